	.target	sm_80

	.elftype	@"ET_EXEC"


//--------------------- .note.nv.tkinfo           --------------------------
	.section	.note.nv.tkinfo,"",@"SHT_NOTE"
	.sectionflags	@"SHF_NOTE_NV_TKINFO"
	.tkinfo
        /*0018*/ 	.word	0x00000002
        /*0030*/ 	.string	""
        /*0030*/ 	.string	"ptxas"
        /*0030*/ 	.string	"Cuda compilation tools, release 13.0, V13.0.88"
        /*0030*/ 	.string	"Build cuda_13.0.r13.0/compiler.36424714_0"
        /*0030*/ 	.string	"-arch sm_80 -m 64 "



//--------------------- .note.nv.cuinfo           --------------------------
	.section	.note.nv.cuinfo,"",@"SHT_NOTE"
	.sectionflags	@"SHF_NOTE_NV_CUINFO"
        /*0018*/ 	.short	0x0002
        /*001a*/ 	.short	0x0050
        /*001c*/ 	.short	0x0082
	.zero		2


//--------------------- .nv.info                  --------------------------
	.section	.nv.info,"",@"SHT_CUDA_INFO"
	.align	4


	//----- nvinfo : EIATTR_REGCOUNT
	.align		4
        /*0000*/ 	.byte	0x04, 0x2f
        /*0002*/ 	.short	(.L_29 - .L_28)
	.align		4
.L_28:
        /*0004*/ 	.word	index@(_Z23gemm_half_q_half_kernelILi1ELi128ELb0ELb0ELi32EEvPK6__halfPKjS4_S2_PS0_iiiiPKtS7_iiiiiibS2_i)
        /*0008*/ 	.word	0x00000020


	//----- nvinfo : EIATTR_FRAME_SIZE
	.align		4
.L_29:
        /*000c*/ 	.byte	0x04, 0x11
        /*000e*/ 	.short	(.L_31 - .L_30)
	.align		4
.L_30:
        /*0010*/ 	.word	index@(_Z23gemm_half_q_half_kernelILi1ELi128ELb0ELb0ELi32EEvPK6__halfPKjS4_S2_PS0_iiiiPKtS7_iiiiiibS2_i)
        /*0014*/ 	.word	0x00000000


	//----- nvinfo : EIATTR_REGCOUNT
	.align		4
.L_31:
        /*0018*/ 	.byte	0x04, 0x2f
        /*001a*/ 	.short	(.L_33 - .L_32)
	.align		4
.L_32:
        /*001c*/ 	.word	index@(_Z23gemm_half_q_half_kernelILi1ELi38ELb0ELb0ELi32EEvPK6__halfPKjS4_S2_PS0_iiiiPKtS7_iiiiiibS2_i)
        /*0020*/ 	.word	0x00000030


	//----- nvinfo : EIATTR_FRAME_SIZE
	.align		4
.L_33:
        /*0024*/ 	.byte	0x04, 0x11
        /*0026*/ 	.short	(.L_35 - .L_34)
	.align		4
.L_34:
        /*0028*/ 	.word	index@(_Z23gemm_half_q_half_kernelILi1ELi38ELb0ELb0ELi32EEvPK6__halfPKjS4_S2_PS0_iiiiPKtS7_iiiiiibS2_i)
        /*002c*/ 	.word	0x00000000


	//----- nvinfo : EIATTR_REGCOUNT
	.align		4
.L_35:
        /*0030*/ 	.byte	0x04, 0x2f
        /*0032*/ 	.short	(.L_37 - .L_36)
	.align		4
.L_36:
        /*0034*/ 	.word	index@(_Z23gemm_half_q_half_kernelILi1ELi20ELb0ELb0ELi32EEvPK6__halfPKjS4_S2_PS0_iiiiPKtS7_iiiiiibS2_i)
        /*0038*/ 	.word	0x00000038


	//----- nvinfo : EIATTR_FRAME_SIZE
	.align		4
.L_37:
        /*003c*/ 	.byte	0x04, 0x11
        /*003e*/ 	.short	(.L_39 - .L_38)
	.align		4
.L_38:
        /*0040*/ 	.word	index@(_Z23gemm_half_q_half_kernelILi1ELi20ELb0ELb0ELi32EEvPK6__halfPKjS4_S2_PS0_iiiiPKtS7_iiiiiibS2_i)
        /*0044*/ 	.word	0x00000000


	//----- nvinfo : EIATTR_REGCOUNT
	.align		4
.L_39:
        /*0048*/ 	.byte	0x04, 0x2f
        /*004a*/ 	.short	(.L_41 - .L_40)
	.align		4
.L_40:
        /*004c*/ 	.word	index@(_Z23gemm_half_q_half_kernelILi1ELi140ELb0ELb0ELi32EEvPK6__halfPKjS4_S2_PS0_iiiiPKtS7_iiiiiibS2_i)
        /*0050*/ 	.word	0x00000035


	//----- nvinfo : EIATTR_FRAME_SIZE
	.align		4
.L_41:
        /*0054*/ 	.byte	0x04, 0x11
        /*0056*/ 	.short	(.L_43 - .L_42)
	.align		4
.L_42:
        /*0058*/ 	.word	index@(_Z23gemm_half_q_half_kernelILi1ELi140ELb0ELb0ELi32EEvPK6__halfPKjS4_S2_PS0_iiiiPKtS7_iiiiiibS2_i)
        /*005c*/ 	.word	0x00000000


	//----- nvinfo : EIATTR_REGCOUNT
	.align		4
.L_43:
        /*0060*/ 	.byte	0x04, 0x2f
        /*0062*/ 	.short	(.L_45 - .L_44)
	.align		4
.L_44:
        /*0064*/ 	.word	index@(_Z23gemm_half_q_half_kernelILi1ELi152ELb0ELb0ELi32EEvPK6__halfPKjS4_S2_PS0_iiiiPKtS7_iiiiiibS2_i)
        /*0068*/ 	.word	0x00000030


	//----- nvinfo : EIATTR_FRAME_SIZE
	.align		4
.L_45:
        /*006c*/ 	.byte	0x04, 0x11
        /*006e*/ 	.short	(.L_47 - .L_46)
	.align		4
.L_46:
        /*0070*/ 	.word	index@(_Z23gemm_half_q_half_kernelILi1ELi152ELb0ELb0ELi32EEvPK6__halfPKjS4_S2_PS0_iiiiPKtS7_iiiiiibS2_i)
        /*0074*/ 	.word	0x00000000


	//----- nvinfo : EIATTR_REGCOUNT
	.align		4
.L_47:
        /*0078*/ 	.byte	0x04, 0x2f
        /*007a*/ 	.short	(.L_49 - .L_48)
	.align		4
.L_48:
        /*007c*/ 	.word	index@(_Z23gemm_half_q_half_kernelILi1ELi176ELb0ELb0ELi32EEvPK6__halfPKjS4_S2_PS0_iiiiPKtS7_iiiiiibS2_i)
        /*0080*/ 	.word	0x00000030


	//----- nvinfo : EIATTR_FRAME_SIZE
	.align		4
.L_49:
        /*0084*/ 	.byte	0x04, 0x11
        /*0086*/ 	.short	(.L_51 - .L_50)
	.align		4
.L_50:
        /*0088*/ 	.word	index@(_Z23gemm_half_q_half_kernelILi1ELi176ELb0ELb0ELi32EEvPK6__halfPKjS4_S2_PS0_iiiiPKtS7_iiiiiibS2_i)
        /*008c*/ 	.word	0x00000000


	//----- nvinfo : EIATTR_REGCOUNT
	.align		4
.L_51:
        /*0090*/ 	.byte	0x04, 0x2f
        /*0092*/ 	.short	(.L_53 - .L_52)
	.align		4
.L_52:
        /*0094*/ 	.word	index@(_Z23gemm_half_q_half_kernelILi1ELi172ELb0ELb0ELi32EEvPK6__halfPKjS4_S2_PS0_iiiiPKtS7_iiiiiibS2_i)
        /*0098*/ 	.word	0x00000035


	//----- nvinfo : EIATTR_FRAME_SIZE
	.align		4
.L_53:
        /*009c*/ 	.byte	0x04, 0x11
        /*009e*/ 	.short	(.L_55 - .L_54)
	.align		4
.L_54:
        /*00a0*/ 	.word	index@(_Z23gemm_half_q_half_kernelILi1ELi172ELb0ELb0ELi32EEvPK6__halfPKjS4_S2_PS0_iiiiPKtS7_iiiiiibS2_i)
        /*00a4*/ 	.word	0x00000000


	//----- nvinfo : EIATTR_REGCOUNT
	.align		4
.L_55:
        /*00a8*/ 	.byte	0x04, 0x2f
        /*00aa*/ 	.short	(.L_57 - .L_56)
	.align		4
.L_56:
        /*00ac*/ 	.word	index@(_Z23gemm_half_q_half_kernelILi1ELi10ELb0ELb0ELi32EEvPK6__halfPKjS4_S2_PS0_iiiiPKtS7_iiiiiibS2_i)
        /*00b0*/ 	.word	0x00000030


	//----- nvinfo : EIATTR_FRAME_SIZE
	.align		4
.L_57:
        /*00b4*/ 	.byte	0x04, 0x11
        /*00b6*/ 	.short	(.L_59 - .L_58)
	.align		4
.L_58:
        /*00b8*/ 	.word	index@(_Z23gemm_half_q_half_kernelILi1ELi10ELb0ELb0ELi32EEvPK6__halfPKjS4_S2_PS0_iiiiPKtS7_iiiiiibS2_i)
        /*00bc*/ 	.word	0x00000000


	//----- nvinfo : EIATTR_REGCOUNT
	.align		4
.L_59:
        /*00c0*/ 	.byte	0x04, 0x2f
        /*00c2*/ 	.short	(.L_61 - .L_60)
	.align		4
.L_60:
        /*00c4*/ 	.word	index@(_Z23gemm_half_q_half_kernelILi1ELi40ELb0ELb0ELi32EEvPK6__halfPKjS4_S2_PS0_iiiiPKtS7_iiiiiibS2_i)
        /*00c8*/ 	.word	0x0000002b


	//----- nvinfo : EIATTR_FRAME_SIZE
	.align		4
.L_61:
        /*00cc*/ 	.byte	0x04, 0x11
        /*00ce*/ 	.short	(.L_63 - .L_62)
	.align		4
.L_62:
        /*00d0*/ 	.word	index@(_Z23gemm_half_q_half_kernelILi1ELi40ELb0ELb0ELi32EEvPK6__halfPKjS4_S2_PS0_iiiiPKtS7_iiiiiibS2_i)
        /*00d4*/ 	.word	0x00000000


	//----- nvinfo : EIATTR_REGCOUNT
	.align		4
.L_63:
        /*00d8*/ 	.byte	0x04, 0x2f
        /*00da*/ 	.short	(.L_65 - .L_64)
	.align		4
.L_64:
        /*00dc*/ 	.word	index@(_Z23gemm_half_q_half_kernelILi1ELi160ELb0ELb0ELi32EEvPK6__halfPKjS4_S2_PS0_iiiiPKtS7_iiiiiibS2_i)
        /*00e0*/ 	.word	0x00000028


	//----- nvinfo : EIATTR_FRAME_SIZE
	.align		4
.L_65:
        /*00e4*/ 	.byte	0x04, 0x11
        /*00e6*/ 	.short	(.L_67 - .L_66)
	.align		4
.L_66:
        /*00e8*/ 	.word	index@(_Z23gemm_half_q_half_kernelILi1ELi160ELb0ELb0ELi32EEvPK6__halfPKjS4_S2_PS0_iiiiPKtS7_iiiiiibS2_i)
        /*00ec*/ 	.word	0x00000000


	//----- nvinfo : EIATTR_REGCOUNT
	.align		4
.L_67:
        /*00f0*/ 	.byte	0x04, 0x2f
        /*00f2*/ 	.short	(.L_69 - .L_68)
	.align		4
.L_68:
        /*00f4*/ 	.word	index@(_Z23gemm_half_q_half_kernelILi1ELi190ELb0ELb0ELi32EEvPK6__halfPKjS4_S2_PS0_iiiiPKtS7_iiiiiibS2_i)
        /*00f8*/ 	.word	0x00000035


	//----- nvinfo : EIATTR_FRAME_SIZE
	.align		4
.L_69:
        /*00fc*/ 	.byte	0x04, 0x11
        /*00fe*/ 	.short	(.L_71 - .L_70)
	.align		4
.L_70:
        /*0100*/ 	.word	index@(_Z23gemm_half_q_half_kernelILi1ELi190ELb0ELb0ELi32EEvPK6__halfPKjS4_S2_PS0_iiiiPKtS7_iiiiiibS2_i)
        /*0104*/ 	.word	0x00000000


	//----- nvinfo : EIATTR_REGCOUNT
	.align		4
.L_71:
        /*0108*/ 	.byte	0x04, 0x2f
        /*010a*/ 	.short	(.L_73 - .L_72)
	.align		4
.L_72:
        /*010c*/ 	.word	index@(_Z23gemm_half_q_half_kernelILi1ELi128ELb0ELb0ELi64EEvPK6__halfPKjS4_S2_PS0_iiiiPKtS7_iiiiiibS2_i)
        /*0110*/ 	.word	0x00000027


	//----- nvinfo : EIATTR_FRAME_SIZE
	.align		4
.L_73:
        /*0114*/ 	.byte	0x04, 0x11
        /*0116*/ 	.short	(.L_75 - .L_74)
	.align		4
.L_74:
        /*0118*/ 	.word	index@(_Z23gemm_half_q_half_kernelILi1ELi128ELb0ELb0ELi64EEvPK6__halfPKjS4_S2_PS0_iiiiPKtS7_iiiiiibS2_i)
        /*011c*/ 	.word	0x00000010


	//----- nvinfo : EIATTR_REGCOUNT
	.align		4
.L_75:
        /*0120*/ 	.byte	0x04, 0x2f
        /*0122*/ 	.short	(.L_77 - .L_76)
	.align		4
.L_76:
        /*0124*/ 	.word	index@(_Z23gemm_half_q_half_kernelILi1ELi38ELb0ELb0ELi64EEvPK6__halfPKjS4_S2_PS0_iiiiPKtS7_iiiiiibS2_i)
        /*0128*/ 	.word	0x00000030


	//----- nvinfo : EIATTR_FRAME_SIZE
	.align		4
.L_77:
        /*012c*/ 	.byte	0x04, 0x11
        /*012e*/ 	.short	(.L_79 - .L_78)
	.align		4
.L_78:
        /*0130*/ 	.word	index@(_Z23gemm_half_q_half_kernelILi1ELi38ELb0ELb0ELi64EEvPK6__halfPKjS4_S2_PS0_iiiiPKtS7_iiiiiibS2_i)
        /*0134*/ 	.word	0x00000010


	//----- nvinfo : EIATTR_REGCOUNT
	.align		4
.L_79:
        /*0138*/ 	.byte	0x04, 0x2f
        /*013a*/ 	.short	(.L_81 - .L_80)
	.align		4
.L_80:
        /*013c*/ 	.word	index@(_Z23gemm_half_q_half_kernelILi1ELi20ELb0ELb0ELi64EEvPK6__halfPKjS4_S2_PS0_iiiiPKtS7_iiiiiibS2_i)
        /*0140*/ 	.word	0x00000037


	//----- nvinfo : EIATTR_FRAME_SIZE
	.align		4
.L_81:
        /*0144*/ 	.byte	0x04, 0x11
        /*0146*/ 	.short	(.L_83 - .L_82)
	.align		4
.L_82:
        /*0148*/ 	.word	index@(_Z23gemm_half_q_half_kernelILi1ELi20ELb0ELb0ELi64EEvPK6__halfPKjS4_S2_PS0_iiiiPKtS7_iiiiiibS2_i)
        /*014c*/ 	.word	0x00000010


	//----- nvinfo : EIATTR_REGCOUNT
	.align		4
.L_83:
        /*0150*/ 	.byte	0x04, 0x2f
        /*0152*/ 	.short	(.L_85 - .L_84)
	.align		4
.L_84:
        /*0154*/ 	.word	index@(_Z23gemm_half_q_half_kernelILi1ELi140ELb0ELb0ELi64EEvPK6__halfPKjS4_S2_PS0_iiiiPKtS7_iiiiiibS2_i)
        /*0158*/ 	.word	0x00000030


	//----- nvinfo : EIATTR_FRAME_SIZE
	.align		4
.L_85:
        /*015c*/ 	.byte	0x04, 0x11
        /*015e*/ 	.short	(.L_87 - .L_86)
	.align		4
.L_86:
        /*0160*/ 	.word	index@(_Z23gemm_half_q_half_kernelILi1ELi140ELb0ELb0ELi64EEvPK6__halfPKjS4_S2_PS0_iiiiPKtS7_iiiiiibS2_i)
        /*0164*/ 	.word	0x00000010


	//----- nvinfo : EIATTR_REGCOUNT
	.align		4
.L_87:
        /*0168*/ 	.byte	0x04, 0x2f
        /*016a*/ 	.short	(.L_89 - .L_88)
	.align		4
.L_88:
        /*016c*/ 	.word	index@(_Z23gemm_half_q_half_kernelILi1ELi152ELb0ELb0ELi64EEvPK6__halfPKjS4_S2_PS0_iiiiPKtS7_iiiiiibS2_i)
        /*0170*/ 	.word	0x00000037


	//----- nvinfo : EIATTR_FRAME_SIZE
	.align		4
.L_89:
        /*0174*/ 	.byte	0x04, 0x11
        /*0176*/ 	.short	(.L_91 - .L_90)
	.align		4
.L_90:
        /*0178*/ 	.word	index@(_Z23gemm_half_q_half_kernelILi1ELi152ELb0ELb0ELi64EEvPK6__halfPKjS4_S2_PS0_iiiiPKtS7_iiiiiibS2_i)
        /*017c*/ 	.word	0x00000010


	//----- nvinfo : EIATTR_REGCOUNT
	.align		4
.L_91:
        /*0180*/ 	.byte	0x04, 0x2f
        /*0182*/ 	.short	(.L_93 - .L_92)
	.align		4
.L_92:
        /*0184*/ 	.word	index@(_Z23gemm_half_q_half_kernelILi1ELi176ELb0ELb0ELi64EEvPK6__halfPKjS4_S2_PS0_iiiiPKtS7_iiiiiibS2_i)
        /*0188*/ 	.word	0x00000037


	//----- nvinfo : EIATTR_FRAME_SIZE
	.align		4
.L_93:
        /*018c*/ 	.byte	0x04, 0x11
        /*018e*/ 	.short	(.L_95 - .L_94)
	.align		4
.L_94:
        /*0190*/ 	.word	index@(_Z23gemm_half_q_half_kernelILi1ELi176ELb0ELb0ELi64EEvPK6__halfPKjS4_S2_PS0_iiiiPKtS7_iiiiiibS2_i)
        /*0194*/ 	.word	0x00000010


	//----- nvinfo : EIATTR_REGCOUNT
	.align		4
.L_95:
        /*0198*/ 	.byte	0x04, 0x2f
        /*019a*/ 	.short	(.L_97 - .L_96)
	.align		4
.L_96:
        /*019c*/ 	.word	index@(_Z23gemm_half_q_half_kernelILi1ELi172ELb0ELb0ELi64EEvPK6__halfPKjS4_S2_PS0_iiiiPKtS7_iiiiiibS2_i)
        /*01a0*/ 	.word	0x00000030


	//----- nvinfo : EIATTR_FRAME_SIZE
	.align		4
.L_97:
        /*01a4*/ 	.byte	0x04, 0x11
        /*01a6*/ 	.short	(.L_99 - .L_98)
	.align		4
.L_98:
        /*01a8*/ 	.word	index@(_Z23gemm_half_q_half_kernelILi1ELi172ELb0ELb0ELi64EEvPK6__halfPKjS4_S2_PS0_iiiiPKtS7_iiiiiibS2_i)
        /*01ac*/ 	.word	0x00000010


	//----- nvinfo : EIATTR_REGCOUNT
	.align		4
.L_99:
        /*01b0*/ 	.byte	0x04, 0x2f
        /*01b2*/ 	.short	(.L_101 - .L_100)
	.align		4
.L_100:
        /*01b4*/ 	.word	index@(_Z23gemm_half_q_half_kernelILi1ELi10ELb0ELb0ELi64EEvPK6__halfPKjS4_S2_PS0_iiiiPKtS7_iiiiiibS2_i)
        /*01b8*/ 	.word	0x0000002a


	//----- nvinfo : EIATTR_FRAME_SIZE
	.align		4
.L_101:
        /*01bc*/ 	.byte	0x04, 0x11
        /*01be*/ 	.short	(.L_103 - .L_102)
	.align		4
.L_102:
        /*01c0*/ 	.word	index@(_Z23gemm_half_q_half_kernelILi1ELi10ELb0ELb0ELi64EEvPK6__halfPKjS4_S2_PS0_iiiiPKtS7_iiiiiibS2_i)
        /*01c4*/ 	.word	0x00000010


	//----- nvinfo : EIATTR_REGCOUNT
	.align		4
.L_103:
        /*01c8*/ 	.byte	0x04, 0x2f
        /*01ca*/ 	.short	(.L_105 - .L_104)
	.align		4
.L_104:
        /*01cc*/ 	.word	index@(_Z23gemm_half_q_half_kernelILi1ELi40ELb0ELb0ELi64EEvPK6__halfPKjS4_S2_PS0_iiiiPKtS7_iiiiiibS2_i)
        /*01d0*/ 	.word	0x00000029


	//----- nvinfo : EIATTR_FRAME_SIZE
	.align		4
.L_105:
        /*01d4*/ 	.byte	0x04, 0x11
        /*01d6*/ 	.short	(.L_107 - .L_106)
	.align		4
.L_106:
        /*01d8*/ 	.word	index@(_Z23gemm_half_q_half_kernelILi1ELi40ELb0ELb0ELi64EEvPK6__halfPKjS4_S2_PS0_iiiiPKtS7_iiiiiibS2_i)
        /*01dc*/ 	.word	0x00000010


	//----- nvinfo : EIATTR_REGCOUNT
	.align		4
.L_107:
        /*01e0*/ 	.byte	0x04, 0x2f
        /*01e2*/ 	.short	(.L_109 - .L_108)
	.align		4
.L_108:
        /*01e4*/ 	.word	index@(_Z23gemm_half_q_half_kernelILi1ELi160ELb0ELb0ELi64EEvPK6__halfPKjS4_S2_PS0_iiiiPKtS7_iiiiiibS2_i)
        /*01e8*/ 	.word	0x00000028


	//----- nvinfo : EIATTR_FRAME_SIZE
	.align		4
.L_109:
        /*01ec*/ 	.byte	0x04, 0x11
        /*01ee*/ 	.short	(.L_111 - .L_110)
	.align		4
.L_110:
        /*01f0*/ 	.word	index@(_Z23gemm_half_q_half_kernelILi1ELi160ELb0ELb0ELi64EEvPK6__halfPKjS4_S2_PS0_iiiiPKtS7_iiiiiibS2_i)
        /*01f4*/ 	.word	0x00000010


	//----- nvinfo : EIATTR_REGCOUNT
	.align		4
.L_111:
        /*01f8*/ 	.byte	0x04, 0x2f
        /*01fa*/ 	.short	(.L_113 - .L_112)
	.align		4
.L_112:
        /*01fc*/ 	.word	index@(_Z23gemm_half_q_half_kernelILi1ELi190ELb0ELb0ELi64EEvPK6__halfPKjS4_S2_PS0_iiiiPKtS7_iiiiiibS2_i)
        /*0200*/ 	.word	0x00000038


	//----- nvinfo : EIATTR_FRAME_SIZE
	.align		4
.L_113:
        /*0204*/ 	.byte	0x04, 0x11
        /*0206*/ 	.short	(.L_115 - .L_114)
	.align		4
.L_114:
        /*0208*/ 	.word	index@(_Z23gemm_half_q_half_kernelILi1ELi190ELb0ELb0ELi64EEvPK6__halfPKjS4_S2_PS0_iiiiPKtS7_iiiiiibS2_i)
        /*020c*/ 	.word	0x00000010


	//----- nvinfo : EIATTR_REGCOUNT
	.align		4
.L_115:
        /*0210*/ 	.byte	0x04, 0x2f
        /*0212*/ 	.short	(.L_117 - .L_116)
	.align		4
.L_116:
        /*0214*/ 	.word	index@(_Z23gemm_half_q_half_kernelILi2ELi128ELb0ELb0ELi32EEvPK6__halfPKjS4_S2_PS0_iiiiPKtS7_iiiiiibS2_i)
        /*0218*/ 	.word	0x0000003f


	//----- nvinfo : EIATTR_FRAME_SIZE
	.align		4
.L_117:
        /*021c*/ 	.byte	0x04, 0x11
        /*021e*/ 	.short	(.L_119 - .L_118)
	.align		4
.L_118:
        /*0220*/ 	.word	index@(_Z23gemm_half_q_half_kernelILi2ELi128ELb0ELb0ELi32EEvPK6__halfPKjS4_S2_PS0_iiiiPKtS7_iiiiiibS2_i)
        /*0224*/ 	.word	0x00000000


	//----- nvinfo : EIATTR_REGCOUNT
	.align		4
.L_119:
        /*0228*/ 	.byte	0x04, 0x2f
        /*022a*/ 	.short	(.L_121 - .L_120)
	.align		4
.L_120:
        /*022c*/ 	.word	index@(_Z23gemm_half_q_half_kernelILi2ELi38ELb0ELb0ELi32EEvPK6__halfPKjS4_S2_PS0_iiiiPKtS7_iiiiiibS2_i)
        /*0230*/ 	.word	0x0000005f


	//----- nvinfo : EIATTR_FRAME_SIZE
	.align		4
.L_121:
        /*0234*/ 	.byte	0x04, 0x11
        /*0236*/ 	.short	(.L_123 - .L_122)
	.align		4
.L_122:
        /*0238*/ 	.word	index@(_Z23gemm_half_q_half_kernelILi2ELi38ELb0ELb0ELi32EEvPK6__halfPKjS4_S2_PS0_iiiiPKtS7_iiiiiibS2_i)
        /*023c*/ 	.word	0x00000000


	//----- nvinfo : EIATTR_REGCOUNT
	.align		4
.L_123:
        /*0240*/ 	.byte	0x04, 0x2f
        /*0242*/ 	.short	(.L_125 - .L_124)
	.align		4
.L_124:
        /*0244*/ 	.word	index@(_Z23gemm_half_q_half_kernelILi2ELi20ELb0ELb0ELi32EEvPK6__halfPKjS4_S2_PS0_iiiiPKtS7_iiiiiibS2_i)
        /*0248*/ 	.word	0x00000060


	//----- nvinfo : EIATTR_FRAME_SIZE
	.align		4
.L_125:
        /*024c*/ 	.byte	0x04, 0x11
        /*024e*/ 	.short	(.L_127 - .L_126)
	.align		4
.L_126:
        /*0250*/ 	.word	index@(_Z23gemm_half_q_half_kernelILi2ELi20ELb0ELb0ELi32EEvPK6__halfPKjS4_S2_PS0_iiiiPKtS7_iiiiiibS2_i)
        /*0254*/ 	.word	0x00000000


	//----- nvinfo : EIATTR_REGCOUNT
	.align		4
.L_127:
        /*0258*/ 	.byte	0x04, 0x2f
        /*025a*/ 	.short	(.L_129 - .L_128)
	.align		4
.L_128:
        /*025c*/ 	.word	index@(_Z23gemm_half_q_half_kernelILi2ELi140ELb0ELb0ELi32EEvPK6__halfPKjS4_S2_PS0_iiiiPKtS7_iiiiiibS2_i)
        /*0260*/ 	.word	0x0000006c


	//----- nvinfo : EIATTR_FRAME_SIZE
	.align		4
.L_129:
        /*0264*/ 	.byte	0x04, 0x11
        /*0266*/ 	.short	(.L_131 - .L_130)
	.align		4
.L_130:
        /*0268*/ 	.word	index@(_Z23gemm_half_q_half_kernelILi2ELi140ELb0ELb0ELi32EEvPK6__halfPKjS4_S2_PS0_iiiiPKtS7_iiiiiibS2_i)
        /*026c*/ 	.word	0x00000000


	//----- nvinfo : EIATTR_REGCOUNT
	.align		4
.L_131:
        /*0270*/ 	.byte	0x04, 0x2f
        /*0272*/ 	.short	(.L_133 - .L_132)
	.align		4
.L_132:
        /*0274*/ 	.word	index@(_Z23gemm_half_q_half_kernelILi2ELi152ELb0ELb0ELi32EEvPK6__halfPKjS4_S2_PS0_iiiiPKtS7_iiiiiibS2_i)
        /*0278*/ 	.word	0x00000060


	//----- nvinfo : EIATTR_FRAME_SIZE
	.align		4
.L_133:
        /*027c*/ 	.byte	0x04, 0x11
        /*027e*/ 	.short	(.L_135 - .L_134)
	.align		4
.L_134:
        /*0280*/ 	.word	index@(_Z23gemm_half_q_half_kernelILi2ELi152ELb0ELb0ELi32EEvPK6__halfPKjS4_S2_PS0_iiiiPKtS7_iiiiiibS2_i)
        /*0284*/ 	.word	0x00000000


	//----- nvinfo : EIATTR_REGCOUNT
	.align		4
.L_135:
        /*0288*/ 	.byte	0x04, 0x2f
        /*028a*/ 	.short	(.L_137 - .L_136)
	.align		4
.L_136:
        /*028c*/ 	.word	index@(_Z23gemm_half_q_half_kernelILi2ELi176ELb0ELb0ELi32EEvPK6__halfPKjS4_S2_PS0_iiiiPKtS7_iiiiiibS2_i)
        /*0290*/ 	.word	0x00000060


	//----- nvinfo : EIATTR_FRAME_SIZE
	.align		4
.L_137:
        /*0294*/ 	.byte	0x04, 0x11
        /*0296*/ 	.short	(.L_139 - .L_138)
	.align		4
.L_138:
        /*0298*/ 	.word	index@(_Z23gemm_half_q_half_kernelILi2ELi176ELb0ELb0ELi32EEvPK6__halfPKjS4_S2_PS0_iiiiPKtS7_iiiiiibS2_i)
        /*029c*/ 	.word	0x00000000


	//----- nvinfo : EIATTR_REGCOUNT
	.align		4
.L_139:
        /*02a0*/ 	.byte	0x04, 0x2f
        /*02a2*/ 	.short	(.L_141 - .L_140)
	.align		4
.L_140:
        /*02a4*/ 	.word	index@(_Z23gemm_half_q_half_kernelILi2ELi172ELb0ELb0ELi32EEvPK6__halfPKjS4_S2_PS0_iiiiPKtS7_iiiiiibS2_i)
        /*02a8*/ 	.word	0x0000006c


	//----- nvinfo : EIATTR_FRAME_SIZE
	.align		4
.L_141:
        /*02ac*/ 	.byte	0x04, 0x11
        /*02ae*/ 	.short	(.L_143 - .L_142)
	.align		4
.L_142:
        /*02b0*/ 	.word	index@(_Z23gemm_half_q_half_kernelILi2ELi172ELb0ELb0ELi32EEvPK6__halfPKjS4_S2_PS0_iiiiPKtS7_iiiiiibS2_i)
        /*02b4*/ 	.word	0x00000000


	//----- nvinfo : EIATTR_REGCOUNT
	.align		4
.L_143:
        /*02b8*/ 	.byte	0x04, 0x2f
        /*02ba*/ 	.short	(.L_145 - .L_144)
	.align		4
.L_144:
        /*02bc*/ 	.word	index@(_Z23gemm_half_q_half_kernelILi2ELi10ELb0ELb0ELi32EEvPK6__halfPKjS4_S2_PS0_iiiiPKtS7_iiiiiibS2_i)
        /*02c0*/ 	.word	0x00000040


	//----- nvinfo : EIATTR_FRAME_SIZE
	.align		4
.L_145:
        /*02c4*/ 	.byte	0x04, 0x11
        /*02c6*/ 	.short	(.L_147 - .L_146)
	.align		4
.L_146:
        /*02c8*/ 	.word	index@(_Z23gemm_half_q_half_kernelILi2ELi10ELb0ELb0ELi32EEvPK6__halfPKjS4_S2_PS0_iiiiPKtS7_iiiiiibS2_i)
        /*02cc*/ 	.word	0x00000000


	//----- nvinfo : EIATTR_REGCOUNT
	.align		4
.L_147:
        /*02d0*/ 	.byte	0x04, 0x2f
        /*02d2*/ 	.short	(.L_149 - .L_148)
	.align		4
.L_148:
        /*02d4*/ 	.word	index@(_Z23gemm_half_q_half_kernelILi2ELi40ELb0ELb0ELi32EEvPK6__halfPKjS4_S2_PS0_iiiiPKtS7_iiiiiibS2_i)
        /*02d8*/ 	.word	0x00000040


	//----- nvinfo : EIATTR_FRAME_SIZE
	.align		4
.L_149:
        /*02dc*/ 	.byte	0x04, 0x11
        /*02de*/ 	.short	(.L_151 - .L_150)
	.align		4
.L_150:
        /*02e0*/ 	.word	index@(_Z23gemm_half_q_half_kernelILi2ELi40ELb0ELb0ELi32EEvPK6__halfPKjS4_S2_PS0_iiiiPKtS7_iiiiiibS2_i)
        /*02e4*/ 	.word	0x00000000


	//----- nvinfo : EIATTR_REGCOUNT
	.align		4
.L_151:
        /*02e8*/ 	.byte	0x04, 0x2f
        /*02ea*/ 	.short	(.L_153 - .L_152)
	.align		4
.L_152:
        /*02ec*/ 	.word	index@(_Z23gemm_half_q_half_kernelILi2ELi160ELb0ELb0ELi32EEvPK6__halfPKjS4_S2_PS0_iiiiPKtS7_iiiiiibS2_i)
        /*02f0*/ 	.word	0x00000040


	//----- nvinfo : EIATTR_FRAME_SIZE
	.align		4
.L_153:
        /*02f4*/ 	.byte	0x04, 0x11
        /*02f6*/ 	.short	(.L_155 - .L_154)
	.align		4
.L_154:
        /*02f8*/ 	.word	index@(_Z23gemm_half_q_half_kernelILi2ELi160ELb0ELb0ELi32EEvPK6__halfPKjS4_S2_PS0_iiiiPKtS7_iiiiiibS2_i)
        /*02fc*/ 	.word	0x00000000


	//----- nvinfo : EIATTR_REGCOUNT
	.align		4
.L_155:
        /*0300*/ 	.byte	0x04, 0x2f
        /*0302*/ 	.short	(.L_157 - .L_156)
	.align		4
.L_156:
        /*0304*/ 	.word	index@(_Z23gemm_half_q_half_kernelILi2ELi190ELb0ELb0ELi32EEvPK6__halfPKjS4_S2_PS0_iiiiPKtS7_iiiiiibS2_i)
        /*0308*/ 	.word	0x0000006c


	//----- nvinfo : EIATTR_FRAME_SIZE
	.align		4
.L_157:
        /*030c*/ 	.byte	0x04, 0x11
        /*030e*/ 	.short	(.L_159 - .L_158)
	.align		4
.L_158:
        /*0310*/ 	.word	index@(_Z23gemm_half_q_half_kernelILi2ELi190ELb0ELb0ELi32EEvPK6__halfPKjS4_S2_PS0_iiiiPKtS7_iiiiiibS2_i)
        /*0314*/ 	.word	0x00000000


	//----- nvinfo : EIATTR_REGCOUNT
	.align		4
.L_159:
        /*0318*/ 	.byte	0x04, 0x2f
        /*031a*/ 	.short	(.L_161 - .L_160)
	.align		4
.L_160:
        /*031c*/ 	.word	index@(_Z23gemm_half_q_half_kernelILi2ELi128ELb0ELb0ELi64EEvPK6__halfPKjS4_S2_PS0_iiiiPKtS7_iiiiiibS2_i)
        /*0320*/ 	.word	0x00000040


	//----- nvinfo : EIATTR_FRAME_SIZE
	.align		4
.L_161:
        /*0324*/ 	.byte	0x04, 0x11
        /*0326*/ 	.short	(.L_163 - .L_162)
	.align		4
.L_162:
        /*0328*/ 	.word	index@(_Z23gemm_half_q_half_kernelILi2ELi128ELb0ELb0ELi64EEvPK6__halfPKjS4_S2_PS0_iiiiPKtS7_iiiiiibS2_i)
        /*032c*/ 	.word	0x00000010


	//----- nvinfo : EIATTR_REGCOUNT
	.align		4
.L_163:
        /*0330*/ 	.byte	0x04, 0x2f
        /*0332*/ 	.short	(.L_165 - .L_164)
	.align		4
.L_164:
        /*0334*/ 	.word	index@(_Z23gemm_half_q_half_kernelILi2ELi38ELb0ELb0ELi64EEvPK6__halfPKjS4_S2_PS0_iiiiPKtS7_iiiiiibS2_i)
        /*0338*/ 	.word	0x00000062


	//----- nvinfo : EIATTR_FRAME_SIZE
	.align		4
.L_165:
        /*033c*/ 	.byte	0x04, 0x11
        /*033e*/ 	.short	(.L_167 - .L_166)
	.align		4
.L_166:
        /*0340*/ 	.word	index@(_Z23gemm_half_q_half_kernelILi2ELi38ELb0ELb0ELi64EEvPK6__halfPKjS4_S2_PS0_iiiiPKtS7_iiiiiibS2_i)
        /*0344*/ 	.word	0x00000010


	//----- nvinfo : EIATTR_REGCOUNT
	.align		4
.L_167:
        /*0348*/ 	.byte	0x04, 0x2f
        /*034a*/ 	.short	(.L_169 - .L_168)
	.align		4
.L_168:
        /*034c*/ 	.word	index@(_Z23gemm_half_q_half_kernelILi2ELi20ELb0ELb0ELi64EEvPK6__halfPKjS4_S2_PS0_iiiiPKtS7_iiiiiibS2_i)
        /*0350*/ 	.word	0x00000072


	//----- nvinfo : EIATTR_FRAME_SIZE
	.align		4
.L_169:
        /*0354*/ 	.byte	0x04, 0x11
        /*0356*/ 	.short	(.L_171 - .L_170)
	.align		4
.L_170:
        /*0358*/ 	.word	index@(_Z23gemm_half_q_half_kernelILi2ELi20ELb0ELb0ELi64EEvPK6__halfPKjS4_S2_PS0_iiiiPKtS7_iiiiiibS2_i)
        /*035c*/ 	.word	0x00000010


	//----- nvinfo : EIATTR_REGCOUNT
	.align		4
.L_171:
        /*0360*/ 	.byte	0x04, 0x2f
        /*0362*/ 	.short	(.L_173 - .L_172)
	.align		4
.L_172:
        /*0364*/ 	.word	index@(_Z23gemm_half_q_half_kernelILi2ELi140ELb0ELb0ELi64EEvPK6__halfPKjS4_S2_PS0_iiiiPKtS7_iiiiiibS2_i)
        /*0368*/ 	.word	0x0000006c


	//----- nvinfo : EIATTR_FRAME_SIZE
	.align		4
.L_173:
        /*036c*/ 	.byte	0x04, 0x11
        /*036e*/ 	.short	(.L_175 - .L_174)
	.align		4
.L_174:
        /*0370*/ 	.word	index@(_Z23gemm_half_q_half_kernelILi2ELi140ELb0ELb0ELi64EEvPK6__halfPKjS4_S2_PS0_iiiiPKtS7_iiiiiibS2_i)
        /*0374*/ 	.word	0x00000010


	//----- nvinfo : EIATTR_REGCOUNT
	.align		4
.L_175:
        /*0378*/ 	.byte	0x04, 0x2f
        /*037a*/ 	.short	(.L_177 - .L_176)
	.align		4
.L_176:
        /*037c*/ 	.word	index@(_Z23gemm_half_q_half_kernelILi2ELi152ELb0ELb0ELi64EEvPK6__halfPKjS4_S2_PS0_iiiiPKtS7_iiiiiibS2_i)
        /*0380*/ 	.word	0x00000062


	//----- nvinfo : EIATTR_FRAME_SIZE
	.align		4
.L_177:
        /*0384*/ 	.byte	0x04, 0x11
        /*0386*/ 	.short	(.L_179 - .L_178)
	.align		4
.L_178:
        /*0388*/ 	.word	index@(_Z23gemm_half_q_half_kernelILi2ELi152ELb0ELb0ELi64EEvPK6__halfPKjS4_S2_PS0_iiiiPKtS7_iiiiiibS2_i)
        /*038c*/ 	.word	0x00000010


	//----- nvinfo : EIATTR_REGCOUNT
	.align		4
.L_179:
        /*0390*/ 	.byte	0x04, 0x2f
        /*0392*/ 	.short	(.L_181 - .L_180)
	.align		4
.L_180:
        /*0394*/ 	.word	index@(_Z23gemm_half_q_half_kernelILi2ELi176ELb0ELb0ELi64EEvPK6__halfPKjS4_S2_PS0_iiiiPKtS7_iiiiiibS2_i)
        /*0398*/ 	.word	0x00000060


	//----- nvinfo : EIATTR_FRAME_SIZE
	.align		4
.L_181:
        /*039c*/ 	.byte	0x04, 0x11
        /*039e*/ 	.short	(.L_183 - .L_182)
	.align		4
.L_182:
        /*03a0*/ 	.word	index@(_Z23gemm_half_q_half_kernelILi2ELi176ELb0ELb0ELi64EEvPK6__halfPKjS4_S2_PS0_iiiiPKtS7_iiiiiibS2_i)
        /*03a4*/ 	.word	0x00000010


	//----- nvinfo : EIATTR_REGCOUNT
	.align		4
.L_183:
        /*03a8*/ 	.byte	0x04, 0x2f
        /*03aa*/ 	.short	(.L_185 - .L_184)
	.align		4
.L_184:
        /*03ac*/ 	.word	index@(_Z23gemm_half_q_half_kernelILi2ELi172ELb0ELb0ELi64EEvPK6__halfPKjS4_S2_PS0_iiiiPKtS7_iiiiiibS2_i)
        /*03b0*/ 	.word	0x0000006e


	//----- nvinfo : EIATTR_FRAME_SIZE
	.align		4
.L_185:
        /*03b4*/ 	.byte	0x04, 0x11
        /*03b6*/ 	.short	(.L_187 - .L_186)
	.align		4
.L_186:
        /*03b8*/ 	.word	index@(_Z23gemm_half_q_half_kernelILi2ELi172ELb0ELb0ELi64EEvPK6__halfPKjS4_S2_PS0_iiiiPKtS7_iiiiiibS2_i)
        /*03bc*/ 	.word	0x00000010


	//----- nvinfo : EIATTR_REGCOUNT
	.align		4
.L_187:
        /*03c0*/ 	.byte	0x04, 0x2f
        /*03c2*/ 	.short	(.L_189 - .L_188)
	.align		4
.L_188:
        /*03c4*/ 	.word	index@(_Z23gemm_half_q_half_kernelILi2ELi10ELb0ELb0ELi64EEvPK6__halfPKjS4_S2_PS0_iiiiPKtS7_iiiiiibS2_i)
        /*03c8*/ 	.word	0x00000042


	//----- nvinfo : EIATTR_FRAME_SIZE
	.align		4
.L_189:
        /*03cc*/ 	.byte	0x04, 0x11
        /*03ce*/ 	.short	(.L_191 - .L_190)
	.align		4
.L_190:
        /*03d0*/ 	.word	index@(_Z23gemm_half_q_half_kernelILi2ELi10ELb0ELb0ELi64EEvPK6__halfPKjS4_S2_PS0_iiiiPKtS7_iiiiiibS2_i)
        /*03d4*/ 	.word	0x00000010


	//----- nvinfo : EIATTR_REGCOUNT
	.align		4
.L_191:
        /*03d8*/ 	.byte	0x04, 0x2f
        /*03da*/ 	.short	(.L_193 - .L_192)
	.align		4
.L_192:
        /*03dc*/ 	.word	index@(_Z23gemm_half_q_half_kernelILi2ELi40ELb0ELb0ELi64EEvPK6__halfPKjS4_S2_PS0_iiiiPKtS7_iiiiiibS2_i)
        /*03e0*/ 	.word	0x00000042


	//----- nvinfo : EIATTR_FRAME_SIZE
	.align		4
.L_193:
        /*03e4*/ 	.byte	0x04, 0x11
        /*03e6*/ 	.short	(.L_195 - .L_194)
	.align		4
.L_194:
        /*03e8*/ 	.word	index@(_Z23gemm_half_q_half_kernelILi2ELi40ELb0ELb0ELi64EEvPK6__halfPKjS4_S2_PS0_iiiiPKtS7_iiiiiibS2_i)
        /*03ec*/ 	.word	0x00000010


	//----- nvinfo : EIATTR_REGCOUNT
	.align		4
.L_195:
        /*03f0*/ 	.byte	0x04, 0x2f
        /*03f2*/ 	.short	(.L_197 - .L_196)
	.align		4
.L_196:
        /*03f4*/ 	.word	index@(_Z23gemm_half_q_half_kernelILi2ELi160ELb0ELb0ELi64EEvPK6__halfPKjS4_S2_PS0_iiiiPKtS7_iiiiiibS2_i)
        /*03f8*/ 	.word	0x00000040


	//----- nvinfo : EIATTR_FRAME_SIZE
	.align		4
.L_197:
        /*03fc*/ 	.byte	0x04, 0x11
        /*03fe*/ 	.short	(.L_199 - .L_198)
	.align		4
.L_198:
        /*0400*/ 	.word	index@(_Z23gemm_half_q_half_kernelILi2ELi160ELb0ELb0ELi64EEvPK6__halfPKjS4_S2_PS0_iiiiPKtS7_iiiiiibS2_i)
        /*0404*/ 	.word	0x00000010


	//----- nvinfo : EIATTR_REGCOUNT
	.align		4
.L_199:
        /*0408*/ 	.byte	0x04, 0x2f
        /*040a*/ 	.short	(.L_201 - .L_200)
	.align		4
.L_200:
        /*040c*/ 	.word	index@(_Z23gemm_half_q_half_kernelILi2ELi190ELb0ELb0ELi64EEvPK6__halfPKjS4_S2_PS0_iiiiPKtS7_iiiiiibS2_i)
        /*0410*/ 	.word	0x00000072


	//----- nvinfo : EIATTR_FRAME_SIZE
	.align		4
.L_201:
        /*0414*/ 	.byte	0x04, 0x11
        /*0416*/ 	.short	(.L_203 - .L_202)
	.align		4
.L_202:
        /*0418*/ 	.word	index@(_Z23gemm_half_q_half_kernelILi2ELi190ELb0ELb0ELi64EEvPK6__halfPKjS4_S2_PS0_iiiiPKtS7_iiiiiibS2_i)
        /*041c*/ 	.word	0x00000010


	//----- nvinfo : EIATTR_REGCOUNT
	.align		4
.L_203:
        /*0420*/ 	.byte	0x04, 0x2f
        /*0422*/ 	.short	(.L_205 - .L_204)
	.align		4
.L_204:
        /*0424*/ 	.word	index@(_Z23gemm_half_q_half_kernelILi3ELi128ELb0ELb0ELi32EEvPK6__halfPKjS4_S2_PS0_iiiiPKtS7_iiiiiibS2_i)
        /*0428*/ 	.word	0x00000040


	//----- nvinfo : EIATTR_FRAME_SIZE
	.align		4
.L_205:
        /*042c*/ 	.byte	0x04, 0x11
        /*042e*/ 	.short	(.L_207 - .L_206)
	.align		4
.L_206:
        /*0430*/ 	.word	index@(_Z23gemm_half_q_half_kernelILi3ELi128ELb0ELb0ELi32EEvPK6__halfPKjS4_S2_PS0_iiiiPKtS7_iiiiiibS2_i)
        /*0434*/ 	.word	0x00000000


	//----- nvinfo : EIATTR_REGCOUNT
	.align		4
.L_207:
        /*0438*/ 	.byte	0x04, 0x2f
        /*043a*/ 	.short	(.L_209 - .L_208)
	.align		4
.L_208:
        /*043c*/ 	.word	index@(_Z23gemm_half_q_half_kernelILi3ELi38ELb0ELb0ELi32EEvPK6__halfPKjS4_S2_PS0_iiiiPKtS7_iiiiiibS2_i)
        /*0440*/ 	.word	0x00000065


	//----- nvinfo : EIATTR_FRAME_SIZE
	.align		4
.L_209:
        /*0444*/ 	.byte	0x04, 0x11
        /*0446*/ 	.short	(.L_211 - .L_210)
	.align		4
.L_210:
        /*0448*/ 	.word	index@(_Z23gemm_half_q_half_kernelILi3ELi38ELb0ELb0ELi32EEvPK6__halfPKjS4_S2_PS0_iiiiPKtS7_iiiiiibS2_i)
        /*044c*/ 	.word	0x00000000


	//----- nvinfo : EIATTR_REGCOUNT
	.align		4
.L_211:
        /*0450*/ 	.byte	0x04, 0x2f
        /*0452*/ 	.short	(.L_213 - .L_212)
	.align		4
.L_212:
        /*0454*/ 	.word	index@(_Z23gemm_half_q_half_kernelILi3ELi20ELb0ELb0ELi32EEvPK6__halfPKjS4_S2_PS0_iiiiPKtS7_iiiiiibS2_i)
        /*0458*/ 	.word	0x00000072


	//----- nvinfo : EIATTR_FRAME_SIZE
	.align		4
.L_213:
        /*045c*/ 	.byte	0x04, 0x11
        /*045e*/ 	.short	(.L_215 - .L_214)
	.align		4
.L_214:
        /*0460*/ 	.word	index@(_Z23gemm_half_q_half_kernelILi3ELi20ELb0ELb0ELi32EEvPK6__halfPKjS4_S2_PS0_iiiiPKtS7_iiiiiibS2_i)
        /*0464*/ 	.word	0x00000000


	//----- nvinfo : EIATTR_REGCOUNT
	.align		4
.L_215:
        /*0468*/ 	.byte	0x04, 0x2f
        /*046a*/ 	.short	(.L_217 - .L_216)
	.align		4
.L_216:
        /*046c*/ 	.word	index@(_Z23gemm_half_q_half_kernelILi3ELi140ELb0ELb0ELi32EEvPK6__halfPKjS4_S2_PS0_iiiiPKtS7_iiiiiibS2_i)
        /*0470*/ 	.word	0x00000071


	//----- nvinfo : EIATTR_FRAME_SIZE
	.align		4
.L_217:
        /*0474*/ 	.byte	0x04, 0x11
        /*0476*/ 	.short	(.L_219 - .L_218)
	.align		4
.L_218:
        /*0478*/ 	.word	index@(_Z23gemm_half_q_half_kernelILi3ELi140ELb0ELb0ELi32EEvPK6__halfPKjS4_S2_PS0_iiiiPKtS7_iiiiiibS2_i)
        /*047c*/ 	.word	0x00000000


	//----- nvinfo : EIATTR_REGCOUNT
	.align		4
.L_219:
        /*0480*/ 	.byte	0x04, 0x2f
        /*0482*/ 	.short	(.L_221 - .L_220)
	.align		4
.L_220:
        /*0484*/ 	.word	index@(_Z23gemm_half_q_half_kernelILi3ELi152ELb0ELb0ELi32EEvPK6__halfPKjS4_S2_PS0_iiiiPKtS7_iiiiiibS2_i)
        /*0488*/ 	.word	0x00000064


	//----- nvinfo : EIATTR_FRAME_SIZE
	.align		4
.L_221:
        /*048c*/ 	.byte	0x04, 0x11
        /*048e*/ 	.short	(.L_223 - .L_222)
	.align		4
.L_222:
        /*0490*/ 	.word	index@(_Z23gemm_half_q_half_kernelILi3ELi152ELb0ELb0ELi32EEvPK6__halfPKjS4_S2_PS0_iiiiPKtS7_iiiiiibS2_i)
        /*0494*/ 	.word	0x00000000


	//----- nvinfo : EIATTR_REGCOUNT
	.align		4
.L_223:
        /*0498*/ 	.byte	0x04, 0x2f
        /*049a*/ 	.short	(.L_225 - .L_224)
	.align		4
.L_224:
        /*049c*/ 	.word	index@(_Z23gemm_half_q_half_kernelILi3ELi176ELb0ELb0ELi32EEvPK6__halfPKjS4_S2_PS0_iiiiPKtS7_iiiiiibS2_i)
        /*04a0*/ 	.word	0x00000064


	//----- nvinfo : EIATTR_FRAME_SIZE
	.align		4
.L_225:
        /*04a4*/ 	.byte	0x04, 0x11
        /*04a6*/ 	.short	(.L_227 - .L_226)
	.align		4
.L_226:
        /*04a8*/ 	.word	index@(_Z23gemm_half_q_half_kernelILi3ELi176ELb0ELb0ELi32EEvPK6__halfPKjS4_S2_PS0_iiiiPKtS7_iiiiiibS2_i)
        /*04ac*/ 	.word	0x00000000


	//----- nvinfo : EIATTR_REGCOUNT
	.align		4
.L_227:
        /*04b0*/ 	.byte	0x04, 0x2f
        /*04b2*/ 	.short	(.L_229 - .L_228)
	.align		4
.L_228:
        /*04b4*/ 	.word	index@(_Z23gemm_half_q_half_kernelILi3ELi172ELb0ELb0ELi32EEvPK6__halfPKjS4_S2_PS0_iiiiPKtS7_iiiiiibS2_i)
        /*04b8*/ 	.word	0x00000071


	//----- nvinfo : EIATTR_FRAME_SIZE
	.align		4
.L_229:
        /*04bc*/ 	.byte	0x04, 0x11
        /*04be*/ 	.short	(.L_231 - .L_230)
	.align		4
.L_230:
        /*04c0*/ 	.word	index@(_Z23gemm_half_q_half_kernelILi3ELi172ELb0ELb0ELi32EEvPK6__halfPKjS4_S2_PS0_iiiiPKtS7_iiiiiibS2_i)
        /*04c4*/ 	.word	0x00000000


	//----- nvinfo : EIATTR_REGCOUNT
	.align		4
.L_231:
        /*04c8*/ 	.byte	0x04, 0x2f
        /*04ca*/ 	.short	(.L_233 - .L_232)
	.align		4
.L_232:
        /*04cc*/ 	.word	index@(_Z23gemm_half_q_half_kernelILi3ELi10ELb0ELb0ELi32EEvPK6__halfPKjS4_S2_PS0_iiiiPKtS7_iiiiiibS2_i)
        /*04d0*/ 	.word	0x00000044


	//----- nvinfo : EIATTR_FRAME_SIZE
	.align		4
.L_233:
        /*04d4*/ 	.byte	0x04, 0x11
        /*04d6*/ 	.short	(.L_235 - .L_234)
	.align		4
.L_234:
        /*04d8*/ 	.word	index@(_Z23gemm_half_q_half_kernelILi3ELi10ELb0ELb0ELi32EEvPK6__halfPKjS4_S2_PS0_iiiiPKtS7_iiiiiibS2_i)
        /*04dc*/ 	.word	0x00000000


	//----- nvinfo : EIATTR_REGCOUNT
	.align		4
.L_235:
        /*04e0*/ 	.byte	0x04, 0x2f
        /*04e2*/ 	.short	(.L_237 - .L_236)
	.align		4
.L_236:
        /*04e4*/ 	.word	index@(_Z23gemm_half_q_half_kernelILi3ELi40ELb0ELb0ELi32EEvPK6__halfPKjS4_S2_PS0_iiiiPKtS7_iiiiiibS2_i)
        /*04e8*/ 	.word	0x00000040


	//----- nvinfo : EIATTR_FRAME_SIZE
	.align		4
.L_237:
        /*04ec*/ 	.byte	0x04, 0x11
        /*04ee*/ 	.short	(.L_239 - .L_238)
	.align		4
.L_238:
        /*04f0*/ 	.word	index@(_Z23gemm_half_q_half_kernelILi3ELi40ELb0ELb0ELi32EEvPK6__halfPKjS4_S2_PS0_iiiiPKtS7_iiiiiibS2_i)
        /*04f4*/ 	.word	0x00000000


	//----- nvinfo : EIATTR_REGCOUNT
	.align		4
.L_239:
        /*04f8*/ 	.byte	0x04, 0x2f
        /*04fa*/ 	.short	(.L_241 - .L_240)
	.align		4
.L_240:
        /*04fc*/ 	.word	index@(_Z23gemm_half_q_half_kernelILi3ELi160ELb0ELb0ELi32EEvPK6__halfPKjS4_S2_PS0_iiiiPKtS7_iiiiiibS2_i)
        /*0500*/ 	.word	0x00000043


	//----- nvinfo : EIATTR_FRAME_SIZE
	.align		4
.L_241:
        /*0504*/ 	.byte	0x04, 0x11
        /*0506*/ 	.short	(.L_243 - .L_242)
	.align		4
.L_242:
        /*0508*/ 	.word	index@(_Z23gemm_half_q_half_kernelILi3ELi160ELb0ELb0ELi32EEvPK6__halfPKjS4_S2_PS0_iiiiPKtS7_iiiiiibS2_i)
        /*050c*/ 	.word	0x00000000


	//----- nvinfo : EIATTR_REGCOUNT
	.align		4
.L_243:
        /*0510*/ 	.byte	0x04, 0x2f
        /*0512*/ 	.short	(.L_245 - .L_244)
	.align		4
.L_244:
        /*0514*/ 	.word	index@(_Z23gemm_half_q_half_kernelILi3ELi190ELb0ELb0ELi32EEvPK6__halfPKjS4_S2_PS0_iiiiPKtS7_iiiiiibS2_i)
        /*0518*/ 	.word	0x00000072


	//----- nvinfo : EIATTR_FRAME_SIZE
	.align		4
.L_245:
        /*051c*/ 	.byte	0x04, 0x11
        /*051e*/ 	.short	(.L_247 - .L_246)
	.align		4
.L_246:
        /*0520*/ 	.word	index@(_Z23gemm_half_q_half_kernelILi3ELi190ELb0ELb0ELi32EEvPK6__halfPKjS4_S2_PS0_iiiiPKtS7_iiiiiibS2_i)
        /*0524*/ 	.word	0x00000000


	//----- nvinfo : EIATTR_REGCOUNT
	.align		4
.L_247:
        /*0528*/ 	.byte	0x04, 0x2f
        /*052a*/ 	.short	(.L_249 - .L_248)
	.align		4
.L_248:
        /*052c*/ 	.word	index@(_Z23gemm_half_q_half_kernelILi3ELi128ELb0ELb0ELi64EEvPK6__halfPKjS4_S2_PS0_iiiiPKtS7_iiiiiibS2_i)
        /*0530*/ 	.word	0x00000047


	//----- nvinfo : EIATTR_FRAME_SIZE
	.align		4
.L_249:
        /*0534*/ 	.byte	0x04, 0x11
        /*0536*/ 	.short	(.L_251 - .L_250)
	.align		4
.L_250:
        /*0538*/ 	.word	index@(_Z23gemm_half_q_half_kernelILi3ELi128ELb0ELb0ELi64EEvPK6__halfPKjS4_S2_PS0_iiiiPKtS7_iiiiiibS2_i)
        /*053c*/ 	.word	0x00000010


	//----- nvinfo : EIATTR_REGCOUNT
	.align		4
.L_251:
        /*0540*/ 	.byte	0x04, 0x2f
        /*0542*/ 	.short	(.L_253 - .L_252)
	.align		4
.L_252:
        /*0544*/ 	.word	index@(_Z23gemm_half_q_half_kernelILi3ELi38ELb0ELb0ELi64EEvPK6__halfPKjS4_S2_PS0_iiiiPKtS7_iiiiiibS2_i)
        /*0548*/ 	.word	0x00000065


	//----- nvinfo : EIATTR_FRAME_SIZE
	.align		4
.L_253:
        /*054c*/ 	.byte	0x04, 0x11
        /*054e*/ 	.short	(.L_255 - .L_254)
	.align		4
.L_254:
        /*0550*/ 	.word	index@(_Z23gemm_half_q_half_kernelILi3ELi38ELb0ELb0ELi64EEvPK6__halfPKjS4_S2_PS0_iiiiPKtS7_iiiiiibS2_i)
        /*0554*/ 	.word	0x00000010


	//----- nvinfo : EIATTR_REGCOUNT
	.align		4
.L_255:
        /*0558*/ 	.byte	0x04, 0x2f
        /*055a*/ 	.short	(.L_257 - .L_256)
	.align		4
.L_256:
        /*055c*/ 	.word	index@(_Z23gemm_half_q_half_kernelILi3ELi20ELb0ELb0ELi64EEvPK6__halfPKjS4_S2_PS0_iiiiPKtS7_iiiiiibS2_i)
        /*0560*/ 	.word	0x0000006e


	//----- nvinfo : EIATTR_FRAME_SIZE
	.align		4
.L_257:
        /*0564*/ 	.byte	0x04, 0x11
        /*0566*/ 	.short	(.L_259 - .L_258)
	.align		4
.L_258:
        /*0568*/ 	.word	index@(_Z23gemm_half_q_half_kernelILi3ELi20ELb0ELb0ELi64EEvPK6__halfPKjS4_S2_PS0_iiiiPKtS7_iiiiiibS2_i)
        /*056c*/ 	.word	0x00000010


	//----- nvinfo : EIATTR_REGCOUNT
	.align		4
.L_259:
        /*0570*/ 	.byte	0x04, 0x2f
        /*0572*/ 	.short	(.L_261 - .L_260)
	.align		4
.L_260:
        /*0574*/ 	.word	index@(_Z23gemm_half_q_half_kernelILi3ELi140ELb0ELb0ELi64EEvPK6__halfPKjS4_S2_PS0_iiiiPKtS7_iiiiiibS2_i)
        /*0578*/ 	.word	0x00000072


	//----- nvinfo : EIATTR_FRAME_SIZE
	.align		4
.L_261:
        /*057c*/ 	.byte	0x04, 0x11
        /*057e*/ 	.short	(.L_263 - .L_262)
	.align		4
.L_262:
        /*0580*/ 	.word	index@(_Z23gemm_half_q_half_kernelILi3ELi140ELb0ELb0ELi64EEvPK6__halfPKjS4_S2_PS0_iiiiPKtS7_iiiiiibS2_i)
        /*0584*/ 	.word	0x00000010


	//----- nvinfo : EIATTR_REGCOUNT
	.align		4
.L_263:
        /*0588*/ 	.byte	0x04, 0x2f
        /*058a*/ 	.short	(.L_265 - .L_264)
	.align		4
.L_264:
        /*058c*/ 	.word	index@(_Z23gemm_half_q_half_kernelILi3ELi152ELb0ELb0ELi64EEvPK6__halfPKjS4_S2_PS0_iiiiPKtS7_iiiiiibS2_i)
        /*0590*/ 	.word	0x00000064


	//----- nvinfo : EIATTR_FRAME_SIZE
	.align		4
.L_265:
        /*0594*/ 	.byte	0x04, 0x11
        /*0596*/ 	.short	(.L_267 - .L_266)
	.align		4
.L_266:
        /*0598*/ 	.word	index@(_Z23gemm_half_q_half_kernelILi3ELi152ELb0ELb0ELi64EEvPK6__halfPKjS4_S2_PS0_iiiiPKtS7_iiiiiibS2_i)
        /*059c*/ 	.word	0x00000010


	//----- nvinfo : EIATTR_REGCOUNT
	.align		4
.L_267:
        /*05a0*/ 	.byte	0x04, 0x2f
        /*05a2*/ 	.short	(.L_269 - .L_268)
	.align		4
.L_268:
        /*05a4*/ 	.word	index@(_Z23gemm_half_q_half_kernelILi3ELi176ELb0ELb0ELi64EEvPK6__halfPKjS4_S2_PS0_iiiiPKtS7_iiiiiibS2_i)
        /*05a8*/ 	.word	0x00000064


	//----- nvinfo : EIATTR_FRAME_SIZE
	.align		4
.L_269:
        /*05ac*/ 	.byte	0x04, 0x11
        /*05ae*/ 	.short	(.L_271 - .L_270)
	.align		4
.L_270:
        /*05b0*/ 	.word	index@(_Z23gemm_half_q_half_kernelILi3ELi176ELb0ELb0ELi64EEvPK6__halfPKjS4_S2_PS0_iiiiPKtS7_iiiiiibS2_i)
        /*05b4*/ 	.word	0x00000010


	//----- nvinfo : EIATTR_REGCOUNT
	.align		4
.L_271:
        /*05b8*/ 	.byte	0x04, 0x2f
        /*05ba*/ 	.short	(.L_273 - .L_272)
	.align		4
.L_272:
        /*05bc*/ 	.word	index@(_Z23gemm_half_q_half_kernelILi3ELi172ELb0ELb0ELi64EEvPK6__halfPKjS4_S2_PS0_iiiiPKtS7_iiiiiibS2_i)
        /*05c0*/ 	.word	0x00000072


	//----- nvinfo : EIATTR_FRAME_SIZE
	.align		4
.L_273:
        /*05c4*/ 	.byte	0x04, 0x11
        /*05c6*/ 	.short	(.L_275 - .L_274)
	.align		4
.L_274:
        /*05c8*/ 	.word	index@(_Z23gemm_half_q_half_kernelILi3ELi172ELb0ELb0ELi64EEvPK6__halfPKjS4_S2_PS0_iiiiPKtS7_iiiiiibS2_i)
        /*05cc*/ 	.word	0x00000010


	//----- nvinfo : EIATTR_REGCOUNT
	.align		4
.L_275:
        /*05d0*/ 	.byte	0x04, 0x2f
        /*05d2*/ 	.short	(.L_277 - .L_276)
	.align		4
.L_276:
        /*05d4*/ 	.word	index@(_Z23gemm_half_q_half_kernelILi3ELi10ELb0ELb0ELi64EEvPK6__halfPKjS4_S2_PS0_iiiiPKtS7_iiiiiibS2_i)
        /*05d8*/ 	.word	0x00000046


	//----- nvinfo : EIATTR_FRAME_SIZE
	.align		4
.L_277:
        /*05dc*/ 	.byte	0x04, 0x11
        /*05de*/ 	.short	(.L_279 - .L_278)
	.align		4
.L_278:
        /*05e0*/ 	.word	index@(_Z23gemm_half_q_half_kernelILi3ELi10ELb0ELb0ELi64EEvPK6__halfPKjS4_S2_PS0_iiiiPKtS7_iiiiiibS2_i)
        /*05e4*/ 	.word	0x00000010


	//----- nvinfo : EIATTR_REGCOUNT
	.align		4
.L_279:
        /*05e8*/ 	.byte	0x04, 0x2f
        /*05ea*/ 	.short	(.L_281 - .L_280)
	.align		4
.L_280:
        /*05ec*/ 	.word	index@(_Z23gemm_half_q_half_kernelILi3ELi40ELb0ELb0ELi64EEvPK6__halfPKjS4_S2_PS0_iiiiPKtS7_iiiiiibS2_i)
        /*05f0*/ 	.word	0x00000046


	//----- nvinfo : EIATTR_FRAME_SIZE
	.align		4
.L_281:
        /*05f4*/ 	.byte	0x04, 0x11
        /*05f6*/ 	.short	(.L_283 - .L_282)
	.align		4
.L_282:
        /*05f8*/ 	.word	index@(_Z23gemm_half_q_half_kernelILi3ELi40ELb0ELb0ELi64EEvPK6__halfPKjS4_S2_PS0_iiiiPKtS7_iiiiiibS2_i)
        /*05fc*/ 	.word	0x00000010


	//----- nvinfo : EIATTR_REGCOUNT
	.align		4
.L_283:
        /*0600*/ 	.byte	0x04, 0x2f
        /*0602*/ 	.short	(.L_285 - .L_284)
	.align		4
.L_284:
        /*0604*/ 	.word	index@(_Z23gemm_half_q_half_kernelILi3ELi160ELb0ELb0ELi64EEvPK6__halfPKjS4_S2_PS0_iiiiPKtS7_iiiiiibS2_i)
        /*0608*/ 	.word	0x00000047


	//----- nvinfo : EIATTR_FRAME_SIZE
	.align		4
.L_285:
        /*060c*/ 	.byte	0x04, 0x11
        /*060e*/ 	.short	(.L_287 - .L_286)
	.align		4
.L_286:
        /*0610*/ 	.word	index@(_Z23gemm_half_q_half_kernelILi3ELi160ELb0ELb0ELi64EEvPK6__halfPKjS4_S2_PS0_iiiiPKtS7_iiiiiibS2_i)
        /*0614*/ 	.word	0x00000010


	//----- nvinfo : EIATTR_REGCOUNT
	.align		4
.L_287:
        /*0618*/ 	.byte	0x04, 0x2f
        /*061a*/ 	.short	(.L_289 - .L_288)
	.align		4
.L_288:
        /*061c*/ 	.word	index@(_Z23gemm_half_q_half_kernelILi3ELi190ELb0ELb0ELi64EEvPK6__halfPKjS4_S2_PS0_iiiiPKtS7_iiiiiibS2_i)
        /*0620*/ 	.word	0x00000072


	//----- nvinfo : EIATTR_FRAME_SIZE
	.align		4
.L_289:
        /*0624*/ 	.byte	0x04, 0x11
        /*0626*/ 	.short	(.L_291 - .L_290)
	.align		4
.L_290:
        /*0628*/ 	.word	index@(_Z23gemm_half_q_half_kernelILi3ELi190ELb0ELb0ELi64EEvPK6__halfPKjS4_S2_PS0_iiiiPKtS7_iiiiiibS2_i)
        /*062c*/ 	.word	0x00000010


	//----- nvinfo : EIATTR_REGCOUNT
	.align		4
.L_291:
        /*0630*/ 	.byte	0x04, 0x2f
        /*0632*/ 	.short	(.L_293 - .L_292)
	.align		4
.L_292:
        /*0634*/ 	.word	index@(_Z23gemm_half_q_half_kernelILi4ELi128ELb0ELb0ELi32EEvPK6__halfPKjS4_S2_PS0_iiiiPKtS7_iiiiiibS2_i)
        /*0638*/ 	.word	0x00000045


	//----- nvinfo : EIATTR_FRAME_SIZE
	.align		4
.L_293:
        /*063c*/ 	.byte	0x04, 0x11
        /*063e*/ 	.short	(.L_295 - .L_294)
	.align		4
.L_294:
        /*0640*/ 	.word	index@(_Z23gemm_half_q_half_kernelILi4ELi128ELb0ELb0ELi32EEvPK6__halfPKjS4_S2_PS0_iiiiPKtS7_iiiiiibS2_i)
        /*0644*/ 	.word	0x00000000


	//----- nvinfo : EIATTR_REGCOUNT
	.align		4
.L_295:
        /*0648*/ 	.byte	0x04, 0x2f
        /*064a*/ 	.short	(.L_297 - .L_296)
	.align		4
.L_296:
        /*064c*/ 	.word	index@(_Z23gemm_half_q_half_kernelILi4ELi38ELb0ELb0ELi32EEvPK6__halfPKjS4_S2_PS0_iiiiPKtS7_iiiiiibS2_i)
        /*0650*/ 	.word	0x00000068


	//----- nvinfo : EIATTR_FRAME_SIZE
	.align		4
.L_297:
        /*0654*/ 	.byte	0x04, 0x11
        /*0656*/ 	.short	(.L_299 - .L_298)
	.align		4
.L_298:
        /*0658*/ 	.word	index@(_Z23gemm_half_q_half_kernelILi4ELi38ELb0ELb0ELi32EEvPK6__halfPKjS4_S2_PS0_iiiiPKtS7_iiiiiibS2_i)
        /*065c*/ 	.word	0x00000000


	//----- nvinfo : EIATTR_REGCOUNT
	.align		4
.L_299:
        /*0660*/ 	.byte	0x04, 0x2f
        /*0662*/ 	.short	(.L_301 - .L_300)
	.align		4
.L_300:
        /*0664*/ 	.word	index@(_Z23gemm_half_q_half_kernelILi4ELi20ELb0ELb0ELi32EEvPK6__halfPKjS4_S2_PS0_iiiiPKtS7_iiiiiibS2_i)
        /*0668*/ 	.word	0x0000007a


	//----- nvinfo : EIATTR_FRAME_SIZE
	.align		4
.L_301:
        /*066c*/ 	.byte	0x04, 0x11
        /*066e*/ 	.short	(.L_303 - .L_302)
	.align		4
.L_302:
        /*0670*/ 	.word	index@(_Z23gemm_half_q_half_kernelILi4ELi20ELb0ELb0ELi32EEvPK6__halfPKjS4_S2_PS0_iiiiPKtS7_iiiiiibS2_i)
        /*0674*/ 	.word	0x00000000


	//----- nvinfo : EIATTR_REGCOUNT
	.align		4
.L_303:
        /*0678*/ 	.byte	0x04, 0x2f
        /*067a*/ 	.short	(.L_305 - .L_304)
	.align		4
.L_304:
        /*067c*/ 	.word	index@(_Z23gemm_half_q_half_kernelILi4ELi140ELb0ELb0ELi32EEvPK6__halfPKjS4_S2_PS0_iiiiPKtS7_iiiiiibS2_i)
        /*0680*/ 	.word	0x00000067


	//----- nvinfo : EIATTR_FRAME_SIZE
	.align		4
.L_305:
        /*0684*/ 	.byte	0x04, 0x11
        /*0686*/ 	.short	(.L_307 - .L_306)
	.align		4
.L_306:
        /*0688*/ 	.word	index@(_Z23gemm_half_q_half_kernelILi4ELi140ELb0ELb0ELi32EEvPK6__halfPKjS4_S2_PS0_iiiiPKtS7_iiiiiibS2_i)
        /*068c*/ 	.word	0x00000000


	//----- nvinfo : EIATTR_REGCOUNT
	.align		4
.L_307:
        /*0690*/ 	.byte	0x04, 0x2f
        /*0692*/ 	.short	(.L_309 - .L_308)
	.align		4
.L_308:
        /*0694*/ 	.word	index@(_Z23gemm_half_q_half_kernelILi4ELi152ELb0ELb0ELi32EEvPK6__halfPKjS4_S2_PS0_iiiiPKtS7_iiiiiibS2_i)
        /*0698*/ 	.word	0x0000006a


	//----- nvinfo : EIATTR_FRAME_SIZE
	.align		4
.L_309:
        /*069c*/ 	.byte	0x04, 0x11
        /*069e*/ 	.short	(.L_311 - .L_310)
	.align		4
.L_310:
        /*06a0*/ 	.word	index@(_Z23gemm_half_q_half_kernelILi4ELi152ELb0ELb0ELi32EEvPK6__halfPKjS4_S2_PS0_iiiiPKtS7_iiiiiibS2_i)
        /*06a4*/ 	.word	0x00000000


	//----- nvinfo : EIATTR_REGCOUNT
	.align		4
.L_311:
        /*06a8*/ 	.byte	0x04, 0x2f
        /*06aa*/ 	.short	(.L_313 - .L_312)
	.align		4
.L_312:
        /*06ac*/ 	.word	index@(_Z23gemm_half_q_half_kernelILi4ELi176ELb0ELb0ELi32EEvPK6__halfPKjS4_S2_PS0_iiiiPKtS7_iiiiiibS2_i)
        /*06b0*/ 	.word	0x00000068


	//----- nvinfo : EIATTR_FRAME_SIZE
	.align		4
.L_313:
        /*06b4*/ 	.byte	0x04, 0x11
        /*06b6*/ 	.short	(.L_315 - .L_314)
	.align		4
.L_314:
        /*06b8*/ 	.word	index@(_Z23gemm_half_q_half_kernelILi4ELi176ELb0ELb0ELi32EEvPK6__halfPKjS4_S2_PS0_iiiiPKtS7_iiiiiibS2_i)
        /*06bc*/ 	.word	0x00000000


	//----- nvinfo : EIATTR_REGCOUNT
	.align		4
.L_315:
        /*06c0*/ 	.byte	0x04, 0x2f
        /*06c2*/ 	.short	(.L_317 - .L_316)
	.align		4
.L_316:
        /*06c4*/ 	.word	index@(_Z23gemm_half_q_half_kernelILi4ELi172ELb0ELb0ELi32EEvPK6__halfPKjS4_S2_PS0_iiiiPKtS7_iiiiiibS2_i)
        /*06c8*/ 	.word	0x00000067


	//----- nvinfo : EIATTR_FRAME_SIZE
	.align		4
.L_317:
        /*06cc*/ 	.byte	0x04, 0x11
        /*06ce*/ 	.short	(.L_319 - .L_318)
	.align		4
.L_318:
        /*06d0*/ 	.word	index@(_Z23gemm_half_q_half_kernelILi4ELi172ELb0ELb0ELi32EEvPK6__halfPKjS4_S2_PS0_iiiiPKtS7_iiiiiibS2_i)
        /*06d4*/ 	.word	0x00000000


	//----- nvinfo : EIATTR_REGCOUNT
	.align		4
.L_319:
        /*06d8*/ 	.byte	0x04, 0x2f
        /*06da*/ 	.short	(.L_321 - .L_320)
	.align		4
.L_320:
        /*06dc*/ 	.word	index@(_Z23gemm_half_q_half_kernelILi4ELi10ELb0ELb0ELi32EEvPK6__halfPKjS4_S2_PS0_iiiiPKtS7_iiiiiibS2_i)
        /*06e0*/ 	.word	0x00000048


	//----- nvinfo : EIATTR_FRAME_SIZE
	.align		4
.L_321:
        /*06e4*/ 	.byte	0x04, 0x11
        /*06e6*/ 	.short	(.L_323 - .L_322)
	.align		4
.L_322:
        /*06e8*/ 	.word	index@(_Z23gemm_half_q_half_kernelILi4ELi10ELb0ELb0ELi32EEvPK6__halfPKjS4_S2_PS0_iiiiPKtS7_iiiiiibS2_i)
        /*06ec*/ 	.word	0x00000000


	//----- nvinfo : EIATTR_REGCOUNT
	.align		4
.L_323:
        /*06f0*/ 	.byte	0x04, 0x2f
        /*06f2*/ 	.short	(.L_325 - .L_324)
	.align		4
.L_324:
        /*06f4*/ 	.word	index@(_Z23gemm_half_q_half_kernelILi4ELi40ELb0ELb0ELi32EEvPK6__halfPKjS4_S2_PS0_iiiiPKtS7_iiiiiibS2_i)
        /*06f8*/ 	.word	0x00000043


	//----- nvinfo : EIATTR_FRAME_SIZE
	.align		4
.L_325:
        /*06fc*/ 	.byte	0x04, 0x11
        /*06fe*/ 	.short	(.L_327 - .L_326)
	.align		4
.L_326:
        /*0700*/ 	.word	index@(_Z23gemm_half_q_half_kernelILi4ELi40ELb0ELb0ELi32EEvPK6__halfPKjS4_S2_PS0_iiiiPKtS7_iiiiiibS2_i)
        /*0704*/ 	.word	0x00000000


	//----- nvinfo : EIATTR_REGCOUNT
	.align		4
.L_327:
        /*0708*/ 	.byte	0x04, 0x2f
        /*070a*/ 	.short	(.L_329 - .L_328)
	.align		4
.L_328:
        /*070c*/ 	.word	index@(_Z23gemm_half_q_half_kernelILi4ELi160ELb0ELb0ELi32EEvPK6__halfPKjS4_S2_PS0_iiiiPKtS7_iiiiiibS2_i)
        /*0710*/ 	.word	0x00000046


	//----- nvinfo : EIATTR_FRAME_SIZE
	.align		4
.L_329:
        /*0714*/ 	.byte	0x04, 0x11
        /*0716*/ 	.short	(.L_331 - .L_330)
	.align		4
.L_330:
        /*0718*/ 	.word	index@(_Z23gemm_half_q_half_kernelILi4ELi160ELb0ELb0ELi32EEvPK6__halfPKjS4_S2_PS0_iiiiPKtS7_iiiiiibS2_i)
        /*071c*/ 	.word	0x00000000


	//----- nvinfo : EIATTR_REGCOUNT
	.align		4
.L_331:
        /*0720*/ 	.byte	0x04, 0x2f
        /*0722*/ 	.short	(.L_333 - .L_332)
	.align		4
.L_332:
        /*0724*/ 	.word	index@(_Z23gemm_half_q_half_kernelILi4ELi190ELb0ELb0ELi32EEvPK6__halfPKjS4_S2_PS0_iiiiPKtS7_iiiiiibS2_i)
        /*0728*/ 	.word	0x00000072


	//----- nvinfo : EIATTR_FRAME_SIZE
	.align		4
.L_333:
        /*072c*/ 	.byte	0x04, 0x11
        /*072e*/ 	.short	(.L_335 - .L_334)
	.align		4
.L_334:
        /*0730*/ 	.word	index@(_Z23gemm_half_q_half_kernelILi4ELi190ELb0ELb0ELi32EEvPK6__halfPKjS4_S2_PS0_iiiiPKtS7_iiiiiibS2_i)
        /*0734*/ 	.word	0x00000000


	//----- nvinfo : EIATTR_REGCOUNT
	.align		4
.L_335:
        /*0738*/ 	.byte	0x04, 0x2f
        /*073a*/ 	.short	(.L_337 - .L_336)
	.align		4
.L_336:
        /*073c*/ 	.word	index@(_Z23gemm_half_q_half_kernelILi4ELi128ELb0ELb0ELi64EEvPK6__halfPKjS4_S2_PS0_iiiiPKtS7_iiiiiibS2_i)
        /*0740*/ 	.word	0x00000044


	//----- nvinfo : EIATTR_FRAME_SIZE
	.align		4
.L_337:
        /*0744*/ 	.byte	0x04, 0x11
        /*0746*/ 	.short	(.L_339 - .L_338)
	.align		4
.L_338:
        /*0748*/ 	.word	index@(_Z23gemm_half_q_half_kernelILi4ELi128ELb0ELb0ELi64EEvPK6__halfPKjS4_S2_PS0_iiiiPKtS7_iiiiiibS2_i)
        /*074c*/ 	.word	0x00000010


	//----- nvinfo : EIATTR_REGCOUNT
	.align		4
.L_339:
        /*0750*/ 	.byte	0x04, 0x2f
        /*0752*/ 	.short	(.L_341 - .L_340)
	.align		4
.L_340:
        /*0754*/ 	.word	index@(_Z23gemm_half_q_half_kernelILi4ELi38ELb0ELb0ELi64EEvPK6__halfPKjS4_S2_PS0_iiiiPKtS7_iiiiiibS2_i)
        /*0758*/ 	.word	0x00000068


	//----- nvinfo : EIATTR_FRAME_SIZE
	.align		4
.L_341:
        /*075c*/ 	.byte	0x04, 0x11
        /*075e*/ 	.short	(.L_343 - .L_342)
	.align		4
.L_342:
        /*0760*/ 	.word	index@(_Z23gemm_half_q_half_kernelILi4ELi38ELb0ELb0ELi64EEvPK6__halfPKjS4_S2_PS0_iiiiPKtS7_iiiiiibS2_i)
        /*0764*/ 	.word	0x00000010


	//----- nvinfo : EIATTR_REGCOUNT
	.align		4
.L_343:
        /*0768*/ 	.byte	0x04, 0x2f
        /*076a*/ 	.short	(.L_345 - .L_344)
	.align		4
.L_344:
        /*076c*/ 	.word	index@(_Z23gemm_half_q_half_kernelILi4ELi20ELb0ELb0ELi64EEvPK6__halfPKjS4_S2_PS0_iiiiPKtS7_iiiiiibS2_i)
        /*0770*/ 	.word	0x0000007a


	//----- nvinfo : EIATTR_FRAME_SIZE
	.align		4
.L_345:
        /*0774*/ 	.byte	0x04, 0x11
        /*0776*/ 	.short	(.L_347 - .L_346)
	.align		4
.L_346:
        /*0778*/ 	.word	index@(_Z23gemm_half_q_half_kernelILi4ELi20ELb0ELb0ELi64EEvPK6__halfPKjS4_S2_PS0_iiiiPKtS7_iiiiiibS2_i)
        /*077c*/ 	.word	0x00000010


	//----- nvinfo : EIATTR_REGCOUNT
	.align		4
.L_347:
        /*0780*/ 	.byte	0x04, 0x2f
        /*0782*/ 	.short	(.L_349 - .L_348)
	.align		4
.L_348:
        /*0784*/ 	.word	index@(_Z23gemm_half_q_half_kernelILi4ELi140ELb0ELb0ELi64EEvPK6__halfPKjS4_S2_PS0_iiiiPKtS7_iiiiiibS2_i)
        /*0788*/ 	.word	0x00000067


	//----- nvinfo : EIATTR_FRAME_SIZE
	.align		4
.L_349:
        /*078c*/ 	.byte	0x04, 0x11
        /*078e*/ 	.short	(.L_351 - .L_350)
	.align		4
.L_350:
        /*0790*/ 	.word	index@(_Z23gemm_half_q_half_kernelILi4ELi140ELb0ELb0ELi64EEvPK6__halfPKjS4_S2_PS0_iiiiPKtS7_iiiiiibS2_i)
        /*0794*/ 	.word	0x00000010


	//----- nvinfo : EIATTR_REGCOUNT
	.align		4
.L_351:
        /*0798*/ 	.byte	0x04, 0x2f
        /*079a*/ 	.short	(.L_353 - .L_352)
	.align		4
.L_352:
        /*079c*/ 	.word	index@(_Z23gemm_half_q_half_kernelILi4ELi152ELb0ELb0ELi64EEvPK6__halfPKjS4_S2_PS0_iiiiPKtS7_iiiiiibS2_i)
        /*07a0*/ 	.word	0x0000007a


	//----- nvinfo : EIATTR_FRAME_SIZE
	.align		4
.L_353:
        /*07a4*/ 	.byte	0x04, 0x11
        /*07a6*/ 	.short	(.L_355 - .L_354)
	.align		4
.L_354:
        /*07a8*/ 	.word	index@(_Z23gemm_half_q_half_kernelILi4ELi152ELb0ELb0ELi64EEvPK6__halfPKjS4_S2_PS0_iiiiPKtS7_iiiiiibS2_i)
        /*07ac*/ 	.word	0x00000010


	//----- nvinfo : EIATTR_REGCOUNT
	.align		4
.L_355:
        /*07b0*/ 	.byte	0x04, 0x2f
        /*07b2*/ 	.short	(.L_357 - .L_356)
	.align		4
.L_356:
        /*07b4*/ 	.word	index@(_Z23gemm_half_q_half_kernelILi4ELi176ELb0ELb0ELi64EEvPK6__halfPKjS4_S2_PS0_iiiiPKtS7_iiiiiibS2_i)
        /*07b8*/ 	.word	0x00000066


	//----- nvinfo : EIATTR_FRAME_SIZE
	.align		4
.L_357:
        /*07bc*/ 	.byte	0x04, 0x11
        /*07be*/ 	.short	(.L_359 - .L_358)
	.align		4
.L_358:
        /*07c0*/ 	.word	index@(_Z23gemm_half_q_half_kernelILi4ELi176ELb0ELb0ELi64EEvPK6__halfPKjS4_S2_PS0_iiiiPKtS7_iiiiiibS2_i)
        /*07c4*/ 	.word	0x00000010


	//----- nvinfo : EIATTR_REGCOUNT
	.align		4
.L_359:
        /*07c8*/ 	.byte	0x04, 0x2f
        /*07ca*/ 	.short	(.L_361 - .L_360)
	.align		4
.L_360:
        /*07cc*/ 	.word	index@(_Z23gemm_half_q_half_kernelILi4ELi172ELb0ELb0ELi64EEvPK6__halfPKjS4_S2_PS0_iiiiPKtS7_iiiiiibS2_i)
        /*07d0*/ 	.word	0x00000067


	//----- nvinfo : EIATTR_FRAME_SIZE
	.align		4
.L_361:
        /*07d4*/ 	.byte	0x04, 0x11
        /*07d6*/ 	.short	(.L_363 - .L_362)
	.align		4
.L_362:
        /*07d8*/ 	.word	index@(_Z23gemm_half_q_half_kernelILi4ELi172ELb0ELb0ELi64EEvPK6__halfPKjS4_S2_PS0_iiiiPKtS7_iiiiiibS2_i)
        /*07dc*/ 	.word	0x00000010


	//----- nvinfo : EIATTR_REGCOUNT
	.align		4
.L_363:
        /*07e0*/ 	.byte	0x04, 0x2f
        /*07e2*/ 	.short	(.L_365 - .L_364)
	.align		4
.L_364:
        /*07e4*/ 	.word	index@(_Z23gemm_half_q_half_kernelILi4ELi10ELb0ELb0ELi64EEvPK6__halfPKjS4_S2_PS0_iiiiPKtS7_iiiiiibS2_i)
        /*07e8*/ 	.word	0x00000048


	//----- nvinfo : EIATTR_FRAME_SIZE
	.align		4
.L_365:
        /*07ec*/ 	.byte	0x04, 0x11
        /*07ee*/ 	.short	(.L_367 - .L_366)
	.align		4
.L_366:
        /*07f0*/ 	.word	index@(_Z23gemm_half_q_half_kernelILi4ELi10ELb0ELb0ELi64EEvPK6__halfPKjS4_S2_PS0_iiiiPKtS7_iiiiiibS2_i)
        /*07f4*/ 	.word	0x00000010


	//----- nvinfo : EIATTR_REGCOUNT
	.align		4
.L_367:
        /*07f8*/ 	.byte	0x04, 0x2f
        /*07fa*/ 	.short	(.L_369 - .L_368)
	.align		4
.L_368:
        /*07fc*/ 	.word	index@(_Z23gemm_half_q_half_kernelILi4ELi40ELb0ELb0ELi64EEvPK6__halfPKjS4_S2_PS0_iiiiPKtS7_iiiiiibS2_i)
        /*0800*/ 	.word	0x00000048


	//----- nvinfo : EIATTR_FRAME_SIZE
	.align		4
.L_369:
        /*0804*/ 	.byte	0x04, 0x11
        /*0806*/ 	.short	(.L_371 - .L_370)
	.align		4
.L_370:
        /*0808*/ 	.word	index@(_Z23gemm_half_q_half_kernelILi4ELi40ELb0ELb0ELi64EEvPK6__halfPKjS4_S2_PS0_iiiiPKtS7_iiiiiibS2_i)
        /*080c*/ 	.word	0x00000010


	//----- nvinfo : EIATTR_REGCOUNT
	.align		4
.L_371:
        /*0810*/ 	.byte	0x04, 0x2f
        /*0812*/ 	.short	(.L_373 - .L_372)
	.align		4
.L_372:
        /*0814*/ 	.word	index@(_Z23gemm_half_q_half_kernelILi4ELi160ELb0ELb0ELi64EEvPK6__halfPKjS4_S2_PS0_iiiiPKtS7_iiiiiibS2_i)
        /*0818*/ 	.word	0x00000044


	//----- nvinfo : EIATTR_FRAME_SIZE
	.align		4
.L_373:
        /*081c*/ 	.byte	0x04, 0x11
        /*081e*/ 	.short	(.L_375 - .L_374)
	.align		4
.L_374:
        /*0820*/ 	.word	index@(_Z23gemm_half_q_half_kernelILi4ELi160ELb0ELb0ELi64EEvPK6__halfPKjS4_S2_PS0_iiiiPKtS7_iiiiiibS2_i)
        /*0824*/ 	.word	0x00000010


	//----- nvinfo : EIATTR_REGCOUNT
	.align		4
.L_375:
        /*0828*/ 	.byte	0x04, 0x2f
        /*082a*/ 	.short	(.L_377 - .L_376)
	.align		4
.L_376:
        /*082c*/ 	.word	index@(_Z23gemm_half_q_half_kernelILi4ELi190ELb0ELb0ELi64EEvPK6__halfPKjS4_S2_PS0_iiiiPKtS7_iiiiiibS2_i)
        /*0830*/ 	.word	0x00000076


	//----- nvinfo : EIATTR_FRAME_SIZE
	.align		4
.L_377:
        /*0834*/ 	.byte	0x04, 0x11
        /*0836*/ 	.short	(.L_379 - .L_378)
	.align		4
.L_378:
        /*0838*/ 	.word	index@(_Z23gemm_half_q_half_kernelILi4ELi190ELb0ELb0ELi64EEvPK6__halfPKjS4_S2_PS0_iiiiPKtS7_iiiiiibS2_i)
        /*083c*/ 	.word	0x00000010


	//----- nvinfo : EIATTR_MIN_STACK_SIZE
	.align		4
.L_379:
        /*0840*/ 	.byte	0x04, 0x12
        /*0842*/ 	.short	(.L_381 - .L_380)
	.align		4
.L_380:
        /*0844*/ 	.word	index@(_Z23gemm_half_q_half_kernelILi4ELi190ELb0ELb0ELi64EEvPK6__halfPKjS4_S2_PS0_iiiiPKtS7_iiiiiibS2_i)
        /*0848*/ 	.word	0x00000010


	//----- nvinfo : EIATTR_MIN_STACK_SIZE
	.align		4
.L_381:
        /*084c*/ 	.byte	0x04, 0x12
        /*084e*/ 	.short	(.L_383 - .L_382)
	.align		4
.L_382:
        /*0850*/ 	.word	index@(_Z23gemm_half_q_half_kernelILi4ELi160ELb0ELb0ELi64EEvPK6__halfPKjS4_S2_PS0_iiiiPKtS7_iiiiiibS2_i)
        /*0854*/ 	.word	0x00000010


	//----- nvinfo : EIATTR_MIN_STACK_SIZE
	.align		4
.L_383:
        /*0858*/ 	.byte	0x04, 0x12
        /*085a*/ 	.short	(.L_385 - .L_384)
	.align		4
.L_384:
        /*085c*/ 	.word	index@(_Z23gemm_half_q_half_kernelILi4ELi40ELb0ELb0ELi64EEvPK6__halfPKjS4_S2_PS0_iiiiPKtS7_iiiiiibS2_i)
        /*0860*/ 	.word	0x00000010


	//----- nvinfo : EIATTR_MIN_STACK_SIZE
	.align		4
.L_385:
        /*0864*/ 	.byte	0x04, 0x12
        /*0866*/ 	.short	(.L_387 - .L_386)
	.align		4
.L_386:
        /*0868*/ 	.word	index@(_Z23gemm_half_q_half_kernelILi4ELi10ELb0ELb0ELi64EEvPK6__halfPKjS4_S2_PS0_iiiiPKtS7_iiiiiibS2_i)
        /*086c*/ 	.word	0x00000010


	//----- nvinfo : EIATTR_MIN_STACK_SIZE
	.align		4
.L_387:
        /*0870*/ 	.byte	0x04, 0x12
        /*0872*/ 	.short	(.L_389 - .L_388)
	.align		4
.L_388:
        /*0874*/ 	.word	index@(_Z23gemm_half_q_half_kernelILi4ELi172ELb0ELb0ELi64EEvPK6__halfPKjS4_S2_PS0_iiiiPKtS7_iiiiiibS2_i)
        /*0878*/ 	.word	0x00000010


	//----- nvinfo : EIATTR_MIN_STACK_SIZE
	.align		4
.L_389:
        /*087c*/ 	.byte	0x04, 0x12
        /*087e*/ 	.short	(.L_391 - .L_390)
	.align		4
.L_390:
        /*0880*/ 	.word	index@(_Z23gemm_half_q_half_kernelILi4ELi176ELb0ELb0ELi64EEvPK6__halfPKjS4_S2_PS0_iiiiPKtS7_iiiiiibS2_i)
        /*0884*/ 	.word	0x00000010


	//----- nvinfo : EIATTR_MIN_STACK_SIZE
	.align		4
.L_391:
        /*0888*/ 	.byte	0x04, 0x12
        /*088a*/ 	.short	(.L_393 - .L_392)
	.align		4
.L_392:
        /*088c*/ 	.word	index@(_Z23gemm_half_q_half_kernelILi4ELi152ELb0ELb0ELi64EEvPK6__halfPKjS4_S2_PS0_iiiiPKtS7_iiiiiibS2_i)
        /*0890*/ 	.word	0x00000010


	//----- nvinfo : EIATTR_MIN_STACK_SIZE
	.align		4
.L_393:
        /*0894*/ 	.byte	0x04, 0x12
        /*0896*/ 	.short	(.L_395 - .L_394)
	.align		4
.L_394:
        /*0898*/ 	.word	index@(_Z23gemm_half_q_half_kernelILi4ELi140ELb0ELb0ELi64EEvPK6__halfPKjS4_S2_PS0_iiiiPKtS7_iiiiiibS2_i)
        /*089c*/ 	.word	0x00000010


	//----- nvinfo : EIATTR_MIN_STACK_SIZE
	.align		4
.L_395:
        /*08a0*/ 	.byte	0x04, 0x12
        /*08a2*/ 	.short	(.L_397 - .L_396)
	.align		4
.L_396:
        /*08a4*/ 	.word	index@(_Z23gemm_half_q_half_kernelILi4ELi20ELb0ELb0ELi64EEvPK6__halfPKjS4_S2_PS0_iiiiPKtS7_iiiiiibS2_i)
        /*08a8*/ 	.word	0x00000010


	//----- nvinfo : EIATTR_MIN_STACK_SIZE
	.align		4
.L_397:
        /*08ac*/ 	.byte	0x04, 0x12
        /*08ae*/ 	.short	(.L_399 - .L_398)
	.align		4
.L_398:
        /*08b0*/ 	.word	index@(_Z23gemm_half_q_half_kernelILi4ELi38ELb0ELb0ELi64EEvPK6__halfPKjS4_S2_PS0_iiiiPKtS7_iiiiiibS2_i)
        /*08b4*/ 	.word	0x00000010


	//----- nvinfo : EIATTR_MIN_STACK_SIZE
	.align		4
.L_399:
        /*08b8*/ 	.byte	0x04, 0x12
        /*08ba*/ 	.short	(.L_401 - .L_400)
	.align		4
.L_400:
        /*08bc*/ 	.word	index@(_Z23gemm_half_q_half_kernelILi4ELi128ELb0ELb0ELi64EEvPK6__halfPKjS4_S2_PS0_iiiiPKtS7_iiiiiibS2_i)
        /*08c0*/ 	.word	0x00000010


	//----- nvinfo : EIATTR_MIN_STACK_SIZE
	.align		4
.L_401:
        /*08c4*/ 	.byte	0x04, 0x12
        /*08c6*/ 	.short	(.L_403 - .L_402)
	.align		4
.L_402:
        /*08c8*/ 	.word	index@(_Z23gemm_half_q_half_kernelILi4ELi190ELb0ELb0ELi32EEvPK6__halfPKjS4_S2_PS0_iiiiPKtS7_iiiiiibS2_i)
        /*08cc*/ 	.word	0x00000000


	//----- nvinfo : EIATTR_MIN_STACK_SIZE
	.align		4
.L_403:
        /*08d0*/ 	.byte	0x04, 0x12
        /*08d2*/ 	.short	(.L_405 - .L_404)
	.align		4
.L_404:
        /*08d4*/ 	.word	index@(_Z23gemm_half_q_half_kernelILi4ELi160ELb0ELb0ELi32EEvPK6__halfPKjS4_S2_PS0_iiiiPKtS7_iiiiiibS2_i)
        /*08d8*/ 	.word	0x00000000


	//----- nvinfo : EIATTR_MIN_STACK_SIZE
	.align		4
.L_405:
        /*08dc*/ 	.byte	0x04, 0x12
        /*08de*/ 	.short	(.L_407 - .L_406)
	.align		4
.L_406:
        /*08e0*/ 	.word	index@(_Z23gemm_half_q_half_kernelILi4ELi40ELb0ELb0ELi32EEvPK6__halfPKjS4_S2_PS0_iiiiPKtS7_iiiiiibS2_i)
        /*08e4*/ 	.word	0x00000000


	//----- nvinfo : EIATTR_MIN_STACK_SIZE
	.align		4
.L_407:
        /*08e8*/ 	.byte	0x04, 0x12
        /*08ea*/ 	.short	(.L_409 - .L_408)
	.align		4
.L_408:
        /*08ec*/ 	.word	index@(_Z23gemm_half_q_half_kernelILi4ELi10ELb0ELb0ELi32EEvPK6__halfPKjS4_S2_PS0_iiiiPKtS7_iiiiiibS2_i)
        /*08f0*/ 	.word	0x00000000


	//----- nvinfo : EIATTR_MIN_STACK_SIZE
	.align		4
.L_409:
        /*08f4*/ 	.byte	0x04, 0x12
        /*08f6*/ 	.short	(.L_411 - .L_410)
	.align		4
.L_410:
        /*08f8*/ 	.word	index@(_Z23gemm_half_q_half_kernelILi4ELi172ELb0ELb0ELi32EEvPK6__halfPKjS4_S2_PS0_iiiiPKtS7_iiiiiibS2_i)
        /*08fc*/ 	.word	0x00000000


	//----- nvinfo : EIATTR_MIN_STACK_SIZE
	.align		4
.L_411:
        /*0900*/ 	.byte	0x04, 0x12
        /*0902*/ 	.short	(.L_413 - .L_412)
	.align		4
.L_412:
        /*0904*/ 	.word	index@(_Z23gemm_half_q_half_kernelILi4ELi176ELb0ELb0ELi32EEvPK6__halfPKjS4_S2_PS0_iiiiPKtS7_iiiiiibS2_i)
        /*0908*/ 	.word	0x00000000


	//----- nvinfo : EIATTR_MIN_STACK_SIZE
	.align		4
.L_413:
        /*090c*/ 	.byte	0x04, 0x12
        /*090e*/ 	.short	(.L_415 - .L_414)
	.align		4
.L_414:
        /*0910*/ 	.word	index@(_Z23gemm_half_q_half_kernelILi4ELi152ELb0ELb0ELi32EEvPK6__halfPKjS4_S2_PS0_iiiiPKtS7_iiiiiibS2_i)
        /*0914*/ 	.word	0x00000000


	//----- nvinfo : EIATTR_MIN_STACK_SIZE
	.align		4
.L_415:
        /*0918*/ 	.byte	0x04, 0x12
        /*091a*/ 	.short	(.L_417 - .L_416)
	.align		4
.L_416:
        /*091c*/ 	.word	index@(_Z23gemm_half_q_half_kernelILi4ELi140ELb0ELb0ELi32EEvPK6__halfPKjS4_S2_PS0_iiiiPKtS7_iiiiiibS2_i)
        /*0920*/ 	.word	0x00000000


	//----- nvinfo : EIATTR_MIN_STACK_SIZE
	.align		4
.L_417:
        /*0924*/ 	.byte	0x04, 0x12
        /*0926*/ 	.short	(.L_419 - .L_418)
	.align		4
.L_418:
        /*0928*/ 	.word	index@(_Z23gemm_half_q_half_kernelILi4ELi20ELb0ELb0ELi32EEvPK6__halfPKjS4_S2_PS0_iiiiPKtS7_iiiiiibS2_i)
        /*092c*/ 	.word	0x00000000


	//----- nvinfo : EIATTR_MIN_STACK_SIZE
	.align		4
.L_419:
        /*0930*/ 	.byte	0x04, 0x12
        /*0932*/ 	.short	(.L_421 - .L_420)
	.align		4
.L_420:
        /*0934*/ 	.word	index@(_Z23gemm_half_q_half_kernelILi4ELi38ELb0ELb0ELi32EEvPK6__halfPKjS4_S2_PS0_iiiiPKtS7_iiiiiibS2_i)
        /*0938*/ 	.word	0x00000000


	//----- nvinfo : EIATTR_MIN_STACK_SIZE
	.align		4
.L_421:
        /*093c*/ 	.byte	0x04, 0x12
        /*093e*/ 	.short	(.L_423 - .L_422)
	.align		4
.L_422:
        /*0940*/ 	.word	index@(_Z23gemm_half_q_half_kernelILi4ELi128ELb0ELb0ELi32EEvPK6__halfPKjS4_S2_PS0_iiiiPKtS7_iiiiiibS2_i)
        /*0944*/ 	.word	0x00000000


	//----- nvinfo : EIATTR_MIN_STACK_SIZE
	.align		4
.L_423:
        /*0948*/ 	.byte	0x04, 0x12
        /*094a*/ 	.short	(.L_425 - .L_424)
	.align		4
.L_424:
        /*094c*/ 	.word	index@(_Z23gemm_half_q_half_kernelILi3ELi190ELb0ELb0ELi64EEvPK6__halfPKjS4_S2_PS0_iiiiPKtS7_iiiiiibS2_i)
        /*0950*/ 	.word	0x00000010


	//----- nvinfo : EIATTR_MIN_STACK_SIZE
	.align		4
.L_425:
        /*0954*/ 	.byte	0x04, 0x12
        /*0956*/ 	.short	(.L_427 - .L_426)
	.align		4
.L_426:
        /*0958*/ 	.word	index@(_Z23gemm_half_q_half_kernelILi3ELi160ELb0ELb0ELi64EEvPK6__halfPKjS4_S2_PS0_iiiiPKtS7_iiiiiibS2_i)
        /*095c*/ 	.word	0x00000010


	//----- nvinfo : EIATTR_MIN_STACK_SIZE
	.align		4
.L_427:
        /*0960*/ 	.byte	0x04, 0x12
        /*0962*/ 	.short	(.L_429 - .L_428)
	.align		4
.L_428:
        /*0964*/ 	.word	index@(_Z23gemm_half_q_half_kernelILi3ELi40ELb0ELb0ELi64EEvPK6__halfPKjS4_S2_PS0_iiiiPKtS7_iiiiiibS2_i)
        /*0968*/ 	.word	0x00000010


	//----- nvinfo : EIATTR_MIN_STACK_SIZE
	.align		4
.L_429:
        /*096c*/ 	.byte	0x04, 0x12
        /*096e*/ 	.short	(.L_431 - .L_430)
	.align		4
.L_430:
        /*0970*/ 	.word	index@(_Z23gemm_half_q_half_kernelILi3ELi10ELb0ELb0ELi64EEvPK6__halfPKjS4_S2_PS0_iiiiPKtS7_iiiiiibS2_i)
        /*0974*/ 	.word	0x00000010


	//----- nvinfo : EIATTR_MIN_STACK_SIZE
	.align		4
.L_431:
        /*0978*/ 	.byte	0x04, 0x12
        /*097a*/ 	.short	(.L_433 - .L_432)
	.align		4
.L_432:
        /*097c*/ 	.word	index@(_Z23gemm_half_q_half_kernelILi3ELi172ELb0ELb0ELi64EEvPK6__halfPKjS4_S2_PS0_iiiiPKtS7_iiiiiibS2_i)
        /*0980*/ 	.word	0x00000010


	//----- nvinfo : EIATTR_MIN_STACK_SIZE
	.align		4
.L_433:
        /*0984*/ 	.byte	0x04, 0x12
        /*0986*/ 	.short	(.L_435 - .L_434)
	.align		4
.L_434:
        /*0988*/ 	.word	index@(_Z23gemm_half_q_half_kernelILi3ELi176ELb0ELb0ELi64EEvPK6__halfPKjS4_S2_PS0_iiiiPKtS7_iiiiiibS2_i)
        /*098c*/ 	.word	0x00000010


	//----- nvinfo : EIATTR_MIN_STACK_SIZE
	.align		4
.L_435:
        /*0990*/ 	.byte	0x04, 0x12
        /*0992*/ 	.short	(.L_437 - .L_436)
	.align		4
.L_436:
        /*0994*/ 	.word	index@(_Z23gemm_half_q_half_kernelILi3ELi152ELb0ELb0ELi64EEvPK6__halfPKjS4_S2_PS0_iiiiPKtS7_iiiiiibS2_i)
        /*0998*/ 	.word	0x00000010


	//----- nvinfo : EIATTR_MIN_STACK_SIZE
	.align		4
.L_437:
        /*099c*/ 	.byte	0x04, 0x12
        /*099e*/ 	.short	(.L_439 - .L_438)
	.align		4
.L_438:
        /*09a0*/ 	.word	index@(_Z23gemm_half_q_half_kernelILi3ELi140ELb0ELb0ELi64EEvPK6__halfPKjS4_S2_PS0_iiiiPKtS7_iiiiiibS2_i)
        /*09a4*/ 	.word	0x00000010


	//----- nvinfo : EIATTR_MIN_STACK_SIZE
	.align		4
.L_439:
        /*09a8*/ 	.byte	0x04, 0x12
        /*09aa*/ 	.short	(.L_441 - .L_440)
	.align		4
.L_440:
        /*09ac*/ 	.word	index@(_Z23gemm_half_q_half_kernelILi3ELi20ELb0ELb0ELi64EEvPK6__halfPKjS4_S2_PS0_iiiiPKtS7_iiiiiibS2_i)
        /*09b0*/ 	.word	0x00000010


	//----- nvinfo : EIATTR_MIN_STACK_SIZE
	.align		4
.L_441:
        /*09b4*/ 	.byte	0x04, 0x12
        /*09b6*/ 	.short	(.L_443 - .L_442)
	.align		4
.L_442:
        /*09b8*/ 	.word	index@(_Z23gemm_half_q_half_kernelILi3ELi38ELb0ELb0ELi64EEvPK6__halfPKjS4_S2_PS0_iiiiPKtS7_iiiiiibS2_i)
        /*09bc*/ 	.word	0x00000010


	//----- nvinfo : EIATTR_MIN_STACK_SIZE
	.align		4
.L_443:
        /*09c0*/ 	.byte	0x04, 0x12
        /*09c2*/ 	.short	(.L_445 - .L_444)
	.align		4
.L_444:
        /*09c4*/ 	.word	index@(_Z23gemm_half_q_half_kernelILi3ELi128ELb0ELb0ELi64EEvPK6__halfPKjS4_S2_PS0_iiiiPKtS7_iiiiiibS2_i)
        /*09c8*/ 	.word	0x00000010


	//----- nvinfo : EIATTR_MIN_STACK_SIZE
	.align		4
.L_445:
        /*09cc*/ 	.byte	0x04, 0x12
        /*09ce*/ 	.short	(.L_447 - .L_446)
	.align		4
.L_446:
        /*09d0*/ 	.word	index@(_Z23gemm_half_q_half_kernelILi3ELi190ELb0ELb0ELi32EEvPK6__halfPKjS4_S2_PS0_iiiiPKtS7_iiiiiibS2_i)
        /*09d4*/ 	.word	0x00000000


	//----- nvinfo : EIATTR_MIN_STACK_SIZE
	.align		4
.L_447:
        /*09d8*/ 	.byte	0x04, 0x12
        /*09da*/ 	.short	(.L_449 - .L_448)
	.align		4
.L_448:
        /*09dc*/ 	.word	index@(_Z23gemm_half_q_half_kernelILi3ELi160ELb0ELb0ELi32EEvPK6__halfPKjS4_S2_PS0_iiiiPKtS7_iiiiiibS2_i)
        /*09e0*/ 	.word	0x00000000


	//----- nvinfo : EIATTR_MIN_STACK_SIZE
	.align		4
.L_449:
        /*09e4*/ 	.byte	0x04, 0x12
        /*09e6*/ 	.short	(.L_451 - .L_450)
	.align		4
.L_450:
        /*09e8*/ 	.word	index@(_Z23gemm_half_q_half_kernelILi3ELi40ELb0ELb0ELi32EEvPK6__halfPKjS4_S2_PS0_iiiiPKtS7_iiiiiibS2_i)
        /*09ec*/ 	.word	0x00000000


	//----- nvinfo : EIATTR_MIN_STACK_SIZE
	.align		4
.L_451:
        /*09f0*/ 	.byte	0x04, 0x12
        /*09f2*/ 	.short	(.L_453 - .L_452)
	.align		4
.L_452:
        /*09f4*/ 	.word	index@(_Z23gemm_half_q_half_kernelILi3ELi10ELb0ELb0ELi32EEvPK6__halfPKjS4_S2_PS0_iiiiPKtS7_iiiiiibS2_i)
        /*09f8*/ 	.word	0x00000000


	//----- nvinfo : EIATTR_MIN_STACK_SIZE
	.align		4
.L_453:
        /*09fc*/ 	.byte	0x04, 0x12
        /*09fe*/ 	.short	(.L_455 - .L_454)
	.align		4
.L_454:
        /*0a00*/ 	.word	index@(_Z23gemm_half_q_half_kernelILi3ELi172ELb0ELb0ELi32EEvPK6__halfPKjS4_S2_PS0_iiiiPKtS7_iiiiiibS2_i)
        /*0a04*/ 	.word	0x00000000


	//----- nvinfo : EIATTR_MIN_STACK_SIZE
	.align		4
.L_455:
        /*0a08*/ 	.byte	0x04, 0x12
        /*0a0a*/ 	.short	(.L_457 - .L_456)
	.align		4
.L_456:
        /*0a0c*/ 	.word	index@(_Z23gemm_half_q_half_kernelILi3ELi176ELb0ELb0ELi32EEvPK6__halfPKjS4_S2_PS0_iiiiPKtS7_iiiiiibS2_i)
        /*0a10*/ 	.word	0x00000000


	//----- nvinfo : EIATTR_MIN_STACK_SIZE
	.align		4
.L_457:
        /*0a14*/ 	.byte	0x04, 0x12
        /*0a16*/ 	.short	(.L_459 - .L_458)
	.align		4
.L_458:
        /*0a18*/ 	.word	index@(_Z23gemm_half_q_half_kernelILi3ELi152ELb0ELb0ELi32EEvPK6__halfPKjS4_S2_PS0_iiiiPKtS7_iiiiiibS2_i)
        /*0a1c*/ 	.word	0x00000000


	//----- nvinfo : EIATTR_MIN_STACK_SIZE
	.align		4
.L_459:
        /*0a20*/ 	.byte	0x04, 0x12
        /*0a22*/ 	.short	(.L_461 - .L_460)
	.align		4
.L_460:
        /*0a24*/ 	.word	index@(_Z23gemm_half_q_half_kernelILi3ELi140ELb0ELb0ELi32EEvPK6__halfPKjS4_S2_PS0_iiiiPKtS7_iiiiiibS2_i)
        /*0a28*/ 	.word	0x00000000


	//----- nvinfo : EIATTR_MIN_STACK_SIZE
	.align		4
.L_461:
        /*0a2c*/ 	.byte	0x04, 0x12
        /*0a2e*/ 	.short	(.L_463 - .L_462)
	.align		4
.L_462:
        /*0a30*/ 	.word	index@(_Z23gemm_half_q_half_kernelILi3ELi20ELb0ELb0ELi32EEvPK6__halfPKjS4_S2_PS0_iiiiPKtS7_iiiiiibS2_i)
        /*0a34*/ 	.word	0x00000000


	//----- nvinfo : EIATTR_MIN_STACK_SIZE
	.align		4
.L_463:
        /*0a38*/ 	.byte	0x04, 0x12
        /*0a3a*/ 	.short	(.L_465 - .L_464)
	.align		4
.L_464:
        /*0a3c*/ 	.word	index@(_Z23gemm_half_q_half_kernelILi3ELi38ELb0ELb0ELi32EEvPK6__halfPKjS4_S2_PS0_iiiiPKtS7_iiiiiibS2_i)
        /*0a40*/ 	.word	0x00000000


	//----- nvinfo : EIATTR_MIN_STACK_SIZE
	.align		4
.L_465:
        /*0a44*/ 	.byte	0x04, 0x12
        /*0a46*/ 	.short	(.L_467 - .L_466)
	.align		4
.L_466:
        /*0a48*/ 	.word	index@(_Z23gemm_half_q_half_kernelILi3ELi128ELb0ELb0ELi32EEvPK6__halfPKjS4_S2_PS0_iiiiPKtS7_iiiiiibS2_i)
        /*0a4c*/ 	.word	0x00000000


	//----- nvinfo : EIATTR_MIN_STACK_SIZE
	.align		4
.L_467:
        /*0a50*/ 	.byte	0x04, 0x12
        /*0a52*/ 	.short	(.L_469 - .L_468)
	.align		4
.L_468:
        /*0a54*/ 	.word	index@(_Z23gemm_half_q_half_kernelILi2ELi190ELb0ELb0ELi64EEvPK6__halfPKjS4_S2_PS0_iiiiPKtS7_iiiiiibS2_i)
        /*0a58*/ 	.word	0x00000010


	//----- nvinfo : EIATTR_MIN_STACK_SIZE
	.align		4
.L_469:
        /*0a5c*/ 	.byte	0x04, 0x12
        /*0a5e*/ 	.short	(.L_471 - .L_470)
	.align		4
.L_470:
        /*0a60*/ 	.word	index@(_Z23gemm_half_q_half_kernelILi2ELi160ELb0ELb0ELi64EEvPK6__halfPKjS4_S2_PS0_iiiiPKtS7_iiiiiibS2_i)
        /*0a64*/ 	.word	0x00000010


	//----- nvinfo : EIATTR_MIN_STACK_SIZE
	.align		4
.L_471:
        /*0a68*/ 	.byte	0x04, 0x12
        /*0a6a*/ 	.short	(.L_473 - .L_472)
	.align		4
.L_472:
        /*0a6c*/ 	.word	index@(_Z23gemm_half_q_half_kernelILi2ELi40ELb0ELb0ELi64EEvPK6__halfPKjS4_S2_PS0_iiiiPKtS7_iiiiiibS2_i)
        /*0a70*/ 	.word	0x00000010


	//----- nvinfo : EIATTR_MIN_STACK_SIZE
	.align		4
.L_473:
        /*0a74*/ 	.byte	0x04, 0x12
        /*0a76*/ 	.short	(.L_475 - .L_474)
	.align		4
.L_474:
        /*0a78*/ 	.word	index@(_Z23gemm_half_q_half_kernelILi2ELi10ELb0ELb0ELi64EEvPK6__halfPKjS4_S2_PS0_iiiiPKtS7_iiiiiibS2_i)
        /*0a7c*/ 	.word	0x00000010


	//----- nvinfo : EIATTR_MIN_STACK_SIZE
	.align		4
.L_475:
        /*0a80*/ 	.byte	0x04, 0x12
        /*0a82*/ 	.short	(.L_477 - .L_476)
	.align		4
.L_476:
        /*0a84*/ 	.word	index@(_Z23gemm_half_q_half_kernelILi2ELi172ELb0ELb0ELi64EEvPK6__halfPKjS4_S2_PS0_iiiiPKtS7_iiiiiibS2_i)
        /*0a88*/ 	.word	0x00000010


	//----- nvinfo : EIATTR_MIN_STACK_SIZE
	.align		4
.L_477:
        /*0a8c*/ 	.byte	0x04, 0x12
        /*0a8e*/ 	.short	(.L_479 - .L_478)
	.align		4
.L_478:
        /*0a90*/ 	.word	index@(_Z23gemm_half_q_half_kernelILi2ELi176ELb0ELb0ELi64EEvPK6__halfPKjS4_S2_PS0_iiiiPKtS7_iiiiiibS2_i)
        /*0a94*/ 	.word	0x00000010


	//----- nvinfo : EIATTR_MIN_STACK_SIZE
	.align		4
.L_479:
        /*0a98*/ 	.byte	0x04, 0x12
        /*0a9a*/ 	.short	(.L_481 - .L_480)
	.align		4
.L_480:
        /*0a9c*/ 	.word	index@(_Z23gemm_half_q_half_kernelILi2ELi152ELb0ELb0ELi64EEvPK6__halfPKjS4_S2_PS0_iiiiPKtS7_iiiiiibS2_i)
        /*0aa0*/ 	.word	0x00000010


	//----- nvinfo : EIATTR_MIN_STACK_SIZE
	.align		4
.L_481:
        /*0aa4*/ 	.byte	0x04, 0x12
        /*0aa6*/ 	.short	(.L_483 - .L_482)
	.align		4
.L_482:
        /*0aa8*/ 	.word	index@(_Z23gemm_half_q_half_kernelILi2ELi140ELb0ELb0ELi64EEvPK6__halfPKjS4_S2_PS0_iiiiPKtS7_iiiiiibS2_i)
        /*0aac*/ 	.word	0x00000010


	//----- nvinfo : EIATTR_MIN_STACK_SIZE
	.align		4
.L_483:
        /*0ab0*/ 	.byte	0x04, 0x12
        /*0ab2*/ 	.short	(.L_485 - .L_484)
	.align		4
.L_484:
        /*0ab4*/ 	.word	index@(_Z23gemm_half_q_half_kernelILi2ELi20ELb0ELb0ELi64EEvPK6__halfPKjS4_S2_PS0_iiiiPKtS7_iiiiiibS2_i)
        /*0ab8*/ 	.word	0x00000010


	//----- nvinfo : EIATTR_MIN_STACK_SIZE
	.align		4
.L_485:
        /*0abc*/ 	.byte	0x04, 0x12
        /*0abe*/ 	.short	(.L_487 - .L_486)
	.align		4
.L_486:
        /*0ac0*/ 	.word	index@(_Z23gemm_half_q_half_kernelILi2ELi38ELb0ELb0ELi64EEvPK6__halfPKjS4_S2_PS0_iiiiPKtS7_iiiiiibS2_i)
        /*0ac4*/ 	.word	0x00000010


	//----- nvinfo : EIATTR_MIN_STACK_SIZE
	.align		4
.L_487:
        /*0ac8*/ 	.byte	0x04, 0x12
        /*0aca*/ 	.short	(.L_489 - .L_488)
	.align		4
.L_488:
        /*0acc*/ 	.word	index@(_Z23gemm_half_q_half_kernelILi2ELi128ELb0ELb0ELi64EEvPK6__halfPKjS4_S2_PS0_iiiiPKtS7_iiiiiibS2_i)
        /*0ad0*/ 	.word	0x00000010


	//----- nvinfo : EIATTR_MIN_STACK_SIZE
	.align		4
.L_489:
        /*0ad4*/ 	.byte	0x04, 0x12
        /*0ad6*/ 	.short	(.L_491 - .L_490)
	.align		4
.L_490:
        /*0ad8*/ 	.word	index@(_Z23gemm_half_q_half_kernelILi2ELi190ELb0ELb0ELi32EEvPK6__halfPKjS4_S2_PS0_iiiiPKtS7_iiiiiibS2_i)
        /*0adc*/ 	.word	0x00000000


	//----- nvinfo : EIATTR_MIN_STACK_SIZE
	.align		4
.L_491:
        /*0ae0*/ 	.byte	0x04, 0x12
        /*0ae2*/ 	.short	(.L_493 - .L_492)
	.align		4
.L_492:
        /*0ae4*/ 	.word	index@(_Z23gemm_half_q_half_kernelILi2ELi160ELb0ELb0ELi32EEvPK6__halfPKjS4_S2_PS0_iiiiPKtS7_iiiiiibS2_i)
        /*0ae8*/ 	.word	0x00000000


	//----- nvinfo : EIATTR_MIN_STACK_SIZE
	.align		4
.L_493:
        /*0aec*/ 	.byte	0x04, 0x12
        /*0aee*/ 	.short	(.L_495 - .L_494)
	.align		4
.L_494:
        /*0af0*/ 	.word	index@(_Z23gemm_half_q_half_kernelILi2ELi40ELb0ELb0ELi32EEvPK6__halfPKjS4_S2_PS0_iiiiPKtS7_iiiiiibS2_i)
        /*0af4*/ 	.word	0x00000000


	//----- nvinfo : EIATTR_MIN_STACK_SIZE
	.align		4
.L_495:
        /*0af8*/ 	.byte	0x04, 0x12
        /*0afa*/ 	.short	(.L_497 - .L_496)
	.align		4
.L_496:
        /*0afc*/ 	.word	index@(_Z23gemm_half_q_half_kernelILi2ELi10ELb0ELb0ELi32EEvPK6__halfPKjS4_S2_PS0_iiiiPKtS7_iiiiiibS2_i)
        /*0b00*/ 	.word	0x00000000


	//----- nvinfo : EIATTR_MIN_STACK_SIZE
	.align		4
.L_497:
        /*0b04*/ 	.byte	0x04, 0x12
        /*0b06*/ 	.short	(.L_499 - .L_498)
	.align		4
.L_498:
        /*0b08*/ 	.word	index@(_Z23gemm_half_q_half_kernelILi2ELi172ELb0ELb0ELi32EEvPK6__halfPKjS4_S2_PS0_iiiiPKtS7_iiiiiibS2_i)
        /*0b0c*/ 	.word	0x00000000


	//----- nvinfo : EIATTR_MIN_STACK_SIZE
	.align		4
.L_499:
        /*0b10*/ 	.byte	0x04, 0x12
        /*0b12*/ 	.short	(.L_501 - .L_500)
	.align		4
.L_500:
        /*0b14*/ 	.word	index@(_Z23gemm_half_q_half_kernelILi2ELi176ELb0ELb0ELi32EEvPK6__halfPKjS4_S2_PS0_iiiiPKtS7_iiiiiibS2_i)
        /*0b18*/ 	.word	0x00000000


	//----- nvinfo : EIATTR_MIN_STACK_SIZE
	.align		4
.L_501:
        /*0b1c*/ 	.byte	0x04, 0x12
        /*0b1e*/ 	.short	(.L_503 - .L_502)
	.align		4
.L_502:
        /*0b20*/ 	.word	index@(_Z23gemm_half_q_half_kernelILi2ELi152ELb0ELb0ELi32EEvPK6__halfPKjS4_S2_PS0_iiiiPKtS7_iiiiiibS2_i)
        /*0b24*/ 	.word	0x00000000


	//----- nvinfo : EIATTR_MIN_STACK_SIZE
	.align		4
.L_503:
        /*0b28*/ 	.byte	0x04, 0x12
        /*0b2a*/ 	.short	(.L_505 - .L_504)
	.align		4
.L_504:
        /*0b2c*/ 	.word	index@(_Z23gemm_half_q_half_kernelILi2ELi140ELb0ELb0ELi32EEvPK6__halfPKjS4_S2_PS0_iiiiPKtS7_iiiiiibS2_i)
        /*0b30*/ 	.word	0x00000000


	//----- nvinfo : EIATTR_MIN_STACK_SIZE
	.align		4
.L_505:
        /*0b34*/ 	.byte	0x04, 0x12
        /*0b36*/ 	.short	(.L_507 - .L_506)
	.align		4
.L_506:
        /*0b38*/ 	.word	index@(_Z23gemm_half_q_half_kernelILi2ELi20ELb0ELb0ELi32EEvPK6__halfPKjS4_S2_PS0_iiiiPKtS7_iiiiiibS2_i)
        /*0b3c*/ 	.word	0x00000000


	//----- nvinfo : EIATTR_MIN_STACK_SIZE
	.align		4
.L_507:
        /*0b40*/ 	.byte	0x04, 0x12
        /*0b42*/ 	.short	(.L_509 - .L_508)
	.align		4
.L_508:
        /*0b44*/ 	.word	index@(_Z23gemm_half_q_half_kernelILi2ELi38ELb0ELb0ELi32EEvPK6__halfPKjS4_S2_PS0_iiiiPKtS7_iiiiiibS2_i)
        /*0b48*/ 	.word	0x00000000


	//----- nvinfo : EIATTR_MIN_STACK_SIZE
	.align		4
.L_509:
        /*0b4c*/ 	.byte	0x04, 0x12
        /*0b4e*/ 	.short	(.L_511 - .L_510)
	.align		4
.L_510:
        /*0b50*/ 	.word	index@(_Z23gemm_half_q_half_kernelILi2ELi128ELb0ELb0ELi32EEvPK6__halfPKjS4_S2_PS0_iiiiPKtS7_iiiiiibS2_i)
        /*0b54*/ 	.word	0x00000000


	//----- nvinfo : EIATTR_MIN_STACK_SIZE
	.align		4
.L_511:
        /*0b58*/ 	.byte	0x04, 0x12
        /*0b5a*/ 	.short	(.L_513 - .L_512)
	.align		4
.L_512:
        /*0b5c*/ 	.word	index@(_Z23gemm_half_q_half_kernelILi1ELi190ELb0ELb0ELi64EEvPK6__halfPKjS4_S2_PS0_iiiiPKtS7_iiiiiibS2_i)
        /*0b60*/ 	.word	0x00000010


	//----- nvinfo : EIATTR_MIN_STACK_SIZE
	.align		4
.L_513:
        /*0b64*/ 	.byte	0x04, 0x12
        /*0b66*/ 	.short	(.L_515 - .L_514)
	.align		4
.L_514:
        /*0b68*/ 	.word	index@(_Z23gemm_half_q_half_kernelILi1ELi160ELb0ELb0ELi64EEvPK6__halfPKjS4_S2_PS0_iiiiPKtS7_iiiiiibS2_i)
        /*0b6c*/ 	.word	0x00000010


	//----- nvinfo : EIATTR_MIN_STACK_SIZE
	.align		4
.L_515:
        /*0b70*/ 	.byte	0x04, 0x12
        /*0b72*/ 	.short	(.L_517 - .L_516)
	.align		4
.L_516:
        /*0b74*/ 	.word	index@(_Z23gemm_half_q_half_kernelILi1ELi40ELb0ELb0ELi64EEvPK6__halfPKjS4_S2_PS0_iiiiPKtS7_iiiiiibS2_i)
        /*0b78*/ 	.word	0x00000010


	//----- nvinfo : EIATTR_MIN_STACK_SIZE
	.align		4
.L_517:
        /*0b7c*/ 	.byte	0x04, 0x12
        /*0b7e*/ 	.short	(.L_519 - .L_518)
	.align		4
.L_518:
        /*0b80*/ 	.word	index@(_Z23gemm_half_q_half_kernelILi1ELi10ELb0ELb0ELi64EEvPK6__halfPKjS4_S2_PS0_iiiiPKtS7_iiiiiibS2_i)
        /*0b84*/ 	.word	0x00000010


	//----- nvinfo : EIATTR_MIN_STACK_SIZE
	.align		4
.L_519:
        /*0b88*/ 	.byte	0x04, 0x12
        /*0b8a*/ 	.short	(.L_521 - .L_520)
	.align		4
.L_520:
        /*0b8c*/ 	.word	index@(_Z23gemm_half_q_half_kernelILi1ELi172ELb0ELb0ELi64EEvPK6__halfPKjS4_S2_PS0_iiiiPKtS7_iiiiiibS2_i)
        /*0b90*/ 	.word	0x00000010


	//----- nvinfo : EIATTR_MIN_STACK_SIZE
	.align		4
.L_521:
        /*0b94*/ 	.byte	0x04, 0x12
        /*0b96*/ 	.short	(.L_523 - .L_522)
	.align		4
.L_522:
        /*0b98*/ 	.word	index@(_Z23gemm_half_q_half_kernelILi1ELi176ELb0ELb0ELi64EEvPK6__halfPKjS4_S2_PS0_iiiiPKtS7_iiiiiibS2_i)
        /*0b9c*/ 	.word	0x00000010


	//----- nvinfo : EIATTR_MIN_STACK_SIZE
	.align		4
.L_523:
        /*0ba0*/ 	.byte	0x04, 0x12
        /*0ba2*/ 	.short	(.L_525 - .L_524)
	.align		4
.L_524:
        /*0ba4*/ 	.word	index@(_Z23gemm_half_q_half_kernelILi1ELi152ELb0ELb0ELi64EEvPK6__halfPKjS4_S2_PS0_iiiiPKtS7_iiiiiibS2_i)
        /*0ba8*/ 	.word	0x00000010


	//----- nvinfo : EIATTR_MIN_STACK_SIZE
	.align		4
.L_525:
        /*0bac*/ 	.byte	0x04, 0x12
        /*0bae*/ 	.short	(.L_527 - .L_526)
	.align		4
.L_526:
        /*0bb0*/ 	.word	index@(_Z23gemm_half_q_half_kernelILi1ELi140ELb0ELb0ELi64EEvPK6__halfPKjS4_S2_PS0_iiiiPKtS7_iiiiiibS2_i)
        /*0bb4*/ 	.word	0x00000010


	//----- nvinfo : EIATTR_MIN_STACK_SIZE
	.align		4
.L_527:
        /*0bb8*/ 	.byte	0x04, 0x12
        /*0bba*/ 	.short	(.L_529 - .L_528)
	.align		4
.L_528:
        /*0bbc*/ 	.word	index@(_Z23gemm_half_q_half_kernelILi1ELi20ELb0ELb0ELi64EEvPK6__halfPKjS4_S2_PS0_iiiiPKtS7_iiiiiibS2_i)
        /*0bc0*/ 	.word	0x00000010


	//----- nvinfo : EIATTR_MIN_STACK_SIZE
	.align		4
.L_529:
        /*0bc4*/ 	.byte	0x04, 0x12
        /*0bc6*/ 	.short	(.L_531 - .L_530)
	.align		4
.L_530:
        /*0bc8*/ 	.word	index@(_Z23gemm_half_q_half_kernelILi1ELi38ELb0ELb0ELi64EEvPK6__halfPKjS4_S2_PS0_iiiiPKtS7_iiiiiibS2_i)
        /*0bcc*/ 	.word	0x00000010


	//----- nvinfo : EIATTR_MIN_STACK_SIZE
	.align		4
.L_531:
        /*0bd0*/ 	.byte	0x04, 0x12
        /*0bd2*/ 	.short	(.L_533 - .L_532)
	.align		4
.L_532:
        /*0bd4*/ 	.word	index@(_Z23gemm_half_q_half_kernelILi1ELi128ELb0ELb0ELi64EEvPK6__halfPKjS4_S2_PS0_iiiiPKtS7_iiiiiibS2_i)
        /*0bd8*/ 	.word	0x00000010


	//----- nvinfo : EIATTR_MIN_STACK_SIZE
	.align		4
.L_533:
        /*0bdc*/ 	.byte	0x04, 0x12
        /*0bde*/ 	.short	(.L_535 - .L_534)
	.align		4
.L_534:
        /*0be0*/ 	.word	index@(_Z23gemm_half_q_half_kernelILi1ELi190ELb0ELb0ELi32EEvPK6__halfPKjS4_S2_PS0_iiiiPKtS7_iiiiiibS2_i)
        /*0be4*/ 	.word	0x00000000


	//----- nvinfo : EIATTR_MIN_STACK_SIZE
	.align		4
.L_535:
        /*0be8*/ 	.byte	0x04, 0x12
        /*0bea*/ 	.short	(.L_537 - .L_536)
	.align		4
.L_536:
        /*0bec*/ 	.word	index@(_Z23gemm_half_q_half_kernelILi1ELi160ELb0ELb0ELi32EEvPK6__halfPKjS4_S2_PS0_iiiiPKtS7_iiiiiibS2_i)
        /*0bf0*/ 	.word	0x00000000


	//----- nvinfo : EIATTR_MIN_STACK_SIZE
	.align		4
.L_537:
        /*0bf4*/ 	.byte	0x04, 0x12
        /*0bf6*/ 	.short	(.L_539 - .L_538)
	.align		4
.L_538:
        /*0bf8*/ 	.word	index@(_Z23gemm_half_q_half_kernelILi1ELi40ELb0ELb0ELi32EEvPK6__halfPKjS4_S2_PS0_iiiiPKtS7_iiiiiibS2_i)
        /*0bfc*/ 	.word	0x00000000


	//----- nvinfo : EIATTR_MIN_STACK_SIZE
	.align		4
.L_539:
        /*0c00*/ 	.byte	0x04, 0x12
        /*0c02*/ 	.short	(.L_541 - .L_540)
	.align		4
.L_540:
        /*0c04*/ 	.word	index@(_Z23gemm_half_q_half_kernelILi1ELi10ELb0ELb0ELi32EEvPK6__halfPKjS4_S2_PS0_iiiiPKtS7_iiiiiibS2_i)
        /*0c08*/ 	.word	0x00000000


	//----- nvinfo : EIATTR_MIN_STACK_SIZE
	.align		4
.L_541:
        /*0c0c*/ 	.byte	0x04, 0x12
        /*0c0e*/ 	.short	(.L_543 - .L_542)
	.align		4
.L_542:
        /*0c10*/ 	.word	index@(_Z23gemm_half_q_half_kernelILi1ELi172ELb0ELb0ELi32EEvPK6__halfPKjS4_S2_PS0_iiiiPKtS7_iiiiiibS2_i)
        /*0c14*/ 	.word	0x00000000


	//----- nvinfo : EIATTR_MIN_STACK_SIZE
	.align		4
.L_543:
        /*0c18*/ 	.byte	0x04, 0x12
        /*0c1a*/ 	.short	(.L_545 - .L_544)
	.align		4
.L_544:
        /*0c1c*/ 	.word	index@(_Z23gemm_half_q_half_kernelILi1ELi176ELb0ELb0ELi32EEvPK6__halfPKjS4_S2_PS0_iiiiPKtS7_iiiiiibS2_i)
        /*0c20*/ 	.word	0x00000000


	//----- nvinfo : EIATTR_MIN_STACK_SIZE
	.align		4
.L_545:
        /*0c24*/ 	.byte	0x04, 0x12
        /*0c26*/ 	.short	(.L_547 - .L_546)
	.align		4
.L_546:
        /*0c28*/ 	.word	index@(_Z23gemm_half_q_half_kernelILi1ELi152ELb0ELb0ELi32EEvPK6__halfPKjS4_S2_PS0_iiiiPKtS7_iiiiiibS2_i)
        /*0c2c*/ 	.word	0x00000000


	//----- nvinfo : EIATTR_MIN_STACK_SIZE
	.align		4
.L_547:
        /*0c30*/ 	.byte	0x04, 0x12
        /*0c32*/ 	.short	(.L_549 - .L_548)
	.align		4
.L_548:
        /*0c34*/ 	.word	index@(_Z23gemm_half_q_half_kernelILi1ELi140ELb0ELb0ELi32EEvPK6__halfPKjS4_S2_PS0_iiiiPKtS7_iiiiiibS2_i)
        /*0c38*/ 	.word	0x00000000


	//----- nvinfo : EIATTR_MIN_STACK_SIZE
	.align		4
.L_549:
        /*0c3c*/ 	.byte	0x04, 0x12
        /*0c3e*/ 	.short	(.L_551 - .L_550)
	.align		4
.L_550:
        /*0c40*/ 	.word	index@(_Z23gemm_half_q_half_kernelILi1ELi20ELb0ELb0ELi32EEvPK6__halfPKjS4_S2_PS0_iiiiPKtS7_iiiiiibS2_i)
        /*0c44*/ 	.word	0x00000000


	//----- nvinfo : EIATTR_MIN_STACK_SIZE
	.align		4
.L_551:
        /*0c48*/ 	.byte	0x04, 0x12
        /*0c4a*/ 	.short	(.L_553 - .L_552)
	.align		4
.L_552:
        /*0c4c*/ 	.word	index@(_Z23gemm_half_q_half_kernelILi1ELi38ELb0ELb0ELi32EEvPK6__halfPKjS4_S2_PS0_iiiiPKtS7_iiiiiibS2_i)
        /*0c50*/ 	.word	0x00000000


	//----- nvinfo : EIATTR_MIN_STACK_SIZE
	.align		4
.L_553:
        /*0c54*/ 	.byte	0x04, 0x12
        /*0c56*/ 	.short	(.L_555 - .L_554)
	.align		4
.L_554:
        /*0c58*/ 	.word	index@(_Z23gemm_half_q_half_kernelILi1ELi128ELb0ELb0ELi32EEvPK6__halfPKjS4_S2_PS0_iiiiPKtS7_iiiiiibS2_i)
        /*0c5c*/ 	.word	0x00000000
.L_555:


//--------------------- .nv.info._Z23gemm_half_q_half_kernelILi4ELi190ELb0ELb0ELi64EEvPK6__halfPKjS4_S2_PS0_iiiiPKtS7_iiiiiibS2_i --------------------------
	.section	.nv.info._Z23gemm_half_q_half_kernelILi4ELi190ELb0ELb0ELi64EEvPK6__halfPKjS4_S2_PS0_iiiiPKtS7_iiiiiibS2_i,"",@"SHT_CUDA_INFO"
	.sectionflags	@""
	.align	4


	//----- nvinfo : EIATTR_CUDA_API_VERSION
	.align		4
        /*0000*/ 	.byte	0x04, 0x37
        /*0002*/ 	.short	(.L_557 - .L_556)
.L_556:
        /*0004*/ 	.word	0x00000082


	//----- nvinfo : EIATTR_SW2861232_WAR
	.align		4
.L_557:
        /*0008*/ 	.byte	0x01, 0x35
	.zero		2


	//----- nvinfo : EIATTR_PARAM_CBANK
	.align		4
        /*000c*/ 	.byte	0x04, 0x0a
        /*000e*/ 	.short	(.L_559 - .L_558)
	.align		4
.L_558:
        /*0010*/ 	.word	index@(.nv.constant0._Z23gemm_half_q_half_kernelILi4ELi190ELb0ELb0ELi64EEvPK6__halfPKjS4_S2_PS0_iiiiPKtS7_iiiiiibS2_i)
        /*0014*/ 	.short	0x0160
        /*0016*/ 	.short	0x0074


	//----- nvinfo : EIATTR_CBANK_PARAM_SIZE
	.align		4
.L_559:
        /*0018*/ 	.byte	0x03, 0x19
        /*001a*/ 	.short	0x0074


	//----- nvinfo : EIATTR_KPARAM_INFO
	.align		4
        /*001c*/ 	.byte	0x04, 0x17
        /*001e*/ 	.short	(.L_561 - .L_560)
.L_560:
        /*0020*/ 	.word	0x00000000
        /*0024*/ 	.short	0x0013
        /*0026*/ 	.short	0x0070
        /*0028*/ 	.byte	0x00, 0xf0, 0x11, 0x00


	//----- nvinfo : EIATTR_KPARAM_INFO
	.align		4
.L_561:
        /*002c*/ 	.byte	0x04, 0x17
        /*002e*/ 	.short	(.L_563 - .L_562)
.L_562:
        /*0030*/ 	.word	0x00000000
        /*0034*/ 	.short	0x0012
        /*0036*/ 	.short	0x0068
        /*0038*/ 	.byte	0x00, 0xf0, 0x21, 0x00


	//----- nvinfo : EIATTR_KPARAM_INFO
	.align		4
.L_563:
        /*003c*/ 	.byte	0x04, 0x17
        /*003e*/ 	.short	(.L_565 - .L_564)
.L_564:
        /*0040*/ 	.word	0x00000000
        /*0044*/ 	.short	0x0011
        /*0046*/ 	.short	0x0060
        /*0048*/ 	.byte	0x00, 0xf0, 0x05, 0x00


	//----- nvinfo : EIATTR_KPARAM_INFO
	.align		4
.L_565:
        /*004c*/ 	.byte	0x04, 0x17
        /*004e*/ 	.short	(.L_567 - .L_566)
.L_566:
        /*0050*/ 	.word	0x00000000
        /*0054*/ 	.short	0x0010
        /*0056*/ 	.short	0x005c
        /*0058*/ 	.byte	0x00, 0xf0, 0x11, 0x00


	//----- nvinfo : EIATTR_KPARAM_INFO
	.align		4
.L_567:
        /*005c*/ 	.byte	0x04, 0x17
        /*005e*/ 	.short	(.L_569 - .L_568)
.L_568:
        /*0060*/ 	.word	0x00000000
        /*0064*/ 	.short	0x000f
        /*0066*/ 	.short	0x0058
        /*0068*/ 	.byte	0x00, 0xf0, 0x11, 0x00


	//----- nvinfo : EIATTR_KPARAM_INFO
	.align		4
.L_569:
        /*006c*/ 	.byte	0x04, 0x17
        /*006e*/ 	.short	(.L_571 - .L_570)
.L_570:
        /*0070*/ 	.word	0x00000000
        /*0074*/ 	.short	0x000e
        /*0076*/ 	.short	0x0054
        /*0078*/ 	.byte	0x00, 0xf0, 0x11, 0x00


	//----- nvinfo : EIATTR_KPARAM_INFO
	.align		4
.L_571:
        /*007c*/ 	.byte	0x04, 0x17
        /*007e*/ 	.short	(.L_573 - .L_572)
.L_572:
        /*0080*/ 	.word	0x00000000
        /*0084*/ 	.short	0x000d
        /*0086*/ 	.short	0x0050
        /*0088*/ 	.byte	0x00, 0xf0, 0x11, 0x00


	//----- nvinfo : EIATTR_KPARAM_INFO
	.align		4
.L_573:
        /*008c*/ 	.byte	0x04, 0x17
        /*008e*/ 	.short	(.L_575 - .L_574)
.L_574:
        /*0090*/ 	.word	0x00000000
        /*0094*/ 	.short	0x000c
        /*0096*/ 	.short	0x004c
        /*0098*/ 	.byte	0x00, 0xf0, 0x11, 0x00


	//----- nvinfo : EIATTR_KPARAM_INFO
	.align		4
.L_575:
        /*009c*/ 	.byte	0x04, 0x17
        /*009e*/ 	.short	(.L_577 - .L_576)
.L_576:
        /*00a0*/ 	.word	0x00000000
        /*00a4*/ 	.short	0x000b
        /*00a6*/ 	.short	0x0048
        /*00a8*/ 	.byte	0x00, 0xf0, 0x11, 0x00


	//----- nvinfo : EIATTR_KPARAM_INFO
	.align		4
.L_577:
        /*00ac*/ 	.byte	0x04, 0x17
        /*00ae*/ 	.short	(.L_579 - .L_578)
.L_578:
        /*00b0*/ 	.word	0x00000000
        /*00b4*/ 	.short	0x000a
        /*00b6*/ 	.short	0x0040
        /*00b8*/ 	.byte	0x00, 0xf0, 0x21, 0x00


	//----- nvinfo : EIATTR_KPARAM_INFO
	.align		4
.L_579:
        /*00bc*/ 	.byte	0x04, 0x17
        /*00be*/ 	.short	(.L_581 - .L_580)
.L_580:
        /*00c0*/ 	.word	0x00000000
        /*00c4*/ 	.short	0x0009
        /*00c6*/ 	.short	0x0038
        /*00c8*/ 	.byte	0x00, 0xf0, 0x21, 0x00


	//----- nvinfo : EIATTR_KPARAM_INFO
	.align		4
.L_581:
        /*00cc*/ 	.byte	0x04, 0x17
        /*00ce*/ 	.short	(.L_583 - .L_582)
.L_582:
        /*00d0*/ 	.word	0x00000000
        /*00d4*/ 	.short	0x0008
        /*00d6*/ 	.short	0x0034
        /*00d8*/ 	.byte	0x00, 0xf0, 0x11, 0x00


	//----- nvinfo : EIATTR_KPARAM_INFO
	.align		4
.L_583:
        /*00dc*/ 	.byte	0x04, 0x17
        /*00de*/ 	.short	(.L_585 - .L_584)
.L_584:
        /*00e0*/ 	.word	0x00000000
        /*00e4*/ 	.short	0x0007
        /*00e6*/ 	.short	0x0030
        /*00e8*/ 	.byte	0x00, 0xf0, 0x11, 0x00


	//----- nvinfo : EIATTR_KPARAM_INFO
	.align		4
.L_585:
        /*00ec*/ 	.byte	0x04, 0x17
        /*00ee*/ 	.short	(.L_587 - .L_586)
.L_586:
        /*00f0*/ 	.word	0x00000000
        /*00f4*/ 	.short	0x0006
        /*00f6*/ 	.short	0x002c
        /*00f8*/ 	.byte	0x00, 0xf0, 0x11, 0x00


	//----- nvinfo : EIATTR_KPARAM_INFO
	.align		4
.L_587:
        /*00fc*/ 	.byte	0x04, 0x17
        /*00fe*/ 	.short	(.L_589 - .L_588)
.L_588:
        /*0100*/ 	.word	0x00000000
        /*0104*/ 	.short	0x0005
        /*0106*/ 	.short	0x0028
        /*0108*/ 	.byte	0x00, 0xf0, 0x11, 0x00


	//----- nvinfo : EIATTR_KPARAM_INFO
	.align		4
.L_589:
        /*010c*/ 	.byte	0x04, 0x17
        /*010e*/ 	.short	(.L_591 - .L_590)
.L_590:
        /*0110*/ 	.word	0x00000000
        /*0114*/ 	.short	0x0004
        /*0116*/ 	.short	0x0020
        /*0118*/ 	.byte	0x00, 0xf0, 0x21, 0x00


	//----- nvinfo : EIATTR_KPARAM_INFO
	.align		4
.L_591:
        /*011c*/ 	.byte	0x04, 0x17
        /*011e*/ 	.short	(.L_593 - .L_592)
.L_592:
        /*0120*/ 	.word	0x00000000
        /*0124*/ 	.short	0x0003
        /*0126*/ 	.short	0x0018
        /*0128*/ 	.byte	0x00, 0xf0, 0x21, 0x00


	//----- nvinfo : EIATTR_KPARAM_INFO
	.align		4
.L_593:
        /*012c*/ 	.byte	0x04, 0x17
        /*012e*/ 	.short	(.L_595 - .L_594)
.L_594:
        /*0130*/ 	.word	0x00000000
        /*0134*/ 	.short	0x0002
        /*0136*/ 	.short	0x0010
        /*0138*/ 	.byte	0x00, 0xf0, 0x21, 0x00


	//----- nvinfo : EIATTR_KPARAM_INFO
	.align		4
.L_595:
        /*013c*/ 	.byte	0x04, 0x17
        /*013e*/ 	.short	(.L_597 - .L_596)
.L_596:
        /*0140*/ 	.word	0x00000000
        /*0144*/ 	.short	0x0001
        /*0146*/ 	.short	0x0008
        /*0148*/ 	.byte	0x00, 0xf0, 0x21, 0x00


	//----- nvinfo : EIATTR_KPARAM_INFO
	.align		4
.L_597:
        /*014c*/ 	.byte	0x04, 0x17
        /*014e*/ 	.short	(.L_599 - .L_598)
.L_598:
        /*0150*/ 	.word	0x00000000
        /*0154*/ 	.short	0x0000
        /*0156*/ 	.short	0x0000
        /*0158*/ 	.byte	0x00, 0xf0, 0x21, 0x00


	//----- nvinfo : EIATTR_MAXREG_COUNT
	.align		4
.L_599:
        /*015c*/ 	.byte	0x03, 0x1b
        /*015e*/ 	.short	0x00ff


	//----- nvinfo : EIATTR_NUM_BARRIERS
	.align		4
        /*0160*/ 	.byte	0x02, 0x4c
        /*0162*/ 	.byte	0x01
	.zero		1


	//----- nvinfo : EIATTR_MERCURY_ISA_VERSION
	.align		4
        /*0164*/ 	.byte	0x03, 0x5f
        /*0166*/ 	.short	0x0000


	//----- nvinfo : EIATTR_EXIT_INSTR_OFFSETS
	.align		4
        /*0168*/ 	.byte	0x04, 0x1c
        /*016a*/ 	.short	(.L_601 - .L_600)


	//   ....[0]....
.L_600:
        /*016c*/ 	.word	0x00000b60


	//   ....[1]....
        /*0170*/ 	.word	0x00014780


	//   ....[2]....
        /*0174*/ 	.word	0x00014a40


	//   ....[3]....
        /*0178*/ 	.word	0x00014c80


	//   ....[4]....
        /*017c*/ 	.word	0x00014ec0


	//   ....[5]....
        /*0180*/ 	.word	0x00014ff0


	//   ....[6]....
        /*0184*/ 	.word	0x00015090


	//   ....[7]....
        /*0188*/ 	.word	0x000150d0


	//----- nvinfo : EIATTR_CTAIDZ_USED
	.align		4
.L_601:
        /*018c*/ 	.byte	0x01, 0x04
	.zero		2


	//----- nvinfo : EIATTR_CRS_STACK_SIZE
	.align		4
        /*0190*/ 	.byte	0x04, 0x1e
        /*0192*/ 	.short	(.L_603 - .L_602)
.L_602:
        /*0194*/ 	.word	0x00000000
.L_603:


//--------------------- .nv.info._Z23gemm_half_q_half_kernelILi4ELi160ELb0ELb0ELi64EEvPK6__halfPKjS4_S2_PS0_iiiiPKtS7_iiiiiibS2_i --------------------------
	.section	.nv.info._Z23gemm_half_q_half_kernelILi4ELi160ELb0ELb0ELi64EEvPK6__halfPKjS4_S2_PS0_iiiiPKtS7_iiiiiibS2_i,"",@"SHT_CUDA_INFO"
	.sectionflags	@""
	.align	4


	//----- nvinfo : EIATTR_CUDA_API_VERSION
	.align		4
        /*0000*/ 	.byte	0x04, 0x37
        /*0002*/ 	.short	(.L_605 - .L_604)
.L_604:
        /*0004*/ 	.word	0x00000082


	//----- nvinfo : EIATTR_SW2861232_WAR
	.align		4
.L_605:
        /*0008*/ 	.byte	0x01, 0x35
	.zero		2


	//----- nvinfo : EIATTR_PARAM_CBANK
	.align		4
        /*000c*/ 	.byte	0x04, 0x0a
        /*000e*/ 	.short	(.L_607 - .L_606)
	.align		4
.L_606:
        /*0010*/ 	.word	index@(.nv.constant0._Z23gemm_half_q_half_kernelILi4ELi160ELb0ELb0ELi64EEvPK6__halfPKjS4_S2_PS0_iiiiPKtS7_iiiiiibS2_i)
        /*0014*/ 	.short	0x0160
        /*0016*/ 	.short	0x0074


	//----- nvinfo : EIATTR_CBANK_PARAM_SIZE
	.align		4
.L_607:
        /*0018*/ 	.byte	0x03, 0x19
        /*001a*/ 	.short	0x0074


	//----- nvinfo : EIATTR_KPARAM_INFO
	.align		4
        /*001c*/ 	.byte	0x04, 0x17
        /*001e*/ 	.short	(.L_609 - .L_608)
.L_608:
        /*0020*/ 	.word	0x00000000
        /*0024*/ 	.short	0x0013
        /*0026*/ 	.short	0x0070
        /*0028*/ 	.byte	0x00, 0xf0, 0x11, 0x00


	//----- nvinfo : EIATTR_KPARAM_INFO
	.align		4
.L_609:
        /*002c*/ 	.byte	0x04, 0x17
        /*002e*/ 	.short	(.L_611 - .L_610)
.L_610:
        /*0030*/ 	.word	0x00000000
        /*0034*/ 	.short	0x0012
        /*0036*/ 	.short	0x0068
        /*0038*/ 	.byte	0x00, 0xf0, 0x21, 0x00


	//----- nvinfo : EIATTR_KPARAM_INFO
	.align		4
.L_611:
        /*003c*/ 	.byte	0x04, 0x17
        /*003e*/ 	.short	(.L_613 - .L_612)
.L_612:
        /*0040*/ 	.word	0x00000000
        /*0044*/ 	.short	0x0011
        /*0046*/ 	.short	0x0060
        /*0048*/ 	.byte	0x00, 0xf0, 0x05, 0x00


	//----- nvinfo : EIATTR_KPARAM_INFO
	.align		4
.L_613:
        /*004c*/ 	.byte	0x04, 0x17
        /*004e*/ 	.short	(.L_615 - .L_614)
.L_614:
        /*0050*/ 	.word	0x00000000
        /*0054*/ 	.short	0x0010
        /*0056*/ 	.short	0x005c
        /*0058*/ 	.byte	0x00, 0xf0, 0x11, 0x00


	//----- nvinfo : EIATTR_KPARAM_INFO
	.align		4
.L_615:
        /*005c*/ 	.byte	0x04, 0x17
        /*005e*/ 	.short	(.L_617 - .L_616)
.L_616:
        /*0060*/ 	.word	0x00000000
        /*0064*/ 	.short	0x000f
        /*0066*/ 	.short	0x0058
        /*0068*/ 	.byte	0x00, 0xf0, 0x11, 0x00


	//----- nvinfo : EIATTR_KPARAM_INFO
	.align		4
.L_617:
        /*006c*/ 	.byte	0x04, 0x17
        /*006e*/ 	.short	(.L_619 - .L_618)
.L_618:
        /*0070*/ 	.word	0x00000000
        /*0074*/ 	.short	0x000e
        /*0076*/ 	.short	0x0054
        /*0078*/ 	.byte	0x00, 0xf0, 0x11, 0x00


	//----- nvinfo : EIATTR_KPARAM_INFO
	.align		4
.L_619:
        /*007c*/ 	.byte	0x04, 0x17
        /*007e*/ 	.short	(.L_621 - .L_620)
.L_620:
        /*0080*/ 	.word	0x00000000
        /*0084*/ 	.short	0x000d
        /*0086*/ 	.short	0x0050
        /*0088*/ 	.byte	0x00, 0xf0, 0x11, 0x00


	//----- nvinfo : EIATTR_KPARAM_INFO
	.align		4
.L_621:
        /*008c*/ 	.byte	0x04, 0x17
        /*008e*/ 	.short	(.L_623 - .L_622)
.L_622:
        /*0090*/ 	.word	0x00000000
        /*0094*/ 	.short	0x000c
        /*0096*/ 	.short	0x004c
        /*0098*/ 	.byte	0x00, 0xf0, 0x11, 0x00


	//----- nvinfo : EIATTR_KPARAM_INFO
	.align		4
.L_623:
        /*009c*/ 	.byte	0x04, 0x17
        /*009e*/ 	.short	(.L_625 - .L_624)
.L_624:
        /*00a0*/ 	.word	0x00000000
        /*00a4*/ 	.short	0x000b
        /*00a6*/ 	.short	0x0048
        /*00a8*/ 	.byte	0x00, 0xf0, 0x11, 0x00


	//----- nvinfo : EIATTR_KPARAM_INFO
	.align		4
.L_625:
        /*00ac*/ 	.byte	0x04, 0x17
        /*00ae*/ 	.short	(.L_627 - .L_626)
.L_626:
        /*00b0*/ 	.word	0x00000000
        /*00b4*/ 	.short	0x000a
        /*00b6*/ 	.short	0x0040
        /*00b8*/ 	.byte	0x00, 0xf0, 0x21, 0x00


	//----- nvinfo : EIATTR_KPARAM_INFO
	.align		4
.L_627:
        /*00bc*/ 	.byte	0x04, 0x17
        /*00be*/ 	.short	(.L_629 - .L_628)
.L_628:
        /*00c0*/ 	.word	0x00000000
        /*00c4*/ 	.short	0x0009
        /*00c6*/ 	.short	0x0038
        /*00c8*/ 	.byte	0x00, 0xf0, 0x21, 0x00


	//----- nvinfo : EIATTR_KPARAM_INFO
	.align		4
.L_629:
        /*00cc*/ 	.byte	0x04, 0x17
        /*00ce*/ 	.short	(.L_631 - .L_630)
.L_630:
        /*00d0*/ 	.word	0x00000000
        /*00d4*/ 	.short	0x0008
        /*00d6*/ 	.short	0x0034
        /*00d8*/ 	.byte	0x00, 0xf0, 0x11, 0x00


	//----- nvinfo : EIATTR_KPARAM_INFO
	.align		4
.L_631:
        /*00dc*/ 	.byte	0x04, 0x17
        /*00de*/ 	.short	(.L_633 - .L_632)
.L_632:
        /*00e0*/ 	.word	0x00000000
        /*00e4*/ 	.short	0x0007
        /*00e6*/ 	.short	0x0030
        /*00e8*/ 	.byte	0x00, 0xf0, 0x11, 0x00


	//----- nvinfo : EIATTR_KPARAM_INFO
	.align		4
.L_633:
        /*00ec*/ 	.byte	0x04, 0x17
        /*00ee*/ 	.short	(.L_635 - .L_634)
.L_634:
        /*00f0*/ 	.word	0x00000000
        /*00f4*/ 	.short	0x0006
        /*00f6*/ 	.short	0x002c
        /*00f8*/ 	.byte	0x00, 0xf0, 0x11, 0x00


	//----- nvinfo : EIATTR_KPARAM_INFO
	.align		4
.L_635:
        /*00fc*/ 	.byte	0x04, 0x17
        /*00fe*/ 	.short	(.L_637 - .L_636)
.L_636:
        /*0100*/ 	.word	0x00000000
        /*0104*/ 	.short	0x0005
        /*0106*/ 	.short	0x0028
        /*0108*/ 	.byte	0x00, 0xf0, 0x11, 0x00


	//----- nvinfo : EIATTR_KPARAM_INFO
	.align		4
.L_637:
        /*010c*/ 	.byte	0x04, 0x17
        /*010e*/ 	.short	(.L_639 - .L_638)
.L_638:
        /*0110*/ 	.word	0x00000000
        /*0114*/ 	.short	0x0004
        /*0116*/ 	.short	0x0020
        /*0118*/ 	.byte	0x00, 0xf0, 0x21, 0x00


	//----- nvinfo : EIATTR_KPARAM_INFO
	.align		4
.L_639:
        /*011c*/ 	.byte	0x04, 0x17
        /*011e*/ 	.short	(.L_641 - .L_640)
.L_640:
        /*0120*/ 	.word	0x00000000
        /*0124*/ 	.short	0x0003
        /*0126*/ 	.short	0x0018
        /*0128*/ 	.byte	0x00, 0xf0, 0x21, 0x00


	//----- nvinfo : EIATTR_KPARAM_INFO
	.align		4
.L_641:
        /*012c*/ 	.byte	0x04, 0x17
        /*012e*/ 	.short	(.L_643 - .L_642)
.L_642:
        /*0130*/ 	.word	0x00000000
        /*0134*/ 	.short	0x0002
        /*0136*/ 	.short	0x0010
        /*0138*/ 	.byte	0x00, 0xf0, 0x21, 0x00


	//----- nvinfo : EIATTR_KPARAM_INFO
	.align		4
.L_643:
        /*013c*/ 	.byte	0x04, 0x17
        /*013e*/ 	.short	(.L_645 - .L_644)
.L_644:
        /*0140*/ 	.word	0x00000000
        /*0144*/ 	.short	0x0001
        /*0146*/ 	.short	0x0008
        /*0148*/ 	.byte	0x00, 0xf0, 0x21, 0x00


	//----- nvinfo : EIATTR_KPARAM_INFO
	.align		4
.L_645:
        /*014c*/ 	.byte	0x04, 0x17
        /*014e*/ 	.short	(.L_647 - .L_646)
.L_646:
        /*0150*/ 	.word	0x00000000
        /*0154*/ 	.short	0x0000
        /*0156*/ 	.short	0x0000
        /*0158*/ 	.byte	0x00, 0xf0, 0x21, 0x00


	//----- nvinfo : EIATTR_MAXREG_COUNT
	.align		4
.L_647:
        /*015c*/ 	.byte	0x03, 0x1b
        /*015e*/ 	.short	0x00ff


	//----- nvinfo : EIATTR_NUM_BARRIERS
	.align		4
        /*0160*/ 	.byte	0x02, 0x4c
        /*0162*/ 	.byte	0x01
	.zero		1


	//----- nvinfo : EIATTR_MERCURY_ISA_VERSION
	.align		4
        /*0164*/ 	.byte	0x03, 0x5f
        /*0166*/ 	.short	0x0000


	//----- nvinfo : EIATTR_EXIT_INSTR_OFFSETS
	.align		4
        /*0168*/ 	.byte	0x04, 0x1c
        /*016a*/ 	.short	(.L_649 - .L_648)


	//   ....[0]....
.L_648:
        /*016c*/ 	.word	0x00000b60


	//   ....[1]....
        /*0170*/ 	.word	0x00009d70


	//   ....[2]....
        /*0174*/ 	.word	0x0000a040


	//   ....[3]....
        /*0178*/ 	.word	0x0000a2a0


	//   ....[4]....
        /*017c*/ 	.word	0x0000a4f0


	//   ....[5]....
        /*0180*/ 	.word	0x0000a620


	//   ....[6]....
        /*0184*/ 	.word	0x0000a6d0


	//   ....[7]....
        /*0188*/ 	.word	0x0000a710


	//----- nvinfo : EIATTR_CTAIDZ_USED
	.align		4
.L_649:
        /*018c*/ 	.byte	0x01, 0x04
	.zero		2


	//----- nvinfo : EIATTR_CRS_STACK_SIZE
	.align		4
        /*0190*/ 	.byte	0x04, 0x1e
        /*0192*/ 	.short	(.L_651 - .L_650)
.L_650:
        /*0194*/ 	.word	0x00000000
.L_651:


//--------------------- .nv.info._Z23gemm_half_q_half_kernelILi4ELi40ELb0ELb0ELi64EEvPK6__halfPKjS4_S2_PS0_iiiiPKtS7_iiiiiibS2_i --------------------------
	.section	.nv.info._Z23gemm_half_q_half_kernelILi4ELi40ELb0ELb0ELi64EEvPK6__halfPKjS4_S2_PS0_iiiiPKtS7_iiiiiibS2_i,"",@"SHT_CUDA_INFO"
	.sectionflags	@""
	.align	4


	//----- nvinfo : EIATTR_CUDA_API_VERSION
	.align		4
        /*0000*/ 	.byte	0x04, 0x37
        /*0002*/ 	.short	(.L_653 - .L_652)
.L_652:
        /*0004*/ 	.word	0x00000082


	//----- nvinfo : EIATTR_SW2861232_WAR
	.align		4
.L_653:
        /*0008*/ 	.byte	0x01, 0x35
	.zero		2


	//----- nvinfo : EIATTR_PARAM_CBANK
	.align		4
        /*000c*/ 	.byte	0x04, 0x0a
        /*000e*/ 	.short	(.L_655 - .L_654)
	.align		4
.L_654:
        /*0010*/ 	.word	index@(.nv.constant0._Z23gemm_half_q_half_kernelILi4ELi40ELb0ELb0ELi64EEvPK6__halfPKjS4_S2_PS0_iiiiPKtS7_iiiiiibS2_i)
        /*0014*/ 	.short	0x0160
        /*0016*/ 	.short	0x0074


	//----- nvinfo : EIATTR_CBANK_PARAM_SIZE
	.align		4
.L_655:
        /*0018*/ 	.byte	0x03, 0x19
        /*001a*/ 	.short	0x0074


	//----- nvinfo : EIATTR_KPARAM_INFO
	.align		4
        /*001c*/ 	.byte	0x04, 0x17
        /*001e*/ 	.short	(.L_657 - .L_656)
.L_656:
        /*0020*/ 	.word	0x00000000
        /*0024*/ 	.short	0x0013
        /*0026*/ 	.short	0x0070
        /*0028*/ 	.byte	0x00, 0xf0, 0x11, 0x00


	//----- nvinfo : EIATTR_KPARAM_INFO
	.align		4
.L_657:
        /*002c*/ 	.byte	0x04, 0x17
        /*002e*/ 	.short	(.L_659 - .L_658)
.L_658:
        /*0030*/ 	.word	0x00000000
        /*0034*/ 	.short	0x0012
        /*0036*/ 	.short	0x0068
        /*0038*/ 	.byte	0x00, 0xf0, 0x21, 0x00


	//----- nvinfo : EIATTR_KPARAM_INFO
	.align		4
.L_659:
        /*003c*/ 	.byte	0x04, 0x17
        /*003e*/ 	.short	(.L_661 - .L_660)
.L_660:
        /*0040*/ 	.word	0x00000000
        /*0044*/ 	.short	0x0011
        /*0046*/ 	.short	0x0060
        /*0048*/ 	.byte	0x00, 0xf0, 0x05, 0x00


	//----- nvinfo : EIATTR_KPARAM_INFO
	.align		4
.L_661:
        /*004c*/ 	.byte	0x04, 0x17
        /*004e*/ 	.short	(.L_663 - .L_662)
.L_662:
        /*0050*/ 	.word	0x00000000
        /*0054*/ 	.short	0x0010
        /*0056*/ 	.short	0x005c
        /*0058*/ 	.byte	0x00, 0xf0, 0x11, 0x00


	//----- nvinfo : EIATTR_KPARAM_INFO
	.align		4
.L_663:
        /*005c*/ 	.byte	0x04, 0x17
        /*005e*/ 	.short	(.L_665 - .L_664)
.L_664:
        /*0060*/ 	.word	0x00000000
        /*0064*/ 	.short	0x000f
        /*0066*/ 	.short	0x0058
        /*0068*/ 	.byte	0x00, 0xf0, 0x11, 0x00


	//----- nvinfo : EIATTR_KPARAM_INFO
	.align		4
.L_665:
        /*006c*/ 	.byte	0x04, 0x17
        /*006e*/ 	.short	(.L_667 - .L_666)
.L_666:
        /*0070*/ 	.word	0x00000000
        /*0074*/ 	.short	0x000e
        /*0076*/ 	.short	0x0054
        /*0078*/ 	.byte	0x00, 0xf0, 0x11, 0x00


	//----- nvinfo : EIATTR_KPARAM_INFO
	.align		4
.L_667:
        /*007c*/ 	.byte	0x04, 0x17
        /*007e*/ 	.short	(.L_669 - .L_668)
.L_668:
        /*0080*/ 	.word	0x00000000
        /*0084*/ 	.short	0x000d
        /*0086*/ 	.short	0x0050
        /*0088*/ 	.byte	0x00, 0xf0, 0x11, 0x00


	//----- nvinfo : EIATTR_KPARAM_INFO
	.align		4
.L_669:
        /*008c*/ 	.byte	0x04, 0x17
        /*008e*/ 	.short	(.L_671 - .L_670)
.L_670:
        /*0090*/ 	.word	0x00000000
        /*0094*/ 	.short	0x000c
        /*0096*/ 	.short	0x004c
        /*0098*/ 	.byte	0x00, 0xf0, 0x11, 0x00


	//----- nvinfo : EIATTR_KPARAM_INFO
	.align		4
.L_671:
        /*009c*/ 	.byte	0x04, 0x17
        /*009e*/ 	.short	(.L_673 - .L_672)
.L_672:
        /*00a0*/ 	.word	0x00000000
        /*00a4*/ 	.short	0x000b
        /*00a6*/ 	.short	0x0048
        /*00a8*/ 	.byte	0x00, 0xf0, 0x11, 0x00


	//----- nvinfo : EIATTR_KPARAM_INFO
	.align		4
.L_673:
        /*00ac*/ 	.byte	0x04, 0x17
        /*00ae*/ 	.short	(.L_675 - .L_674)
.L_674:
        /*00b0*/ 	.word	0x00000000
        /*00b4*/ 	.short	0x000a
        /*00b6*/ 	.short	0x0040
        /*00b8*/ 	.byte	0x00, 0xf0, 0x21, 0x00


	//----- nvinfo : EIATTR_KPARAM_INFO
	.align		4
.L_675:
        /*00bc*/ 	.byte	0x04, 0x17
        /*00be*/ 	.short	(.L_677 - .L_676)
.L_676:
        /*00c0*/ 	.word	0x00000000
        /*00c4*/ 	.short	0x0009
        /*00c6*/ 	.short	0x0038
        /*00c8*/ 	.byte	0x00, 0xf0, 0x21, 0x00


	//----- nvinfo : EIATTR_KPARAM_INFO
	.align		4
.L_677:
        /*00cc*/ 	.byte	0x04, 0x17
        /*00ce*/ 	.short	(.L_679 - .L_678)
.L_678:
        /*00d0*/ 	.word	0x00000000
        /*00d4*/ 	.short	0x0008
        /*00d6*/ 	.short	0x0034
        /*00d8*/ 	.byte	0x00, 0xf0, 0x11, 0x00


	//----- nvinfo : EIATTR_KPARAM_INFO
	.align		4
.L_679:
        /*00dc*/ 	.byte	0x04, 0x17
        /*00de*/ 	.short	(.L_681 - .L_680)
.L_680:
        /*00e0*/ 	.word	0x00000000
        /*00e4*/ 	.short	0x0007
        /*00e6*/ 	.short	0x0030
        /*00e8*/ 	.byte	0x00, 0xf0, 0x11, 0x00


	//----- nvinfo : EIATTR_KPARAM_INFO
	.align		4
.L_681:
        /*00ec*/ 	.byte	0x04, 0x17
        /*00ee*/ 	.short	(.L_683 - .L_682)
.L_682:
        /*00f0*/ 	.word	0x00000000
        /*00f4*/ 	.short	0x0006
        /*00f6*/ 	.short	0x002c
        /*00f8*/ 	.byte	0x00, 0xf0, 0x11, 0x00


	//----- nvinfo : EIATTR_KPARAM_INFO
	.align		4
.L_683:
        /*00fc*/ 	.byte	0x04, 0x17
        /*00fe*/ 	.short	(.L_685 - .L_684)
.L_684:
        /*0100*/ 	.word	0x00000000
        /*0104*/ 	.short	0x0005
        /*0106*/ 	.short	0x0028
        /*0108*/ 	.byte	0x00, 0xf0, 0x11, 0x00


	//----- nvinfo : EIATTR_KPARAM_INFO
	.align		4
.L_685:
        /*010c*/ 	.byte	0x04, 0x17
        /*010e*/ 	.short	(.L_687 - .L_686)
.L_686:
        /*0110*/ 	.word	0x00000000
        /*0114*/ 	.short	0x0004
        /*0116*/ 	.short	0x0020
        /*0118*/ 	.byte	0x00, 0xf0, 0x21, 0x00


	//----- nvinfo : EIATTR_KPARAM_INFO
	.align		4
.L_687:
        /*011c*/ 	.byte	0x04, 0x17
        /*011e*/ 	.short	(.L_689 - .L_688)
.L_688:
        /*0120*/ 	.word	0x00000000
        /*0124*/ 	.short	0x0003
        /*0126*/ 	.short	0x0018
        /*0128*/ 	.byte	0x00, 0xf0, 0x21, 0x00


	//----- nvinfo : EIATTR_KPARAM_INFO
	.align		4
.L_689:
        /*012c*/ 	.byte	0x04, 0x17
        /*012e*/ 	.short	(.L_691 - .L_690)
.L_690:
        /*0130*/ 	.word	0x00000000
        /*0134*/ 	.short	0x0002
        /*0136*/ 	.short	0x0010
        /*0138*/ 	.byte	0x00, 0xf0, 0x21, 0x00


	//----- nvinfo : EIATTR_KPARAM_INFO
	.align		4
.L_691:
        /*013c*/ 	.byte	0x04, 0x17
        /*013e*/ 	.short	(.L_693 - .L_692)
.L_692:
        /*0140*/ 	.word	0x00000000
        /*0144*/ 	.short	0x0001
        /*0146*/ 	.short	0x0008
        /*0148*/ 	.byte	0x00, 0xf0, 0x21, 0x00


	//----- nvinfo : EIATTR_KPARAM_INFO
	.align		4
.L_693:
        /*014c*/ 	.byte	0x04, 0x17
        /*014e*/ 	.short	(.L_695 - .L_694)
.L_694:
        /*0150*/ 	.word	0x00000000
        /*0154*/ 	.short	0x0000
        /*0156*/ 	.short	0x0000
        /*0158*/ 	.byte	0x00, 0xf0, 0x21, 0x00


	//----- nvinfo : EIATTR_MAXREG_COUNT
	.align		4
.L_695:
        /*015c*/ 	.byte	0x03, 0x1b
        /*015e*/ 	.short	0x00ff


	//----- nvinfo : EIATTR_NUM_BARRIERS
	.align		4
        /*0160*/ 	.byte	0x02, 0x4c
        /*0162*/ 	.byte	0x01
	.zero		1


	//----- nvinfo : EIATTR_MERCURY_ISA_VERSION
	.align		4
        /*0164*/ 	.byte	0x03, 0x5f
        /*0166*/ 	.short	0x0000


	//----- nvinfo : EIATTR_EXIT_INSTR_OFFSETS
	.align		4
        /*0168*/ 	.byte	0x04, 0x1c
        /*016a*/ 	.short	(.L_697 - .L_696)


	//   ....[0]....
.L_696:
        /*016c*/ 	.word	0x00000b60


	//   ....[1]....
        /*0170*/ 	.word	0x00008df0


	//   ....[2]....
        /*0174*/ 	.word	0x000090c0


	//   ....[3]....
        /*0178*/ 	.word	0x00009320


	//   ....[4]....
        /*017c*/ 	.word	0x00009560


	//   ....[5]....
        /*0180*/ 	.word	0x00009690


	//   ....[6]....
        /*0184*/ 	.word	0x00009730


	//   ....[7]....
        /*0188*/ 	.word	0x00009770


	//----- nvinfo : EIATTR_CTAIDZ_USED
	.align		4
.L_697:
        /*018c*/ 	.byte	0x01, 0x04
	.zero		2


	//----- nvinfo : EIATTR_CRS_STACK_SIZE
	.align		4
        /*0190*/ 	.byte	0x04, 0x1e
        /*0192*/ 	.short	(.L_699 - .L_698)
.L_698:
        /*0194*/ 	.word	0x00000000
.L_699:


//--------------------- .nv.info._Z23gemm_half_q_half_kernelILi4ELi10ELb0ELb0ELi64EEvPK6__halfPKjS4_S2_PS0_iiiiPKtS7_iiiiiibS2_i --------------------------
	.section	.nv.info._Z23gemm_half_q_half_kernelILi4ELi10ELb0ELb0ELi64EEvPK6__halfPKjS4_S2_PS0_iiiiPKtS7_iiiiiibS2_i,"",@"SHT_CUDA_INFO"
	.sectionflags	@""
	.align	4


	//----- nvinfo : EIATTR_CUDA_API_VERSION
	.align		4
        /*0000*/ 	.byte	0x04, 0x37
        /*0002*/ 	.short	(.L_701 - .L_700)
.L_700:
        /*0004*/ 	.word	0x00000082


	//----- nvinfo : EIATTR_SW2861232_WAR
	.align		4
.L_701:
        /*0008*/ 	.byte	0x01, 0x35
	.zero		2


	//----- nvinfo : EIATTR_PARAM_CBANK
	.align		4
        /*000c*/ 	.byte	0x04, 0x0a
        /*000e*/ 	.short	(.L_703 - .L_702)
	.align		4
.L_702:
        /*0010*/ 	.word	index@(.nv.constant0._Z23gemm_half_q_half_kernelILi4ELi10ELb0ELb0ELi64EEvPK6__halfPKjS4_S2_PS0_iiiiPKtS7_iiiiiibS2_i)
        /*0014*/ 	.short	0x0160
        /*0016*/ 	.short	0x0074


	//----- nvinfo : EIATTR_CBANK_PARAM_SIZE
	.align		4
.L_703:
        /*0018*/ 	.byte	0x03, 0x19
        /*001a*/ 	.short	0x0074


	//----- nvinfo : EIATTR_KPARAM_INFO
	.align		4
        /*001c*/ 	.byte	0x04, 0x17
        /*001e*/ 	.short	(.L_705 - .L_704)
.L_704:
        /*0020*/ 	.word	0x00000000
        /*0024*/ 	.short	0x0013
        /*0026*/ 	.short	0x0070
        /*0028*/ 	.byte	0x00, 0xf0, 0x11, 0x00


	//----- nvinfo : EIATTR_KPARAM_INFO
	.align		4
.L_705:
        /*002c*/ 	.byte	0x04, 0x17
        /*002e*/ 	.short	(.L_707 - .L_706)
.L_706:
        /*0030*/ 	.word	0x00000000
        /*0034*/ 	.short	0x0012
        /*0036*/ 	.short	0x0068
        /*0038*/ 	.byte	0x00, 0xf0, 0x21, 0x00


	//----- nvinfo : EIATTR_KPARAM_INFO
	.align		4
.L_707:
        /*003c*/ 	.byte	0x04, 0x17
        /*003e*/ 	.short	(.L_709 - .L_708)
.L_708:
        /*0040*/ 	.word	0x00000000
        /*0044*/ 	.short	0x0011
        /*0046*/ 	.short	0x0060
        /*0048*/ 	.byte	0x00, 0xf0, 0x05, 0x00


	//----- nvinfo : EIATTR_KPARAM_INFO
	.align		4
.L_709:
        /*004c*/ 	.byte	0x04, 0x17
        /*004e*/ 	.short	(.L_711 - .L_710)
.L_710:
        /*0050*/ 	.word	0x00000000
        /*0054*/ 	.short	0x0010
        /*0056*/ 	.short	0x005c
        /*0058*/ 	.byte	0x00, 0xf0, 0x11, 0x00


	//----- nvinfo : EIATTR_KPARAM_INFO
	.align		4
.L_711:
        /*005c*/ 	.byte	0x04, 0x17
        /*005e*/ 	.short	(.L_713 - .L_712)
.L_712:
        /*0060*/ 	.word	0x00000000
        /*0064*/ 	.short	0x000f
        /*0066*/ 	.short	0x0058
        /*0068*/ 	.byte	0x00, 0xf0, 0x11, 0x00


	//----- nvinfo : EIATTR_KPARAM_INFO
	.align		4
.L_713:
        /*006c*/ 	.byte	0x04, 0x17
        /*006e*/ 	.short	(.L_715 - .L_714)
.L_714:
        /*0070*/ 	.word	0x00000000
        /*0074*/ 	.short	0x000e
        /*0076*/ 	.short	0x0054
        /*0078*/ 	.byte	0x00, 0xf0, 0x11, 0x00


	//----- nvinfo : EIATTR_KPARAM_INFO
	.align		4
.L_715:
        /*007c*/ 	.byte	0x04, 0x17
        /*007e*/ 	.short	(.L_717 - .L_716)
.L_716:
        /*0080*/ 	.word	0x00000000
        /*0084*/ 	.short	0x000d
        /*0086*/ 	.short	0x0050
        /*0088*/ 	.byte	0x00, 0xf0, 0x11, 0x00


	//----- nvinfo : EIATTR_KPARAM_INFO
	.align		4
.L_717:
        /*008c*/ 	.byte	0x04, 0x17
        /*008e*/ 	.short	(.L_719 - .L_718)
.L_718:
        /*0090*/ 	.word	0x00000000
        /*0094*/ 	.short	0x000c
        /*0096*/ 	.short	0x004c
        /*0098*/ 	.byte	0x00, 0xf0, 0x11, 0x00


	//----- nvinfo : EIATTR_KPARAM_INFO
	.align		4
.L_719:
        /*009c*/ 	.byte	0x04, 0x17
        /*009e*/ 	.short	(.L_721 - .L_720)
.L_720:
        /*00a0*/ 	.word	0x00000000
        /*00a4*/ 	.short	0x000b
        /*00a6*/ 	.short	0x0048
        /*00a8*/ 	.byte	0x00, 0xf0, 0x11, 0x00


	//----- nvinfo : EIATTR_KPARAM_INFO
	.align		4
.L_721:
        /*00ac*/ 	.byte	0x04, 0x17
        /*00ae*/ 	.short	(.L_723 - .L_722)
.L_722:
        /*00b0*/ 	.word	0x00000000
        /*00b4*/ 	.short	0x000a
        /*00b6*/ 	.short	0x0040
        /*00b8*/ 	.byte	0x00, 0xf0, 0x21, 0x00


	//----- nvinfo : EIATTR_KPARAM_INFO
	.align		4
.L_723:
        /*00bc*/ 	.byte	0x04, 0x17
        /*00be*/ 	.short	(.L_725 - .L_724)
.L_724:
        /*00c0*/ 	.word	0x00000000
        /*00c4*/ 	.short	0x0009
        /*00c6*/ 	.short	0x0038
        /*00c8*/ 	.byte	0x00, 0xf0, 0x21, 0x00


	//----- nvinfo : EIATTR_KPARAM_INFO
	.align		4
.L_725:
        /*00cc*/ 	.byte	0x04, 0x17
        /*00ce*/ 	.short	(.L_727 - .L_726)
.L_726:
        /*00d0*/ 	.word	0x00000000
        /*00d4*/ 	.short	0x0008
        /*00d6*/ 	.short	0x0034
        /*00d8*/ 	.byte	0x00, 0xf0, 0x11, 0x00


	//----- nvinfo : EIATTR_KPARAM_INFO
	.align		4
.L_727:
        /*00dc*/ 	.byte	0x04, 0x17
        /*00de*/ 	.short	(.L_729 - .L_728)
.L_728:
        /*00e0*/ 	.word	0x00000000
        /*00e4*/ 	.short	0x0007
        /*00e6*/ 	.short	0x0030
        /*00e8*/ 	.byte	0x00, 0xf0, 0x11, 0x00


	//----- nvinfo : EIATTR_KPARAM_INFO
	.align		4
.L_729:
        /*00ec*/ 	.byte	0x04, 0x17
        /*00ee*/ 	.short	(.L_731 - .L_730)
.L_730:
        /*00f0*/ 	.word	0x00000000
        /*00f4*/ 	.short	0x0006
        /*00f6*/ 	.short	0x002c
        /*00f8*/ 	.byte	0x00, 0xf0, 0x11, 0x00


	//----- nvinfo : EIATTR_KPARAM_INFO
	.align		4
.L_731:
        /*00fc*/ 	.byte	0x04, 0x17
        /*00fe*/ 	.short	(.L_733 - .L_732)
.L_732:
        /*0100*/ 	.word	0x00000000
        /*0104*/ 	.short	0x0005
        /*0106*/ 	.short	0x0028
        /*0108*/ 	.byte	0x00, 0xf0, 0x11, 0x00


	//----- nvinfo : EIATTR_KPARAM_INFO
	.align		4
.L_733:
        /*010c*/ 	.byte	0x04, 0x17
        /*010e*/ 	.short	(.L_735 - .L_734)
.L_734:
        /*0110*/ 	.word	0x00000000
        /*0114*/ 	.short	0x0004
        /*0116*/ 	.short	0x0020
        /*0118*/ 	.byte	0x00, 0xf0, 0x21, 0x00


	//----- nvinfo : EIATTR_KPARAM_INFO
	.align		4
.L_735:
        /*011c*/ 	.byte	0x04, 0x17
        /*011e*/ 	.short	(.L_737 - .L_736)
.L_736:
        /*0120*/ 	.word	0x00000000
        /*0124*/ 	.short	0x0003
        /*0126*/ 	.short	0x0018
        /*0128*/ 	.byte	0x00, 0xf0, 0x21, 0x00


	//----- nvinfo : EIATTR_KPARAM_INFO
	.align		4
.L_737:
        /*012c*/ 	.byte	0x04, 0x17
        /*012e*/ 	.short	(.L_739 - .L_738)
.L_738:
        /*0130*/ 	.word	0x00000000
        /*0134*/ 	.short	0x0002
        /*0136*/ 	.short	0x0010
        /*0138*/ 	.byte	0x00, 0xf0, 0x21, 0x00


	//----- nvinfo : EIATTR_KPARAM_INFO
	.align		4
.L_739:
        /*013c*/ 	.byte	0x04, 0x17
        /*013e*/ 	.short	(.L_741 - .L_740)
.L_740:
        /*0140*/ 	.word	0x00000000
        /*0144*/ 	.short	0x0001
        /*0146*/ 	.short	0x0008
        /*0148*/ 	.byte	0x00, 0xf0, 0x21, 0x00


	//----- nvinfo : EIATTR_KPARAM_INFO
	.align		4
.L_741:
        /*014c*/ 	.byte	0x04, 0x17
        /*014e*/ 	.short	(.L_743 - .L_742)
.L_742:
        /*0150*/ 	.word	0x00000000
        /*0154*/ 	.short	0x0000
        /*0156*/ 	.short	0x0000
        /*0158*/ 	.byte	0x00, 0xf0, 0x21, 0x00


	//----- nvinfo : EIATTR_MAXREG_COUNT
	.align		4
.L_743:
        /*015c*/ 	.byte	0x03, 0x1b
        /*015e*/ 	.short	0x00ff


	//----- nvinfo : EIATTR_NUM_BARRIERS
	.align		4
        /*0160*/ 	.byte	0x02, 0x4c
        /*0162*/ 	.byte	0x01
	.zero		1


	//----- nvinfo : EIATTR_MERCURY_ISA_VERSION
	.align		4
        /*0164*/ 	.byte	0x03, 0x5f
        /*0166*/ 	.short	0x0000


	//----- nvinfo : EIATTR_EXIT_INSTR_OFFSETS
	.align		4
        /*0168*/ 	.byte	0x04, 0x1c
        /*016a*/ 	.short	(.L_745 - .L_744)


	//   ....[0]....
.L_744:
        /*016c*/ 	.word	0x00000790


	//   ....[1]....
        /*0170*/ 	.word	0x00007400


	//   ....[2]....
        /*0174*/ 	.word	0x000076d0


	//   ....[3]....
        /*0178*/ 	.word	0x00007920


	//   ....[4]....
        /*017c*/ 	.word	0x00007b60


	//   ....[5]....
        /*0180*/ 	.word	0x00007c90


	//   ....[6]....
        /*0184*/ 	.word	0x00007d30


	//   ....[7]....
        /*0188*/ 	.word	0x00007d70


	//----- nvinfo : EIATTR_CTAIDZ_USED
	.align		4
.L_745:
        /*018c*/ 	.byte	0x01, 0x04
	.zero		2


	//----- nvinfo : EIATTR_CRS_STACK_SIZE
	.align		4
        /*0190*/ 	.byte	0x04, 0x1e
        /*0192*/ 	.short	(.L_747 - .L_746)
.L_746:
        /*0194*/ 	.word	0x00000000
.L_747:


//--------------------- .nv.info._Z23gemm_half_q_half_kernelILi4ELi172ELb0ELb0ELi64EEvPK6__halfPKjS4_S2_PS0_iiiiPKtS7_iiiiiibS2_i --------------------------
	.section	.nv.info._Z23gemm_half_q_half_kernelILi4ELi172ELb0ELb0ELi64EEvPK6__halfPKjS4_S2_PS0_iiiiPKtS7_iiiiiibS2_i,"",@"SHT_CUDA_INFO"
	.sectionflags	@""
	.align	4


	//----- nvinfo : EIATTR_CUDA_API_VERSION
	.align		4
        /*0000*/ 	.byte	0x04, 0x37
        /*0002*/ 	.short	(.L_749 - .L_748)
.L_748:
        /*0004*/ 	.word	0x00000082


	//----- nvinfo : EIATTR_SW2861232_WAR
	.align		4
.L_749:
        /*0008*/ 	.byte	0x01, 0x35
	.zero		2


	//----- nvinfo : EIATTR_PARAM_CBANK
	.align		4
        /*000c*/ 	.byte	0x04, 0x0a
        /*000e*/ 	.short	(.L_751 - .L_750)
	.align		4
.L_750:
        /*0010*/ 	.word	index@(.nv.constant0._Z23gemm_half_q_half_kernelILi4ELi172ELb0ELb0ELi64EEvPK6__halfPKjS4_S2_PS0_iiiiPKtS7_iiiiiibS2_i)
        /*0014*/ 	.short	0x0160
        /*0016*/ 	.short	0x0074


	//----- nvinfo : EIATTR_CBANK_PARAM_SIZE
	.align		4
.L_751:
        /*0018*/ 	.byte	0x03, 0x19
        /*001a*/ 	.short	0x0074


	//----- nvinfo : EIATTR_KPARAM_INFO
	.align		4
        /*001c*/ 	.byte	0x04, 0x17
        /*001e*/ 	.short	(.L_753 - .L_752)
.L_752:
        /*0020*/ 	.word	0x00000000
        /*0024*/ 	.short	0x0013
        /*0026*/ 	.short	0x0070
        /*0028*/ 	.byte	0x00, 0xf0, 0x11, 0x00


	//----- nvinfo : EIATTR_KPARAM_INFO
	.align		4
.L_753:
        /*002c*/ 	.byte	0x04, 0x17
        /*002e*/ 	.short	(.L_755 - .L_754)
.L_754:
        /*0030*/ 	.word	0x00000000
        /*0034*/ 	.short	0x0012
        /*0036*/ 	.short	0x0068
        /*0038*/ 	.byte	0x00, 0xf0, 0x21, 0x00


	//----- nvinfo : EIATTR_KPARAM_INFO
	.align		4
.L_755:
        /*003c*/ 	.byte	0x04, 0x17
        /*003e*/ 	.short	(.L_757 - .L_756)
.L_756:
        /*0040*/ 	.word	0x00000000
        /*0044*/ 	.short	0x0011
        /*0046*/ 	.short	0x0060
        /*0048*/ 	.byte	0x00, 0xf0, 0x05, 0x00


	//----- nvinfo : EIATTR_KPARAM_INFO
	.align		4
.L_757:
        /*004c*/ 	.byte	0x04, 0x17
        /*004e*/ 	.short	(.L_759 - .L_758)
.L_758:
        /*0050*/ 	.word	0x00000000
        /*0054*/ 	.short	0x0010
        /*0056*/ 	.short	0x005c
        /*0058*/ 	.byte	0x00, 0xf0, 0x11, 0x00


	//----- nvinfo : EIATTR_KPARAM_INFO
	.align		4
.L_759:
        /*005c*/ 	.byte	0x04, 0x17
        /*005e*/ 	.short	(.L_761 - .L_760)
.L_760:
        /*0060*/ 	.word	0x00000000
        /*0064*/ 	.short	0x000f
        /*0066*/ 	.short	0x0058
        /*0068*/ 	.byte	0x00, 0xf0, 0x11, 0x00


	//----- nvinfo : EIATTR_KPARAM_INFO
	.align		4
.L_761:
        /*006c*/ 	.byte	0x04, 0x17
        /*006e*/ 	.short	(.L_763 - .L_762)
.L_762:
        /*0070*/ 	.word	0x00000000
        /*0074*/ 	.short	0x000e
        /*0076*/ 	.short	0x0054
        /*0078*/ 	.byte	0x00, 0xf0, 0x11, 0x00


	//----- nvinfo : EIATTR_KPARAM_INFO
	.align		4
.L_763:
        /*007c*/ 	.byte	0x04, 0x17
        /*007e*/ 	.short	(.L_765 - .L_764)
.L_764:
        /*0080*/ 	.word	0x00000000
        /*0084*/ 	.short	0x000d
        /*0086*/ 	.short	0x0050
        /*0088*/ 	.byte	0x00, 0xf0, 0x11, 0x00


	//----- nvinfo : EIATTR_KPARAM_INFO
	.align		4
.L_765:
        /*008c*/ 	.byte	0x04, 0x17
        /*008e*/ 	.short	(.L_767 - .L_766)
.L_766:
        /*0090*/ 	.word	0x00000000
        /*0094*/ 	.short	0x000c
        /*0096*/ 	.short	0x004c
        /*0098*/ 	.byte	0x00, 0xf0, 0x11, 0x00


	//----- nvinfo : EIATTR_KPARAM_INFO
	.align		4
.L_767:
        /*009c*/ 	.byte	0x04, 0x17
        /*009e*/ 	.short	(.L_769 - .L_768)
.L_768:
        /*00a0*/ 	.word	0x00000000
        /*00a4*/ 	.short	0x000b
        /*00a6*/ 	.short	0x0048
        /*00a8*/ 	.byte	0x00, 0xf0, 0x11, 0x00


	//----- nvinfo : EIATTR_KPARAM_INFO
	.align		4
.L_769:
        /*00ac*/ 	.byte	0x04, 0x17
        /*00ae*/ 	.short	(.L_771 - .L_770)
.L_770:
        /*00b0*/ 	.word	0x00000000
        /*00b4*/ 	.short	0x000a
        /*00b6*/ 	.short	0x0040
        /*00b8*/ 	.byte	0x00, 0xf0, 0x21, 0x00


	//----- nvinfo : EIATTR_KPARAM_INFO
	.align		4
.L_771:
        /*00bc*/ 	.byte	0x04, 0x17
        /*00be*/ 	.short	(.L_773 - .L_772)
.L_772:
        /*00c0*/ 	.word	0x00000000
        /*00c4*/ 	.short	0x0009
        /*00c6*/ 	.short	0x0038
        /*00c8*/ 	.byte	0x00, 0xf0, 0x21, 0x00


	//----- nvinfo : EIATTR_KPARAM_INFO
	.align		4
.L_773:
        /*00cc*/ 	.byte	0x04, 0x17
        /*00ce*/ 	.short	(.L_775 - .L_774)
.L_774:
        /*00d0*/ 	.word	0x00000000
        /*00d4*/ 	.short	0x0008
        /*00d6*/ 	.short	0x0034
        /*00d8*/ 	.byte	0x00, 0xf0, 0x11, 0x00


	//----- nvinfo : EIATTR_KPARAM_INFO
	.align		4
.L_775:
        /*00dc*/ 	.byte	0x04, 0x17
        /*00de*/ 	.short	(.L_777 - .L_776)
.L_776:
        /*00e0*/ 	.word	0x00000000
        /*00e4*/ 	.short	0x0007
        /*00e6*/ 	.short	0x0030
        /*00e8*/ 	.byte	0x00, 0xf0, 0x11, 0x00


	//----- nvinfo : EIATTR_KPARAM_INFO
	.align		4
.L_777:
        /*00ec*/ 	.byte	0x04, 0x17
        /*00ee*/ 	.short	(.L_779 - .L_778)
.L_778:
        /*00f0*/ 	.word	0x00000000
        /*00f4*/ 	.short	0x0006
        /*00f6*/ 	.short	0x002c
        /*00f8*/ 	.byte	0x00, 0xf0, 0x11, 0x00


	//----- nvinfo : EIATTR_KPARAM_INFO
	.align		4
.L_779:
        /*00fc*/ 	.byte	0x04, 0x17
        /*00fe*/ 	.short	(.L_781 - .L_780)
.L_780:
        /*0100*/ 	.word	0x00000000
        /*0104*/ 	.short	0x0005
        /*0106*/ 	.short	0x0028
        /*0108*/ 	.byte	0x00, 0xf0, 0x11, 0x00


	//----- nvinfo : EIATTR_KPARAM_INFO
	.align		4
.L_781:
        /*010c*/ 	.byte	0x04, 0x17
        /*010e*/ 	.short	(.L_783 - .L_782)
.L_782:
        /*0110*/ 	.word	0x00000000
        /*0114*/ 	.short	0x0004
        /*0116*/ 	.short	0x0020
        /*0118*/ 	.byte	0x00, 0xf0, 0x21, 0x00


	//----- nvinfo : EIATTR_KPARAM_INFO
	.align		4
.L_783:
        /*011c*/ 	.byte	0x04, 0x17
        /*011e*/ 	.short	(.L_785 - .L_784)
.L_784:
        /*0120*/ 	.word	0x00000000
        /*0124*/ 	.short	0x0003
        /*0126*/ 	.short	0x0018
        /*0128*/ 	.byte	0x00, 0xf0, 0x21, 0x00


	//----- nvinfo : EIATTR_KPARAM_INFO
	.align		4
.L_785:
        /*012c*/ 	.byte	0x04, 0x17
        /*012e*/ 	.short	(.L_787 - .L_786)
.L_786:
        /*0130*/ 	.word	0x00000000
        /*0134*/ 	.short	0x0002
        /*0136*/ 	.short	0x0010
        /*0138*/ 	.byte	0x00, 0xf0, 0x21, 0x00


	//----- nvinfo : EIATTR_KPARAM_INFO
	.align		4
.L_787:
        /*013c*/ 	.byte	0x04, 0x17
        /*013e*/ 	.short	(.L_789 - .L_788)
.L_788:
        /*0140*/ 	.word	0x00000000
        /*0144*/ 	.short	0x0001
        /*0146*/ 	.short	0x0008
        /*0148*/ 	.byte	0x00, 0xf0, 0x21, 0x00


	//----- nvinfo : EIATTR_KPARAM_INFO
	.align		4
.L_789:
        /*014c*/ 	.byte	0x04, 0x17
        /*014e*/ 	.short	(.L_791 - .L_790)
.L_790:
        /*0150*/ 	.word	0x00000000
        /*0154*/ 	.short	0x0000
        /*0156*/ 	.short	0x0000
        /*0158*/ 	.byte	0x00, 0xf0, 0x21, 0x00


	//----- nvinfo : EIATTR_MAXREG_COUNT
	.align		4
.L_791:
        /*015c*/ 	.byte	0x03, 0x1b
        /*015e*/ 	.short	0x00ff


	//----- nvinfo : EIATTR_NUM_BARRIERS
	.align		4
        /*0160*/ 	.byte	0x02, 0x4c
        /*0162*/ 	.byte	0x01
	.zero		1


	//----- nvinfo : EIATTR_MERCURY_ISA_VERSION
	.align		4
        /*0164*/ 	.byte	0x03, 0x5f
        /*0166*/ 	.short	0x0000


	//----- nvinfo : EIATTR_EXIT_INSTR_OFFSETS
	.align		4
        /*0168*/ 	.byte	0x04, 0x1c
        /*016a*/ 	.short	(.L_793 - .L_792)


	//   ....[0]....
.L_792:
        /*016c*/ 	.word	0x00000b60


	//   ....[1]....
        /*0170*/ 	.word	0x00010f80


	//   ....[2]....
        /*0174*/ 	.word	0x00011240


	//   ....[3]....
        /*0178*/ 	.word	0x00011490


	//   ....[4]....
        /*017c*/ 	.word	0x000116d0


	//   ....[5]....
        /*0180*/ 	.word	0x00011800


	//   ....[6]....
        /*0184*/ 	.word	0x000118a0


	//   ....[7]....
        /*0188*/ 	.word	0x000118e0


	//----- nvinfo : EIATTR_CTAIDZ_USED
	.align		4
.L_793:
        /*018c*/ 	.byte	0x01, 0x04
	.zero		2


	//----- nvinfo : EIATTR_CRS_STACK_SIZE
	.align		4
        /*0190*/ 	.byte	0x04, 0x1e
        /*0192*/ 	.short	(.L_795 - .L_794)
.L_794:
        /*0194*/ 	.word	0x00000000
.L_795:


//--------------------- .nv.info._Z23gemm_half_q_half_kernelILi4ELi176ELb0ELb0ELi64EEvPK6__halfPKjS4_S2_PS0_iiiiPKtS7_iiiiiibS2_i --------------------------
	.section	.nv.info._Z23gemm_half_q_half_kernelILi4ELi176ELb0ELb0ELi64EEvPK6__halfPKjS4_S2_PS0_iiiiPKtS7_iiiiiibS2_i,"",@"SHT_CUDA_INFO"
	.sectionflags	@""
	.align	4


	//----- nvinfo : EIATTR_CUDA_API_VERSION
	.align		4
        /*0000*/ 	.byte	0x04, 0x37
        /*0002*/ 	.short	(.L_797 - .L_796)
.L_796:
        /*0004*/ 	.word	0x00000082


	//----- nvinfo : EIATTR_SW2861232_WAR
	.align		4
.L_797:
        /*0008*/ 	.byte	0x01, 0x35
	.zero		2


	//----- nvinfo : EIATTR_PARAM_CBANK
	.align		4
        /*000c*/ 	.byte	0x04, 0x0a
        /*000e*/ 	.short	(.L_799 - .L_798)
	.align		4
.L_798:
        /*0010*/ 	.word	index@(.nv.constant0._Z23gemm_half_q_half_kernelILi4ELi176ELb0ELb0ELi64EEvPK6__halfPKjS4_S2_PS0_iiiiPKtS7_iiiiiibS2_i)
        /*0014*/ 	.short	0x0160
        /*0016*/ 	.short	0x0074


	//----- nvinfo : EIATTR_CBANK_PARAM_SIZE
	.align		4
.L_799:
        /*0018*/ 	.byte	0x03, 0x19
        /*001a*/ 	.short	0x0074


	//----- nvinfo : EIATTR_KPARAM_INFO
	.align		4
        /*001c*/ 	.byte	0x04, 0x17
        /*001e*/ 	.short	(.L_801 - .L_800)
.L_800:
        /*0020*/ 	.word	0x00000000
        /*0024*/ 	.short	0x0013
        /*0026*/ 	.short	0x0070
        /*0028*/ 	.byte	0x00, 0xf0, 0x11, 0x00


	//----- nvinfo : EIATTR_KPARAM_INFO
	.align		4
.L_801:
        /*002c*/ 	.byte	0x04, 0x17
        /*002e*/ 	.short	(.L_803 - .L_802)
.L_802:
        /*0030*/ 	.word	0x00000000
        /*0034*/ 	.short	0x0012
        /*0036*/ 	.short	0x0068
        /*0038*/ 	.byte	0x00, 0xf0, 0x21, 0x00


	//----- nvinfo : EIATTR_KPARAM_INFO
	.align		4
.L_803:
        /*003c*/ 	.byte	0x04, 0x17
        /*003e*/ 	.short	(.L_805 - .L_804)
.L_804:
        /*0040*/ 	.word	0x00000000
        /*0044*/ 	.short	0x0011
        /*0046*/ 	.short	0x0060
        /*0048*/ 	.byte	0x00, 0xf0, 0x05, 0x00


	//----- nvinfo : EIATTR_KPARAM_INFO
	.align		4
.L_805:
        /*004c*/ 	.byte	0x04, 0x17
        /*004e*/ 	.short	(.L_807 - .L_806)
.L_806:
        /*0050*/ 	.word	0x00000000
        /*0054*/ 	.short	0x0010
        /*0056*/ 	.short	0x005c
        /*0058*/ 	.byte	0x00, 0xf0, 0x11, 0x00


	//----- nvinfo : EIATTR_KPARAM_INFO
	.align		4
.L_807:
        /*005c*/ 	.byte	0x04, 0x17
        /*005e*/ 	.short	(.L_809 - .L_808)
.L_808:
        /*0060*/ 	.word	0x00000000
        /*0064*/ 	.short	0x000f
        /*0066*/ 	.short	0x0058
        /*0068*/ 	.byte	0x00, 0xf0, 0x11, 0x00


	//----- nvinfo : EIATTR_KPARAM_INFO
	.align		4
.L_809:
        /*006c*/ 	.byte	0x04, 0x17
        /*006e*/ 	.short	(.L_811 - .L_810)
.L_810:
        /*0070*/ 	.word	0x00000000
        /*0074*/ 	.short	0x000e
        /*0076*/ 	.short	0x0054
        /*0078*/ 	.byte	0x00, 0xf0, 0x11, 0x00


	//----- nvinfo : EIATTR_KPARAM_INFO
	.align		4
.L_811:
        /*007c*/ 	.byte	0x04, 0x17
        /*007e*/ 	.short	(.L_813 - .L_812)
.L_812:
        /*0080*/ 	.word	0x00000000
        /*0084*/ 	.short	0x000d
        /*0086*/ 	.short	0x0050
        /*0088*/ 	.byte	0x00, 0xf0, 0x11, 0x00


	//----- nvinfo : EIATTR_KPARAM_INFO
	.align		4
.L_813:
        /*008c*/ 	.byte	0x04, 0x17
        /*008e*/ 	.short	(.L_815 - .L_814)
.L_814:
        /*0090*/ 	.word	0x00000000
        /*0094*/ 	.short	0x000c
        /*0096*/ 	.short	0x004c
        /*0098*/ 	.byte	0x00, 0xf0, 0x11, 0x00


	//----- nvinfo : EIATTR_KPARAM_INFO
	.align		4
.L_815:
        /*009c*/ 	.byte	0x04, 0x17
        /*009e*/ 	.short	(.L_817 - .L_816)
.L_816:
        /*00a0*/ 	.word	0x00000000
        /*00a4*/ 	.short	0x000b
        /*00a6*/ 	.short	0x0048
        /*00a8*/ 	.byte	0x00, 0xf0, 0x11, 0x00


	//----- nvinfo : EIATTR_KPARAM_INFO
	.align		4
.L_817:
        /*00ac*/ 	.byte	0x04, 0x17
        /*00ae*/ 	.short	(.L_819 - .L_818)
.L_818:
        /*00b0*/ 	.word	0x00000000
        /*00b4*/ 	.short	0x000a
        /*00b6*/ 	.short	0x0040
        /*00b8*/ 	.byte	0x00, 0xf0, 0x21, 0x00


	//----- nvinfo : EIATTR_KPARAM_INFO
	.align		4
.L_819:
        /*00bc*/ 	.byte	0x04, 0x17
        /*00be*/ 	.short	(.L_821 - .L_820)
.L_820:
        /*00c0*/ 	.word	0x00000000
        /*00c4*/ 	.short	0x0009
        /*00c6*/ 	.short	0x0038
        /*00c8*/ 	.byte	0x00, 0xf0, 0x21, 0x00


	//----- nvinfo : EIATTR_KPARAM_INFO
	.align		4
.L_821:
        /*00cc*/ 	.byte	0x04, 0x17
        /*00ce*/ 	.short	(.L_823 - .L_822)
.L_822:
        /*00d0*/ 	.word	0x00000000
        /*00d4*/ 	.short	0x0008
        /*00d6*/ 	.short	0x0034
        /*00d8*/ 	.byte	0x00, 0xf0, 0x11, 0x00


	//----- nvinfo : EIATTR_KPARAM_INFO
	.align		4
.L_823:
        /*00dc*/ 	.byte	0x04, 0x17
        /*00de*/ 	.short	(.L_825 - .L_824)
.L_824:
        /*00e0*/ 	.word	0x00000000
        /*00e4*/ 	.short	0x0007
        /*00e6*/ 	.short	0x0030
        /*00e8*/ 	.byte	0x00, 0xf0, 0x11, 0x00


	//----- nvinfo : EIATTR_KPARAM_INFO
	.align		4
.L_825:
        /*00ec*/ 	.byte	0x04, 0x17
        /*00ee*/ 	.short	(.L_827 - .L_826)
.L_826:
        /*00f0*/ 	.word	0x00000000
        /*00f4*/ 	.short	0x0006
        /*00f6*/ 	.short	0x002c
        /*00f8*/ 	.byte	0x00, 0xf0, 0x11, 0x00


	//----- nvinfo : EIATTR_KPARAM_INFO
	.align		4
.L_827:
        /*00fc*/ 	.byte	0x04, 0x17
        /*00fe*/ 	.short	(.L_829 - .L_828)
.L_828:
        /*0100*/ 	.word	0x00000000
        /*0104*/ 	.short	0x0005
        /*0106*/ 	.short	0x0028
        /*0108*/ 	.byte	0x00, 0xf0, 0x11, 0x00


	//----- nvinfo : EIATTR_KPARAM_INFO
	.align		4
.L_829:
        /*010c*/ 	.byte	0x04, 0x17
        /*010e*/ 	.short	(.L_831 - .L_830)
.L_830:
        /*0110*/ 	.word	0x00000000
        /*0114*/ 	.short	0x0004
        /*0116*/ 	.short	0x0020
        /*0118*/ 	.byte	0x00, 0xf0, 0x21, 0x00


	//----- nvinfo : EIATTR_KPARAM_INFO
	.align		4
.L_831:
        /*011c*/ 	.byte	0x04, 0x17
        /*011e*/ 	.short	(.L_833 - .L_832)
.L_832:
        /*0120*/ 	.word	0x00000000
        /*0124*/ 	.short	0x0003
        /*0126*/ 	.short	0x0018
        /*0128*/ 	.byte	0x00, 0xf0, 0x21, 0x00


	//----- nvinfo : EIATTR_KPARAM_INFO
	.align		4
.L_833:
        /*012c*/ 	.byte	0x04, 0x17
        /*012e*/ 	.short	(.L_835 - .L_834)
.L_834:
        /*0130*/ 	.word	0x00000000
        /*0134*/ 	.short	0x0002
        /*0136*/ 	.short	0x0010
        /*0138*/ 	.byte	0x00, 0xf0, 0x21, 0x00


	//----- nvinfo : EIATTR_KPARAM_INFO
	.align		4
.L_835:
        /*013c*/ 	.byte	0x04, 0x17
        /*013e*/ 	.short	(.L_837 - .L_836)
.L_836:
        /*0140*/ 	.word	0x00000000
        /*0144*/ 	.short	0x0001
        /*0146*/ 	.short	0x0008
        /*0148*/ 	.byte	0x00, 0xf0, 0x21, 0x00


	//----- nvinfo : EIATTR_KPARAM_INFO
	.align		4
.L_837:
        /*014c*/ 	.byte	0x04, 0x17
        /*014e*/ 	.short	(.L_839 - .L_838)
.L_838:
        /*0150*/ 	.word	0x00000000
        /*0154*/ 	.short	0x0000
        /*0156*/ 	.short	0x0000
        /*0158*/ 	.byte	0x00, 0xf0, 0x21, 0x00


	//----- nvinfo : EIATTR_MAXREG_COUNT
	.align		4
.L_839:
        /*015c*/ 	.byte	0x03, 0x1b
        /*015e*/ 	.short	0x00ff


	//----- nvinfo : EIATTR_NUM_BARRIERS
	.align		4
        /*0160*/ 	.byte	0x02, 0x4c
        /*0162*/ 	.byte	0x01
	.zero		1


	//----- nvinfo : EIATTR_MERCURY_ISA_VERSION
	.align		4
        /*0164*/ 	.byte	0x03, 0x5f
        /*0166*/ 	.short	0x0000


	//----- nvinfo : EIATTR_EXIT_INSTR_OFFSETS
	.align		4
        /*0168*/ 	.byte	0x04, 0x1c
        /*016a*/ 	.short	(.L_841 - .L_840)


	//   ....[0]....
.L_840:
        /*016c*/ 	.word	0x00000b60


	//   ....[1]....
        /*0170*/ 	.word	0x0000c2b0


	//   ....[2]....
        /*0174*/ 	.word	0x0000c580


	//   ....[3]....
        /*0178*/ 	.word	0x0000c7e0


	//   ....[4]....
        /*017c*/ 	.word	0x0000ca30


	//   ....[5]....
        /*0180*/ 	.word	0x0000cb60


	//   ....[6]....
        /*0184*/ 	.word	0x0000cc00


	//   ....[7]....
        /*0188*/ 	.word	0x0000cc40


	//----- nvinfo : EIATTR_CTAIDZ_USED
	.align		4
.L_841:
        /*018c*/ 	.byte	0x01, 0x04
	.zero		2


	//----- nvinfo : EIATTR_CRS_STACK_SIZE
	.align		4
        /*0190*/ 	.byte	0x04, 0x1e
        /*0192*/ 	.short	(.L_843 - .L_842)
.L_842:
        /*0194*/ 	.word	0x00000000
.L_843:


//--------------------- .nv.info._Z23gemm_half_q_half_kernelILi4ELi152ELb0ELb0ELi64EEvPK6__halfPKjS4_S2_PS0_iiiiPKtS7_iiiiiibS2_i --------------------------
	.section	.nv.info._Z23gemm_half_q_half_kernelILi4ELi152ELb0ELb0ELi64EEvPK6__halfPKjS4_S2_PS0_iiiiPKtS7_iiiiiibS2_i,"",@"SHT_CUDA_INFO"
	.sectionflags	@""
	.align	4


	//----- nvinfo : EIATTR_CUDA_API_VERSION
	.align		4
        /*0000*/ 	.byte	0x04, 0x37
        /*0002*/ 	.short	(.L_845 - .L_844)
.L_844:
        /*0004*/ 	.word	0x00000082


	//----- nvinfo : EIATTR_SW2861232_WAR
	.align		4
.L_845:
        /*0008*/ 	.byte	0x01, 0x35
	.zero		2


	//----- nvinfo : EIATTR_PARAM_CBANK
	.align		4
        /*000c*/ 	.byte	0x04, 0x0a
        /*000e*/ 	.short	(.L_847 - .L_846)
	.align		4
.L_846:
        /*0010*/ 	.word	index@(.nv.constant0._Z23gemm_half_q_half_kernelILi4ELi152ELb0ELb0ELi64EEvPK6__halfPKjS4_S2_PS0_iiiiPKtS7_iiiiiibS2_i)
        /*0014*/ 	.short	0x0160
        /*0016*/ 	.short	0x0074


	//----- nvinfo : EIATTR_CBANK_PARAM_SIZE
	.align		4
.L_847:
        /*0018*/ 	.byte	0x03, 0x19
        /*001a*/ 	.short	0x0074


	//----- nvinfo : EIATTR_KPARAM_INFO
	.align		4
        /*001c*/ 	.byte	0x04, 0x17
        /*001e*/ 	.short	(.L_849 - .L_848)
.L_848:
        /*0020*/ 	.word	0x00000000
        /*0024*/ 	.short	0x0013
        /*0026*/ 	.short	0x0070
        /*0028*/ 	.byte	0x00, 0xf0, 0x11, 0x00


	//----- nvinfo : EIATTR_KPARAM_INFO
	.align		4
.L_849:
        /*002c*/ 	.byte	0x04, 0x17
        /*002e*/ 	.short	(.L_851 - .L_850)
.L_850:
        /*0030*/ 	.word	0x00000000
        /*0034*/ 	.short	0x0012
        /*0036*/ 	.short	0x0068
        /*0038*/ 	.byte	0x00, 0xf0, 0x21, 0x00


	//----- nvinfo : EIATTR_KPARAM_INFO
	.align		4
.L_851:
        /*003c*/ 	.byte	0x04, 0x17
        /*003e*/ 	.short	(.L_853 - .L_852)
.L_852:
        /*0040*/ 	.word	0x00000000
        /*0044*/ 	.short	0x0011
        /*0046*/ 	.short	0x0060
        /*0048*/ 	.byte	0x00, 0xf0, 0x05, 0x00


	//----- nvinfo : EIATTR_KPARAM_INFO
	.align		4
.L_853:
        /*004c*/ 	.byte	0x04, 0x17
        /*004e*/ 	.short	(.L_855 - .L_854)
.L_854:
        /*0050*/ 	.word	0x00000000
        /*0054*/ 	.short	0x0010
        /*0056*/ 	.short	0x005c
        /*0058*/ 	.byte	0x00, 0xf0, 0x11, 0x00


	//----- nvinfo : EIATTR_KPARAM_INFO
	.align		4
.L_855:
        /*005c*/ 	.byte	0x04, 0x17
        /*005e*/ 	.short	(.L_857 - .L_856)
.L_856:
        /*0060*/ 	.word	0x00000000
        /*0064*/ 	.short	0x000f
        /*0066*/ 	.short	0x0058
        /*0068*/ 	.byte	0x00, 0xf0, 0x11, 0x00


	//----- nvinfo : EIATTR_KPARAM_INFO
	.align		4
.L_857:
        /*006c*/ 	.byte	0x04, 0x17
        /*006e*/ 	.short	(.L_859 - .L_858)
.L_858:
        /*0070*/ 	.word	0x00000000
        /*0074*/ 	.short	0x000e
        /*0076*/ 	.short	0x0054
        /*0078*/ 	.byte	0x00, 0xf0, 0x11, 0x00


	//----- nvinfo : EIATTR_KPARAM_INFO
	.align		4
.L_859:
        /*007c*/ 	.byte	0x04, 0x17
        /*007e*/ 	.short	(.L_861 - .L_860)
.L_860:
        /*0080*/ 	.word	0x00000000
        /*0084*/ 	.short	0x000d
        /*0086*/ 	.short	0x0050
        /*0088*/ 	.byte	0x00, 0xf0, 0x11, 0x00


	//----- nvinfo : EIATTR_KPARAM_INFO
	.align		4
.L_861:
        /*008c*/ 	.byte	0x04, 0x17
        /*008e*/ 	.short	(.L_863 - .L_862)
.L_862:
        /*0090*/ 	.word	0x00000000
        /*0094*/ 	.short	0x000c
        /*0096*/ 	.short	0x004c
        /*0098*/ 	.byte	0x00, 0xf0, 0x11, 0x00


	//----- nvinfo : EIATTR_KPARAM_INFO
	.align		4
.L_863:
        /*009c*/ 	.byte	0x04, 0x17
        /*009e*/ 	.short	(.L_865 - .L_864)
.L_864:
        /*00a0*/ 	.word	0x00000000
        /*00a4*/ 	.short	0x000b
        /*00a6*/ 	.short	0x0048
        /*00a8*/ 	.byte	0x00, 0xf0, 0x11, 0x00


	//----- nvinfo : EIATTR_KPARAM_INFO
	.align		4
.L_865:
        /*00ac*/ 	.byte	0x04, 0x17
        /*00ae*/ 	.short	(.L_867 - .L_866)
.L_866:
        /*00b0*/ 	.word	0x00000000
        /*00b4*/ 	.short	0x000a
        /*00b6*/ 	.short	0x0040
        /*00b8*/ 	.byte	0x00, 0xf0, 0x21, 0x00


	//----- nvinfo : EIATTR_KPARAM_INFO
	.align		4
.L_867:
        /*00bc*/ 	.byte	0x04, 0x17
        /*00be*/ 	.short	(.L_869 - .L_868)
.L_868:
        /*00c0*/ 	.word	0x00000000
        /*00c4*/ 	.short	0x0009
        /*00c6*/ 	.short	0x0038
        /*00c8*/ 	.byte	0x00, 0xf0, 0x21, 0x00


	//----- nvinfo : EIATTR_KPARAM_INFO
	.align		4
.L_869:
        /*00cc*/ 	.byte	0x04, 0x17
        /*00ce*/ 	.short	(.L_871 - .L_870)
.L_870:
        /*00d0*/ 	.word	0x00000000
        /*00d4*/ 	.short	0x0008
        /*00d6*/ 	.short	0x0034
        /*00d8*/ 	.byte	0x00, 0xf0, 0x11, 0x00


	//----- nvinfo : EIATTR_KPARAM_INFO
	.align		4
.L_871:
        /*00dc*/ 	.byte	0x04, 0x17
        /*00de*/ 	.short	(.L_873 - .L_872)
.L_872:
        /*00e0*/ 	.word	0x00000000
        /*00e4*/ 	.short	0x0007
        /*00e6*/ 	.short	0x0030
        /*00e8*/ 	.byte	0x00, 0xf0, 0x11, 0x00


	//----- nvinfo : EIATTR_KPARAM_INFO
	.align		4
.L_873:
        /*00ec*/ 	.byte	0x04, 0x17
        /*00ee*/ 	.short	(.L_875 - .L_874)
.L_874:
        /*00f0*/ 	.word	0x00000000
        /*00f4*/ 	.short	0x0006
        /*00f6*/ 	.short	0x002c
        /*00f8*/ 	.byte	0x00, 0xf0, 0x11, 0x00


	//----- nvinfo : EIATTR_KPARAM_INFO
	.align		4
.L_875:
        /*00fc*/ 	.byte	0x04, 0x17
        /*00fe*/ 	.short	(.L_877 - .L_876)
.L_876:
        /*0100*/ 	.word	0x00000000
        /*0104*/ 	.short	0x0005
        /*0106*/ 	.short	0x0028
        /*0108*/ 	.byte	0x00, 0xf0, 0x11, 0x00


	//----- nvinfo : EIATTR_KPARAM_INFO
	.align		4
.L_877:
        /*010c*/ 	.byte	0x04, 0x17
        /*010e*/ 	.short	(.L_879 - .L_878)
.L_878:
        /*0110*/ 	.word	0x00000000
        /*0114*/ 	.short	0x0004
        /*0116*/ 	.short	0x0020
        /*0118*/ 	.byte	0x00, 0xf0, 0x21, 0x00


	//----- nvinfo : EIATTR_KPARAM_INFO
	.align		4
.L_879:
        /*011c*/ 	.byte	0x04, 0x17
        /*011e*/ 	.short	(.L_881 - .L_880)
.L_880:
        /*0120*/ 	.word	0x00000000
        /*0124*/ 	.short	0x0003
        /*0126*/ 	.short	0x0018
        /*0128*/ 	.byte	0x00, 0xf0, 0x21, 0x00


	//----- nvinfo : EIATTR_KPARAM_INFO
	.align		4
.L_881:
        /*012c*/ 	.byte	0x04, 0x17
        /*012e*/ 	.short	(.L_883 - .L_882)
.L_882:
        /*0130*/ 	.word	0x00000000
        /*0134*/ 	.short	0x0002
        /*0136*/ 	.short	0x0010
        /*0138*/ 	.byte	0x00, 0xf0, 0x21, 0x00


	//----- nvinfo : EIATTR_KPARAM_INFO
	.align		4
.L_883:
        /*013c*/ 	.byte	0x04, 0x17
        /*013e*/ 	.short	(.L_885 - .L_884)
.L_884:
        /*0140*/ 	.word	0x00000000
        /*0144*/ 	.short	0x0001
        /*0146*/ 	.short	0x0008
        /*0148*/ 	.byte	0x00, 0xf0, 0x21, 0x00


	//----- nvinfo : EIATTR_KPARAM_INFO
	.align		4
.L_885:
        /*014c*/ 	.byte	0x04, 0x17
        /*014e*/ 	.short	(.L_887 - .L_886)
.L_886:
        /*0150*/ 	.word	0x00000000
        /*0154*/ 	.short	0x0000
        /*0156*/ 	.short	0x0000
        /*0158*/ 	.byte	0x00, 0xf0, 0x21, 0x00


	//----- nvinfo : EIATTR_MAXREG_COUNT
	.align		4
.L_887:
        /*015c*/ 	.byte	0x03, 0x1b
        /*015e*/ 	.short	0x00ff


	//----- nvinfo : EIATTR_NUM_BARRIERS
	.align		4
        /*0160*/ 	.byte	0x02, 0x4c
        /*0162*/ 	.byte	0x01
	.zero		1


	//----- nvinfo : EIATTR_MERCURY_ISA_VERSION
	.align		4
        /*0164*/ 	.byte	0x03, 0x5f
        /*0166*/ 	.short	0x0000


	//----- nvinfo : EIATTR_EXIT_INSTR_OFFSETS
	.align		4
        /*0168*/ 	.byte	0x04, 0x1c
        /*016a*/ 	.short	(.L_889 - .L_888)


	//   ....[0]....
.L_888:
        /*016c*/ 	.word	0x00000b60


	//   ....[1]....
        /*0170*/ 	.word	0x0000e860


	//   ....[2]....
        /*0174*/ 	.word	0x0000eb20


	//   ....[3]....
        /*0178*/ 	.word	0x0000ed70


	//   ....[4]....
        /*017c*/ 	.word	0x0000efb0


	//   ....[5]....
        /*0180*/ 	.word	0x0000f0e0


	//   ....[6]....
        /*0184*/ 	.word	0x0000f180


	//   ....[7]....
        /*0188*/ 	.word	0x0000f1c0


	//----- nvinfo : EIATTR_CTAIDZ_USED
	.align		4
.L_889:
        /*018c*/ 	.byte	0x01, 0x04
	.zero		2


	//----- nvinfo : EIATTR_CRS_STACK_SIZE
	.align		4
        /*0190*/ 	.byte	0x04, 0x1e
        /*0192*/ 	.short	(.L_891 - .L_890)
.L_890:
        /*0194*/ 	.word	0x00000000
.L_891:


//--------------------- .nv.info._Z23gemm_half_q_half_kernelILi4ELi140ELb0ELb0ELi64EEvPK6__halfPKjS4_S2_PS0_iiiiPKtS7_iiiiiibS2_i --------------------------
	.section	.nv.info._Z23gemm_half_q_half_kernelILi4ELi140ELb0ELb0ELi64EEvPK6__halfPKjS4_S2_PS0_iiiiPKtS7_iiiiiibS2_i,"",@"SHT_CUDA_INFO"
	.sectionflags	@""
	.align	4


	//----- nvinfo : EIATTR_CUDA_API_VERSION
	.align		4
        /*0000*/ 	.byte	0x04, 0x37
        /*0002*/ 	.short	(.L_893 - .L_892)
.L_892:
        /*0004*/ 	.word	0x00000082


	//----- nvinfo : EIATTR_SW2861232_WAR
	.align		4
.L_893:
        /*0008*/ 	.byte	0x01, 0x35
	.zero		2


	//----- nvinfo : EIATTR_PARAM_CBANK
	.align		4
        /*000c*/ 	.byte	0x04, 0x0a
        /*000e*/ 	.short	(.L_895 - .L_894)
	.align		4
.L_894:
        /*0010*/ 	.word	index@(.nv.constant0._Z23gemm_half_q_half_kernelILi4ELi140ELb0ELb0ELi64EEvPK6__halfPKjS4_S2_PS0_iiiiPKtS7_iiiiiibS2_i)
        /*0014*/ 	.short	0x0160
        /*0016*/ 	.short	0x0074


	//----- nvinfo : EIATTR_CBANK_PARAM_SIZE
	.align		4
.L_895:
        /*0018*/ 	.byte	0x03, 0x19
        /*001a*/ 	.short	0x0074


	//----- nvinfo : EIATTR_KPARAM_INFO
	.align		4
        /*001c*/ 	.byte	0x04, 0x17
        /*001e*/ 	.short	(.L_897 - .L_896)
.L_896:
        /*0020*/ 	.word	0x00000000
        /*0024*/ 	.short	0x0013
        /*0026*/ 	.short	0x0070
        /*0028*/ 	.byte	0x00, 0xf0, 0x11, 0x00


	//----- nvinfo : EIATTR_KPARAM_INFO
	.align		4
.L_897:
        /*002c*/ 	.byte	0x04, 0x17
        /*002e*/ 	.short	(.L_899 - .L_898)
.L_898:
        /*0030*/ 	.word	0x00000000
        /*0034*/ 	.short	0x0012
        /*0036*/ 	.short	0x0068
        /*0038*/ 	.byte	0x00, 0xf0, 0x21, 0x00


	//----- nvinfo : EIATTR_KPARAM_INFO
	.align		4
.L_899:
        /*003c*/ 	.byte	0x04, 0x17
        /*003e*/ 	.short	(.L_901 - .L_900)
.L_900:
        /*0040*/ 	.word	0x00000000
        /*0044*/ 	.short	0x0011
        /*0046*/ 	.short	0x0060
        /*0048*/ 	.byte	0x00, 0xf0, 0x05, 0x00


	//----- nvinfo : EIATTR_KPARAM_INFO
	.align		4
.L_901:
        /*004c*/ 	.byte	0x04, 0x17
        /*004e*/ 	.short	(.L_903 - .L_902)
.L_902:
        /*0050*/ 	.word	0x00000000
        /*0054*/ 	.short	0x0010
        /*0056*/ 	.short	0x005c
        /*0058*/ 	.byte	0x00, 0xf0, 0x11, 0x00


	//----- nvinfo : EIATTR_KPARAM_INFO
	.align		4
.L_903:
        /*005c*/ 	.byte	0x04, 0x17
        /*005e*/ 	.short	(.L_905 - .L_904)
.L_904:
        /*0060*/ 	.word	0x00000000
        /*0064*/ 	.short	0x000f
        /*0066*/ 	.short	0x0058
        /*0068*/ 	.byte	0x00, 0xf0, 0x11, 0x00


	//----- nvinfo : EIATTR_KPARAM_INFO
	.align		4
.L_905:
        /*006c*/ 	.byte	0x04, 0x17
        /*006e*/ 	.short	(.L_907 - .L_906)
.L_906:
        /*0070*/ 	.word	0x00000000
        /*0074*/ 	.short	0x000e
        /*0076*/ 	.short	0x0054
        /*0078*/ 	.byte	0x00, 0xf0, 0x11, 0x00


	//----- nvinfo : EIATTR_KPARAM_INFO
	.align		4
.L_907:
        /*007c*/ 	.byte	0x04, 0x17
        /*007e*/ 	.short	(.L_909 - .L_908)
.L_908:
        /*0080*/ 	.word	0x00000000
        /*0084*/ 	.short	0x000d
        /*0086*/ 	.short	0x0050
        /*0088*/ 	.byte	0x00, 0xf0, 0x11, 0x00


	//----- nvinfo : EIATTR_KPARAM_INFO
	.align		4
.L_909:
        /*008c*/ 	.byte	0x04, 0x17
        /*008e*/ 	.short	(.L_911 - .L_910)
.L_910:
        /*0090*/ 	.word	0x00000000
        /*0094*/ 	.short	0x000c
        /*0096*/ 	.short	0x004c
        /*0098*/ 	.byte	0x00, 0xf0, 0x11, 0x00


	//----- nvinfo : EIATTR_KPARAM_INFO
	.align		4
.L_911:
        /*009c*/ 	.byte	0x04, 0x17
        /*009e*/ 	.short	(.L_913 - .L_912)
.L_912:
        /*00a0*/ 	.word	0x00000000
        /*00a4*/ 	.short	0x000b
        /*00a6*/ 	.short	0x0048
        /*00a8*/ 	.byte	0x00, 0xf0, 0x11, 0x00


	//----- nvinfo : EIATTR_KPARAM_INFO
	.align		4
.L_913:
        /*00ac*/ 	.byte	0x04, 0x17
        /*00ae*/ 	.short	(.L_915 - .L_914)
.L_914:
        /*00b0*/ 	.word	0x00000000
        /*00b4*/ 	.short	0x000a
        /*00b6*/ 	.short	0x0040
        /*00b8*/ 	.byte	0x00, 0xf0, 0x21, 0x00


	//----- nvinfo : EIATTR_KPARAM_INFO
	.align		4
.L_915:
        /*00bc*/ 	.byte	0x04, 0x17
        /*00be*/ 	.short	(.L_917 - .L_916)
.L_916:
        /*00c0*/ 	.word	0x00000000
        /*00c4*/ 	.short	0x0009
        /*00c6*/ 	.short	0x0038
        /*00c8*/ 	.byte	0x00, 0xf0, 0x21, 0x00


	//----- nvinfo : EIATTR_KPARAM_INFO
	.align		4
.L_917:
        /*00cc*/ 	.byte	0x04, 0x17
        /*00ce*/ 	.short	(.L_919 - .L_918)
.L_918:
        /*00d0*/ 	.word	0x00000000
        /*00d4*/ 	.short	0x0008
        /*00d6*/ 	.short	0x0034
        /*00d8*/ 	.byte	0x00, 0xf0, 0x11, 0x00


	//----- nvinfo : EIATTR_KPARAM_INFO
	.align		4
.L_919:
        /*00dc*/ 	.byte	0x04, 0x17
        /*00de*/ 	.short	(.L_921 - .L_920)
.L_920:
        /*00e0*/ 	.word	0x00000000
        /*00e4*/ 	.short	0x0007
        /*00e6*/ 	.short	0x0030
        /*00e8*/ 	.byte	0x00, 0xf0, 0x11, 0x00


	//----- nvinfo : EIATTR_KPARAM_INFO
	.align		4
.L_921:
        /*00ec*/ 	.byte	0x04, 0x17
        /*00ee*/ 	.short	(.L_923 - .L_922)
.L_922:
        /*00f0*/ 	.word	0x00000000
        /*00f4*/ 	.short	0x0006
        /*00f6*/ 	.short	0x002c
        /*00f8*/ 	.byte	0x00, 0xf0, 0x11, 0x00


	//----- nvinfo : EIATTR_KPARAM_INFO
	.align		4
.L_923:
        /*00fc*/ 	.byte	0x04, 0x17
        /*00fe*/ 	.short	(.L_925 - .L_924)
.L_924:
        /*0100*/ 	.word	0x00000000
        /*0104*/ 	.short	0x0005
        /*0106*/ 	.short	0x0028
        /*0108*/ 	.byte	0x00, 0xf0, 0x11, 0x00


	//----- nvinfo : EIATTR_KPARAM_INFO
	.align		4
.L_925:
        /*010c*/ 	.byte	0x04, 0x17
        /*010e*/ 	.short	(.L_927 - .L_926)
.L_926:
        /*0110*/ 	.word	0x00000000
        /*0114*/ 	.short	0x0004
        /*0116*/ 	.short	0x0020
        /*0118*/ 	.byte	0x00, 0xf0, 0x21, 0x00


	//----- nvinfo : EIATTR_KPARAM_INFO
	.align		4
.L_927:
        /*011c*/ 	.byte	0x04, 0x17
        /*011e*/ 	.short	(.L_929 - .L_928)
.L_928:
        /*0120*/ 	.word	0x00000000
        /*0124*/ 	.short	0x0003
        /*0126*/ 	.short	0x0018
        /*0128*/ 	.byte	0x00, 0xf0, 0x21, 0x00


	//----- nvinfo : EIATTR_KPARAM_INFO
	.align		4
.L_929:
        /*012c*/ 	.byte	0x04, 0x17
        /*012e*/ 	.short	(.L_931 - .L_930)
.L_930:
        /*0130*/ 	.word	0x00000000
        /*0134*/ 	.short	0x0002
        /*0136*/ 	.short	0x0010
        /*0138*/ 	.byte	0x00, 0xf0, 0x21, 0x00


	//----- nvinfo : EIATTR_KPARAM_INFO
	.align		4
.L_931:
        /*013c*/ 	.byte	0x04, 0x17
        /*013e*/ 	.short	(.L_933 - .L_932)
.L_932:
        /*0140*/ 	.word	0x00000000
        /*0144*/ 	.short	0x0001
        /*0146*/ 	.short	0x0008
        /*0148*/ 	.byte	0x00, 0xf0, 0x21, 0x00


	//----- nvinfo : EIATTR_KPARAM_INFO
	.align		4
.L_933:
        /*014c*/ 	.byte	0x04, 0x17
        /*014e*/ 	.short	(.L_935 - .L_934)
.L_934:
        /*0150*/ 	.word	0x00000000
        /*0154*/ 	.short	0x0000
        /*0156*/ 	.short	0x0000
        /*0158*/ 	.byte	0x00, 0xf0, 0x21, 0x00


	//----- nvinfo : EIATTR_MAXREG_COUNT
	.align		4
.L_935:
        /*015c*/ 	.byte	0x03, 0x1b
        /*015e*/ 	.short	0x00ff


	//----- nvinfo : EIATTR_NUM_BARRIERS
	.align		4
        /*0160*/ 	.byte	0x02, 0x4c
        /*0162*/ 	.byte	0x01
	.zero		1


	//----- nvinfo : EIATTR_MERCURY_ISA_VERSION
	.align		4
        /*0164*/ 	.byte	0x03, 0x5f
        /*0166*/ 	.short	0x0000


	//----- nvinfo : EIATTR_EXIT_INSTR_OFFSETS
	.align		4
        /*0168*/ 	.byte	0x04, 0x1c
        /*016a*/ 	.short	(.L_937 - .L_936)


	//   ....[0]....
.L_936:
        /*016c*/ 	.word	0x00000b60


	//   ....[1]....
        /*0170*/ 	.word	0x0000e660


	//   ....[2]....
        /*0174*/ 	.word	0x0000e920


	//   ....[3]....
        /*0178*/ 	.word	0x0000eb70


	//   ....[4]....
        /*017c*/ 	.word	0x0000edb0


	//   ....[5]....
        /*0180*/ 	.word	0x0000eee0


	//   ....[6]....
        /*0184*/ 	.word	0x0000ef80


	//   ....[7]....
        /*0188*/ 	.word	0x0000efc0


	//----- nvinfo : EIATTR_CTAIDZ_USED
	.align		4
.L_937:
        /*018c*/ 	.byte	0x01, 0x04
	.zero		2


	//----- nvinfo : EIATTR_CRS_STACK_SIZE
	.align		4
        /*0190*/ 	.byte	0x04, 0x1e
        /*0192*/ 	.short	(.L_939 - .L_938)
.L_938:
        /*0194*/ 	.word	0x00000000
.L_939:


//--------------------- .nv.info._Z23gemm_half_q_half_kernelILi4ELi20ELb0ELb0ELi64EEvPK6__halfPKjS4_S2_PS0_iiiiPKtS7_iiiiiibS2_i --------------------------
	.section	.nv.info._Z23gemm_half_q_half_kernelILi4ELi20ELb0ELb0ELi64EEvPK6__halfPKjS4_S2_PS0_iiiiPKtS7_iiiiiibS2_i,"",@"SHT_CUDA_INFO"
	.sectionflags	@""
	.align	4


	//----- nvinfo : EIATTR_CUDA_API_VERSION
	.align		4
        /*0000*/ 	.byte	0x04, 0x37
        /*0002*/ 	.short	(.L_941 - .L_940)
.L_940:
        /*0004*/ 	.word	0x00000082


	//----- nvinfo : EIATTR_SW2861232_WAR
	.align		4
.L_941:
        /*0008*/ 	.byte	0x01, 0x35
	.zero		2


	//----- nvinfo : EIATTR_PARAM_CBANK
	.align		4
        /*000c*/ 	.byte	0x04, 0x0a
        /*000e*/ 	.short	(.L_943 - .L_942)
	.align		4
.L_942:
        /*0010*/ 	.word	index@(.nv.constant0._Z23gemm_half_q_half_kernelILi4ELi20ELb0ELb0ELi64EEvPK6__halfPKjS4_S2_PS0_iiiiPKtS7_iiiiiibS2_i)
        /*0014*/ 	.short	0x0160
        /*0016*/ 	.short	0x0074


	//----- nvinfo : EIATTR_CBANK_PARAM_SIZE
	.align		4
.L_943:
        /*0018*/ 	.byte	0x03, 0x19
        /*001a*/ 	.short	0x0074


	//----- nvinfo : EIATTR_KPARAM_INFO
	.align		4
        /*001c*/ 	.byte	0x04, 0x17
        /*001e*/ 	.short	(.L_945 - .L_944)
.L_944:
        /*0020*/ 	.word	0x00000000
        /*0024*/ 	.short	0x0013
        /*0026*/ 	.short	0x0070
        /*0028*/ 	.byte	0x00, 0xf0, 0x11, 0x00


	//----- nvinfo : EIATTR_KPARAM_INFO
	.align		4
.L_945:
        /*002c*/ 	.byte	0x04, 0x17
        /*002e*/ 	.short	(.L_947 - .L_946)
.L_946:
        /*0030*/ 	.word	0x00000000
        /*0034*/ 	.short	0x0012
        /*0036*/ 	.short	0x0068
        /*0038*/ 	.byte	0x00, 0xf0, 0x21, 0x00


	//----- nvinfo : EIATTR_KPARAM_INFO
	.align		4
.L_947:
        /*003c*/ 	.byte	0x04, 0x17
        /*003e*/ 	.short	(.L_949 - .L_948)
.L_948:
        /*0040*/ 	.word	0x00000000
        /*0044*/ 	.short	0x0011
        /*0046*/ 	.short	0x0060
        /*0048*/ 	.byte	0x00, 0xf0, 0x05, 0x00


	//----- nvinfo : EIATTR_KPARAM_INFO
	.align		4
.L_949:
        /*004c*/ 	.byte	0x04, 0x17
        /*004e*/ 	.short	(.L_951 - .L_950)
.L_950:
        /*0050*/ 	.word	0x00000000
        /*0054*/ 	.short	0x0010
        /*0056*/ 	.short	0x005c
        /*0058*/ 	.byte	0x00, 0xf0, 0x11, 0x00


	//----- nvinfo : EIATTR_KPARAM_INFO
	.align		4
.L_951:
        /*005c*/ 	.byte	0x04, 0x17
        /*005e*/ 	.short	(.L_953 - .L_952)
.L_952:
        /*0060*/ 	.word	0x00000000
        /*0064*/ 	.short	0x000f
        /*0066*/ 	.short	0x0058
        /*0068*/ 	.byte	0x00, 0xf0, 0x11, 0x00


	//----- nvinfo : EIATTR_KPARAM_INFO
	.align		4
.L_953:
        /*006c*/ 	.byte	0x04, 0x17
        /*006e*/ 	.short	(.L_955 - .L_954)
.L_954:
        /*0070*/ 	.word	0x00000000
        /*0074*/ 	.short	0x000e
        /*0076*/ 	.short	0x0054
        /*0078*/ 	.byte	0x00, 0xf0, 0x11, 0x00


	//----- nvinfo : EIATTR_KPARAM_INFO
	.align		4
.L_955:
        /*007c*/ 	.byte	0x04, 0x17
        /*007e*/ 	.short	(.L_957 - .L_956)
.L_956:
        /*0080*/ 	.word	0x00000000
        /*0084*/ 	.short	0x000d
        /*0086*/ 	.short	0x0050
        /*0088*/ 	.byte	0x00, 0xf0, 0x11, 0x00


	//----- nvinfo : EIATTR_KPARAM_INFO
	.align		4
.L_957:
        /*008c*/ 	.byte	0x04, 0x17
        /*008e*/ 	.short	(.L_959 - .L_958)
.L_958:
        /*0090*/ 	.word	0x00000000
        /*0094*/ 	.short	0x000c
        /*0096*/ 	.short	0x004c
        /*0098*/ 	.byte	0x00, 0xf0, 0x11, 0x00


	//----- nvinfo : EIATTR_KPARAM_INFO
	.align		4
.L_959:
        /*009c*/ 	.byte	0x04, 0x17
        /*009e*/ 	.short	(.L_961 - .L_960)
.L_960:
        /*00a0*/ 	.word	0x00000000
        /*00a4*/ 	.short	0x000b
        /*00a6*/ 	.short	0x0048
        /*00a8*/ 	.byte	0x00, 0xf0, 0x11, 0x00


	//----- nvinfo : EIATTR_KPARAM_INFO
	.align		4
.L_961:
        /*00ac*/ 	.byte	0x04, 0x17
        /*00ae*/ 	.short	(.L_963 - .L_962)
.L_962:
        /*00b0*/ 	.word	0x00000000
        /*00b4*/ 	.short	0x000a
        /*00b6*/ 	.short	0x0040
        /*00b8*/ 	.byte	0x00, 0xf0, 0x21, 0x00


	//----- nvinfo : EIATTR_KPARAM_INFO
	.align		4
.L_963:
        /*00bc*/ 	.byte	0x04, 0x17
        /*00be*/ 	.short	(.L_965 - .L_964)
.L_964:
        /*00c0*/ 	.word	0x00000000
        /*00c4*/ 	.short	0x0009
        /*00c6*/ 	.short	0x0038
        /*00c8*/ 	.byte	0x00, 0xf0, 0x21, 0x00


	//----- nvinfo : EIATTR_KPARAM_INFO
	.align		4
.L_965:
        /*00cc*/ 	.byte	0x04, 0x17
        /*00ce*/ 	.short	(.L_967 - .L_966)
.L_966:
        /*00d0*/ 	.word	0x00000000
        /*00d4*/ 	.short	0x0008
        /*00d6*/ 	.short	0x0034
        /*00d8*/ 	.byte	0x00, 0xf0, 0x11, 0x00


	//----- nvinfo : EIATTR_KPARAM_INFO
	.align		4
.L_967:
        /*00dc*/ 	.byte	0x04, 0x17
        /*00de*/ 	.short	(.L_969 - .L_968)
.L_968:
        /*00e0*/ 	.word	0x00000000
        /*00e4*/ 	.short	0x0007
        /*00e6*/ 	.short	0x0030
        /*00e8*/ 	.byte	0x00, 0xf0, 0x11, 0x00


	//----- nvinfo : EIATTR_KPARAM_INFO
	.align		4
.L_969:
        /*00ec*/ 	.byte	0x04, 0x17
        /*00ee*/ 	.short	(.L_971 - .L_970)
.L_970:
        /*00f0*/ 	.word	0x00000000
        /*00f4*/ 	.short	0x0006
        /*00f6*/ 	.short	0x002c
        /*00f8*/ 	.byte	0x00, 0xf0, 0x11, 0x00


	//----- nvinfo : EIATTR_KPARAM_INFO
	.align		4
.L_971:
        /*00fc*/ 	.byte	0x04, 0x17
        /*00fe*/ 	.short	(.L_973 - .L_972)
.L_972:
        /*0100*/ 	.word	0x00000000
        /*0104*/ 	.short	0x0005
        /*0106*/ 	.short	0x0028
        /*0108*/ 	.byte	0x00, 0xf0, 0x11, 0x00


	//----- nvinfo : EIATTR_KPARAM_INFO
	.align		4
.L_973:
        /*010c*/ 	.byte	0x04, 0x17
        /*010e*/ 	.short	(.L_975 - .L_974)
.L_974:
        /*0110*/ 	.word	0x00000000
        /*0114*/ 	.short	0x0004
        /*0116*/ 	.short	0x0020
        /*0118*/ 	.byte	0x00, 0xf0, 0x21, 0x00


	//----- nvinfo : EIATTR_KPARAM_INFO
	.align		4
.L_975:
        /*011c*/ 	.byte	0x04, 0x17
        /*011e*/ 	.short	(.L_977 - .L_976)
.L_976:
        /*0120*/ 	.word	0x00000000
        /*0124*/ 	.short	0x0003
        /*0126*/ 	.short	0x0018
        /*0128*/ 	.byte	0x00, 0xf0, 0x21, 0x00


	//----- nvinfo : EIATTR_KPARAM_INFO
	.align		4
.L_977:
        /*012c*/ 	.byte	0x04, 0x17
        /*012e*/ 	.short	(.L_979 - .L_978)
.L_978:
        /*0130*/ 	.word	0x00000000
        /*0134*/ 	.short	0x0002
        /*0136*/ 	.short	0x0010
        /*0138*/ 	.byte	0x00, 0xf0, 0x21, 0x00


	//----- nvinfo : EIATTR_KPARAM_INFO
	.align		4
.L_979:
        /*013c*/ 	.byte	0x04, 0x17
        /*013e*/ 	.short	(.L_981 - .L_980)
.L_980:
        /*0140*/ 	.word	0x00000000
        /*0144*/ 	.short	0x0001
        /*0146*/ 	.short	0x0008
        /*0148*/ 	.byte	0x00, 0xf0, 0x21, 0x00


	//----- nvinfo : EIATTR_KPARAM_INFO
	.align		4
.L_981:
        /*014c*/ 	.byte	0x04, 0x17
        /*014e*/ 	.short	(.L_983 - .L_982)
.L_982:
        /*0150*/ 	.word	0x00000000
        /*0154*/ 	.short	0x0000
        /*0156*/ 	.short	0x0000
        /*0158*/ 	.byte	0x00, 0xf0, 0x21, 0x00


	//----- nvinfo : EIATTR_MAXREG_COUNT
	.align		4
.L_983:
        /*015c*/ 	.byte	0x03, 0x1b
        /*015e*/ 	.short	0x00ff


	//----- nvinfo : EIATTR_NUM_BARRIERS
	.align		4
        /*0160*/ 	.byte	0x02, 0x4c
        /*0162*/ 	.byte	0x01
	.zero		1


	//----- nvinfo : EIATTR_MERCURY_ISA_VERSION
	.align		4
        /*0164*/ 	.byte	0x03, 0x5f
        /*0166*/ 	.short	0x0000


	//----- nvinfo : EIATTR_EXIT_INSTR_OFFSETS
	.align		4
        /*0168*/ 	.byte	0x04, 0x1c
        /*016a*/ 	.short	(.L_985 - .L_984)


	//   ....[0]....
.L_984:
        /*016c*/ 	.word	0x00000790


	//   ....[1]....
        /*0170*/ 	.word	0x00005a50


	//   ....[2]....
        /*0174*/ 	.word	0x00005d10


	//   ....[3]....
        /*0178*/ 	.word	0x00005f50


	//   ....[4]....
        /*017c*/ 	.word	0x00006190


	//   ....[5]....
        /*0180*/ 	.word	0x000062c0


	//   ....[6]....
        /*0184*/ 	.word	0x00006360


	//   ....[7]....
        /*0188*/ 	.word	0x000063a0


	//----- nvinfo : EIATTR_CTAIDZ_USED
	.align		4
.L_985:
        /*018c*/ 	.byte	0x01, 0x04
	.zero		2


	//----- nvinfo : EIATTR_CRS_STACK_SIZE
	.align		4
        /*0190*/ 	.byte	0x04, 0x1e
        /*0192*/ 	.short	(.L_987 - .L_986)
.L_986:
        /*0194*/ 	.word	0x00000000
.L_987:


//--------------------- .nv.info._Z23gemm_half_q_half_kernelILi4ELi38ELb0ELb0ELi64EEvPK6__halfPKjS4_S2_PS0_iiiiPKtS7_iiiiiibS2_i --------------------------
	.section	.nv.info._Z23gemm_half_q_half_kernelILi4ELi38ELb0ELb0ELi64EEvPK6__halfPKjS4_S2_PS0_iiiiPKtS7_iiiiiibS2_i,"",@"SHT_CUDA_INFO"
	.sectionflags	@""
	.align	4


	//----- nvinfo : EIATTR_CUDA_API_VERSION
	.align		4
        /*0000*/ 	.byte	0x04, 0x37
        /*0002*/ 	.short	(.L_989 - .L_988)
.L_988:
        /*0004*/ 	.word	0x00000082


	//----- nvinfo : EIATTR_SW2861232_WAR
	.align		4
.L_989:
        /*0008*/ 	.byte	0x01, 0x35
	.zero		2


	//----- nvinfo : EIATTR_PARAM_CBANK
	.align		4
        /*000c*/ 	.byte	0x04, 0x0a
        /*000e*/ 	.short	(.L_991 - .L_990)
	.align		4
.L_990:
        /*0010*/ 	.word	index@(.nv.constant0._Z23gemm_half_q_half_kernelILi4ELi38ELb0ELb0ELi64EEvPK6__halfPKjS4_S2_PS0_iiiiPKtS7_iiiiiibS2_i)
        /*0014*/ 	.short	0x0160
        /*0016*/ 	.short	0x0074


	//----- nvinfo : EIATTR_CBANK_PARAM_SIZE
	.align		4
.L_991:
        /*0018*/ 	.byte	0x03, 0x19
        /*001a*/ 	.short	0x0074


	//----- nvinfo : EIATTR_KPARAM_INFO
	.align		4
        /*001c*/ 	.byte	0x04, 0x17
        /*001e*/ 	.short	(.L_993 - .L_992)
.L_992:
        /*0020*/ 	.word	0x00000000
        /*0024*/ 	.short	0x0013
        /*0026*/ 	.short	0x0070
        /*0028*/ 	.byte	0x00, 0xf0, 0x11, 0x00


	//----- nvinfo : EIATTR_KPARAM_INFO
	.align		4
.L_993:
        /*002c*/ 	.byte	0x04, 0x17
        /*002e*/ 	.short	(.L_995 - .L_994)
.L_994:
        /*0030*/ 	.word	0x00000000
        /*0034*/ 	.short	0x0012
        /*0036*/ 	.short	0x0068
        /*0038*/ 	.byte	0x00, 0xf0, 0x21, 0x00


	//----- nvinfo : EIATTR_KPARAM_INFO
	.align		4
.L_995:
        /*003c*/ 	.byte	0x04, 0x17
        /*003e*/ 	.short	(.L_997 - .L_996)
.L_996:
        /*0040*/ 	.word	0x00000000
        /*0044*/ 	.short	0x0011
        /*0046*/ 	.short	0x0060
        /*0048*/ 	.byte	0x00, 0xf0, 0x05, 0x00


	//----- nvinfo : EIATTR_KPARAM_INFO
	.align		4
.L_997:
        /*004c*/ 	.byte	0x04, 0x17
        /*004e*/ 	.short	(.L_999 - .L_998)
.L_998:
        /*0050*/ 	.word	0x00000000
        /*0054*/ 	.short	0x0010
        /*0056*/ 	.short	0x005c
        /*0058*/ 	.byte	0x00, 0xf0, 0x11, 0x00


	//----- nvinfo : EIATTR_KPARAM_INFO
	.align		4
.L_999:
        /*005c*/ 	.byte	0x04, 0x17
        /*005e*/ 	.short	(.L_1001 - .L_1000)
.L_1000:
        /*0060*/ 	.word	0x00000000
        /*0064*/ 	.short	0x000f
        /*0066*/ 	.short	0x0058
        /*0068*/ 	.byte	0x00, 0xf0, 0x11, 0x00


	//----- nvinfo : EIATTR_KPARAM_INFO
	.align		4
.L_1001:
        /*006c*/ 	.byte	0x04, 0x17
        /*006e*/ 	.short	(.L_1003 - .L_1002)
.L_1002:
        /*0070*/ 	.word	0x00000000
        /*0074*/ 	.short	0x000e
        /*0076*/ 	.short	0x0054
        /*0078*/ 	.byte	0x00, 0xf0, 0x11, 0x00


	//----- nvinfo : EIATTR_KPARAM_INFO
	.align		4
.L_1003:
        /*007c*/ 	.byte	0x04, 0x17
        /*007e*/ 	.short	(.L_1005 - .L_1004)
.L_1004:
        /*0080*/ 	.word	0x00000000
        /*0084*/ 	.short	0x000d
        /*0086*/ 	.short	0x0050
        /*0088*/ 	.byte	0x00, 0xf0, 0x11, 0x00


	//----- nvinfo : EIATTR_KPARAM_INFO
	.align		4
.L_1005:
        /*008c*/ 	.byte	0x04, 0x17
        /*008e*/ 	.short	(.L_1007 - .L_1006)
.L_1006:
        /*0090*/ 	.word	0x00000000
        /*0094*/ 	.short	0x000c
        /*0096*/ 	.short	0x004c
        /*0098*/ 	.byte	0x00, 0xf0, 0x11, 0x00


	//----- nvinfo : EIATTR_KPARAM_INFO
	.align		4
.L_1007:
        /*009c*/ 	.byte	0x04, 0x17
        /*009e*/ 	.short	(.L_1009 - .L_1008)
.L_1008:
        /*00a0*/ 	.word	0x00000000
        /*00a4*/ 	.short	0x000b
        /*00a6*/ 	.short	0x0048
        /*00a8*/ 	.byte	0x00, 0xf0, 0x11, 0x00


	//----- nvinfo : EIATTR_KPARAM_INFO
	.align		4
.L_1009:
        /*00ac*/ 	.byte	0x04, 0x17
        /*00ae*/ 	.short	(.L_1011 - .L_1010)
.L_1010:
        /*00b0*/ 	.word	0x00000000
        /*00b4*/ 	.short	0x000a
        /*00b6*/ 	.short	0x0040
        /*00b8*/ 	.byte	0x00, 0xf0, 0x21, 0x00


	//----- nvinfo : EIATTR_KPARAM_INFO
	.align		4
.L_1011:
        /*00bc*/ 	.byte	0x04, 0x17
        /*00be*/ 	.short	(.L_1013 - .L_1012)
.L_1012:
        /*00c0*/ 	.word	0x00000000
        /*00c4*/ 	.short	0x0009
        /*00c6*/ 	.short	0x0038
        /*00c8*/ 	.byte	0x00, 0xf0, 0x21, 0x00


	//----- nvinfo : EIATTR_KPARAM_INFO
	.align		4
.L_1013:
        /*00cc*/ 	.byte	0x04, 0x17
        /*00ce*/ 	.short	(.L_1015 - .L_1014)
.L_1014:
        /*00d0*/ 	.word	0x00000000
        /*00d4*/ 	.short	0x0008
        /*00d6*/ 	.short	0x0034
        /*00d8*/ 	.byte	0x00, 0xf0, 0x11, 0x00


	//----- nvinfo : EIATTR_KPARAM_INFO
	.align		4
.L_1015:
        /*00dc*/ 	.byte	0x04, 0x17
        /*00de*/ 	.short	(.L_1017 - .L_1016)
.L_1016:
        /*00e0*/ 	.word	0x00000000
        /*00e4*/ 	.short	0x0007
        /*00e6*/ 	.short	0x0030
        /*00e8*/ 	.byte	0x00, 0xf0, 0x11, 0x00


	//----- nvinfo : EIATTR_KPARAM_INFO
	.align		4
.L_1017:
        /*00ec*/ 	.byte	0x04, 0x17
        /*00ee*/ 	.short	(.L_1019 - .L_1018)
.L_1018:
        /*00f0*/ 	.word	0x00000000
        /*00f4*/ 	.short	0x0006
        /*00f6*/ 	.short	0x002c
        /*00f8*/ 	.byte	0x00, 0xf0, 0x11, 0x00


	//----- nvinfo : EIATTR_KPARAM_INFO
	.align		4
.L_1019:
        /*00fc*/ 	.byte	0x04, 0x17
        /*00fe*/ 	.short	(.L_1021 - .L_1020)
.L_1020:
        /*0100*/ 	.word	0x00000000
        /*0104*/ 	.short	0x0005
        /*0106*/ 	.short	0x0028
        /*0108*/ 	.byte	0x00, 0xf0, 0x11, 0x00


	//----- nvinfo : EIATTR_KPARAM_INFO
	.align		4
.L_1021:
        /*010c*/ 	.byte	0x04, 0x17
        /*010e*/ 	.short	(.L_1023 - .L_1022)
.L_1022:
        /*0110*/ 	.word	0x00000000
        /*0114*/ 	.short	0x0004
        /*0116*/ 	.short	0x0020
        /*0118*/ 	.byte	0x00, 0xf0, 0x21, 0x00


	//----- nvinfo : EIATTR_KPARAM_INFO
	.align		4
.L_1023:
        /*011c*/ 	.byte	0x04, 0x17
        /*011e*/ 	.short	(.L_1025 - .L_1024)
.L_1024:
        /*0120*/ 	.word	0x00000000
        /*0124*/ 	.short	0x0003
        /*0126*/ 	.short	0x0018
        /*0128*/ 	.byte	0x00, 0xf0, 0x21, 0x00


	//----- nvinfo : EIATTR_KPARAM_INFO
	.align		4
.L_1025:
        /*012c*/ 	.byte	0x04, 0x17
        /*012e*/ 	.short	(.L_1027 - .L_1026)
.L_1026:
        /*0130*/ 	.word	0x00000000
        /*0134*/ 	.short	0x0002
        /*0136*/ 	.short	0x0010
        /*0138*/ 	.byte	0x00, 0xf0, 0x21, 0x00


	//----- nvinfo : EIATTR_KPARAM_INFO
	.align		4
.L_1027:
        /*013c*/ 	.byte	0x04, 0x17
        /*013e*/ 	.short	(.L_1029 - .L_1028)
.L_1028:
        /*0140*/ 	.word	0x00000000
        /*0144*/ 	.short	0x0001
        /*0146*/ 	.short	0x0008
        /*0148*/ 	.byte	0x00, 0xf0, 0x21, 0x00


	//----- nvinfo : EIATTR_KPARAM_INFO
	.align		4
.L_1029:
        /*014c*/ 	.byte	0x04, 0x17
        /*014e*/ 	.short	(.L_1031 - .L_1030)
.L_1030:
        /*0150*/ 	.word	0x00000000
        /*0154*/ 	.short	0x0000
        /*0156*/ 	.short	0x0000
        /*0158*/ 	.byte	0x00, 0xf0, 0x21, 0x00


	//----- nvinfo : EIATTR_MAXREG_COUNT
	.align		4
.L_1031:
        /*015c*/ 	.byte	0x03, 0x1b
        /*015e*/ 	.short	0x00ff


	//----- nvinfo : EIATTR_NUM_BARRIERS
	.align		4
        /*0160*/ 	.byte	0x02, 0x4c
        /*0162*/ 	.byte	0x01
	.zero		1


	//----- nvinfo : EIATTR_MERCURY_ISA_VERSION
	.align		4
        /*0164*/ 	.byte	0x03, 0x5f
        /*0166*/ 	.short	0x0000


	//----- nvinfo : EIATTR_EXIT_INSTR_OFFSETS
	.align		4
        /*0168*/ 	.byte	0x04, 0x1c
        /*016a*/ 	.short	(.L_1033 - .L_1032)


	//   ....[0]....
.L_1032:
        /*016c*/ 	.word	0x00000b60


	//   ....[1]....
        /*0170*/ 	.word	0x000075f0


	//   ....[2]....
        /*0174*/ 	.word	0x000078b0


	//   ....[3]....
        /*0178*/ 	.word	0x00007af0


	//   ....[4]....
        /*017c*/ 	.word	0x00007d30


	//   ....[5]....
        /*0180*/ 	.word	0x00007e60


	//   ....[6]....
        /*0184*/ 	.word	0x00007f00


	//   ....[7]....
        /*0188*/ 	.word	0x00007f40


	//----- nvinfo : EIATTR_CTAIDZ_USED
	.align		4
.L_1033:
        /*018c*/ 	.byte	0x01, 0x04
	.zero		2


	//----- nvinfo : EIATTR_CRS_STACK_SIZE
	.align		4
        /*0190*/ 	.byte	0x04, 0x1e
        /*0192*/ 	.short	(.L_1035 - .L_1034)
.L_1034:
        /*0194*/ 	.word	0x00000000
.L_1035:


//--------------------- .nv.info._Z23gemm_half_q_half_kernelILi4ELi128ELb0ELb0ELi64EEvPK6__halfPKjS4_S2_PS0_iiiiPKtS7_iiiiiibS2_i --------------------------
	.section	.nv.info._Z23gemm_half_q_half_kernelILi4ELi128ELb0ELb0ELi64EEvPK6__halfPKjS4_S2_PS0_iiiiPKtS7_iiiiiibS2_i,"",@"SHT_CUDA_INFO"
	.sectionflags	@""
	.align	4


	//----- nvinfo : EIATTR_CUDA_API_VERSION
	.align		4
        /*0000*/ 	.byte	0x04, 0x37
        /*0002*/ 	.short	(.L_1037 - .L_1036)
.L_1036:
        /*0004*/ 	.word	0x00000082


	//----- nvinfo : EIATTR_SW2861232_WAR
	.align		4
.L_1037:
        /*0008*/ 	.byte	0x01, 0x35
	.zero		2


	//----- nvinfo : EIATTR_PARAM_CBANK
	.align		4
        /*000c*/ 	.byte	0x04, 0x0a
        /*000e*/ 	.short	(.L_1039 - .L_1038)
	.align		4
.L_1038:
        /*0010*/ 	.word	index@(.nv.constant0._Z23gemm_half_q_half_kernelILi4ELi128ELb0ELb0ELi64EEvPK6__halfPKjS4_S2_PS0_iiiiPKtS7_iiiiiibS2_i)
        /*0014*/ 	.short	0x0160
        /*0016*/ 	.short	0x0074


	//----- nvinfo : EIATTR_CBANK_PARAM_SIZE
	.align		4
.L_1039:
        /*0018*/ 	.byte	0x03, 0x19
        /*001a*/ 	.short	0x0074


	//----- nvinfo : EIATTR_KPARAM_INFO
	.align		4
        /*001c*/ 	.byte	0x04, 0x17
        /*001e*/ 	.short	(.L_1041 - .L_1040)
.L_1040:
        /*0020*/ 	.word	0x00000000
        /*0024*/ 	.short	0x0013
        /*0026*/ 	.short	0x0070
        /*0028*/ 	.byte	0x00, 0xf0, 0x11, 0x00


	//----- nvinfo : EIATTR_KPARAM_INFO
	.align		4
.L_1041:
        /*002c*/ 	.byte	0x04, 0x17
        /*002e*/ 	.short	(.L_1043 - .L_1042)
.L_1042:
        /*0030*/ 	.word	0x00000000
        /*0034*/ 	.short	0x0012
        /*0036*/ 	.short	0x0068
        /*0038*/ 	.byte	0x00, 0xf0, 0x21, 0x00


	//----- nvinfo : EIATTR_KPARAM_INFO
	.align		4
.L_1043:
        /*003c*/ 	.byte	0x04, 0x17
        /*003e*/ 	.short	(.L_1045 - .L_1044)
.L_1044:
        /*0040*/ 	.word	0x00000000
        /*0044*/ 	.short	0x0011
        /*0046*/ 	.short	0x0060
        /*0048*/ 	.byte	0x00, 0xf0, 0x05, 0x00


	//----- nvinfo : EIATTR_KPARAM_INFO
	.align		4
.L_1045:
        /*004c*/ 	.byte	0x04, 0x17
        /*004e*/ 	.short	(.L_1047 - .L_1046)
.L_1046:
        /*0050*/ 	.word	0x00000000
        /*0054*/ 	.short	0x0010
        /*0056*/ 	.short	0x005c
        /*0058*/ 	.byte	0x00, 0xf0, 0x11, 0x00


	//----- nvinfo : EIATTR_KPARAM_INFO
	.align		4
.L_1047:
        /*005c*/ 	.byte	0x04, 0x17
        /*005e*/ 	.short	(.L_1049 - .L_1048)
.L_1048:
        /*0060*/ 	.word	0x00000000
        /*0064*/ 	.short	0x000f
        /*0066*/ 	.short	0x0058
        /*0068*/ 	.byte	0x00, 0xf0, 0x11, 0x00


	//----- nvinfo : EIATTR_KPARAM_INFO
	.align		4
.L_1049:
        /*006c*/ 	.byte	0x04, 0x17
        /*006e*/ 	.short	(.L_1051 - .L_1050)
.L_1050:
        /*0070*/ 	.word	0x00000000
        /*0074*/ 	.short	0x000e
        /*0076*/ 	.short	0x0054
        /*0078*/ 	.byte	0x00, 0xf0, 0x11, 0x00


	//----- nvinfo : EIATTR_KPARAM_INFO
	.align		4
.L_1051:
        /*007c*/ 	.byte	0x04, 0x17
        /*007e*/ 	.short	(.L_1053 - .L_1052)
.L_1052:
        /*0080*/ 	.word	0x00000000
        /*0084*/ 	.short	0x000d
        /*0086*/ 	.short	0x0050
        /*0088*/ 	.byte	0x00, 0xf0, 0x11, 0x00


	//----- nvinfo : EIATTR_KPARAM_INFO
	.align		4
.L_1053:
        /*008c*/ 	.byte	0x04, 0x17
        /*008e*/ 	.short	(.L_1055 - .L_1054)
.L_1054:
        /*0090*/ 	.word	0x00000000
        /*0094*/ 	.short	0x000c
        /*0096*/ 	.short	0x004c
        /*0098*/ 	.byte	0x00, 0xf0, 0x11, 0x00


	//----- nvinfo : EIATTR_KPARAM_INFO
	.align		4
.L_1055:
        /*009c*/ 	.byte	0x04, 0x17
        /*009e*/ 	.short	(.L_1057 - .L_1056)
.L_1056:
        /*00a0*/ 	.word	0x00000000
        /*00a4*/ 	.short	0x000b
        /*00a6*/ 	.short	0x0048
        /*00a8*/ 	.byte	0x00, 0xf0, 0x11, 0x00


	//----- nvinfo : EIATTR_KPARAM_INFO
	.align		4
.L_1057:
        /*00ac*/ 	.byte	0x04, 0x17
        /*00ae*/ 	.short	(.L_1059 - .L_1058)
.L_1058:
        /*00b0*/ 	.word	0x00000000
        /*00b4*/ 	.short	0x000a
        /*00b6*/ 	.short	0x0040
        /*00b8*/ 	.byte	0x00, 0xf0, 0x21, 0x00


	//----- nvinfo : EIATTR_KPARAM_INFO
	.align		4
.L_1059:
        /*00bc*/ 	.byte	0x04, 0x17
        /*00be*/ 	.short	(.L_1061 - .L_1060)
.L_1060:
        /*00c0*/ 	.word	0x00000000
        /*00c4*/ 	.short	0x0009
        /*00c6*/ 	.short	0x0038
        /*00c8*/ 	.byte	0x00, 0xf0, 0x21, 0x00


	//----- nvinfo : EIATTR_KPARAM_INFO
	.align		4
.L_1061:
        /*00cc*/ 	.byte	0x04, 0x17
        /*00ce*/ 	.short	(.L_1063 - .L_1062)
.L_1062:
        /*00d0*/ 	.word	0x00000000
        /*00d4*/ 	.short	0x0008
        /*00d6*/ 	.short	0x0034
        /*00d8*/ 	.byte	0x00, 0xf0, 0x11, 0x00


	//----- nvinfo : EIATTR_KPARAM_INFO
	.align		4
.L_1063:
        /*00dc*/ 	.byte	0x04, 0x17
        /*00de*/ 	.short	(.L_1065 - .L_1064)
.L_1064:
        /*00e0*/ 	.word	0x00000000
        /*00e4*/ 	.short	0x0007
        /*00e6*/ 	.short	0x0030
        /*00e8*/ 	.byte	0x00, 0xf0, 0x11, 0x00


	//----- nvinfo : EIATTR_KPARAM_INFO
	.align		4
.L_1065:
        /*00ec*/ 	.byte	0x04, 0x17
        /*00ee*/ 	.short	(.L_1067 - .L_1066)
.L_1066:
        /*00f0*/ 	.word	0x00000000
        /*00f4*/ 	.short	0x0006
        /*00f6*/ 	.short	0x002c
        /*00f8*/ 	.byte	0x00, 0xf0, 0x11, 0x00


	//----- nvinfo : EIATTR_KPARAM_INFO
	.align		4
.L_1067:
        /*00fc*/ 	.byte	0x04, 0x17
        /*00fe*/ 	.short	(.L_1069 - .L_1068)
.L_1068:
        /*0100*/ 	.word	0x00000000
        /*0104*/ 	.short	0x0005
        /*0106*/ 	.short	0x0028
        /*0108*/ 	.byte	0x00, 0xf0, 0x11, 0x00


	//----- nvinfo : EIATTR_KPARAM_INFO
	.align		4
.L_1069:
        /*010c*/ 	.byte	0x04, 0x17
        /*010e*/ 	.short	(.L_1071 - .L_1070)
.L_1070:
        /*0110*/ 	.word	0x00000000
        /*0114*/ 	.short	0x0004
        /*0116*/ 	.short	0x0020
        /*0118*/ 	.byte	0x00, 0xf0, 0x21, 0x00


	//----- nvinfo : EIATTR_KPARAM_INFO
	.align		4
.L_1071:
        /*011c*/ 	.byte	0x04, 0x17
        /*011e*/ 	.short	(.L_1073 - .L_1072)
.L_1072:
        /*0120*/ 	.word	0x00000000
        /*0124*/ 	.short	0x0003
        /*0126*/ 	.short	0x0018
        /*0128*/ 	.byte	0x00, 0xf0, 0x21, 0x00


	//----- nvinfo : EIATTR_KPARAM_INFO
	.align		4
.L_1073:
        /*012c*/ 	.byte	0x04, 0x17
        /*012e*/ 	.short	(.L_1075 - .L_1074)
.L_1074:
        /*0130*/ 	.word	0x00000000
        /*0134*/ 	.short	0x0002
        /*0136*/ 	.short	0x0010
        /*0138*/ 	.byte	0x00, 0xf0, 0x21, 0x00


	//----- nvinfo : EIATTR_KPARAM_INFO
	.align		4
.L_1075:
        /*013c*/ 	.byte	0x04, 0x17
        /*013e*/ 	.short	(.L_1077 - .L_1076)
.L_1076:
        /*0140*/ 	.word	0x00000000
        /*0144*/ 	.short	0x0001
        /*0146*/ 	.short	0x0008
        /*0148*/ 	.byte	0x00, 0xf0, 0x21, 0x00


	//----- nvinfo : EIATTR_KPARAM_INFO
	.align		4
.L_1077:
        /*014c*/ 	.byte	0x04, 0x17
        /*014e*/ 	.short	(.L_1079 - .L_1078)
.L_1078:
        /*0150*/ 	.word	0x00000000
        /*0154*/ 	.short	0x0000
        /*0156*/ 	.short	0x0000
        /*0158*/ 	.byte	0x00, 0xf0, 0x21, 0x00


	//----- nvinfo : EIATTR_MAXREG_COUNT
	.align		4
.L_1079:
        /*015c*/ 	.byte	0x03, 0x1b
        /*015e*/ 	.short	0x00ff


	//----- nvinfo : EIATTR_NUM_BARRIERS
	.align		4
        /*0160*/ 	.byte	0x02, 0x4c
        /*0162*/ 	.byte	0x01
	.zero		1


	//----- nvinfo : EIATTR_MERCURY_ISA_VERSION
	.align		4
        /*0164*/ 	.byte	0x03, 0x5f
        /*0166*/ 	.short	0x0000


	//----- nvinfo : EIATTR_EXIT_INSTR_OFFSETS
	.align		4
        /*0168*/ 	.byte	0x04, 0x1c
        /*016a*/ 	.short	(.L_1081 - .L_1080)


	//   ....[0]....
.L_1080:
        /*016c*/ 	.word	0x00000790


	//   ....[1]....
        /*0170*/ 	.word	0x00006fc0


	//   ....[2]....
        /*0174*/ 	.word	0x00007290


	//   ....[3]....
        /*0178*/ 	.word	0x000074e0


	//   ....[4]....
        /*017c*/ 	.word	0x00007720


	//   ....[5]....
        /*0180*/ 	.word	0x00007850


	//   ....[6]....
        /*0184*/ 	.word	0x000078f0


	//   ....[7]....
        /*0188*/ 	.word	0x00007930


	//----- nvinfo : EIATTR_CTAIDZ_USED
	.align		4
.L_1081:
        /*018c*/ 	.byte	0x01, 0x04
	.zero		2


	//----- nvinfo : EIATTR_CRS_STACK_SIZE
	.align		4
        /*0190*/ 	.byte	0x04, 0x1e
        /*0192*/ 	.short	(.L_1083 - .L_1082)
.L_1082:
        /*0194*/ 	.word	0x00000000
.L_1083:


//--------------------- .nv.info._Z23gemm_half_q_half_kernelILi4ELi190ELb0ELb0ELi32EEvPK6__halfPKjS4_S2_PS0_iiiiPKtS7_iiiiiibS2_i --------------------------
	.section	.nv.info._Z23gemm_half_q_half_kernelILi4ELi190ELb0ELb0ELi32EEvPK6__halfPKjS4_S2_PS0_iiiiPKtS7_iiiiiibS2_i,"",@"SHT_CUDA_INFO"
	.sectionflags	@""
	.align	4


	//----- nvinfo : EIATTR_CUDA_API_VERSION
	.align		4
        /*0000*/ 	.byte	0x04, 0x37
        /*0002*/ 	.short	(.L_1085 - .L_1084)
.L_1084:
        /*0004*/ 	.word	0x00000082


	//----- nvinfo : EIATTR_SW2861232_WAR
	.align		4
.L_1085:
        /*0008*/ 	.byte	0x01, 0x35
	.zero		2


	//----- nvinfo : EIATTR_PARAM_CBANK
	.align		4
        /*000c*/ 	.byte	0x04, 0x0a
        /*000e*/ 	.short	(.L_1087 - .L_1086)
	.align		4
.L_1086:
        /*0010*/ 	.word	index@(.nv.constant0._Z23gemm_half_q_half_kernelILi4ELi190ELb0ELb0ELi32EEvPK6__halfPKjS4_S2_PS0_iiiiPKtS7_iiiiiibS2_i)
        /*0014*/ 	.short	0x0160
        /*0016*/ 	.short	0x0074


	//----- nvinfo : EIATTR_CBANK_PARAM_SIZE
	.align		4
.L_1087:
        /*0018*/ 	.byte	0x03, 0x19
        /*001a*/ 	.short	0x0074


	//----- nvinfo : EIATTR_KPARAM_INFO
	.align		4
        /*001c*/ 	.byte	0x04, 0x17
        /*001e*/ 	.short	(.L_1089 - .L_1088)
.L_1088:
        /*0020*/ 	.word	0x00000000
        /*0024*/ 	.short	0x0013
        /*0026*/ 	.short	0x0070
        /*0028*/ 	.byte	0x00, 0xf0, 0x11, 0x00


	//----- nvinfo : EIATTR_KPARAM_INFO
	.align		4
.L_1089:
        /*002c*/ 	.byte	0x04, 0x17
        /*002e*/ 	.short	(.L_1091 - .L_1090)
.L_1090:
        /*0030*/ 	.word	0x00000000
        /*0034*/ 	.short	0x0012
        /*0036*/ 	.short	0x0068
        /*0038*/ 	.byte	0x00, 0xf0, 0x21, 0x00


	//----- nvinfo : EIATTR_KPARAM_INFO
	.align		4
.L_1091:
        /*003c*/ 	.byte	0x04, 0x17
        /*003e*/ 	.short	(.L_1093 - .L_1092)
.L_1092:
        /*0040*/ 	.word	0x00000000
        /*0044*/ 	.short	0x0011
        /*0046*/ 	.short	0x0060
        /*0048*/ 	.byte	0x00, 0xf0, 0x05, 0x00


	//----- nvinfo : EIATTR_KPARAM_INFO
	.align		4
.L_1093:
        /*004c*/ 	.byte	0x04, 0x17
        /*004e*/ 	.short	(.L_1095 - .L_1094)
.L_1094:
        /*0050*/ 	.word	0x00000000
        /*0054*/ 	.short	0x0010
        /*0056*/ 	.short	0x005c
        /*0058*/ 	.byte	0x00, 0xf0, 0x11, 0x00


	//----- nvinfo : EIATTR_KPARAM_INFO
	.align		4
.L_1095:
        /*005c*/ 	.byte	0x04, 0x17
        /*005e*/ 	.short	(.L_1097 - .L_1096)
.L_1096:
        /*0060*/ 	.word	0x00000000
        /*0064*/ 	.short	0x000f
        /*0066*/ 	.short	0x0058
        /*0068*/ 	.byte	0x00, 0xf0, 0x11, 0x00


	//----- nvinfo : EIATTR_KPARAM_INFO
	.align		4
.L_1097:
        /*006c*/ 	.byte	0x04, 0x17
        /*006e*/ 	.short	(.L_1099 - .L_1098)
.L_1098:
        /*0070*/ 	.word	0x00000000
        /*0074*/ 	.short	0x000e
        /*0076*/ 	.short	0x0054
        /*0078*/ 	.byte	0x00, 0xf0, 0x11, 0x00


	//----- nvinfo : EIATTR_KPARAM_INFO
	.align		4
.L_1099:
        /*007c*/ 	.byte	0x04, 0x17
        /*007e*/ 	.short	(.L_1101 - .L_1100)
.L_1100:
        /*0080*/ 	.word	0x00000000
        /*0084*/ 	.short	0x000d
        /*0086*/ 	.short	0x0050
        /*0088*/ 	.byte	0x00, 0xf0, 0x11, 0x00


	//----- nvinfo : EIATTR_KPARAM_INFO
	.align		4
.L_1101:
        /*008c*/ 	.byte	0x04, 0x17
        /*008e*/ 	.short	(.L_1103 - .L_1102)
.L_1102:
        /*0090*/ 	.word	0x00000000
        /*0094*/ 	.short	0x000c
        /*0096*/ 	.short	0x004c
        /*0098*/ 	.byte	0x00, 0xf0, 0x11, 0x00


	//----- nvinfo : EIATTR_KPARAM_INFO
	.align		4
.L_1103:
        /*009c*/ 	.byte	0x04, 0x17
        /*009e*/ 	.short	(.L_1105 - .L_1104)
.L_1104:
        /*00a0*/ 	.word	0x00000000
        /*00a4*/ 	.short	0x000b
        /*00a6*/ 	.short	0x0048
        /*00a8*/ 	.byte	0x00, 0xf0, 0x11, 0x00


	//----- nvinfo : EIATTR_KPARAM_INFO
	.align		4
.L_1105:
        /*00ac*/ 	.byte	0x04, 0x17
        /*00ae*/ 	.short	(.L_1107 - .L_1106)
.L_1106:
        /*00b0*/ 	.word	0x00000000
        /*00b4*/ 	.short	0x000a
        /*00b6*/ 	.short	0x0040
        /*00b8*/ 	.byte	0x00, 0xf0, 0x21, 0x00


	//----- nvinfo : EIATTR_KPARAM_INFO
	.align		4
.L_1107:
        /*00bc*/ 	.byte	0x04, 0x17
        /*00be*/ 	.short	(.L_1109 - .L_1108)
.L_1108:
        /*00c0*/ 	.word	0x00000000
        /*00c4*/ 	.short	0x0009
        /*00c6*/ 	.short	0x0038
        /*00c8*/ 	.byte	0x00, 0xf0, 0x21, 0x00


	//----- nvinfo : EIATTR_KPARAM_INFO
	.align		4
.L_1109:
        /*00cc*/ 	.byte	0x04, 0x17
        /*00ce*/ 	.short	(.L_1111 - .L_1110)
.L_1110:
        /*00d0*/ 	.word	0x00000000
        /*00d4*/ 	.short	0x0008
        /*00d6*/ 	.short	0x0034
        /*00d8*/ 	.byte	0x00, 0xf0, 0x11, 0x00


	//----- nvinfo : EIATTR_KPARAM_INFO
	.align		4
.L_1111:
        /*00dc*/ 	.byte	0x04, 0x17
        /*00de*/ 	.short	(.L_1113 - .L_1112)
.L_1112:
        /*00e0*/ 	.word	0x00000000
        /*00e4*/ 	.short	0x0007
        /*00e6*/ 	.short	0x0030
        /*00e8*/ 	.byte	0x00, 0xf0, 0x11, 0x00


	//----- nvinfo : EIATTR_KPARAM_INFO
	.align		4
.L_1113:
        /*00ec*/ 	.byte	0x04, 0x17
        /*00ee*/ 	.short	(.L_1115 - .L_1114)
.L_1114:
        /*00f0*/ 	.word	0x00000000
        /*00f4*/ 	.short	0x0006
        /*00f6*/ 	.short	0x002c
        /*00f8*/ 	.byte	0x00, 0xf0, 0x11, 0x00


	//----- nvinfo : EIATTR_KPARAM_INFO
	.align		4
.L_1115:
        /*00fc*/ 	.byte	0x04, 0x17
        /*00fe*/ 	.short	(.L_1117 - .L_1116)
.L_1116:
        /*0100*/ 	.word	0x00000000
        /*0104*/ 	.short	0x0005
        /*0106*/ 	.short	0x0028
        /*0108*/ 	.byte	0x00, 0xf0, 0x11, 0x00


	//----- nvinfo : EIATTR_KPARAM_INFO
	.align		4
.L_1117:
        /*010c*/ 	.byte	0x04, 0x17
        /*010e*/ 	.short	(.L_1119 - .L_1118)
.L_1118:
        /*0110*/ 	.word	0x00000000
        /*0114*/ 	.short	0x0004
        /*0116*/ 	.short	0x0020
        /*0118*/ 	.byte	0x00, 0xf0, 0x21, 0x00


	//----- nvinfo : EIATTR_KPARAM_INFO
	.align		4
.L_1119:
        /*011c*/ 	.byte	0x04, 0x17
        /*011e*/ 	.short	(.L_1121 - .L_1120)
.L_1120:
        /*0120*/ 	.word	0x00000000
        /*0124*/ 	.short	0x0003
        /*0126*/ 	.short	0x0018
        /*0128*/ 	.byte	0x00, 0xf0, 0x21, 0x00


	//----- nvinfo : EIATTR_KPARAM_INFO
	.align		4
.L_1121:
        /*012c*/ 	.byte	0x04, 0x17
        /*012e*/ 	.short	(.L_1123 - .L_1122)
.L_1122:
        /*0130*/ 	.word	0x00000000
        /*0134*/ 	.short	0x0002
        /*0136*/ 	.short	0x0010
        /*0138*/ 	.byte	0x00, 0xf0, 0x21, 0x00


	//----- nvinfo : EIATTR_KPARAM_INFO
	.align		4
.L_1123:
        /*013c*/ 	.byte	0x04, 0x17
        /*013e*/ 	.short	(.L_1125 - .L_1124)
.L_1124:
        /*0140*/ 	.word	0x00000000
        /*0144*/ 	.short	0x0001
        /*0146*/ 	.short	0x0008
        /*0148*/ 	.byte	0x00, 0xf0, 0x21, 0x00


	//----- nvinfo : EIATTR_KPARAM_INFO
	.align		4
.L_1125:
        /*014c*/ 	.byte	0x04, 0x17
        /*014e*/ 	.short	(.L_1127 - .L_1126)
.L_1126:
        /*0150*/ 	.word	0x00000000
        /*0154*/ 	.short	0x0000
        /*0156*/ 	.short	0x0000
        /*0158*/ 	.byte	0x00, 0xf0, 0x21, 0x00


	//----- nvinfo : EIATTR_MAXREG_COUNT
	.align		4
.L_1127:
        /*015c*/ 	.byte	0x03, 0x1b
        /*015e*/ 	.short	0x00ff


	//----- nvinfo : EIATTR_NUM_BARRIERS
	.align		4
        /*0160*/ 	.byte	0x02, 0x4c
        /*0162*/ 	.byte	0x01
	.zero		1


	//----- nvinfo : EIATTR_MERCURY_ISA_VERSION
	.align		4
        /*0164*/ 	.byte	0x03, 0x5f
        /*0166*/ 	.short	0x0000


	//----- nvinfo : EIATTR_EXIT_INSTR_OFFSETS
	.align		4
        /*0168*/ 	.byte	0x04, 0x1c
        /*016a*/ 	.short	(.L_1129 - .L_1128)


	//   ....[0]....
.L_1128:
        /*016c*/ 	.word	0x00000b50


	//   ....[1]....
        /*0170*/ 	.word	0x000141e0


	//   ....[2]....
        /*0174*/ 	.word	0x000144a0


	//   ....[3]....
        /*0178*/ 	.word	0x000146e0


	//   ....[4]....
        /*017c*/ 	.word	0x00014920


	//   ....[5]....
        /*0180*/ 	.word	0x00014a50


	//   ....[6]....
        /*0184*/ 	.word	0x00014af0


	//   ....[7]....
        /*0188*/ 	.word	0x00014b30


	//----- nvinfo : EIATTR_CTAIDZ_USED
	.align		4
.L_1129:
        /*018c*/ 	.byte	0x01, 0x04
	.zero		2


	//----- nvinfo : EIATTR_CRS_STACK_SIZE
	.align		4
        /*0190*/ 	.byte	0x04, 0x1e
        /*0192*/ 	.short	(.L_1131 - .L_1130)
.L_1130:
        /*0194*/ 	.word	0x00000000
.L_1131:


//--------------------- .nv.info._Z23gemm_half_q_half_kernelILi4ELi160ELb0ELb0ELi32EEvPK6__halfPKjS4_S2_PS0_iiiiPKtS7_iiiiiibS2_i --------------------------
	.section	.nv.info._Z23gemm_half_q_half_kernelILi4ELi160ELb0ELb0ELi32EEvPK6__halfPKjS4_S2_PS0_iiiiPKtS7_iiiiiibS2_i,"",@"SHT_CUDA_INFO"
	.sectionflags	@""
	.align	4


	//----- nvinfo : EIATTR_CUDA_API_VERSION
	.align		4
        /*0000*/ 	.byte	0x04, 0x37
        /*0002*/ 	.short	(.L_1133 - .L_1132)
.L_1132:
        /*0004*/ 	.word	0x00000082


	//----- nvinfo : EIATTR_SW2861232_WAR
	.align		4
.L_1133:
        /*0008*/ 	.byte	0x01, 0x35
	.zero		2


	//----- nvinfo : EIATTR_PARAM_CBANK
	.align		4
        /*000c*/ 	.byte	0x04, 0x0a
        /*000e*/ 	.short	(.L_1135 - .L_1134)
	.align		4
.L_1134:
        /*0010*/ 	.word	index@(.nv.constant0._Z23gemm_half_q_half_kernelILi4ELi160ELb0ELb0ELi32EEvPK6__halfPKjS4_S2_PS0_iiiiPKtS7_iiiiiibS2_i)
        /*0014*/ 	.short	0x0160
        /*0016*/ 	.short	0x0074


	//----- nvinfo : EIATTR_CBANK_PARAM_SIZE
	.align		4
.L_1135:
        /*0018*/ 	.byte	0x03, 0x19
        /*001a*/ 	.short	0x0074


	//----- nvinfo : EIATTR_KPARAM_INFO
	.align		4
        /*001c*/ 	.byte	0x04, 0x17
        /*001e*/ 	.short	(.L_1137 - .L_1136)
.L_1136:
        /*0020*/ 	.word	0x00000000
        /*0024*/ 	.short	0x0013
        /*0026*/ 	.short	0x0070
        /*0028*/ 	.byte	0x00, 0xf0, 0x11, 0x00


	//----- nvinfo : EIATTR_KPARAM_INFO
	.align		4
.L_1137:
        /*002c*/ 	.byte	0x04, 0x17
        /*002e*/ 	.short	(.L_1139 - .L_1138)
.L_1138:
        /*0030*/ 	.word	0x00000000
        /*0034*/ 	.short	0x0012
        /*0036*/ 	.short	0x0068
        /*0038*/ 	.byte	0x00, 0xf0, 0x21, 0x00


	//----- nvinfo : EIATTR_KPARAM_INFO
	.align		4
.L_1139:
        /*003c*/ 	.byte	0x04, 0x17
        /*003e*/ 	.short	(.L_1141 - .L_1140)
.L_1140:
        /*0040*/ 	.word	0x00000000
        /*0044*/ 	.short	0x0011
        /*0046*/ 	.short	0x0060
        /*0048*/ 	.byte	0x00, 0xf0, 0x05, 0x00


	//----- nvinfo : EIATTR_KPARAM_INFO
	.align		4
.L_1141:
        /*004c*/ 	.byte	0x04, 0x17
        /*004e*/ 	.short	(.L_1143 - .L_1142)
.L_1142:
        /*0050*/ 	.word	0x00000000
        /*0054*/ 	.short	0x0010
        /*0056*/ 	.short	0x005c
        /*0058*/ 	.byte	0x00, 0xf0, 0x11, 0x00


	//----- nvinfo : EIATTR_KPARAM_INFO
	.align		4
.L_1143:
        /*005c*/ 	.byte	0x04, 0x17
        /*005e*/ 	.short	(.L_1145 - .L_1144)
.L_1144:
        /*0060*/ 	.word	0x00000000
        /*0064*/ 	.short	0x000f
        /*0066*/ 	.short	0x0058
        /*0068*/ 	.byte	0x00, 0xf0, 0x11, 0x00


	//----- nvinfo : EIATTR_KPARAM_INFO
	.align		4
.L_1145:
        /*006c*/ 	.byte	0x04, 0x17
        /*006e*/ 	.short	(.L_1147 - .L_1146)
.L_1146:
        /*0070*/ 	.word	0x00000000
        /*0074*/ 	.short	0x000e
        /*0076*/ 	.short	0x0054
        /*0078*/ 	.byte	0x00, 0xf0, 0x11, 0x00


	//----- nvinfo : EIATTR_KPARAM_INFO
	.align		4
.L_1147:
        /*007c*/ 	.byte	0x04, 0x17
        /*007e*/ 	.short	(.L_1149 - .L_1148)
.L_1148:
        /*0080*/ 	.word	0x00000000
        /*0084*/ 	.short	0x000d
        /*0086*/ 	.short	0x0050
        /*0088*/ 	.byte	0x00, 0xf0, 0x11, 0x00


	//----- nvinfo : EIATTR_KPARAM_INFO
	.align		4
.L_1149:
        /*008c*/ 	.byte	0x04, 0x17
        /*008e*/ 	.short	(.L_1151 - .L_1150)
.L_1150:
        /*0090*/ 	.word	0x00000000
        /*0094*/ 	.short	0x000c
        /*0096*/ 	.short	0x004c
        /*0098*/ 	.byte	0x00, 0xf0, 0x11, 0x00


	//----- nvinfo : EIATTR_KPARAM_INFO
	.align		4
.L_1151:
        /*009c*/ 	.byte	0x04, 0x17
        /*009e*/ 	.short	(.L_1153 - .L_1152)
.L_1152:
        /*00a0*/ 	.word	0x00000000
        /*00a4*/ 	.short	0x000b
        /*00a6*/ 	.short	0x0048
        /*00a8*/ 	.byte	0x00, 0xf0, 0x11, 0x00


	//----- nvinfo : EIATTR_KPARAM_INFO
	.align		4
.L_1153:
        /*00ac*/ 	.byte	0x04, 0x17
        /*00ae*/ 	.short	(.L_1155 - .L_1154)
.L_1154:
        /*00b0*/ 	.word	0x00000000
        /*00b4*/ 	.short	0x000a
        /*00b6*/ 	.short	0x0040
        /*00b8*/ 	.byte	0x00, 0xf0, 0x21, 0x00


	//----- nvinfo : EIATTR_KPARAM_INFO
	.align		4
.L_1155:
        /*00bc*/ 	.byte	0x04, 0x17
        /*00be*/ 	.short	(.L_1157 - .L_1156)
.L_1156:
        /*00c0*/ 	.word	0x00000000
        /*00c4*/ 	.short	0x0009
        /*00c6*/ 	.short	0x0038
        /*00c8*/ 	.byte	0x00, 0xf0, 0x21, 0x00


	//----- nvinfo : EIATTR_KPARAM_INFO
	.align		4
.L_1157:
        /*00cc*/ 	.byte	0x04, 0x17
        /*00ce*/ 	.short	(.L_1159 - .L_1158)
.L_1158:
        /*00d0*/ 	.word	0x00000000
        /*00d4*/ 	.short	0x0008
        /*00d6*/ 	.short	0x0034
        /*00d8*/ 	.byte	0x00, 0xf0, 0x11, 0x00


	//----- nvinfo : EIATTR_KPARAM_INFO
	.align		4
.L_1159:
        /*00dc*/ 	.byte	0x04, 0x17
        /*00de*/ 	.short	(.L_1161 - .L_1160)
.L_1160:
        /*00e0*/ 	.word	0x00000000
        /*00e4*/ 	.short	0x0007
        /*00e6*/ 	.short	0x0030
        /*00e8*/ 	.byte	0x00, 0xf0, 0x11, 0x00


	//----- nvinfo : EIATTR_KPARAM_INFO
	.align		4
.L_1161:
        /*00ec*/ 	.byte	0x04, 0x17
        /*00ee*/ 	.short	(.L_1163 - .L_1162)
.L_1162:
        /*00f0*/ 	.word	0x00000000
        /*00f4*/ 	.short	0x0006
        /*00f6*/ 	.short	0x002c
        /*00f8*/ 	.byte	0x00, 0xf0, 0x11, 0x00


	//----- nvinfo : EIATTR_KPARAM_INFO
	.align		4
.L_1163:
        /*00fc*/ 	.byte	0x04, 0x17
        /*00fe*/ 	.short	(.L_1165 - .L_1164)
.L_1164:
        /*0100*/ 	.word	0x00000000
        /*0104*/ 	.short	0x0005
        /*0106*/ 	.short	0x0028
        /*0108*/ 	.byte	0x00, 0xf0, 0x11, 0x00


	//----- nvinfo : EIATTR_KPARAM_INFO
	.align		4
.L_1165:
        /*010c*/ 	.byte	0x04, 0x17
        /*010e*/ 	.short	(.L_1167 - .L_1166)
.L_1166:
        /*0110*/ 	.word	0x00000000
        /*0114*/ 	.short	0x0004
        /*0116*/ 	.short	0x0020
        /*0118*/ 	.byte	0x00, 0xf0, 0x21, 0x00


	//----- nvinfo : EIATTR_KPARAM_INFO
	.align		4
.L_1167:
        /*011c*/ 	.byte	0x04, 0x17
        /*011e*/ 	.short	(.L_1169 - .L_1168)
.L_1168:
        /*0120*/ 	.word	0x00000000
        /*0124*/ 	.short	0x0003
        /*0126*/ 	.short	0x0018
        /*0128*/ 	.byte	0x00, 0xf0, 0x21, 0x00


	//----- nvinfo : EIATTR_KPARAM_INFO
	.align		4
.L_1169:
        /*012c*/ 	.byte	0x04, 0x17
        /*012e*/ 	.short	(.L_1171 - .L_1170)
.L_1170:
        /*0130*/ 	.word	0x00000000
        /*0134*/ 	.short	0x0002
        /*0136*/ 	.short	0x0010
        /*0138*/ 	.byte	0x00, 0xf0, 0x21, 0x00


	//----- nvinfo : EIATTR_KPARAM_INFO
	.align		4
.L_1171:
        /*013c*/ 	.byte	0x04, 0x17
        /*013e*/ 	.short	(.L_1173 - .L_1172)
.L_1172:
        /*0140*/ 	.word	0x00000000
        /*0144*/ 	.short	0x0001
        /*0146*/ 	.short	0x0008
        /*0148*/ 	.byte	0x00, 0xf0, 0x21, 0x00


	//----- nvinfo : EIATTR_KPARAM_INFO
	.align		4
.L_1173:
        /*014c*/ 	.byte	0x04, 0x17
        /*014e*/ 	.short	(.L_1175 - .L_1174)
.L_1174:
        /*0150*/ 	.word	0x00000000
        /*0154*/ 	.short	0x0000
        /*0156*/ 	.short	0x0000
        /*0158*/ 	.byte	0x00, 0xf0, 0x21, 0x00


	//----- nvinfo : EIATTR_MAXREG_COUNT
	.align		4
.L_1175:
        /*015c*/ 	.byte	0x03, 0x1b
        /*015e*/ 	.short	0x00ff


	//----- nvinfo : EIATTR_NUM_BARRIERS
	.align		4
        /*0160*/ 	.byte	0x02, 0x4c
        /*0162*/ 	.byte	0x01
	.zero		1


	//----- nvinfo : EIATTR_MERCURY_ISA_VERSION
	.align		4
        /*0164*/ 	.byte	0x03, 0x5f
        /*0166*/ 	.short	0x0000


	//----- nvinfo : EIATTR_EXIT_INSTR_OFFSETS
	.align		4
        /*0168*/ 	.byte	0x04, 0x1c
        /*016a*/ 	.short	(.L_1177 - .L_1176)


	//   ....[0]....
.L_1176:
        /*016c*/ 	.word	0x00000b50


	//   ....[1]....
        /*0170*/ 	.word	0x00009aa0


	//   ....[2]....
        /*0174*/ 	.word	0x00009d60


	//   ....[3]....
        /*0178*/ 	.word	0x00009fb0


	//   ....[4]....
        /*017c*/ 	.word	0x0000a1f0


	//   ....[5]....
        /*0180*/ 	.word	0x0000a320


	//   ....[6]....
        /*0184*/ 	.word	0x0000a3c0


	//   ....[7]....
        /*0188*/ 	.word	0x0000a400


	//----- nvinfo : EIATTR_CTAIDZ_USED
	.align		4
.L_1177:
        /*018c*/ 	.byte	0x01, 0x04
	.zero		2


	//----- nvinfo : EIATTR_CRS_STACK_SIZE
	.align		4
        /*0190*/ 	.byte	0x04, 0x1e
        /*0192*/ 	.short	(.L_1179 - .L_1178)
.L_1178:
        /*0194*/ 	.word	0x00000000
.L_1179:


//--------------------- .nv.info._Z23gemm_half_q_half_kernelILi4ELi40ELb0ELb0ELi32EEvPK6__halfPKjS4_S2_PS0_iiiiPKtS7_iiiiiibS2_i --------------------------
	.section	.nv.info._Z23gemm_half_q_half_kernelILi4ELi40ELb0ELb0ELi32EEvPK6__halfPKjS4_S2_PS0_iiiiPKtS7_iiiiiibS2_i,"",@"SHT_CUDA_INFO"
	.sectionflags	@""
	.align	4


	//----- nvinfo : EIATTR_CUDA_API_VERSION
	.align		4
        /*0000*/ 	.byte	0x04, 0x37
        /*0002*/ 	.short	(.L_1181 - .L_1180)
.L_1180:
        /*0004*/ 	.word	0x00000082


	//----- nvinfo : EIATTR_SW2861232_WAR
	.align		4
.L_1181:
        /*0008*/ 	.byte	0x01, 0x35
	.zero		2


	//----- nvinfo : EIATTR_PARAM_CBANK
	.align		4
        /*000c*/ 	.byte	0x04, 0x0a
        /*000e*/ 	.short	(.L_1183 - .L_1182)
	.align		4
.L_1182:
        /*0010*/ 	.word	index@(.nv.constant0._Z23gemm_half_q_half_kernelILi4ELi40ELb0ELb0ELi32EEvPK6__halfPKjS4_S2_PS0_iiiiPKtS7_iiiiiibS2_i)
        /*0014*/ 	.short	0x0160
        /*0016*/ 	.short	0x0074


	//----- nvinfo : EIATTR_CBANK_PARAM_SIZE
	.align		4
.L_1183:
        /*0018*/ 	.byte	0x03, 0x19
        /*001a*/ 	.short	0x0074


	//----- nvinfo : EIATTR_KPARAM_INFO
	.align		4
        /*001c*/ 	.byte	0x04, 0x17
        /*001e*/ 	.short	(.L_1185 - .L_1184)
.L_1184:
        /*0020*/ 	.word	0x00000000
        /*0024*/ 	.short	0x0013
        /*0026*/ 	.short	0x0070
        /*0028*/ 	.byte	0x00, 0xf0, 0x11, 0x00


	//----- nvinfo : EIATTR_KPARAM_INFO
	.align		4
.L_1185:
        /*002c*/ 	.byte	0x04, 0x17
        /*002e*/ 	.short	(.L_1187 - .L_1186)
.L_1186:
        /*0030*/ 	.word	0x00000000
        /*0034*/ 	.short	0x0012
        /*0036*/ 	.short	0x0068
        /*0038*/ 	.byte	0x00, 0xf0, 0x21, 0x00


	//----- nvinfo : EIATTR_KPARAM_INFO
	.align		4
.L_1187:
        /*003c*/ 	.byte	0x04, 0x17
        /*003e*/ 	.short	(.L_1189 - .L_1188)
.L_1188:
        /*0040*/ 	.word	0x00000000
        /*0044*/ 	.short	0x0011
        /*0046*/ 	.short	0x0060
        /*0048*/ 	.byte	0x00, 0xf0, 0x05, 0x00


	//----- nvinfo : EIATTR_KPARAM_INFO
	.align		4
.L_1189:
        /*004c*/ 	.byte	0x04, 0x17
        /*004e*/ 	.short	(.L_1191 - .L_1190)
.L_1190:
        /*0050*/ 	.word	0x00000000
        /*0054*/ 	.short	0x0010
        /*0056*/ 	.short	0x005c
        /*0058*/ 	.byte	0x00, 0xf0, 0x11, 0x00


	//----- nvinfo : EIATTR_KPARAM_INFO
	.align		4
.L_1191:
        /*005c*/ 	.byte	0x04, 0x17
        /*005e*/ 	.short	(.L_1193 - .L_1192)
.L_1192:
        /*0060*/ 	.word	0x00000000
        /*0064*/ 	.short	0x000f
        /*0066*/ 	.short	0x0058
        /*0068*/ 	.byte	0x00, 0xf0, 0x11, 0x00


	//----- nvinfo : EIATTR_KPARAM_INFO
	.align		4
.L_1193:
        /*006c*/ 	.byte	0x04, 0x17
        /*006e*/ 	.short	(.L_1195 - .L_1194)
.L_1194:
        /*0070*/ 	.word	0x00000000
        /*0074*/ 	.short	0x000e
        /*0076*/ 	.short	0x0054
        /*0078*/ 	.byte	0x00, 0xf0, 0x11, 0x00


	//----- nvinfo : EIATTR_KPARAM_INFO
	.align		4
.L_1195:
        /*007c*/ 	.byte	0x04, 0x17
        /*007e*/ 	.short	(.L_1197 - .L_1196)
.L_1196:
        /*0080*/ 	.word	0x00000000
        /*0084*/ 	.short	0x000d
        /*0086*/ 	.short	0x0050
        /*0088*/ 	.byte	0x00, 0xf0, 0x11, 0x00


	//----- nvinfo : EIATTR_KPARAM_INFO
	.align		4
.L_1197:
        /*008c*/ 	.byte	0x04, 0x17
        /*008e*/ 	.short	(.L_1199 - .L_1198)
.L_1198:
        /*0090*/ 	.word	0x00000000
        /*0094*/ 	.short	0x000c
        /*0096*/ 	.short	0x004c
        /*0098*/ 	.byte	0x00, 0xf0, 0x11, 0x00


	//----- nvinfo : EIATTR_KPARAM_INFO
	.align		4
.L_1199:
        /*009c*/ 	.byte	0x04, 0x17
        /*009e*/ 	.short	(.L_1201 - .L_1200)
.L_1200:
        /*00a0*/ 	.word	0x00000000
        /*00a4*/ 	.short	0x000b
        /*00a6*/ 	.short	0x0048
        /*00a8*/ 	.byte	0x00, 0xf0, 0x11, 0x00


	//----- nvinfo : EIATTR_KPARAM_INFO
	.align		4
.L_1201:
        /*00ac*/ 	.byte	0x04, 0x17
        /*00ae*/ 	.short	(.L_1203 - .L_1202)
.L_1202:
        /*00b0*/ 	.word	0x00000000
        /*00b4*/ 	.short	0x000a
        /*00b6*/ 	.short	0x0040
        /*00b8*/ 	.byte	0x00, 0xf0, 0x21, 0x00


	//----- nvinfo : EIATTR_KPARAM_INFO
	.align		4
.L_1203:
        /*00bc*/ 	.byte	0x04, 0x17
        /*00be*/ 	.short	(.L_1205 - .L_1204)
.L_1204:
        /*00c0*/ 	.word	0x00000000
        /*00c4*/ 	.short	0x0009
        /*00c6*/ 	.short	0x0038
        /*00c8*/ 	.byte	0x00, 0xf0, 0x21, 0x00


	//----- nvinfo : EIATTR_KPARAM_INFO
	.align		4
.L_1205:
        /*00cc*/ 	.byte	0x04, 0x17
        /*00ce*/ 	.short	(.L_1207 - .L_1206)
.L_1206:
        /*00d0*/ 	.word	0x00000000
        /*00d4*/ 	.short	0x0008
        /*00d6*/ 	.short	0x0034
        /*00d8*/ 	.byte	0x00, 0xf0, 0x11, 0x00


	//----- nvinfo : EIATTR_KPARAM_INFO
	.align		4
.L_1207:
        /*00dc*/ 	.byte	0x04, 0x17
        /*00de*/ 	.short	(.L_1209 - .L_1208)
.L_1208:
        /*00e0*/ 	.word	0x00000000
        /*00e4*/ 	.short	0x0007
        /*00e6*/ 	.short	0x0030
        /*00e8*/ 	.byte	0x00, 0xf0, 0x11, 0x00


	//----- nvinfo : EIATTR_KPARAM_INFO
	.align		4
.L_1209:
        /*00ec*/ 	.byte	0x04, 0x17
        /*00ee*/ 	.short	(.L_1211 - .L_1210)
.L_1210:
        /*00f0*/ 	.word	0x00000000
        /*00f4*/ 	.short	0x0006
        /*00f6*/ 	.short	0x002c
        /*00f8*/ 	.byte	0x00, 0xf0, 0x11, 0x00


	//----- nvinfo : EIATTR_KPARAM_INFO
	.align		4
.L_1211:
        /*00fc*/ 	.byte	0x04, 0x17
        /*00fe*/ 	.short	(.L_1213 - .L_1212)
.L_1212:
        /*0100*/ 	.word	0x00000000
        /*0104*/ 	.short	0x0005
        /*0106*/ 	.short	0x0028
        /*0108*/ 	.byte	0x00, 0xf0, 0x11, 0x00


	//----- nvinfo : EIATTR_KPARAM_INFO
	.align		4
.L_1213:
        /*010c*/ 	.byte	0x04, 0x17
        /*010e*/ 	.short	(.L_1215 - .L_1214)
.L_1214:
        /*0110*/ 	.word	0x00000000
        /*0114*/ 	.short	0x0004
        /*0116*/ 	.short	0x0020
        /*0118*/ 	.byte	0x00, 0xf0, 0x21, 0x00


	//----- nvinfo : EIATTR_KPARAM_INFO
	.align		4
.L_1215:
        /*011c*/ 	.byte	0x04, 0x17
        /*011e*/ 	.short	(.L_1217 - .L_1216)
.L_1216:
        /*0120*/ 	.word	0x00000000
        /*0124*/ 	.short	0x0003
        /*0126*/ 	.short	0x0018
        /*0128*/ 	.byte	0x00, 0xf0, 0x21, 0x00


	//----- nvinfo : EIATTR_KPARAM_INFO
	.align		4
.L_1217:
        /*012c*/ 	.byte	0x04, 0x17
        /*012e*/ 	.short	(.L_1219 - .L_1218)
.L_1218:
        /*0130*/ 	.word	0x00000000
        /*0134*/ 	.short	0x0002
        /*0136*/ 	.short	0x0010
        /*0138*/ 	.byte	0x00, 0xf0, 0x21, 0x00


	//----- nvinfo : EIATTR_KPARAM_INFO
	.align		4
.L_1219:
        /*013c*/ 	.byte	0x04, 0x17
        /*013e*/ 	.short	(.L_1221 - .L_1220)
.L_1220:
        /*0140*/ 	.word	0x00000000
        /*0144*/ 	.short	0x0001
        /*0146*/ 	.short	0x0008
        /*0148*/ 	.byte	0x00, 0xf0, 0x21, 0x00


	//----- nvinfo : EIATTR_KPARAM_INFO
	.align		4
.L_1221:
        /*014c*/ 	.byte	0x04, 0x17
        /*014e*/ 	.short	(.L_1223 - .L_1222)
.L_1222:
        /*0150*/ 	.word	0x00000000
        /*0154*/ 	.short	0x0000
        /*0156*/ 	.short	0x0000
        /*0158*/ 	.byte	0x00, 0xf0, 0x21, 0x00


	//----- nvinfo : EIATTR_MAXREG_COUNT
	.align		4
.L_1223:
        /*015c*/ 	.byte	0x03, 0x1b
        /*015e*/ 	.short	0x00ff


	//----- nvinfo : EIATTR_NUM_BARRIERS
	.align		4
        /*0160*/ 	.byte	0x02, 0x4c
        /*0162*/ 	.byte	0x01
	.zero		1


	//----- nvinfo : EIATTR_MERCURY_ISA_VERSION
	.align		4
        /*0164*/ 	.byte	0x03, 0x5f
        /*0166*/ 	.short	0x0000


	//----- nvinfo : EIATTR_EXIT_INSTR_OFFSETS
	.align		4
        /*0168*/ 	.byte	0x04, 0x1c
        /*016a*/ 	.short	(.L_1225 - .L_1224)


	//   ....[0]....
.L_1224:
        /*016c*/ 	.word	0x00000b50


	//   ....[1]....
        /*0170*/ 	.word	0x00008be0


	//   ....[2]....
        /*0174*/ 	.word	0x00008ea0


	//   ....[3]....
        /*0178*/ 	.word	0x000090f0


	//   ....[4]....
        /*017c*/ 	.word	0x00009330


	//   ....[5]....
        /*0180*/ 	.word	0x00009460


	//   ....[6]....
        /*0184*/ 	.word	0x00009500


	//   ....[7]....
        /*0188*/ 	.word	0x00009540


	//----- nvinfo : EIATTR_CTAIDZ_USED
	.align		4
.L_1225:
        /*018c*/ 	.byte	0x01, 0x04
	.zero		2


	//----- nvinfo : EIATTR_CRS_STACK_SIZE
	.align		4
        /*0190*/ 	.byte	0x04, 0x1e
        /*0192*/ 	.short	(.L_1227 - .L_1226)
.L_1226:
        /*0194*/ 	.word	0x00000000
.L_1227:


//--------------------- .nv.info._Z23gemm_half_q_half_kernelILi4ELi10ELb0ELb0ELi32EEvPK6__halfPKjS4_S2_PS0_iiiiPKtS7_iiiiiibS2_i --------------------------
	.section	.nv.info._Z23gemm_half_q_half_kernelILi4ELi10ELb0ELb0ELi32EEvPK6__halfPKjS4_S2_PS0_iiiiPKtS7_iiiiiibS2_i,"",@"SHT_CUDA_INFO"
	.sectionflags	@""
	.align	4


	//----- nvinfo : EIATTR_CUDA_API_VERSION
	.align		4
        /*0000*/ 	.byte	0x04, 0x37
        /*0002*/ 	.short	(.L_1229 - .L_1228)
.L_1228:
        /*0004*/ 	.word	0x00000082


	//----- nvinfo : EIATTR_SW2861232_WAR
	.align		4
.L_1229:
        /*0008*/ 	.byte	0x01, 0x35
	.zero		2


	//----- nvinfo : EIATTR_PARAM_CBANK
	.align		4
        /*000c*/ 	.byte	0x04, 0x0a
        /*000e*/ 	.short	(.L_1231 - .L_1230)
	.align		4
.L_1230:
        /*0010*/ 	.word	index@(.nv.constant0._Z23gemm_half_q_half_kernelILi4ELi10ELb0ELb0ELi32EEvPK6__halfPKjS4_S2_PS0_iiiiPKtS7_iiiiiibS2_i)
        /*0014*/ 	.short	0x0160
        /*0016*/ 	.short	0x0074


	//----- nvinfo : EIATTR_CBANK_PARAM_SIZE
	.align		4
.L_1231:
        /*0018*/ 	.byte	0x03, 0x19
        /*001a*/ 	.short	0x0074


	//----- nvinfo : EIATTR_KPARAM_INFO
	.align		4
        /*001c*/ 	.byte	0x04, 0x17
        /*001e*/ 	.short	(.L_1233 - .L_1232)
.L_1232:
        /*0020*/ 	.word	0x00000000
        /*0024*/ 	.short	0x0013
        /*0026*/ 	.short	0x0070
        /*0028*/ 	.byte	0x00, 0xf0, 0x11, 0x00


	//----- nvinfo : EIATTR_KPARAM_INFO
	.align		4
.L_1233:
        /*002c*/ 	.byte	0x04, 0x17
        /*002e*/ 	.short	(.L_1235 - .L_1234)
.L_1234:
        /*0030*/ 	.word	0x00000000
        /*0034*/ 	.short	0x0012
        /*0036*/ 	.short	0x0068
        /*0038*/ 	.byte	0x00, 0xf0, 0x21, 0x00


	//----- nvinfo : EIATTR_KPARAM_INFO
	.align		4
.L_1235:
        /*003c*/ 	.byte	0x04, 0x17
        /*003e*/ 	.short	(.L_1237 - .L_1236)
.L_1236:
        /*0040*/ 	.word	0x00000000
        /*0044*/ 	.short	0x0011
        /*0046*/ 	.short	0x0060
        /*0048*/ 	.byte	0x00, 0xf0, 0x05, 0x00


	//----- nvinfo : EIATTR_KPARAM_INFO
	.align		4
.L_1237:
        /*004c*/ 	.byte	0x04, 0x17
        /*004e*/ 	.short	(.L_1239 - .L_1238)
.L_1238:
        /*0050*/ 	.word	0x00000000
        /*0054*/ 	.short	0x0010
        /*0056*/ 	.short	0x005c
        /*0058*/ 	.byte	0x00, 0xf0, 0x11, 0x00


	//----- nvinfo : EIATTR_KPARAM_INFO
	.align		4
.L_1239:
        /*005c*/ 	.byte	0x04, 0x17
        /*005e*/ 	.short	(.L_1241 - .L_1240)
.L_1240:
        /*0060*/ 	.word	0x00000000
        /*0064*/ 	.short	0x000f
        /*0066*/ 	.short	0x0058
        /*0068*/ 	.byte	0x00, 0xf0, 0x11, 0x00


	//----- nvinfo : EIATTR_KPARAM_INFO
	.align		4
.L_1241:
        /*006c*/ 	.byte	0x04, 0x17
        /*006e*/ 	.short	(.L_1243 - .L_1242)
.L_1242:
        /*0070*/ 	.word	0x00000000
        /*0074*/ 	.short	0x000e
        /*0076*/ 	.short	0x0054
        /*0078*/ 	.byte	0x00, 0xf0, 0x11, 0x00


	//----- nvinfo : EIATTR_KPARAM_INFO
	.align		4
.L_1243:
        /*007c*/ 	.byte	0x04, 0x17
        /*007e*/ 	.short	(.L_1245 - .L_1244)
.L_1244:
        /*0080*/ 	.word	0x00000000
        /*0084*/ 	.short	0x000d
        /*0086*/ 	.short	0x0050
        /*0088*/ 	.byte	0x00, 0xf0, 0x11, 0x00


	//----- nvinfo : EIATTR_KPARAM_INFO
	.align		4
.L_1245:
        /*008c*/ 	.byte	0x04, 0x17
        /*008e*/ 	.short	(.L_1247 - .L_1246)
.L_1246:
        /*0090*/ 	.word	0x00000000
        /*0094*/ 	.short	0x000c
        /*0096*/ 	.short	0x004c
        /*0098*/ 	.byte	0x00, 0xf0, 0x11, 0x00


	//----- nvinfo : EIATTR_KPARAM_INFO
	.align		4
.L_1247:
        /*009c*/ 	.byte	0x04, 0x17
        /*009e*/ 	.short	(.L_1249 - .L_1248)
.L_1248:
        /*00a0*/ 	.word	0x00000000
        /*00a4*/ 	.short	0x000b
        /*00a6*/ 	.short	0x0048
        /*00a8*/ 	.byte	0x00, 0xf0, 0x11, 0x00


	//----- nvinfo : EIATTR_KPARAM_INFO
	.align		4
.L_1249:
        /*00ac*/ 	.byte	0x04, 0x17
        /*00ae*/ 	.short	(.L_1251 - .L_1250)
.L_1250:
        /*00b0*/ 	.word	0x00000000
        /*00b4*/ 	.short	0x000a
        /*00b6*/ 	.short	0x0040
        /*00b8*/ 	.byte	0x00, 0xf0, 0x21, 0x00


	//----- nvinfo : EIATTR_KPARAM_INFO
	.align		4
.L_1251:
        /*00bc*/ 	.byte	0x04, 0x17
        /*00be*/ 	.short	(.L_1253 - .L_1252)
.L_1252:
        /*00c0*/ 	.word	0x00000000
        /*00c4*/ 	.short	0x0009
        /*00c6*/ 	.short	0x0038
        /*00c8*/ 	.byte	0x00, 0xf0, 0x21, 0x00


	//----- nvinfo : EIATTR_KPARAM_INFO
	.align		4
.L_1253:
        /*00cc*/ 	.byte	0x04, 0x17
        /*00ce*/ 	.short	(.L_1255 - .L_1254)
.L_1254:
        /*00d0*/ 	.word	0x00000000
        /*00d4*/ 	.short	0x0008
        /*00d6*/ 	.short	0x0034
        /*00d8*/ 	.byte	0x00, 0xf0, 0x11, 0x00


	//----- nvinfo : EIATTR_KPARAM_INFO
	.align		4
.L_1255:
        /*00dc*/ 	.byte	0x04, 0x17
        /*00de*/ 	.short	(.L_1257 - .L_1256)
.L_1256:
        /*00e0*/ 	.word	0x00000000
        /*00e4*/ 	.short	0x0007
        /*00e6*/ 	.short	0x0030
        /*00e8*/ 	.byte	0x00, 0xf0, 0x11, 0x00


	//----- nvinfo : EIATTR_KPARAM_INFO
	.align		4
.L_1257:
        /*00ec*/ 	.byte	0x04, 0x17
        /*00ee*/ 	.short	(.L_1259 - .L_1258)
.L_1258:
        /*00f0*/ 	.word	0x00000000
        /*00f4*/ 	.short	0x0006
        /*00f6*/ 	.short	0x002c
        /*00f8*/ 	.byte	0x00, 0xf0, 0x11, 0x00


	//----- nvinfo : EIATTR_KPARAM_INFO
	.align		4
.L_1259:
        /*00fc*/ 	.byte	0x04, 0x17
        /*00fe*/ 	.short	(.L_1261 - .L_1260)
.L_1260:
        /*0100*/ 	.word	0x00000000
        /*0104*/ 	.short	0x0005
        /*0106*/ 	.short	0x0028
        /*0108*/ 	.byte	0x00, 0xf0, 0x11, 0x00


	//----- nvinfo : EIATTR_KPARAM_INFO
	.align		4
.L_1261:
        /*010c*/ 	.byte	0x04, 0x17
        /*010e*/ 	.short	(.L_1263 - .L_1262)
.L_1262:
        /*0110*/ 	.word	0x00000000
        /*0114*/ 	.short	0x0004
        /*0116*/ 	.short	0x0020
        /*0118*/ 	.byte	0x00, 0xf0, 0x21, 0x00


	//----- nvinfo : EIATTR_KPARAM_INFO
	.align		4
.L_1263:
        /*011c*/ 	.byte	0x04, 0x17
        /*011e*/ 	.short	(.L_1265 - .L_1264)
.L_1264:
        /*0120*/ 	.word	0x00000000
        /*0124*/ 	.short	0x0003
        /*0126*/ 	.short	0x0018
        /*0128*/ 	.byte	0x00, 0xf0, 0x21, 0x00


	//----- nvinfo : EIATTR_KPARAM_INFO
	.align		4
.L_1265:
        /*012c*/ 	.byte	0x04, 0x17
        /*012e*/ 	.short	(.L_1267 - .L_1266)
.L_1266:
        /*0130*/ 	.word	0x00000000
        /*0134*/ 	.short	0x0002
        /*0136*/ 	.short	0x0010
        /*0138*/ 	.byte	0x00, 0xf0, 0x21, 0x00


	//----- nvinfo : EIATTR_KPARAM_INFO
	.align		4
.L_1267:
        /*013c*/ 	.byte	0x04, 0x17
        /*013e*/ 	.short	(.L_1269 - .L_1268)
.L_1268:
        /*0140*/ 	.word	0x00000000
        /*0144*/ 	.short	0x0001
        /*0146*/ 	.short	0x0008
        /*0148*/ 	.byte	0x00, 0xf0, 0x21, 0x00


	//----- nvinfo : EIATTR_KPARAM_INFO
	.align		4
.L_1269:
        /*014c*/ 	.byte	0x04, 0x17
        /*014e*/ 	.short	(.L_1271 - .L_1270)
.L_1270:
        /*0150*/ 	.word	0x00000000
        /*0154*/ 	.short	0x0000
        /*0156*/ 	.short	0x0000
        /*0158*/ 	.byte	0x00, 0xf0, 0x21, 0x00


	//----- nvinfo : EIATTR_MAXREG_COUNT
	.align		4
.L_1271:
        /*015c*/ 	.byte	0x03, 0x1b
        /*015e*/ 	.short	0x00ff


	//----- nvinfo : EIATTR_NUM_BARRIERS
	.align		4
        /*0160*/ 	.byte	0x02, 0x4c
        /*0162*/ 	.byte	0x01
	.zero		1


	//----- nvinfo : EIATTR_MERCURY_ISA_VERSION
	.align		4
        /*0164*/ 	.byte	0x03, 0x5f
        /*0166*/ 	.short	0x0000


	//----- nvinfo : EIATTR_EXIT_INSTR_OFFSETS
	.align		4
        /*0168*/ 	.byte	0x04, 0x1c
        /*016a*/ 	.short	(.L_1273 - .L_1272)


	//   ....[0]....
.L_1272:
        /*016c*/ 	.word	0x00000b50


	//   ....[1]....
        /*0170*/ 	.word	0x000076a0


	//   ....[2]....
        /*0174*/ 	.word	0x00007970


	//   ....[3]....
        /*0178*/ 	.word	0x00007bc0


	//   ....[4]....
        /*017c*/ 	.word	0x00007e10


	//   ....[5]....
        /*0180*/ 	.word	0x00007f50


	//   ....[6]....
        /*0184*/ 	.word	0x00008000


	//   ....[7]....
        /*0188*/ 	.word	0x00008040


	//----- nvinfo : EIATTR_CTAIDZ_USED
	.align		4
.L_1273:
        /*018c*/ 	.byte	0x01, 0x04
	.zero		2


	//----- nvinfo : EIATTR_CRS_STACK_SIZE
	.align		4
        /*0190*/ 	.byte	0x04, 0x1e
        /*0192*/ 	.short	(.L_1275 - .L_1274)
.L_1274:
        /*0194*/ 	.word	0x00000000
.L_1275:


//--------------------- .nv.info._Z23gemm_half_q_half_kernelILi4ELi172ELb0ELb0ELi32EEvPK6__halfPKjS4_S2_PS0_iiiiPKtS7_iiiiiibS2_i --------------------------
	.section	.nv.info._Z23gemm_half_q_half_kernelILi4ELi172ELb0ELb0ELi32EEvPK6__halfPKjS4_S2_PS0_iiiiPKtS7_iiiiiibS2_i,"",@"SHT_CUDA_INFO"
	.sectionflags	@""
	.align	4


	//----- nvinfo : EIATTR_CUDA_API_VERSION
	.align		4
        /*0000*/ 	.byte	0x04, 0x37
        /*0002*/ 	.short	(.L_1277 - .L_1276)
.L_1276:
        /*0004*/ 	.word	0x00000082


	//----- nvinfo : EIATTR_SW2861232_WAR
	.align		4
.L_1277:
        /*0008*/ 	.byte	0x01, 0x35
	.zero		2


	//----- nvinfo : EIATTR_PARAM_CBANK
	.align		4
        /*000c*/ 	.byte	0x04, 0x0a
        /*000e*/ 	.short	(.L_1279 - .L_1278)
	.align		4
.L_1278:
        /*0010*/ 	.word	index@(.nv.constant0._Z23gemm_half_q_half_kernelILi4ELi172ELb0ELb0ELi32EEvPK6__halfPKjS4_S2_PS0_iiiiPKtS7_iiiiiibS2_i)
        /*0014*/ 	.short	0x0160
        /*0016*/ 	.short	0x0074


	//----- nvinfo : EIATTR_CBANK_PARAM_SIZE
	.align		4
.L_1279:
        /*0018*/ 	.byte	0x03, 0x19
        /*001a*/ 	.short	0x0074


	//----- nvinfo : EIATTR_KPARAM_INFO
	.align		4
        /*001c*/ 	.byte	0x04, 0x17
        /*001e*/ 	.short	(.L_1281 - .L_1280)
.L_1280:
        /*0020*/ 	.word	0x00000000
        /*0024*/ 	.short	0x0013
        /*0026*/ 	.short	0x0070
        /*0028*/ 	.byte	0x00, 0xf0, 0x11, 0x00


	//----- nvinfo : EIATTR_KPARAM_INFO
	.align		4
.L_1281:
        /*002c*/ 	.byte	0x04, 0x17
        /*002e*/ 	.short	(.L_1283 - .L_1282)
.L_1282:
        /*0030*/ 	.word	0x00000000
        /*0034*/ 	.short	0x0012
        /*0036*/ 	.short	0x0068
        /*0038*/ 	.byte	0x00, 0xf0, 0x21, 0x00


	//----- nvinfo : EIATTR_KPARAM_INFO
	.align		4
.L_1283:
        /*003c*/ 	.byte	0x04, 0x17
        /*003e*/ 	.short	(.L_1285 - .L_1284)
.L_1284:
        /*0040*/ 	.word	0x00000000
        /*0044*/ 	.short	0x0011
        /*0046*/ 	.short	0x0060
        /*0048*/ 	.byte	0x00, 0xf0, 0x05, 0x00


	//----- nvinfo : EIATTR_KPARAM_INFO
	.align		4
.L_1285:
        /*004c*/ 	.byte	0x04, 0x17
        /*004e*/ 	.short	(.L_1287 - .L_1286)
.L_1286:
        /*0050*/ 	.word	0x00000000
        /*0054*/ 	.short	0x0010
        /*0056*/ 	.short	0x005c
        /*0058*/ 	.byte	0x00, 0xf0, 0x11, 0x00


	//----- nvinfo : EIATTR_KPARAM_INFO
	.align		4
.L_1287:
        /*005c*/ 	.byte	0x04, 0x17
        /*005e*/ 	.short	(.L_1289 - .L_1288)
.L_1288:
        /*0060*/ 	.word	0x00000000
        /*0064*/ 	.short	0x000f
        /*0066*/ 	.short	0x0058
        /*0068*/ 	.byte	0x00, 0xf0, 0x11, 0x00


	//----- nvinfo : EIATTR_KPARAM_INFO
	.align		4
.L_1289:
        /*006c*/ 	.byte	0x04, 0x17
        /*006e*/ 	.short	(.L_1291 - .L_1290)
.L_1290:
        /*0070*/ 	.word	0x00000000
        /*0074*/ 	.short	0x000e
        /*0076*/ 	.short	0x0054
        /*0078*/ 	.byte	0x00, 0xf0, 0x11, 0x00


	//----- nvinfo : EIATTR_KPARAM_INFO
	.align		4
.L_1291:
        /*007c*/ 	.byte	0x04, 0x17
        /*007e*/ 	.short	(.L_1293 - .L_1292)
.L_1292:
        /*0080*/ 	.word	0x00000000
        /*0084*/ 	.short	0x000d
        /*0086*/ 	.short	0x0050
        /*0088*/ 	.byte	0x00, 0xf0, 0x11, 0x00


	//----- nvinfo : EIATTR_KPARAM_INFO
	.align		4
.L_1293:
        /*008c*/ 	.byte	0x04, 0x17
        /*008e*/ 	.short	(.L_1295 - .L_1294)
.L_1294:
        /*0090*/ 	.word	0x00000000
        /*0094*/ 	.short	0x000c
        /*0096*/ 	.short	0x004c
        /*0098*/ 	.byte	0x00, 0xf0, 0x11, 0x00


	//----- nvinfo : EIATTR_KPARAM_INFO
	.align		4
.L_1295:
        /*009c*/ 	.byte	0x04, 0x17
        /*009e*/ 	.short	(.L_1297 - .L_1296)
.L_1296:
        /*00a0*/ 	.word	0x00000000
        /*00a4*/ 	.short	0x000b
        /*00a6*/ 	.short	0x0048
        /*00a8*/ 	.byte	0x00, 0xf0, 0x11, 0x00


	//----- nvinfo : EIATTR_KPARAM_INFO
	.align		4
.L_1297:
        /*00ac*/ 	.byte	0x04, 0x17
        /*00ae*/ 	.short	(.L_1299 - .L_1298)
.L_1298:
        /*00b0*/ 	.word	0x00000000
        /*00b4*/ 	.short	0x000a
        /*00b6*/ 	.short	0x0040
        /*00b8*/ 	.byte	0x00, 0xf0, 0x21, 0x00


	//----- nvinfo : EIATTR_KPARAM_INFO
	.align		4
.L_1299:
        /*00bc*/ 	.byte	0x04, 0x17
        /*00be*/ 	.short	(.L_1301 - .L_1300)
.L_1300:
        /*00c0*/ 	.word	0x00000000
        /*00c4*/ 	.short	0x0009
        /*00c6*/ 	.short	0x0038
        /*00c8*/ 	.byte	0x00, 0xf0, 0x21, 0x00


	//----- nvinfo : EIATTR_KPARAM_INFO
	.align		4
.L_1301:
        /*00cc*/ 	.byte	0x04, 0x17
        /*00ce*/ 	.short	(.L_1303 - .L_1302)
.L_1302:
        /*00d0*/ 	.word	0x00000000
        /*00d4*/ 	.short	0x0008
        /*00d6*/ 	.short	0x0034
        /*00d8*/ 	.byte	0x00, 0xf0, 0x11, 0x00


	//----- nvinfo : EIATTR_KPARAM_INFO
	.align		4
.L_1303:
        /*00dc*/ 	.byte	0x04, 0x17
        /*00de*/ 	.short	(.L_1305 - .L_1304)
.L_1304:
        /*00e0*/ 	.word	0x00000000
        /*00e4*/ 	.short	0x0007
        /*00e6*/ 	.short	0x0030
        /*00e8*/ 	.byte	0x00, 0xf0, 0x11, 0x00


	//----- nvinfo : EIATTR_KPARAM_INFO
	.align		4
.L_1305:
        /*00ec*/ 	.byte	0x04, 0x17
        /*00ee*/ 	.short	(.L_1307 - .L_1306)
.L_1306:
        /*00f0*/ 	.word	0x00000000
        /*00f4*/ 	.short	0x0006
        /*00f6*/ 	.short	0x002c
        /*00f8*/ 	.byte	0x00, 0xf0, 0x11, 0x00


	//----- nvinfo : EIATTR_KPARAM_INFO
	.align		4
.L_1307:
        /*00fc*/ 	.byte	0x04, 0x17
        /*00fe*/ 	.short	(.L_1309 - .L_1308)
.L_1308:
        /*0100*/ 	.word	0x00000000
        /*0104*/ 	.short	0x0005
        /*0106*/ 	.short	0x0028
        /*0108*/ 	.byte	0x00, 0xf0, 0x11, 0x00


	//----- nvinfo : EIATTR_KPARAM_INFO
	.align		4
.L_1309:
        /*010c*/ 	.byte	0x04, 0x17
        /*010e*/ 	.short	(.L_1311 - .L_1310)
.L_1310:
        /*0110*/ 	.word	0x00000000
        /*0114*/ 	.short	0x0004
        /*0116*/ 	.short	0x0020
        /*0118*/ 	.byte	0x00, 0xf0, 0x21, 0x00


	//----- nvinfo : EIATTR_KPARAM_INFO
	.align		4
.L_1311:
        /*011c*/ 	.byte	0x04, 0x17
        /*011e*/ 	.short	(.L_1313 - .L_1312)
.L_1312:
        /*0120*/ 	.word	0x00000000
        /*0124*/ 	.short	0x0003
        /*0126*/ 	.short	0x0018
        /*0128*/ 	.byte	0x00, 0xf0, 0x21, 0x00


	//----- nvinfo : EIATTR_KPARAM_INFO
	.align		4
.L_1313:
        /*012c*/ 	.byte	0x04, 0x17
        /*012e*/ 	.short	(.L_1315 - .L_1314)
.L_1314:
        /*0130*/ 	.word	0x00000000
        /*0134*/ 	.short	0x0002
        /*0136*/ 	.short	0x0010
        /*0138*/ 	.byte	0x00, 0xf0, 0x21, 0x00


	//----- nvinfo : EIATTR_KPARAM_INFO
	.align		4
.L_1315:
        /*013c*/ 	.byte	0x04, 0x17
        /*013e*/ 	.short	(.L_1317 - .L_1316)
.L_1316:
        /*0140*/ 	.word	0x00000000
        /*0144*/ 	.short	0x0001
        /*0146*/ 	.short	0x0008
        /*0148*/ 	.byte	0x00, 0xf0, 0x21, 0x00


	//----- nvinfo : EIATTR_KPARAM_INFO
	.align		4
.L_1317:
        /*014c*/ 	.byte	0x04, 0x17
        /*014e*/ 	.short	(.L_1319 - .L_1318)
.L_1318:
        /*0150*/ 	.word	0x00000000
        /*0154*/ 	.short	0x0000
        /*0156*/ 	.short	0x0000
        /*0158*/ 	.byte	0x00, 0xf0, 0x21, 0x00


	//----- nvinfo : EIATTR_MAXREG_COUNT
	.align		4
.L_1319:
        /*015c*/ 	.byte	0x03, 0x1b
        /*015e*/ 	.short	0x00ff


	//----- nvinfo : EIATTR_NUM_BARRIERS
	.align		4
        /*0160*/ 	.byte	0x02, 0x4c
        /*0162*/ 	.byte	0x01
	.zero		1


	//----- nvinfo : EIATTR_MERCURY_ISA_VERSION
	.align		4
        /*0164*/ 	.byte	0x03, 0x5f
        /*0166*/ 	.short	0x0000


	//----- nvinfo : EIATTR_EXIT_INSTR_OFFSETS
	.align		4
        /*0168*/ 	.byte	0x04, 0x1c
        /*016a*/ 	.short	(.L_1321 - .L_1320)


	//   ....[0]....
.L_1320:
        /*016c*/ 	.word	0x00000b50


	//   ....[1]....
        /*0170*/ 	.word	0x00010b30


	//   ....[2]....
        /*0174*/ 	.word	0x00010df0


	//   ....[3]....
        /*0178*/ 	.word	0x00011040


	//   ....[4]....
        /*017c*/ 	.word	0x00011280


	//   ....[5]....
        /*0180*/ 	.word	0x000113b0


	//   ....[6]....
        /*0184*/ 	.word	0x00011450


	//   ....[7]....
        /*0188*/ 	.word	0x00011490


	//----- nvinfo : EIATTR_CTAIDZ_USED
	.align		4
.L_1321:
        /*018c*/ 	.byte	0x01, 0x04
	.zero		2


	//----- nvinfo : EIATTR_CRS_STACK_SIZE
	.align		4
        /*0190*/ 	.byte	0x04, 0x1e
        /*0192*/ 	.short	(.L_1323 - .L_1322)
.L_1322:
        /*0194*/ 	.word	0x00000000
.L_1323:


//--------------------- .nv.info._Z23gemm_half_q_half_kernelILi4ELi176ELb0ELb0ELi32EEvPK6__halfPKjS4_S2_PS0_iiiiPKtS7_iiiiiibS2_i --------------------------
	.section	.nv.info._Z23gemm_half_q_half_kernelILi4ELi176ELb0ELb0ELi32EEvPK6__halfPKjS4_S2_PS0_iiiiPKtS7_iiiiiibS2_i,"",@"SHT_CUDA_INFO"
	.sectionflags	@""
	.align	4


	//----- nvinfo : EIATTR_CUDA_API_VERSION
	.align		4
        /*0000*/ 	.byte	0x04, 0x37
        /*0002*/ 	.short	(.L_1325 - .L_1324)
.L_1324:
        /*0004*/ 	.word	0x00000082


	//----- nvinfo : EIATTR_SW2861232_WAR
	.align		4
.L_1325:
        /*0008*/ 	.byte	0x01, 0x35
	.zero		2


	//----- nvinfo : EIATTR_PARAM_CBANK
	.align		4
        /*000c*/ 	.byte	0x04, 0x0a
        /*000e*/ 	.short	(.L_1327 - .L_1326)
	.align		4
.L_1326:
        /*0010*/ 	.word	index@(.nv.constant0._Z23gemm_half_q_half_kernelILi4ELi176ELb0ELb0ELi32EEvPK6__halfPKjS4_S2_PS0_iiiiPKtS7_iiiiiibS2_i)
        /*0014*/ 	.short	0x0160
        /*0016*/ 	.short	0x0074


	//----- nvinfo : EIATTR_CBANK_PARAM_SIZE
	.align		4
.L_1327:
        /*0018*/ 	.byte	0x03, 0x19
        /*001a*/ 	.short	0x0074


	//----- nvinfo : EIATTR_KPARAM_INFO
	.align		4
        /*001c*/ 	.byte	0x04, 0x17
        /*001e*/ 	.short	(.L_1329 - .L_1328)
.L_1328:
        /*0020*/ 	.word	0x00000000
        /*0024*/ 	.short	0x0013
        /*0026*/ 	.short	0x0070
        /*0028*/ 	.byte	0x00, 0xf0, 0x11, 0x00


	//----- nvinfo : EIATTR_KPARAM_INFO
	.align		4
.L_1329:
        /*002c*/ 	.byte	0x04, 0x17
        /*002e*/ 	.short	(.L_1331 - .L_1330)
.L_1330:
        /*0030*/ 	.word	0x00000000
        /*0034*/ 	.short	0x0012
        /*0036*/ 	.short	0x0068
        /*0038*/ 	.byte	0x00, 0xf0, 0x21, 0x00


	//----- nvinfo : EIATTR_KPARAM_INFO
	.align		4
.L_1331:
        /*003c*/ 	.byte	0x04, 0x17
        /*003e*/ 	.short	(.L_1333 - .L_1332)
.L_1332:
        /*0040*/ 	.word	0x00000000
        /*0044*/ 	.short	0x0011
        /*0046*/ 	.short	0x0060
        /*0048*/ 	.byte	0x00, 0xf0, 0x05, 0x00


	//----- nvinfo : EIATTR_KPARAM_INFO
	.align		4
.L_1333:
        /*004c*/ 	.byte	0x04, 0x17
        /*004e*/ 	.short	(.L_1335 - .L_1334)
.L_1334:
        /*0050*/ 	.word	0x00000000
        /*0054*/ 	.short	0x0010
        /*0056*/ 	.short	0x005c
        /*0058*/ 	.byte	0x00, 0xf0, 0x11, 0x00


	//----- nvinfo : EIATTR_KPARAM_INFO
	.align		4
.L_1335:
        /*005c*/ 	.byte	0x04, 0x17
        /*005e*/ 	.short	(.L_1337 - .L_1336)
.L_1336:
        /*0060*/ 	.word	0x00000000
        /*0064*/ 	.short	0x000f
        /*0066*/ 	.short	0x0058
        /*0068*/ 	.byte	0x00, 0xf0, 0x11, 0x00


	//----- nvinfo : EIATTR_KPARAM_INFO
	.align		4
.L_1337:
        /*006c*/ 	.byte	0x04, 0x17
        /*006e*/ 	.short	(.L_1339 - .L_1338)
.L_1338:
        /*0070*/ 	.word	0x00000000
        /*0074*/ 	.short	0x000e
        /*0076*/ 	.short	0x0054
        /*0078*/ 	.byte	0x00, 0xf0, 0x11, 0x00


	//----- nvinfo : EIATTR_KPARAM_INFO
	.align		4
.L_1339:
        /*007c*/ 	.byte	0x04, 0x17
        /*007e*/ 	.short	(.L_1341 - .L_1340)
.L_1340:
        /*0080*/ 	.word	0x00000000
        /*0084*/ 	.short	0x000d
        /*0086*/ 	.short	0x0050
        /*0088*/ 	.byte	0x00, 0xf0, 0x11, 0x00


	//----- nvinfo : EIATTR_KPARAM_INFO
	.align		4
.L_1341:
        /*008c*/ 	.byte	0x04, 0x17
        /*008e*/ 	.short	(.L_1343 - .L_1342)
.L_1342:
        /*0090*/ 	.word	0x00000000
        /*0094*/ 	.short	0x000c
        /*0096*/ 	.short	0x004c
        /*0098*/ 	.byte	0x00, 0xf0, 0x11, 0x00


	//----- nvinfo : EIATTR_KPARAM_INFO
	.align		4
.L_1343:
        /*009c*/ 	.byte	0x04, 0x17
        /*009e*/ 	.short	(.L_1345 - .L_1344)
.L_1344:
        /*00a0*/ 	.word	0x00000000
        /*00a4*/ 	.short	0x000b
        /*00a6*/ 	.short	0x0048
        /*00a8*/ 	.byte	0x00, 0xf0, 0x11, 0x00


	//----- nvinfo : EIATTR_KPARAM_INFO
	.align		4
.L_1345:
        /*00ac*/ 	.byte	0x04, 0x17
        /*00ae*/ 	.short	(.L_1347 - .L_1346)
.L_1346:
        /*00b0*/ 	.word	0x00000000
        /*00b4*/ 	.short	0x000a
        /*00b6*/ 	.short	0x0040
        /*00b8*/ 	.byte	0x00, 0xf0, 0x21, 0x00


	//----- nvinfo : EIATTR_KPARAM_INFO
	.align		4
.L_1347:
        /*00bc*/ 	.byte	0x04, 0x17
        /*00be*/ 	.short	(.L_1349 - .L_1348)
.L_1348:
        /*00c0*/ 	.word	0x00000000
        /*00c4*/ 	.short	0x0009
        /*00c6*/ 	.short	0x0038
        /*00c8*/ 	.byte	0x00, 0xf0, 0x21, 0x00


	//----- nvinfo : EIATTR_KPARAM_INFO
	.align		4
.L_1349:
        /*00cc*/ 	.byte	0x04, 0x17
        /*00ce*/ 	.short	(.L_1351 - .L_1350)
.L_1350:
        /*00d0*/ 	.word	0x00000000
        /*00d4*/ 	.short	0x0008
        /*00d6*/ 	.short	0x0034
        /*00d8*/ 	.byte	0x00, 0xf0, 0x11, 0x00


	//----- nvinfo : EIATTR_KPARAM_INFO
	.align		4
.L_1351:
        /*00dc*/ 	.byte	0x04, 0x17
        /*00de*/ 	.short	(.L_1353 - .L_1352)
.L_1352:
        /*00e0*/ 	.word	0x00000000
        /*00e4*/ 	.short	0x0007
        /*00e6*/ 	.short	0x0030
        /*00e8*/ 	.byte	0x00, 0xf0, 0x11, 0x00


	//----- nvinfo : EIATTR_KPARAM_INFO
	.align		4
.L_1353:
        /*00ec*/ 	.byte	0x04, 0x17
        /*00ee*/ 	.short	(.L_1355 - .L_1354)
.L_1354:
        /*00f0*/ 	.word	0x00000000
        /*00f4*/ 	.short	0x0006
        /*00f6*/ 	.short	0x002c
        /*00f8*/ 	.byte	0x00, 0xf0, 0x11, 0x00


	//----- nvinfo : EIATTR_KPARAM_INFO
	.align		4
.L_1355:
        /*00fc*/ 	.byte	0x04, 0x17
        /*00fe*/ 	.short	(.L_1357 - .L_1356)
.L_1356:
        /*0100*/ 	.word	0x00000000
        /*0104*/ 	.short	0x0005
        /*0106*/ 	.short	0x0028
        /*0108*/ 	.byte	0x00, 0xf0, 0x11, 0x00


	//----- nvinfo : EIATTR_KPARAM_INFO
	.align		4
.L_1357:
        /*010c*/ 	.byte	0x04, 0x17
        /*010e*/ 	.short	(.L_1359 - .L_1358)
.L_1358:
        /*0110*/ 	.word	0x00000000
        /*0114*/ 	.short	0x0004
        /*0116*/ 	.short	0x0020
        /*0118*/ 	.byte	0x00, 0xf0, 0x21, 0x00


	//----- nvinfo : EIATTR_KPARAM_INFO
	.align		4
.L_1359:
        /*011c*/ 	.byte	0x04, 0x17
        /*011e*/ 	.short	(.L_1361 - .L_1360)
.L_1360:
        /*0120*/ 	.word	0x00000000
        /*0124*/ 	.short	0x0003
        /*0126*/ 	.short	0x0018
        /*0128*/ 	.byte	0x00, 0xf0, 0x21, 0x00


	//----- nvinfo : EIATTR_KPARAM_INFO
	.align		4
.L_1361:
        /*012c*/ 	.byte	0x04, 0x17
        /*012e*/ 	.short	(.L_1363 - .L_1362)
.L_1362:
        /*0130*/ 	.word	0x00000000
        /*0134*/ 	.short	0x0002
        /*0136*/ 	.short	0x0010
        /*0138*/ 	.byte	0x00, 0xf0, 0x21, 0x00


	//----- nvinfo : EIATTR_KPARAM_INFO
	.align		4
.L_1363:
        /*013c*/ 	.byte	0x04, 0x17
        /*013e*/ 	.short	(.L_1365 - .L_1364)
.L_1364:
        /*0140*/ 	.word	0x00000000
        /*0144*/ 	.short	0x0001
        /*0146*/ 	.short	0x0008
        /*0148*/ 	.byte	0x00, 0xf0, 0x21, 0x00


	//----- nvinfo : EIATTR_KPARAM_INFO
	.align		4
.L_1365:
        /*014c*/ 	.byte	0x04, 0x17
        /*014e*/ 	.short	(.L_1367 - .L_1366)
.L_1366:
        /*0150*/ 	.word	0x00000000
        /*0154*/ 	.short	0x0000
        /*0156*/ 	.short	0x0000
        /*0158*/ 	.byte	0x00, 0xf0, 0x21, 0x00


	//----- nvinfo : EIATTR_MAXREG_COUNT
	.align		4
.L_1367:
        /*015c*/ 	.byte	0x03, 0x1b
        /*015e*/ 	.short	0x00ff


	//----- nvinfo : EIATTR_NUM_BARRIERS
	.align		4
        /*0160*/ 	.byte	0x02, 0x4c
        /*0162*/ 	.byte	0x01
	.zero		1


	//----- nvinfo : EIATTR_MERCURY_ISA_VERSION
	.align		4
        /*0164*/ 	.byte	0x03, 0x5f
        /*0166*/ 	.short	0x0000


	//----- nvinfo : EIATTR_EXIT_INSTR_OFFSETS
	.align		4
        /*0168*/ 	.byte	0x04, 0x1c
        /*016a*/ 	.short	(.L_1369 - .L_1368)


	//   ....[0]....
.L_1368:
        /*016c*/ 	.word	0x00000b50


	//   ....[1]....
        /*0170*/ 	.word	0x0000bf50


	//   ....[2]....
        /*0174*/ 	.word	0x0000c210


	//   ....[3]....
        /*0178*/ 	.word	0x0000c460


	//   ....[4]....
        /*017c*/ 	.word	0x0000c6a0


	//   ....[5]....
        /*0180*/ 	.word	0x0000c7d0


	//   ....[6]....
        /*0184*/ 	.word	0x0000c870


	//   ....[7]....
        /*0188*/ 	.word	0x0000c8b0


	//----- nvinfo : EIATTR_CTAIDZ_USED
	.align		4
.L_1369:
        /*018c*/ 	.byte	0x01, 0x04
	.zero		2


	//----- nvinfo : EIATTR_CRS_STACK_SIZE
	.align		4
        /*0190*/ 	.byte	0x04, 0x1e
        /*0192*/ 	.short	(.L_1371 - .L_1370)
.L_1370:
        /*0194*/ 	.word	0x00000000
.L_1371:


//--------------------- .nv.info._Z23gemm_half_q_half_kernelILi4ELi152ELb0ELb0ELi32EEvPK6__halfPKjS4_S2_PS0_iiiiPKtS7_iiiiiibS2_i --------------------------
	.section	.nv.info._Z23gemm_half_q_half_kernelILi4ELi152ELb0ELb0ELi32EEvPK6__halfPKjS4_S2_PS0_iiiiPKtS7_iiiiiibS2_i,"",@"SHT_CUDA_INFO"
	.sectionflags	@""
	.align	4


	//----- nvinfo : EIATTR_CUDA_API_VERSION
	.align		4
        /*0000*/ 	.byte	0x04, 0x37
        /*0002*/ 	.short	(.L_1373 - .L_1372)
.L_1372:
        /*0004*/ 	.word	0x00000082


	//----- nvinfo : EIATTR_SW2861232_WAR
	.align		4
.L_1373:
        /*0008*/ 	.byte	0x01, 0x35
	.zero		2


	//----- nvinfo : EIATTR_PARAM_CBANK
	.align		4
        /*000c*/ 	.byte	0x04, 0x0a
        /*000e*/ 	.short	(.L_1375 - .L_1374)
	.align		4
.L_1374:
        /*0010*/ 	.word	index@(.nv.constant0._Z23gemm_half_q_half_kernelILi4ELi152ELb0ELb0ELi32EEvPK6__halfPKjS4_S2_PS0_iiiiPKtS7_iiiiiibS2_i)
        /*0014*/ 	.short	0x0160
        /*0016*/ 	.short	0x0074


	//----- nvinfo : EIATTR_CBANK_PARAM_SIZE
	.align		4
.L_1375:
        /*0018*/ 	.byte	0x03, 0x19
        /*001a*/ 	.short	0x0074


	//----- nvinfo : EIATTR_KPARAM_INFO
	.align		4
        /*001c*/ 	.byte	0x04, 0x17
        /*001e*/ 	.short	(.L_1377 - .L_1376)
.L_1376:
        /*0020*/ 	.word	0x00000000
        /*0024*/ 	.short	0x0013
        /*0026*/ 	.short	0x0070
        /*0028*/ 	.byte	0x00, 0xf0, 0x11, 0x00


	//----- nvinfo : EIATTR_KPARAM_INFO
	.align		4
.L_1377:
        /*002c*/ 	.byte	0x04, 0x17
        /*002e*/ 	.short	(.L_1379 - .L_1378)
.L_1378:
        /*0030*/ 	.word	0x00000000
        /*0034*/ 	.short	0x0012
        /*0036*/ 	.short	0x0068
        /*0038*/ 	.byte	0x00, 0xf0, 0x21, 0x00


	//----- nvinfo : EIATTR_KPARAM_INFO
	.align		4
.L_1379:
        /*003c*/ 	.byte	0x04, 0x17
        /*003e*/ 	.short	(.L_1381 - .L_1380)
.L_1380:
        /*0040*/ 	.word	0x00000000
        /*0044*/ 	.short	0x0011
        /*0046*/ 	.short	0x0060
        /*0048*/ 	.byte	0x00, 0xf0, 0x05, 0x00


	//----- nvinfo : EIATTR_KPARAM_INFO
	.align		4
.L_1381:
        /*004c*/ 	.byte	0x04, 0x17
        /*004e*/ 	.short	(.L_1383 - .L_1382)
.L_1382:
        /*0050*/ 	.word	0x00000000
        /*0054*/ 	.short	0x0010
        /*0056*/ 	.short	0x005c
        /*0058*/ 	.byte	0x00, 0xf0, 0x11, 0x00


	//----- nvinfo : EIATTR_KPARAM_INFO
	.align		4
.L_1383:
        /*005c*/ 	.byte	0x04, 0x17
        /*005e*/ 	.short	(.L_1385 - .L_1384)
.L_1384:
        /*0060*/ 	.word	0x00000000
        /*0064*/ 	.short	0x000f
        /*0066*/ 	.short	0x0058
        /*0068*/ 	.byte	0x00, 0xf0, 0x11, 0x00


	//----- nvinfo : EIATTR_KPARAM_INFO
	.align		4
.L_1385:
        /*006c*/ 	.byte	0x04, 0x17
        /*006e*/ 	.short	(.L_1387 - .L_1386)
.L_1386:
        /*0070*/ 	.word	0x00000000
        /*0074*/ 	.short	0x000e
        /*0076*/ 	.short	0x0054
        /*0078*/ 	.byte	0x00, 0xf0, 0x11, 0x00


	//----- nvinfo : EIATTR_KPARAM_INFO
	.align		4
.L_1387:
        /*007c*/ 	.byte	0x04, 0x17
        /*007e*/ 	.short	(.L_1389 - .L_1388)
.L_1388:
        /*0080*/ 	.word	0x00000000
        /*0084*/ 	.short	0x000d
        /*0086*/ 	.short	0x0050
        /*0088*/ 	.byte	0x00, 0xf0, 0x11, 0x00


	//----- nvinfo : EIATTR_KPARAM_INFO
	.align		4
.L_1389:
        /*008c*/ 	.byte	0x04, 0x17
        /*008e*/ 	.short	(.L_1391 - .L_1390)
.L_1390:
        /*0090*/ 	.word	0x00000000
        /*0094*/ 	.short	0x000c
        /*0096*/ 	.short	0x004c
        /*0098*/ 	.byte	0x00, 0xf0, 0x11, 0x00


	//----- nvinfo : EIATTR_KPARAM_INFO
	.align		4
.L_1391:
        /*009c*/ 	.byte	0x04, 0x17
        /*009e*/ 	.short	(.L_1393 - .L_1392)
.L_1392:
        /*00a0*/ 	.word	0x00000000
        /*00a4*/ 	.short	0x000b
        /*00a6*/ 	.short	0x0048
        /*00a8*/ 	.byte	0x00, 0xf0, 0x11, 0x00


	//----- nvinfo : EIATTR_KPARAM_INFO
	.align		4
.L_1393:
        /*00ac*/ 	.byte	0x04, 0x17
        /*00ae*/ 	.short	(.L_1395 - .L_1394)
.L_1394:
        /*00b0*/ 	.word	0x00000000
        /*00b4*/ 	.short	0x000a
        /*00b6*/ 	.short	0x0040
        /*00b8*/ 	.byte	0x00, 0xf0, 0x21, 0x00


	//----- nvinfo : EIATTR_KPARAM_INFO
	.align		4
.L_1395:
        /*00bc*/ 	.byte	0x04, 0x17
        /*00be*/ 	.short	(.L_1397 - .L_1396)
.L_1396:
        /*00c0*/ 	.word	0x00000000
        /*00c4*/ 	.short	0x0009
        /*00c6*/ 	.short	0x0038
        /*00c8*/ 	.byte	0x00, 0xf0, 0x21, 0x00


	//----- nvinfo : EIATTR_KPARAM_INFO
	.align		4
.L_1397:
        /*00cc*/ 	.byte	0x04, 0x17
        /*00ce*/ 	.short	(.L_1399 - .L_1398)
.L_1398:
        /*00d0*/ 	.word	0x00000000
        /*00d4*/ 	.short	0x0008
        /*00d6*/ 	.short	0x0034
        /*00d8*/ 	.byte	0x00, 0xf0, 0x11, 0x00


	//----- nvinfo : EIATTR_KPARAM_INFO
	.align		4
.L_1399:
        /*00dc*/ 	.byte	0x04, 0x17
        /*00de*/ 	.short	(.L_1401 - .L_1400)
.L_1400:
        /*00e0*/ 	.word	0x00000000
        /*00e4*/ 	.short	0x0007
        /*00e6*/ 	.short	0x0030
        /*00e8*/ 	.byte	0x00, 0xf0, 0x11, 0x00


	//----- nvinfo : EIATTR_KPARAM_INFO
	.align		4
.L_1401:
        /*00ec*/ 	.byte	0x04, 0x17
        /*00ee*/ 	.short	(.L_1403 - .L_1402)
.L_1402:
        /*00f0*/ 	.word	0x00000000
        /*00f4*/ 	.short	0x0006
        /*00f6*/ 	.short	0x002c
        /*00f8*/ 	.byte	0x00, 0xf0, 0x11, 0x00


	//----- nvinfo : EIATTR_KPARAM_INFO
	.align		4
.L_1403:
        /*00fc*/ 	.byte	0x04, 0x17
        /*00fe*/ 	.short	(.L_1405 - .L_1404)
.L_1404:
        /*0100*/ 	.word	0x00000000
        /*0104*/ 	.short	0x0005
        /*0106*/ 	.short	0x0028
        /*0108*/ 	.byte	0x00, 0xf0, 0x11, 0x00


	//----- nvinfo : EIATTR_KPARAM_INFO
	.align		4
.L_1405:
        /*010c*/ 	.byte	0x04, 0x17
        /*010e*/ 	.short	(.L_1407 - .L_1406)
.L_1406:
        /*0110*/ 	.word	0x00000000
        /*0114*/ 	.short	0x0004
        /*0116*/ 	.short	0x0020
        /*0118*/ 	.byte	0x00, 0xf0, 0x21, 0x00


	//----- nvinfo : EIATTR_KPARAM_INFO
	.align		4
.L_1407:
        /*011c*/ 	.byte	0x04, 0x17
        /*011e*/ 	.short	(.L_1409 - .L_1408)
.L_1408:
        /*0120*/ 	.word	0x00000000
        /*0124*/ 	.short	0x0003
        /*0126*/ 	.short	0x0018
        /*0128*/ 	.byte	0x00, 0xf0, 0x21, 0x00


	//----- nvinfo : EIATTR_KPARAM_INFO
	.align		4
.L_1409:
        /*012c*/ 	.byte	0x04, 0x17
        /*012e*/ 	.short	(.L_1411 - .L_1410)
.L_1410:
        /*0130*/ 	.word	0x00000000
        /*0134*/ 	.short	0x0002
        /*0136*/ 	.short	0x0010
        /*0138*/ 	.byte	0x00, 0xf0, 0x21, 0x00


	//----- nvinfo : EIATTR_KPARAM_INFO
	.align		4
.L_1411:
        /*013c*/ 	.byte	0x04, 0x17
        /*013e*/ 	.short	(.L_1413 - .L_1412)
.L_1412:
        /*0140*/ 	.word	0x00000000
        /*0144*/ 	.short	0x0001
        /*0146*/ 	.short	0x0008
        /*0148*/ 	.byte	0x00, 0xf0, 0x21, 0x00


	//----- nvinfo : EIATTR_KPARAM_INFO
	.align		4
.L_1413:
        /*014c*/ 	.byte	0x04, 0x17
        /*014e*/ 	.short	(.L_1415 - .L_1414)
.L_1414:
        /*0150*/ 	.word	0x00000000
        /*0154*/ 	.short	0x0000
        /*0156*/ 	.short	0x0000
        /*0158*/ 	.byte	0x00, 0xf0, 0x21, 0x00


	//----- nvinfo : EIATTR_MAXREG_COUNT
	.align		4
.L_1415:
        /*015c*/ 	.byte	0x03, 0x1b
        /*015e*/ 	.short	0x00ff


	//----- nvinfo : EIATTR_NUM_BARRIERS
	.align		4
        /*0160*/ 	.byte	0x02, 0x4c
        /*0162*/ 	.byte	0x01
	.zero		1


	//----- nvinfo : EIATTR_MERCURY_ISA_VERSION
	.align		4
        /*0164*/ 	.byte	0x03, 0x5f
        /*0166*/ 	.short	0x0000


	//----- nvinfo : EIATTR_EXIT_INSTR_OFFSETS
	.align		4
        /*0168*/ 	.byte	0x04, 0x1c
        /*016a*/ 	.short	(.L_1417 - .L_1416)


	//   ....[0]....
.L_1416:
        /*016c*/ 	.word	0x00000b50


	//   ....[1]....
        /*0170*/ 	.word	0x0000e4a0


	//   ....[2]....
        /*0174*/ 	.word	0x0000e770


	//   ....[3]....
        /*0178*/ 	.word	0x0000e9d0


	//   ....[4]....
        /*017c*/ 	.word	0x0000ec20


	//   ....[5]....
        /*0180*/ 	.word	0x0000ed50


	//   ....[6]....
        /*0184*/ 	.word	0x0000edf0


	//   ....[7]....
        /*0188*/ 	.word	0x0000ee30


	//----- nvinfo : EIATTR_CTAIDZ_USED
	.align		4
.L_1417:
        /*018c*/ 	.byte	0x01, 0x04
	.zero		2


	//----- nvinfo : EIATTR_CRS_STACK_SIZE
	.align		4
        /*0190*/ 	.byte	0x04, 0x1e
        /*0192*/ 	.short	(.L_1419 - .L_1418)
.L_1418:
        /*0194*/ 	.word	0x00000000
.L_1419:


//--------------------- .nv.info._Z23gemm_half_q_half_kernelILi4ELi140ELb0ELb0ELi32EEvPK6__halfPKjS4_S2_PS0_iiiiPKtS7_iiiiiibS2_i --------------------------
	.section	.nv.info._Z23gemm_half_q_half_kernelILi4ELi140ELb0ELb0ELi32EEvPK6__halfPKjS4_S2_PS0_iiiiPKtS7_iiiiiibS2_i,"",@"SHT_CUDA_INFO"
	.sectionflags	@""
	.align	4


	//----- nvinfo : EIATTR_CUDA_API_VERSION
	.align		4
        /*0000*/ 	.byte	0x04, 0x37
        /*0002*/ 	.short	(.L_1421 - .L_1420)
.L_1420:
        /*0004*/ 	.word	0x00000082


	//----- nvinfo : EIATTR_SW2861232_WAR
	.align		4
.L_1421:
        /*0008*/ 	.byte	0x01, 0x35
	.zero		2


	//----- nvinfo : EIATTR_PARAM_CBANK
	.align		4
        /*000c*/ 	.byte	0x04, 0x0a
        /*000e*/ 	.short	(.L_1423 - .L_1422)
	.align		4
.L_1422:
        /*0010*/ 	.word	index@(.nv.constant0._Z23gemm_half_q_half_kernelILi4ELi140ELb0ELb0ELi32EEvPK6__halfPKjS4_S2_PS0_iiiiPKtS7_iiiiiibS2_i)
        /*0014*/ 	.short	0x0160
        /*0016*/ 	.short	0x0074


	//----- nvinfo : EIATTR_CBANK_PARAM_SIZE
	.align		4
.L_1423:
        /*0018*/ 	.byte	0x03, 0x19
        /*001a*/ 	.short	0x0074


	//----- nvinfo : EIATTR_KPARAM_INFO
	.align		4
        /*001c*/ 	.byte	0x04, 0x17
        /*001e*/ 	.short	(.L_1425 - .L_1424)
.L_1424:
        /*0020*/ 	.word	0x00000000
        /*0024*/ 	.short	0x0013
        /*0026*/ 	.short	0x0070
        /*0028*/ 	.byte	0x00, 0xf0, 0x11, 0x00


	//----- nvinfo : EIATTR_KPARAM_INFO
	.align		4
.L_1425:
        /*002c*/ 	.byte	0x04, 0x17
        /*002e*/ 	.short	(.L_1427 - .L_1426)
.L_1426:
        /*0030*/ 	.word	0x00000000
        /*0034*/ 	.short	0x0012
        /*0036*/ 	.short	0x0068
        /*0038*/ 	.byte	0x00, 0xf0, 0x21, 0x00


	//----- nvinfo : EIATTR_KPARAM_INFO
	.align		4
.L_1427:
        /*003c*/ 	.byte	0x04, 0x17
        /*003e*/ 	.short	(.L_1429 - .L_1428)
.L_1428:
        /*0040*/ 	.word	0x00000000
        /*0044*/ 	.short	0x0011
        /*0046*/ 	.short	0x0060
        /*0048*/ 	.byte	0x00, 0xf0, 0x05, 0x00


	//----- nvinfo : EIATTR_KPARAM_INFO
	.align		4
.L_1429:
        /*004c*/ 	.byte	0x04, 0x17
        /*004e*/ 	.short	(.L_1431 - .L_1430)
.L_1430:
        /*0050*/ 	.word	0x00000000
        /*0054*/ 	.short	0x0010
        /*0056*/ 	.short	0x005c
        /*0058*/ 	.byte	0x00, 0xf0, 0x11, 0x00


	//----- nvinfo : EIATTR_KPARAM_INFO
	.align		4
.L_1431:
        /*005c*/ 	.byte	0x04, 0x17
        /*005e*/ 	.short	(.L_1433 - .L_1432)
.L_1432:
        /*0060*/ 	.word	0x00000000
        /*0064*/ 	.short	0x000f
        /*0066*/ 	.short	0x0058
        /*0068*/ 	.byte	0x00, 0xf0, 0x11, 0x00


	//----- nvinfo : EIATTR_KPARAM_INFO
	.align		4
.L_1433:
        /*006c*/ 	.byte	0x04, 0x17
        /*006e*/ 	.short	(.L_1435 - .L_1434)
.L_1434:
        /*0070*/ 	.word	0x00000000
        /*0074*/ 	.short	0x000e
        /*0076*/ 	.short	0x0054
        /*0078*/ 	.byte	0x00, 0xf0, 0x11, 0x00


	//----- nvinfo : EIATTR_KPARAM_INFO
	.align		4
.L_1435:
        /*007c*/ 	.byte	0x04, 0x17
        /*007e*/ 	.short	(.L_1437 - .L_1436)
.L_1436:
        /*0080*/ 	.word	0x00000000
        /*0084*/ 	.short	0x000d
        /*0086*/ 	.short	0x0050
        /*0088*/ 	.byte	0x00, 0xf0, 0x11, 0x00


	//----- nvinfo : EIATTR_KPARAM_INFO
	.align		4
.L_1437:
        /*008c*/ 	.byte	0x04, 0x17
        /*008e*/ 	.short	(.L_1439 - .L_1438)
.L_1438:
        /*0090*/ 	.word	0x00000000
        /*0094*/ 	.short	0x000c
        /*0096*/ 	.short	0x004c
        /*0098*/ 	.byte	0x00, 0xf0, 0x11, 0x00


	//----- nvinfo : EIATTR_KPARAM_INFO
	.align		4
.L_1439:
        /*009c*/ 	.byte	0x04, 0x17
        /*009e*/ 	.short	(.L_1441 - .L_1440)
.L_1440:
        /*00a0*/ 	.word	0x00000000
        /*00a4*/ 	.short	0x000b
        /*00a6*/ 	.short	0x0048
        /*00a8*/ 	.byte	0x00, 0xf0, 0x11, 0x00


	//----- nvinfo : EIATTR_KPARAM_INFO
	.align		4
.L_1441:
        /*00ac*/ 	.byte	0x04, 0x17
        /*00ae*/ 	.short	(.L_1443 - .L_1442)
.L_1442:
        /*00b0*/ 	.word	0x00000000
        /*00b4*/ 	.short	0x000a
        /*00b6*/ 	.short	0x0040
        /*00b8*/ 	.byte	0x00, 0xf0, 0x21, 0x00


	//----- nvinfo : EIATTR_KPARAM_INFO
	.align		4
.L_1443:
        /*00bc*/ 	.byte	0x04, 0x17
        /*00be*/ 	.short	(.L_1445 - .L_1444)
.L_1444:
        /*00c0*/ 	.word	0x00000000
        /*00c4*/ 	.short	0x0009
        /*00c6*/ 	.short	0x0038
        /*00c8*/ 	.byte	0x00, 0xf0, 0x21, 0x00


	//----- nvinfo : EIATTR_KPARAM_INFO
	.align		4
.L_1445:
        /*00cc*/ 	.byte	0x04, 0x17
        /*00ce*/ 	.short	(.L_1447 - .L_1446)
.L_1446:
        /*00d0*/ 	.word	0x00000000
        /*00d4*/ 	.short	0x0008
        /*00d6*/ 	.short	0x0034
        /*00d8*/ 	.byte	0x00, 0xf0, 0x11, 0x00


	//----- nvinfo : EIATTR_KPARAM_INFO
	.align		4
.L_1447:
        /*00dc*/ 	.byte	0x04, 0x17
        /*00de*/ 	.short	(.L_1449 - .L_1448)
.L_1448:
        /*00e0*/ 	.word	0x00000000
        /*00e4*/ 	.short	0x0007
        /*00e6*/ 	.short	0x0030
        /*00e8*/ 	.byte	0x00, 0xf0, 0x11, 0x00


	//----- nvinfo : EIATTR_KPARAM_INFO
	.align		4
.L_1449:
        /*00ec*/ 	.byte	0x04, 0x17
        /*00ee*/ 	.short	(.L_1451 - .L_1450)
.L_1450:
        /*00f0*/ 	.word	0x00000000
        /*00f4*/ 	.short	0x0006
        /*00f6*/ 	.short	0x002c
        /*00f8*/ 	.byte	0x00, 0xf0, 0x11, 0x00


	//----- nvinfo : EIATTR_KPARAM_INFO
	.align		4
.L_1451:
        /*00fc*/ 	.byte	0x04, 0x17
        /*00fe*/ 	.short	(.L_1453 - .L_1452)
.L_1452:
        /*0100*/ 	.word	0x00000000
        /*0104*/ 	.short	0x0005
        /*0106*/ 	.short	0x0028
        /*0108*/ 	.byte	0x00, 0xf0, 0x11, 0x00


	//----- nvinfo : EIATTR_KPARAM_INFO
	.align		4
.L_1453:
        /*010c*/ 	.byte	0x04, 0x17
        /*010e*/ 	.short	(.L_1455 - .L_1454)
.L_1454:
        /*0110*/ 	.word	0x00000000
        /*0114*/ 	.short	0x0004
        /*0116*/ 	.short	0x0020
        /*0118*/ 	.byte	0x00, 0xf0, 0x21, 0x00


	//----- nvinfo : EIATTR_KPARAM_INFO
	.align		4
.L_1455:
        /*011c*/ 	.byte	0x04, 0x17
        /*011e*/ 	.short	(.L_1457 - .L_1456)
.L_1456:
        /*0120*/ 	.word	0x00000000
        /*0124*/ 	.short	0x0003
        /*0126*/ 	.short	0x0018
        /*0128*/ 	.byte	0x00, 0xf0, 0x21, 0x00


	//----- nvinfo : EIATTR_KPARAM_INFO
	.align		4
.L_1457:
        /*012c*/ 	.byte	0x04, 0x17
        /*012e*/ 	.short	(.L_1459 - .L_1458)
.L_1458:
        /*0130*/ 	.word	0x00000000
        /*0134*/ 	.short	0x0002
        /*0136*/ 	.short	0x0010
        /*0138*/ 	.byte	0x00, 0xf0, 0x21, 0x00


	//----- nvinfo : EIATTR_KPARAM_INFO
	.align		4
.L_1459:
        /*013c*/ 	.byte	0x04, 0x17
        /*013e*/ 	.short	(.L_1461 - .L_1460)
.L_1460:
        /*0140*/ 	.word	0x00000000
        /*0144*/ 	.short	0x0001
        /*0146*/ 	.short	0x0008
        /*0148*/ 	.byte	0x00, 0xf0, 0x21, 0x00


	//----- nvinfo : EIATTR_KPARAM_INFO
	.align		4
.L_1461:
        /*014c*/ 	.byte	0x04, 0x17
        /*014e*/ 	.short	(.L_1463 - .L_1462)
.L_1462:
        /*0150*/ 	.word	0x00000000
        /*0154*/ 	.short	0x0000
        /*0156*/ 	.short	0x0000
        /*0158*/ 	.byte	0x00, 0xf0, 0x21, 0x00


	//----- nvinfo : EIATTR_MAXREG_COUNT
	.align		4
.L_1463:
        /*015c*/ 	.byte	0x03, 0x1b
        /*015e*/ 	.short	0x00ff


	//----- nvinfo : EIATTR_NUM_BARRIERS
	.align		4
        /*0160*/ 	.byte	0x02, 0x4c
        /*0162*/ 	.byte	0x01
	.zero		1


	//----- nvinfo : EIATTR_MERCURY_ISA_VERSION
	.align		4
        /*0164*/ 	.byte	0x03, 0x5f
        /*0166*/ 	.short	0x0000


	//----- nvinfo : EIATTR_EXIT_INSTR_OFFSETS
	.align		4
        /*0168*/ 	.byte	0x04, 0x1c
        /*016a*/ 	.short	(.L_1465 - .L_1464)


	//   ....[0]....
.L_1464:
        /*016c*/ 	.word	0x00000b50


	//   ....[1]....
        /*0170*/ 	.word	0x0000e2e0


	//   ....[2]....
        /*0174*/ 	.word	0x0000e5a0


	//   ....[3]....
        /*0178*/ 	.word	0x0000e7f0


	//   ....[4]....
        /*017c*/ 	.word	0x0000ea30


	//   ....[5]....
        /*0180*/ 	.word	0x0000eb60


	//   ....[6]....
        /*0184*/ 	.word	0x0000ec00


	//   ....[7]....
        /*0188*/ 	.word	0x0000ec40


	//----- nvinfo : EIATTR_CTAIDZ_USED
	.align		4
.L_1465:
        /*018c*/ 	.byte	0x01, 0x04
	.zero		2


	//----- nvinfo : EIATTR_CRS_STACK_SIZE
	.align		4
        /*0190*/ 	.byte	0x04, 0x1e
        /*0192*/ 	.short	(.L_1467 - .L_1466)
.L_1466:
        /*0194*/ 	.word	0x00000000
.L_1467:


//--------------------- .nv.info._Z23gemm_half_q_half_kernelILi4ELi20ELb0ELb0ELi32EEvPK6__halfPKjS4_S2_PS0_iiiiPKtS7_iiiiiibS2_i --------------------------
	.section	.nv.info._Z23gemm_half_q_half_kernelILi4ELi20ELb0ELb0ELi32EEvPK6__halfPKjS4_S2_PS0_iiiiPKtS7_iiiiiibS2_i,"",@"SHT_CUDA_INFO"
	.sectionflags	@""
	.align	4


	//----- nvinfo : EIATTR_CUDA_API_VERSION
	.align		4
        /*0000*/ 	.byte	0x04, 0x37
        /*0002*/ 	.short	(.L_1469 - .L_1468)
.L_1468:
        /*0004*/ 	.word	0x00000082


	//----- nvinfo : EIATTR_SW2861232_WAR
	.align		4
.L_1469:
        /*0008*/ 	.byte	0x01, 0x35
	.zero		2


	//----- nvinfo : EIATTR_PARAM_CBANK
	.align		4
        /*000c*/ 	.byte	0x04, 0x0a
        /*000e*/ 	.short	(.L_1471 - .L_1470)
	.align		4
.L_1470:
        /*0010*/ 	.word	index@(.nv.constant0._Z23gemm_half_q_half_kernelILi4ELi20ELb0ELb0ELi32EEvPK6__halfPKjS4_S2_PS0_iiiiPKtS7_iiiiiibS2_i)
        /*0014*/ 	.short	0x0160
        /*0016*/ 	.short	0x0074


	//----- nvinfo : EIATTR_CBANK_PARAM_SIZE
	.align		4
.L_1471:
        /*0018*/ 	.byte	0x03, 0x19
        /*001a*/ 	.short	0x0074


	//----- nvinfo : EIATTR_KPARAM_INFO
	.align		4
        /*001c*/ 	.byte	0x04, 0x17
        /*001e*/ 	.short	(.L_1473 - .L_1472)
.L_1472:
        /*0020*/ 	.word	0x00000000
        /*0024*/ 	.short	0x0013
        /*0026*/ 	.short	0x0070
        /*0028*/ 	.byte	0x00, 0xf0, 0x11, 0x00


	//----- nvinfo : EIATTR_KPARAM_INFO
	.align		4
.L_1473:
        /*002c*/ 	.byte	0x04, 0x17
        /*002e*/ 	.short	(.L_1475 - .L_1474)
.L_1474:
        /*0030*/ 	.word	0x00000000
        /*0034*/ 	.short	0x0012
        /*0036*/ 	.short	0x0068
        /*0038*/ 	.byte	0x00, 0xf0, 0x21, 0x00


	//----- nvinfo : EIATTR_KPARAM_INFO
	.align		4
.L_1475:
        /*003c*/ 	.byte	0x04, 0x17
        /*003e*/ 	.short	(.L_1477 - .L_1476)
.L_1476:
        /*0040*/ 	.word	0x00000000
        /*0044*/ 	.short	0x0011
        /*0046*/ 	.short	0x0060
        /*0048*/ 	.byte	0x00, 0xf0, 0x05, 0x00


	//----- nvinfo : EIATTR_KPARAM_INFO
	.align		4
.L_1477:
        /*004c*/ 	.byte	0x04, 0x17
        /*004e*/ 	.short	(.L_1479 - .L_1478)
.L_1478:
        /*0050*/ 	.word	0x00000000
        /*0054*/ 	.short	0x0010
        /*0056*/ 	.short	0x005c
        /*0058*/ 	.byte	0x00, 0xf0, 0x11, 0x00


	//----- nvinfo : EIATTR_KPARAM_INFO
	.align		4
.L_1479:
        /*005c*/ 	.byte	0x04, 0x17
        /*005e*/ 	.short	(.L_1481 - .L_1480)
.L_1480:
        /*0060*/ 	.word	0x00000000
        /*0064*/ 	.short	0x000f
        /*0066*/ 	.short	0x0058
        /*0068*/ 	.byte	0x00, 0xf0, 0x11, 0x00


	//----- nvinfo : EIATTR_KPARAM_INFO
	.align		4
.L_1481:
        /*006c*/ 	.byte	0x04, 0x17
        /*006e*/ 	.short	(.L_1483 - .L_1482)
.L_1482:
        /*0070*/ 	.word	0x00000000
        /*0074*/ 	.short	0x000e
        /*0076*/ 	.short	0x0054
        /*0078*/ 	.byte	0x00, 0xf0, 0x11, 0x00


	//----- nvinfo : EIATTR_KPARAM_INFO
	.align		4
.L_1483:
        /*007c*/ 	.byte	0x04, 0x17
        /*007e*/ 	.short	(.L_1485 - .L_1484)
.L_1484:
        /*0080*/ 	.word	0x00000000
        /*0084*/ 	.short	0x000d
        /*0086*/ 	.short	0x0050
        /*0088*/ 	.byte	0x00, 0xf0, 0x11, 0x00


	//----- nvinfo : EIATTR_KPARAM_INFO
	.align		4
.L_1485:
        /*008c*/ 	.byte	0x04, 0x17
        /*008e*/ 	.short	(.L_1487 - .L_1486)
.L_1486:
        /*0090*/ 	.word	0x00000000
        /*0094*/ 	.short	0x000c
        /*0096*/ 	.short	0x004c
        /*0098*/ 	.byte	0x00, 0xf0, 0x11, 0x00


	//----- nvinfo : EIATTR_KPARAM_INFO
	.align		4
.L_1487:
        /*009c*/ 	.byte	0x04, 0x17
        /*009e*/ 	.short	(.L_1489 - .L_1488)
.L_1488:
        /*00a0*/ 	.word	0x00000000
        /*00a4*/ 	.short	0x000b
        /*00a6*/ 	.short	0x0048
        /*00a8*/ 	.byte	0x00, 0xf0, 0x11, 0x00


	//----- nvinfo : EIATTR_KPARAM_INFO
	.align		4
.L_1489:
        /*00ac*/ 	.byte	0x04, 0x17
        /*00ae*/ 	.short	(.L_1491 - .L_1490)
.L_1490:
        /*00b0*/ 	.word	0x00000000
        /*00b4*/ 	.short	0x000a
        /*00b6*/ 	.short	0x0040
        /*00b8*/ 	.byte	0x00, 0xf0, 0x21, 0x00


	//----- nvinfo : EIATTR_KPARAM_INFO
	.align		4
.L_1491:
        /*00bc*/ 	.byte	0x04, 0x17
        /*00be*/ 	.short	(.L_1493 - .L_1492)
.L_1492:
        /*00c0*/ 	.word	0x00000000
        /*00c4*/ 	.short	0x0009
        /*00c6*/ 	.short	0x0038
        /*00c8*/ 	.byte	0x00, 0xf0, 0x21, 0x00


	//----- nvinfo : EIATTR_KPARAM_INFO
	.align		4
.L_1493:
        /*00cc*/ 	.byte	0x04, 0x17
        /*00ce*/ 	.short	(.L_1495 - .L_1494)
.L_1494:
        /*00d0*/ 	.word	0x00000000
        /*00d4*/ 	.short	0x0008
        /*00d6*/ 	.short	0x0034
        /*00d8*/ 	.byte	0x00, 0xf0, 0x11, 0x00


	//----- nvinfo : EIATTR_KPARAM_INFO
	.align		4
.L_1495:
        /*00dc*/ 	.byte	0x04, 0x17
        /*00de*/ 	.short	(.L_1497 - .L_1496)
.L_1496:
        /*00e0*/ 	.word	0x00000000
        /*00e4*/ 	.short	0x0007
        /*00e6*/ 	.short	0x0030
        /*00e8*/ 	.byte	0x00, 0xf0, 0x11, 0x00


	//----- nvinfo : EIATTR_KPARAM_INFO
	.align		4
.L_1497:
        /*00ec*/ 	.byte	0x04, 0x17
        /*00ee*/ 	.short	(.L_1499 - .L_1498)
.L_1498:
        /*00f0*/ 	.word	0x00000000
        /*00f4*/ 	.short	0x0006
        /*00f6*/ 	.short	0x002c
        /*00f8*/ 	.byte	0x00, 0xf0, 0x11, 0x00


	//----- nvinfo : EIATTR_KPARAM_INFO
	.align		4
.L_1499:
        /*00fc*/ 	.byte	0x04, 0x17
        /*00fe*/ 	.short	(.L_1501 - .L_1500)
.L_1500:
        /*0100*/ 	.word	0x00000000
        /*0104*/ 	.short	0x0005
        /*0106*/ 	.short	0x0028
        /*0108*/ 	.byte	0x00, 0xf0, 0x11, 0x00


	//----- nvinfo : EIATTR_KPARAM_INFO
	.align		4
.L_1501:
        /*010c*/ 	.byte	0x04, 0x17
        /*010e*/ 	.short	(.L_1503 - .L_1502)
.L_1502:
        /*0110*/ 	.word	0x00000000
        /*0114*/ 	.short	0x0004
        /*0116*/ 	.short	0x0020
        /*0118*/ 	.byte	0x00, 0xf0, 0x21, 0x00


	//----- nvinfo : EIATTR_KPARAM_INFO
	.align		4
.L_1503:
        /*011c*/ 	.byte	0x04, 0x17
        /*011e*/ 	.short	(.L_1505 - .L_1504)
.L_1504:
        /*0120*/ 	.word	0x00000000
        /*0124*/ 	.short	0x0003
        /*0126*/ 	.short	0x0018
        /*0128*/ 	.byte	0x00, 0xf0, 0x21, 0x00


	//----- nvinfo : EIATTR_KPARAM_INFO
	.align		4
.L_1505:
        /*012c*/ 	.byte	0x04, 0x17
        /*012e*/ 	.short	(.L_1507 - .L_1506)
.L_1506:
        /*0130*/ 	.word	0x00000000
        /*0134*/ 	.short	0x0002
        /*0136*/ 	.short	0x0010
        /*0138*/ 	.byte	0x00, 0xf0, 0x21, 0x00


	//----- nvinfo : EIATTR_KPARAM_INFO
	.align		4
.L_1507:
        /*013c*/ 	.byte	0x04, 0x17
        /*013e*/ 	.short	(.L_1509 - .L_1508)
.L_1508:
        /*0140*/ 	.word	0x00000000
        /*0144*/ 	.short	0x0001
        /*0146*/ 	.short	0x0008
        /*0148*/ 	.byte	0x00, 0xf0, 0x21, 0x00


	//----- nvinfo : EIATTR_KPARAM_INFO
	.align		4
.L_1509:
        /*014c*/ 	.byte	0x04, 0x17
        /*014e*/ 	.short	(.L_1511 - .L_1510)
.L_1510:
        /*0150*/ 	.word	0x00000000
        /*0154*/ 	.short	0x0000
        /*0156*/ 	.short	0x0000
        /*0158*/ 	.byte	0x00, 0xf0, 0x21, 0x00


	//----- nvinfo : EIATTR_MAXREG_COUNT
	.align		4
.L_1511:
        /*015c*/ 	.byte	0x03, 0x1b
        /*015e*/ 	.short	0x00ff


	//----- nvinfo : EIATTR_NUM_BARRIERS
	.align		4
        /*0160*/ 	.byte	0x02, 0x4c
        /*0162*/ 	.byte	0x01
	.zero		1


	//----- nvinfo : EIATTR_MERCURY_ISA_VERSION
	.align		4
        /*0164*/ 	.byte	0x03, 0x5f
        /*0166*/ 	.short	0x0000


	//----- nvinfo : EIATTR_EXIT_INSTR_OFFSETS
	.align		4
        /*0168*/ 	.byte	0x04, 0x1c
        /*016a*/ 	.short	(.L_1513 - .L_1512)


	//   ....[0]....
.L_1512:
        /*016c*/ 	.word	0x00000780


	//   ....[1]....
        /*0170*/ 	.word	0x00005830


	//   ....[2]....
        /*0174*/ 	.word	0x00005af0


	//   ....[3]....
        /*0178*/ 	.word	0x00005d30


	//   ....[4]....
        /*017c*/ 	.word	0x00005f70


	//   ....[5]....
        /*0180*/ 	.word	0x000060a0


	//   ....[6]....
        /*0184*/ 	.word	0x00006140


	//   ....[7]....
        /*0188*/ 	.word	0x00006180


	//----- nvinfo : EIATTR_CTAIDZ_USED
	.align		4
.L_1513:
        /*018c*/ 	.byte	0x01, 0x04
	.zero		2


	//----- nvinfo : EIATTR_CRS_STACK_SIZE
	.align		4
        /*0190*/ 	.byte	0x04, 0x1e
        /*0192*/ 	.short	(.L_1515 - .L_1514)
.L_1514:
        /*0194*/ 	.word	0x00000000
.L_1515:


//--------------------- .nv.info._Z23gemm_half_q_half_kernelILi4ELi38ELb0ELb0ELi32EEvPK6__halfPKjS4_S2_PS0_iiiiPKtS7_iiiiiibS2_i --------------------------
	.section	.nv.info._Z23gemm_half_q_half_kernelILi4ELi38ELb0ELb0ELi32EEvPK6__halfPKjS4_S2_PS0_iiiiPKtS7_iiiiiibS2_i,"",@"SHT_CUDA_INFO"
	.sectionflags	@""
	.align	4


	//----- nvinfo : EIATTR_CUDA_API_VERSION
	.align		4
        /*0000*/ 	.byte	0x04, 0x37
        /*0002*/ 	.short	(.L_1517 - .L_1516)
.L_1516:
        /*0004*/ 	.word	0x00000082


	//----- nvinfo : EIATTR_SW2861232_WAR
	.align		4
.L_1517:
        /*0008*/ 	.byte	0x01, 0x35
	.zero		2


	//----- nvinfo : EIATTR_PARAM_CBANK
	.align		4
        /*000c*/ 	.byte	0x04, 0x0a
        /*000e*/ 	.short	(.L_1519 - .L_1518)
	.align		4
.L_1518:
        /*0010*/ 	.word	index@(.nv.constant0._Z23gemm_half_q_half_kernelILi4ELi38ELb0ELb0ELi32EEvPK6__halfPKjS4_S2_PS0_iiiiPKtS7_iiiiiibS2_i)
        /*0014*/ 	.short	0x0160
        /*0016*/ 	.short	0x0074


	//----- nvinfo : EIATTR_CBANK_PARAM_SIZE
	.align		4
.L_1519:
        /*0018*/ 	.byte	0x03, 0x19
        /*001a*/ 	.short	0x0074


	//----- nvinfo : EIATTR_KPARAM_INFO
	.align		4
        /*001c*/ 	.byte	0x04, 0x17
        /*001e*/ 	.short	(.L_1521 - .L_1520)
.L_1520:
        /*0020*/ 	.word	0x00000000
        /*0024*/ 	.short	0x0013
        /*0026*/ 	.short	0x0070
        /*0028*/ 	.byte	0x00, 0xf0, 0x11, 0x00


	//----- nvinfo : EIATTR_KPARAM_INFO
	.align		4
.L_1521:
        /*002c*/ 	.byte	0x04, 0x17
        /*002e*/ 	.short	(.L_1523 - .L_1522)
.L_1522:
        /*0030*/ 	.word	0x00000000
        /*0034*/ 	.short	0x0012
        /*0036*/ 	.short	0x0068
        /*0038*/ 	.byte	0x00, 0xf0, 0x21, 0x00


	//----- nvinfo : EIATTR_KPARAM_INFO
	.align		4
.L_1523:
        /*003c*/ 	.byte	0x04, 0x17
        /*003e*/ 	.short	(.L_1525 - .L_1524)
.L_1524:
        /*0040*/ 	.word	0x00000000
        /*0044*/ 	.short	0x0011
        /*0046*/ 	.short	0x0060
        /*0048*/ 	.byte	0x00, 0xf0, 0x05, 0x00


	//----- nvinfo : EIATTR_KPARAM_INFO
	.align		4
.L_1525:
        /*004c*/ 	.byte	0x04, 0x17
        /*004e*/ 	.short	(.L_1527 - .L_1526)
.L_1526:
        /*0050*/ 	.word	0x00000000
        /*0054*/ 	.short	0x0010
        /*0056*/ 	.short	0x005c
        /*0058*/ 	.byte	0x00, 0xf0, 0x11, 0x00


	//----- nvinfo : EIATTR_KPARAM_INFO
	.align		4
.L_1527:
        /*005c*/ 	.byte	0x04, 0x17
        /*005e*/ 	.short	(.L_1529 - .L_1528)
.L_1528:
        /*0060*/ 	.word	0x00000000
        /*0064*/ 	.short	0x000f
        /*0066*/ 	.short	0x0058
        /*0068*/ 	.byte	0x00, 0xf0, 0x11, 0x00


	//----- nvinfo : EIATTR_KPARAM_INFO
	.align		4
.L_1529:
        /*006c*/ 	.byte	0x04, 0x17
        /*006e*/ 	.short	(.L_1531 - .L_1530)
.L_1530:
        /*0070*/ 	.word	0x00000000
        /*0074*/ 	.short	0x000e
        /*0076*/ 	.short	0x0054
        /*0078*/ 	.byte	0x00, 0xf0, 0x11, 0x00


	//----- nvinfo : EIATTR_KPARAM_INFO
	.align		4
.L_1531:
        /*007c*/ 	.byte	0x04, 0x17
        /*007e*/ 	.short	(.L_1533 - .L_1532)
.L_1532:
        /*0080*/ 	.word	0x00000000
        /*0084*/ 	.short	0x000d
        /*0086*/ 	.short	0x0050
        /*0088*/ 	.byte	0x00, 0xf0, 0x11, 0x00


	//----- nvinfo : EIATTR_KPARAM_INFO
	.align		4
.L_1533:
        /*008c*/ 	.byte	0x04, 0x17
        /*008e*/ 	.short	(.L_1535 - .L_1534)
.L_1534:
        /*0090*/ 	.word	0x00000000
        /*0094*/ 	.short	0x000c
        /*0096*/ 	.short	0x004c
        /*0098*/ 	.byte	0x00, 0xf0, 0x11, 0x00


	//----- nvinfo : EIATTR_KPARAM_INFO
	.align		4
.L_1535:
        /*009c*/ 	.byte	0x04, 0x17
        /*009e*/ 	.short	(.L_1537 - .L_1536)
.L_1536:
        /*00a0*/ 	.word	0x00000000
        /*00a4*/ 	.short	0x000b
        /*00a6*/ 	.short	0x0048
        /*00a8*/ 	.byte	0x00, 0xf0, 0x11, 0x00


	//----- nvinfo : EIATTR_KPARAM_INFO
	.align		4
.L_1537:
        /*00ac*/ 	.byte	0x04, 0x17
        /*00ae*/ 	.short	(.L_1539 - .L_1538)
.L_1538:
        /*00b0*/ 	.word	0x00000000
        /*00b4*/ 	.short	0x000a
        /*00b6*/ 	.short	0x0040
        /*00b8*/ 	.byte	0x00, 0xf0, 0x21, 0x00


	//----- nvinfo : EIATTR_KPARAM_INFO
	.align		4
.L_1539:
        /*00bc*/ 	.byte	0x04, 0x17
        /*00be*/ 	.short	(.L_1541 - .L_1540)
.L_1540:
        /*00c0*/ 	.word	0x00000000
        /*00c4*/ 	.short	0x0009
        /*00c6*/ 	.short	0x0038
        /*00c8*/ 	.byte	0x00, 0xf0, 0x21, 0x00


	//----- nvinfo : EIATTR_KPARAM_INFO
	.align		4
.L_1541:
        /*00cc*/ 	.byte	0x04, 0x17
        /*00ce*/ 	.short	(.L_1543 - .L_1542)
.L_1542:
        /*00d0*/ 	.word	0x00000000
        /*00d4*/ 	.short	0x0008
        /*00d6*/ 	.short	0x0034
        /*00d8*/ 	.byte	0x00, 0xf0, 0x11, 0x00


	//----- nvinfo : EIATTR_KPARAM_INFO
	.align		4
.L_1543:
        /*00dc*/ 	.byte	0x04, 0x17
        /*00de*/ 	.short	(.L_1545 - .L_1544)
.L_1544:
        /*00e0*/ 	.word	0x00000000
        /*00e4*/ 	.short	0x0007
        /*00e6*/ 	.short	0x0030
        /*00e8*/ 	.byte	0x00, 0xf0, 0x11, 0x00


	//----- nvinfo : EIATTR_KPARAM_INFO
	.align		4
.L_1545:
        /*00ec*/ 	.byte	0x04, 0x17
        /*00ee*/ 	.short	(.L_1547 - .L_1546)
.L_1546:
        /*00f0*/ 	.word	0x00000000
        /*00f4*/ 	.short	0x0006
        /*00f6*/ 	.short	0x002c
        /*00f8*/ 	.byte	0x00, 0xf0, 0x11, 0x00


	//----- nvinfo : EIATTR_KPARAM_INFO
	.align		4
.L_1547:
        /*00fc*/ 	.byte	0x04, 0x17
        /*00fe*/ 	.short	(.L_1549 - .L_1548)
.L_1548:
        /*0100*/ 	.word	0x00000000
        /*0104*/ 	.short	0x0005
        /*0106*/ 	.short	0x0028
        /*0108*/ 	.byte	0x00, 0xf0, 0x11, 0x00


	//----- nvinfo : EIATTR_KPARAM_INFO
	.align		4
.L_1549:
        /*010c*/ 	.byte	0x04, 0x17
        /*010e*/ 	.short	(.L_1551 - .L_1550)
.L_1550:
        /*0110*/ 	.word	0x00000000
        /*0114*/ 	.short	0x0004
        /*0116*/ 	.short	0x0020
        /*0118*/ 	.byte	0x00, 0xf0, 0x21, 0x00


	//----- nvinfo : EIATTR_KPARAM_INFO
	.align		4
.L_1551:
        /*011c*/ 	.byte	0x04, 0x17
        /*011e*/ 	.short	(.L_1553 - .L_1552)
.L_1552:
        /*0120*/ 	.word	0x00000000
        /*0124*/ 	.short	0x0003
        /*0126*/ 	.short	0x0018
        /*0128*/ 	.byte	0x00, 0xf0, 0x21, 0x00


	//----- nvinfo : EIATTR_KPARAM_INFO
	.align		4
.L_1553:
        /*012c*/ 	.byte	0x04, 0x17
        /*012e*/ 	.short	(.L_1555 - .L_1554)
.L_1554:
        /*0130*/ 	.word	0x00000000
        /*0134*/ 	.short	0x0002
        /*0136*/ 	.short	0x0010
        /*0138*/ 	.byte	0x00, 0xf0, 0x21, 0x00


	//----- nvinfo : EIATTR_KPARAM_INFO
	.align		4
.L_1555:
        /*013c*/ 	.byte	0x04, 0x17
        /*013e*/ 	.short	(.L_1557 - .L_1556)
.L_1556:
        /*0140*/ 	.word	0x00000000
        /*0144*/ 	.short	0x0001
        /*0146*/ 	.short	0x0008
        /*0148*/ 	.byte	0x00, 0xf0, 0x21, 0x00


	//----- nvinfo : EIATTR_KPARAM_INFO
	.align		4
.L_1557:
        /*014c*/ 	.byte	0x04, 0x17
        /*014e*/ 	.short	(.L_1559 - .L_1558)
.L_1558:
        /*0150*/ 	.word	0x00000000
        /*0154*/ 	.short	0x0000
        /*0156*/ 	.short	0x0000
        /*0158*/ 	.byte	0x00, 0xf0, 0x21, 0x00


	//----- nvinfo : EIATTR_MAXREG_COUNT
	.align		4
.L_1559:
        /*015c*/ 	.byte	0x03, 0x1b
        /*015e*/ 	.short	0x00ff


	//----- nvinfo : EIATTR_NUM_BARRIERS
	.align		4
        /*0160*/ 	.byte	0x02, 0x4c
        /*0162*/ 	.byte	0x01
	.zero		1


	//----- nvinfo : EIATTR_MERCURY_ISA_VERSION
	.align		4
        /*0164*/ 	.byte	0x03, 0x5f
        /*0166*/ 	.short	0x0000


	//----- nvinfo : EIATTR_EXIT_INSTR_OFFSETS
	.align		4
        /*0168*/ 	.byte	0x04, 0x1c
        /*016a*/ 	.short	(.L_1561 - .L_1560)


	//   ....[0]....
.L_1560:
        /*016c*/ 	.word	0x00000b50


	//   ....[1]....
        /*0170*/ 	.word	0x00007350


	//   ....[2]....
        /*0174*/ 	.word	0x00007610


	//   ....[3]....
        /*0178*/ 	.word	0x00007850


	//   ....[4]....
        /*017c*/ 	.word	0x00007a90


	//   ....[5]....
        /*0180*/ 	.word	0x00007bc0


	//   ....[6]....
        /*0184*/ 	.word	0x00007c60


	//   ....[7]....
        /*0188*/ 	.word	0x00007ca0


	//----- nvinfo : EIATTR_CTAIDZ_USED
	.align		4
.L_1561:
        /*018c*/ 	.byte	0x01, 0x04
	.zero		2


	//----- nvinfo : EIATTR_CRS_STACK_SIZE
	.align		4
        /*0190*/ 	.byte	0x04, 0x1e
        /*0192*/ 	.short	(.L_1563 - .L_1562)
.L_1562:
        /*0194*/ 	.word	0x00000000
.L_1563:


//--------------------- .nv.info._Z23gemm_half_q_half_kernelILi4ELi128ELb0ELb0ELi32EEvPK6__halfPKjS4_S2_PS0_iiiiPKtS7_iiiiiibS2_i --------------------------
	.section	.nv.info._Z23gemm_half_q_half_kernelILi4ELi128ELb0ELb0ELi32EEvPK6__halfPKjS4_S2_PS0_iiiiPKtS7_iiiiiibS2_i,"",@"SHT_CUDA_INFO"
	.sectionflags	@""
	.align	4


	//----- nvinfo : EIATTR_CUDA_API_VERSION
	.align		4
        /*0000*/ 	.byte	0x04, 0x37
        /*0002*/ 	.short	(.L_1565 - .L_1564)
.L_1564:
        /*0004*/ 	.word	0x00000082


	//----- nvinfo : EIATTR_SW2861232_WAR
	.align		4
.L_1565:
        /*0008*/ 	.byte	0x01, 0x35
	.zero		2


	//----- nvinfo : EIATTR_PARAM_CBANK
	.align		4
        /*000c*/ 	.byte	0x04, 0x0a
        /*000e*/ 	.short	(.L_1567 - .L_1566)
	.align		4
.L_1566:
        /*0010*/ 	.word	index@(.nv.constant0._Z23gemm_half_q_half_kernelILi4ELi128ELb0ELb0ELi32EEvPK6__halfPKjS4_S2_PS0_iiiiPKtS7_iiiiiibS2_i)
        /*0014*/ 	.short	0x0160
        /*0016*/ 	.short	0x0074


	//----- nvinfo : EIATTR_CBANK_PARAM_SIZE
	.align		4
.L_1567:
        /*0018*/ 	.byte	0x03, 0x19
        /*001a*/ 	.short	0x0074


	//----- nvinfo : EIATTR_KPARAM_INFO
	.align		4
        /*001c*/ 	.byte	0x04, 0x17
        /*001e*/ 	.short	(.L_1569 - .L_1568)
.L_1568:
        /*0020*/ 	.word	0x00000000
        /*0024*/ 	.short	0x0013
        /*0026*/ 	.short	0x0070
        /*0028*/ 	.byte	0x00, 0xf0, 0x11, 0x00


	//----- nvinfo : EIATTR_KPARAM_INFO
	.align		4
.L_1569:
        /*002c*/ 	.byte	0x04, 0x17
        /*002e*/ 	.short	(.L_1571 - .L_1570)
.L_1570:
        /*0030*/ 	.word	0x00000000
        /*0034*/ 	.short	0x0012
        /*0036*/ 	.short	0x0068
        /*0038*/ 	.byte	0x00, 0xf0, 0x21, 0x00


	//----- nvinfo : EIATTR_KPARAM_INFO
	.align		4
.L_1571:
        /*003c*/ 	.byte	0x04, 0x17
        /*003e*/ 	.short	(.L_1573 - .L_1572)
.L_1572:
        /*0040*/ 	.word	0x00000000
        /*0044*/ 	.short	0x0011
        /*0046*/ 	.short	0x0060
        /*0048*/ 	.byte	0x00, 0xf0, 0x05, 0x00


	//----- nvinfo : EIATTR_KPARAM_INFO
	.align		4
.L_1573:
        /*004c*/ 	.byte	0x04, 0x17
        /*004e*/ 	.short	(.L_1575 - .L_1574)
.L_1574:
        /*0050*/ 	.word	0x00000000
        /*0054*/ 	.short	0x0010
        /*0056*/ 	.short	0x005c
        /*0058*/ 	.byte	0x00, 0xf0, 0x11, 0x00


	//----- nvinfo : EIATTR_KPARAM_INFO
	.align		4
.L_1575:
        /*005c*/ 	.byte	0x04, 0x17
        /*005e*/ 	.short	(.L_1577 - .L_1576)
.L_1576:
        /*0060*/ 	.word	0x00000000
        /*0064*/ 	.short	0x000f
        /*0066*/ 	.short	0x0058
        /*0068*/ 	.byte	0x00, 0xf0, 0x11, 0x00


	//----- nvinfo : EIATTR_KPARAM_INFO
	.align		4
.L_1577:
        /*006c*/ 	.byte	0x04, 0x17
        /*006e*/ 	.short	(.L_1579 - .L_1578)
.L_1578:
        /*0070*/ 	.word	0x00000000
        /*0074*/ 	.short	0x000e
        /*0076*/ 	.short	0x0054
        /*0078*/ 	.byte	0x00, 0xf0, 0x11, 0x00


	//----- nvinfo : EIATTR_KPARAM_INFO
	.align		4
.L_1579:
        /*007c*/ 	.byte	0x04, 0x17
        /*007e*/ 	.short	(.L_1581 - .L_1580)
.L_1580:
        /*0080*/ 	.word	0x00000000
        /*0084*/ 	.short	0x000d
        /*0086*/ 	.short	0x0050
        /*0088*/ 	.byte	0x00, 0xf0, 0x11, 0x00


	//----- nvinfo : EIATTR_KPARAM_INFO
	.align		4
.L_1581:
        /*008c*/ 	.byte	0x04, 0x17
        /*008e*/ 	.short	(.L_1583 - .L_1582)
.L_1582:
        /*0090*/ 	.word	0x00000000
        /*0094*/ 	.short	0x000c
        /*0096*/ 	.short	0x004c
        /*0098*/ 	.byte	0x00, 0xf0, 0x11, 0x00


	//----- nvinfo : EIATTR_KPARAM_INFO
	.align		4
.L_1583:
        /*009c*/ 	.byte	0x04, 0x17
        /*009e*/ 	.short	(.L_1585 - .L_1584)
.L_1584:
        /*00a0*/ 	.word	0x00000000
        /*00a4*/ 	.short	0x000b
        /*00a6*/ 	.short	0x0048
        /*00a8*/ 	.byte	0x00, 0xf0, 0x11, 0x00


	//----- nvinfo : EIATTR_KPARAM_INFO
	.align		4
.L_1585:
        /*00ac*/ 	.byte	0x04, 0x17
        /*00ae*/ 	.short	(.L_1587 - .L_1586)
.L_1586:
        /*00b0*/ 	.word	0x00000000
        /*00b4*/ 	.short	0x000a
        /*00b6*/ 	.short	0x0040
        /*00b8*/ 	.byte	0x00, 0xf0, 0x21, 0x00


	//----- nvinfo : EIATTR_KPARAM_INFO
	.align		4
.L_1587:
        /*00bc*/ 	.byte	0x04, 0x17
        /*00be*/ 	.short	(.L_1589 - .L_1588)
.L_1588:
        /*00c0*/ 	.word	0x00000000
        /*00c4*/ 	.short	0x0009
        /*00c6*/ 	.short	0x0038
        /*00c8*/ 	.byte	0x00, 0xf0, 0x21, 0x00


	//----- nvinfo : EIATTR_KPARAM_INFO
	.align		4
.L_1589:
        /*00cc*/ 	.byte	0x04, 0x17
        /*00ce*/ 	.short	(.L_1591 - .L_1590)
.L_1590:
        /*00d0*/ 	.word	0x00000000
        /*00d4*/ 	.short	0x0008
        /*00d6*/ 	.short	0x0034
        /*00d8*/ 	.byte	0x00, 0xf0, 0x11, 0x00


	//----- nvinfo : EIATTR_KPARAM_INFO
	.align		4
.L_1591:
        /*00dc*/ 	.byte	0x04, 0x17
        /*00de*/ 	.short	(.L_1593 - .L_1592)
.L_1592:
        /*00e0*/ 	.word	0x00000000
        /*00e4*/ 	.short	0x0007
        /*00e6*/ 	.short	0x0030
        /*00e8*/ 	.byte	0x00, 0xf0, 0x11, 0x00


	//----- nvinfo : EIATTR_KPARAM_INFO
	.align		4
.L_1593:
        /*00ec*/ 	.byte	0x04, 0x17
        /*00ee*/ 	.short	(.L_1595 - .L_1594)
.L_1594:
        /*00f0*/ 	.word	0x00000000
        /*00f4*/ 	.short	0x0006
        /*00f6*/ 	.short	0x002c
        /*00f8*/ 	.byte	0x00, 0xf0, 0x11, 0x00


	//----- nvinfo : EIATTR_KPARAM_INFO
	.align		4
.L_1595:
        /*00fc*/ 	.byte	0x04, 0x17
        /*00fe*/ 	.short	(.L_1597 - .L_1596)
.L_1596:
        /*0100*/ 	.word	0x00000000
        /*0104*/ 	.short	0x0005
        /*0106*/ 	.short	0x0028
        /*0108*/ 	.byte	0x00, 0xf0, 0x11, 0x00


	//----- nvinfo : EIATTR_KPARAM_INFO
	.align		4
.L_1597:
        /*010c*/ 	.byte	0x04, 0x17
        /*010e*/ 	.short	(.L_1599 - .L_1598)
.L_1598:
        /*0110*/ 	.word	0x00000000
        /*0114*/ 	.short	0x0004
        /*0116*/ 	.short	0x0020
        /*0118*/ 	.byte	0x00, 0xf0, 0x21, 0x00


	//----- nvinfo : EIATTR_KPARAM_INFO
	.align		4
.L_1599:
        /*011c*/ 	.byte	0x04, 0x17
        /*011e*/ 	.short	(.L_1601 - .L_1600)
.L_1600:
        /*0120*/ 	.word	0x00000000
        /*0124*/ 	.short	0x0003
        /*0126*/ 	.short	0x0018
        /*0128*/ 	.byte	0x00, 0xf0, 0x21, 0x00


	//----- nvinfo : EIATTR_KPARAM_INFO
	.align		4
.L_1601:
        /*012c*/ 	.byte	0x04, 0x17
        /*012e*/ 	.short	(.L_1603 - .L_1602)
.L_1602:
        /*0130*/ 	.word	0x00000000
        /*0134*/ 	.short	0x0002
        /*0136*/ 	.short	0x0010
        /*0138*/ 	.byte	0x00, 0xf0, 0x21, 0x00


	//----- nvinfo : EIATTR_KPARAM_INFO
	.align		4
.L_1603:
        /*013c*/ 	.byte	0x04, 0x17
        /*013e*/ 	.short	(.L_1605 - .L_1604)
.L_1604:
        /*0140*/ 	.word	0x00000000
        /*0144*/ 	.short	0x0001
        /*0146*/ 	.short	0x0008
        /*0148*/ 	.byte	0x00, 0xf0, 0x21, 0x00


	//----- nvinfo : EIATTR_KPARAM_INFO
	.align		4
.L_1605:
        /*014c*/ 	.byte	0x04, 0x17
        /*014e*/ 	.short	(.L_1607 - .L_1606)
.L_1606:
        /*0150*/ 	.word	0x00000000
        /*0154*/ 	.short	0x0000
        /*0156*/ 	.short	0x0000
        /*0158*/ 	.byte	0x00, 0xf0, 0x21, 0x00


	//----- nvinfo : EIATTR_MAXREG_COUNT
	.align		4
.L_1607:
        /*015c*/ 	.byte	0x03, 0x1b
        /*015e*/ 	.short	0x00ff


	//----- nvinfo : EIATTR_NUM_BARRIERS
	.align		4
        /*0160*/ 	.byte	0x02, 0x4c
        /*0162*/ 	.byte	0x01
	.zero		1


	//----- nvinfo : EIATTR_MERCURY_ISA_VERSION
	.align		4
        /*0164*/ 	.byte	0x03, 0x5f
        /*0166*/ 	.short	0x0000


	//----- nvinfo : EIATTR_EXIT_INSTR_OFFSETS
	.align		4
        /*0168*/ 	.byte	0x04, 0x1c
        /*016a*/ 	.short	(.L_1609 - .L_1608)


	//   ....[0]....
.L_1608:
        /*016c*/ 	.word	0x00000780


	//   ....[1]....
        /*0170*/ 	.word	0x00006da0


	//   ....[2]....
        /*0174*/ 	.word	0x00007070


	//   ....[3]....
        /*0178*/ 	.word	0x000072d0


	//   ....[4]....
        /*017c*/ 	.word	0x00007520


	//   ....[5]....
        /*0180*/ 	.word	0x00007650


	//   ....[6]....
        /*0184*/ 	.word	0x000076f0


	//   ....[7]....
        /*0188*/ 	.word	0x00007730


	//----- nvinfo : EIATTR_CTAIDZ_USED
	.align		4
.L_1609:
        /*018c*/ 	.byte	0x01, 0x04
	.zero		2


	//----- nvinfo : EIATTR_CRS_STACK_SIZE
	.align		4
        /*0190*/ 	.byte	0x04, 0x1e
        /*0192*/ 	.short	(.L_1611 - .L_1610)
.L_1610:
        /*0194*/ 	.word	0x00000000
.L_1611:


//--------------------- .nv.info._Z23gemm_half_q_half_kernelILi3ELi190ELb0ELb0ELi64EEvPK6__halfPKjS4_S2_PS0_iiiiPKtS7_iiiiiibS2_i --------------------------
	.section	.nv.info._Z23gemm_half_q_half_kernelILi3ELi190ELb0ELb0ELi64EEvPK6__halfPKjS4_S2_PS0_iiiiPKtS7_iiiiiibS2_i,"",@"SHT_CUDA_INFO"
	.sectionflags	@""
	.align	4


	//----- nvinfo : EIATTR_CUDA_API_VERSION
	.align		4
        /*0000*/ 	.byte	0x04, 0x37
        /*0002*/ 	.short	(.L_1613 - .L_1612)
.L_1612:
        /*0004*/ 	.word	0x00000082


	//----- nvinfo : EIATTR_SW2861232_WAR
	.align		4
.L_1613:
        /*0008*/ 	.byte	0x01, 0x35
	.zero		2


	//----- nvinfo : EIATTR_PARAM_CBANK
	.align		4
        /*000c*/ 	.byte	0x04, 0x0a
        /*000e*/ 	.short	(.L_1615 - .L_1614)
	.align		4
.L_1614:
        /*0010*/ 	.word	index@(.nv.constant0._Z23gemm_half_q_half_kernelILi3ELi190ELb0ELb0ELi64EEvPK6__halfPKjS4_S2_PS0_iiiiPKtS7_iiiiiibS2_i)
        /*0014*/ 	.short	0x0160
        /*0016*/ 	.short	0x0074


	//----- nvinfo : EIATTR_CBANK_PARAM_SIZE
	.align		4
.L_1615:
        /*0018*/ 	.byte	0x03, 0x19
        /*001a*/ 	.short	0x0074


	//----- nvinfo : EIATTR_KPARAM_INFO
	.align		4
        /*001c*/ 	.byte	0x04, 0x17
        /*001e*/ 	.short	(.L_1617 - .L_1616)
.L_1616:
        /*0020*/ 	.word	0x00000000
        /*0024*/ 	.short	0x0013
        /*0026*/ 	.short	0x0070
        /*0028*/ 	.byte	0x00, 0xf0, 0x11, 0x00


	//----- nvinfo : EIATTR_KPARAM_INFO
	.align		4
.L_1617:
        /*002c*/ 	.byte	0x04, 0x17
        /*002e*/ 	.short	(.L_1619 - .L_1618)
.L_1618:
        /*0030*/ 	.word	0x00000000
        /*0034*/ 	.short	0x0012
        /*0036*/ 	.short	0x0068
        /*0038*/ 	.byte	0x00, 0xf0, 0x21, 0x00


	//----- nvinfo : EIATTR_KPARAM_INFO
	.align		4
.L_1619:
        /*003c*/ 	.byte	0x04, 0x17
        /*003e*/ 	.short	(.L_1621 - .L_1620)
.L_1620:
        /*0040*/ 	.word	0x00000000
        /*0044*/ 	.short	0x0011
        /*0046*/ 	.short	0x0060
        /*0048*/ 	.byte	0x00, 0xf0, 0x05, 0x00


	//----- nvinfo : EIATTR_KPARAM_INFO
	.align		4
.L_1621:
        /*004c*/ 	.byte	0x04, 0x17
        /*004e*/ 	.short	(.L_1623 - .L_1622)
.L_1622:
        /*0050*/ 	.word	0x00000000
        /*0054*/ 	.short	0x0010
        /*0056*/ 	.short	0x005c
        /*0058*/ 	.byte	0x00, 0xf0, 0x11, 0x00


	//----- nvinfo : EIATTR_KPARAM_INFO
	.align		4
.L_1623:
        /*005c*/ 	.byte	0x04, 0x17
        /*005e*/ 	.short	(.L_1625 - .L_1624)
.L_1624:
        /*0060*/ 	.word	0x00000000
        /*0064*/ 	.short	0x000f
        /*0066*/ 	.short	0x0058
        /*0068*/ 	.byte	0x00, 0xf0, 0x11, 0x00


	//----- nvinfo : EIATTR_KPARAM_INFO
	.align		4
.L_1625:
        /*006c*/ 	.byte	0x04, 0x17
        /*006e*/ 	.short	(.L_1627 - .L_1626)
.L_1626:
        /*0070*/ 	.word	0x00000000
        /*0074*/ 	.short	0x000e
        /*0076*/ 	.short	0x0054
        /*0078*/ 	.byte	0x00, 0xf0, 0x11, 0x00


	//----- nvinfo : EIATTR_KPARAM_INFO
	.align		4
.L_1627:
        /*007c*/ 	.byte	0x04, 0x17
        /*007e*/ 	.short	(.L_1629 - .L_1628)
.L_1628:
        /*0080*/ 	.word	0x00000000
        /*0084*/ 	.short	0x000d
        /*0086*/ 	.short	0x0050
        /*0088*/ 	.byte	0x00, 0xf0, 0x11, 0x00


	//----- nvinfo : EIATTR_KPARAM_INFO
	.align		4
.L_1629:
        /*008c*/ 	.byte	0x04, 0x17
        /*008e*/ 	.short	(.L_1631 - .L_1630)
.L_1630:
        /*0090*/ 	.word	0x00000000
        /*0094*/ 	.short	0x000c
        /*0096*/ 	.short	0x004c
        /*0098*/ 	.byte	0x00, 0xf0, 0x11, 0x00


	//----- nvinfo : EIATTR_KPARAM_INFO
	.align		4
.L_1631:
        /*009c*/ 	.byte	0x04, 0x17
        /*009e*/ 	.short	(.L_1633 - .L_1632)
.L_1632:
        /*00a0*/ 	.word	0x00000000
        /*00a4*/ 	.short	0x000b
        /*00a6*/ 	.short	0x0048
        /*00a8*/ 	.byte	0x00, 0xf0, 0x11, 0x00


	//----- nvinfo : EIATTR_KPARAM_INFO
	.align		4
.L_1633:
        /*00ac*/ 	.byte	0x04, 0x17
        /*00ae*/ 	.short	(.L_1635 - .L_1634)
.L_1634:
        /*00b0*/ 	.word	0x00000000
        /*00b4*/ 	.short	0x000a
        /*00b6*/ 	.short	0x0040
        /*00b8*/ 	.byte	0x00, 0xf0, 0x21, 0x00


	//----- nvinfo : EIATTR_KPARAM_INFO
	.align		4
.L_1635:
        /*00bc*/ 	.byte	0x04, 0x17
        /*00be*/ 	.short	(.L_1637 - .L_1636)
.L_1636:
        /*00c0*/ 	.word	0x00000000
        /*00c4*/ 	.short	0x0009
        /*00c6*/ 	.short	0x0038
        /*00c8*/ 	.byte	0x00, 0xf0, 0x21, 0x00


	//----- nvinfo : EIATTR_KPARAM_INFO
	.align		4
.L_1637:
        /*00cc*/ 	.byte	0x04, 0x17
        /*00ce*/ 	.short	(.L_1639 - .L_1638)
.L_1638:
        /*00d0*/ 	.word	0x00000000
        /*00d4*/ 	.short	0x0008
        /*00d6*/ 	.short	0x0034
        /*00d8*/ 	.byte	0x00, 0xf0, 0x11, 0x00


	//----- nvinfo : EIATTR_KPARAM_INFO
	.align		4
.L_1639:
        /*00dc*/ 	.byte	0x04, 0x17
        /*00de*/ 	.short	(.L_1641 - .L_1640)
.L_1640:
        /*00e0*/ 	.word	0x00000000
        /*00e4*/ 	.short	0x0007
        /*00e6*/ 	.short	0x0030
        /*00e8*/ 	.byte	0x00, 0xf0, 0x11, 0x00


	//----- nvinfo : EIATTR_KPARAM_INFO
	.align		4
.L_1641:
        /*00ec*/ 	.byte	0x04, 0x17
        /*00ee*/ 	.short	(.L_1643 - .L_1642)
.L_1642:
        /*00f0*/ 	.word	0x00000000
        /*00f4*/ 	.short	0x0006
        /*00f6*/ 	.short	0x002c
        /*00f8*/ 	.byte	0x00, 0xf0, 0x11, 0x00


	//----- nvinfo : EIATTR_KPARAM_INFO
	.align		4
.L_1643:
        /*00fc*/ 	.byte	0x04, 0x17
        /*00fe*/ 	.short	(.L_1645 - .L_1644)
.L_1644:
        /*0100*/ 	.word	0x00000000
        /*0104*/ 	.short	0x0005
        /*0106*/ 	.short	0x0028
        /*0108*/ 	.byte	0x00, 0xf0, 0x11, 0x00


	//----- nvinfo : EIATTR_KPARAM_INFO
	.align		4
.L_1645:
        /*010c*/ 	.byte	0x04, 0x17
        /*010e*/ 	.short	(.L_1647 - .L_1646)
.L_1646:
        /*0110*/ 	.word	0x00000000
        /*0114*/ 	.short	0x0004
        /*0116*/ 	.short	0x0020
        /*0118*/ 	.byte	0x00, 0xf0, 0x21, 0x00


	//----- nvinfo : EIATTR_KPARAM_INFO
	.align		4
.L_1647:
        /*011c*/ 	.byte	0x04, 0x17
        /*011e*/ 	.short	(.L_1649 - .L_1648)
.L_1648:
        /*0120*/ 	.word	0x00000000
        /*0124*/ 	.short	0x0003
        /*0126*/ 	.short	0x0018
        /*0128*/ 	.byte	0x00, 0xf0, 0x21, 0x00


	//----- nvinfo : EIATTR_KPARAM_INFO
	.align		4
.L_1649:
        /*012c*/ 	.byte	0x04, 0x17
        /*012e*/ 	.short	(.L_1651 - .L_1650)
.L_1650:
        /*0130*/ 	.word	0x00000000
        /*0134*/ 	.short	0x0002
        /*0136*/ 	.short	0x0010
        /*0138*/ 	.byte	0x00, 0xf0, 0x21, 0x00


	//----- nvinfo : EIATTR_KPARAM_INFO
	.align		4
.L_1651:
        /*013c*/ 	.byte	0x04, 0x17
        /*013e*/ 	.short	(.L_1653 - .L_1652)
.L_1652:
        /*0140*/ 	.word	0x00000000
        /*0144*/ 	.short	0x0001
        /*0146*/ 	.short	0x0008
        /*0148*/ 	.byte	0x00, 0xf0, 0x21, 0x00


	//----- nvinfo : EIATTR_KPARAM_INFO
	.align		4
.L_1653:
        /*014c*/ 	.byte	0x04, 0x17
        /*014e*/ 	.short	(.L_1655 - .L_1654)
.L_1654:
        /*0150*/ 	.word	0x00000000
        /*0154*/ 	.short	0x0000
        /*0156*/ 	.short	0x0000
        /*0158*/ 	.byte	0x00, 0xf0, 0x21, 0x00


	//----- nvinfo : EIATTR_MAXREG_COUNT
	.align		4
.L_1655:
        /*015c*/ 	.byte	0x03, 0x1b
        /*015e*/ 	.short	0x00ff


	//----- nvinfo : EIATTR_NUM_BARRIERS
	.align		4
        /*0160*/ 	.byte	0x02, 0x4c
        /*0162*/ 	.byte	0x01
	.zero		1


	//----- nvinfo : EIATTR_MERCURY_ISA_VERSION
	.align		4
        /*0164*/ 	.byte	0x03, 0x5f
        /*0166*/ 	.short	0x0000


	//----- nvinfo : EIATTR_EXIT_INSTR_OFFSETS
	.align		4
        /*0168*/ 	.byte	0x04, 0x1c
        /*016a*/ 	.short	(.L_1657 - .L_1656)


	//   ....[0]....
.L_1656:
        /*016c*/ 	.word	0x00000b60


	//   ....[1]....
        /*0170*/ 	.word	0x00011980


	//   ....[2]....
        /*0174*/ 	.word	0x00011c40


	//   ....[3]....
        /*0178*/ 	.word	0x00011e90


	//   ....[4]....
        /*017c*/ 	.word	0x00011fd0


	//   ....[5]....
        /*0180*/ 	.word	0x00012070


	//   ....[6]....
        /*0184*/ 	.word	0x000120b0


	//----- nvinfo : EIATTR_CTAIDZ_USED
	.align		4
.L_1657:
        /*0188*/ 	.byte	0x01, 0x04
	.zero		2


	//----- nvinfo : EIATTR_CRS_STACK_SIZE
	.align		4
        /*018c*/ 	.byte	0x04, 0x1e
        /*018e*/ 	.short	(.L_1659 - .L_1658)
.L_1658:
        /*0190*/ 	.word	0x00000000
.L_1659:


//--------------------- .nv.info._Z23gemm_half_q_half_kernelILi3ELi160ELb0ELb0ELi64EEvPK6__halfPKjS4_S2_PS0_iiiiPKtS7_iiiiiibS2_i --------------------------
	.section	.nv.info._Z23gemm_half_q_half_kernelILi3ELi160ELb0ELb0ELi64EEvPK6__halfPKjS4_S2_PS0_iiiiPKtS7_iiiiiibS2_i,"",@"SHT_CUDA_INFO"
	.sectionflags	@""
	.align	4


	//----- nvinfo : EIATTR_CUDA_API_VERSION
	.align		4
        /*0000*/ 	.byte	0x04, 0x37
        /*0002*/ 	.short	(.L_1661 - .L_1660)
.L_1660:
        /*0004*/ 	.word	0x00000082


	//----- nvinfo : EIATTR_SW2861232_WAR
	.align		4
.L_1661:
        /*0008*/ 	.byte	0x01, 0x35
	.zero		2


	//----- nvinfo : EIATTR_PARAM_CBANK
	.align		4
        /*000c*/ 	.byte	0x04, 0x0a
        /*000e*/ 	.short	(.L_1663 - .L_1662)
	.align		4
.L_1662:
        /*0010*/ 	.word	index@(.nv.constant0._Z23gemm_half_q_half_kernelILi3ELi160ELb0ELb0ELi64EEvPK6__halfPKjS4_S2_PS0_iiiiPKtS7_iiiiiibS2_i)
        /*0014*/ 	.short	0x0160
        /*0016*/ 	.short	0x0074


	//----- nvinfo : EIATTR_CBANK_PARAM_SIZE
	.align		4
.L_1663:
        /*0018*/ 	.byte	0x03, 0x19
        /*001a*/ 	.short	0x0074


	//----- nvinfo : EIATTR_KPARAM_INFO
	.align		4
        /*001c*/ 	.byte	0x04, 0x17
        /*001e*/ 	.short	(.L_1665 - .L_1664)
.L_1664:
        /*0020*/ 	.word	0x00000000
        /*0024*/ 	.short	0x0013
        /*0026*/ 	.short	0x0070
        /*0028*/ 	.byte	0x00, 0xf0, 0x11, 0x00


	//----- nvinfo : EIATTR_KPARAM_INFO
	.align		4
.L_1665:
        /*002c*/ 	.byte	0x04, 0x17
        /*002e*/ 	.short	(.L_1667 - .L_1666)
.L_1666:
        /*0030*/ 	.word	0x00000000
        /*0034*/ 	.short	0x0012
        /*0036*/ 	.short	0x0068
        /*0038*/ 	.byte	0x00, 0xf0, 0x21, 0x00


	//----- nvinfo : EIATTR_KPARAM_INFO
	.align		4
.L_1667:
        /*003c*/ 	.byte	0x04, 0x17
        /*003e*/ 	.short	(.L_1669 - .L_1668)
.L_1668:
        /*0040*/ 	.word	0x00000000
        /*0044*/ 	.short	0x0011
        /*0046*/ 	.short	0x0060
        /*0048*/ 	.byte	0x00, 0xf0, 0x05, 0x00


	//----- nvinfo : EIATTR_KPARAM_INFO
	.align		4
.L_1669:
        /*004c*/ 	.byte	0x04, 0x17
        /*004e*/ 	.short	(.L_1671 - .L_1670)
.L_1670:
        /*0050*/ 	.word	0x00000000
        /*0054*/ 	.short	0x0010
        /*0056*/ 	.short	0x005c
        /*0058*/ 	.byte	0x00, 0xf0, 0x11, 0x00


	//----- nvinfo : EIATTR_KPARAM_INFO
	.align		4
.L_1671:
        /*005c*/ 	.byte	0x04, 0x17
        /*005e*/ 	.short	(.L_1673 - .L_1672)
.L_1672:
        /*0060*/ 	.word	0x00000000
        /*0064*/ 	.short	0x000f
        /*0066*/ 	.short	0x0058
        /*0068*/ 	.byte	0x00, 0xf0, 0x11, 0x00


	//----- nvinfo : EIATTR_KPARAM_INFO
	.align		4
.L_1673:
        /*006c*/ 	.byte	0x04, 0x17
        /*006e*/ 	.short	(.L_1675 - .L_1674)
.L_1674:
        /*0070*/ 	.word	0x00000000
        /*0074*/ 	.short	0x000e
        /*0076*/ 	.short	0x0054
        /*0078*/ 	.byte	0x00, 0xf0, 0x11, 0x00


	//----- nvinfo : EIATTR_KPARAM_INFO
	.align		4
.L_1675:
        /*007c*/ 	.byte	0x04, 0x17
        /*007e*/ 	.short	(.L_1677 - .L_1676)
.L_1676:
        /*0080*/ 	.word	0x00000000
        /*0084*/ 	.short	0x000d
        /*0086*/ 	.short	0x0050
        /*0088*/ 	.byte	0x00, 0xf0, 0x11, 0x00


	//----- nvinfo : EIATTR_KPARAM_INFO
	.align		4
.L_1677:
        /*008c*/ 	.byte	0x04, 0x17
        /*008e*/ 	.short	(.L_1679 - .L_1678)
.L_1678:
        /*0090*/ 	.word	0x00000000
        /*0094*/ 	.short	0x000c
        /*0096*/ 	.short	0x004c
        /*0098*/ 	.byte	0x00, 0xf0, 0x11, 0x00


	//----- nvinfo : EIATTR_KPARAM_INFO
	.align		4
.L_1679:
        /*009c*/ 	.byte	0x04, 0x17
        /*009e*/ 	.short	(.L_1681 - .L_1680)
.L_1680:
        /*00a0*/ 	.word	0x00000000
        /*00a4*/ 	.short	0x000b
        /*00a6*/ 	.short	0x0048
        /*00a8*/ 	.byte	0x00, 0xf0, 0x11, 0x00


	//----- nvinfo : EIATTR_KPARAM_INFO
	.align		4
.L_1681:
        /*00ac*/ 	.byte	0x04, 0x17
        /*00ae*/ 	.short	(.L_1683 - .L_1682)
.L_1682:
        /*00b0*/ 	.word	0x00000000
        /*00b4*/ 	.short	0x000a
        /*00b6*/ 	.short	0x0040
        /*00b8*/ 	.byte	0x00, 0xf0, 0x21, 0x00


	//----- nvinfo : EIATTR_KPARAM_INFO
	.align		4
.L_1683:
        /*00bc*/ 	.byte	0x04, 0x17
        /*00be*/ 	.short	(.L_1685 - .L_1684)
.L_1684:
        /*00c0*/ 	.word	0x00000000
        /*00c4*/ 	.short	0x0009
        /*00c6*/ 	.short	0x0038
        /*00c8*/ 	.byte	0x00, 0xf0, 0x21, 0x00


	//----- nvinfo : EIATTR_KPARAM_INFO
	.align		4
.L_1685:
        /*00cc*/ 	.byte	0x04, 0x17
        /*00ce*/ 	.short	(.L_1687 - .L_1686)
.L_1686:
        /*00d0*/ 	.word	0x00000000
        /*00d4*/ 	.short	0x0008
        /*00d6*/ 	.short	0x0034
        /*00d8*/ 	.byte	0x00, 0xf0, 0x11, 0x00


	//----- nvinfo : EIATTR_KPARAM_INFO
	.align		4
.L_1687:
        /*00dc*/ 	.byte	0x04, 0x17
        /*00de*/ 	.short	(.L_1689 - .L_1688)
.L_1688:
        /*00e0*/ 	.word	0x00000000
        /*00e4*/ 	.short	0x0007
        /*00e6*/ 	.short	0x0030
        /*00e8*/ 	.byte	0x00, 0xf0, 0x11, 0x00


	//----- nvinfo : EIATTR_KPARAM_INFO
	.align		4
.L_1689:
        /*00ec*/ 	.byte	0x04, 0x17
        /*00ee*/ 	.short	(.L_1691 - .L_1690)
.L_1690:
        /*00f0*/ 	.word	0x00000000
        /*00f4*/ 	.short	0x0006
        /*00f6*/ 	.short	0x002c
        /*00f8*/ 	.byte	0x00, 0xf0, 0x11, 0x00


	//----- nvinfo : EIATTR_KPARAM_INFO
	.align		4
.L_1691:
        /*00fc*/ 	.byte	0x04, 0x17
        /*00fe*/ 	.short	(.L_1693 - .L_1692)
.L_1692:
        /*0100*/ 	.word	0x00000000
        /*0104*/ 	.short	0x0005
        /*0106*/ 	.short	0x0028
        /*0108*/ 	.byte	0x00, 0xf0, 0x11, 0x00


	//----- nvinfo : EIATTR_KPARAM_INFO
	.align		4
.L_1693:
        /*010c*/ 	.byte	0x04, 0x17
        /*010e*/ 	.short	(.L_1695 - .L_1694)
.L_1694:
        /*0110*/ 	.word	0x00000000
        /*0114*/ 	.short	0x0004
        /*0116*/ 	.short	0x0020
        /*0118*/ 	.byte	0x00, 0xf0, 0x21, 0x00


	//----- nvinfo : EIATTR_KPARAM_INFO
	.align		4
.L_1695:
        /*011c*/ 	.byte	0x04, 0x17
        /*011e*/ 	.short	(.L_1697 - .L_1696)
.L_1696:
        /*0120*/ 	.word	0x00000000
        /*0124*/ 	.short	0x0003
        /*0126*/ 	.short	0x0018
        /*0128*/ 	.byte	0x00, 0xf0, 0x21, 0x00


	//----- nvinfo : EIATTR_KPARAM_INFO
	.align		4
.L_1697:
        /*012c*/ 	.byte	0x04, 0x17
        /*012e*/ 	.short	(.L_1699 - .L_1698)
.L_1698:
        /*0130*/ 	.word	0x00000000
        /*0134*/ 	.short	0x0002
        /*0136*/ 	.short	0x0010
        /*0138*/ 	.byte	0x00, 0xf0, 0x21, 0x00


	//----- nvinfo : EIATTR_KPARAM_INFO
	.align		4
.L_1699:
        /*013c*/ 	.byte	0x04, 0x17
        /*013e*/ 	.short	(.L_1701 - .L_1700)
.L_1700:
        /*0140*/ 	.word	0x00000000
        /*0144*/ 	.short	0x0001
        /*0146*/ 	.short	0x0008
        /*0148*/ 	.byte	0x00, 0xf0, 0x21, 0x00


	//----- nvinfo : EIATTR_KPARAM_INFO
	.align		4
.L_1701:
        /*014c*/ 	.byte	0x04, 0x17
        /*014e*/ 	.short	(.L_1703 - .L_1702)
.L_1702:
        /*0150*/ 	.word	0x00000000
        /*0154*/ 	.short	0x0000
        /*0156*/ 	.short	0x0000
        /*0158*/ 	.byte	0x00, 0xf0, 0x21, 0x00


	//----- nvinfo : EIATTR_MAXREG_COUNT
	.align		4
.L_1703:
        /*015c*/ 	.byte	0x03, 0x1b
        /*015e*/ 	.short	0x00ff


	//----- nvinfo : EIATTR_NUM_BARRIERS
	.align		4
        /*0160*/ 	.byte	0x02, 0x4c
        /*0162*/ 	.byte	0x01
	.zero		1


	//----- nvinfo : EIATTR_MERCURY_ISA_VERSION
	.align		4
        /*0164*/ 	.byte	0x03, 0x5f
        /*0166*/ 	.short	0x0000


	//----- nvinfo : EIATTR_EXIT_INSTR_OFFSETS
	.align		4
        /*0168*/ 	.byte	0x04, 0x1c
        /*016a*/ 	.short	(.L_1705 - .L_1704)


	//   ....[0]....
.L_1704:
        /*016c*/ 	.word	0x00000790


	//   ....[1]....
        /*0170*/ 	.word	0x00008510


	//   ....[2]....
        /*0174*/ 	.word	0x000087d0


	//   ....[3]....
        /*0178*/ 	.word	0x00008a20


	//   ....[4]....
        /*017c*/ 	.word	0x00008b60


	//   ....[5]....
        /*0180*/ 	.word	0x00008c00


	//   ....[6]....
        /*0184*/ 	.word	0x00008c40


	//----- nvinfo : EIATTR_CTAIDZ_USED
	.align		4
.L_1705:
        /*0188*/ 	.byte	0x01, 0x04
	.zero		2


	//----- nvinfo : EIATTR_CRS_STACK_SIZE
	.align		4
        /*018c*/ 	.byte	0x04, 0x1e
        /*018e*/ 	.short	(.L_1707 - .L_1706)
.L_1706:
        /*0190*/ 	.word	0x00000000
.L_1707:


//--------------------- .nv.info._Z23gemm_half_q_half_kernelILi3ELi40ELb0ELb0ELi64EEvPK6__halfPKjS4_S2_PS0_iiiiPKtS7_iiiiiibS2_i --------------------------
	.section	.nv.info._Z23gemm_half_q_half_kernelILi3ELi40ELb0ELb0ELi64EEvPK6__halfPKjS4_S2_PS0_iiiiPKtS7_iiiiiibS2_i,"",@"SHT_CUDA_INFO"
	.sectionflags	@""
	.align	4


	//----- nvinfo : EIATTR_CUDA_API_VERSION
	.align		4
        /*0000*/ 	.byte	0x04, 0x37
        /*0002*/ 	.short	(.L_1709 - .L_1708)
.L_1708:
        /*0004*/ 	.word	0x00000082


	//----- nvinfo : EIATTR_SW2861232_WAR
	.align		4
.L_1709:
        /*0008*/ 	.byte	0x01, 0x35
	.zero		2


	//----- nvinfo : EIATTR_PARAM_CBANK
	.align		4
        /*000c*/ 	.byte	0x04, 0x0a
        /*000e*/ 	.short	(.L_1711 - .L_1710)
	.align		4
.L_1710:
        /*0010*/ 	.word	index@(.nv.constant0._Z23gemm_half_q_half_kernelILi3ELi40ELb0ELb0ELi64EEvPK6__halfPKjS4_S2_PS0_iiiiPKtS7_iiiiiibS2_i)
        /*0014*/ 	.short	0x0160
        /*0016*/ 	.short	0x0074


	//----- nvinfo : EIATTR_CBANK_PARAM_SIZE
	.align		4
.L_1711:
        /*0018*/ 	.byte	0x03, 0x19
        /*001a*/ 	.short	0x0074


	//----- nvinfo : EIATTR_KPARAM_INFO
	.align		4
        /*001c*/ 	.byte	0x04, 0x17
        /*001e*/ 	.short	(.L_1713 - .L_1712)
.L_1712:
        /*0020*/ 	.word	0x00000000
        /*0024*/ 	.short	0x0013
        /*0026*/ 	.short	0x0070
        /*0028*/ 	.byte	0x00, 0xf0, 0x11, 0x00


	//----- nvinfo : EIATTR_KPARAM_INFO
	.align		4
.L_1713:
        /*002c*/ 	.byte	0x04, 0x17
        /*002e*/ 	.short	(.L_1715 - .L_1714)
.L_1714:
        /*0030*/ 	.word	0x00000000
        /*0034*/ 	.short	0x0012
        /*0036*/ 	.short	0x0068
        /*0038*/ 	.byte	0x00, 0xf0, 0x21, 0x00


	//----- nvinfo : EIATTR_KPARAM_INFO
	.align		4
.L_1715:
        /*003c*/ 	.byte	0x04, 0x17
        /*003e*/ 	.short	(.L_1717 - .L_1716)
.L_1716:
        /*0040*/ 	.word	0x00000000
        /*0044*/ 	.short	0x0011
        /*0046*/ 	.short	0x0060
        /*0048*/ 	.byte	0x00, 0xf0, 0x05, 0x00


	//----- nvinfo : EIATTR_KPARAM_INFO
	.align		4
.L_1717:
        /*004c*/ 	.byte	0x04, 0x17
        /*004e*/ 	.short	(.L_1719 - .L_1718)
.L_1718:
        /*0050*/ 	.word	0x00000000
        /*0054*/ 	.short	0x0010
        /*0056*/ 	.short	0x005c
        /*0058*/ 	.byte	0x00, 0xf0, 0x11, 0x00


	//----- nvinfo : EIATTR_KPARAM_INFO
	.align		4
.L_1719:
        /*005c*/ 	.byte	0x04, 0x17
        /*005e*/ 	.short	(.L_1721 - .L_1720)
.L_1720:
        /*0060*/ 	.word	0x00000000
        /*0064*/ 	.short	0x000f
        /*0066*/ 	.short	0x0058
        /*0068*/ 	.byte	0x00, 0xf0, 0x11, 0x00


	//----- nvinfo : EIATTR_KPARAM_INFO
	.align		4
.L_1721:
        /*006c*/ 	.byte	0x04, 0x17
        /*006e*/ 	.short	(.L_1723 - .L_1722)
.L_1722:
        /*0070*/ 	.word	0x00000000
        /*0074*/ 	.short	0x000e
        /*0076*/ 	.short	0x0054
        /*0078*/ 	.byte	0x00, 0xf0, 0x11, 0x00


	//----- nvinfo : EIATTR_KPARAM_INFO
	.align		4
.L_1723:
        /*007c*/ 	.byte	0x04, 0x17
        /*007e*/ 	.short	(.L_1725 - .L_1724)
.L_1724:
        /*0080*/ 	.word	0x00000000
        /*0084*/ 	.short	0x000d
        /*0086*/ 	.short	0x0050
        /*0088*/ 	.byte	0x00, 0xf0, 0x11, 0x00


	//----- nvinfo : EIATTR_KPARAM_INFO
	.align		4
.L_1725:
        /*008c*/ 	.byte	0x04, 0x17
        /*008e*/ 	.short	(.L_1727 - .L_1726)
.L_1726:
        /*0090*/ 	.word	0x00000000
        /*0094*/ 	.short	0x000c
        /*0096*/ 	.short	0x004c
        /*0098*/ 	.byte	0x00, 0xf0, 0x11, 0x00


	//----- nvinfo : EIATTR_KPARAM_INFO
	.align		4
.L_1727:
        /*009c*/ 	.byte	0x04, 0x17
        /*009e*/ 	.short	(.L_1729 - .L_1728)
.L_1728:
        /*00a0*/ 	.word	0x00000000
        /*00a4*/ 	.short	0x000b
        /*00a6*/ 	.short	0x0048
        /*00a8*/ 	.byte	0x00, 0xf0, 0x11, 0x00


	//----- nvinfo : EIATTR_KPARAM_INFO
	.align		4
.L_1729:
        /*00ac*/ 	.byte	0x04, 0x17
        /*00ae*/ 	.short	(.L_1731 - .L_1730)
.L_1730:
        /*00b0*/ 	.word	0x00000000
        /*00b4*/ 	.short	0x000a
        /*00b6*/ 	.short	0x0040
        /*00b8*/ 	.byte	0x00, 0xf0, 0x21, 0x00


	//----- nvinfo : EIATTR_KPARAM_INFO
	.align		4
.L_1731:
        /*00bc*/ 	.byte	0x04, 0x17
        /*00be*/ 	.short	(.L_1733 - .L_1732)
.L_1732:
        /*00c0*/ 	.word	0x00000000
        /*00c4*/ 	.short	0x0009
        /*00c6*/ 	.short	0x0038
        /*00c8*/ 	.byte	0x00, 0xf0, 0x21, 0x00


	//----- nvinfo : EIATTR_KPARAM_INFO
	.align		4
.L_1733:
        /*00cc*/ 	.byte	0x04, 0x17
        /*00ce*/ 	.short	(.L_1735 - .L_1734)
.L_1734:
        /*00d0*/ 	.word	0x00000000
        /*00d4*/ 	.short	0x0008
        /*00d6*/ 	.short	0x0034
        /*00d8*/ 	.byte	0x00, 0xf0, 0x11, 0x00


	//----- nvinfo : EIATTR_KPARAM_INFO
	.align		4
.L_1735:
        /*00dc*/ 	.byte	0x04, 0x17
        /*00de*/ 	.short	(.L_1737 - .L_1736)
.L_1736:
        /*00e0*/ 	.word	0x00000000
        /*00e4*/ 	.short	0x0007
        /*00e6*/ 	.short	0x0030
        /*00e8*/ 	.byte	0x00, 0xf0, 0x11, 0x00


	//----- nvinfo : EIATTR_KPARAM_INFO
	.align		4
.L_1737:
        /*00ec*/ 	.byte	0x04, 0x17
        /*00ee*/ 	.short	(.L_1739 - .L_1738)
.L_1738:
        /*00f0*/ 	.word	0x00000000
        /*00f4*/ 	.short	0x0006
        /*00f6*/ 	.short	0x002c
        /*00f8*/ 	.byte	0x00, 0xf0, 0x11, 0x00


	//----- nvinfo : EIATTR_KPARAM_INFO
	.align		4
.L_1739:
        /*00fc*/ 	.byte	0x04, 0x17
        /*00fe*/ 	.short	(.L_1741 - .L_1740)
.L_1740:
        /*0100*/ 	.word	0x00000000
        /*0104*/ 	.short	0x0005
        /*0106*/ 	.short	0x0028
        /*0108*/ 	.byte	0x00, 0xf0, 0x11, 0x00


	//----- nvinfo : EIATTR_KPARAM_INFO
	.align		4
.L_1741:
        /*010c*/ 	.byte	0x04, 0x17
        /*010e*/ 	.short	(.L_1743 - .L_1742)
.L_1742:
        /*0110*/ 	.word	0x00000000
        /*0114*/ 	.short	0x0004
        /*0116*/ 	.short	0x0020
        /*0118*/ 	.byte	0x00, 0xf0, 0x21, 0x00


	//----- nvinfo : EIATTR_KPARAM_INFO
	.align		4
.L_1743:
        /*011c*/ 	.byte	0x04, 0x17
        /*011e*/ 	.short	(.L_1745 - .L_1744)
.L_1744:
        /*0120*/ 	.word	0x00000000
        /*0124*/ 	.short	0x0003
        /*0126*/ 	.short	0x0018
        /*0128*/ 	.byte	0x00, 0xf0, 0x21, 0x00


	//----- nvinfo : EIATTR_KPARAM_INFO
	.align		4
.L_1745:
        /*012c*/ 	.byte	0x04, 0x17
        /*012e*/ 	.short	(.L_1747 - .L_1746)
.L_1746:
        /*0130*/ 	.word	0x00000000
        /*0134*/ 	.short	0x0002
        /*0136*/ 	.short	0x0010
        /*0138*/ 	.byte	0x00, 0xf0, 0x21, 0x00


	//----- nvinfo : EIATTR_KPARAM_INFO
	.align		4
.L_1747:
        /*013c*/ 	.byte	0x04, 0x17
        /*013e*/ 	.short	(.L_1749 - .L_1748)
.L_1748:
        /*0140*/ 	.word	0x00000000
        /*0144*/ 	.short	0x0001
        /*0146*/ 	.short	0x0008
        /*0148*/ 	.byte	0x00, 0xf0, 0x21, 0x00


	//----- nvinfo : EIATTR_KPARAM_INFO
	.align		4
.L_1749:
        /*014c*/ 	.byte	0x04, 0x17
        /*014e*/ 	.short	(.L_1751 - .L_1750)
.L_1750:
        /*0150*/ 	.word	0x00000000
        /*0154*/ 	.short	0x0000
        /*0156*/ 	.short	0x0000
        /*0158*/ 	.byte	0x00, 0xf0, 0x21, 0x00


	//----- nvinfo : EIATTR_MAXREG_COUNT
	.align		4
.L_1751:
        /*015c*/ 	.byte	0x03, 0x1b
        /*015e*/ 	.short	0x00ff


	//----- nvinfo : EIATTR_NUM_BARRIERS
	.align		4
        /*0160*/ 	.byte	0x02, 0x4c
        /*0162*/ 	.byte	0x01
	.zero		1


	//----- nvinfo : EIATTR_MERCURY_ISA_VERSION
	.align		4
        /*0164*/ 	.byte	0x03, 0x5f
        /*0166*/ 	.short	0x0000


	//----- nvinfo : EIATTR_EXIT_INSTR_OFFSETS
	.align		4
        /*0168*/ 	.byte	0x04, 0x1c
        /*016a*/ 	.short	(.L_1753 - .L_1752)


	//   ....[0]....
.L_1752:
        /*016c*/ 	.word	0x00000790


	//   ....[1]....
        /*0170*/ 	.word	0x00007610


	//   ....[2]....
        /*0174*/ 	.word	0x000078d0


	//   ....[3]....
        /*0178*/ 	.word	0x00007b20


	//   ....[4]....
        /*017c*/ 	.word	0x00007c60


	//   ....[5]....
        /*0180*/ 	.word	0x00007d00


	//   ....[6]....
        /*0184*/ 	.word	0x00007d40


	//----- nvinfo : EIATTR_CTAIDZ_USED
	.align		4
.L_1753:
        /*0188*/ 	.byte	0x01, 0x04
	.zero		2


	//----- nvinfo : EIATTR_CRS_STACK_SIZE
	.align		4
        /*018c*/ 	.byte	0x04, 0x1e
        /*018e*/ 	.short	(.L_1755 - .L_1754)
.L_1754:
        /*0190*/ 	.word	0x00000000
.L_1755:


//--------------------- .nv.info._Z23gemm_half_q_half_kernelILi3ELi10ELb0ELb0ELi64EEvPK6__halfPKjS4_S2_PS0_iiiiPKtS7_iiiiiibS2_i --------------------------
	.section	.nv.info._Z23gemm_half_q_half_kernelILi3ELi10ELb0ELb0ELi64EEvPK6__halfPKjS4_S2_PS0_iiiiPKtS7_iiiiiibS2_i,"",@"SHT_CUDA_INFO"
	.sectionflags	@""
	.align	4


	//----- nvinfo : EIATTR_CUDA_API_VERSION
	.align		4
        /*0000*/ 	.byte	0x04, 0x37
        /*0002*/ 	.short	(.L_1757 - .L_1756)
.L_1756:
        /*0004*/ 	.word	0x00000082


	//----- nvinfo : EIATTR_SW2861232_WAR
	.align		4
.L_1757:
        /*0008*/ 	.byte	0x01, 0x35
	.zero		2


	//----- nvinfo : EIATTR_PARAM_CBANK
	.align		4
        /*000c*/ 	.byte	0x04, 0x0a
        /*000e*/ 	.short	(.L_1759 - .L_1758)
	.align		4
.L_1758:
        /*0010*/ 	.word	index@(.nv.constant0._Z23gemm_half_q_half_kernelILi3ELi10ELb0ELb0ELi64EEvPK6__halfPKjS4_S2_PS0_iiiiPKtS7_iiiiiibS2_i)
        /*0014*/ 	.short	0x0160
        /*0016*/ 	.short	0x0074


	//----- nvinfo : EIATTR_CBANK_PARAM_SIZE
	.align		4
.L_1759:
        /*0018*/ 	.byte	0x03, 0x19
        /*001a*/ 	.short	0x0074


	//----- nvinfo : EIATTR_KPARAM_INFO
	.align		4
        /*001c*/ 	.byte	0x04, 0x17
        /*001e*/ 	.short	(.L_1761 - .L_1760)
.L_1760:
        /*0020*/ 	.word	0x00000000
        /*0024*/ 	.short	0x0013
        /*0026*/ 	.short	0x0070
        /*0028*/ 	.byte	0x00, 0xf0, 0x11, 0x00


	//----- nvinfo : EIATTR_KPARAM_INFO
	.align		4
.L_1761:
        /*002c*/ 	.byte	0x04, 0x17
        /*002e*/ 	.short	(.L_1763 - .L_1762)
.L_1762:
        /*0030*/ 	.word	0x00000000
        /*0034*/ 	.short	0x0012
        /*0036*/ 	.short	0x0068
        /*0038*/ 	.byte	0x00, 0xf0, 0x21, 0x00


	//----- nvinfo : EIATTR_KPARAM_INFO
	.align		4
.L_1763:
        /*003c*/ 	.byte	0x04, 0x17
        /*003e*/ 	.short	(.L_1765 - .L_1764)
.L_1764:
        /*0040*/ 	.word	0x00000000
        /*0044*/ 	.short	0x0011
        /*0046*/ 	.short	0x0060
        /*0048*/ 	.byte	0x00, 0xf0, 0x05, 0x00


	//----- nvinfo : EIATTR_KPARAM_INFO
	.align		4
.L_1765:
        /*004c*/ 	.byte	0x04, 0x17
        /*004e*/ 	.short	(.L_1767 - .L_1766)
.L_1766:
        /*0050*/ 	.word	0x00000000
        /*0054*/ 	.short	0x0010
        /*0056*/ 	.short	0x005c
        /*0058*/ 	.byte	0x00, 0xf0, 0x11, 0x00


	//----- nvinfo : EIATTR_KPARAM_INFO
	.align		4
.L_1767:
        /*005c*/ 	.byte	0x04, 0x17
        /*005e*/ 	.short	(.L_1769 - .L_1768)
.L_1768:
        /*0060*/ 	.word	0x00000000
        /*0064*/ 	.short	0x000f
        /*0066*/ 	.short	0x0058
        /*0068*/ 	.byte	0x00, 0xf0, 0x11, 0x00


	//----- nvinfo : EIATTR_KPARAM_INFO
	.align		4
.L_1769:
        /*006c*/ 	.byte	0x04, 0x17
        /*006e*/ 	.short	(.L_1771 - .L_1770)
.L_1770:
        /*0070*/ 	.word	0x00000000
        /*0074*/ 	.short	0x000e
        /*0076*/ 	.short	0x0054
        /*0078*/ 	.byte	0x00, 0xf0, 0x11, 0x00


	//----- nvinfo : EIATTR_KPARAM_INFO
	.align		4
.L_1771:
        /*007c*/ 	.byte	0x04, 0x17
        /*007e*/ 	.short	(.L_1773 - .L_1772)
.L_1772:
        /*0080*/ 	.word	0x00000000
        /*0084*/ 	.short	0x000d
        /*0086*/ 	.short	0x0050
        /*0088*/ 	.byte	0x00, 0xf0, 0x11, 0x00


	//----- nvinfo : EIATTR_KPARAM_INFO
	.align		4
.L_1773:
        /*008c*/ 	.byte	0x04, 0x17
        /*008e*/ 	.short	(.L_1775 - .L_1774)
.L_1774:
        /*0090*/ 	.word	0x00000000
        /*0094*/ 	.short	0x000c
        /*0096*/ 	.short	0x004c
        /*0098*/ 	.byte	0x00, 0xf0, 0x11, 0x00


	//----- nvinfo : EIATTR_KPARAM_INFO
	.align		4
.L_1775:
        /*009c*/ 	.byte	0x04, 0x17
        /*009e*/ 	.short	(.L_1777 - .L_1776)
.L_1776:
        /*00a0*/ 	.word	0x00000000
        /*00a4*/ 	.short	0x000b
        /*00a6*/ 	.short	0x0048
        /*00a8*/ 	.byte	0x00, 0xf0, 0x11, 0x00


	//----- nvinfo : EIATTR_KPARAM_INFO
	.align		4
.L_1777:
        /*00ac*/ 	.byte	0x04, 0x17
        /*00ae*/ 	.short	(.L_1779 - .L_1778)
.L_1778:
        /*00b0*/ 	.word	0x00000000
        /*00b4*/ 	.short	0x000a
        /*00b6*/ 	.short	0x0040
        /*00b8*/ 	.byte	0x00, 0xf0, 0x21, 0x00


	//----- nvinfo : EIATTR_KPARAM_INFO
	.align		4
.L_1779:
        /*00bc*/ 	.byte	0x04, 0x17
        /*00be*/ 	.short	(.L_1781 - .L_1780)
.L_1780:
        /*00c0*/ 	.word	0x00000000
        /*00c4*/ 	.short	0x0009
        /*00c6*/ 	.short	0x0038
        /*00c8*/ 	.byte	0x00, 0xf0, 0x21, 0x00


	//----- nvinfo : EIATTR_KPARAM_INFO
	.align		4
.L_1781:
        /*00cc*/ 	.byte	0x04, 0x17
        /*00ce*/ 	.short	(.L_1783 - .L_1782)
.L_1782:
        /*00d0*/ 	.word	0x00000000
        /*00d4*/ 	.short	0x0008
        /*00d6*/ 	.short	0x0034
        /*00d8*/ 	.byte	0x00, 0xf0, 0x11, 0x00


	//----- nvinfo : EIATTR_KPARAM_INFO
	.align		4
.L_1783:
        /*00dc*/ 	.byte	0x04, 0x17
        /*00de*/ 	.short	(.L_1785 - .L_1784)
.L_1784:
        /*00e0*/ 	.word	0x00000000
        /*00e4*/ 	.short	0x0007
        /*00e6*/ 	.short	0x0030
        /*00e8*/ 	.byte	0x00, 0xf0, 0x11, 0x00


	//----- nvinfo : EIATTR_KPARAM_INFO
	.align		4
.L_1785:
        /*00ec*/ 	.byte	0x04, 0x17
        /*00ee*/ 	.short	(.L_1787 - .L_1786)
.L_1786:
        /*00f0*/ 	.word	0x00000000
        /*00f4*/ 	.short	0x0006
        /*00f6*/ 	.short	0x002c
        /*00f8*/ 	.byte	0x00, 0xf0, 0x11, 0x00


	//----- nvinfo : EIATTR_KPARAM_INFO
	.align		4
.L_1787:
        /*00fc*/ 	.byte	0x04, 0x17
        /*00fe*/ 	.short	(.L_1789 - .L_1788)
.L_1788:
        /*0100*/ 	.word	0x00000000
        /*0104*/ 	.short	0x0005
        /*0106*/ 	.short	0x0028
        /*0108*/ 	.byte	0x00, 0xf0, 0x11, 0x00


	//----- nvinfo : EIATTR_KPARAM_INFO
	.align		4
.L_1789:
        /*010c*/ 	.byte	0x04, 0x17
        /*010e*/ 	.short	(.L_1791 - .L_1790)
.L_1790:
        /*0110*/ 	.word	0x00000000
        /*0114*/ 	.short	0x0004
        /*0116*/ 	.short	0x0020
        /*0118*/ 	.byte	0x00, 0xf0, 0x21, 0x00


	//----- nvinfo : EIATTR_KPARAM_INFO
	.align		4
.L_1791:
        /*011c*/ 	.byte	0x04, 0x17
        /*011e*/ 	.short	(.L_1793 - .L_1792)
.L_1792:
        /*0120*/ 	.word	0x00000000
        /*0124*/ 	.short	0x0003
        /*0126*/ 	.short	0x0018
        /*0128*/ 	.byte	0x00, 0xf0, 0x21, 0x00


	//----- nvinfo : EIATTR_KPARAM_INFO
	.align		4
.L_1793:
        /*012c*/ 	.byte	0x04, 0x17
        /*012e*/ 	.short	(.L_1795 - .L_1794)
.L_1794:
        /*0130*/ 	.word	0x00000000
        /*0134*/ 	.short	0x0002
        /*0136*/ 	.short	0x0010
        /*0138*/ 	.byte	0x00, 0xf0, 0x21, 0x00


	//----- nvinfo : EIATTR_KPARAM_INFO
	.align		4
.L_1795:
        /*013c*/ 	.byte	0x04, 0x17
        /*013e*/ 	.short	(.L_1797 - .L_1796)
.L_1796:
        /*0140*/ 	.word	0x00000000
        /*0144*/ 	.short	0x0001
        /*0146*/ 	.short	0x0008
        /*0148*/ 	.byte	0x00, 0xf0, 0x21, 0x00


	//----- nvinfo : EIATTR_KPARAM_INFO
	.align		4
.L_1797:
        /*014c*/ 	.byte	0x04, 0x17
        /*014e*/ 	.short	(.L_1799 - .L_1798)
.L_1798:
        /*0150*/ 	.word	0x00000000
        /*0154*/ 	.short	0x0000
        /*0156*/ 	.short	0x0000
        /*0158*/ 	.byte	0x00, 0xf0, 0x21, 0x00


	//----- nvinfo : EIATTR_MAXREG_COUNT
	.align		4
.L_1799:
        /*015c*/ 	.byte	0x03, 0x1b
        /*015e*/ 	.short	0x00ff


	//----- nvinfo : EIATTR_NUM_BARRIERS
	.align		4
        /*0160*/ 	.byte	0x02, 0x4c
        /*0162*/ 	.byte	0x01
	.zero		1


	//----- nvinfo : EIATTR_MERCURY_ISA_VERSION
	.align		4
        /*0164*/ 	.byte	0x03, 0x5f
        /*0166*/ 	.short	0x0000


	//----- nvinfo : EIATTR_EXIT_INSTR_OFFSETS
	.align		4
        /*0168*/ 	.byte	0x04, 0x1c
        /*016a*/ 	.short	(.L_1801 - .L_1800)


	//   ....[0]....
.L_1800:
        /*016c*/ 	.word	0x00000790


	//   ....[1]....
        /*0170*/ 	.word	0x00006330


	//   ....[2]....
        /*0174*/ 	.word	0x000065f0


	//   ....[3]....
        /*0178*/ 	.word	0x00006840


	//   ....[4]....
        /*017c*/ 	.word	0x00006980


	//   ....[5]....
        /*0180*/ 	.word	0x00006a20


	//   ....[6]....
        /*0184*/ 	.word	0x00006a60


	//----- nvinfo : EIATTR_CTAIDZ_USED
	.align		4
.L_1801:
        /*0188*/ 	.byte	0x01, 0x04
	.zero		2


	//----- nvinfo : EIATTR_CRS_STACK_SIZE
	.align		4
        /*018c*/ 	.byte	0x04, 0x1e
        /*018e*/ 	.short	(.L_1803 - .L_1802)
.L_1802:
        /*0190*/ 	.word	0x00000000
.L_1803:


//--------------------- .nv.info._Z23gemm_half_q_half_kernelILi3ELi172ELb0ELb0ELi64EEvPK6__halfPKjS4_S2_PS0_iiiiPKtS7_iiiiiibS2_i --------------------------
	.section	.nv.info._Z23gemm_half_q_half_kernelILi3ELi172ELb0ELb0ELi64EEvPK6__halfPKjS4_S2_PS0_iiiiPKtS7_iiiiiibS2_i,"",@"SHT_CUDA_INFO"
	.sectionflags	@""
	.align	4


	//----- nvinfo : EIATTR_CUDA_API_VERSION
	.align		4
        /*0000*/ 	.byte	0x04, 0x37
        /*0002*/ 	.short	(.L_1805 - .L_1804)
.L_1804:
        /*0004*/ 	.word	0x00000082


	//----- nvinfo : EIATTR_SW2861232_WAR
	.align		4
.L_1805:
        /*0008*/ 	.byte	0x01, 0x35
	.zero		2


	//----- nvinfo : EIATTR_PARAM_CBANK
	.align		4
        /*000c*/ 	.byte	0x04, 0x0a
        /*000e*/ 	.short	(.L_1807 - .L_1806)
	.align		4
.L_1806:
        /*0010*/ 	.word	index@(.nv.constant0._Z23gemm_half_q_half_kernelILi3ELi172ELb0ELb0ELi64EEvPK6__halfPKjS4_S2_PS0_iiiiPKtS7_iiiiiibS2_i)
        /*0014*/ 	.short	0x0160
        /*0016*/ 	.short	0x0074


	//----- nvinfo : EIATTR_CBANK_PARAM_SIZE
	.align		4
.L_1807:
        /*0018*/ 	.byte	0x03, 0x19
        /*001a*/ 	.short	0x0074


	//----- nvinfo : EIATTR_KPARAM_INFO
	.align		4
        /*001c*/ 	.byte	0x04, 0x17
        /*001e*/ 	.short	(.L_1809 - .L_1808)
.L_1808:
        /*0020*/ 	.word	0x00000000
        /*0024*/ 	.short	0x0013
        /*0026*/ 	.short	0x0070
        /*0028*/ 	.byte	0x00, 0xf0, 0x11, 0x00


	//----- nvinfo : EIATTR_KPARAM_INFO
	.align		4
.L_1809:
        /*002c*/ 	.byte	0x04, 0x17
        /*002e*/ 	.short	(.L_1811 - .L_1810)
.L_1810:
        /*0030*/ 	.word	0x00000000
        /*0034*/ 	.short	0x0012
        /*0036*/ 	.short	0x0068
        /*0038*/ 	.byte	0x00, 0xf0, 0x21, 0x00


	//----- nvinfo : EIATTR_KPARAM_INFO
	.align		4
.L_1811:
        /*003c*/ 	.byte	0x04, 0x17
        /*003e*/ 	.short	(.L_1813 - .L_1812)
.L_1812:
        /*0040*/ 	.word	0x00000000
        /*0044*/ 	.short	0x0011
        /*0046*/ 	.short	0x0060
        /*0048*/ 	.byte	0x00, 0xf0, 0x05, 0x00


	//----- nvinfo : EIATTR_KPARAM_INFO
	.align		4
.L_1813:
        /*004c*/ 	.byte	0x04, 0x17
        /*004e*/ 	.short	(.L_1815 - .L_1814)
.L_1814:
        /*0050*/ 	.word	0x00000000
        /*0054*/ 	.short	0x0010
        /*0056*/ 	.short	0x005c
        /*0058*/ 	.byte	0x00, 0xf0, 0x11, 0x00


	//----- nvinfo : EIATTR_KPARAM_INFO
	.align		4
.L_1815:
        /*005c*/ 	.byte	0x04, 0x17
        /*005e*/ 	.short	(.L_1817 - .L_1816)
.L_1816:
        /*0060*/ 	.word	0x00000000
        /*0064*/ 	.short	0x000f
        /*0066*/ 	.short	0x0058
        /*0068*/ 	.byte	0x00, 0xf0, 0x11, 0x00


	//----- nvinfo : EIATTR_KPARAM_INFO
	.align		4
.L_1817:
        /*006c*/ 	.byte	0x04, 0x17
        /*006e*/ 	.short	(.L_1819 - .L_1818)
.L_1818:
        /*0070*/ 	.word	0x00000000
        /*0074*/ 	.short	0x000e
        /*0076*/ 	.short	0x0054
        /*0078*/ 	.byte	0x00, 0xf0, 0x11, 0x00


	//----- nvinfo : EIATTR_KPARAM_INFO
	.align		4
.L_1819:
        /*007c*/ 	.byte	0x04, 0x17
        /*007e*/ 	.short	(.L_1821 - .L_1820)
.L_1820:
        /*0080*/ 	.word	0x00000000
        /*0084*/ 	.short	0x000d
        /*0086*/ 	.short	0x0050
        /*0088*/ 	.byte	0x00, 0xf0, 0x11, 0x00


	//----- nvinfo : EIATTR_KPARAM_INFO
	.align		4
.L_1821:
        /*008c*/ 	.byte	0x04, 0x17
        /*008e*/ 	.short	(.L_1823 - .L_1822)
.L_1822:
        /*0090*/ 	.word	0x00000000
        /*0094*/ 	.short	0x000c
        /*0096*/ 	.short	0x004c
        /*0098*/ 	.byte	0x00, 0xf0, 0x11, 0x00


	//----- nvinfo : EIATTR_KPARAM_INFO
	.align		4
.L_1823:
        /*009c*/ 	.byte	0x04, 0x17
        /*009e*/ 	.short	(.L_1825 - .L_1824)
.L_1824:
        /*00a0*/ 	.word	0x00000000
        /*00a4*/ 	.short	0x000b
        /*00a6*/ 	.short	0x0048
        /*00a8*/ 	.byte	0x00, 0xf0, 0x11, 0x00


	//----- nvinfo : EIATTR_KPARAM_INFO
	.align		4
.L_1825:
        /*00ac*/ 	.byte	0x04, 0x17
        /*00ae*/ 	.short	(.L_1827 - .L_1826)
.L_1826:
        /*00b0*/ 	.word	0x00000000
        /*00b4*/ 	.short	0x000a
        /*00b6*/ 	.short	0x0040
        /*00b8*/ 	.byte	0x00, 0xf0, 0x21, 0x00


	//----- nvinfo : EIATTR_KPARAM_INFO
	.align		4
.L_1827:
        /*00bc*/ 	.byte	0x04, 0x17
        /*00be*/ 	.short	(.L_1829 - .L_1828)
.L_1828:
        /*00c0*/ 	.word	0x00000000
        /*00c4*/ 	.short	0x0009
        /*00c6*/ 	.short	0x0038
        /*00c8*/ 	.byte	0x00, 0xf0, 0x21, 0x00


	//----- nvinfo : EIATTR_KPARAM_INFO
	.align		4
.L_1829:
        /*00cc*/ 	.byte	0x04, 0x17
        /*00ce*/ 	.short	(.L_1831 - .L_1830)
.L_1830:
        /*00d0*/ 	.word	0x00000000
        /*00d4*/ 	.short	0x0008
        /*00d6*/ 	.short	0x0034
        /*00d8*/ 	.byte	0x00, 0xf0, 0x11, 0x00


	//----- nvinfo : EIATTR_KPARAM_INFO
	.align		4
.L_1831:
        /*00dc*/ 	.byte	0x04, 0x17
        /*00de*/ 	.short	(.L_1833 - .L_1832)
.L_1832:
        /*00e0*/ 	.word	0x00000000
        /*00e4*/ 	.short	0x0007
        /*00e6*/ 	.short	0x0030
        /*00e8*/ 	.byte	0x00, 0xf0, 0x11, 0x00


	//----- nvinfo : EIATTR_KPARAM_INFO
	.align		4
.L_1833:
        /*00ec*/ 	.byte	0x04, 0x17
        /*00ee*/ 	.short	(.L_1835 - .L_1834)
.L_1834:
        /*00f0*/ 	.word	0x00000000
        /*00f4*/ 	.short	0x0006
        /*00f6*/ 	.short	0x002c
        /*00f8*/ 	.byte	0x00, 0xf0, 0x11, 0x00


	//----- nvinfo : EIATTR_KPARAM_INFO
	.align		4
.L_1835:
        /*00fc*/ 	.byte	0x04, 0x17
        /*00fe*/ 	.short	(.L_1837 - .L_1836)
.L_1836:
        /*0100*/ 	.word	0x00000000
        /*0104*/ 	.short	0x0005
        /*0106*/ 	.short	0x0028
        /*0108*/ 	.byte	0x00, 0xf0, 0x11, 0x00


	//----- nvinfo : EIATTR_KPARAM_INFO
	.align		4
.L_1837:
        /*010c*/ 	.byte	0x04, 0x17
        /*010e*/ 	.short	(.L_1839 - .L_1838)
.L_1838:
        /*0110*/ 	.word	0x00000000
        /*0114*/ 	.short	0x0004
        /*0116*/ 	.short	0x0020
        /*0118*/ 	.byte	0x00, 0xf0, 0x21, 0x00


	//----- nvinfo : EIATTR_KPARAM_INFO
	.align		4
.L_1839:
        /*011c*/ 	.byte	0x04, 0x17
        /*011e*/ 	.short	(.L_1841 - .L_1840)
.L_1840:
        /*0120*/ 	.word	0x00000000
        /*0124*/ 	.short	0x0003
        /*0126*/ 	.short	0x0018
        /*0128*/ 	.byte	0x00, 0xf0, 0x21, 0x00


	//----- nvinfo : EIATTR_KPARAM_INFO
	.align		4
.L_1841:
        /*012c*/ 	.byte	0x04, 0x17
        /*012e*/ 	.short	(.L_1843 - .L_1842)
.L_1842:
        /*0130*/ 	.word	0x00000000
        /*0134*/ 	.short	0x0002
        /*0136*/ 	.short	0x0010
        /*0138*/ 	.byte	0x00, 0xf0, 0x21, 0x00


	//----- nvinfo : EIATTR_KPARAM_INFO
	.align		4
.L_1843:
        /*013c*/ 	.byte	0x04, 0x17
        /*013e*/ 	.short	(.L_1845 - .L_1844)
.L_1844:
        /*0140*/ 	.word	0x00000000
        /*0144*/ 	.short	0x0001
        /*0146*/ 	.short	0x0008
        /*0148*/ 	.byte	0x00, 0xf0, 0x21, 0x00


	//----- nvinfo : EIATTR_KPARAM_INFO
	.align		4
.L_1845:
        /*014c*/ 	.byte	0x04, 0x17
        /*014e*/ 	.short	(.L_1847 - .L_1846)
.L_1846:
        /*0150*/ 	.word	0x00000000
        /*0154*/ 	.short	0x0000
        /*0156*/ 	.short	0x0000
        /*0158*/ 	.byte	0x00, 0xf0, 0x21, 0x00


	//----- nvinfo : EIATTR_MAXREG_COUNT
	.align		4
.L_1847:
        /*015c*/ 	.byte	0x03, 0x1b
        /*015e*/ 	.short	0x00ff


	//----- nvinfo : EIATTR_NUM_BARRIERS
	.align		4
        /*0160*/ 	.byte	0x02, 0x4c
        /*0162*/ 	.byte	0x01
	.zero		1


	//----- nvinfo : EIATTR_MERCURY_ISA_VERSION
	.align		4
        /*0164*/ 	.byte	0x03, 0x5f
        /*0166*/ 	.short	0x0000


	//----- nvinfo : EIATTR_EXIT_INSTR_OFFSETS
	.align		4
        /*0168*/ 	.byte	0x04, 0x1c
        /*016a*/ 	.short	(.L_1849 - .L_1848)


	//   ....[0]....
.L_1848:
        /*016c*/ 	.word	0x00000b60


	//   ....[1]....
        /*0170*/ 	.word	0x0000e910


	//   ....[2]....
        /*0174*/ 	.word	0x0000ebd0


	//   ....[3]....
        /*0178*/ 	.word	0x0000ee20


	//   ....[4]....
        /*017c*/ 	.word	0x0000ef60


	//   ....[5]....
        /*0180*/ 	.word	0x0000f010


	//   ....[6]....
        /*0184*/ 	.word	0x0000f050


	//----- nvinfo : EIATTR_CTAIDZ_USED
	.align		4
.L_1849:
        /*0188*/ 	.byte	0x01, 0x04
	.zero		2


	//----- nvinfo : EIATTR_CRS_STACK_SIZE
	.align		4
        /*018c*/ 	.byte	0x04, 0x1e
        /*018e*/ 	.short	(.L_1851 - .L_1850)
.L_1850:
        /*0190*/ 	.word	0x00000000
.L_1851:


//--------------------- .nv.info._Z23gemm_half_q_half_kernelILi3ELi176ELb0ELb0ELi64EEvPK6__halfPKjS4_S2_PS0_iiiiPKtS7_iiiiiibS2_i --------------------------
	.section	.nv.info._Z23gemm_half_q_half_kernelILi3ELi176ELb0ELb0ELi64EEvPK6__halfPKjS4_S2_PS0_iiiiPKtS7_iiiiiibS2_i,"",@"SHT_CUDA_INFO"
	.sectionflags	@""
	.align	4


	//----- nvinfo : EIATTR_CUDA_API_VERSION
	.align		4
        /*0000*/ 	.byte	0x04, 0x37
        /*0002*/ 	.short	(.L_1853 - .L_1852)
.L_1852:
        /*0004*/ 	.word	0x00000082


	//----- nvinfo : EIATTR_SW2861232_WAR
	.align		4
.L_1853:
        /*0008*/ 	.byte	0x01, 0x35
	.zero		2


	//----- nvinfo : EIATTR_PARAM_CBANK
	.align		4
        /*000c*/ 	.byte	0x04, 0x0a
        /*000e*/ 	.short	(.L_1855 - .L_1854)
	.align		4
.L_1854:
        /*0010*/ 	.word	index@(.nv.constant0._Z23gemm_half_q_half_kernelILi3ELi176ELb0ELb0ELi64EEvPK6__halfPKjS4_S2_PS0_iiiiPKtS7_iiiiiibS2_i)
        /*0014*/ 	.short	0x0160
        /*0016*/ 	.short	0x0074


	//----- nvinfo : EIATTR_CBANK_PARAM_SIZE
	.align		4
.L_1855:
        /*0018*/ 	.byte	0x03, 0x19
        /*001a*/ 	.short	0x0074


	//----- nvinfo : EIATTR_KPARAM_INFO
	.align		4
        /*001c*/ 	.byte	0x04, 0x17
        /*001e*/ 	.short	(.L_1857 - .L_1856)
.L_1856:
        /*0020*/ 	.word	0x00000000
        /*0024*/ 	.short	0x0013
        /*0026*/ 	.short	0x0070
        /*0028*/ 	.byte	0x00, 0xf0, 0x11, 0x00


	//----- nvinfo : EIATTR_KPARAM_INFO
	.align		4
.L_1857:
        /*002c*/ 	.byte	0x04, 0x17
        /*002e*/ 	.short	(.L_1859 - .L_1858)
.L_1858:
        /*0030*/ 	.word	0x00000000
        /*0034*/ 	.short	0x0012
        /*0036*/ 	.short	0x0068
        /*0038*/ 	.byte	0x00, 0xf0, 0x21, 0x00


	//----- nvinfo : EIATTR_KPARAM_INFO
	.align		4
.L_1859:
        /*003c*/ 	.byte	0x04, 0x17
        /*003e*/ 	.short	(.L_1861 - .L_1860)
.L_1860:
        /*0040*/ 	.word	0x00000000
        /*0044*/ 	.short	0x0011
        /*0046*/ 	.short	0x0060
        /*0048*/ 	.byte	0x00, 0xf0, 0x05, 0x00


	//----- nvinfo : EIATTR_KPARAM_INFO
	.align		4
.L_1861:
        /*004c*/ 	.byte	0x04, 0x17
        /*004e*/ 	.short	(.L_1863 - .L_1862)
.L_1862:
        /*0050*/ 	.word	0x00000000
        /*0054*/ 	.short	0x0010
        /*0056*/ 	.short	0x005c
        /*0058*/ 	.byte	0x00, 0xf0, 0x11, 0x00


	//----- nvinfo : EIATTR_KPARAM_INFO
	.align		4
.L_1863:
        /*005c*/ 	.byte	0x04, 0x17
        /*005e*/ 	.short	(.L_1865 - .L_1864)
.L_1864:
        /*0060*/ 	.word	0x00000000
        /*0064*/ 	.short	0x000f
        /*0066*/ 	.short	0x0058
        /*0068*/ 	.byte	0x00, 0xf0, 0x11, 0x00


	//----- nvinfo : EIATTR_KPARAM_INFO
	.align		4
.L_1865:
        /*006c*/ 	.byte	0x04, 0x17
        /*006e*/ 	.short	(.L_1867 - .L_1866)
.L_1866:
        /*0070*/ 	.word	0x00000000
        /*0074*/ 	.short	0x000e
        /*0076*/ 	.short	0x0054
        /*0078*/ 	.byte	0x00, 0xf0, 0x11, 0x00


	//----- nvinfo : EIATTR_KPARAM_INFO
	.align		4
.L_1867:
        /*007c*/ 	.byte	0x04, 0x17
        /*007e*/ 	.short	(.L_1869 - .L_1868)
.L_1868:
        /*0080*/ 	.word	0x00000000
        /*0084*/ 	.short	0x000d
        /*0086*/ 	.short	0x0050
        /*0088*/ 	.byte	0x00, 0xf0, 0x11, 0x00


	//----- nvinfo : EIATTR_KPARAM_INFO
	.align		4
.L_1869:
        /*008c*/ 	.byte	0x04, 0x17
        /*008e*/ 	.short	(.L_1871 - .L_1870)
.L_1870:
        /*0090*/ 	.word	0x00000000
        /*0094*/ 	.short	0x000c
        /*0096*/ 	.short	0x004c
        /*0098*/ 	.byte	0x00, 0xf0, 0x11, 0x00


	//----- nvinfo : EIATTR_KPARAM_INFO
	.align		4
.L_1871:
        /*009c*/ 	.byte	0x04, 0x17
        /*009e*/ 	.short	(.L_1873 - .L_1872)
.L_1872:
        /*00a0*/ 	.word	0x00000000
        /*00a4*/ 	.short	0x000b
        /*00a6*/ 	.short	0x0048
        /*00a8*/ 	.byte	0x00, 0xf0, 0x11, 0x00


	//----- nvinfo : EIATTR_KPARAM_INFO
	.align		4
.L_1873:
        /*00ac*/ 	.byte	0x04, 0x17
        /*00ae*/ 	.short	(.L_1875 - .L_1874)
.L_1874:
        /*00b0*/ 	.word	0x00000000
        /*00b4*/ 	.short	0x000a
        /*00b6*/ 	.short	0x0040
        /*00b8*/ 	.byte	0x00, 0xf0, 0x21, 0x00


	//----- nvinfo : EIATTR_KPARAM_INFO
	.align		4
.L_1875:
        /*00bc*/ 	.byte	0x04, 0x17
        /*00be*/ 	.short	(.L_1877 - .L_1876)
.L_1876:
        /*00c0*/ 	.word	0x00000000
        /*00c4*/ 	.short	0x0009
        /*00c6*/ 	.short	0x0038
        /*00c8*/ 	.byte	0x00, 0xf0, 0x21, 0x00


	//----- nvinfo : EIATTR_KPARAM_INFO
	.align		4
.L_1877:
        /*00cc*/ 	.byte	0x04, 0x17
        /*00ce*/ 	.short	(.L_1879 - .L_1878)
.L_1878:
        /*00d0*/ 	.word	0x00000000
        /*00d4*/ 	.short	0x0008
        /*00d6*/ 	.short	0x0034
        /*00d8*/ 	.byte	0x00, 0xf0, 0x11, 0x00


	//----- nvinfo : EIATTR_KPARAM_INFO
	.align		4
.L_1879:
        /*00dc*/ 	.byte	0x04, 0x17
        /*00de*/ 	.short	(.L_1881 - .L_1880)
.L_1880:
        /*00e0*/ 	.word	0x00000000
        /*00e4*/ 	.short	0x0007
        /*00e6*/ 	.short	0x0030
        /*00e8*/ 	.byte	0x00, 0xf0, 0x11, 0x00


	//----- nvinfo : EIATTR_KPARAM_INFO
	.align		4
.L_1881:
        /*00ec*/ 	.byte	0x04, 0x17
        /*00ee*/ 	.short	(.L_1883 - .L_1882)
.L_1882:
        /*00f0*/ 	.word	0x00000000
        /*00f4*/ 	.short	0x0006
        /*00f6*/ 	.short	0x002c
        /*00f8*/ 	.byte	0x00, 0xf0, 0x11, 0x00


	//----- nvinfo : EIATTR_KPARAM_INFO
	.align		4
.L_1883:
        /*00fc*/ 	.byte	0x04, 0x17
        /*00fe*/ 	.short	(.L_1885 - .L_1884)
.L_1884:
        /*0100*/ 	.word	0x00000000
        /*0104*/ 	.short	0x0005
        /*0106*/ 	.short	0x0028
        /*0108*/ 	.byte	0x00, 0xf0, 0x11, 0x00


	//----- nvinfo : EIATTR_KPARAM_INFO
	.align		4
.L_1885:
        /*010c*/ 	.byte	0x04, 0x17
        /*010e*/ 	.short	(.L_1887 - .L_1886)
.L_1886:
        /*0110*/ 	.word	0x00000000
        /*0114*/ 	.short	0x0004
        /*0116*/ 	.short	0x0020
        /*0118*/ 	.byte	0x00, 0xf0, 0x21, 0x00


	//----- nvinfo : EIATTR_KPARAM_INFO
	.align		4
.L_1887:
        /*011c*/ 	.byte	0x04, 0x17
        /*011e*/ 	.short	(.L_1889 - .L_1888)
.L_1888:
        /*0120*/ 	.word	0x00000000
        /*0124*/ 	.short	0x0003
        /*0126*/ 	.short	0x0018
        /*0128*/ 	.byte	0x00, 0xf0, 0x21, 0x00


	//----- nvinfo : EIATTR_KPARAM_INFO
	.align		4
.L_1889:
        /*012c*/ 	.byte	0x04, 0x17
        /*012e*/ 	.short	(.L_1891 - .L_1890)
.L_1890:
        /*0130*/ 	.word	0x00000000
        /*0134*/ 	.short	0x0002
        /*0136*/ 	.short	0x0010
        /*0138*/ 	.byte	0x00, 0xf0, 0x21, 0x00


	//----- nvinfo : EIATTR_KPARAM_INFO
	.align		4
.L_1891:
        /*013c*/ 	.byte	0x04, 0x17
        /*013e*/ 	.short	(.L_1893 - .L_1892)
.L_1892:
        /*0140*/ 	.word	0x00000000
        /*0144*/ 	.short	0x0001
        /*0146*/ 	.short	0x0008
        /*0148*/ 	.byte	0x00, 0xf0, 0x21, 0x00


	//----- nvinfo : EIATTR_KPARAM_INFO
	.align		4
.L_1893:
        /*014c*/ 	.byte	0x04, 0x17
        /*014e*/ 	.short	(.L_1895 - .L_1894)
.L_1894:
        /*0150*/ 	.word	0x00000000
        /*0154*/ 	.short	0x0000
        /*0156*/ 	.short	0x0000
        /*0158*/ 	.byte	0x00, 0xf0, 0x21, 0x00


	//----- nvinfo : EIATTR_MAXREG_COUNT
	.align		4
.L_1895:
        /*015c*/ 	.byte	0x03, 0x1b
        /*015e*/ 	.short	0x00ff


	//----- nvinfo : EIATTR_NUM_BARRIERS
	.align		4
        /*0160*/ 	.byte	0x02, 0x4c
        /*0162*/ 	.byte	0x01
	.zero		1


	//----- nvinfo : EIATTR_MERCURY_ISA_VERSION
	.align		4
        /*0164*/ 	.byte	0x03, 0x5f
        /*0166*/ 	.short	0x0000


	//----- nvinfo : EIATTR_EXIT_INSTR_OFFSETS
	.align		4
        /*0168*/ 	.byte	0x04, 0x1c
        /*016a*/ 	.short	(.L_1897 - .L_1896)


	//   ....[0]....
.L_1896:
        /*016c*/ 	.word	0x00000b60


	//   ....[1]....
        /*0170*/ 	.word	0x0000aa90


	//   ....[2]....
        /*0174*/ 	.word	0x0000ad50


	//   ....[3]....
        /*0178*/ 	.word	0x0000afa0


	//   ....[4]....
        /*017c*/ 	.word	0x0000b0e0


	//   ....[5]....
        /*0180*/ 	.word	0x0000b180


	//   ....[6]....
        /*0184*/ 	.word	0x0000b1c0


	//----- nvinfo : EIATTR_CTAIDZ_USED
	.align		4
.L_1897:
        /*0188*/ 	.byte	0x01, 0x04
	.zero		2


	//----- nvinfo : EIATTR_CRS_STACK_SIZE
	.align		4
        /*018c*/ 	.byte	0x04, 0x1e
        /*018e*/ 	.short	(.L_1899 - .L_1898)
.L_1898:
        /*0190*/ 	.word	0x00000000
.L_1899:


//--------------------- .nv.info._Z23gemm_half_q_half_kernelILi3ELi152ELb0ELb0ELi64EEvPK6__halfPKjS4_S2_PS0_iiiiPKtS7_iiiiiibS2_i --------------------------
	.section	.nv.info._Z23gemm_half_q_half_kernelILi3ELi152ELb0ELb0ELi64EEvPK6__halfPKjS4_S2_PS0_iiiiPKtS7_iiiiiibS2_i,"",@"SHT_CUDA_INFO"
	.sectionflags	@""
	.align	4


	//----- nvinfo : EIATTR_CUDA_API_VERSION
	.align		4
        /*0000*/ 	.byte	0x04, 0x37
        /*0002*/ 	.short	(.L_1901 - .L_1900)
.L_1900:
        /*0004*/ 	.word	0x00000082


	//----- nvinfo : EIATTR_SW2861232_WAR
	.align		4
.L_1901:
        /*0008*/ 	.byte	0x01, 0x35
	.zero		2


	//----- nvinfo : EIATTR_PARAM_CBANK
	.align		4
        /*000c*/ 	.byte	0x04, 0x0a
        /*000e*/ 	.short	(.L_1903 - .L_1902)
	.align		4
.L_1902:
        /*0010*/ 	.word	index@(.nv.constant0._Z23gemm_half_q_half_kernelILi3ELi152ELb0ELb0ELi64EEvPK6__halfPKjS4_S2_PS0_iiiiPKtS7_iiiiiibS2_i)
        /*0014*/ 	.short	0x0160
        /*0016*/ 	.short	0x0074


	//----- nvinfo : EIATTR_CBANK_PARAM_SIZE
	.align		4
.L_1903:
        /*0018*/ 	.byte	0x03, 0x19
        /*001a*/ 	.short	0x0074


	//----- nvinfo : EIATTR_KPARAM_INFO
	.align		4
        /*001c*/ 	.byte	0x04, 0x17
        /*001e*/ 	.short	(.L_1905 - .L_1904)
.L_1904:
        /*0020*/ 	.word	0x00000000
        /*0024*/ 	.short	0x0013
        /*0026*/ 	.short	0x0070
        /*0028*/ 	.byte	0x00, 0xf0, 0x11, 0x00


	//----- nvinfo : EIATTR_KPARAM_INFO
	.align		4
.L_1905:
        /*002c*/ 	.byte	0x04, 0x17
        /*002e*/ 	.short	(.L_1907 - .L_1906)
.L_1906:
        /*0030*/ 	.word	0x00000000
        /*0034*/ 	.short	0x0012
        /*0036*/ 	.short	0x0068
        /*0038*/ 	.byte	0x00, 0xf0, 0x21, 0x00


	//----- nvinfo : EIATTR_KPARAM_INFO
	.align		4
.L_1907:
        /*003c*/ 	.byte	0x04, 0x17
        /*003e*/ 	.short	(.L_1909 - .L_1908)
.L_1908:
        /*0040*/ 	.word	0x00000000
        /*0044*/ 	.short	0x0011
        /*0046*/ 	.short	0x0060
        /*0048*/ 	.byte	0x00, 0xf0, 0x05, 0x00


	//----- nvinfo : EIATTR_KPARAM_INFO
	.align		4
.L_1909:
        /*004c*/ 	.byte	0x04, 0x17
        /*004e*/ 	.short	(.L_1911 - .L_1910)
.L_1910:
        /*0050*/ 	.word	0x00000000
        /*0054*/ 	.short	0x0010
        /*0056*/ 	.short	0x005c
        /*0058*/ 	.byte	0x00, 0xf0, 0x11, 0x00


	//----- nvinfo : EIATTR_KPARAM_INFO
	.align		4
.L_1911:
        /*005c*/ 	.byte	0x04, 0x17
        /*005e*/ 	.short	(.L_1913 - .L_1912)
.L_1912:
        /*0060*/ 	.word	0x00000000
        /*0064*/ 	.short	0x000f
        /*0066*/ 	.short	0x0058
        /*0068*/ 	.byte	0x00, 0xf0, 0x11, 0x00


	//----- nvinfo : EIATTR_KPARAM_INFO
	.align		4
.L_1913:
        /*006c*/ 	.byte	0x04, 0x17
        /*006e*/ 	.short	(.L_1915 - .L_1914)
.L_1914:
        /*0070*/ 	.word	0x00000000
        /*0074*/ 	.short	0x000e
        /*0076*/ 	.short	0x0054
        /*0078*/ 	.byte	0x00, 0xf0, 0x11, 0x00


	//----- nvinfo : EIATTR_KPARAM_INFO
	.align		4
.L_1915:
        /*007c*/ 	.byte	0x04, 0x17
        /*007e*/ 	.short	(.L_1917 - .L_1916)
.L_1916:
        /*0080*/ 	.word	0x00000000
        /*0084*/ 	.short	0x000d
        /*0086*/ 	.short	0x0050
        /*0088*/ 	.byte	0x00, 0xf0, 0x11, 0x00


	//----- nvinfo : EIATTR_KPARAM_INFO
	.align		4
.L_1917:
        /*008c*/ 	.byte	0x04, 0x17
        /*008e*/ 	.short	(.L_1919 - .L_1918)
.L_1918:
        /*0090*/ 	.word	0x00000000
        /*0094*/ 	.short	0x000c
        /*0096*/ 	.short	0x004c
        /*0098*/ 	.byte	0x00, 0xf0, 0x11, 0x00


	//----- nvinfo : EIATTR_KPARAM_INFO
	.align		4
.L_1919:
        /*009c*/ 	.byte	0x04, 0x17
        /*009e*/ 	.short	(.L_1921 - .L_1920)
.L_1920:
        /*00a0*/ 	.word	0x00000000
        /*00a4*/ 	.short	0x000b
        /*00a6*/ 	.short	0x0048
        /*00a8*/ 	.byte	0x00, 0xf0, 0x11, 0x00


	//----- nvinfo : EIATTR_KPARAM_INFO
	.align		4
.L_1921:
        /*00ac*/ 	.byte	0x04, 0x17
        /*00ae*/ 	.short	(.L_1923 - .L_1922)
.L_1922:
        /*00b0*/ 	.word	0x00000000
        /*00b4*/ 	.short	0x000a
        /*00b6*/ 	.short	0x0040
        /*00b8*/ 	.byte	0x00, 0xf0, 0x21, 0x00


	//----- nvinfo : EIATTR_KPARAM_INFO
	.align		4
.L_1923:
        /*00bc*/ 	.byte	0x04, 0x17
        /*00be*/ 	.short	(.L_1925 - .L_1924)
.L_1924:
        /*00c0*/ 	.word	0x00000000
        /*00c4*/ 	.short	0x0009
        /*00c6*/ 	.short	0x0038
        /*00c8*/ 	.byte	0x00, 0xf0, 0x21, 0x00


	//----- nvinfo : EIATTR_KPARAM_INFO
	.align		4
.L_1925:
        /*00cc*/ 	.byte	0x04, 0x17
        /*00ce*/ 	.short	(.L_1927 - .L_1926)
.L_1926:
        /*00d0*/ 	.word	0x00000000
        /*00d4*/ 	.short	0x0008
        /*00d6*/ 	.short	0x0034
        /*00d8*/ 	.byte	0x00, 0xf0, 0x11, 0x00


	//----- nvinfo : EIATTR_KPARAM_INFO
	.align		4
.L_1927:
        /*00dc*/ 	.byte	0x04, 0x17
        /*00de*/ 	.short	(.L_1929 - .L_1928)
.L_1928:
        /*00e0*/ 	.word	0x00000000
        /*00e4*/ 	.short	0x0007
        /*00e6*/ 	.short	0x0030
        /*00e8*/ 	.byte	0x00, 0xf0, 0x11, 0x00


	//----- nvinfo : EIATTR_KPARAM_INFO
	.align		4
.L_1929:
        /*00ec*/ 	.byte	0x04, 0x17
        /*00ee*/ 	.short	(.L_1931 - .L_1930)
.L_1930:
        /*00f0*/ 	.word	0x00000000
        /*00f4*/ 	.short	0x0006
        /*00f6*/ 	.short	0x002c
        /*00f8*/ 	.byte	0x00, 0xf0, 0x11, 0x00


	//----- nvinfo : EIATTR_KPARAM_INFO
	.align		4
.L_1931:
        /*00fc*/ 	.byte	0x04, 0x17
        /*00fe*/ 	.short	(.L_1933 - .L_1932)
.L_1932:
        /*0100*/ 	.word	0x00000000
        /*0104*/ 	.short	0x0005
        /*0106*/ 	.short	0x0028
        /*0108*/ 	.byte	0x00, 0xf0, 0x11, 0x00


	//----- nvinfo : EIATTR_KPARAM_INFO
	.align		4
.L_1933:
        /*010c*/ 	.byte	0x04, 0x17
        /*010e*/ 	.short	(.L_1935 - .L_1934)
.L_1934:
        /*0110*/ 	.word	0x00000000
        /*0114*/ 	.short	0x0004
        /*0116*/ 	.short	0x0020
        /*0118*/ 	.byte	0x00, 0xf0, 0x21, 0x00


	//----- nvinfo : EIATTR_KPARAM_INFO
	.align		4
.L_1935:
        /*011c*/ 	.byte	0x04, 0x17
        /*011e*/ 	.short	(.L_1937 - .L_1936)
.L_1936:
        /*0120*/ 	.word	0x00000000
        /*0124*/ 	.short	0x0003
        /*0126*/ 	.short	0x0018
        /*0128*/ 	.byte	0x00, 0xf0, 0x21, 0x00


	//----- nvinfo : EIATTR_KPARAM_INFO
	.align		4
.L_1937:
        /*012c*/ 	.byte	0x04, 0x17
        /*012e*/ 	.short	(.L_1939 - .L_1938)
.L_1938:
        /*0130*/ 	.word	0x00000000
        /*0134*/ 	.short	0x0002
        /*0136*/ 	.short	0x0010
        /*0138*/ 	.byte	0x00, 0xf0, 0x21, 0x00


	//----- nvinfo : EIATTR_KPARAM_INFO
	.align		4
.L_1939:
        /*013c*/ 	.byte	0x04, 0x17
        /*013e*/ 	.short	(.L_1941 - .L_1940)
.L_1940:
        /*0140*/ 	.word	0x00000000
        /*0144*/ 	.short	0x0001
        /*0146*/ 	.short	0x0008
        /*0148*/ 	.byte	0x00, 0xf0, 0x21, 0x00


	//----- nvinfo : EIATTR_KPARAM_INFO
	.align		4
.L_1941:
        /*014c*/ 	.byte	0x04, 0x17
        /*014e*/ 	.short	(.L_1943 - .L_1942)
.L_1942:
        /*0150*/ 	.word	0x00000000
        /*0154*/ 	.short	0x0000
        /*0156*/ 	.short	0x0000
        /*0158*/ 	.byte	0x00, 0xf0, 0x21, 0x00


	//----- nvinfo : EIATTR_MAXREG_COUNT
	.align		4
.L_1943:
        /*015c*/ 	.byte	0x03, 0x1b
        /*015e*/ 	.short	0x00ff


	//----- nvinfo : EIATTR_NUM_BARRIERS
	.align		4
        /*0160*/ 	.byte	0x02, 0x4c
        /*0162*/ 	.byte	0x01
	.zero		1


	//----- nvinfo : EIATTR_MERCURY_ISA_VERSION
	.align		4
        /*0164*/ 	.byte	0x03, 0x5f
        /*0166*/ 	.short	0x0000


	//----- nvinfo : EIATTR_EXIT_INSTR_OFFSETS
	.align		4
        /*0168*/ 	.byte	0x04, 0x1c
        /*016a*/ 	.short	(.L_1945 - .L_1944)


	//   ....[0]....
.L_1944:
        /*016c*/ 	.word	0x00000b60


	//   ....[1]....
        /*0170*/ 	.word	0x0000c720


	//   ....[2]....
        /*0174*/ 	.word	0x0000c9e0


	//   ....[3]....
        /*0178*/ 	.word	0x0000cc30


	//   ....[4]....
        /*017c*/ 	.word	0x0000cd70


	//   ....[5]....
        /*0180*/ 	.word	0x0000ce10


	//   ....[6]....
        /*0184*/ 	.word	0x0000ce50


	//----- nvinfo : EIATTR_CTAIDZ_USED
	.align		4
.L_1945:
        /*0188*/ 	.byte	0x01, 0x04
	.zero		2


	//----- nvinfo : EIATTR_CRS_STACK_SIZE
	.align		4
        /*018c*/ 	.byte	0x04, 0x1e
        /*018e*/ 	.short	(.L_1947 - .L_1946)
.L_1946:
        /*0190*/ 	.word	0x00000000
.L_1947:


//--------------------- .nv.info._Z23gemm_half_q_half_kernelILi3ELi140ELb0ELb0ELi64EEvPK6__halfPKjS4_S2_PS0_iiiiPKtS7_iiiiiibS2_i --------------------------
	.section	.nv.info._Z23gemm_half_q_half_kernelILi3ELi140ELb0ELb0ELi64EEvPK6__halfPKjS4_S2_PS0_iiiiPKtS7_iiiiiibS2_i,"",@"SHT_CUDA_INFO"
	.sectionflags	@""
	.align	4


	//----- nvinfo : EIATTR_CUDA_API_VERSION
	.align		4
        /*0000*/ 	.byte	0x04, 0x37
        /*0002*/ 	.short	(.L_1949 - .L_1948)
.L_1948:
        /*0004*/ 	.word	0x00000082


	//----- nvinfo : EIATTR_SW2861232_WAR
	.align		4
.L_1949:
        /*0008*/ 	.byte	0x01, 0x35
	.zero		2


	//----- nvinfo : EIATTR_PARAM_CBANK
	.align		4
        /*000c*/ 	.byte	0x04, 0x0a
        /*000e*/ 	.short	(.L_1951 - .L_1950)
	.align		4
.L_1950:
        /*0010*/ 	.word	index@(.nv.constant0._Z23gemm_half_q_half_kernelILi3ELi140ELb0ELb0ELi64EEvPK6__halfPKjS4_S2_PS0_iiiiPKtS7_iiiiiibS2_i)
        /*0014*/ 	.short	0x0160
        /*0016*/ 	.short	0x0074


	//----- nvinfo : EIATTR_CBANK_PARAM_SIZE
	.align		4
.L_1951:
        /*0018*/ 	.byte	0x03, 0x19
        /*001a*/ 	.short	0x0074


	//----- nvinfo : EIATTR_KPARAM_INFO
	.align		4
        /*001c*/ 	.byte	0x04, 0x17
        /*001e*/ 	.short	(.L_1953 - .L_1952)
.L_1952:
        /*0020*/ 	.word	0x00000000
        /*0024*/ 	.short	0x0013
        /*0026*/ 	.short	0x0070
        /*0028*/ 	.byte	0x00, 0xf0, 0x11, 0x00


	//----- nvinfo : EIATTR_KPARAM_INFO
	.align		4
.L_1953:
        /*002c*/ 	.byte	0x04, 0x17
        /*002e*/ 	.short	(.L_1955 - .L_1954)
.L_1954:
        /*0030*/ 	.word	0x00000000
        /*0034*/ 	.short	0x0012
        /*0036*/ 	.short	0x0068
        /*0038*/ 	.byte	0x00, 0xf0, 0x21, 0x00


	//----- nvinfo : EIATTR_KPARAM_INFO
	.align		4
.L_1955:
        /*003c*/ 	.byte	0x04, 0x17
        /*003e*/ 	.short	(.L_1957 - .L_1956)
.L_1956:
        /*0040*/ 	.word	0x00000000
        /*0044*/ 	.short	0x0011
        /*0046*/ 	.short	0x0060
        /*0048*/ 	.byte	0x00, 0xf0, 0x05, 0x00


	//----- nvinfo : EIATTR_KPARAM_INFO
	.align		4
.L_1957:
        /*004c*/ 	.byte	0x04, 0x17
        /*004e*/ 	.short	(.L_1959 - .L_1958)
.L_1958:
        /*0050*/ 	.word	0x00000000
        /*0054*/ 	.short	0x0010
        /*0056*/ 	.short	0x005c
        /*0058*/ 	.byte	0x00, 0xf0, 0x11, 0x00


	//----- nvinfo : EIATTR_KPARAM_INFO
	.align		4
.L_1959:
        /*005c*/ 	.byte	0x04, 0x17
        /*005e*/ 	.short	(.L_1961 - .L_1960)
.L_1960:
        /*0060*/ 	.word	0x00000000
        /*0064*/ 	.short	0x000f
        /*0066*/ 	.short	0x0058
        /*0068*/ 	.byte	0x00, 0xf0, 0x11, 0x00


	//----- nvinfo : EIATTR_KPARAM_INFO
	.align		4
.L_1961:
        /*006c*/ 	.byte	0x04, 0x17
        /*006e*/ 	.short	(.L_1963 - .L_1962)
.L_1962:
        /*0070*/ 	.word	0x00000000
        /*0074*/ 	.short	0x000e
        /*0076*/ 	.short	0x0054
        /*0078*/ 	.byte	0x00, 0xf0, 0x11, 0x00


	//----- nvinfo : EIATTR_KPARAM_INFO
	.align		4
.L_1963:
        /*007c*/ 	.byte	0x04, 0x17
        /*007e*/ 	.short	(.L_1965 - .L_1964)
.L_1964:
        /*0080*/ 	.word	0x00000000
        /*0084*/ 	.short	0x000d
        /*0086*/ 	.short	0x0050
        /*0088*/ 	.byte	0x00, 0xf0, 0x11, 0x00


	//----- nvinfo : EIATTR_KPARAM_INFO
	.align		4
.L_1965:
        /*008c*/ 	.byte	0x04, 0x17
        /*008e*/ 	.short	(.L_1967 - .L_1966)
.L_1966:
        /*0090*/ 	.word	0x00000000
        /*0094*/ 	.short	0x000c
        /*0096*/ 	.short	0x004c
        /*0098*/ 	.byte	0x00, 0xf0, 0x11, 0x00


	//----- nvinfo : EIATTR_KPARAM_INFO
	.align		4
.L_1967:
        /*009c*/ 	.byte	0x04, 0x17
        /*009e*/ 	.short	(.L_1969 - .L_1968)
.L_1968:
        /*00a0*/ 	.word	0x00000000
        /*00a4*/ 	.short	0x000b
        /*00a6*/ 	.short	0x0048
        /*00a8*/ 	.byte	0x00, 0xf0, 0x11, 0x00


	//----- nvinfo : EIATTR_KPARAM_INFO
	.align		4
.L_1969:
        /*00ac*/ 	.byte	0x04, 0x17
        /*00ae*/ 	.short	(.L_1971 - .L_1970)
.L_1970:
        /*00b0*/ 	.word	0x00000000
        /*00b4*/ 	.short	0x000a
        /*00b6*/ 	.short	0x0040
        /*00b8*/ 	.byte	0x00, 0xf0, 0x21, 0x00


	//----- nvinfo : EIATTR_KPARAM_INFO
	.align		4
.L_1971:
        /*00bc*/ 	.byte	0x04, 0x17
        /*00be*/ 	.short	(.L_1973 - .L_1972)
.L_1972:
        /*00c0*/ 	.word	0x00000000
        /*00c4*/ 	.short	0x0009
        /*00c6*/ 	.short	0x0038
        /*00c8*/ 	.byte	0x00, 0xf0, 0x21, 0x00


	//----- nvinfo : EIATTR_KPARAM_INFO
	.align		4
.L_1973:
        /*00cc*/ 	.byte	0x04, 0x17
        /*00ce*/ 	.short	(.L_1975 - .L_1974)
.L_1974:
        /*00d0*/ 	.word	0x00000000
        /*00d4*/ 	.short	0x0008
        /*00d6*/ 	.short	0x0034
        /*00d8*/ 	.byte	0x00, 0xf0, 0x11, 0x00


	//----- nvinfo : EIATTR_KPARAM_INFO
	.align		4
.L_1975:
        /*00dc*/ 	.byte	0x04, 0x17
        /*00de*/ 	.short	(.L_1977 - .L_1976)
.L_1976:
        /*00e0*/ 	.word	0x00000000
        /*00e4*/ 	.short	0x0007
        /*00e6*/ 	.short	0x0030
        /*00e8*/ 	.byte	0x00, 0xf0, 0x11, 0x00


	//----- nvinfo : EIATTR_KPARAM_INFO
	.align		4
.L_1977:
        /*00ec*/ 	.byte	0x04, 0x17
        /*00ee*/ 	.short	(.L_1979 - .L_1978)
.L_1978:
        /*00f0*/ 	.word	0x00000000
        /*00f4*/ 	.short	0x0006
        /*00f6*/ 	.short	0x002c
        /*00f8*/ 	.byte	0x00, 0xf0, 0x11, 0x00


	//----- nvinfo : EIATTR_KPARAM_INFO
	.align		4
.L_1979:
        /*00fc*/ 	.byte	0x04, 0x17
        /*00fe*/ 	.short	(.L_1981 - .L_1980)
.L_1980:
        /*0100*/ 	.word	0x00000000
        /*0104*/ 	.short	0x0005
        /*0106*/ 	.short	0x0028
        /*0108*/ 	.byte	0x00, 0xf0, 0x11, 0x00


	//----- nvinfo : EIATTR_KPARAM_INFO
	.align		4
.L_1981:
        /*010c*/ 	.byte	0x04, 0x17
        /*010e*/ 	.short	(.L_1983 - .L_1982)
.L_1982:
        /*0110*/ 	.word	0x00000000
        /*0114*/ 	.short	0x0004
        /*0116*/ 	.short	0x0020
        /*0118*/ 	.byte	0x00, 0xf0, 0x21, 0x00


	//----- nvinfo : EIATTR_KPARAM_INFO
	.align		4
.L_1983:
        /*011c*/ 	.byte	0x04, 0x17
        /*011e*/ 	.short	(.L_1985 - .L_1984)
.L_1984:
        /*0120*/ 	.word	0x00000000
        /*0124*/ 	.short	0x0003
        /*0126*/ 	.short	0x0018
        /*0128*/ 	.byte	0x00, 0xf0, 0x21, 0x00


	//----- nvinfo : EIATTR_KPARAM_INFO
	.align		4
.L_1985:
        /*012c*/ 	.byte	0x04, 0x17
        /*012e*/ 	.short	(.L_1987 - .L_1986)
.L_1986:
        /*0130*/ 	.word	0x00000000
        /*0134*/ 	.short	0x0002
        /*0136*/ 	.short	0x0010
        /*0138*/ 	.byte	0x00, 0xf0, 0x21, 0x00


	//----- nvinfo : EIATTR_KPARAM_INFO
	.align		4
.L_1987:
        /*013c*/ 	.byte	0x04, 0x17
        /*013e*/ 	.short	(.L_1989 - .L_1988)
.L_1988:
        /*0140*/ 	.word	0x00000000
        /*0144*/ 	.short	0x0001
        /*0146*/ 	.short	0x0008
        /*0148*/ 	.byte	0x00, 0xf0, 0x21, 0x00


	//----- nvinfo : EIATTR_KPARAM_INFO
	.align		4
.L_1989:
        /*014c*/ 	.byte	0x04, 0x17
        /*014e*/ 	.short	(.L_1991 - .L_1990)
.L_1990:
        /*0150*/ 	.word	0x00000000
        /*0154*/ 	.short	0x0000
        /*0156*/ 	.short	0x0000
        /*0158*/ 	.byte	0x00, 0xf0, 0x21, 0x00


	//----- nvinfo : EIATTR_MAXREG_COUNT
	.align		4
.L_1991:
        /*015c*/ 	.byte	0x03, 0x1b
        /*015e*/ 	.short	0x00ff


	//----- nvinfo : EIATTR_NUM_BARRIERS
	.align		4
        /*0160*/ 	.byte	0x02, 0x4c
        /*0162*/ 	.byte	0x01
	.zero		1


	//----- nvinfo : EIATTR_MERCURY_ISA_VERSION
	.align		4
        /*0164*/ 	.byte	0x03, 0x5f
        /*0166*/ 	.short	0x0000


	//----- nvinfo : EIATTR_EXIT_INSTR_OFFSETS
	.align		4
        /*0168*/ 	.byte	0x04, 0x1c
        /*016a*/ 	.short	(.L_1993 - .L_1992)


	//   ....[0]....
.L_1992:
        /*016c*/ 	.word	0x00000b60


	//   ....[1]....
        /*0170*/ 	.word	0x0000c580


	//   ....[2]....
        /*0174*/ 	.word	0x0000c840


	//   ....[3]....
        /*0178*/ 	.word	0x0000ca90


	//   ....[4]....
        /*017c*/ 	.word	0x0000cbd0


	//   ....[5]....
        /*0180*/ 	.word	0x0000cc80


	//   ....[6]....
        /*0184*/ 	.word	0x0000ccc0


	//----- nvinfo : EIATTR_CTAIDZ_USED
	.align		4
.L_1993:
        /*0188*/ 	.byte	0x01, 0x04
	.zero		2


	//----- nvinfo : EIATTR_CRS_STACK_SIZE
	.align		4
        /*018c*/ 	.byte	0x04, 0x1e
        /*018e*/ 	.short	(.L_1995 - .L_1994)
.L_1994:
        /*0190*/ 	.word	0x00000000
.L_1995:


//--------------------- .nv.info._Z23gemm_half_q_half_kernelILi3ELi20ELb0ELb0ELi64EEvPK6__halfPKjS4_S2_PS0_iiiiPKtS7_iiiiiibS2_i --------------------------
	.section	.nv.info._Z23gemm_half_q_half_kernelILi3ELi20ELb0ELb0ELi64EEvPK6__halfPKjS4_S2_PS0_iiiiPKtS7_iiiiiibS2_i,"",@"SHT_CUDA_INFO"
	.sectionflags	@""
	.align	4


	//----- nvinfo : EIATTR_CUDA_API_VERSION
	.align		4
        /*0000*/ 	.byte	0x04, 0x37
        /*0002*/ 	.short	(.L_1997 - .L_1996)
.L_1996:
        /*0004*/ 	.word	0x00000082


	//----- nvinfo : EIATTR_SW2861232_WAR
	.align		4
.L_1997:
        /*0008*/ 	.byte	0x01, 0x35
	.zero		2


	//----- nvinfo : EIATTR_PARAM_CBANK
	.align		4
        /*000c*/ 	.byte	0x04, 0x0a
        /*000e*/ 	.short	(.L_1999 - .L_1998)
	.align		4
.L_1998:
        /*0010*/ 	.word	index@(.nv.constant0._Z23gemm_half_q_half_kernelILi3ELi20ELb0ELb0ELi64EEvPK6__halfPKjS4_S2_PS0_iiiiPKtS7_iiiiiibS2_i)
        /*0014*/ 	.short	0x0160
        /*0016*/ 	.short	0x0074


	//----- nvinfo : EIATTR_CBANK_PARAM_SIZE
	.align		4
.L_1999:
        /*0018*/ 	.byte	0x03, 0x19
        /*001a*/ 	.short	0x0074


	//----- nvinfo : EIATTR_KPARAM_INFO
	.align		4
        /*001c*/ 	.byte	0x04, 0x17
        /*001e*/ 	.short	(.L_2001 - .L_2000)
.L_2000:
        /*0020*/ 	.word	0x00000000
        /*0024*/ 	.short	0x0013
        /*0026*/ 	.short	0x0070
        /*0028*/ 	.byte	0x00, 0xf0, 0x11, 0x00


	//----- nvinfo : EIATTR_KPARAM_INFO
	.align		4
.L_2001:
        /*002c*/ 	.byte	0x04, 0x17
        /*002e*/ 	.short	(.L_2003 - .L_2002)
.L_2002:
        /*0030*/ 	.word	0x00000000
        /*0034*/ 	.short	0x0012
        /*0036*/ 	.short	0x0068
        /*0038*/ 	.byte	0x00, 0xf0, 0x21, 0x00


	//----- nvinfo : EIATTR_KPARAM_INFO
	.align		4
.L_2003:
        /*003c*/ 	.byte	0x04, 0x17
        /*003e*/ 	.short	(.L_2005 - .L_2004)
.L_2004:
        /*0040*/ 	.word	0x00000000
        /*0044*/ 	.short	0x0011
        /*0046*/ 	.short	0x0060
        /*0048*/ 	.byte	0x00, 0xf0, 0x05, 0x00


	//----- nvinfo : EIATTR_KPARAM_INFO
	.align		4
.L_2005:
        /*004c*/ 	.byte	0x04, 0x17
        /*004e*/ 	.short	(.L_2007 - .L_2006)
.L_2006:
        /*0050*/ 	.word	0x00000000
        /*0054*/ 	.short	0x0010
        /*0056*/ 	.short	0x005c
        /*0058*/ 	.byte	0x00, 0xf0, 0x11, 0x00


	//----- nvinfo : EIATTR_KPARAM_INFO
	.align		4
.L_2007:
        /*005c*/ 	.byte	0x04, 0x17
        /*005e*/ 	.short	(.L_2009 - .L_2008)
.L_2008:
        /*0060*/ 	.word	0x00000000
        /*0064*/ 	.short	0x000f
        /*0066*/ 	.short	0x0058
        /*0068*/ 	.byte	0x00, 0xf0, 0x11, 0x00


	//----- nvinfo : EIATTR_KPARAM_INFO
	.align		4
.L_2009:
        /*006c*/ 	.byte	0x04, 0x17
        /*006e*/ 	.short	(.L_2011 - .L_2010)
.L_2010:
        /*0070*/ 	.word	0x00000000
        /*0074*/ 	.short	0x000e
        /*0076*/ 	.short	0x0054
        /*0078*/ 	.byte	0x00, 0xf0, 0x11, 0x00


	//----- nvinfo : EIATTR_KPARAM_INFO
	.align		4
.L_2011:
        /*007c*/ 	.byte	0x04, 0x17
        /*007e*/ 	.short	(.L_2013 - .L_2012)
.L_2012:
        /*0080*/ 	.word	0x00000000
        /*0084*/ 	.short	0x000d
        /*0086*/ 	.short	0x0050
        /*0088*/ 	.byte	0x00, 0xf0, 0x11, 0x00


	//----- nvinfo : EIATTR_KPARAM_INFO
	.align		4
.L_2013:
        /*008c*/ 	.byte	0x04, 0x17
        /*008e*/ 	.short	(.L_2015 - .L_2014)
.L_2014:
        /*0090*/ 	.word	0x00000000
        /*0094*/ 	.short	0x000c
        /*0096*/ 	.short	0x004c
        /*0098*/ 	.byte	0x00, 0xf0, 0x11, 0x00


	//----- nvinfo : EIATTR_KPARAM_INFO
	.align		4
.L_2015:
        /*009c*/ 	.byte	0x04, 0x17
        /*009e*/ 	.short	(.L_2017 - .L_2016)
.L_2016:
        /*00a0*/ 	.word	0x00000000
        /*00a4*/ 	.short	0x000b
        /*00a6*/ 	.short	0x0048
        /*00a8*/ 	.byte	0x00, 0xf0, 0x11, 0x00


	//----- nvinfo : EIATTR_KPARAM_INFO
	.align		4
.L_2017:
        /*00ac*/ 	.byte	0x04, 0x17
        /*00ae*/ 	.short	(.L_2019 - .L_2018)
.L_2018:
        /*00b0*/ 	.word	0x00000000
        /*00b4*/ 	.short	0x000a
        /*00b6*/ 	.short	0x0040
        /*00b8*/ 	.byte	0x00, 0xf0, 0x21, 0x00


	//----- nvinfo : EIATTR_KPARAM_INFO
	.align		4
.L_2019:
        /*00bc*/ 	.byte	0x04, 0x17
        /*00be*/ 	.short	(.L_2021 - .L_2020)
.L_2020:
        /*00c0*/ 	.word	0x00000000
        /*00c4*/ 	.short	0x0009
        /*00c6*/ 	.short	0x0038
        /*00c8*/ 	.byte	0x00, 0xf0, 0x21, 0x00


	//----- nvinfo : EIATTR_KPARAM_INFO
	.align		4
.L_2021:
        /*00cc*/ 	.byte	0x04, 0x17
        /*00ce*/ 	.short	(.L_2023 - .L_2022)
.L_2022:
        /*00d0*/ 	.word	0x00000000
        /*00d4*/ 	.short	0x0008
        /*00d6*/ 	.short	0x0034
        /*00d8*/ 	.byte	0x00, 0xf0, 0x11, 0x00


	//----- nvinfo : EIATTR_KPARAM_INFO
	.align		4
.L_2023:
        /*00dc*/ 	.byte	0x04, 0x17
        /*00de*/ 	.short	(.L_2025 - .L_2024)
.L_2024:
        /*00e0*/ 	.word	0x00000000
        /*00e4*/ 	.short	0x0007
        /*00e6*/ 	.short	0x0030
        /*00e8*/ 	.byte	0x00, 0xf0, 0x11, 0x00


	//----- nvinfo : EIATTR_KPARAM_INFO
	.align		4
.L_2025:
        /*00ec*/ 	.byte	0x04, 0x17
        /*00ee*/ 	.short	(.L_2027 - .L_2026)
.L_2026:
        /*00f0*/ 	.word	0x00000000
        /*00f4*/ 	.short	0x0006
        /*00f6*/ 	.short	0x002c
        /*00f8*/ 	.byte	0x00, 0xf0, 0x11, 0x00


	//----- nvinfo : EIATTR_KPARAM_INFO
	.align		4
.L_2027:
        /*00fc*/ 	.byte	0x04, 0x17
        /*00fe*/ 	.short	(.L_2029 - .L_2028)
.L_2028:
        /*0100*/ 	.word	0x00000000
        /*0104*/ 	.short	0x0005
        /*0106*/ 	.short	0x0028
        /*0108*/ 	.byte	0x00, 0xf0, 0x11, 0x00


	//----- nvinfo : EIATTR_KPARAM_INFO
	.align		4
.L_2029:
        /*010c*/ 	.byte	0x04, 0x17
        /*010e*/ 	.short	(.L_2031 - .L_2030)
.L_2030:
        /*0110*/ 	.word	0x00000000
        /*0114*/ 	.short	0x0004
        /*0116*/ 	.short	0x0020
        /*0118*/ 	.byte	0x00, 0xf0, 0x21, 0x00


	//----- nvinfo : EIATTR_KPARAM_INFO
	.align		4
.L_2031:
        /*011c*/ 	.byte	0x04, 0x17
        /*011e*/ 	.short	(.L_2033 - .L_2032)
.L_2032:
        /*0120*/ 	.word	0x00000000
        /*0124*/ 	.short	0x0003
        /*0126*/ 	.short	0x0018
        /*0128*/ 	.byte	0x00, 0xf0, 0x21, 0x00


	//----- nvinfo : EIATTR_KPARAM_INFO
	.align		4
.L_2033:
        /*012c*/ 	.byte	0x04, 0x17
        /*012e*/ 	.short	(.L_2035 - .L_2034)
.L_2034:
        /*0130*/ 	.word	0x00000000
        /*0134*/ 	.short	0x0002
        /*0136*/ 	.short	0x0010
        /*0138*/ 	.byte	0x00, 0xf0, 0x21, 0x00


	//----- nvinfo : EIATTR_KPARAM_INFO
	.align		4
.L_2035:
        /*013c*/ 	.byte	0x04, 0x17
        /*013e*/ 	.short	(.L_2037 - .L_2036)
.L_2036:
        /*0140*/ 	.word	0x00000000
        /*0144*/ 	.short	0x0001
        /*0146*/ 	.short	0x0008
        /*0148*/ 	.byte	0x00, 0xf0, 0x21, 0x00


	//----- nvinfo : EIATTR_KPARAM_INFO
	.align		4
.L_2037:
        /*014c*/ 	.byte	0x04, 0x17
        /*014e*/ 	.short	(.L_2039 - .L_2038)
.L_2038:
        /*0150*/ 	.word	0x00000000
        /*0154*/ 	.short	0x0000
        /*0156*/ 	.short	0x0000
        /*0158*/ 	.byte	0x00, 0xf0, 0x21, 0x00


	//----- nvinfo : EIATTR_MAXREG_COUNT
	.align		4
.L_2039:
        /*015c*/ 	.byte	0x03, 0x1b
        /*015e*/ 	.short	0x00ff


	//----- nvinfo : EIATTR_NUM_BARRIERS
	.align		4
        /*0160*/ 	.byte	0x02, 0x4c
        /*0162*/ 	.byte	0x01
	.zero		1


	//----- nvinfo : EIATTR_MERCURY_ISA_VERSION
	.align		4
        /*0164*/ 	.byte	0x03, 0x5f
        /*0166*/ 	.short	0x0000


	//----- nvinfo : EIATTR_EXIT_INSTR_OFFSETS
	.align		4
        /*0168*/ 	.byte	0x04, 0x1c
        /*016a*/ 	.short	(.L_2041 - .L_2040)


	//   ....[0]....
.L_2040:
        /*016c*/ 	.word	0x00000790


	//   ....[1]....
        /*0170*/ 	.word	0x00005050


	//   ....[2]....
        /*0174*/ 	.word	0x00005310


	//   ....[3]....
        /*0178*/ 	.word	0x00005560


	//   ....[4]....
        /*017c*/ 	.word	0x000056a0


	//   ....[5]....
        /*0180*/ 	.word	0x00005740


	//   ....[6]....
        /*0184*/ 	.word	0x00005780


	//----- nvinfo : EIATTR_CTAIDZ_USED
	.align		4
.L_2041:
        /*0188*/ 	.byte	0x01, 0x04
	.zero		2


	//----- nvinfo : EIATTR_CRS_STACK_SIZE
	.align		4
        /*018c*/ 	.byte	0x04, 0x1e
        /*018e*/ 	.short	(.L_2043 - .L_2042)
.L_2042:
        /*0190*/ 	.word	0x00000000
.L_2043:


//--------------------- .nv.info._Z23gemm_half_q_half_kernelILi3ELi38ELb0ELb0ELi64EEvPK6__halfPKjS4_S2_PS0_iiiiPKtS7_iiiiiibS2_i --------------------------
	.section	.nv.info._Z23gemm_half_q_half_kernelILi3ELi38ELb0ELb0ELi64EEvPK6__halfPKjS4_S2_PS0_iiiiPKtS7_iiiiiibS2_i,"",@"SHT_CUDA_INFO"
	.sectionflags	@""
	.align	4


	//----- nvinfo : EIATTR_CUDA_API_VERSION
	.align		4
        /*0000*/ 	.byte	0x04, 0x37
        /*0002*/ 	.short	(.L_2045 - .L_2044)
.L_2044:
        /*0004*/ 	.word	0x00000082


	//----- nvinfo : EIATTR_SW2861232_WAR
	.align		4
.L_2045:
        /*0008*/ 	.byte	0x01, 0x35
	.zero		2


	//----- nvinfo : EIATTR_PARAM_CBANK
	.align		4
        /*000c*/ 	.byte	0x04, 0x0a
        /*000e*/ 	.short	(.L_2047 - .L_2046)
	.align		4
.L_2046:
        /*0010*/ 	.word	index@(.nv.constant0._Z23gemm_half_q_half_kernelILi3ELi38ELb0ELb0ELi64EEvPK6__halfPKjS4_S2_PS0_iiiiPKtS7_iiiiiibS2_i)
        /*0014*/ 	.short	0x0160
        /*0016*/ 	.short	0x0074


	//----- nvinfo : EIATTR_CBANK_PARAM_SIZE
	.align		4
.L_2047:
        /*0018*/ 	.byte	0x03, 0x19
        /*001a*/ 	.short	0x0074


	//----- nvinfo : EIATTR_KPARAM_INFO
	.align		4
        /*001c*/ 	.byte	0x04, 0x17
        /*001e*/ 	.short	(.L_2049 - .L_2048)
.L_2048:
        /*0020*/ 	.word	0x00000000
        /*0024*/ 	.short	0x0013
        /*0026*/ 	.short	0x0070
        /*0028*/ 	.byte	0x00, 0xf0, 0x11, 0x00


	//----- nvinfo : EIATTR_KPARAM_INFO
	.align		4
.L_2049:
        /*002c*/ 	.byte	0x04, 0x17
        /*002e*/ 	.short	(.L_2051 - .L_2050)
.L_2050:
        /*0030*/ 	.word	0x00000000
        /*0034*/ 	.short	0x0012
        /*0036*/ 	.short	0x0068
        /*0038*/ 	.byte	0x00, 0xf0, 0x21, 0x00


	//----- nvinfo : EIATTR_KPARAM_INFO
	.align		4
.L_2051:
        /*003c*/ 	.byte	0x04, 0x17
        /*003e*/ 	.short	(.L_2053 - .L_2052)
.L_2052:
        /*0040*/ 	.word	0x00000000
        /*0044*/ 	.short	0x0011
        /*0046*/ 	.short	0x0060
        /*0048*/ 	.byte	0x00, 0xf0, 0x05, 0x00


	//----- nvinfo : EIATTR_KPARAM_INFO
	.align		4
.L_2053:
        /*004c*/ 	.byte	0x04, 0x17
        /*004e*/ 	.short	(.L_2055 - .L_2054)
.L_2054:
        /*0050*/ 	.word	0x00000000
        /*0054*/ 	.short	0x0010
        /*0056*/ 	.short	0x005c
        /*0058*/ 	.byte	0x00, 0xf0, 0x11, 0x00


	//----- nvinfo : EIATTR_KPARAM_INFO
	.align		4
.L_2055:
        /*005c*/ 	.byte	0x04, 0x17
        /*005e*/ 	.short	(.L_2057 - .L_2056)
.L_2056:
        /*0060*/ 	.word	0x00000000
        /*0064*/ 	.short	0x000f
        /*0066*/ 	.short	0x0058
        /*0068*/ 	.byte	0x00, 0xf0, 0x11, 0x00


	//----- nvinfo : EIATTR_KPARAM_INFO
	.align		4
.L_2057:
        /*006c*/ 	.byte	0x04, 0x17
        /*006e*/ 	.short	(.L_2059 - .L_2058)
.L_2058:
        /*0070*/ 	.word	0x00000000
        /*0074*/ 	.short	0x000e
        /*0076*/ 	.short	0x0054
        /*0078*/ 	.byte	0x00, 0xf0, 0x11, 0x00


	//----- nvinfo : EIATTR_KPARAM_INFO
	.align		4
.L_2059:
        /*007c*/ 	.byte	0x04, 0x17
        /*007e*/ 	.short	(.L_2061 - .L_2060)
.L_2060:
        /*0080*/ 	.word	0x00000000
        /*0084*/ 	.short	0x000d
        /*0086*/ 	.short	0x0050
        /*0088*/ 	.byte	0x00, 0xf0, 0x11, 0x00


	//----- nvinfo : EIATTR_KPARAM_INFO
	.align		4
.L_2061:
        /*008c*/ 	.byte	0x04, 0x17
        /*008e*/ 	.short	(.L_2063 - .L_2062)
.L_2062:
        /*0090*/ 	.word	0x00000000
        /*0094*/ 	.short	0x000c
        /*0096*/ 	.short	0x004c
        /*0098*/ 	.byte	0x00, 0xf0, 0x11, 0x00


	//----- nvinfo : EIATTR_KPARAM_INFO
	.align		4
.L_2063:
        /*009c*/ 	.byte	0x04, 0x17
        /*009e*/ 	.short	(.L_2065 - .L_2064)
.L_2064:
        /*00a0*/ 	.word	0x00000000
        /*00a4*/ 	.short	0x000b
        /*00a6*/ 	.short	0x0048
        /*00a8*/ 	.byte	0x00, 0xf0, 0x11, 0x00


	//----- nvinfo : EIATTR_KPARAM_INFO
	.align		4
.L_2065:
        /*00ac*/ 	.byte	0x04, 0x17
        /*00ae*/ 	.short	(.L_2067 - .L_2066)
.L_2066:
        /*00b0*/ 	.word	0x00000000
        /*00b4*/ 	.short	0x000a
        /*00b6*/ 	.short	0x0040
        /*00b8*/ 	.byte	0x00, 0xf0, 0x21, 0x00


	//----- nvinfo : EIATTR_KPARAM_INFO
	.align		4
.L_2067:
        /*00bc*/ 	.byte	0x04, 0x17
        /*00be*/ 	.short	(.L_2069 - .L_2068)
.L_2068:
        /*00c0*/ 	.word	0x00000000
        /*00c4*/ 	.short	0x0009
        /*00c6*/ 	.short	0x0038
        /*00c8*/ 	.byte	0x00, 0xf0, 0x21, 0x00


	//----- nvinfo : EIATTR_KPARAM_INFO
	.align		4
.L_2069:
        /*00cc*/ 	.byte	0x04, 0x17
        /*00ce*/ 	.short	(.L_2071 - .L_2070)
.L_2070:
        /*00d0*/ 	.word	0x00000000
        /*00d4*/ 	.short	0x0008
        /*00d6*/ 	.short	0x0034
        /*00d8*/ 	.byte	0x00, 0xf0, 0x11, 0x00


	//----- nvinfo : EIATTR_KPARAM_INFO
	.align		4
.L_2071:
        /*00dc*/ 	.byte	0x04, 0x17
        /*00de*/ 	.short	(.L_2073 - .L_2072)
.L_2072:
        /*00e0*/ 	.word	0x00000000
        /*00e4*/ 	.short	0x0007
        /*00e6*/ 	.short	0x0030
        /*00e8*/ 	.byte	0x00, 0xf0, 0x11, 0x00


	//----- nvinfo : EIATTR_KPARAM_INFO
	.align		4
.L_2073:
        /*00ec*/ 	.byte	0x04, 0x17
        /*00ee*/ 	.short	(.L_2075 - .L_2074)
.L_2074:
        /*00f0*/ 	.word	0x00000000
        /*00f4*/ 	.short	0x0006
        /*00f6*/ 	.short	0x002c
        /*00f8*/ 	.byte	0x00, 0xf0, 0x11, 0x00


	//----- nvinfo : EIATTR_KPARAM_INFO
	.align		4
.L_2075:
        /*00fc*/ 	.byte	0x04, 0x17
        /*00fe*/ 	.short	(.L_2077 - .L_2076)
.L_2076:
        /*0100*/ 	.word	0x00000000
        /*0104*/ 	.short	0x0005
        /*0106*/ 	.short	0x0028
        /*0108*/ 	.byte	0x00, 0xf0, 0x11, 0x00


	//----- nvinfo : EIATTR_KPARAM_INFO
	.align		4
.L_2077:
        /*010c*/ 	.byte	0x04, 0x17
        /*010e*/ 	.short	(.L_2079 - .L_2078)
.L_2078:
        /*0110*/ 	.word	0x00000000
        /*0114*/ 	.short	0x0004
        /*0116*/ 	.short	0x0020
        /*0118*/ 	.byte	0x00, 0xf0, 0x21, 0x00


	//----- nvinfo : EIATTR_KPARAM_INFO
	.align		4
.L_2079:
        /*011c*/ 	.byte	0x04, 0x17
        /*011e*/ 	.short	(.L_2081 - .L_2080)
.L_2080:
        /*0120*/ 	.word	0x00000000
        /*0124*/ 	.short	0x0003
        /*0126*/ 	.short	0x0018
        /*0128*/ 	.byte	0x00, 0xf0, 0x21, 0x00


	//----- nvinfo : EIATTR_KPARAM_INFO
	.align		4
.L_2081:
        /*012c*/ 	.byte	0x04, 0x17
        /*012e*/ 	.short	(.L_2083 - .L_2082)
.L_2082:
        /*0130*/ 	.word	0x00000000
        /*0134*/ 	.short	0x0002
        /*0136*/ 	.short	0x0010
        /*0138*/ 	.byte	0x00, 0xf0, 0x21, 0x00


	//----- nvinfo : EIATTR_KPARAM_INFO
	.align		4
.L_2083:
        /*013c*/ 	.byte	0x04, 0x17
        /*013e*/ 	.short	(.L_2085 - .L_2084)
.L_2084:
        /*0140*/ 	.word	0x00000000
        /*0144*/ 	.short	0x0001
        /*0146*/ 	.short	0x0008
        /*0148*/ 	.byte	0x00, 0xf0, 0x21, 0x00


	//----- nvinfo : EIATTR_KPARAM_INFO
	.align		4
.L_2085:
        /*014c*/ 	.byte	0x04, 0x17
        /*014e*/ 	.short	(.L_2087 - .L_2086)
.L_2086:
        /*0150*/ 	.word	0x00000000
        /*0154*/ 	.short	0x0000
        /*0156*/ 	.short	0x0000
        /*0158*/ 	.byte	0x00, 0xf0, 0x21, 0x00


	//----- nvinfo : EIATTR_MAXREG_COUNT
	.align		4
.L_2087:
        /*015c*/ 	.byte	0x03, 0x1b
        /*015e*/ 	.short	0x00ff


	//----- nvinfo : EIATTR_NUM_BARRIERS
	.align		4
        /*0160*/ 	.byte	0x02, 0x4c
        /*0162*/ 	.byte	0x01
	.zero		1


	//----- nvinfo : EIATTR_MERCURY_ISA_VERSION
	.align		4
        /*0164*/ 	.byte	0x03, 0x5f
        /*0166*/ 	.short	0x0000


	//----- nvinfo : EIATTR_EXIT_INSTR_OFFSETS
	.align		4
        /*0168*/ 	.byte	0x04, 0x1c
        /*016a*/ 	.short	(.L_2089 - .L_2088)


	//   ....[0]....
.L_2088:
        /*016c*/ 	.word	0x00000790


	//   ....[1]....
        /*0170*/ 	.word	0x00006430


	//   ....[2]....
        /*0174*/ 	.word	0x000066f0


	//   ....[3]....
        /*0178*/ 	.word	0x00006940


	//   ....[4]....
        /*017c*/ 	.word	0x00006a80


	//   ....[5]....
        /*0180*/ 	.word	0x00006b20


	//   ....[6]....
        /*0184*/ 	.word	0x00006b60


	//----- nvinfo : EIATTR_CTAIDZ_USED
	.align		4
.L_2089:
        /*0188*/ 	.byte	0x01, 0x04
	.zero		2


	//----- nvinfo : EIATTR_CRS_STACK_SIZE
	.align		4
        /*018c*/ 	.byte	0x04, 0x1e
        /*018e*/ 	.short	(.L_2091 - .L_2090)
.L_2090:
        /*0190*/ 	.word	0x00000000
.L_2091:


//--------------------- .nv.info._Z23gemm_half_q_half_kernelILi3ELi128ELb0ELb0ELi64EEvPK6__halfPKjS4_S2_PS0_iiiiPKtS7_iiiiiibS2_i --------------------------
	.section	.nv.info._Z23gemm_half_q_half_kernelILi3ELi128ELb0ELb0ELi64EEvPK6__halfPKjS4_S2_PS0_iiiiPKtS7_iiiiiibS2_i,"",@"SHT_CUDA_INFO"
	.sectionflags	@""
	.align	4


	//----- nvinfo : EIATTR_CUDA_API_VERSION
	.align		4
        /*0000*/ 	.byte	0x04, 0x37
        /*0002*/ 	.short	(.L_2093 - .L_2092)
.L_2092:
        /*0004*/ 	.word	0x00000082


	//----- nvinfo : EIATTR_SW2861232_WAR
	.align		4
.L_2093:
        /*0008*/ 	.byte	0x01, 0x35
	.zero		2


	//----- nvinfo : EIATTR_PARAM_CBANK
	.align		4
        /*000c*/ 	.byte	0x04, 0x0a
        /*000e*/ 	.short	(.L_2095 - .L_2094)
	.align		4
.L_2094:
        /*0010*/ 	.word	index@(.nv.constant0._Z23gemm_half_q_half_kernelILi3ELi128ELb0ELb0ELi64EEvPK6__halfPKjS4_S2_PS0_iiiiPKtS7_iiiiiibS2_i)
        /*0014*/ 	.short	0x0160
        /*0016*/ 	.short	0x0074


	//----- nvinfo : EIATTR_CBANK_PARAM_SIZE
	.align		4
.L_2095:
        /*0018*/ 	.byte	0x03, 0x19
        /*001a*/ 	.short	0x0074


	//----- nvinfo : EIATTR_KPARAM_INFO
	.align		4
        /*001c*/ 	.byte	0x04, 0x17
        /*001e*/ 	.short	(.L_2097 - .L_2096)
.L_2096:
        /*0020*/ 	.word	0x00000000
        /*0024*/ 	.short	0x0013
        /*0026*/ 	.short	0x0070
        /*0028*/ 	.byte	0x00, 0xf0, 0x11, 0x00


	//----- nvinfo : EIATTR_KPARAM_INFO
	.align		4
.L_2097:
        /*002c*/ 	.byte	0x04, 0x17
        /*002e*/ 	.short	(.L_2099 - .L_2098)
.L_2098:
        /*0030*/ 	.word	0x00000000
        /*0034*/ 	.short	0x0012
        /*0036*/ 	.short	0x0068
        /*0038*/ 	.byte	0x00, 0xf0, 0x21, 0x00


	//----- nvinfo : EIATTR_KPARAM_INFO
	.align		4
.L_2099:
        /*003c*/ 	.byte	0x04, 0x17
        /*003e*/ 	.short	(.L_2101 - .L_2100)
.L_2100:
        /*0040*/ 	.word	0x00000000
        /*0044*/ 	.short	0x0011
        /*0046*/ 	.short	0x0060
        /*0048*/ 	.byte	0x00, 0xf0, 0x05, 0x00


	//----- nvinfo : EIATTR_KPARAM_INFO
	.align		4
.L_2101:
        /*004c*/ 	.byte	0x04, 0x17
        /*004e*/ 	.short	(.L_2103 - .L_2102)
.L_2102:
        /*0050*/ 	.word	0x00000000
        /*0054*/ 	.short	0x0010
        /*0056*/ 	.short	0x005c
        /*0058*/ 	.byte	0x00, 0xf0, 0x11, 0x00


	//----- nvinfo : EIATTR_KPARAM_INFO
	.align		4
.L_2103:
        /*005c*/ 	.byte	0x04, 0x17
        /*005e*/ 	.short	(.L_2105 - .L_2104)
.L_2104:
        /*0060*/ 	.word	0x00000000
        /*0064*/ 	.short	0x000f
        /*0066*/ 	.short	0x0058
        /*0068*/ 	.byte	0x00, 0xf0, 0x11, 0x00


	//----- nvinfo : EIATTR_KPARAM_INFO
	.align		4
.L_2105:
        /*006c*/ 	.byte	0x04, 0x17
        /*006e*/ 	.short	(.L_2107 - .L_2106)
.L_2106:
        /*0070*/ 	.word	0x00000000
        /*0074*/ 	.short	0x000e
        /*0076*/ 	.short	0x0054
        /*0078*/ 	.byte	0x00, 0xf0, 0x11, 0x00


	//----- nvinfo : EIATTR_KPARAM_INFO
	.align		4
.L_2107:
        /*007c*/ 	.byte	0x04, 0x17
        /*007e*/ 	.short	(.L_2109 - .L_2108)
.L_2108:
        /*0080*/ 	.word	0x00000000
        /*0084*/ 	.short	0x000d
        /*0086*/ 	.short	0x0050
        /*0088*/ 	.byte	0x00, 0xf0, 0x11, 0x00


	//----- nvinfo : EIATTR_KPARAM_INFO
	.align		4
.L_2109:
        /*008c*/ 	.byte	0x04, 0x17
        /*008e*/ 	.short	(.L_2111 - .L_2110)
.L_2110:
        /*0090*/ 	.word	0x00000000
        /*0094*/ 	.short	0x000c
        /*0096*/ 	.short	0x004c
        /*0098*/ 	.byte	0x00, 0xf0, 0x11, 0x00


	//----- nvinfo : EIATTR_KPARAM_INFO
	.align		4
.L_2111:
        /*009c*/ 	.byte	0x04, 0x17
        /*009e*/ 	.short	(.L_2113 - .L_2112)
.L_2112:
        /*00a0*/ 	.word	0x00000000
        /*00a4*/ 	.short	0x000b
        /*00a6*/ 	.short	0x0048
        /*00a8*/ 	.byte	0x00, 0xf0, 0x11, 0x00


	//----- nvinfo : EIATTR_KPARAM_INFO
	.align		4
.L_2113:
        /*00ac*/ 	.byte	0x04, 0x17
        /*00ae*/ 	.short	(.L_2115 - .L_2114)
.L_2114:
        /*00b0*/ 	.word	0x00000000
        /*00b4*/ 	.short	0x000a
        /*00b6*/ 	.short	0x0040
        /*00b8*/ 	.byte	0x00, 0xf0, 0x21, 0x00


	//----- nvinfo : EIATTR_KPARAM_INFO
	.align		4
.L_2115:
        /*00bc*/ 	.byte	0x04, 0x17
        /*00be*/ 	.short	(.L_2117 - .L_2116)
.L_2116:
        /*00c0*/ 	.word	0x00000000
        /*00c4*/ 	.short	0x0009
        /*00c6*/ 	.short	0x0038
        /*00c8*/ 	.byte	0x00, 0xf0, 0x21, 0x00


	//----- nvinfo : EIATTR_KPARAM_INFO
	.align		4
.L_2117:
        /*00cc*/ 	.byte	0x04, 0x17
        /*00ce*/ 	.short	(.L_2119 - .L_2118)
.L_2118:
        /*00d0*/ 	.word	0x00000000
        /*00d4*/ 	.short	0x0008
        /*00d6*/ 	.short	0x0034
        /*00d8*/ 	.byte	0x00, 0xf0, 0x11, 0x00


	//----- nvinfo : EIATTR_KPARAM_INFO
	.align		4
.L_2119:
        /*00dc*/ 	.byte	0x04, 0x17
        /*00de*/ 	.short	(.L_2121 - .L_2120)
.L_2120:
        /*00e0*/ 	.word	0x00000000
        /*00e4*/ 	.short	0x0007
        /*00e6*/ 	.short	0x0030
        /*00e8*/ 	.byte	0x00, 0xf0, 0x11, 0x00


	//----- nvinfo : EIATTR_KPARAM_INFO
	.align		4
.L_2121:
        /*00ec*/ 	.byte	0x04, 0x17
        /*00ee*/ 	.short	(.L_2123 - .L_2122)
.L_2122:
        /*00f0*/ 	.word	0x00000000
        /*00f4*/ 	.short	0x0006
        /*00f6*/ 	.short	0x002c
        /*00f8*/ 	.byte	0x00, 0xf0, 0x11, 0x00


	//----- nvinfo : EIATTR_KPARAM_INFO
	.align		4
.L_2123:
        /*00fc*/ 	.byte	0x04, 0x17
        /*00fe*/ 	.short	(.L_2125 - .L_2124)
.L_2124:
        /*0100*/ 	.word	0x00000000
        /*0104*/ 	.short	0x0005
        /*0106*/ 	.short	0x0028
        /*0108*/ 	.byte	0x00, 0xf0, 0x11, 0x00


	//----- nvinfo : EIATTR_KPARAM_INFO
	.align		4
.L_2125:
        /*010c*/ 	.byte	0x04, 0x17
        /*010e*/ 	.short	(.L_2127 - .L_2126)
.L_2126:
        /*0110*/ 	.word	0x00000000
        /*0114*/ 	.short	0x0004
        /*0116*/ 	.short	0x0020
        /*0118*/ 	.byte	0x00, 0xf0, 0x21, 0x00


	//----- nvinfo : EIATTR_KPARAM_INFO
	.align		4
.L_2127:
        /*011c*/ 	.byte	0x04, 0x17
        /*011e*/ 	.short	(.L_2129 - .L_2128)
.L_2128:
        /*0120*/ 	.word	0x00000000
        /*0124*/ 	.short	0x0003
        /*0126*/ 	.short	0x0018
        /*0128*/ 	.byte	0x00, 0xf0, 0x21, 0x00


	//----- nvinfo : EIATTR_KPARAM_INFO
	.align		4
.L_2129:
        /*012c*/ 	.byte	0x04, 0x17
        /*012e*/ 	.short	(.L_2131 - .L_2130)
.L_2130:
        /*0130*/ 	.word	0x00000000
        /*0134*/ 	.short	0x0002
        /*0136*/ 	.short	0x0010
        /*0138*/ 	.byte	0x00, 0xf0, 0x21, 0x00


	//----- nvinfo : EIATTR_KPARAM_INFO
	.align		4
.L_2131:
        /*013c*/ 	.byte	0x04, 0x17
        /*013e*/ 	.short	(.L_2133 - .L_2132)
.L_2132:
        /*0140*/ 	.word	0x00000000
        /*0144*/ 	.short	0x0001
        /*0146*/ 	.short	0x0008
        /*0148*/ 	.byte	0x00, 0xf0, 0x21, 0x00


	//----- nvinfo : EIATTR_KPARAM_INFO
	.align		4
.L_2133:
        /*014c*/ 	.byte	0x04, 0x17
        /*014e*/ 	.short	(.L_2135 - .L_2134)
.L_2134:
        /*0150*/ 	.word	0x00000000
        /*0154*/ 	.short	0x0000
        /*0156*/ 	.short	0x0000
        /*0158*/ 	.byte	0x00, 0xf0, 0x21, 0x00


	//----- nvinfo : EIATTR_MAXREG_COUNT
	.align		4
.L_2135:
        /*015c*/ 	.byte	0x03, 0x1b
        /*015e*/ 	.short	0x00ff


	//----- nvinfo : EIATTR_NUM_BARRIERS
	.align		4
        /*0160*/ 	.byte	0x02, 0x4c
        /*0162*/ 	.byte	0x01
	.zero		1


	//----- nvinfo : EIATTR_MERCURY_ISA_VERSION
	.align		4
        /*0164*/ 	.byte	0x03, 0x5f
        /*0166*/ 	.short	0x0000


	//----- nvinfo : EIATTR_EXIT_INSTR_OFFSETS
	.align		4
        /*0168*/ 	.byte	0x04, 0x1c
        /*016a*/ 	.short	(.L_2137 - .L_2136)


	//   ....[0]....
.L_2136:
        /*016c*/ 	.word	0x00000790


	//   ....[1]....
        /*0170*/ 	.word	0x00006140


	//   ....[2]....
        /*0174*/ 	.word	0x00006400


	//   ....[3]....
        /*0178*/ 	.word	0x00006650


	//   ....[4]....
        /*017c*/ 	.word	0x00006790


	//   ....[5]....
        /*0180*/ 	.word	0x00006830


	//   ....[6]....
        /*0184*/ 	.word	0x00006870


	//----- nvinfo : EIATTR_CTAIDZ_USED
	.align		4
.L_2137:
        /*0188*/ 	.byte	0x01, 0x04
	.zero		2


	//----- nvinfo : EIATTR_CRS_STACK_SIZE
	.align		4
        /*018c*/ 	.byte	0x04, 0x1e
        /*018e*/ 	.short	(.L_2139 - .L_2138)
.L_2138:
        /*0190*/ 	.word	0x00000000
.L_2139:


//--------------------- .nv.info._Z23gemm_half_q_half_kernelILi3ELi190ELb0ELb0ELi32EEvPK6__halfPKjS4_S2_PS0_iiiiPKtS7_iiiiiibS2_i --------------------------
	.section	.nv.info._Z23gemm_half_q_half_kernelILi3ELi190ELb0ELb0ELi32EEvPK6__halfPKjS4_S2_PS0_iiiiPKtS7_iiiiiibS2_i,"",@"SHT_CUDA_INFO"
	.sectionflags	@""
	.align	4


	//----- nvinfo : EIATTR_CUDA_API_VERSION
	.align		4
        /*0000*/ 	.byte	0x04, 0x37
        /*0002*/ 	.short	(.L_2141 - .L_2140)
.L_2140:
        /*0004*/ 	.word	0x00000082


	//----- nvinfo : EIATTR_SW2861232_WAR
	.align		4
.L_2141:
        /*0008*/ 	.byte	0x01, 0x35
	.zero		2


	//----- nvinfo : EIATTR_PARAM_CBANK
	.align		4
        /*000c*/ 	.byte	0x04, 0x0a
        /*000e*/ 	.short	(.L_2143 - .L_2142)
	.align		4
.L_2142:
        /*0010*/ 	.word	index@(.nv.constant0._Z23gemm_half_q_half_kernelILi3ELi190ELb0ELb0ELi32EEvPK6__halfPKjS4_S2_PS0_iiiiPKtS7_iiiiiibS2_i)
        /*0014*/ 	.short	0x0160
        /*0016*/ 	.short	0x0074


	//----- nvinfo : EIATTR_CBANK_PARAM_SIZE
	.align		4
.L_2143:
        /*0018*/ 	.byte	0x03, 0x19
        /*001a*/ 	.short	0x0074


	//----- nvinfo : EIATTR_KPARAM_INFO
	.align		4
        /*001c*/ 	.byte	0x04, 0x17
        /*001e*/ 	.short	(.L_2145 - .L_2144)
.L_2144:
        /*0020*/ 	.word	0x00000000
        /*0024*/ 	.short	0x0013
        /*0026*/ 	.short	0x0070
        /*0028*/ 	.byte	0x00, 0xf0, 0x11, 0x00


	//----- nvinfo : EIATTR_KPARAM_INFO
	.align		4
.L_2145:
        /*002c*/ 	.byte	0x04, 0x17
        /*002e*/ 	.short	(.L_2147 - .L_2146)
.L_2146:
        /*0030*/ 	.word	0x00000000
        /*0034*/ 	.short	0x0012
        /*0036*/ 	.short	0x0068
        /*0038*/ 	.byte	0x00, 0xf0, 0x21, 0x00


	//----- nvinfo : EIATTR_KPARAM_INFO
	.align		4
.L_2147:
        /*003c*/ 	.byte	0x04, 0x17
        /*003e*/ 	.short	(.L_2149 - .L_2148)
.L_2148:
        /*0040*/ 	.word	0x00000000
        /*0044*/ 	.short	0x0011
        /*0046*/ 	.short	0x0060
        /*0048*/ 	.byte	0x00, 0xf0, 0x05, 0x00


	//----- nvinfo : EIATTR_KPARAM_INFO
	.align		4
.L_2149:
        /*004c*/ 	.byte	0x04, 0x17
        /*004e*/ 	.short	(.L_2151 - .L_2150)
.L_2150:
        /*0050*/ 	.word	0x00000000
        /*0054*/ 	.short	0x0010
        /*0056*/ 	.short	0x005c
        /*0058*/ 	.byte	0x00, 0xf0, 0x11, 0x00


	//----- nvinfo : EIATTR_KPARAM_INFO
	.align		4
.L_2151:
        /*005c*/ 	.byte	0x04, 0x17
        /*005e*/ 	.short	(.L_2153 - .L_2152)
.L_2152:
        /*0060*/ 	.word	0x00000000
        /*0064*/ 	.short	0x000f
        /*0066*/ 	.short	0x0058
        /*0068*/ 	.byte	0x00, 0xf0, 0x11, 0x00


	//----- nvinfo : EIATTR_KPARAM_INFO
	.align		4
.L_2153:
        /*006c*/ 	.byte	0x04, 0x17
        /*006e*/ 	.short	(.L_2155 - .L_2154)
.L_2154:
        /*0070*/ 	.word	0x00000000
        /*0074*/ 	.short	0x000e
        /*0076*/ 	.short	0x0054
        /*0078*/ 	.byte	0x00, 0xf0, 0x11, 0x00


	//----- nvinfo : EIATTR_KPARAM_INFO
	.align		4
.L_2155:
        /*007c*/ 	.byte	0x04, 0x17
        /*007e*/ 	.short	(.L_2157 - .L_2156)
.L_2156:
        /*0080*/ 	.word	0x00000000
        /*0084*/ 	.short	0x000d
        /*0086*/ 	.short	0x0050
        /*0088*/ 	.byte	0x00, 0xf0, 0x11, 0x00


	//----- nvinfo : EIATTR_KPARAM_INFO
	.align		4
.L_2157:
        /*008c*/ 	.byte	0x04, 0x17
        /*008e*/ 	.short	(.L_2159 - .L_2158)
.L_2158:
        /*0090*/ 	.word	0x00000000
        /*0094*/ 	.short	0x000c
        /*0096*/ 	.short	0x004c
        /*0098*/ 	.byte	0x00, 0xf0, 0x11, 0x00


	//----- nvinfo : EIATTR_KPARAM_INFO
	.align		4
.L_2159:
        /*009c*/ 	.byte	0x04, 0x17
        /*009e*/ 	.short	(.L_2161 - .L_2160)
.L_2160:
        /*00a0*/ 	.word	0x00000000
        /*00a4*/ 	.short	0x000b
        /*00a6*/ 	.short	0x0048
        /*00a8*/ 	.byte	0x00, 0xf0, 0x11, 0x00


	//----- nvinfo : EIATTR_KPARAM_INFO
	.align		4
.L_2161:
        /*00ac*/ 	.byte	0x04, 0x17
        /*00ae*/ 	.short	(.L_2163 - .L_2162)
.L_2162:
        /*00b0*/ 	.word	0x00000000
        /*00b4*/ 	.short	0x000a
        /*00b6*/ 	.short	0x0040
        /*00b8*/ 	.byte	0x00, 0xf0, 0x21, 0x00


	//----- nvinfo : EIATTR_KPARAM_INFO
	.align		4
.L_2163:
        /*00bc*/ 	.byte	0x04, 0x17
        /*00be*/ 	.short	(.L_2165 - .L_2164)
.L_2164:
        /*00c0*/ 	.word	0x00000000
        /*00c4*/ 	.short	0x0009
        /*00c6*/ 	.short	0x0038
        /*00c8*/ 	.byte	0x00, 0xf0, 0x21, 0x00


	//----- nvinfo : EIATTR_KPARAM_INFO
	.align		4
.L_2165:
        /*00cc*/ 	.byte	0x04, 0x17
        /*00ce*/ 	.short	(.L_2167 - .L_2166)
.L_2166:
        /*00d0*/ 	.word	0x00000000
        /*00d4*/ 	.short	0x0008
        /*00d6*/ 	.short	0x0034
        /*00d8*/ 	.byte	0x00, 0xf0, 0x11, 0x00


	//----- nvinfo : EIATTR_KPARAM_INFO
	.align		4
.L_2167:
        /*00dc*/ 	.byte	0x04, 0x17
        /*00de*/ 	.short	(.L_2169 - .L_2168)
.L_2168:
        /*00e0*/ 	.word	0x00000000
        /*00e4*/ 	.short	0x0007
        /*00e6*/ 	.short	0x0030
        /*00e8*/ 	.byte	0x00, 0xf0, 0x11, 0x00


	//----- nvinfo : EIATTR_KPARAM_INFO
	.align		4
.L_2169:
        /*00ec*/ 	.byte	0x04, 0x17
        /*00ee*/ 	.short	(.L_2171 - .L_2170)
.L_2170:
        /*00f0*/ 	.word	0x00000000
        /*00f4*/ 	.short	0x0006
        /*00f6*/ 	.short	0x002c
        /*00f8*/ 	.byte	0x00, 0xf0, 0x11, 0x00


	//----- nvinfo : EIATTR_KPARAM_INFO
	.align		4
.L_2171:
        /*00fc*/ 	.byte	0x04, 0x17
        /*00fe*/ 	.short	(.L_2173 - .L_2172)
.L_2172:
        /*0100*/ 	.word	0x00000000
        /*0104*/ 	.short	0x0005
        /*0106*/ 	.short	0x0028
        /*0108*/ 	.byte	0x00, 0xf0, 0x11, 0x00


	//----- nvinfo : EIATTR_KPARAM_INFO
	.align		4
.L_2173:
        /*010c*/ 	.byte	0x04, 0x17
        /*010e*/ 	.short	(.L_2175 - .L_2174)
.L_2174:
        /*0110*/ 	.word	0x00000000
        /*0114*/ 	.short	0x0004
        /*0116*/ 	.short	0x0020
        /*0118*/ 	.byte	0x00, 0xf0, 0x21, 0x00


	//----- nvinfo : EIATTR_KPARAM_INFO
	.align		4
.L_2175:
        /*011c*/ 	.byte	0x04, 0x17
        /*011e*/ 	.short	(.L_2177 - .L_2176)
.L_2176:
        /*0120*/ 	.word	0x00000000
        /*0124*/ 	.short	0x0003
        /*0126*/ 	.short	0x0018
        /*0128*/ 	.byte	0x00, 0xf0, 0x21, 0x00


	//----- nvinfo : EIATTR_KPARAM_INFO
	.align		4
.L_2177:
        /*012c*/ 	.byte	0x04, 0x17
        /*012e*/ 	.short	(.L_2179 - .L_2178)
.L_2178:
        /*0130*/ 	.word	0x00000000
        /*0134*/ 	.short	0x0002
        /*0136*/ 	.short	0x0010
        /*0138*/ 	.byte	0x00, 0xf0, 0x21, 0x00


	//----- nvinfo : EIATTR_KPARAM_INFO
	.align		4
.L_2179:
        /*013c*/ 	.byte	0x04, 0x17
        /*013e*/ 	.short	(.L_2181 - .L_2180)
.L_2180:
        /*0140*/ 	.word	0x00000000
        /*0144*/ 	.short	0x0001
        /*0146*/ 	.short	0x0008
        /*0148*/ 	.byte	0x00, 0xf0, 0x21, 0x00


	//----- nvinfo : EIATTR_KPARAM_INFO
	.align		4
.L_2181:
        /*014c*/ 	.byte	0x04, 0x17
        /*014e*/ 	.short	(.L_2183 - .L_2182)
.L_2182:
        /*0150*/ 	.word	0x00000000
        /*0154*/ 	.short	0x0000
        /*0156*/ 	.short	0x0000
        /*0158*/ 	.byte	0x00, 0xf0, 0x21, 0x00


	//----- nvinfo : EIATTR_MAXREG_COUNT
	.align		4
.L_2183:
        /*015c*/ 	.byte	0x03, 0x1b
        /*015e*/ 	.short	0x00ff


	//----- nvinfo : EIATTR_NUM_BARRIERS
	.align		4
        /*0160*/ 	.byte	0x02, 0x4c
        /*0162*/ 	.byte	0x01
	.zero		1


	//----- nvinfo : EIATTR_MERCURY_ISA_VERSION
	.align		4
        /*0164*/ 	.byte	0x03, 0x5f
        /*0166*/ 	.short	0x0000


	//----- nvinfo : EIATTR_EXIT_INSTR_OFFSETS
	.align		4
        /*0168*/ 	.byte	0x04, 0x1c
        /*016a*/ 	.short	(.L_2185 - .L_2184)


	//   ....[0]....
.L_2184:
        /*016c*/ 	.word	0x00000b50


	//   ....[1]....
        /*0170*/ 	.word	0x00011380


	//   ....[2]....
        /*0174*/ 	.word	0x00011640


	//   ....[3]....
        /*0178*/ 	.word	0x00011890


	//   ....[4]....
        /*017c*/ 	.word	0x000119d0


	//   ....[5]....
        /*0180*/ 	.word	0x00011a70


	//   ....[6]....
        /*0184*/ 	.word	0x00011ab0


	//----- nvinfo : EIATTR_CTAIDZ_USED
	.align		4
.L_2185:
        /*0188*/ 	.byte	0x01, 0x04
	.zero		2


	//----- nvinfo : EIATTR_CRS_STACK_SIZE
	.align		4
        /*018c*/ 	.byte	0x04, 0x1e
        /*018e*/ 	.short	(.L_2187 - .L_2186)
.L_2186:
        /*0190*/ 	.word	0x00000000
.L_2187:


//--------------------- .nv.info._Z23gemm_half_q_half_kernelILi3ELi160ELb0ELb0ELi32EEvPK6__halfPKjS4_S2_PS0_iiiiPKtS7_iiiiiibS2_i --------------------------
	.section	.nv.info._Z23gemm_half_q_half_kernelILi3ELi160ELb0ELb0ELi32EEvPK6__halfPKjS4_S2_PS0_iiiiPKtS7_iiiiiibS2_i,"",@"SHT_CUDA_INFO"
	.sectionflags	@""
	.align	4


	//----- nvinfo : EIATTR_CUDA_API_VERSION
	.align		4
        /*0000*/ 	.byte	0x04, 0x37
        /*0002*/ 	.short	(.L_2189 - .L_2188)
.L_2188:
        /*0004*/ 	.word	0x00000082


	//----- nvinfo : EIATTR_SW2861232_WAR
	.align		4
.L_2189:
        /*0008*/ 	.byte	0x01, 0x35
	.zero		2


	//----- nvinfo : EIATTR_PARAM_CBANK
	.align		4
        /*000c*/ 	.byte	0x04, 0x0a
        /*000e*/ 	.short	(.L_2191 - .L_2190)
	.align		4
.L_2190:
        /*0010*/ 	.word	index@(.nv.constant0._Z23gemm_half_q_half_kernelILi3ELi160ELb0ELb0ELi32EEvPK6__halfPKjS4_S2_PS0_iiiiPKtS7_iiiiiibS2_i)
        /*0014*/ 	.short	0x0160
        /*0016*/ 	.short	0x0074


	//----- nvinfo : EIATTR_CBANK_PARAM_SIZE
	.align		4
.L_2191:
        /*0018*/ 	.byte	0x03, 0x19
        /*001a*/ 	.short	0x0074


	//----- nvinfo : EIATTR_KPARAM_INFO
	.align		4
        /*001c*/ 	.byte	0x04, 0x17
        /*001e*/ 	.short	(.L_2193 - .L_2192)
.L_2192:
        /*0020*/ 	.word	0x00000000
        /*0024*/ 	.short	0x0013
        /*0026*/ 	.short	0x0070
        /*0028*/ 	.byte	0x00, 0xf0, 0x11, 0x00


	//----- nvinfo : EIATTR_KPARAM_INFO
	.align		4
.L_2193:
        /*002c*/ 	.byte	0x04, 0x17
        /*002e*/ 	.short	(.L_2195 - .L_2194)
.L_2194:
        /*0030*/ 	.word	0x00000000
        /*0034*/ 	.short	0x0012
        /*0036*/ 	.short	0x0068
        /*0038*/ 	.byte	0x00, 0xf0, 0x21, 0x00


	//----- nvinfo : EIATTR_KPARAM_INFO
	.align		4
.L_2195:
        /*003c*/ 	.byte	0x04, 0x17
        /*003e*/ 	.short	(.L_2197 - .L_2196)
.L_2196:
        /*0040*/ 	.word	0x00000000
        /*0044*/ 	.short	0x0011
        /*0046*/ 	.short	0x0060
        /*0048*/ 	.byte	0x00, 0xf0, 0x05, 0x00


	//----- nvinfo : EIATTR_KPARAM_INFO
	.align		4
.L_2197:
        /*004c*/ 	.byte	0x04, 0x17
        /*004e*/ 	.short	(.L_2199 - .L_2198)
.L_2198:
        /*0050*/ 	.word	0x00000000
        /*0054*/ 	.short	0x0010
        /*0056*/ 	.short	0x005c
        /*0058*/ 	.byte	0x00, 0xf0, 0x11, 0x00


	//----- nvinfo : EIATTR_KPARAM_INFO
	.align		4
.L_2199:
        /*005c*/ 	.byte	0x04, 0x17
        /*005e*/ 	.short	(.L_2201 - .L_2200)
.L_2200:
        /*0060*/ 	.word	0x00000000
        /*0064*/ 	.short	0x000f
        /*0066*/ 	.short	0x0058
        /*0068*/ 	.byte	0x00, 0xf0, 0x11, 0x00


	//----- nvinfo : EIATTR_KPARAM_INFO
	.align		4
.L_2201:
        /*006c*/ 	.byte	0x04, 0x17
        /*006e*/ 	.short	(.L_2203 - .L_2202)
.L_2202:
        /*0070*/ 	.word	0x00000000
        /*0074*/ 	.short	0x000e
        /*0076*/ 	.short	0x0054
        /*0078*/ 	.byte	0x00, 0xf0, 0x11, 0x00


	//----- nvinfo : EIATTR_KPARAM_INFO
	.align		4
.L_2203:
        /*007c*/ 	.byte	0x04, 0x17
        /*007e*/ 	.short	(.L_2205 - .L_2204)
.L_2204:
        /*0080*/ 	.word	0x00000000
        /*0084*/ 	.short	0x000d
        /*0086*/ 	.short	0x0050
        /*0088*/ 	.byte	0x00, 0xf0, 0x11, 0x00


	//----- nvinfo : EIATTR_KPARAM_INFO
	.align		4
.L_2205:
        /*008c*/ 	.byte	0x04, 0x17
        /*008e*/ 	.short	(.L_2207 - .L_2206)
.L_2206:
        /*0090*/ 	.word	0x00000000
        /*0094*/ 	.short	0x000c
        /*0096*/ 	.short	0x004c
        /*0098*/ 	.byte	0x00, 0xf0, 0x11, 0x00


	//----- nvinfo : EIATTR_KPARAM_INFO
	.align		4
.L_2207:
        /*009c*/ 	.byte	0x04, 0x17
        /*009e*/ 	.short	(.L_2209 - .L_2208)
.L_2208:
        /*00a0*/ 	.word	0x00000000
        /*00a4*/ 	.short	0x000b
        /*00a6*/ 	.short	0x0048
        /*00a8*/ 	.byte	0x00, 0xf0, 0x11, 0x00


	//----- nvinfo : EIATTR_KPARAM_INFO
	.align		4
.L_2209:
        /*00ac*/ 	.byte	0x04, 0x17
        /*00ae*/ 	.short	(.L_2211 - .L_2210)
.L_2210:
        /*00b0*/ 	.word	0x00000000
        /*00b4*/ 	.short	0x000a
        /*00b6*/ 	.short	0x0040
        /*00b8*/ 	.byte	0x00, 0xf0, 0x21, 0x00


	//----- nvinfo : EIATTR_KPARAM_INFO
	.align		4
.L_2211:
        /*00bc*/ 	.byte	0x04, 0x17
        /*00be*/ 	.short	(.L_2213 - .L_2212)
.L_2212:
        /*00c0*/ 	.word	0x00000000
        /*00c4*/ 	.short	0x0009
        /*00c6*/ 	.short	0x0038
        /*00c8*/ 	.byte	0x00, 0xf0, 0x21, 0x00


	//----- nvinfo : EIATTR_KPARAM_INFO
	.align		4
.L_2213:
        /*00cc*/ 	.byte	0x04, 0x17
        /*00ce*/ 	.short	(.L_2215 - .L_2214)
.L_2214:
        /*00d0*/ 	.word	0x00000000
        /*00d4*/ 	.short	0x0008
        /*00d6*/ 	.short	0x0034
        /*00d8*/ 	.byte	0x00, 0xf0, 0x11, 0x00


	//----- nvinfo : EIATTR_KPARAM_INFO
	.align		4
.L_2215:
        /*00dc*/ 	.byte	0x04, 0x17
        /*00de*/ 	.short	(.L_2217 - .L_2216)
.L_2216:
        /*00e0*/ 	.word	0x00000000
        /*00e4*/ 	.short	0x0007
        /*00e6*/ 	.short	0x0030
        /*00e8*/ 	.byte	0x00, 0xf0, 0x11, 0x00


	//----- nvinfo : EIATTR_KPARAM_INFO
	.align		4
.L_2217:
        /*00ec*/ 	.byte	0x04, 0x17
        /*00ee*/ 	.short	(.L_2219 - .L_2218)
.L_2218:
        /*00f0*/ 	.word	0x00000000
        /*00f4*/ 	.short	0x0006
        /*00f6*/ 	.short	0x002c
        /*00f8*/ 	.byte	0x00, 0xf0, 0x11, 0x00


	//----- nvinfo : EIATTR_KPARAM_INFO
	.align		4
.L_2219:
        /*00fc*/ 	.byte	0x04, 0x17
        /*00fe*/ 	.short	(.L_2221 - .L_2220)
.L_2220:
        /*0100*/ 	.word	0x00000000
        /*0104*/ 	.short	0x0005
        /*0106*/ 	.short	0x0028
        /*0108*/ 	.byte	0x00, 0xf0, 0x11, 0x00


	//----- nvinfo : EIATTR_KPARAM_INFO
	.align		4
.L_2221:
        /*010c*/ 	.byte	0x04, 0x17
        /*010e*/ 	.short	(.L_2223 - .L_2222)
.L_2222:
        /*0110*/ 	.word	0x00000000
        /*0114*/ 	.short	0x0004
        /*0116*/ 	.short	0x0020
        /*0118*/ 	.byte	0x00, 0xf0, 0x21, 0x00


	//----- nvinfo : EIATTR_KPARAM_INFO
	.align		4
.L_2223:
        /*011c*/ 	.byte	0x04, 0x17
        /*011e*/ 	.short	(.L_2225 - .L_2224)
.L_2224:
        /*0120*/ 	.word	0x00000000
        /*0124*/ 	.short	0x0003
        /*0126*/ 	.short	0x0018
        /*0128*/ 	.byte	0x00, 0xf0, 0x21, 0x00


	//----- nvinfo : EIATTR_KPARAM_INFO
	.align		4
.L_2225:
        /*012c*/ 	.byte	0x04, 0x17
        /*012e*/ 	.short	(.L_2227 - .L_2226)
.L_2226:
        /*0130*/ 	.word	0x00000000
        /*0134*/ 	.short	0x0002
        /*0136*/ 	.short	0x0010
        /*0138*/ 	.byte	0x00, 0xf0, 0x21, 0x00


	//----- nvinfo : EIATTR_KPARAM_INFO
	.align		4
.L_2227:
        /*013c*/ 	.byte	0x04, 0x17
        /*013e*/ 	.short	(.L_2229 - .L_2228)
.L_2228:
        /*0140*/ 	.word	0x00000000
        /*0144*/ 	.short	0x0001
        /*0146*/ 	.short	0x0008
        /*0148*/ 	.byte	0x00, 0xf0, 0x21, 0x00


	//----- nvinfo : EIATTR_KPARAM_INFO
	.align		4
.L_2229:
        /*014c*/ 	.byte	0x04, 0x17
        /*014e*/ 	.short	(.L_2231 - .L_2230)
.L_2230:
        /*0150*/ 	.word	0x00000000
        /*0154*/ 	.short	0x0000
        /*0156*/ 	.short	0x0000
        /*0158*/ 	.byte	0x00, 0xf0, 0x21, 0x00


	//----- nvinfo : EIATTR_MAXREG_COUNT
	.align		4
.L_2231:
        /*015c*/ 	.byte	0x03, 0x1b
        /*015e*/ 	.short	0x00ff


	//----- nvinfo : EIATTR_NUM_BARRIERS
	.align		4
        /*0160*/ 	.byte	0x02, 0x4c
        /*0162*/ 	.byte	0x01
	.zero		1


	//----- nvinfo : EIATTR_MERCURY_ISA_VERSION
	.align		4
        /*0164*/ 	.byte	0x03, 0x5f
        /*0166*/ 	.short	0x0000


	//----- nvinfo : EIATTR_EXIT_INSTR_OFFSETS
	.align		4
        /*0168*/ 	.byte	0x04, 0x1c
        /*016a*/ 	.short	(.L_2233 - .L_2232)


	//   ....[0]....
.L_2232:
        /*016c*/ 	.word	0x00000780


	//   ....[1]....
        /*0170*/ 	.word	0x00008230


	//   ....[2]....
        /*0174*/ 	.word	0x00008500


	//   ....[3]....
        /*0178*/ 	.word	0x00008760


	//   ....[4]....
        /*017c*/ 	.word	0x000088b0


	//   ....[5]....
        /*0180*/ 	.word	0x00008950


	//   ....[6]....
        /*0184*/ 	.word	0x00008990


	//----- nvinfo : EIATTR_CTAIDZ_USED
	.align		4
.L_2233:
        /*0188*/ 	.byte	0x01, 0x04
	.zero		2


	//----- nvinfo : EIATTR_CRS_STACK_SIZE
	.align		4
        /*018c*/ 	.byte	0x04, 0x1e
        /*018e*/ 	.short	(.L_2235 - .L_2234)
.L_2234:
        /*0190*/ 	.word	0x00000000
.L_2235:


//--------------------- .nv.info._Z23gemm_half_q_half_kernelILi3ELi40ELb0ELb0ELi32EEvPK6__halfPKjS4_S2_PS0_iiiiPKtS7_iiiiiibS2_i --------------------------
	.section	.nv.info._Z23gemm_half_q_half_kernelILi3ELi40ELb0ELb0ELi32EEvPK6__halfPKjS4_S2_PS0_iiiiPKtS7_iiiiiibS2_i,"",@"SHT_CUDA_INFO"
	.sectionflags	@""
	.align	4


	//----- nvinfo : EIATTR_CUDA_API_VERSION
	.align		4
        /*0000*/ 	.byte	0x04, 0x37
        /*0002*/ 	.short	(.L_2237 - .L_2236)
.L_2236:
        /*0004*/ 	.word	0x00000082


	//----- nvinfo : EIATTR_SW2861232_WAR
	.align		4
.L_2237:
        /*0008*/ 	.byte	0x01, 0x35
	.zero		2


	//----- nvinfo : EIATTR_PARAM_CBANK
	.align		4
        /*000c*/ 	.byte	0x04, 0x0a
        /*000e*/ 	.short	(.L_2239 - .L_2238)
	.align		4
.L_2238:
        /*0010*/ 	.word	index@(.nv.constant0._Z23gemm_half_q_half_kernelILi3ELi40ELb0ELb0ELi32EEvPK6__halfPKjS4_S2_PS0_iiiiPKtS7_iiiiiibS2_i)
        /*0014*/ 	.short	0x0160
        /*0016*/ 	.short	0x0074


	//----- nvinfo : EIATTR_CBANK_PARAM_SIZE
	.align		4
.L_2239:
        /*0018*/ 	.byte	0x03, 0x19
        /*001a*/ 	.short	0x0074


	//----- nvinfo : EIATTR_KPARAM_INFO
	.align		4
        /*001c*/ 	.byte	0x04, 0x17
        /*001e*/ 	.short	(.L_2241 - .L_2240)
.L_2240:
        /*0020*/ 	.word	0x00000000
        /*0024*/ 	.short	0x0013
        /*0026*/ 	.short	0x0070
        /*0028*/ 	.byte	0x00, 0xf0, 0x11, 0x00


	//----- nvinfo : EIATTR_KPARAM_INFO
	.align		4
.L_2241:
        /*002c*/ 	.byte	0x04, 0x17
        /*002e*/ 	.short	(.L_2243 - .L_2242)
.L_2242:
        /*0030*/ 	.word	0x00000000
        /*0034*/ 	.short	0x0012
        /*0036*/ 	.short	0x0068
        /*0038*/ 	.byte	0x00, 0xf0, 0x21, 0x00


	//----- nvinfo : EIATTR_KPARAM_INFO
	.align		4
.L_2243:
        /*003c*/ 	.byte	0x04, 0x17
        /*003e*/ 	.short	(.L_2245 - .L_2244)
.L_2244:
        /*0040*/ 	.word	0x00000000
        /*0044*/ 	.short	0x0011
        /*0046*/ 	.short	0x0060
        /*0048*/ 	.byte	0x00, 0xf0, 0x05, 0x00


	//----- nvinfo : EIATTR_KPARAM_INFO
	.align		4
.L_2245:
        /*004c*/ 	.byte	0x04, 0x17
        /*004e*/ 	.short	(.L_2247 - .L_2246)
.L_2246:
        /*0050*/ 	.word	0x00000000
        /*0054*/ 	.short	0x0010
        /*0056*/ 	.short	0x005c
        /*0058*/ 	.byte	0x00, 0xf0, 0x11, 0x00


	//----- nvinfo : EIATTR_KPARAM_INFO
	.align		4
.L_2247:
        /*005c*/ 	.byte	0x04, 0x17
        /*005e*/ 	.short	(.L_2249 - .L_2248)
.L_2248:
        /*0060*/ 	.word	0x00000000
        /*0064*/ 	.short	0x000f
        /*0066*/ 	.short	0x0058
        /*0068*/ 	.byte	0x00, 0xf0, 0x11, 0x00


	//----- nvinfo : EIATTR_KPARAM_INFO
	.align		4
.L_2249:
        /*006c*/ 	.byte	0x04, 0x17
        /*006e*/ 	.short	(.L_2251 - .L_2250)
.L_2250:
        /*0070*/ 	.word	0x00000000
        /*0074*/ 	.short	0x000e
        /*0076*/ 	.short	0x0054
        /*0078*/ 	.byte	0x00, 0xf0, 0x11, 0x00


	//----- nvinfo : EIATTR_KPARAM_INFO
	.align		4
.L_2251:
        /*007c*/ 	.byte	0x04, 0x17
        /*007e*/ 	.short	(.L_2253 - .L_2252)
.L_2252:
        /*0080*/ 	.word	0x00000000
        /*0084*/ 	.short	0x000d
        /*0086*/ 	.short	0x0050
        /*0088*/ 	.byte	0x00, 0xf0, 0x11, 0x00


	//----- nvinfo : EIATTR_KPARAM_INFO
	.align		4
.L_2253:
        /*008c*/ 	.byte	0x04, 0x17
        /*008e*/ 	.short	(.L_2255 - .L_2254)
.L_2254:
        /*0090*/ 	.word	0x00000000
        /*0094*/ 	.short	0x000c
        /*0096*/ 	.short	0x004c
        /*0098*/ 	.byte	0x00, 0xf0, 0x11, 0x00


	//----- nvinfo : EIATTR_KPARAM_INFO
	.align		4
.L_2255:
        /*009c*/ 	.byte	0x04, 0x17
        /*009e*/ 	.short	(.L_2257 - .L_2256)
.L_2256:
        /*00a0*/ 	.word	0x00000000
        /*00a4*/ 	.short	0x000b
        /*00a6*/ 	.short	0x0048
        /*00a8*/ 	.byte	0x00, 0xf0, 0x11, 0x00


	//----- nvinfo : EIATTR_KPARAM_INFO
	.align		4
.L_2257:
        /*00ac*/ 	.byte	0x04, 0x17
        /*00ae*/ 	.short	(.L_2259 - .L_2258)
.L_2258:
        /*00b0*/ 	.word	0x00000000
        /*00b4*/ 	.short	0x000a
        /*00b6*/ 	.short	0x0040
        /*00b8*/ 	.byte	0x00, 0xf0, 0x21, 0x00


	//----- nvinfo : EIATTR_KPARAM_INFO
	.align		4
.L_2259:
        /*00bc*/ 	.byte	0x04, 0x17
        /*00be*/ 	.short	(.L_2261 - .L_2260)
.L_2260:
        /*00c0*/ 	.word	0x00000000
        /*00c4*/ 	.short	0x0009
        /*00c6*/ 	.short	0x0038
        /*00c8*/ 	.byte	0x00, 0xf0, 0x21, 0x00


	//----- nvinfo : EIATTR_KPARAM_INFO
	.align		4
.L_2261:
        /*00cc*/ 	.byte	0x04, 0x17
        /*00ce*/ 	.short	(.L_2263 - .L_2262)
.L_2262:
        /*00d0*/ 	.word	0x00000000
        /*00d4*/ 	.short	0x0008
        /*00d6*/ 	.short	0x0034
        /*00d8*/ 	.byte	0x00, 0xf0, 0x11, 0x00


	//----- nvinfo : EIATTR_KPARAM_INFO
	.align		4
.L_2263:
        /*00dc*/ 	.byte	0x04, 0x17
        /*00de*/ 	.short	(.L_2265 - .L_2264)
.L_2264:
        /*00e0*/ 	.word	0x00000000
        /*00e4*/ 	.short	0x0007
        /*00e6*/ 	.short	0x0030
        /*00e8*/ 	.byte	0x00, 0xf0, 0x11, 0x00


	//----- nvinfo : EIATTR_KPARAM_INFO
	.align		4
.L_2265:
        /*00ec*/ 	.byte	0x04, 0x17
        /*00ee*/ 	.short	(.L_2267 - .L_2266)
.L_2266:
        /*00f0*/ 	.word	0x00000000
        /*00f4*/ 	.short	0x0006
        /*00f6*/ 	.short	0x002c
        /*00f8*/ 	.byte	0x00, 0xf0, 0x11, 0x00


	//----- nvinfo : EIATTR_KPARAM_INFO
	.align		4
.L_2267:
        /*00fc*/ 	.byte	0x04, 0x17
        /*00fe*/ 	.short	(.L_2269 - .L_2268)
.L_2268:
        /*0100*/ 	.word	0x00000000
        /*0104*/ 	.short	0x0005
        /*0106*/ 	.short	0x0028
        /*0108*/ 	.byte	0x00, 0xf0, 0x11, 0x00


	//----- nvinfo : EIATTR_KPARAM_INFO
	.align		4
.L_2269:
        /*010c*/ 	.byte	0x04, 0x17
        /*010e*/ 	.short	(.L_2271 - .L_2270)
.L_2270:
        /*0110*/ 	.word	0x00000000
        /*0114*/ 	.short	0x0004
        /*0116*/ 	.short	0x0020
        /*0118*/ 	.byte	0x00, 0xf0, 0x21, 0x00


	//----- nvinfo : EIATTR_KPARAM_INFO
	.align		4
.L_2271:
        /*011c*/ 	.byte	0x04, 0x17
        /*011e*/ 	.short	(.L_2273 - .L_2272)
.L_2272:
        /*0120*/ 	.word	0x00000000
        /*0124*/ 	.short	0x0003
        /*0126*/ 	.short	0x0018
        /*0128*/ 	.byte	0x00, 0xf0, 0x21, 0x00


	//----- nvinfo : EIATTR_KPARAM_INFO
	.align		4
.L_2273:
        /*012c*/ 	.byte	0x04, 0x17
        /*012e*/ 	.short	(.L_2275 - .L_2274)
.L_2274:
        /*0130*/ 	.word	0x00000000
        /*0134*/ 	.short	0x0002
        /*0136*/ 	.short	0x0010
        /*0138*/ 	.byte	0x00, 0xf0, 0x21, 0x00


	//----- nvinfo : EIATTR_KPARAM_INFO
	.align		4
.L_2275:
        /*013c*/ 	.byte	0x04, 0x17
        /*013e*/ 	.short	(.L_2277 - .L_2276)
.L_2276:
        /*0140*/ 	.word	0x00000000
        /*0144*/ 	.short	0x0001
        /*0146*/ 	.short	0x0008
        /*0148*/ 	.byte	0x00, 0xf0, 0x21, 0x00


	//----- nvinfo : EIATTR_KPARAM_INFO
	.align		4
.L_2277:
        /*014c*/ 	.byte	0x04, 0x17
        /*014e*/ 	.short	(.L_2279 - .L_2278)
.L_2278:
        /*0150*/ 	.word	0x00000000
        /*0154*/ 	.short	0x0000
        /*0156*/ 	.short	0x0000
        /*0158*/ 	.byte	0x00, 0xf0, 0x21, 0x00


	//----- nvinfo : EIATTR_MAXREG_COUNT
	.align		4
.L_2279:
        /*015c*/ 	.byte	0x03, 0x1b
        /*015e*/ 	.short	0x00ff


	//----- nvinfo : EIATTR_NUM_BARRIERS
	.align		4
        /*0160*/ 	.byte	0x02, 0x4c
        /*0162*/ 	.byte	0x01
	.zero		1


	//----- nvinfo : EIATTR_MERCURY_ISA_VERSION
	.align		4
        /*0164*/ 	.byte	0x03, 0x5f
        /*0166*/ 	.short	0x0000


	//----- nvinfo : EIATTR_EXIT_INSTR_OFFSETS
	.align		4
        /*0168*/ 	.byte	0x04, 0x1c
        /*016a*/ 	.short	(.L_2281 - .L_2280)


	//   ....[0]....
.L_2280:
        /*016c*/ 	.word	0x00000780


	//   ....[1]....
        /*0170*/ 	.word	0x000073e0


	//   ....[2]....
        /*0174*/ 	.word	0x000076a0


	//   ....[3]....
        /*0178*/ 	.word	0x00007900


	//   ....[4]....
        /*017c*/ 	.word	0x00007a40


	//   ....[5]....
        /*0180*/ 	.word	0x00007ae0


	//   ....[6]....
        /*0184*/ 	.word	0x00007b20


	//----- nvinfo : EIATTR_CTAIDZ_USED
	.align		4
.L_2281:
        /*0188*/ 	.byte	0x01, 0x04
	.zero		2


	//----- nvinfo : EIATTR_CRS_STACK_SIZE
	.align		4
        /*018c*/ 	.byte	0x04, 0x1e
        /*018e*/ 	.short	(.L_2283 - .L_2282)
.L_2282:
        /*0190*/ 	.word	0x00000000
.L_2283:


//--------------------- .nv.info._Z23gemm_half_q_half_kernelILi3ELi10ELb0ELb0ELi32EEvPK6__halfPKjS4_S2_PS0_iiiiPKtS7_iiiiiibS2_i --------------------------
	.section	.nv.info._Z23gemm_half_q_half_kernelILi3ELi10ELb0ELb0ELi32EEvPK6__halfPKjS4_S2_PS0_iiiiPKtS7_iiiiiibS2_i,"",@"SHT_CUDA_INFO"
	.sectionflags	@""
	.align	4


	//----- nvinfo : EIATTR_CUDA_API_VERSION
	.align		4
        /*0000*/ 	.byte	0x04, 0x37
        /*0002*/ 	.short	(.L_2285 - .L_2284)
.L_2284:
        /*0004*/ 	.word	0x00000082


	//----- nvinfo : EIATTR_SW2861232_WAR
	.align		4
.L_2285:
        /*0008*/ 	.byte	0x01, 0x35
	.zero		2


	//----- nvinfo : EIATTR_PARAM_CBANK
	.align		4
        /*000c*/ 	.byte	0x04, 0x0a
        /*000e*/ 	.short	(.L_2287 - .L_2286)
	.align		4
.L_2286:
        /*0010*/ 	.word	index@(.nv.constant0._Z23gemm_half_q_half_kernelILi3ELi10ELb0ELb0ELi32EEvPK6__halfPKjS4_S2_PS0_iiiiPKtS7_iiiiiibS2_i)
        /*0014*/ 	.short	0x0160
        /*0016*/ 	.short	0x0074


	//----- nvinfo : EIATTR_CBANK_PARAM_SIZE
	.align		4
.L_2287:
        /*0018*/ 	.byte	0x03, 0x19
        /*001a*/ 	.short	0x0074


	//----- nvinfo : EIATTR_KPARAM_INFO
	.align		4
        /*001c*/ 	.byte	0x04, 0x17
        /*001e*/ 	.short	(.L_2289 - .L_2288)
.L_2288:
        /*0020*/ 	.word	0x00000000
        /*0024*/ 	.short	0x0013
        /*0026*/ 	.short	0x0070
        /*0028*/ 	.byte	0x00, 0xf0, 0x11, 0x00


	//----- nvinfo : EIATTR_KPARAM_INFO
	.align		4
.L_2289:
        /*002c*/ 	.byte	0x04, 0x17
        /*002e*/ 	.short	(.L_2291 - .L_2290)
.L_2290:
        /*0030*/ 	.word	0x00000000
        /*0034*/ 	.short	0x0012
        /*0036*/ 	.short	0x0068
        /*0038*/ 	.byte	0x00, 0xf0, 0x21, 0x00


	//----- nvinfo : EIATTR_KPARAM_INFO
	.align		4
.L_2291:
        /*003c*/ 	.byte	0x04, 0x17
        /*003e*/ 	.short	(.L_2293 - .L_2292)
.L_2292:
        /*0040*/ 	.word	0x00000000
        /*0044*/ 	.short	0x0011
        /*0046*/ 	.short	0x0060
        /*0048*/ 	.byte	0x00, 0xf0, 0x05, 0x00


	//----- nvinfo : EIATTR_KPARAM_INFO
	.align		4
.L_2293:
        /*004c*/ 	.byte	0x04, 0x17
        /*004e*/ 	.short	(.L_2295 - .L_2294)
.L_2294:
        /*0050*/ 	.word	0x00000000
        /*0054*/ 	.short	0x0010
        /*0056*/ 	.short	0x005c
        /*0058*/ 	.byte	0x00, 0xf0, 0x11, 0x00


	//----- nvinfo : EIATTR_KPARAM_INFO
	.align		4
.L_2295:
        /*005c*/ 	.byte	0x04, 0x17
        /*005e*/ 	.short	(.L_2297 - .L_2296)
.L_2296:
        /*0060*/ 	.word	0x00000000
        /*0064*/ 	.short	0x000f
        /*0066*/ 	.short	0x0058
        /*0068*/ 	.byte	0x00, 0xf0, 0x11, 0x00


	//----- nvinfo : EIATTR_KPARAM_INFO
	.align		4
.L_2297:
        /*006c*/ 	.byte	0x04, 0x17
        /*006e*/ 	.short	(.L_2299 - .L_2298)
.L_2298:
        /*0070*/ 	.word	0x00000000
        /*0074*/ 	.short	0x000e
        /*0076*/ 	.short	0x0054
        /*0078*/ 	.byte	0x00, 0xf0, 0x11, 0x00


	//----- nvinfo : EIATTR_KPARAM_INFO
	.align		4
.L_2299:
        /*007c*/ 	.byte	0x04, 0x17
        /*007e*/ 	.short	(.L_2301 - .L_2300)
.L_2300:
        /*0080*/ 	.word	0x00000000
        /*0084*/ 	.short	0x000d
        /*0086*/ 	.short	0x0050
        /*0088*/ 	.byte	0x00, 0xf0, 0x11, 0x00


	//----- nvinfo : EIATTR_KPARAM_INFO
	.align		4
.L_2301:
        /*008c*/ 	.byte	0x04, 0x17
        /*008e*/ 	.short	(.L_2303 - .L_2302)
.L_2302:
        /*0090*/ 	.word	0x00000000
        /*0094*/ 	.short	0x000c
        /*0096*/ 	.short	0x004c
        /*0098*/ 	.byte	0x00, 0xf0, 0x11, 0x00


	//----- nvinfo : EIATTR_KPARAM_INFO
	.align		4
.L_2303:
        /*009c*/ 	.byte	0x04, 0x17
        /*009e*/ 	.short	(.L_2305 - .L_2304)
.L_2304:
        /*00a0*/ 	.word	0x00000000
        /*00a4*/ 	.short	0x000b
        /*00a6*/ 	.short	0x0048
        /*00a8*/ 	.byte	0x00, 0xf0, 0x11, 0x00


	//----- nvinfo : EIATTR_KPARAM_INFO
	.align		4
.L_2305:
        /*00ac*/ 	.byte	0x04, 0x17
        /*00ae*/ 	.short	(.L_2307 - .L_2306)
.L_2306:
        /*00b0*/ 	.word	0x00000000
        /*00b4*/ 	.short	0x000a
        /*00b6*/ 	.short	0x0040
        /*00b8*/ 	.byte	0x00, 0xf0, 0x21, 0x00


	//----- nvinfo : EIATTR_KPARAM_INFO
	.align		4
.L_2307:
        /*00bc*/ 	.byte	0x04, 0x17
        /*00be*/ 	.short	(.L_2309 - .L_2308)
.L_2308:
        /*00c0*/ 	.word	0x00000000
        /*00c4*/ 	.short	0x0009
        /*00c6*/ 	.short	0x0038
        /*00c8*/ 	.byte	0x00, 0xf0, 0x21, 0x00


	//----- nvinfo : EIATTR_KPARAM_INFO
	.align		4
.L_2309:
        /*00cc*/ 	.byte	0x04, 0x17
        /*00ce*/ 	.short	(.L_2311 - .L_2310)
.L_2310:
        /*00d0*/ 	.word	0x00000000
        /*00d4*/ 	.short	0x0008
        /*00d6*/ 	.short	0x0034
        /*00d8*/ 	.byte	0x00, 0xf0, 0x11, 0x00


	//----- nvinfo : EIATTR_KPARAM_INFO
	.align		4
.L_2311:
        /*00dc*/ 	.byte	0x04, 0x17
        /*00de*/ 	.short	(.L_2313 - .L_2312)
.L_2312:
        /*00e0*/ 	.word	0x00000000
        /*00e4*/ 	.short	0x0007
        /*00e6*/ 	.short	0x0030
        /*00e8*/ 	.byte	0x00, 0xf0, 0x11, 0x00


	//----- nvinfo : EIATTR_KPARAM_INFO
	.align		4
.L_2313:
        /*00ec*/ 	.byte	0x04, 0x17
        /*00ee*/ 	.short	(.L_2315 - .L_2314)
.L_2314:
        /*00f0*/ 	.word	0x00000000
        /*00f4*/ 	.short	0x0006
        /*00f6*/ 	.short	0x002c
        /*00f8*/ 	.byte	0x00, 0xf0, 0x11, 0x00


	//----- nvinfo : EIATTR_KPARAM_INFO
	.align		4
.L_2315:
        /*00fc*/ 	.byte	0x04, 0x17
        /*00fe*/ 	.short	(.L_2317 - .L_2316)
.L_2316:
        /*0100*/ 	.word	0x00000000
        /*0104*/ 	.short	0x0005
        /*0106*/ 	.short	0x0028
        /*0108*/ 	.byte	0x00, 0xf0, 0x11, 0x00


	//----- nvinfo : EIATTR_KPARAM_INFO
	.align		4
.L_2317:
        /*010c*/ 	.byte	0x04, 0x17
        /*010e*/ 	.short	(.L_2319 - .L_2318)
.L_2318:
        /*0110*/ 	.word	0x00000000
        /*0114*/ 	.short	0x0004
        /*0116*/ 	.short	0x0020
        /*0118*/ 	.byte	0x00, 0xf0, 0x21, 0x00


	//----- nvinfo : EIATTR_KPARAM_INFO
	.align		4
.L_2319:
        /*011c*/ 	.byte	0x04, 0x17
        /*011e*/ 	.short	(.L_2321 - .L_2320)
.L_2320:
        /*0120*/ 	.word	0x00000000
        /*0124*/ 	.short	0x0003
        /*0126*/ 	.short	0x0018
        /*0128*/ 	.byte	0x00, 0xf0, 0x21, 0x00


	//----- nvinfo : EIATTR_KPARAM_INFO
	.align		4
.L_2321:
        /*012c*/ 	.byte	0x04, 0x17
        /*012e*/ 	.short	(.L_2323 - .L_2322)
.L_2322:
        /*0130*/ 	.word	0x00000000
        /*0134*/ 	.short	0x0002
        /*0136*/ 	.short	0x0010
        /*0138*/ 	.byte	0x00, 0xf0, 0x21, 0x00


	//----- nvinfo : EIATTR_KPARAM_INFO
	.align		4
.L_2323:
        /*013c*/ 	.byte	0x04, 0x17
        /*013e*/ 	.short	(.L_2325 - .L_2324)
.L_2324:
        /*0140*/ 	.word	0x00000000
        /*0144*/ 	.short	0x0001
        /*0146*/ 	.short	0x0008
        /*0148*/ 	.byte	0x00, 0xf0, 0x21, 0x00


	//----- nvinfo : EIATTR_KPARAM_INFO
	.align		4
.L_2325:
        /*014c*/ 	.byte	0x04, 0x17
        /*014e*/ 	.short	(.L_2327 - .L_2326)
.L_2326:
        /*0150*/ 	.word	0x00000000
        /*0154*/ 	.short	0x0000
        /*0156*/ 	.short	0x0000
        /*0158*/ 	.byte	0x00, 0xf0, 0x21, 0x00


	//----- nvinfo : EIATTR_MAXREG_COUNT
	.align		4
.L_2327:
        /*015c*/ 	.byte	0x03, 0x1b
        /*015e*/ 	.short	0x00ff


	//----- nvinfo : EIATTR_NUM_BARRIERS
	.align		4
        /*0160*/ 	.byte	0x02, 0x4c
        /*0162*/ 	.byte	0x01
	.zero		1


	//----- nvinfo : EIATTR_MERCURY_ISA_VERSION
	.align		4
        /*0164*/ 	.byte	0x03, 0x5f
        /*0166*/ 	.short	0x0000


	//----- nvinfo : EIATTR_EXIT_INSTR_OFFSETS
	.align		4
        /*0168*/ 	.byte	0x04, 0x1c
        /*016a*/ 	.short	(.L_2329 - .L_2328)


	//   ....[0]....
.L_2328:
        /*016c*/ 	.word	0x00000780


	//   ....[1]....
        /*0170*/ 	.word	0x00006110


	//   ....[2]....
        /*0174*/ 	.word	0x000063d0


	//   ....[3]....
        /*0178*/ 	.word	0x00006620


	//   ....[4]....
        /*017c*/ 	.word	0x00006760


	//   ....[5]....
        /*0180*/ 	.word	0x00006800


	//   ....[6]....
        /*0184*/ 	.word	0x00006840


	//----- nvinfo : EIATTR_CTAIDZ_USED
	.align		4
.L_2329:
        /*0188*/ 	.byte	0x01, 0x04
	.zero		2


	//----- nvinfo : EIATTR_CRS_STACK_SIZE
	.align		4
        /*018c*/ 	.byte	0x04, 0x1e
        /*018e*/ 	.short	(.L_2331 - .L_2330)
.L_2330:
        /*0190*/ 	.word	0x00000000
.L_2331:


//--------------------- .nv.info._Z23gemm_half_q_half_kernelILi3ELi172ELb0ELb0ELi32EEvPK6__halfPKjS4_S2_PS0_iiiiPKtS7_iiiiiibS2_i --------------------------
	.section	.nv.info._Z23gemm_half_q_half_kernelILi3ELi172ELb0ELb0ELi32EEvPK6__halfPKjS4_S2_PS0_iiiiPKtS7_iiiiiibS2_i,"",@"SHT_CUDA_INFO"
	.sectionflags	@""
	.align	4


	//----- nvinfo : EIATTR_CUDA_API_VERSION
	.align		4
        /*0000*/ 	.byte	0x04, 0x37
        /*0002*/ 	.short	(.L_2333 - .L_2332)
.L_2332:
        /*0004*/ 	.word	0x00000082


	//----- nvinfo : EIATTR_SW2861232_WAR
	.align		4
.L_2333:
        /*0008*/ 	.byte	0x01, 0x35
	.zero		2


	//----- nvinfo : EIATTR_PARAM_CBANK
	.align		4
        /*000c*/ 	.byte	0x04, 0x0a
        /*000e*/ 	.short	(.L_2335 - .L_2334)
	.align		4
.L_2334:
        /*0010*/ 	.word	index@(.nv.constant0._Z23gemm_half_q_half_kernelILi3ELi172ELb0ELb0ELi32EEvPK6__halfPKjS4_S2_PS0_iiiiPKtS7_iiiiiibS2_i)
        /*0014*/ 	.short	0x0160
        /*0016*/ 	.short	0x0074


	//----- nvinfo : EIATTR_CBANK_PARAM_SIZE
	.align		4
.L_2335:
        /*0018*/ 	.byte	0x03, 0x19
        /*001a*/ 	.short	0x0074


	//----- nvinfo : EIATTR_KPARAM_INFO
	.align		4
        /*001c*/ 	.byte	0x04, 0x17
        /*001e*/ 	.short	(.L_2337 - .L_2336)
.L_2336:
        /*0020*/ 	.word	0x00000000
        /*0024*/ 	.short	0x0013
        /*0026*/ 	.short	0x0070
        /*0028*/ 	.byte	0x00, 0xf0, 0x11, 0x00


	//----- nvinfo : EIATTR_KPARAM_INFO
	.align		4
.L_2337:
        /*002c*/ 	.byte	0x04, 0x17
        /*002e*/ 	.short	(.L_2339 - .L_2338)
.L_2338:
        /*0030*/ 	.word	0x00000000
        /*0034*/ 	.short	0x0012
        /*0036*/ 	.short	0x0068
        /*0038*/ 	.byte	0x00, 0xf0, 0x21, 0x00


	//----- nvinfo : EIATTR_KPARAM_INFO
	.align		4
.L_2339:
        /*003c*/ 	.byte	0x04, 0x17
        /*003e*/ 	.short	(.L_2341 - .L_2340)
.L_2340:
        /*0040*/ 	.word	0x00000000
        /*0044*/ 	.short	0x0011
        /*0046*/ 	.short	0x0060
        /*0048*/ 	.byte	0x00, 0xf0, 0x05, 0x00


	//----- nvinfo : EIATTR_KPARAM_INFO
	.align		4
.L_2341:
        /*004c*/ 	.byte	0x04, 0x17
        /*004e*/ 	.short	(.L_2343 - .L_2342)
.L_2342:
        /*0050*/ 	.word	0x00000000
        /*0054*/ 	.short	0x0010
        /*0056*/ 	.short	0x005c
        /*0058*/ 	.byte	0x00, 0xf0, 0x11, 0x00


	//----- nvinfo : EIATTR_KPARAM_INFO
	.align		4
.L_2343:
        /*005c*/ 	.byte	0x04, 0x17
        /*005e*/ 	.short	(.L_2345 - .L_2344)
.L_2344:
        /*0060*/ 	.word	0x00000000
        /*0064*/ 	.short	0x000f
        /*0066*/ 	.short	0x0058
        /*0068*/ 	.byte	0x00, 0xf0, 0x11, 0x00


	//----- nvinfo : EIATTR_KPARAM_INFO
	.align		4
.L_2345:
        /*006c*/ 	.byte	0x04, 0x17
        /*006e*/ 	.short	(.L_2347 - .L_2346)
.L_2346:
        /*0070*/ 	.word	0x00000000
        /*0074*/ 	.short	0x000e
        /*0076*/ 	.short	0x0054
        /*0078*/ 	.byte	0x00, 0xf0, 0x11, 0x00


	//----- nvinfo : EIATTR_KPARAM_INFO
	.align		4
.L_2347:
        /*007c*/ 	.byte	0x04, 0x17
        /*007e*/ 	.short	(.L_2349 - .L_2348)
.L_2348:
        /*0080*/ 	.word	0x00000000
        /*0084*/ 	.short	0x000d
        /*0086*/ 	.short	0x0050
        /*0088*/ 	.byte	0x00, 0xf0, 0x11, 0x00


	//----- nvinfo : EIATTR_KPARAM_INFO
	.align		4
.L_2349:
        /*008c*/ 	.byte	0x04, 0x17
        /*008e*/ 	.short	(.L_2351 - .L_2350)
.L_2350:
        /*0090*/ 	.word	0x00000000
        /*0094*/ 	.short	0x000c
        /*0096*/ 	.short	0x004c
        /*0098*/ 	.byte	0x00, 0xf0, 0x11, 0x00


	//----- nvinfo : EIATTR_KPARAM_INFO
	.align		4
.L_2351:
        /*009c*/ 	.byte	0x04, 0x17
        /*009e*/ 	.short	(.L_2353 - .L_2352)
.L_2352:
        /*00a0*/ 	.word	0x00000000
        /*00a4*/ 	.short	0x000b
        /*00a6*/ 	.short	0x0048
        /*00a8*/ 	.byte	0x00, 0xf0, 0x11, 0x00


	//----- nvinfo : EIATTR_KPARAM_INFO
	.align		4
.L_2353:
        /*00ac*/ 	.byte	0x04, 0x17
        /*00ae*/ 	.short	(.L_2355 - .L_2354)
.L_2354:
        /*00b0*/ 	.word	0x00000000
        /*00b4*/ 	.short	0x000a
        /*00b6*/ 	.short	0x0040
        /*00b8*/ 	.byte	0x00, 0xf0, 0x21, 0x00


	//----- nvinfo : EIATTR_KPARAM_INFO
	.align		4
.L_2355:
        /*00bc*/ 	.byte	0x04, 0x17
        /*00be*/ 	.short	(.L_2357 - .L_2356)
.L_2356:
        /*00c0*/ 	.word	0x00000000
        /*00c4*/ 	.short	0x0009
        /*00c6*/ 	.short	0x0038
        /*00c8*/ 	.byte	0x00, 0xf0, 0x21, 0x00


	//----- nvinfo : EIATTR_KPARAM_INFO
	.align		4
.L_2357:
        /*00cc*/ 	.byte	0x04, 0x17
        /*00ce*/ 	.short	(.L_2359 - .L_2358)
.L_2358:
        /*00d0*/ 	.word	0x00000000
        /*00d4*/ 	.short	0x0008
        /*00d6*/ 	.short	0x0034
        /*00d8*/ 	.byte	0x00, 0xf0, 0x11, 0x00


	//----- nvinfo : EIATTR_KPARAM_INFO
	.align		4
.L_2359:
        /*00dc*/ 	.byte	0x04, 0x17
        /*00de*/ 	.short	(.L_2361 - .L_2360)
.L_2360:
        /*00e0*/ 	.word	0x00000000
        /*00e4*/ 	.short	0x0007
        /*00e6*/ 	.short	0x0030
        /*00e8*/ 	.byte	0x00, 0xf0, 0x11, 0x00


	//----- nvinfo : EIATTR_KPARAM_INFO
	.align		4
.L_2361:
        /*00ec*/ 	.byte	0x04, 0x17
        /*00ee*/ 	.short	(.L_2363 - .L_2362)
.L_2362:
        /*00f0*/ 	.word	0x00000000
        /*00f4*/ 	.short	0x0006
        /*00f6*/ 	.short	0x002c
        /*00f8*/ 	.byte	0x00, 0xf0, 0x11, 0x00


	//----- nvinfo : EIATTR_KPARAM_INFO
	.align		4
.L_2363:
        /*00fc*/ 	.byte	0x04, 0x17
        /*00fe*/ 	.short	(.L_2365 - .L_2364)
.L_2364:
        /*0100*/ 	.word	0x00000000
        /*0104*/ 	.short	0x0005
        /*0106*/ 	.short	0x0028
        /*0108*/ 	.byte	0x00, 0xf0, 0x11, 0x00


	//----- nvinfo : EIATTR_KPARAM_INFO
	.align		4
.L_2365:
        /*010c*/ 	.byte	0x04, 0x17
        /*010e*/ 	.short	(.L_2367 - .L_2366)
.L_2366:
        /*0110*/ 	.word	0x00000000
        /*0114*/ 	.short	0x0004
        /*0116*/ 	.short	0x0020
        /*0118*/ 	.byte	0x00, 0xf0, 0x21, 0x00


	//----- nvinfo : EIATTR_KPARAM_INFO
	.align		4
.L_2367:
        /*011c*/ 	.byte	0x04, 0x17
        /*011e*/ 	.short	(.L_2369 - .L_2368)
.L_2368:
        /*0120*/ 	.word	0x00000000
        /*0124*/ 	.short	0x0003
        /*0126*/ 	.short	0x0018
        /*0128*/ 	.byte	0x00, 0xf0, 0x21, 0x00


	//----- nvinfo : EIATTR_KPARAM_INFO
	.align		4
.L_2369:
        /*012c*/ 	.byte	0x04, 0x17
        /*012e*/ 	.short	(.L_2371 - .L_2370)
.L_2370:
        /*0130*/ 	.word	0x00000000
        /*0134*/ 	.short	0x0002
        /*0136*/ 	.short	0x0010
        /*0138*/ 	.byte	0x00, 0xf0, 0x21, 0x00


	//----- nvinfo : EIATTR_KPARAM_INFO
	.align		4
.L_2371:
        /*013c*/ 	.byte	0x04, 0x17
        /*013e*/ 	.short	(.L_2373 - .L_2372)
.L_2372:
        /*0140*/ 	.word	0x00000000
        /*0144*/ 	.short	0x0001
        /*0146*/ 	.short	0x0008
        /*0148*/ 	.byte	0x00, 0xf0, 0x21, 0x00


	//----- nvinfo : EIATTR_KPARAM_INFO
	.align		4
.L_2373:
        /*014c*/ 	.byte	0x04, 0x17
        /*014e*/ 	.short	(.L_2375 - .L_2374)
.L_2374:
        /*0150*/ 	.word	0x00000000
        /*0154*/ 	.short	0x0000
        /*0156*/ 	.short	0x0000
        /*0158*/ 	.byte	0x00, 0xf0, 0x21, 0x00


	//----- nvinfo : EIATTR_MAXREG_COUNT
	.align		4
.L_2375:
        /*015c*/ 	.byte	0x03, 0x1b
        /*015e*/ 	.short	0x00ff


	//----- nvinfo : EIATTR_NUM_BARRIERS
	.align		4
        /*0160*/ 	.byte	0x02, 0x4c
        /*0162*/ 	.byte	0x01
	.zero		1


	//----- nvinfo : EIATTR_MERCURY_ISA_VERSION
	.align		4
        /*0164*/ 	.byte	0x03, 0x5f
        /*0166*/ 	.short	0x0000


	//----- nvinfo : EIATTR_EXIT_INSTR_OFFSETS
	.align		4
        /*0168*/ 	.byte	0x04, 0x1c
        /*016a*/ 	.short	(.L_2377 - .L_2376)


	//   ....[0]....
.L_2376:
        /*016c*/ 	.word	0x00000b50


	//   ....[1]....
        /*0170*/ 	.word	0x0000e4c0


	//   ....[2]....
        /*0174*/ 	.word	0x0000e780


	//   ....[3]....
        /*0178*/ 	.word	0x0000e9d0


	//   ....[4]....
        /*017c*/ 	.word	0x0000eb30


	//   ....[5]....
        /*0180*/ 	.word	0x0000ebd0


	//   ....[6]....
        /*0184*/ 	.word	0x0000ec10


	//----- nvinfo : EIATTR_CTAIDZ_USED
	.align		4
.L_2377:
        /*0188*/ 	.byte	0x01, 0x04
	.zero		2


	//----- nvinfo : EIATTR_CRS_STACK_SIZE
	.align		4
        /*018c*/ 	.byte	0x04, 0x1e
        /*018e*/ 	.short	(.L_2379 - .L_2378)
.L_2378:
        /*0190*/ 	.word	0x00000000
.L_2379:


//--------------------- .nv.info._Z23gemm_half_q_half_kernelILi3ELi176ELb0ELb0ELi32EEvPK6__halfPKjS4_S2_PS0_iiiiPKtS7_iiiiiibS2_i --------------------------
	.section	.nv.info._Z23gemm_half_q_half_kernelILi3ELi176ELb0ELb0ELi32EEvPK6__halfPKjS4_S2_PS0_iiiiPKtS7_iiiiiibS2_i,"",@"SHT_CUDA_INFO"
	.sectionflags	@""
	.align	4


	//----- nvinfo : EIATTR_CUDA_API_VERSION
	.align		4
        /*0000*/ 	.byte	0x04, 0x37
        /*0002*/ 	.short	(.L_2381 - .L_2380)
.L_2380:
        /*0004*/ 	.word	0x00000082


	//----- nvinfo : EIATTR_SW2861232_WAR
	.align		4
.L_2381:
        /*0008*/ 	.byte	0x01, 0x35
	.zero		2


	//----- nvinfo : EIATTR_PARAM_CBANK
	.align		4
        /*000c*/ 	.byte	0x04, 0x0a
        /*000e*/ 	.short	(.L_2383 - .L_2382)
	.align		4
.L_2382:
        /*0010*/ 	.word	index@(.nv.constant0._Z23gemm_half_q_half_kernelILi3ELi176ELb0ELb0ELi32EEvPK6__halfPKjS4_S2_PS0_iiiiPKtS7_iiiiiibS2_i)
        /*0014*/ 	.short	0x0160
        /*0016*/ 	.short	0x0074


	//----- nvinfo : EIATTR_CBANK_PARAM_SIZE
	.align		4
.L_2383:
        /*0018*/ 	.byte	0x03, 0x19
        /*001a*/ 	.short	0x0074


	//----- nvinfo : EIATTR_KPARAM_INFO
	.align		4
        /*001c*/ 	.byte	0x04, 0x17
        /*001e*/ 	.short	(.L_2385 - .L_2384)
.L_2384:
        /*0020*/ 	.word	0x00000000
        /*0024*/ 	.short	0x0013
        /*0026*/ 	.short	0x0070
        /*0028*/ 	.byte	0x00, 0xf0, 0x11, 0x00


	//----- nvinfo : EIATTR_KPARAM_INFO
	.align		4
.L_2385:
        /*002c*/ 	.byte	0x04, 0x17
        /*002e*/ 	.short	(.L_2387 - .L_2386)
.L_2386:
        /*0030*/ 	.word	0x00000000
        /*0034*/ 	.short	0x0012
        /*0036*/ 	.short	0x0068
        /*0038*/ 	.byte	0x00, 0xf0, 0x21, 0x00


	//----- nvinfo : EIATTR_KPARAM_INFO
	.align		4
.L_2387:
        /*003c*/ 	.byte	0x04, 0x17
        /*003e*/ 	.short	(.L_2389 - .L_2388)
.L_2388:
        /*0040*/ 	.word	0x00000000
        /*0044*/ 	.short	0x0011
        /*0046*/ 	.short	0x0060
        /*0048*/ 	.byte	0x00, 0xf0, 0x05, 0x00


	//----- nvinfo : EIATTR_KPARAM_INFO
	.align		4
.L_2389:
        /*004c*/ 	.byte	0x04, 0x17
        /*004e*/ 	.short	(.L_2391 - .L_2390)
.L_2390:
        /*0050*/ 	.word	0x00000000
        /*0054*/ 	.short	0x0010
        /*0056*/ 	.short	0x005c
        /*0058*/ 	.byte	0x00, 0xf0, 0x11, 0x00


	//----- nvinfo : EIATTR_KPARAM_INFO
	.align		4
.L_2391:
        /*005c*/ 	.byte	0x04, 0x17
        /*005e*/ 	.short	(.L_2393 - .L_2392)
.L_2392:
        /*0060*/ 	.word	0x00000000
        /*0064*/ 	.short	0x000f
        /*0066*/ 	.short	0x0058
        /*0068*/ 	.byte	0x00, 0xf0, 0x11, 0x00


	//----- nvinfo : EIATTR_KPARAM_INFO
	.align		4
.L_2393:
        /*006c*/ 	.byte	0x04, 0x17
        /*006e*/ 	.short	(.L_2395 - .L_2394)
.L_2394:
        /*0070*/ 	.word	0x00000000
        /*0074*/ 	.short	0x000e
        /*0076*/ 	.short	0x0054
        /*0078*/ 	.byte	0x00, 0xf0, 0x11, 0x00


	//----- nvinfo : EIATTR_KPARAM_INFO
	.align		4
.L_2395:
        /*007c*/ 	.byte	0x04, 0x17
        /*007e*/ 	.short	(.L_2397 - .L_2396)
.L_2396:
        /*0080*/ 	.word	0x00000000
        /*0084*/ 	.short	0x000d
        /*0086*/ 	.short	0x0050
        /*0088*/ 	.byte	0x00, 0xf0, 0x11, 0x00


	//----- nvinfo : EIATTR_KPARAM_INFO
	.align		4
.L_2397:
        /*008c*/ 	.byte	0x04, 0x17
        /*008e*/ 	.short	(.L_2399 - .L_2398)
.L_2398:
        /*0090*/ 	.word	0x00000000
        /*0094*/ 	.short	0x000c
        /*0096*/ 	.short	0x004c
        /*0098*/ 	.byte	0x00, 0xf0, 0x11, 0x00


	//----- nvinfo : EIATTR_KPARAM_INFO
	.align		4
.L_2399:
        /*009c*/ 	.byte	0x04, 0x17
        /*009e*/ 	.short	(.L_2401 - .L_2400)
.L_2400:
        /*00a0*/ 	.word	0x00000000
        /*00a4*/ 	.short	0x000b
        /*00a6*/ 	.short	0x0048
        /*00a8*/ 	.byte	0x00, 0xf0, 0x11, 0x00


	//----- nvinfo : EIATTR_KPARAM_INFO
	.align		4
.L_2401:
        /*00ac*/ 	.byte	0x04, 0x17
        /*00ae*/ 	.short	(.L_2403 - .L_2402)
.L_2402:
        /*00b0*/ 	.word	0x00000000
        /*00b4*/ 	.short	0x000a
        /*00b6*/ 	.short	0x0040
        /*00b8*/ 	.byte	0x00, 0xf0, 0x21, 0x00


	//----- nvinfo : EIATTR_KPARAM_INFO
	.align		4
.L_2403:
        /*00bc*/ 	.byte	0x04, 0x17
        /*00be*/ 	.short	(.L_2405 - .L_2404)
.L_2404:
        /*00c0*/ 	.word	0x00000000
        /*00c4*/ 	.short	0x0009
        /*00c6*/ 	.short	0x0038
        /*00c8*/ 	.byte	0x00, 0xf0, 0x21, 0x00


	//----- nvinfo : EIATTR_KPARAM_INFO
	.align		4
.L_2405:
        /*00cc*/ 	.byte	0x04, 0x17
        /*00ce*/ 	.short	(.L_2407 - .L_2406)
.L_2406:
        /*00d0*/ 	.word	0x00000000
        /*00d4*/ 	.short	0x0008
        /*00d6*/ 	.short	0x0034
        /*00d8*/ 	.byte	0x00, 0xf0, 0x11, 0x00


	//----- nvinfo : EIATTR_KPARAM_INFO
	.align		4
.L_2407:
        /*00dc*/ 	.byte	0x04, 0x17
        /*00de*/ 	.short	(.L_2409 - .L_2408)
.L_2408:
        /*00e0*/ 	.word	0x00000000
        /*00e4*/ 	.short	0x0007
        /*00e6*/ 	.short	0x0030
        /*00e8*/ 	.byte	0x00, 0xf0, 0x11, 0x00


	//----- nvinfo : EIATTR_KPARAM_INFO
	.align		4
.L_2409:
        /*00ec*/ 	.byte	0x04, 0x17
        /*00ee*/ 	.short	(.L_2411 - .L_2410)
.L_2410:
        /*00f0*/ 	.word	0x00000000
        /*00f4*/ 	.short	0x0006
        /*00f6*/ 	.short	0x002c
        /*00f8*/ 	.byte	0x00, 0xf0, 0x11, 0x00


	//----- nvinfo : EIATTR_KPARAM_INFO
	.align		4
.L_2411:
        /*00fc*/ 	.byte	0x04, 0x17
        /*00fe*/ 	.short	(.L_2413 - .L_2412)
.L_2412:
        /*0100*/ 	.word	0x00000000
        /*0104*/ 	.short	0x0005
        /*0106*/ 	.short	0x0028
        /*0108*/ 	.byte	0x00, 0xf0, 0x11, 0x00


	//----- nvinfo : EIATTR_KPARAM_INFO
	.align		4
.L_2413:
        /*010c*/ 	.byte	0x04, 0x17
        /*010e*/ 	.short	(.L_2415 - .L_2414)
.L_2414:
        /*0110*/ 	.word	0x00000000
        /*0114*/ 	.short	0x0004
        /*0116*/ 	.short	0x0020
        /*0118*/ 	.byte	0x00, 0xf0, 0x21, 0x00


	//----- nvinfo : EIATTR_KPARAM_INFO
	.align		4
.L_2415:
        /*011c*/ 	.byte	0x04, 0x17
        /*011e*/ 	.short	(.L_2417 - .L_2416)
.L_2416:
        /*0120*/ 	.word	0x00000000
        /*0124*/ 	.short	0x0003
        /*0126*/ 	.short	0x0018
        /*0128*/ 	.byte	0x00, 0xf0, 0x21, 0x00


	//----- nvinfo : EIATTR_KPARAM_INFO
	.align		4
.L_2417:
        /*012c*/ 	.byte	0x04, 0x17
        /*012e*/ 	.short	(.L_2419 - .L_2418)
.L_2418:
        /*0130*/ 	.word	0x00000000
        /*0134*/ 	.short	0x0002
        /*0136*/ 	.short	0x0010
        /*0138*/ 	.byte	0x00, 0xf0, 0x21, 0x00


	//----- nvinfo : EIATTR_KPARAM_INFO
	.align		4
.L_2419:
        /*013c*/ 	.byte	0x04, 0x17
        /*013e*/ 	.short	(.L_2421 - .L_2420)
.L_2420:
        /*0140*/ 	.word	0x00000000
        /*0144*/ 	.short	0x0001
        /*0146*/ 	.short	0x0008
        /*0148*/ 	.byte	0x00, 0xf0, 0x21, 0x00


	//----- nvinfo : EIATTR_KPARAM_INFO
	.align		4
.L_2421:
        /*014c*/ 	.byte	0x04, 0x17
        /*014e*/ 	.short	(.L_2423 - .L_2422)
.L_2422:
        /*0150*/ 	.word	0x00000000
        /*0154*/ 	.short	0x0000
        /*0156*/ 	.short	0x0000
        /*0158*/ 	.byte	0x00, 0xf0, 0x21, 0x00


	//----- nvinfo : EIATTR_MAXREG_COUNT
	.align		4
.L_2423:
        /*015c*/ 	.byte	0x03, 0x1b
        /*015e*/ 	.short	0x00ff


	//----- nvinfo : EIATTR_NUM_BARRIERS
	.align		4
        /*0160*/ 	.byte	0x02, 0x4c
        /*0162*/ 	.byte	0x01
	.zero		1


	//----- nvinfo : EIATTR_MERCURY_ISA_VERSION
	.align		4
        /*0164*/ 	.byte	0x03, 0x5f
        /*0166*/ 	.short	0x0000


	//----- nvinfo : EIATTR_EXIT_INSTR_OFFSETS
	.align		4
        /*0168*/ 	.byte	0x04, 0x1c
        /*016a*/ 	.short	(.L_2425 - .L_2424)


	//   ....[0]....
.L_2424:
        /*016c*/ 	.word	0x00000b50


	//   ....[1]....
        /*0170*/ 	.word	0x0000a700


	//   ....[2]....
        /*0174*/ 	.word	0x0000a9c0


	//   ....[3]....
        /*0178*/ 	.word	0x0000ac10


	//   ....[4]....
        /*017c*/ 	.word	0x0000ad50


	//   ....[5]....
        /*0180*/ 	.word	0x0000adf0


	//   ....[6]....
        /*0184*/ 	.word	0x0000ae30


	//----- nvinfo : EIATTR_CTAIDZ_USED
	.align		4
.L_2425:
        /*0188*/ 	.byte	0x01, 0x04
	.zero		2


	//----- nvinfo : EIATTR_CRS_STACK_SIZE
	.align		4
        /*018c*/ 	.byte	0x04, 0x1e
        /*018e*/ 	.short	(.L_2427 - .L_2426)
.L_2426:
        /*0190*/ 	.word	0x00000000
.L_2427:


//--------------------- .nv.info._Z23gemm_half_q_half_kernelILi3ELi152ELb0ELb0ELi32EEvPK6__halfPKjS4_S2_PS0_iiiiPKtS7_iiiiiibS2_i --------------------------
	.section	.nv.info._Z23gemm_half_q_half_kernelILi3ELi152ELb0ELb0ELi32EEvPK6__halfPKjS4_S2_PS0_iiiiPKtS7_iiiiiibS2_i,"",@"SHT_CUDA_INFO"
	.sectionflags	@""
	.align	4


	//----- nvinfo : EIATTR_CUDA_API_VERSION
	.align		4
        /*0000*/ 	.byte	0x04, 0x37
        /*0002*/ 	.short	(.L_2429 - .L_2428)
.L_2428:
        /*0004*/ 	.word	0x00000082


	//----- nvinfo : EIATTR_SW2861232_WAR
	.align		4
.L_2429:
        /*0008*/ 	.byte	0x01, 0x35
	.zero		2


	//----- nvinfo : EIATTR_PARAM_CBANK
	.align		4
        /*000c*/ 	.byte	0x04, 0x0a
        /*000e*/ 	.short	(.L_2431 - .L_2430)
	.align		4
.L_2430:
        /*0010*/ 	.word	index@(.nv.constant0._Z23gemm_half_q_half_kernelILi3ELi152ELb0ELb0ELi32EEvPK6__halfPKjS4_S2_PS0_iiiiPKtS7_iiiiiibS2_i)
        /*0014*/ 	.short	0x0160
        /*0016*/ 	.short	0x0074


	//----- nvinfo : EIATTR_CBANK_PARAM_SIZE
	.align		4
.L_2431:
        /*0018*/ 	.byte	0x03, 0x19
        /*001a*/ 	.short	0x0074


	//----- nvinfo : EIATTR_KPARAM_INFO
	.align		4
        /*001c*/ 	.byte	0x04, 0x17
        /*001e*/ 	.short	(.L_2433 - .L_2432)
.L_2432:
        /*0020*/ 	.word	0x00000000
        /*0024*/ 	.short	0x0013
        /*0026*/ 	.short	0x0070
        /*0028*/ 	.byte	0x00, 0xf0, 0x11, 0x00


	//----- nvinfo : EIATTR_KPARAM_INFO
	.align		4
.L_2433:
        /*002c*/ 	.byte	0x04, 0x17
        /*002e*/ 	.short	(.L_2435 - .L_2434)
.L_2434:
        /*0030*/ 	.word	0x00000000
        /*0034*/ 	.short	0x0012
        /*0036*/ 	.short	0x0068
        /*0038*/ 	.byte	0x00, 0xf0, 0x21, 0x00


	//----- nvinfo : EIATTR_KPARAM_INFO
	.align		4
.L_2435:
        /*003c*/ 	.byte	0x04, 0x17
        /*003e*/ 	.short	(.L_2437 - .L_2436)
.L_2436:
        /*0040*/ 	.word	0x00000000
        /*0044*/ 	.short	0x0011
        /*0046*/ 	.short	0x0060
        /*0048*/ 	.byte	0x00, 0xf0, 0x05, 0x00


	//----- nvinfo : EIATTR_KPARAM_INFO
	.align		4
.L_2437:
        /*004c*/ 	.byte	0x04, 0x17
        /*004e*/ 	.short	(.L_2439 - .L_2438)
.L_2438:
        /*0050*/ 	.word	0x00000000
        /*0054*/ 	.short	0x0010
        /*0056*/ 	.short	0x005c
        /*0058*/ 	.byte	0x00, 0xf0, 0x11, 0x00


	//----- nvinfo : EIATTR_KPARAM_INFO
	.align		4
.L_2439:
        /*005c*/ 	.byte	0x04, 0x17
        /*005e*/ 	.short	(.L_2441 - .L_2440)
.L_2440:
        /*0060*/ 	.word	0x00000000
        /*0064*/ 	.short	0x000f
        /*0066*/ 	.short	0x0058
        /*0068*/ 	.byte	0x00, 0xf0, 0x11, 0x00


	//----- nvinfo : EIATTR_KPARAM_INFO
	.align		4
.L_2441:
        /*006c*/ 	.byte	0x04, 0x17
        /*006e*/ 	.short	(.L_2443 - .L_2442)
.L_2442:
        /*0070*/ 	.word	0x00000000
        /*0074*/ 	.short	0x000e
        /*0076*/ 	.short	0x0054
        /*0078*/ 	.byte	0x00, 0xf0, 0x11, 0x00


	//----- nvinfo : EIATTR_KPARAM_INFO
	.align		4
.L_2443:
        /*007c*/ 	.byte	0x04, 0x17
        /*007e*/ 	.short	(.L_2445 - .L_2444)
.L_2444:
        /*0080*/ 	.word	0x00000000
        /*0084*/ 	.short	0x000d
        /*0086*/ 	.short	0x0050
        /*0088*/ 	.byte	0x00, 0xf0, 0x11, 0x00


	//----- nvinfo : EIATTR_KPARAM_INFO
	.align		4
.L_2445:
        /*008c*/ 	.byte	0x04, 0x17
        /*008e*/ 	.short	(.L_2447 - .L_2446)
.L_2446:
        /*0090*/ 	.word	0x00000000
        /*0094*/ 	.short	0x000c
        /*0096*/ 	.short	0x004c
        /*0098*/ 	.byte	0x00, 0xf0, 0x11, 0x00


	//----- nvinfo : EIATTR_KPARAM_INFO
	.align		4
.L_2447:
        /*009c*/ 	.byte	0x04, 0x17
        /*009e*/ 	.short	(.L_2449 - .L_2448)
.L_2448:
        /*00a0*/ 	.word	0x00000000
        /*00a4*/ 	.short	0x000b
        /*00a6*/ 	.short	0x0048
        /*00a8*/ 	.byte	0x00, 0xf0, 0x11, 0x00


	//----- nvinfo : EIATTR_KPARAM_INFO
	.align		4
.L_2449:
        /*00ac*/ 	.byte	0x04, 0x17
        /*00ae*/ 	.short	(.L_2451 - .L_2450)
.L_2450:
        /*00b0*/ 	.word	0x00000000
        /*00b4*/ 	.short	0x000a
        /*00b6*/ 	.short	0x0040
        /*00b8*/ 	.byte	0x00, 0xf0, 0x21, 0x00


	//----- nvinfo : EIATTR_KPARAM_INFO
	.align		4
.L_2451:
        /*00bc*/ 	.byte	0x04, 0x17
        /*00be*/ 	.short	(.L_2453 - .L_2452)
.L_2452:
        /*00c0*/ 	.word	0x00000000
        /*00c4*/ 	.short	0x0009
        /*00c6*/ 	.short	0x0038
        /*00c8*/ 	.byte	0x00, 0xf0, 0x21, 0x00


	//----- nvinfo : EIATTR_KPARAM_INFO
	.align		4
.L_2453:
        /*00cc*/ 	.byte	0x04, 0x17
        /*00ce*/ 	.short	(.L_2455 - .L_2454)
.L_2454:
        /*00d0*/ 	.word	0x00000000
        /*00d4*/ 	.short	0x0008
        /*00d6*/ 	.short	0x0034
        /*00d8*/ 	.byte	0x00, 0xf0, 0x11, 0x00


	//----- nvinfo : EIATTR_KPARAM_INFO
	.align		4
.L_2455:
        /*00dc*/ 	.byte	0x04, 0x17
        /*00de*/ 	.short	(.L_2457 - .L_2456)
.L_2456:
        /*00e0*/ 	.word	0x00000000
        /*00e4*/ 	.short	0x0007
        /*00e6*/ 	.short	0x0030
        /*00e8*/ 	.byte	0x00, 0xf0, 0x11, 0x00


	//----- nvinfo : EIATTR_KPARAM_INFO
	.align		4
.L_2457:
        /*00ec*/ 	.byte	0x04, 0x17
        /*00ee*/ 	.short	(.L_2459 - .L_2458)
.L_2458:
        /*00f0*/ 	.word	0x00000000
        /*00f4*/ 	.short	0x0006
        /*00f6*/ 	.short	0x002c
        /*00f8*/ 	.byte	0x00, 0xf0, 0x11, 0x00


	//----- nvinfo : EIATTR_KPARAM_INFO
	.align		4
.L_2459:
        /*00fc*/ 	.byte	0x04, 0x17
        /*00fe*/ 	.short	(.L_2461 - .L_2460)
.L_2460:
        /*0100*/ 	.word	0x00000000
        /*0104*/ 	.short	0x0005
        /*0106*/ 	.short	0x0028
        /*0108*/ 	.byte	0x00, 0xf0, 0x11, 0x00


	//----- nvinfo : EIATTR_KPARAM_INFO
	.align		4
.L_2461:
        /*010c*/ 	.byte	0x04, 0x17
        /*010e*/ 	.short	(.L_2463 - .L_2462)
.L_2462:
        /*0110*/ 	.word	0x00000000
        /*0114*/ 	.short	0x0004
        /*0116*/ 	.short	0x0020
        /*0118*/ 	.byte	0x00, 0xf0, 0x21, 0x00


	//----- nvinfo : EIATTR_KPARAM_INFO
	.align		4
.L_2463:
        /*011c*/ 	.byte	0x04, 0x17
        /*011e*/ 	.short	(.L_2465 - .L_2464)
.L_2464:
        /*0120*/ 	.word	0x00000000
        /*0124*/ 	.short	0x0003
        /*0126*/ 	.short	0x0018
        /*0128*/ 	.byte	0x00, 0xf0, 0x21, 0x00


	//----- nvinfo : EIATTR_KPARAM_INFO
	.align		4
.L_2465:
        /*012c*/ 	.byte	0x04, 0x17
        /*012e*/ 	.short	(.L_2467 - .L_2466)
.L_2466:
        /*0130*/ 	.word	0x00000000
        /*0134*/ 	.short	0x0002
        /*0136*/ 	.short	0x0010
        /*0138*/ 	.byte	0x00, 0xf0, 0x21, 0x00


	//----- nvinfo : EIATTR_KPARAM_INFO
	.align		4
.L_2467:
        /*013c*/ 	.byte	0x04, 0x17
        /*013e*/ 	.short	(.L_2469 - .L_2468)
.L_2468:
        /*0140*/ 	.word	0x00000000
        /*0144*/ 	.short	0x0001
        /*0146*/ 	.short	0x0008
        /*0148*/ 	.byte	0x00, 0xf0, 0x21, 0x00


	//----- nvinfo : EIATTR_KPARAM_INFO
	.align		4
.L_2469:
        /*014c*/ 	.byte	0x04, 0x17
        /*014e*/ 	.short	(.L_2471 - .L_2470)
.L_2470:
        /*0150*/ 	.word	0x00000000
        /*0154*/ 	.short	0x0000
        /*0156*/ 	.short	0x0000
        /*0158*/ 	.byte	0x00, 0xf0, 0x21, 0x00


	//----- nvinfo : EIATTR_MAXREG_COUNT
	.align		4
.L_2471:
        /*015c*/ 	.byte	0x03, 0x1b
        /*015e*/ 	.short	0x00ff


	//----- nvinfo : EIATTR_NUM_BARRIERS
	.align		4
        /*0160*/ 	.byte	0x02, 0x4c
        /*0162*/ 	.byte	0x01
	.zero		1


	//----- nvinfo : EIATTR_MERCURY_ISA_VERSION
	.align		4
        /*0164*/ 	.byte	0x03, 0x5f
        /*0166*/ 	.short	0x0000


	//----- nvinfo : EIATTR_EXIT_INSTR_OFFSETS
	.align		4
        /*0168*/ 	.byte	0x04, 0x1c
        /*016a*/ 	.short	(.L_2473 - .L_2472)


	//   ....[0]....
.L_2472:
        /*016c*/ 	.word	0x00000b50


	//   ....[1]....
        /*0170*/ 	.word	0x0000c3d0


	//   ....[2]....
        /*0174*/ 	.word	0x0000c690


	//   ....[3]....
        /*0178*/ 	.word	0x0000c8e0


	//   ....[4]....
        /*017c*/ 	.word	0x0000ca20


	//   ....[5]....
        /*0180*/ 	.word	0x0000cac0


	//   ....[6]....
        /*0184*/ 	.word	0x0000cb00


	//----- nvinfo : EIATTR_CTAIDZ_USED
	.align		4
.L_2473:
        /*0188*/ 	.byte	0x01, 0x04
	.zero		2


	//----- nvinfo : EIATTR_CRS_STACK_SIZE
	.align		4
        /*018c*/ 	.byte	0x04, 0x1e
        /*018e*/ 	.short	(.L_2475 - .L_2474)
.L_2474:
        /*0190*/ 	.word	0x00000000
.L_2475:


//--------------------- .nv.info._Z23gemm_half_q_half_kernelILi3ELi140ELb0ELb0ELi32EEvPK6__halfPKjS4_S2_PS0_iiiiPKtS7_iiiiiibS2_i --------------------------
	.section	.nv.info._Z23gemm_half_q_half_kernelILi3ELi140ELb0ELb0ELi32EEvPK6__halfPKjS4_S2_PS0_iiiiPKtS7_iiiiiibS2_i,"",@"SHT_CUDA_INFO"
	.sectionflags	@""
	.align	4


	//----- nvinfo : EIATTR_CUDA_API_VERSION
	.align		4
        /*0000*/ 	.byte	0x04, 0x37
        /*0002*/ 	.short	(.L_2477 - .L_2476)
.L_2476:
        /*0004*/ 	.word	0x00000082


	//----- nvinfo : EIATTR_SW2861232_WAR
	.align		4
.L_2477:
        /*0008*/ 	.byte	0x01, 0x35
	.zero		2


	//----- nvinfo : EIATTR_PARAM_CBANK
	.align		4
        /*000c*/ 	.byte	0x04, 0x0a
        /*000e*/ 	.short	(.L_2479 - .L_2478)
	.align		4
.L_2478:
        /*0010*/ 	.word	index@(.nv.constant0._Z23gemm_half_q_half_kernelILi3ELi140ELb0ELb0ELi32EEvPK6__halfPKjS4_S2_PS0_iiiiPKtS7_iiiiiibS2_i)
        /*0014*/ 	.short	0x0160
        /*0016*/ 	.short	0x0074


	//----- nvinfo : EIATTR_CBANK_PARAM_SIZE
	.align		4
.L_2479:
        /*0018*/ 	.byte	0x03, 0x19
        /*001a*/ 	.short	0x0074


	//----- nvinfo : EIATTR_KPARAM_INFO
	.align		4
        /*001c*/ 	.byte	0x04, 0x17
        /*001e*/ 	.short	(.L_2481 - .L_2480)
.L_2480:
        /*0020*/ 	.word	0x00000000
        /*0024*/ 	.short	0x0013
        /*0026*/ 	.short	0x0070
        /*0028*/ 	.byte	0x00, 0xf0, 0x11, 0x00


	//----- nvinfo : EIATTR_KPARAM_INFO
	.align		4
.L_2481:
        /*002c*/ 	.byte	0x04, 0x17
        /*002e*/ 	.short	(.L_2483 - .L_2482)
.L_2482:
        /*0030*/ 	.word	0x00000000
        /*0034*/ 	.short	0x0012
        /*0036*/ 	.short	0x0068
        /*0038*/ 	.byte	0x00, 0xf0, 0x21, 0x00


	//----- nvinfo : EIATTR_KPARAM_INFO
	.align		4
.L_2483:
        /*003c*/ 	.byte	0x04, 0x17
        /*003e*/ 	.short	(.L_2485 - .L_2484)
.L_2484:
        /*0040*/ 	.word	0x00000000
        /*0044*/ 	.short	0x0011
        /*0046*/ 	.short	0x0060
        /*0048*/ 	.byte	0x00, 0xf0, 0x05, 0x00


	//----- nvinfo : EIATTR_KPARAM_INFO
	.align		4
.L_2485:
        /*004c*/ 	.byte	0x04, 0x17
        /*004e*/ 	.short	(.L_2487 - .L_2486)
.L_2486:
        /*0050*/ 	.word	0x00000000
        /*0054*/ 	.short	0x0010
        /*0056*/ 	.short	0x005c
        /*0058*/ 	.byte	0x00, 0xf0, 0x11, 0x00


	//----- nvinfo : EIATTR_KPARAM_INFO
	.align		4
.L_2487:
        /*005c*/ 	.byte	0x04, 0x17
        /*005e*/ 	.short	(.L_2489 - .L_2488)
.L_2488:
        /*0060*/ 	.word	0x00000000
        /*0064*/ 	.short	0x000f
        /*0066*/ 	.short	0x0058
        /*0068*/ 	.byte	0x00, 0xf0, 0x11, 0x00


	//----- nvinfo : EIATTR_KPARAM_INFO
	.align		4
.L_2489:
        /*006c*/ 	.byte	0x04, 0x17
        /*006e*/ 	.short	(.L_2491 - .L_2490)
.L_2490:
        /*0070*/ 	.word	0x00000000
        /*0074*/ 	.short	0x000e
        /*0076*/ 	.short	0x0054
        /*0078*/ 	.byte	0x00, 0xf0, 0x11, 0x00


	//----- nvinfo : EIATTR_KPARAM_INFO
	.align		4
.L_2491:
        /*007c*/ 	.byte	0x04, 0x17
        /*007e*/ 	.short	(.L_2493 - .L_2492)
.L_2492:
        /*0080*/ 	.word	0x00000000
        /*0084*/ 	.short	0x000d
        /*0086*/ 	.short	0x0050
        /*0088*/ 	.byte	0x00, 0xf0, 0x11, 0x00


	//----- nvinfo : EIATTR_KPARAM_INFO
	.align		4
.L_2493:
        /*008c*/ 	.byte	0x04, 0x17
        /*008e*/ 	.short	(.L_2495 - .L_2494)
.L_2494:
        /*0090*/ 	.word	0x00000000
        /*0094*/ 	.short	0x000c
        /*0096*/ 	.short	0x004c
        /*0098*/ 	.byte	0x00, 0xf0, 0x11, 0x00


	//----- nvinfo : EIATTR_KPARAM_INFO
	.align		4
.L_2495:
        /*009c*/ 	.byte	0x04, 0x17
        /*009e*/ 	.short	(.L_2497 - .L_2496)
.L_2496:
        /*00a0*/ 	.word	0x00000000
        /*00a4*/ 	.short	0x000b
        /*00a6*/ 	.short	0x0048
        /*00a8*/ 	.byte	0x00, 0xf0, 0x11, 0x00


	//----- nvinfo : EIATTR_KPARAM_INFO
	.align		4
.L_2497:
        /*00ac*/ 	.byte	0x04, 0x17
        /*00ae*/ 	.short	(.L_2499 - .L_2498)
.L_2498:
        /*00b0*/ 	.word	0x00000000
        /*00b4*/ 	.short	0x000a
        /*00b6*/ 	.short	0x0040
        /*00b8*/ 	.byte	0x00, 0xf0, 0x21, 0x00


	//----- nvinfo : EIATTR_KPARAM_INFO
	.align		4
.L_2499:
        /*00bc*/ 	.byte	0x04, 0x17
        /*00be*/ 	.short	(.L_2501 - .L_2500)
.L_2500:
        /*00c0*/ 	.word	0x00000000
        /*00c4*/ 	.short	0x0009
        /*00c6*/ 	.short	0x0038
        /*00c8*/ 	.byte	0x00, 0xf0, 0x21, 0x00


	//----- nvinfo : EIATTR_KPARAM_INFO
	.align		4
.L_2501:
        /*00cc*/ 	.byte	0x04, 0x17
        /*00ce*/ 	.short	(.L_2503 - .L_2502)
.L_2502:
        /*00d0*/ 	.word	0x00000000
        /*00d4*/ 	.short	0x0008
        /*00d6*/ 	.short	0x0034
        /*00d8*/ 	.byte	0x00, 0xf0, 0x11, 0x00


	//----- nvinfo : EIATTR_KPARAM_INFO
	.align		4
.L_2503:
        /*00dc*/ 	.byte	0x04, 0x17
        /*00de*/ 	.short	(.L_2505 - .L_2504)
.L_2504:
        /*00e0*/ 	.word	0x00000000
        /*00e4*/ 	.short	0x0007
        /*00e6*/ 	.short	0x0030
        /*00e8*/ 	.byte	0x00, 0xf0, 0x11, 0x00


	//----- nvinfo : EIATTR_KPARAM_INFO
	.align		4
.L_2505:
        /*00ec*/ 	.byte	0x04, 0x17
        /*00ee*/ 	.short	(.L_2507 - .L_2506)
.L_2506:
        /*00f0*/ 	.word	0x00000000
        /*00f4*/ 	.short	0x0006
        /*00f6*/ 	.short	0x002c
        /*00f8*/ 	.byte	0x00, 0xf0, 0x11, 0x00


	//----- nvinfo : EIATTR_KPARAM_INFO
	.align		4
.L_2507:
        /*00fc*/ 	.byte	0x04, 0x17
        /*00fe*/ 	.short	(.L_2509 - .L_2508)
.L_2508:
        /*0100*/ 	.word	0x00000000
        /*0104*/ 	.short	0x0005
        /*0106*/ 	.short	0x0028
        /*0108*/ 	.byte	0x00, 0xf0, 0x11, 0x00


	//----- nvinfo : EIATTR_KPARAM_INFO
	.align		4
.L_2509:
        /*010c*/ 	.byte	0x04, 0x17
        /*010e*/ 	.short	(.L_2511 - .L_2510)
.L_2510:
        /*0110*/ 	.word	0x00000000
        /*0114*/ 	.short	0x0004
        /*0116*/ 	.short	0x0020
        /*0118*/ 	.byte	0x00, 0xf0, 0x21, 0x00


	//----- nvinfo : EIATTR_KPARAM_INFO
	.align		4
.L_2511:
        /*011c*/ 	.byte	0x04, 0x17
        /*011e*/ 	.short	(.L_2513 - .L_2512)
.L_2512:
        /*0120*/ 	.word	0x00000000
        /*0124*/ 	.short	0x0003
        /*0126*/ 	.short	0x0018
        /*0128*/ 	.byte	0x00, 0xf0, 0x21, 0x00


	//----- nvinfo : EIATTR_KPARAM_INFO
	.align		4
.L_2513:
        /*012c*/ 	.byte	0x04, 0x17
        /*012e*/ 	.short	(.L_2515 - .L_2514)
.L_2514:
        /*0130*/ 	.word	0x00000000
        /*0134*/ 	.short	0x0002
        /*0136*/ 	.short	0x0010
        /*0138*/ 	.byte	0x00, 0xf0, 0x21, 0x00


	//----- nvinfo : EIATTR_KPARAM_INFO
	.align		4
.L_2515:
        /*013c*/ 	.byte	0x04, 0x17
        /*013e*/ 	.short	(.L_2517 - .L_2516)
.L_2516:
        /*0140*/ 	.word	0x00000000
        /*0144*/ 	.short	0x0001
        /*0146*/ 	.short	0x0008
        /*0148*/ 	.byte	0x00, 0xf0, 0x21, 0x00


	//----- nvinfo : EIATTR_KPARAM_INFO
	.align		4
.L_2517:
        /*014c*/ 	.byte	0x04, 0x17
        /*014e*/ 	.short	(.L_2519 - .L_2518)
.L_2518:
        /*0150*/ 	.word	0x00000000
        /*0154*/ 	.short	0x0000
        /*0156*/ 	.short	0x0000
        /*0158*/ 	.byte	0x00, 0xf0, 0x21, 0x00


	//----- nvinfo : EIATTR_MAXREG_COUNT
	.align		4
.L_2519:
        /*015c*/ 	.byte	0x03, 0x1b
        /*015e*/ 	.short	0x00ff


	//----- nvinfo : EIATTR_NUM_BARRIERS
	.align		4
        /*0160*/ 	.byte	0x02, 0x4c
        /*0162*/ 	.byte	0x01
	.zero		1


	//----- nvinfo : EIATTR_MERCURY_ISA_VERSION
	.align		4
        /*0164*/ 	.byte	0x03, 0x5f
        /*0166*/ 	.short	0x0000


	//----- nvinfo : EIATTR_EXIT_INSTR_OFFSETS
	.align		4
        /*0168*/ 	.byte	0x04, 0x1c
        /*016a*/ 	.short	(.L_2521 - .L_2520)


	//   ....[0]....
.L_2520:
        /*016c*/ 	.word	0x00000b50


	//   ....[1]....
        /*0170*/ 	.word	0x0000c1f0


	//   ....[2]....
        /*0174*/ 	.word	0x0000c4b0


	//   ....[3]....
        /*0178*/ 	.word	0x0000c700


	//   ....[4]....
        /*017c*/ 	.word	0x0000c860


	//   ....[5]....
        /*0180*/ 	.word	0x0000c900


	//   ....[6]....
        /*0184*/ 	.word	0x0000c940


	//----- nvinfo : EIATTR_CTAIDZ_USED
	.align		4
.L_2521:
        /*0188*/ 	.byte	0x01, 0x04
	.zero		2


	//----- nvinfo : EIATTR_CRS_STACK_SIZE
	.align		4
        /*018c*/ 	.byte	0x04, 0x1e
        /*018e*/ 	.short	(.L_2523 - .L_2522)
.L_2522:
        /*0190*/ 	.word	0x00000000
.L_2523:


//--------------------- .nv.info._Z23gemm_half_q_half_kernelILi3ELi20ELb0ELb0ELi32EEvPK6__halfPKjS4_S2_PS0_iiiiPKtS7_iiiiiibS2_i --------------------------
	.section	.nv.info._Z23gemm_half_q_half_kernelILi3ELi20ELb0ELb0ELi32EEvPK6__halfPKjS4_S2_PS0_iiiiPKtS7_iiiiiibS2_i,"",@"SHT_CUDA_INFO"
	.sectionflags	@""
	.align	4


	//----- nvinfo : EIATTR_CUDA_API_VERSION
	.align		4
        /*0000*/ 	.byte	0x04, 0x37
        /*0002*/ 	.short	(.L_2525 - .L_2524)
.L_2524:
        /*0004*/ 	.word	0x00000082


	//----- nvinfo : EIATTR_SW2861232_WAR
	.align		4
.L_2525:
        /*0008*/ 	.byte	0x01, 0x35
	.zero		2


	//----- nvinfo : EIATTR_PARAM_CBANK
	.align		4
        /*000c*/ 	.byte	0x04, 0x0a
        /*000e*/ 	.short	(.L_2527 - .L_2526)
	.align		4
.L_2526:
        /*0010*/ 	.word	index@(.nv.constant0._Z23gemm_half_q_half_kernelILi3ELi20ELb0ELb0ELi32EEvPK6__halfPKjS4_S2_PS0_iiiiPKtS7_iiiiiibS2_i)
        /*0014*/ 	.short	0x0160
        /*0016*/ 	.short	0x0074


	//----- nvinfo : EIATTR_CBANK_PARAM_SIZE
	.align		4
.L_2527:
        /*0018*/ 	.byte	0x03, 0x19
        /*001a*/ 	.short	0x0074


	//----- nvinfo : EIATTR_KPARAM_INFO
	.align		4
        /*001c*/ 	.byte	0x04, 0x17
        /*001e*/ 	.short	(.L_2529 - .L_2528)
.L_2528:
        /*0020*/ 	.word	0x00000000
        /*0024*/ 	.short	0x0013
        /*0026*/ 	.short	0x0070
        /*0028*/ 	.byte	0x00, 0xf0, 0x11, 0x00


	//----- nvinfo : EIATTR_KPARAM_INFO
	.align		4
.L_2529:
        /*002c*/ 	.byte	0x04, 0x17
        /*002e*/ 	.short	(.L_2531 - .L_2530)
.L_2530:
        /*0030*/ 	.word	0x00000000
        /*0034*/ 	.short	0x0012
        /*0036*/ 	.short	0x0068
        /*0038*/ 	.byte	0x00, 0xf0, 0x21, 0x00


	//----- nvinfo : EIATTR_KPARAM_INFO
	.align		4
.L_2531:
        /*003c*/ 	.byte	0x04, 0x17
        /*003e*/ 	.short	(.L_2533 - .L_2532)
.L_2532:
        /*0040*/ 	.word	0x00000000
        /*0044*/ 	.short	0x0011
        /*0046*/ 	.short	0x0060
        /*0048*/ 	.byte	0x00, 0xf0, 0x05, 0x00


	//----- nvinfo : EIATTR_KPARAM_INFO
	.align		4
.L_2533:
        /*004c*/ 	.byte	0x04, 0x17
        /*004e*/ 	.short	(.L_2535 - .L_2534)
.L_2534:
        /*0050*/ 	.word	0x00000000
        /*0054*/ 	.short	0x0010
        /*0056*/ 	.short	0x005c
        /*0058*/ 	.byte	0x00, 0xf0, 0x11, 0x00


	//----- nvinfo : EIATTR_KPARAM_INFO
	.align		4
.L_2535:
        /*005c*/ 	.byte	0x04, 0x17
        /*005e*/ 	.short	(.L_2537 - .L_2536)
.L_2536:
        /*0060*/ 	.word	0x00000000
        /*0064*/ 	.short	0x000f
        /*0066*/ 	.short	0x0058
        /*0068*/ 	.byte	0x00, 0xf0, 0x11, 0x00


	//----- nvinfo : EIATTR_KPARAM_INFO
	.align		4
.L_2537:
        /*006c*/ 	.byte	0x04, 0x17
        /*006e*/ 	.short	(.L_2539 - .L_2538)
.L_2538:
        /*0070*/ 	.word	0x00000000
        /*0074*/ 	.short	0x000e
        /*0076*/ 	.short	0x0054
        /*0078*/ 	.byte	0x00, 0xf0, 0x11, 0x00


	//----- nvinfo : EIATTR_KPARAM_INFO
	.align		4
.L_2539:
        /*007c*/ 	.byte	0x04, 0x17
        /*007e*/ 	.short	(.L_2541 - .L_2540)
.L_2540:
        /*0080*/ 	.word	0x00000000
        /*0084*/ 	.short	0x000d
        /*0086*/ 	.short	0x0050
        /*0088*/ 	.byte	0x00, 0xf0, 0x11, 0x00


	//----- nvinfo : EIATTR_KPARAM_INFO
	.align		4
.L_2541:
        /*008c*/ 	.byte	0x04, 0x17
        /*008e*/ 	.short	(.L_2543 - .L_2542)
.L_2542:
        /*0090*/ 	.word	0x00000000
        /*0094*/ 	.short	0x000c
        /*0096*/ 	.short	0x004c
        /*0098*/ 	.byte	0x00, 0xf0, 0x11, 0x00


	//----- nvinfo : EIATTR_KPARAM_INFO
	.align		4
.L_2543:
        /*009c*/ 	.byte	0x04, 0x17
        /*009e*/ 	.short	(.L_2545 - .L_2544)
.L_2544:
        /*00a0*/ 	.word	0x00000000
        /*00a4*/ 	.short	0x000b
        /*00a6*/ 	.short	0x0048
        /*00a8*/ 	.byte	0x00, 0xf0, 0x11, 0x00


	//----- nvinfo : EIATTR_KPARAM_INFO
	.align		4
.L_2545:
        /*00ac*/ 	.byte	0x04, 0x17
        /*00ae*/ 	.short	(.L_2547 - .L_2546)
.L_2546:
        /*00b0*/ 	.word	0x00000000
        /*00b4*/ 	.short	0x000a
        /*00b6*/ 	.short	0x0040
        /*00b8*/ 	.byte	0x00, 0xf0, 0x21, 0x00


	//----- nvinfo : EIATTR_KPARAM_INFO
	.align		4
.L_2547:
        /*00bc*/ 	.byte	0x04, 0x17
        /*00be*/ 	.short	(.L_2549 - .L_2548)
.L_2548:
        /*00c0*/ 	.word	0x00000000
        /*00c4*/ 	.short	0x0009
        /*00c6*/ 	.short	0x0038
        /*00c8*/ 	.byte	0x00, 0xf0, 0x21, 0x00


	//----- nvinfo : EIATTR_KPARAM_INFO
	.align		4
.L_2549:
        /*00cc*/ 	.byte	0x04, 0x17
        /*00ce*/ 	.short	(.L_2551 - .L_2550)
.L_2550:
        /*00d0*/ 	.word	0x00000000
        /*00d4*/ 	.short	0x0008
        /*00d6*/ 	.short	0x0034
        /*00d8*/ 	.byte	0x00, 0xf0, 0x11, 0x00


	//----- nvinfo : EIATTR_KPARAM_INFO
	.align		4
.L_2551:
        /*00dc*/ 	.byte	0x04, 0x17
        /*00de*/ 	.short	(.L_2553 - .L_2552)
.L_2552:
        /*00e0*/ 	.word	0x00000000
        /*00e4*/ 	.short	0x0007
        /*00e6*/ 	.short	0x0030
        /*00e8*/ 	.byte	0x00, 0xf0, 0x11, 0x00


	//----- nvinfo : EIATTR_KPARAM_INFO
	.align		4
.L_2553:
        /*00ec*/ 	.byte	0x04, 0x17
        /*00ee*/ 	.short	(.L_2555 - .L_2554)
.L_2554:
        /*00f0*/ 	.word	0x00000000
        /*00f4*/ 	.short	0x0006
        /*00f6*/ 	.short	0x002c
        /*00f8*/ 	.byte	0x00, 0xf0, 0x11, 0x00


	//----- nvinfo : EIATTR_KPARAM_INFO
	.align		4
.L_2555:
        /*00fc*/ 	.byte	0x04, 0x17
        /*00fe*/ 	.short	(.L_2557 - .L_2556)
.L_2556:
        /*0100*/ 	.word	0x00000000
        /*0104*/ 	.short	0x0005
        /*0106*/ 	.short	0x0028
        /*0108*/ 	.byte	0x00, 0xf0, 0x11, 0x00


	//----- nvinfo : EIATTR_KPARAM_INFO
	.align		4
.L_2557:
        /*010c*/ 	.byte	0x04, 0x17
        /*010e*/ 	.short	(.L_2559 - .L_2558)
.L_2558:
        /*0110*/ 	.word	0x00000000
        /*0114*/ 	.short	0x0004
        /*0116*/ 	.short	0x0020
        /*0118*/ 	.byte	0x00, 0xf0, 0x21, 0x00


	//----- nvinfo : EIATTR_KPARAM_INFO
	.align		4
.L_2559:
        /*011c*/ 	.byte	0x04, 0x17
        /*011e*/ 	.short	(.L_2561 - .L_2560)
.L_2560:
        /*0120*/ 	.word	0x00000000
        /*0124*/ 	.short	0x0003
        /*0126*/ 	.short	0x0018
        /*0128*/ 	.byte	0x00, 0xf0, 0x21, 0x00


	//----- nvinfo : EIATTR_KPARAM_INFO
	.align		4
.L_2561:
        /*012c*/ 	.byte	0x04, 0x17
        /*012e*/ 	.short	(.L_2563 - .L_2562)
.L_2562:
        /*0130*/ 	.word	0x00000000
        /*0134*/ 	.short	0x0002
        /*0136*/ 	.short	0x0010
        /*0138*/ 	.byte	0x00, 0xf0, 0x21, 0x00


	//----- nvinfo : EIATTR_KPARAM_INFO
	.align		4
.L_2563:
        /*013c*/ 	.byte	0x04, 0x17
        /*013e*/ 	.short	(.L_2565 - .L_2564)
.L_2564:
        /*0140*/ 	.word	0x00000000
        /*0144*/ 	.short	0x0001
        /*0146*/ 	.short	0x0008
        /*0148*/ 	.byte	0x00, 0xf0, 0x21, 0x00


	//----- nvinfo : EIATTR_KPARAM_INFO
	.align		4
.L_2565:
        /*014c*/ 	.byte	0x04, 0x17
        /*014e*/ 	.short	(.L_2567 - .L_2566)
.L_2566:
        /*0150*/ 	.word	0x00000000
        /*0154*/ 	.short	0x0000
        /*0156*/ 	.short	0x0000
        /*0158*/ 	.byte	0x00, 0xf0, 0x21, 0x00


	//----- nvinfo : EIATTR_MAXREG_COUNT
	.align		4
.L_2567:
        /*015c*/ 	.byte	0x03, 0x1b
        /*015e*/ 	.short	0x00ff


	//----- nvinfo : EIATTR_NUM_BARRIERS
	.align		4
        /*0160*/ 	.byte	0x02, 0x4c
        /*0162*/ 	.byte	0x01
	.zero		1


	//----- nvinfo : EIATTR_MERCURY_ISA_VERSION
	.align		4
        /*0164*/ 	.byte	0x03, 0x5f
        /*0166*/ 	.short	0x0000


	//----- nvinfo : EIATTR_EXIT_INSTR_OFFSETS
	.align		4
        /*0168*/ 	.byte	0x04, 0x1c
        /*016a*/ 	.short	(.L_2569 - .L_2568)


	//   ....[0]....
.L_2568:
        /*016c*/ 	.word	0x00000780


	//   ....[1]....
        /*0170*/ 	.word	0x00004e30


	//   ....[2]....
        /*0174*/ 	.word	0x000050f0


	//   ....[3]....
        /*0178*/ 	.word	0x00005340


	//   ....[4]....
        /*017c*/ 	.word	0x00005480


	//   ....[5]....
        /*0180*/ 	.word	0x00005520


	//   ....[6]....
        /*0184*/ 	.word	0x00005560


	//----- nvinfo : EIATTR_CTAIDZ_USED
	.align		4
.L_2569:
        /*0188*/ 	.byte	0x01, 0x04
	.zero		2


	//----- nvinfo : EIATTR_CRS_STACK_SIZE
	.align		4
        /*018c*/ 	.byte	0x04, 0x1e
        /*018e*/ 	.short	(.L_2571 - .L_2570)
.L_2570:
        /*0190*/ 	.word	0x00000000
.L_2571:


//--------------------- .nv.info._Z23gemm_half_q_half_kernelILi3ELi38ELb0ELb0ELi32EEvPK6__halfPKjS4_S2_PS0_iiiiPKtS7_iiiiiibS2_i --------------------------
	.section	.nv.info._Z23gemm_half_q_half_kernelILi3ELi38ELb0ELb0ELi32EEvPK6__halfPKjS4_S2_PS0_iiiiPKtS7_iiiiiibS2_i,"",@"SHT_CUDA_INFO"
	.sectionflags	@""
	.align	4


	//----- nvinfo : EIATTR_CUDA_API_VERSION
	.align		4
        /*0000*/ 	.byte	0x04, 0x37
        /*0002*/ 	.short	(.L_2573 - .L_2572)
.L_2572:
        /*0004*/ 	.word	0x00000082


	//----- nvinfo : EIATTR_SW2861232_WAR
	.align		4
.L_2573:
        /*0008*/ 	.byte	0x01, 0x35
	.zero		2


	//----- nvinfo : EIATTR_PARAM_CBANK
	.align		4
        /*000c*/ 	.byte	0x04, 0x0a
        /*000e*/ 	.short	(.L_2575 - .L_2574)
	.align		4
.L_2574:
        /*0010*/ 	.word	index@(.nv.constant0._Z23gemm_half_q_half_kernelILi3ELi38ELb0ELb0ELi32EEvPK6__halfPKjS4_S2_PS0_iiiiPKtS7_iiiiiibS2_i)
        /*0014*/ 	.short	0x0160
        /*0016*/ 	.short	0x0074


	//----- nvinfo : EIATTR_CBANK_PARAM_SIZE
	.align		4
.L_2575:
        /*0018*/ 	.byte	0x03, 0x19
        /*001a*/ 	.short	0x0074


	//----- nvinfo : EIATTR_KPARAM_INFO
	.align		4
        /*001c*/ 	.byte	0x04, 0x17
        /*001e*/ 	.short	(.L_2577 - .L_2576)
.L_2576:
        /*0020*/ 	.word	0x00000000
        /*0024*/ 	.short	0x0013
        /*0026*/ 	.short	0x0070
        /*0028*/ 	.byte	0x00, 0xf0, 0x11, 0x00


	//----- nvinfo : EIATTR_KPARAM_INFO
	.align		4
.L_2577:
        /*002c*/ 	.byte	0x04, 0x17
        /*002e*/ 	.short	(.L_2579 - .L_2578)
.L_2578:
        /*0030*/ 	.word	0x00000000
        /*0034*/ 	.short	0x0012
        /*0036*/ 	.short	0x0068
        /*0038*/ 	.byte	0x00, 0xf0, 0x21, 0x00


	//----- nvinfo : EIATTR_KPARAM_INFO
	.align		4
.L_2579:
        /*003c*/ 	.byte	0x04, 0x17
        /*003e*/ 	.short	(.L_2581 - .L_2580)
.L_2580:
        /*0040*/ 	.word	0x00000000
        /*0044*/ 	.short	0x0011
        /*0046*/ 	.short	0x0060
        /*0048*/ 	.byte	0x00, 0xf0, 0x05, 0x00


	//----- nvinfo : EIATTR_KPARAM_INFO
	.align		4
.L_2581:
        /*004c*/ 	.byte	0x04, 0x17
        /*004e*/ 	.short	(.L_2583 - .L_2582)
.L_2582:
        /*0050*/ 	.word	0x00000000
        /*0054*/ 	.short	0x0010
        /*0056*/ 	.short	0x005c
        /*0058*/ 	.byte	0x00, 0xf0, 0x11, 0x00


	//----- nvinfo : EIATTR_KPARAM_INFO
	.align		4
.L_2583:
        /*005c*/ 	.byte	0x04, 0x17
        /*005e*/ 	.short	(.L_2585 - .L_2584)
.L_2584:
        /*0060*/ 	.word	0x00000000
        /*0064*/ 	.short	0x000f
        /*0066*/ 	.short	0x0058
        /*0068*/ 	.byte	0x00, 0xf0, 0x11, 0x00


	//----- nvinfo : EIATTR_KPARAM_INFO
	.align		4
.L_2585:
        /*006c*/ 	.byte	0x04, 0x17
        /*006e*/ 	.short	(.L_2587 - .L_2586)
.L_2586:
        /*0070*/ 	.word	0x00000000
        /*0074*/ 	.short	0x000e
        /*0076*/ 	.short	0x0054
        /*0078*/ 	.byte	0x00, 0xf0, 0x11, 0x00


	//----- nvinfo : EIATTR_KPARAM_INFO
	.align		4
.L_2587:
        /*007c*/ 	.byte	0x04, 0x17
        /*007e*/ 	.short	(.L_2589 - .L_2588)
.L_2588:
        /*0080*/ 	.word	0x00000000
        /*0084*/ 	.short	0x000d
        /*0086*/ 	.short	0x0050
        /*0088*/ 	.byte	0x00, 0xf0, 0x11, 0x00


	//----- nvinfo : EIATTR_KPARAM_INFO
	.align		4
.L_2589:
        /*008c*/ 	.byte	0x04, 0x17
        /*008e*/ 	.short	(.L_2591 - .L_2590)
.L_2590:
        /*0090*/ 	.word	0x00000000
        /*0094*/ 	.short	0x000c
        /*0096*/ 	.short	0x004c
        /*0098*/ 	.byte	0x00, 0xf0, 0x11, 0x00


	//----- nvinfo : EIATTR_KPARAM_INFO
	.align		4
.L_2591:
        /*009c*/ 	.byte	0x04, 0x17
        /*009e*/ 	.short	(.L_2593 - .L_2592)
.L_2592:
        /*00a0*/ 	.word	0x00000000
        /*00a4*/ 	.short	0x000b
        /*00a6*/ 	.short	0x0048
        /*00a8*/ 	.byte	0x00, 0xf0, 0x11, 0x00


	//----- nvinfo : EIATTR_KPARAM_INFO
	.align		4
.L_2593:
        /*00ac*/ 	.byte	0x04, 0x17
        /*00ae*/ 	.short	(.L_2595 - .L_2594)
.L_2594:
        /*00b0*/ 	.word	0x00000000
        /*00b4*/ 	.short	0x000a
        /*00b6*/ 	.short	0x0040
        /*00b8*/ 	.byte	0x00, 0xf0, 0x21, 0x00


	//----- nvinfo : EIATTR_KPARAM_INFO
	.align		4
.L_2595:
        /*00bc*/ 	.byte	0x04, 0x17
        /*00be*/ 	.short	(.L_2597 - .L_2596)
.L_2596:
        /*00c0*/ 	.word	0x00000000
        /*00c4*/ 	.short	0x0009
        /*00c6*/ 	.short	0x0038
        /*00c8*/ 	.byte	0x00, 0xf0, 0x21, 0x00


	//----- nvinfo : EIATTR_KPARAM_INFO
	.align		4
.L_2597:
        /*00cc*/ 	.byte	0x04, 0x17
        /*00ce*/ 	.short	(.L_2599 - .L_2598)
.L_2598:
        /*00d0*/ 	.word	0x00000000
        /*00d4*/ 	.short	0x0008
        /*00d6*/ 	.short	0x0034
        /*00d8*/ 	.byte	0x00, 0xf0, 0x11, 0x00


	//----- nvinfo : EIATTR_KPARAM_INFO
	.align		4
.L_2599:
        /*00dc*/ 	.byte	0x04, 0x17
        /*00de*/ 	.short	(.L_2601 - .L_2600)
.L_2600:
        /*00e0*/ 	.word	0x00000000
        /*00e4*/ 	.short	0x0007
        /*00e6*/ 	.short	0x0030
        /*00e8*/ 	.byte	0x00, 0xf0, 0x11, 0x00


	//----- nvinfo : EIATTR_KPARAM_INFO
	.align		4
.L_2601:
        /*00ec*/ 	.byte	0x04, 0x17
        /*00ee*/ 	.short	(.L_2603 - .L_2602)
.L_2602:
        /*00f0*/ 	.word	0x00000000
        /*00f4*/ 	.short	0x0006
        /*00f6*/ 	.short	0x002c
        /*00f8*/ 	.byte	0x00, 0xf0, 0x11, 0x00


	//----- nvinfo : EIATTR_KPARAM_INFO
	.align		4
.L_2603:
        /*00fc*/ 	.byte	0x04, 0x17
        /*00fe*/ 	.short	(.L_2605 - .L_2604)
.L_2604:
        /*0100*/ 	.word	0x00000000
        /*0104*/ 	.short	0x0005
        /*0106*/ 	.short	0x0028
        /*0108*/ 	.byte	0x00, 0xf0, 0x11, 0x00


	//----- nvinfo : EIATTR_KPARAM_INFO
	.align		4
.L_2605:
        /*010c*/ 	.byte	0x04, 0x17
        /*010e*/ 	.short	(.L_2607 - .L_2606)
.L_2606:
        /*0110*/ 	.word	0x00000000
        /*0114*/ 	.short	0x0004
        /*0116*/ 	.short	0x0020
        /*0118*/ 	.byte	0x00, 0xf0, 0x21, 0x00


	//----- nvinfo : EIATTR_KPARAM_INFO
	.align		4
.L_2607:
        /*011c*/ 	.byte	0x04, 0x17
        /*011e*/ 	.short	(.L_2609 - .L_2608)
.L_2608:
        /*0120*/ 	.word	0x00000000
        /*0124*/ 	.short	0x0003
        /*0126*/ 	.short	0x0018
        /*0128*/ 	.byte	0x00, 0xf0, 0x21, 0x00


	//----- nvinfo : EIATTR_KPARAM_INFO
	.align		4
.L_2609:
        /*012c*/ 	.byte	0x04, 0x17
        /*012e*/ 	.short	(.L_2611 - .L_2610)
.L_2610:
        /*0130*/ 	.word	0x00000000
        /*0134*/ 	.short	0x0002
        /*0136*/ 	.short	0x0010
        /*0138*/ 	.byte	0x00, 0xf0, 0x21, 0x00


	//----- nvinfo : EIATTR_KPARAM_INFO
	.align		4
.L_2611:
        /*013c*/ 	.byte	0x04, 0x17
        /*013e*/ 	.short	(.L_2613 - .L_2612)
.L_2612:
        /*0140*/ 	.word	0x00000000
        /*0144*/ 	.short	0x0001
        /*0146*/ 	.short	0x0008
        /*0148*/ 	.byte	0x00, 0xf0, 0x21, 0x00


	//----- nvinfo : EIATTR_KPARAM_INFO
	.align		4
.L_2613:
        /*014c*/ 	.byte	0x04, 0x17
        /*014e*/ 	.short	(.L_2615 - .L_2614)
.L_2614:
        /*0150*/ 	.word	0x00000000
        /*0154*/ 	.short	0x0000
        /*0156*/ 	.short	0x0000
        /*0158*/ 	.byte	0x00, 0xf0, 0x21, 0x00


	//----- nvinfo : EIATTR_MAXREG_COUNT
	.align		4
.L_2615:
        /*015c*/ 	.byte	0x03, 0x1b
        /*015e*/ 	.short	0x00ff


	//----- nvinfo : EIATTR_NUM_BARRIERS
	.align		4
        /*0160*/ 	.byte	0x02, 0x4c
        /*0162*/ 	.byte	0x01
	.zero		1


	//----- nvinfo : EIATTR_MERCURY_ISA_VERSION
	.align		4
        /*0164*/ 	.byte	0x03, 0x5f
        /*0166*/ 	.short	0x0000


	//----- nvinfo : EIATTR_EXIT_INSTR_OFFSETS
	.align		4
        /*0168*/ 	.byte	0x04, 0x1c
        /*016a*/ 	.short	(.L_2617 - .L_2616)


	//   ....[0]....
.L_2616:
        /*016c*/ 	.word	0x00000b50


	//   ....[1]....
        /*0170*/ 	.word	0x00006570


	//   ....[2]....
        /*0174*/ 	.word	0x00006850


	//   ....[3]....
        /*0178*/ 	.word	0x00006ac0


	//   ....[4]....
        /*017c*/ 	.word	0x00006c20


	//   ....[5]....
        /*0180*/ 	.word	0x00006cc0


	//   ....[6]....
        /*0184*/ 	.word	0x00006d00


	//----- nvinfo : EIATTR_CTAIDZ_USED
	.align		4
.L_2617:
        /*0188*/ 	.byte	0x01, 0x04
	.zero		2


	//----- nvinfo : EIATTR_CRS_STACK_SIZE
	.align		4
        /*018c*/ 	.byte	0x04, 0x1e
        /*018e*/ 	.short	(.L_2619 - .L_2618)
.L_2618:
        /*0190*/ 	.word	0x00000000
.L_2619:


//--------------------- .nv.info._Z23gemm_half_q_half_kernelILi3ELi128ELb0ELb0ELi32EEvPK6__halfPKjS4_S2_PS0_iiiiPKtS7_iiiiiibS2_i --------------------------
	.section	.nv.info._Z23gemm_half_q_half_kernelILi3ELi128ELb0ELb0ELi32EEvPK6__halfPKjS4_S2_PS0_iiiiPKtS7_iiiiiibS2_i,"",@"SHT_CUDA_INFO"
	.sectionflags	@""
	.align	4


	//----- nvinfo : EIATTR_CUDA_API_VERSION
	.align		4
        /*0000*/ 	.byte	0x04, 0x37
        /*0002*/ 	.short	(.L_2621 - .L_2620)
.L_2620:
        /*0004*/ 	.word	0x00000082


	//----- nvinfo : EIATTR_SW2861232_WAR
	.align		4
.L_2621:
        /*0008*/ 	.byte	0x01, 0x35
	.zero		2


	//----- nvinfo : EIATTR_PARAM_CBANK
	.align		4
        /*000c*/ 	.byte	0x04, 0x0a
        /*000e*/ 	.short	(.L_2623 - .L_2622)
	.align		4
.L_2622:
        /*0010*/ 	.word	index@(.nv.constant0._Z23gemm_half_q_half_kernelILi3ELi128ELb0ELb0ELi32EEvPK6__halfPKjS4_S2_PS0_iiiiPKtS7_iiiiiibS2_i)
        /*0014*/ 	.short	0x0160
        /*0016*/ 	.short	0x0074


	//----- nvinfo : EIATTR_CBANK_PARAM_SIZE
	.align		4
.L_2623:
        /*0018*/ 	.byte	0x03, 0x19
        /*001a*/ 	.short	0x0074


	//----- nvinfo : EIATTR_KPARAM_INFO
	.align		4
        /*001c*/ 	.byte	0x04, 0x17
        /*001e*/ 	.short	(.L_2625 - .L_2624)
.L_2624:
        /*0020*/ 	.word	0x00000000
        /*0024*/ 	.short	0x0013
        /*0026*/ 	.short	0x0070
        /*0028*/ 	.byte	0x00, 0xf0, 0x11, 0x00


	//----- nvinfo : EIATTR_KPARAM_INFO
	.align		4
.L_2625:
        /*002c*/ 	.byte	0x04, 0x17
        /*002e*/ 	.short	(.L_2627 - .L_2626)
.L_2626:
        /*0030*/ 	.word	0x00000000
        /*0034*/ 	.short	0x0012
        /*0036*/ 	.short	0x0068
        /*0038*/ 	.byte	0x00, 0xf0, 0x21, 0x00


	//----- nvinfo : EIATTR_KPARAM_INFO
	.align		4
.L_2627:
        /*003c*/ 	.byte	0x04, 0x17
        /*003e*/ 	.short	(.L_2629 - .L_2628)
.L_2628:
        /*0040*/ 	.word	0x00000000
        /*0044*/ 	.short	0x0011
        /*0046*/ 	.short	0x0060
        /*0048*/ 	.byte	0x00, 0xf0, 0x05, 0x00


	//----- nvinfo : EIATTR_KPARAM_INFO
	.align		4
.L_2629:
        /*004c*/ 	.byte	0x04, 0x17
        /*004e*/ 	.short	(.L_2631 - .L_2630)
.L_2630:
        /*0050*/ 	.word	0x00000000
        /*0054*/ 	.short	0x0010
        /*0056*/ 	.short	0x005c
        /*0058*/ 	.byte	0x00, 0xf0, 0x11, 0x00


	//----- nvinfo : EIATTR_KPARAM_INFO
	.align		4
.L_2631:
        /*005c*/ 	.byte	0x04, 0x17
        /*005e*/ 	.short	(.L_2633 - .L_2632)
.L_2632:
        /*0060*/ 	.word	0x00000000
        /*0064*/ 	.short	0x000f
        /*0066*/ 	.short	0x0058
        /*0068*/ 	.byte	0x00, 0xf0, 0x11, 0x00


	//----- nvinfo : EIATTR_KPARAM_INFO
	.align		4
.L_2633:
        /*006c*/ 	.byte	0x04, 0x17
        /*006e*/ 	.short	(.L_2635 - .L_2634)
.L_2634:
        /*0070*/ 	.word	0x00000000
        /*0074*/ 	.short	0x000e
        /*0076*/ 	.short	0x0054
        /*0078*/ 	.byte	0x00, 0xf0, 0x11, 0x00


	//----- nvinfo : EIATTR_KPARAM_INFO
	.align		4
.L_2635:
        /*007c*/ 	.byte	0x04, 0x17
        /*007e*/ 	.short	(.L_2637 - .L_2636)
.L_2636:
        /*0080*/ 	.word	0x00000000
        /*0084*/ 	.short	0x000d
        /*0086*/ 	.short	0x0050
        /*0088*/ 	.byte	0x00, 0xf0, 0x11, 0x00


	//----- nvinfo : EIATTR_KPARAM_INFO
	.align		4
.L_2637:
        /*008c*/ 	.byte	0x04, 0x17
        /*008e*/ 	.short	(.L_2639 - .L_2638)
.L_2638:
        /*0090*/ 	.word	0x00000000
        /*0094*/ 	.short	0x000c
        /*0096*/ 	.short	0x004c
        /*0098*/ 	.byte	0x00, 0xf0, 0x11, 0x00


	//----- nvinfo : EIATTR_KPARAM_INFO
	.align		4
.L_2639:
        /*009c*/ 	.byte	0x04, 0x17
        /*009e*/ 	.short	(.L_2641 - .L_2640)
.L_2640:
        /*00a0*/ 	.word	0x00000000
        /*00a4*/ 	.short	0x000b
        /*00a6*/ 	.short	0x0048
        /*00a8*/ 	.byte	0x00, 0xf0, 0x11, 0x00


	//----- nvinfo : EIATTR_KPARAM_INFO
	.align		4
.L_2641:
        /*00ac*/ 	.byte	0x04, 0x17
        /*00ae*/ 	.short	(.L_2643 - .L_2642)
.L_2642:
        /*00b0*/ 	.word	0x00000000
        /*00b4*/ 	.short	0x000a
        /*00b6*/ 	.short	0x0040
        /*00b8*/ 	.byte	0x00, 0xf0, 0x21, 0x00


	//----- nvinfo : EIATTR_KPARAM_INFO
	.align		4
.L_2643:
        /*00bc*/ 	.byte	0x04, 0x17
        /*00be*/ 	.short	(.L_2645 - .L_2644)
.L_2644:
        /*00c0*/ 	.word	0x00000000
        /*00c4*/ 	.short	0x0009
        /*00c6*/ 	.short	0x0038
        /*00c8*/ 	.byte	0x00, 0xf0, 0x21, 0x00


	//----- nvinfo : EIATTR_KPARAM_INFO
	.align		4
.L_2645:
        /*00cc*/ 	.byte	0x04, 0x17
        /*00ce*/ 	.short	(.L_2647 - .L_2646)
.L_2646:
        /*00d0*/ 	.word	0x00000000
        /*00d4*/ 	.short	0x0008
        /*00d6*/ 	.short	0x0034
        /*00d8*/ 	.byte	0x00, 0xf0, 0x11, 0x00


	//----- nvinfo : EIATTR_KPARAM_INFO
	.align		4
.L_2647:
        /*00dc*/ 	.byte	0x04, 0x17
        /*00de*/ 	.short	(.L_2649 - .L_2648)
.L_2648:
        /*00e0*/ 	.word	0x00000000
        /*00e4*/ 	.short	0x0007
        /*00e6*/ 	.short	0x0030
        /*00e8*/ 	.byte	0x00, 0xf0, 0x11, 0x00


	//----- nvinfo : EIATTR_KPARAM_INFO
	.align		4
.L_2649:
        /*00ec*/ 	.byte	0x04, 0x17
        /*00ee*/ 	.short	(.L_2651 - .L_2650)
.L_2650:
        /*00f0*/ 	.word	0x00000000
        /*00f4*/ 	.short	0x0006
        /*00f6*/ 	.short	0x002c
        /*00f8*/ 	.byte	0x00, 0xf0, 0x11, 0x00


	//----- nvinfo : EIATTR_KPARAM_INFO
	.align		4
.L_2651:
        /*00fc*/ 	.byte	0x04, 0x17
        /*00fe*/ 	.short	(.L_2653 - .L_2652)
.L_2652:
        /*0100*/ 	.word	0x00000000
        /*0104*/ 	.short	0x0005
        /*0106*/ 	.short	0x0028
        /*0108*/ 	.byte	0x00, 0xf0, 0x11, 0x00


	//----- nvinfo : EIATTR_KPARAM_INFO
	.align		4
.L_2653:
        /*010c*/ 	.byte	0x04, 0x17
        /*010e*/ 	.short	(.L_2655 - .L_2654)
.L_2654:
        /*0110*/ 	.word	0x00000000
        /*0114*/ 	.short	0x0004
        /*0116*/ 	.short	0x0020
        /*0118*/ 	.byte	0x00, 0xf0, 0x21, 0x00


	//----- nvinfo : EIATTR_KPARAM_INFO
	.align		4
.L_2655:
        /*011c*/ 	.byte	0x04, 0x17
        /*011e*/ 	.short	(.L_2657 - .L_2656)
.L_2656:
        /*0120*/ 	.word	0x00000000
        /*0124*/ 	.short	0x0003
        /*0126*/ 	.short	0x0018
        /*0128*/ 	.byte	0x00, 0xf0, 0x21, 0x00


	//----- nvinfo : EIATTR_KPARAM_INFO
	.align		4
.L_2657:
        /*012c*/ 	.byte	0x04, 0x17
        /*012e*/ 	.short	(.L_2659 - .L_2658)
.L_2658:
        /*0130*/ 	.word	0x00000000
        /*0134*/ 	.short	0x0002
        /*0136*/ 	.short	0x0010
        /*0138*/ 	.byte	0x00, 0xf0, 0x21, 0x00


	//----- nvinfo : EIATTR_KPARAM_INFO
	.align		4
.L_2659:
        /*013c*/ 	.byte	0x04, 0x17
        /*013e*/ 	.short	(.L_2661 - .L_2660)
.L_2660:
        /*0140*/ 	.word	0x00000000
        /*0144*/ 	.short	0x0001
        /*0146*/ 	.short	0x0008
        /*0148*/ 	.byte	0x00, 0xf0, 0x21, 0x00


	//----- nvinfo : EIATTR_KPARAM_INFO
	.align		4
.L_2661:
        /*014c*/ 	.byte	0x04, 0x17
        /*014e*/ 	.short	(.L_2663 - .L_2662)
.L_2662:
        /*0150*/ 	.word	0x00000000
        /*0154*/ 	.short	0x0000
        /*0156*/ 	.short	0x0000
        /*0158*/ 	.byte	0x00, 0xf0, 0x21, 0x00


	//----- nvinfo : EIATTR_MAXREG_COUNT
	.align		4
.L_2663:
        /*015c*/ 	.byte	0x03, 0x1b
        /*015e*/ 	.short	0x00ff


	//----- nvinfo : EIATTR_NUM_BARRIERS
	.align		4
        /*0160*/ 	.byte	0x02, 0x4c
        /*0162*/ 	.byte	0x01
	.zero		1


	//----- nvinfo : EIATTR_MERCURY_ISA_VERSION
	.align		4
        /*0164*/ 	.byte	0x03, 0x5f
        /*0166*/ 	.short	0x0000


	//----- nvinfo : EIATTR_EXIT_INSTR_OFFSETS
	.align		4
        /*0168*/ 	.byte	0x04, 0x1c
        /*016a*/ 	.short	(.L_2665 - .L_2664)


	//   ....[0]....
.L_2664:
        /*016c*/ 	.word	0x00000780


	//   ....[1]....
        /*0170*/ 	.word	0x00005f20


	//   ....[2]....
        /*0174*/ 	.word	0x000061e0


	//   ....[3]....
        /*0178*/ 	.word	0x00006430


	//   ....[4]....
        /*017c*/ 	.word	0x00006570


	//   ....[5]....
        /*0180*/ 	.word	0x00006610


	//   ....[6]....
        /*0184*/ 	.word	0x00006650


	//----- nvinfo : EIATTR_CTAIDZ_USED
	.align		4
.L_2665:
        /*0188*/ 	.byte	0x01, 0x04
	.zero		2


	//----- nvinfo : EIATTR_CRS_STACK_SIZE
	.align		4
        /*018c*/ 	.byte	0x04, 0x1e
        /*018e*/ 	.short	(.L_2667 - .L_2666)
.L_2666:
        /*0190*/ 	.word	0x00000000
.L_2667:


//--------------------- .nv.info._Z23gemm_half_q_half_kernelILi2ELi190ELb0ELb0ELi64EEvPK6__halfPKjS4_S2_PS0_iiiiPKtS7_iiiiiibS2_i --------------------------
	.section	.nv.info._Z23gemm_half_q_half_kernelILi2ELi190ELb0ELb0ELi64EEvPK6__halfPKjS4_S2_PS0_iiiiPKtS7_iiiiiibS2_i,"",@"SHT_CUDA_INFO"
	.sectionflags	@""
	.align	4


	//----- nvinfo : EIATTR_CUDA_API_VERSION
	.align		4
        /*0000*/ 	.byte	0x04, 0x37
        /*0002*/ 	.short	(.L_2669 - .L_2668)
.L_2668:
        /*0004*/ 	.word	0x00000082


	//----- nvinfo : EIATTR_SW2861232_WAR
	.align		4
.L_2669:
        /*0008*/ 	.byte	0x01, 0x35
	.zero		2


	//----- nvinfo : EIATTR_PARAM_CBANK
	.align		4
        /*000c*/ 	.byte	0x04, 0x0a
        /*000e*/ 	.short	(.L_2671 - .L_2670)
	.align		4
.L_2670:
        /*0010*/ 	.word	index@(.nv.constant0._Z23gemm_half_q_half_kernelILi2ELi190ELb0ELb0ELi64EEvPK6__halfPKjS4_S2_PS0_iiiiPKtS7_iiiiiibS2_i)
        /*0014*/ 	.short	0x0160
        /*0016*/ 	.short	0x0074


	//----- nvinfo : EIATTR_CBANK_PARAM_SIZE
	.align		4
.L_2671:
        /*0018*/ 	.byte	0x03, 0x19
        /*001a*/ 	.short	0x0074


	//----- nvinfo : EIATTR_KPARAM_INFO
	.align		4
        /*001c*/ 	.byte	0x04, 0x17
        /*001e*/ 	.short	(.L_2673 - .L_2672)
.L_2672:
        /*0020*/ 	.word	0x00000000
        /*0024*/ 	.short	0x0013
        /*0026*/ 	.short	0x0070
        /*0028*/ 	.byte	0x00, 0xf0, 0x11, 0x00


	//----- nvinfo : EIATTR_KPARAM_INFO
	.align		4
.L_2673:
        /*002c*/ 	.byte	0x04, 0x17
        /*002e*/ 	.short	(.L_2675 - .L_2674)
.L_2674:
        /*0030*/ 	.word	0x00000000
        /*0034*/ 	.short	0x0012
        /*0036*/ 	.short	0x0068
        /*0038*/ 	.byte	0x00, 0xf0, 0x21, 0x00


	//----- nvinfo : EIATTR_KPARAM_INFO
	.align		4
.L_2675:
        /*003c*/ 	.byte	0x04, 0x17
        /*003e*/ 	.short	(.L_2677 - .L_2676)
.L_2676:
        /*0040*/ 	.word	0x00000000
        /*0044*/ 	.short	0x0011
        /*0046*/ 	.short	0x0060
        /*0048*/ 	.byte	0x00, 0xf0, 0x05, 0x00


	//----- nvinfo : EIATTR_KPARAM_INFO
	.align		4
.L_2677:
        /*004c*/ 	.byte	0x04, 0x17
        /*004e*/ 	.short	(.L_2679 - .L_2678)
.L_2678:
        /*0050*/ 	.word	0x00000000
        /*0054*/ 	.short	0x0010
        /*0056*/ 	.short	0x005c
        /*0058*/ 	.byte	0x00, 0xf0, 0x11, 0x00


	//----- nvinfo : EIATTR_KPARAM_INFO
	.align		4
.L_2679:
        /*005c*/ 	.byte	0x04, 0x17
        /*005e*/ 	.short	(.L_2681 - .L_2680)
.L_2680:
        /*0060*/ 	.word	0x00000000
        /*0064*/ 	.short	0x000f
        /*0066*/ 	.short	0x0058
        /*0068*/ 	.byte	0x00, 0xf0, 0x11, 0x00


	//----- nvinfo : EIATTR_KPARAM_INFO
	.align		4
.L_2681:
        /*006c*/ 	.byte	0x04, 0x17
        /*006e*/ 	.short	(.L_2683 - .L_2682)
.L_2682:
        /*0070*/ 	.word	0x00000000
        /*0074*/ 	.short	0x000e
        /*0076*/ 	.short	0x0054
        /*0078*/ 	.byte	0x00, 0xf0, 0x11, 0x00


	//----- nvinfo : EIATTR_KPARAM_INFO
	.align		4
.L_2683:
        /*007c*/ 	.byte	0x04, 0x17
        /*007e*/ 	.short	(.L_2685 - .L_2684)
.L_2684:
        /*0080*/ 	.word	0x00000000
        /*0084*/ 	.short	0x000d
        /*0086*/ 	.short	0x0050
        /*0088*/ 	.byte	0x00, 0xf0, 0x11, 0x00


	//----- nvinfo : EIATTR_KPARAM_INFO
	.align		4
.L_2685:
        /*008c*/ 	.byte	0x04, 0x17
        /*008e*/ 	.short	(.L_2687 - .L_2686)
.L_2686:
        /*0090*/ 	.word	0x00000000
        /*0094*/ 	.short	0x000c
        /*0096*/ 	.short	0x004c
        /*0098*/ 	.byte	0x00, 0xf0, 0x11, 0x00


	//----- nvinfo : EIATTR_KPARAM_INFO
	.align		4
.L_2687:
        /*009c*/ 	.byte	0x04, 0x17
        /*009e*/ 	.short	(.L_2689 - .L_2688)
.L_2688:
        /*00a0*/ 	.word	0x00000000
        /*00a4*/ 	.short	0x000b
        /*00a6*/ 	.short	0x0048
        /*00a8*/ 	.byte	0x00, 0xf0, 0x11, 0x00


	//----- nvinfo : EIATTR_KPARAM_INFO
	.align		4
.L_2689:
        /*00ac*/ 	.byte	0x04, 0x17
        /*00ae*/ 	.short	(.L_2691 - .L_2690)
.L_2690:
        /*00b0*/ 	.word	0x00000000
        /*00b4*/ 	.short	0x000a
        /*00b6*/ 	.short	0x0040
        /*00b8*/ 	.byte	0x00, 0xf0, 0x21, 0x00


	//----- nvinfo : EIATTR_KPARAM_INFO
	.align		4
.L_2691:
        /*00bc*/ 	.byte	0x04, 0x17
        /*00be*/ 	.short	(.L_2693 - .L_2692)
.L_2692:
        /*00c0*/ 	.word	0x00000000
        /*00c4*/ 	.short	0x0009
        /*00c6*/ 	.short	0x0038
        /*00c8*/ 	.byte	0x00, 0xf0, 0x21, 0x00


	//----- nvinfo : EIATTR_KPARAM_INFO
	.align		4
.L_2693:
        /*00cc*/ 	.byte	0x04, 0x17
        /*00ce*/ 	.short	(.L_2695 - .L_2694)
.L_2694:
        /*00d0*/ 	.word	0x00000000
        /*00d4*/ 	.short	0x0008
        /*00d6*/ 	.short	0x0034
        /*00d8*/ 	.byte	0x00, 0xf0, 0x11, 0x00


	//----- nvinfo : EIATTR_KPARAM_INFO
	.align		4
.L_2695:
        /*00dc*/ 	.byte	0x04, 0x17
        /*00de*/ 	.short	(.L_2697 - .L_2696)
.L_2696:
        /*00e0*/ 	.word	0x00000000
        /*00e4*/ 	.short	0x0007
        /*00e6*/ 	.short	0x0030
        /*00e8*/ 	.byte	0x00, 0xf0, 0x11, 0x00


	//----- nvinfo : EIATTR_KPARAM_INFO
	.align		4
.L_2697:
        /*00ec*/ 	.byte	0x04, 0x17
        /*00ee*/ 	.short	(.L_2699 - .L_2698)
.L_2698:
        /*00f0*/ 	.word	0x00000000
        /*00f4*/ 	.short	0x0006
        /*00f6*/ 	.short	0x002c
        /*00f8*/ 	.byte	0x00, 0xf0, 0x11, 0x00


	//----- nvinfo : EIATTR_KPARAM_INFO
	.align		4
.L_2699:
        /*00fc*/ 	.byte	0x04, 0x17
        /*00fe*/ 	.short	(.L_2701 - .L_2700)
.L_2700:
        /*0100*/ 	.word	0x00000000
        /*0104*/ 	.short	0x0005
        /*0106*/ 	.short	0x0028
        /*0108*/ 	.byte	0x00, 0xf0, 0x11, 0x00


	//----- nvinfo : EIATTR_KPARAM_INFO
	.align		4
.L_2701:
        /*010c*/ 	.byte	0x04, 0x17
        /*010e*/ 	.short	(.L_2703 - .L_2702)
.L_2702:
        /*0110*/ 	.word	0x00000000
        /*0114*/ 	.short	0x0004
        /*0116*/ 	.short	0x0020
        /*0118*/ 	.byte	0x00, 0xf0, 0x21, 0x00


	//----- nvinfo : EIATTR_KPARAM_INFO
	.align		4
.L_2703:
        /*011c*/ 	.byte	0x04, 0x17
        /*011e*/ 	.short	(.L_2705 - .L_2704)
.L_2704:
        /*0120*/ 	.word	0x00000000
        /*0124*/ 	.short	0x0003
        /*0126*/ 	.short	0x0018
        /*0128*/ 	.byte	0x00, 0xf0, 0x21, 0x00


	//----- nvinfo : EIATTR_KPARAM_INFO
	.align		4
.L_2705:
        /*012c*/ 	.byte	0x04, 0x17
        /*012e*/ 	.short	(.L_2707 - .L_2706)
.L_2706:
        /*0130*/ 	.word	0x00000000
        /*0134*/ 	.short	0x0002
        /*0136*/ 	.short	0x0010
        /*0138*/ 	.byte	0x00, 0xf0, 0x21, 0x00


	//----- nvinfo : EIATTR_KPARAM_INFO
	.align		4
.L_2707:
        /*013c*/ 	.byte	0x04, 0x17
        /*013e*/ 	.short	(.L_2709 - .L_2708)
.L_2708:
        /*0140*/ 	.word	0x00000000
        /*0144*/ 	.short	0x0001
        /*0146*/ 	.short	0x0008
        /*0148*/ 	.byte	0x00, 0xf0, 0x21, 0x00


	//----- nvinfo : EIATTR_KPARAM_INFO
	.align		4
.L_2709:
        /*014c*/ 	.byte	0x04, 0x17
        /*014e*/ 	.short	(.L_2711 - .L_2710)
.L_2710:
        /*0150*/ 	.word	0x00000000
        /*0154*/ 	.short	0x0000
        /*0156*/ 	.short	0x0000
        /*0158*/ 	.byte	0x00, 0xf0, 0x21, 0x00


	//----- nvinfo : EIATTR_MAXREG_COUNT
	.align		4
.L_2711:
        /*015c*/ 	.byte	0x03, 0x1b
        /*015e*/ 	.short	0x00ff


	//----- nvinfo : EIATTR_NUM_BARRIERS
	.align		4
        /*0160*/ 	.byte	0x02, 0x4c
        /*0162*/ 	.byte	0x01
	.zero		1


	//----- nvinfo : EIATTR_MERCURY_ISA_VERSION
	.align		4
        /*0164*/ 	.byte	0x03, 0x5f
        /*0166*/ 	.short	0x0000


	//----- nvinfo : EIATTR_EXIT_INSTR_OFFSETS
	.align		4
        /*0168*/ 	.byte	0x04, 0x1c
        /*016a*/ 	.short	(.L_2713 - .L_2712)


	//   ....[0]....
.L_2712:
        /*016c*/ 	.word	0x00000b60


	//   ....[1]....
        /*0170*/ 	.word	0x0000eb70


	//   ....[2]....
        /*0174*/ 	.word	0x0000ee30


	//   ....[3]....
        /*0178*/ 	.word	0x0000ef70


	//   ....[4]....
        /*017c*/ 	.word	0x0000f010


	//   ....[5]....
        /*0180*/ 	.word	0x0000f050


	//----- nvinfo : EIATTR_CTAIDZ_USED
	.align		4
.L_2713:
        /*0184*/ 	.byte	0x01, 0x04
	.zero		2


	//----- nvinfo : EIATTR_CRS_STACK_SIZE
	.align		4
        /*0188*/ 	.byte	0x04, 0x1e
        /*018a*/ 	.short	(.L_2715 - .L_2714)
.L_2714:
        /*018c*/ 	.word	0x00000000
.L_2715:


//--------------------- .nv.info._Z23gemm_half_q_half_kernelILi2ELi160ELb0ELb0ELi64EEvPK6__halfPKjS4_S2_PS0_iiiiPKtS7_iiiiiibS2_i --------------------------
	.section	.nv.info._Z23gemm_half_q_half_kernelILi2ELi160ELb0ELb0ELi64EEvPK6__halfPKjS4_S2_PS0_iiiiPKtS7_iiiiiibS2_i,"",@"SHT_CUDA_INFO"
	.sectionflags	@""
	.align	4


	//----- nvinfo : EIATTR_CUDA_API_VERSION
	.align		4
        /*0000*/ 	.byte	0x04, 0x37
        /*0002*/ 	.short	(.L_2717 - .L_2716)
.L_2716:
        /*0004*/ 	.word	0x00000082


	//----- nvinfo : EIATTR_SW2861232_WAR
	.align		4
.L_2717:
        /*0008*/ 	.byte	0x01, 0x35
	.zero		2


	//----- nvinfo : EIATTR_PARAM_CBANK
	.align		4
        /*000c*/ 	.byte	0x04, 0x0a
        /*000e*/ 	.short	(.L_2719 - .L_2718)
	.align		4
.L_2718:
        /*0010*/ 	.word	index@(.nv.constant0._Z23gemm_half_q_half_kernelILi2ELi160ELb0ELb0ELi64EEvPK6__halfPKjS4_S2_PS0_iiiiPKtS7_iiiiiibS2_i)
        /*0014*/ 	.short	0x0160
        /*0016*/ 	.short	0x0074


	//----- nvinfo : EIATTR_CBANK_PARAM_SIZE
	.align		4
.L_2719:
        /*0018*/ 	.byte	0x03, 0x19
        /*001a*/ 	.short	0x0074


	//----- nvinfo : EIATTR_KPARAM_INFO
	.align		4
        /*001c*/ 	.byte	0x04, 0x17
        /*001e*/ 	.short	(.L_2721 - .L_2720)
.L_2720:
        /*0020*/ 	.word	0x00000000
        /*0024*/ 	.short	0x0013
        /*0026*/ 	.short	0x0070
        /*0028*/ 	.byte	0x00, 0xf0, 0x11, 0x00


	//----- nvinfo : EIATTR_KPARAM_INFO
	.align		4
.L_2721:
        /*002c*/ 	.byte	0x04, 0x17
        /*002e*/ 	.short	(.L_2723 - .L_2722)
.L_2722:
        /*0030*/ 	.word	0x00000000
        /*0034*/ 	.short	0x0012
        /*0036*/ 	.short	0x0068
        /*0038*/ 	.byte	0x00, 0xf0, 0x21, 0x00


	//----- nvinfo : EIATTR_KPARAM_INFO
	.align		4
.L_2723:
        /*003c*/ 	.byte	0x04, 0x17
        /*003e*/ 	.short	(.L_2725 - .L_2724)
.L_2724:
        /*0040*/ 	.word	0x00000000
        /*0044*/ 	.short	0x0011
        /*0046*/ 	.short	0x0060
        /*0048*/ 	.byte	0x00, 0xf0, 0x05, 0x00


	//----- nvinfo : EIATTR_KPARAM_INFO
	.align		4
.L_2725:
        /*004c*/ 	.byte	0x04, 0x17
        /*004e*/ 	.short	(.L_2727 - .L_2726)
.L_2726:
        /*0050*/ 	.word	0x00000000
        /*0054*/ 	.short	0x0010
        /*0056*/ 	.short	0x005c
        /*0058*/ 	.byte	0x00, 0xf0, 0x11, 0x00


	//----- nvinfo : EIATTR_KPARAM_INFO
	.align		4
.L_2727:
        /*005c*/ 	.byte	0x04, 0x17
        /*005e*/ 	.short	(.L_2729 - .L_2728)
.L_2728:
        /*0060*/ 	.word	0x00000000
        /*0064*/ 	.short	0x000f
        /*0066*/ 	.short	0x0058
        /*0068*/ 	.byte	0x00, 0xf0, 0x11, 0x00


	//----- nvinfo : EIATTR_KPARAM_INFO
	.align		4
.L_2729:
        /*006c*/ 	.byte	0x04, 0x17
        /*006e*/ 	.short	(.L_2731 - .L_2730)
.L_2730:
        /*0070*/ 	.word	0x00000000
        /*0074*/ 	.short	0x000e
        /*0076*/ 	.short	0x0054
        /*0078*/ 	.byte	0x00, 0xf0, 0x11, 0x00


	//----- nvinfo : EIATTR_KPARAM_INFO
	.align		4
.L_2731:
        /*007c*/ 	.byte	0x04, 0x17
        /*007e*/ 	.short	(.L_2733 - .L_2732)
.L_2732:
        /*0080*/ 	.word	0x00000000
        /*0084*/ 	.short	0x000d
        /*0086*/ 	.short	0x0050
        /*0088*/ 	.byte	0x00, 0xf0, 0x11, 0x00


	//----- nvinfo : EIATTR_KPARAM_INFO
	.align		4
.L_2733:
        /*008c*/ 	.byte	0x04, 0x17
        /*008e*/ 	.short	(.L_2735 - .L_2734)
.L_2734:
        /*0090*/ 	.word	0x00000000
        /*0094*/ 	.short	0x000c
        /*0096*/ 	.short	0x004c
        /*0098*/ 	.byte	0x00, 0xf0, 0x11, 0x00


	//----- nvinfo : EIATTR_KPARAM_INFO
	.align		4
.L_2735:
        /*009c*/ 	.byte	0x04, 0x17
        /*009e*/ 	.short	(.L_2737 - .L_2736)
.L_2736:
        /*00a0*/ 	.word	0x00000000
        /*00a4*/ 	.short	0x000b
        /*00a6*/ 	.short	0x0048
        /*00a8*/ 	.byte	0x00, 0xf0, 0x11, 0x00


	//----- nvinfo : EIATTR_KPARAM_INFO
	.align		4
.L_2737:
        /*00ac*/ 	.byte	0x04, 0x17
        /*00ae*/ 	.short	(.L_2739 - .L_2738)
.L_2738:
        /*00b0*/ 	.word	0x00000000
        /*00b4*/ 	.short	0x000a
        /*00b6*/ 	.short	0x0040
        /*00b8*/ 	.byte	0x00, 0xf0, 0x21, 0x00


	//----- nvinfo : EIATTR_KPARAM_INFO
	.align		4
.L_2739:
        /*00bc*/ 	.byte	0x04, 0x17
        /*00be*/ 	.short	(.L_2741 - .L_2740)
.L_2740:
        /*00c0*/ 	.word	0x00000000
        /*00c4*/ 	.short	0x0009
        /*00c6*/ 	.short	0x0038
        /*00c8*/ 	.byte	0x00, 0xf0, 0x21, 0x00


	//----- nvinfo : EIATTR_KPARAM_INFO
	.align		4
.L_2741:
        /*00cc*/ 	.byte	0x04, 0x17
        /*00ce*/ 	.short	(.L_2743 - .L_2742)
.L_2742:
        /*00d0*/ 	.word	0x00000000
        /*00d4*/ 	.short	0x0008
        /*00d6*/ 	.short	0x0034
        /*00d8*/ 	.byte	0x00, 0xf0, 0x11, 0x00


	//----- nvinfo : EIATTR_KPARAM_INFO
	.align		4
.L_2743:
        /*00dc*/ 	.byte	0x04, 0x17
        /*00de*/ 	.short	(.L_2745 - .L_2744)
.L_2744:
        /*00e0*/ 	.word	0x00000000
        /*00e4*/ 	.short	0x0007
        /*00e6*/ 	.short	0x0030
        /*00e8*/ 	.byte	0x00, 0xf0, 0x11, 0x00


	//----- nvinfo : EIATTR_KPARAM_INFO
	.align		4
.L_2745:
        /*00ec*/ 	.byte	0x04, 0x17
        /*00ee*/ 	.short	(.L_2747 - .L_2746)
.L_2746:
        /*00f0*/ 	.word	0x00000000
        /*00f4*/ 	.short	0x0006
        /*00f6*/ 	.short	0x002c
        /*00f8*/ 	.byte	0x00, 0xf0, 0x11, 0x00


	//----- nvinfo : EIATTR_KPARAM_INFO
	.align		4
.L_2747:
        /*00fc*/ 	.byte	0x04, 0x17
        /*00fe*/ 	.short	(.L_2749 - .L_2748)
.L_2748:
        /*0100*/ 	.word	0x00000000
        /*0104*/ 	.short	0x0005
        /*0106*/ 	.short	0x0028
        /*0108*/ 	.byte	0x00, 0xf0, 0x11, 0x00


	//----- nvinfo : EIATTR_KPARAM_INFO
	.align		4
.L_2749:
        /*010c*/ 	.byte	0x04, 0x17
        /*010e*/ 	.short	(.L_2751 - .L_2750)
.L_2750:
        /*0110*/ 	.word	0x00000000
        /*0114*/ 	.short	0x0004
        /*0116*/ 	.short	0x0020
        /*0118*/ 	.byte	0x00, 0xf0, 0x21, 0x00


	//----- nvinfo : EIATTR_KPARAM_INFO
	.align		4
.L_2751:
        /*011c*/ 	.byte	0x04, 0x17
        /*011e*/ 	.short	(.L_2753 - .L_2752)
.L_2752:
        /*0120*/ 	.word	0x00000000
        /*0124*/ 	.short	0x0003
        /*0126*/ 	.short	0x0018
        /*0128*/ 	.byte	0x00, 0xf0, 0x21, 0x00


	//----- nvinfo : EIATTR_KPARAM_INFO
	.align		4
.L_2753:
        /*012c*/ 	.byte	0x04, 0x17
        /*012e*/ 	.short	(.L_2755 - .L_2754)
.L_2754:
        /*0130*/ 	.word	0x00000000
        /*0134*/ 	.short	0x0002
        /*0136*/ 	.short	0x0010
        /*0138*/ 	.byte	0x00, 0xf0, 0x21, 0x00


	//----- nvinfo : EIATTR_KPARAM_INFO
	.align		4
.L_2755:
        /*013c*/ 	.byte	0x04, 0x17
        /*013e*/ 	.short	(.L_2757 - .L_2756)
.L_2756:
        /*0140*/ 	.word	0x00000000
        /*0144*/ 	.short	0x0001
        /*0146*/ 	.short	0x0008
        /*0148*/ 	.byte	0x00, 0xf0, 0x21, 0x00


	//----- nvinfo : EIATTR_KPARAM_INFO
	.align		4
.L_2757:
        /*014c*/ 	.byte	0x04, 0x17
        /*014e*/ 	.short	(.L_2759 - .L_2758)
.L_2758:
        /*0150*/ 	.word	0x00000000
        /*0154*/ 	.short	0x0000
        /*0156*/ 	.short	0x0000
        /*0158*/ 	.byte	0x00, 0xf0, 0x21, 0x00


	//----- nvinfo : EIATTR_MAXREG_COUNT
	.align		4
.L_2759:
        /*015c*/ 	.byte	0x03, 0x1b
        /*015e*/ 	.short	0x00ff


	//----- nvinfo : EIATTR_NUM_BARRIERS
	.align		4
        /*0160*/ 	.byte	0x02, 0x4c
        /*0162*/ 	.byte	0x01
	.zero		1


	//----- nvinfo : EIATTR_MERCURY_ISA_VERSION
	.align		4
        /*0164*/ 	.byte	0x03, 0x5f
        /*0166*/ 	.short	0x0000


	//----- nvinfo : EIATTR_EXIT_INSTR_OFFSETS
	.align		4
        /*0168*/ 	.byte	0x04, 0x1c
        /*016a*/ 	.short	(.L_2761 - .L_2760)


	//   ....[0]....
.L_2760:
        /*016c*/ 	.word	0x00000790


	//   ....[1]....
        /*0170*/ 	.word	0x00007190


	//   ....[2]....
        /*0174*/ 	.word	0x00007450


	//   ....[3]....
        /*0178*/ 	.word	0x00007590


	//   ....[4]....
        /*017c*/ 	.word	0x00007630


	//   ....[5]....
        /*0180*/ 	.word	0x00007670


	//----- nvinfo : EIATTR_CTAIDZ_USED
	.align		4
.L_2761:
        /*0184*/ 	.byte	0x01, 0x04
	.zero		2


	//----- nvinfo : EIATTR_CRS_STACK_SIZE
	.align		4
        /*0188*/ 	.byte	0x04, 0x1e
        /*018a*/ 	.short	(.L_2763 - .L_2762)
.L_2762:
        /*018c*/ 	.word	0x00000000
.L_2763:


//--------------------- .nv.info._Z23gemm_half_q_half_kernelILi2ELi40ELb0ELb0ELi64EEvPK6__halfPKjS4_S2_PS0_iiiiPKtS7_iiiiiibS2_i --------------------------
	.section	.nv.info._Z23gemm_half_q_half_kernelILi2ELi40ELb0ELb0ELi64EEvPK6__halfPKjS4_S2_PS0_iiiiPKtS7_iiiiiibS2_i,"",@"SHT_CUDA_INFO"
	.sectionflags	@""
	.align	4


	//----- nvinfo : EIATTR_CUDA_API_VERSION
	.align		4
        /*0000*/ 	.byte	0x04, 0x37
        /*0002*/ 	.short	(.L_2765 - .L_2764)
.L_2764:
        /*0004*/ 	.word	0x00000082


	//----- nvinfo : EIATTR_SW2861232_WAR
	.align		4
.L_2765:
        /*0008*/ 	.byte	0x01, 0x35
	.zero		2


	//----- nvinfo : EIATTR_PARAM_CBANK
	.align		4
        /*000c*/ 	.byte	0x04, 0x0a
        /*000e*/ 	.short	(.L_2767 - .L_2766)
	.align		4
.L_2766:
        /*0010*/ 	.word	index@(.nv.constant0._Z23gemm_half_q_half_kernelILi2ELi40ELb0ELb0ELi64EEvPK6__halfPKjS4_S2_PS0_iiiiPKtS7_iiiiiibS2_i)
        /*0014*/ 	.short	0x0160
        /*0016*/ 	.short	0x0074


	//----- nvinfo : EIATTR_CBANK_PARAM_SIZE
	.align		4
.L_2767:
        /*0018*/ 	.byte	0x03, 0x19
        /*001a*/ 	.short	0x0074


	//----- nvinfo : EIATTR_KPARAM_INFO
	.align		4
        /*001c*/ 	.byte	0x04, 0x17
        /*001e*/ 	.short	(.L_2769 - .L_2768)
.L_2768:
        /*0020*/ 	.word	0x00000000
        /*0024*/ 	.short	0x0013
        /*0026*/ 	.short	0x0070
        /*0028*/ 	.byte	0x00, 0xf0, 0x11, 0x00


	//----- nvinfo : EIATTR_KPARAM_INFO
	.align		4
.L_2769:
        /*002c*/ 	.byte	0x04, 0x17
        /*002e*/ 	.short	(.L_2771 - .L_2770)
.L_2770:
        /*0030*/ 	.word	0x00000000
        /*0034*/ 	.short	0x0012
        /*0036*/ 	.short	0x0068
        /*0038*/ 	.byte	0x00, 0xf0, 0x21, 0x00


	//----- nvinfo : EIATTR_KPARAM_INFO
	.align		4
.L_2771:
        /*003c*/ 	.byte	0x04, 0x17
        /*003e*/ 	.short	(.L_2773 - .L_2772)
.L_2772:
        /*0040*/ 	.word	0x00000000
        /*0044*/ 	.short	0x0011
        /*0046*/ 	.short	0x0060
        /*0048*/ 	.byte	0x00, 0xf0, 0x05, 0x00


	//----- nvinfo : EIATTR_KPARAM_INFO
	.align		4
.L_2773:
        /*004c*/ 	.byte	0x04, 0x17
        /*004e*/ 	.short	(.L_2775 - .L_2774)
.L_2774:
        /*0050*/ 	.word	0x00000000
        /*0054*/ 	.short	0x0010
        /*0056*/ 	.short	0x005c
        /*0058*/ 	.byte	0x00, 0xf0, 0x11, 0x00


	//----- nvinfo : EIATTR_KPARAM_INFO
	.align		4
.L_2775:
        /*005c*/ 	.byte	0x04, 0x17
        /*005e*/ 	.short	(.L_2777 - .L_2776)
.L_2776:
        /*0060*/ 	.word	0x00000000
        /*0064*/ 	.short	0x000f
        /*0066*/ 	.short	0x0058
        /*0068*/ 	.byte	0x00, 0xf0, 0x11, 0x00


	//----- nvinfo : EIATTR_KPARAM_INFO
	.align		4
.L_2777:
        /*006c*/ 	.byte	0x04, 0x17
        /*006e*/ 	.short	(.L_2779 - .L_2778)
.L_2778:
        /*0070*/ 	.word	0x00000000
        /*0074*/ 	.short	0x000e
        /*0076*/ 	.short	0x0054
        /*0078*/ 	.byte	0x00, 0xf0, 0x11, 0x00


	//----- nvinfo : EIATTR_KPARAM_INFO
	.align		4
.L_2779:
        /*007c*/ 	.byte	0x04, 0x17
        /*007e*/ 	.short	(.L_2781 - .L_2780)
.L_2780:
        /*0080*/ 	.word	0x00000000
        /*0084*/ 	.short	0x000d
        /*0086*/ 	.short	0x0050
        /*0088*/ 	.byte	0x00, 0xf0, 0x11, 0x00


	//----- nvinfo : EIATTR_KPARAM_INFO
	.align		4
.L_2781:
        /*008c*/ 	.byte	0x04, 0x17
        /*008e*/ 	.short	(.L_2783 - .L_2782)
.L_2782:
        /*0090*/ 	.word	0x00000000
        /*0094*/ 	.short	0x000c
        /*0096*/ 	.short	0x004c
        /*0098*/ 	.byte	0x00, 0xf0, 0x11, 0x00


	//----- nvinfo : EIATTR_KPARAM_INFO
	.align		4
.L_2783:
        /*009c*/ 	.byte	0x04, 0x17
        /*009e*/ 	.short	(.L_2785 - .L_2784)
.L_2784:
        /*00a0*/ 	.word	0x00000000
        /*00a4*/ 	.short	0x000b
        /*00a6*/ 	.short	0x0048
        /*00a8*/ 	.byte	0x00, 0xf0, 0x11, 0x00


	//----- nvinfo : EIATTR_KPARAM_INFO
	.align		4
.L_2785:
        /*00ac*/ 	.byte	0x04, 0x17
        /*00ae*/ 	.short	(.L_2787 - .L_2786)
.L_2786:
        /*00b0*/ 	.word	0x00000000
        /*00b4*/ 	.short	0x000a
        /*00b6*/ 	.short	0x0040
        /*00b8*/ 	.byte	0x00, 0xf0, 0x21, 0x00


	//----- nvinfo : EIATTR_KPARAM_INFO
	.align		4
.L_2787:
        /*00bc*/ 	.byte	0x04, 0x17
        /*00be*/ 	.short	(.L_2789 - .L_2788)
.L_2788:
        /*00c0*/ 	.word	0x00000000
        /*00c4*/ 	.short	0x0009
        /*00c6*/ 	.short	0x0038
        /*00c8*/ 	.byte	0x00, 0xf0, 0x21, 0x00


	//----- nvinfo : EIATTR_KPARAM_INFO
	.align		4
.L_2789:
        /*00cc*/ 	.byte	0x04, 0x17
        /*00ce*/ 	.short	(.L_2791 - .L_2790)
.L_2790:
        /*00d0*/ 	.word	0x00000000
        /*00d4*/ 	.short	0x0008
        /*00d6*/ 	.short	0x0034
        /*00d8*/ 	.byte	0x00, 0xf0, 0x11, 0x00


	//----- nvinfo : EIATTR_KPARAM_INFO
	.align		4
.L_2791:
        /*00dc*/ 	.byte	0x04, 0x17
        /*00de*/ 	.short	(.L_2793 - .L_2792)
.L_2792:
        /*00e0*/ 	.word	0x00000000
        /*00e4*/ 	.short	0x0007
        /*00e6*/ 	.short	0x0030
        /*00e8*/ 	.byte	0x00, 0xf0, 0x11, 0x00


	//----- nvinfo : EIATTR_KPARAM_INFO
	.align		4
.L_2793:
        /*00ec*/ 	.byte	0x04, 0x17
        /*00ee*/ 	.short	(.L_2795 - .L_2794)
.L_2794:
        /*00f0*/ 	.word	0x00000000
        /*00f4*/ 	.short	0x0006
        /*00f6*/ 	.short	0x002c
        /*00f8*/ 	.byte	0x00, 0xf0, 0x11, 0x00


	//----- nvinfo : EIATTR_KPARAM_INFO
	.align		4
.L_2795:
        /*00fc*/ 	.byte	0x04, 0x17
        /*00fe*/ 	.short	(.L_2797 - .L_2796)
.L_2796:
        /*0100*/ 	.word	0x00000000
        /*0104*/ 	.short	0x0005
        /*0106*/ 	.short	0x0028
        /*0108*/ 	.byte	0x00, 0xf0, 0x11, 0x00


	//----- nvinfo : EIATTR_KPARAM_INFO
	.align		4
.L_2797:
        /*010c*/ 	.byte	0x04, 0x17
        /*010e*/ 	.short	(.L_2799 - .L_2798)
.L_2798:
        /*0110*/ 	.word	0x00000000
        /*0114*/ 	.short	0x0004
        /*0116*/ 	.short	0x0020
        /*0118*/ 	.byte	0x00, 0xf0, 0x21, 0x00


	//----- nvinfo : EIATTR_KPARAM_INFO
	.align		4
.L_2799:
        /*011c*/ 	.byte	0x04, 0x17
        /*011e*/ 	.short	(.L_2801 - .L_2800)
.L_2800:
        /*0120*/ 	.word	0x00000000
        /*0124*/ 	.short	0x0003
        /*0126*/ 	.short	0x0018
        /*0128*/ 	.byte	0x00, 0xf0, 0x21, 0x00


	//----- nvinfo : EIATTR_KPARAM_INFO
	.align		4
.L_2801:
        /*012c*/ 	.byte	0x04, 0x17
        /*012e*/ 	.short	(.L_2803 - .L_2802)
.L_2802:
        /*0130*/ 	.word	0x00000000
        /*0134*/ 	.short	0x0002
        /*0136*/ 	.short	0x0010
        /*0138*/ 	.byte	0x00, 0xf0, 0x21, 0x00


	//----- nvinfo : EIATTR_KPARAM_INFO
	.align		4
.L_2803:
        /*013c*/ 	.byte	0x04, 0x17
        /*013e*/ 	.short	(.L_2805 - .L_2804)
.L_2804:
        /*0140*/ 	.word	0x00000000
        /*0144*/ 	.short	0x0001
        /*0146*/ 	.short	0x0008
        /*0148*/ 	.byte	0x00, 0xf0, 0x21, 0x00


	//----- nvinfo : EIATTR_KPARAM_INFO
	.align		4
.L_2805:
        /*014c*/ 	.byte	0x04, 0x17
        /*014e*/ 	.short	(.L_2807 - .L_2806)
.L_2806:
        /*0150*/ 	.word	0x00000000
        /*0154*/ 	.short	0x0000
        /*0156*/ 	.short	0x0000
        /*0158*/ 	.byte	0x00, 0xf0, 0x21, 0x00


	//----- nvinfo : EIATTR_MAXREG_COUNT
	.align		4
.L_2807:
        /*015c*/ 	.byte	0x03, 0x1b
        /*015e*/ 	.short	0x00ff


	//----- nvinfo : EIATTR_NUM_BARRIERS
	.align		4
        /*0160*/ 	.byte	0x02, 0x4c
        /*0162*/ 	.byte	0x01
	.zero		1


	//----- nvinfo : EIATTR_MERCURY_ISA_VERSION
	.align		4
        /*0164*/ 	.byte	0x03, 0x5f
        /*0166*/ 	.short	0x0000


	//----- nvinfo : EIATTR_EXIT_INSTR_OFFSETS
	.align		4
        /*0168*/ 	.byte	0x04, 0x1c
        /*016a*/ 	.short	(.L_2809 - .L_2808)


	//   ....[0]....
.L_2808:
        /*016c*/ 	.word	0x00000790


	//   ....[1]....
        /*0170*/ 	.word	0x00006270


	//   ....[2]....
        /*0174*/ 	.word	0x00006530


	//   ....[3]....
        /*0178*/ 	.word	0x00006670


	//   ....[4]....
        /*017c*/ 	.word	0x00006710


	//   ....[5]....
        /*0180*/ 	.word	0x00006750


	//----- nvinfo : EIATTR_CTAIDZ_USED
	.align		4
.L_2809:
        /*0184*/ 	.byte	0x01, 0x04
	.zero		2


	//----- nvinfo : EIATTR_CRS_STACK_SIZE
	.align		4
        /*0188*/ 	.byte	0x04, 0x1e
        /*018a*/ 	.short	(.L_2811 - .L_2810)
.L_2810:
        /*018c*/ 	.word	0x00000000
.L_2811:


//--------------------- .nv.info._Z23gemm_half_q_half_kernelILi2ELi10ELb0ELb0ELi64EEvPK6__halfPKjS4_S2_PS0_iiiiPKtS7_iiiiiibS2_i --------------------------
	.section	.nv.info._Z23gemm_half_q_half_kernelILi2ELi10ELb0ELb0ELi64EEvPK6__halfPKjS4_S2_PS0_iiiiPKtS7_iiiiiibS2_i,"",@"SHT_CUDA_INFO"
	.sectionflags	@""
	.align	4


	//----- nvinfo : EIATTR_CUDA_API_VERSION
	.align		4
        /*0000*/ 	.byte	0x04, 0x37
        /*0002*/ 	.short	(.L_2813 - .L_2812)
.L_2812:
        /*0004*/ 	.word	0x00000082


	//----- nvinfo : EIATTR_SW2861232_WAR
	.align		4
.L_2813:
        /*0008*/ 	.byte	0x01, 0x35
	.zero		2


	//----- nvinfo : EIATTR_PARAM_CBANK
	.align		4
        /*000c*/ 	.byte	0x04, 0x0a
        /*000e*/ 	.short	(.L_2815 - .L_2814)
	.align		4
.L_2814:
        /*0010*/ 	.word	index@(.nv.constant0._Z23gemm_half_q_half_kernelILi2ELi10ELb0ELb0ELi64EEvPK6__halfPKjS4_S2_PS0_iiiiPKtS7_iiiiiibS2_i)
        /*0014*/ 	.short	0x0160
        /*0016*/ 	.short	0x0074


	//----- nvinfo : EIATTR_CBANK_PARAM_SIZE
	.align		4
.L_2815:
        /*0018*/ 	.byte	0x03, 0x19
        /*001a*/ 	.short	0x0074


	//----- nvinfo : EIATTR_KPARAM_INFO
	.align		4
        /*001c*/ 	.byte	0x04, 0x17
        /*001e*/ 	.short	(.L_2817 - .L_2816)
.L_2816:
        /*0020*/ 	.word	0x00000000
        /*0024*/ 	.short	0x0013
        /*0026*/ 	.short	0x0070
        /*0028*/ 	.byte	0x00, 0xf0, 0x11, 0x00


	//----- nvinfo : EIATTR_KPARAM_INFO
	.align		4
.L_2817:
        /*002c*/ 	.byte	0x04, 0x17
        /*002e*/ 	.short	(.L_2819 - .L_2818)
.L_2818:
        /*0030*/ 	.word	0x00000000
        /*0034*/ 	.short	0x0012
        /*0036*/ 	.short	0x0068
        /*0038*/ 	.byte	0x00, 0xf0, 0x21, 0x00


	//----- nvinfo : EIATTR_KPARAM_INFO
	.align		4
.L_2819:
        /*003c*/ 	.byte	0x04, 0x17
        /*003e*/ 	.short	(.L_2821 - .L_2820)
.L_2820:
        /*0040*/ 	.word	0x00000000
        /*0044*/ 	.short	0x0011
        /*0046*/ 	.short	0x0060
        /*0048*/ 	.byte	0x00, 0xf0, 0x05, 0x00


	//----- nvinfo : EIATTR_KPARAM_INFO
	.align		4
.L_2821:
        /*004c*/ 	.byte	0x04, 0x17
        /*004e*/ 	.short	(.L_2823 - .L_2822)
.L_2822:
        /*0050*/ 	.word	0x00000000
        /*0054*/ 	.short	0x0010
        /*0056*/ 	.short	0x005c
        /*0058*/ 	.byte	0x00, 0xf0, 0x11, 0x00


	//----- nvinfo : EIATTR_KPARAM_INFO
	.align		4
.L_2823:
        /*005c*/ 	.byte	0x04, 0x17
        /*005e*/ 	.short	(.L_2825 - .L_2824)
.L_2824:
        /*0060*/ 	.word	0x00000000
        /*0064*/ 	.short	0x000f
        /*0066*/ 	.short	0x0058
        /*0068*/ 	.byte	0x00, 0xf0, 0x11, 0x00


	//----- nvinfo : EIATTR_KPARAM_INFO
	.align		4
.L_2825:
        /*006c*/ 	.byte	0x04, 0x17
        /*006e*/ 	.short	(.L_2827 - .L_2826)
.L_2826:
        /*0070*/ 	.word	0x00000000
        /*0074*/ 	.short	0x000e
        /*0076*/ 	.short	0x0054
        /*0078*/ 	.byte	0x00, 0xf0, 0x11, 0x00


	//----- nvinfo : EIATTR_KPARAM_INFO
	.align		4
.L_2827:
        /*007c*/ 	.byte	0x04, 0x17
        /*007e*/ 	.short	(.L_2829 - .L_2828)
.L_2828:
        /*0080*/ 	.word	0x00000000
        /*0084*/ 	.short	0x000d
        /*0086*/ 	.short	0x0050
        /*0088*/ 	.byte	0x00, 0xf0, 0x11, 0x00


	//----- nvinfo : EIATTR_KPARAM_INFO
	.align		4
.L_2829:
        /*008c*/ 	.byte	0x04, 0x17
        /*008e*/ 	.short	(.L_2831 - .L_2830)
.L_2830:
        /*0090*/ 	.word	0x00000000
        /*0094*/ 	.short	0x000c
        /*0096*/ 	.short	0x004c
        /*0098*/ 	.byte	0x00, 0xf0, 0x11, 0x00


	//----- nvinfo : EIATTR_KPARAM_INFO
	.align		4
.L_2831:
        /*009c*/ 	.byte	0x04, 0x17
        /*009e*/ 	.short	(.L_2833 - .L_2832)
.L_2832:
        /*00a0*/ 	.word	0x00000000
        /*00a4*/ 	.short	0x000b
        /*00a6*/ 	.short	0x0048
        /*00a8*/ 	.byte	0x00, 0xf0, 0x11, 0x00


	//----- nvinfo : EIATTR_KPARAM_INFO
	.align		4
.L_2833:
        /*00ac*/ 	.byte	0x04, 0x17
        /*00ae*/ 	.short	(.L_2835 - .L_2834)
.L_2834:
        /*00b0*/ 	.word	0x00000000
        /*00b4*/ 	.short	0x000a
        /*00b6*/ 	.short	0x0040
        /*00b8*/ 	.byte	0x00, 0xf0, 0x21, 0x00


	//----- nvinfo : EIATTR_KPARAM_INFO
	.align		4
.L_2835:
        /*00bc*/ 	.byte	0x04, 0x17
        /*00be*/ 	.short	(.L_2837 - .L_2836)
.L_2836:
        /*00c0*/ 	.word	0x00000000
        /*00c4*/ 	.short	0x0009
        /*00c6*/ 	.short	0x0038
        /*00c8*/ 	.byte	0x00, 0xf0, 0x21, 0x00


	//----- nvinfo : EIATTR_KPARAM_INFO
	.align		4
.L_2837:
        /*00cc*/ 	.byte	0x04, 0x17
        /*00ce*/ 	.short	(.L_2839 - .L_2838)
.L_2838:
        /*00d0*/ 	.word	0x00000000
        /*00d4*/ 	.short	0x0008
        /*00d6*/ 	.short	0x0034
        /*00d8*/ 	.byte	0x00, 0xf0, 0x11, 0x00


	//----- nvinfo : EIATTR_KPARAM_INFO
	.align		4
.L_2839:
        /*00dc*/ 	.byte	0x04, 0x17
        /*00de*/ 	.short	(.L_2841 - .L_2840)
.L_2840:
        /*00e0*/ 	.word	0x00000000
        /*00e4*/ 	.short	0x0007
        /*00e6*/ 	.short	0x0030
        /*00e8*/ 	.byte	0x00, 0xf0, 0x11, 0x00


	//----- nvinfo : EIATTR_KPARAM_INFO
	.align		4
.L_2841:
        /*00ec*/ 	.byte	0x04, 0x17
        /*00ee*/ 	.short	(.L_2843 - .L_2842)
.L_2842:
        /*00f0*/ 	.word	0x00000000
        /*00f4*/ 	.short	0x0006
        /*00f6*/ 	.short	0x002c
        /*00f8*/ 	.byte	0x00, 0xf0, 0x11, 0x00


	//----- nvinfo : EIATTR_KPARAM_INFO
	.align		4
.L_2843:
        /*00fc*/ 	.byte	0x04, 0x17
        /*00fe*/ 	.short	(.L_2845 - .L_2844)
.L_2844:
        /*0100*/ 	.word	0x00000000
        /*0104*/ 	.short	0x0005
        /*0106*/ 	.short	0x0028
        /*0108*/ 	.byte	0x00, 0xf0, 0x11, 0x00


	//----- nvinfo : EIATTR_KPARAM_INFO
	.align		4
.L_2845:
        /*010c*/ 	.byte	0x04, 0x17
        /*010e*/ 	.short	(.L_2847 - .L_2846)
.L_2846:
        /*0110*/ 	.word	0x00000000
        /*0114*/ 	.short	0x0004
        /*0116*/ 	.short	0x0020
        /*0118*/ 	.byte	0x00, 0xf0, 0x21, 0x00


	//----- nvinfo : EIATTR_KPARAM_INFO
	.align		4
.L_2847:
        /*011c*/ 	.byte	0x04, 0x17
        /*011e*/ 	.short	(.L_2849 - .L_2848)
.L_2848:
        /*0120*/ 	.word	0x00000000
        /*0124*/ 	.short	0x0003
        /*0126*/ 	.short	0x0018
        /*0128*/ 	.byte	0x00, 0xf0, 0x21, 0x00


	//----- nvinfo : EIATTR_KPARAM_INFO
	.align		4
.L_2849:
        /*012c*/ 	.byte	0x04, 0x17
        /*012e*/ 	.short	(.L_2851 - .L_2850)
.L_2850:
        /*0130*/ 	.word	0x00000000
        /*0134*/ 	.short	0x0002
        /*0136*/ 	.short	0x0010
        /*0138*/ 	.byte	0x00, 0xf0, 0x21, 0x00


	//----- nvinfo : EIATTR_KPARAM_INFO
	.align		4
.L_2851:
        /*013c*/ 	.byte	0x04, 0x17
        /*013e*/ 	.short	(.L_2853 - .L_2852)
.L_2852:
        /*0140*/ 	.word	0x00000000
        /*0144*/ 	.short	0x0001
        /*0146*/ 	.short	0x0008
        /*0148*/ 	.byte	0x00, 0xf0, 0x21, 0x00


	//----- nvinfo : EIATTR_KPARAM_INFO
	.align		4
.L_2853:
        /*014c*/ 	.byte	0x04, 0x17
        /*014e*/ 	.short	(.L_2855 - .L_2854)
.L_2854:
        /*0150*/ 	.word	0x00000000
        /*0154*/ 	.short	0x0000
        /*0156*/ 	.short	0x0000
        /*0158*/ 	.byte	0x00, 0xf0, 0x21, 0x00


	//----- nvinfo : EIATTR_MAXREG_COUNT
	.align		4
.L_2855:
        /*015c*/ 	.byte	0x03, 0x1b
        /*015e*/ 	.short	0x00ff


	//----- nvinfo : EIATTR_NUM_BARRIERS
	.align		4
        /*0160*/ 	.byte	0x02, 0x4c
        /*0162*/ 	.byte	0x01
	.zero		1


	//----- nvinfo : EIATTR_MERCURY_ISA_VERSION
	.align		4
        /*0164*/ 	.byte	0x03, 0x5f
        /*0166*/ 	.short	0x0000


	//----- nvinfo : EIATTR_EXIT_INSTR_OFFSETS
	.align		4
        /*0168*/ 	.byte	0x04, 0x1c
        /*016a*/ 	.short	(.L_2857 - .L_2856)


	//   ....[0]....
.L_2856:
        /*016c*/ 	.word	0x00000790


	//   ....[1]....
        /*0170*/ 	.word	0x00005240


	//   ....[2]....
        /*0174*/ 	.word	0x00005500


	//   ....[3]....
        /*0178*/ 	.word	0x00005640


	//   ....[4]....
        /*017c*/ 	.word	0x000056e0


	//   ....[5]....
        /*0180*/ 	.word	0x00005720


	//----- nvinfo : EIATTR_CTAIDZ_USED
	.align		4
.L_2857:
        /*0184*/ 	.byte	0x01, 0x04
	.zero		2


	//----- nvinfo : EIATTR_CRS_STACK_SIZE
	.align		4
        /*0188*/ 	.byte	0x04, 0x1e
        /*018a*/ 	.short	(.L_2859 - .L_2858)
.L_2858:
        /*018c*/ 	.word	0x00000000
.L_2859:


//--------------------- .nv.info._Z23gemm_half_q_half_kernelILi2ELi172ELb0ELb0ELi64EEvPK6__halfPKjS4_S2_PS0_iiiiPKtS7_iiiiiibS2_i --------------------------
	.section	.nv.info._Z23gemm_half_q_half_kernelILi2ELi172ELb0ELb0ELi64EEvPK6__halfPKjS4_S2_PS0_iiiiPKtS7_iiiiiibS2_i,"",@"SHT_CUDA_INFO"
	.sectionflags	@""
	.align	4


	//----- nvinfo : EIATTR_CUDA_API_VERSION
	.align		4
        /*0000*/ 	.byte	0x04, 0x37
        /*0002*/ 	.short	(.L_2861 - .L_2860)
.L_2860:
        /*0004*/ 	.word	0x00000082


	//----- nvinfo : EIATTR_SW2861232_WAR
	.align		4
.L_2861:
        /*0008*/ 	.byte	0x01, 0x35
	.zero		2


	//----- nvinfo : EIATTR_PARAM_CBANK
	.align		4
        /*000c*/ 	.byte	0x04, 0x0a
        /*000e*/ 	.short	(.L_2863 - .L_2862)
	.align		4
.L_2862:
        /*0010*/ 	.word	index@(.nv.constant0._Z23gemm_half_q_half_kernelILi2ELi172ELb0ELb0ELi64EEvPK6__halfPKjS4_S2_PS0_iiiiPKtS7_iiiiiibS2_i)
        /*0014*/ 	.short	0x0160
        /*0016*/ 	.short	0x0074


	//----- nvinfo : EIATTR_CBANK_PARAM_SIZE
	.align		4
.L_2863:
        /*0018*/ 	.byte	0x03, 0x19
        /*001a*/ 	.short	0x0074


	//----- nvinfo : EIATTR_KPARAM_INFO
	.align		4
        /*001c*/ 	.byte	0x04, 0x17
        /*001e*/ 	.short	(.L_2865 - .L_2864)
.L_2864:
        /*0020*/ 	.word	0x00000000
        /*0024*/ 	.short	0x0013
        /*0026*/ 	.short	0x0070
        /*0028*/ 	.byte	0x00, 0xf0, 0x11, 0x00


	//----- nvinfo : EIATTR_KPARAM_INFO
	.align		4
.L_2865:
        /*002c*/ 	.byte	0x04, 0x17
        /*002e*/ 	.short	(.L_2867 - .L_2866)
.L_2866:
        /*0030*/ 	.word	0x00000000
        /*0034*/ 	.short	0x0012
        /*0036*/ 	.short	0x0068
        /*0038*/ 	.byte	0x00, 0xf0, 0x21, 0x00


	//----- nvinfo : EIATTR_KPARAM_INFO
	.align		4
.L_2867:
        /*003c*/ 	.byte	0x04, 0x17
        /*003e*/ 	.short	(.L_2869 - .L_2868)
.L_2868:
        /*0040*/ 	.word	0x00000000
        /*0044*/ 	.short	0x0011
        /*0046*/ 	.short	0x0060
        /*0048*/ 	.byte	0x00, 0xf0, 0x05, 0x00


	//----- nvinfo : EIATTR_KPARAM_INFO
	.align		4
.L_2869:
        /*004c*/ 	.byte	0x04, 0x17
        /*004e*/ 	.short	(.L_2871 - .L_2870)
.L_2870:
        /*0050*/ 	.word	0x00000000
        /*0054*/ 	.short	0x0010
        /*0056*/ 	.short	0x005c
        /*0058*/ 	.byte	0x00, 0xf0, 0x11, 0x00


	//----- nvinfo : EIATTR_KPARAM_INFO
	.align		4
.L_2871:
        /*005c*/ 	.byte	0x04, 0x17
        /*005e*/ 	.short	(.L_2873 - .L_2872)
.L_2872:
        /*0060*/ 	.word	0x00000000
        /*0064*/ 	.short	0x000f
        /*0066*/ 	.short	0x0058
        /*0068*/ 	.byte	0x00, 0xf0, 0x11, 0x00


	//----- nvinfo : EIATTR_KPARAM_INFO
	.align		4
.L_2873:
        /*006c*/ 	.byte	0x04, 0x17
        /*006e*/ 	.short	(.L_2875 - .L_2874)
.L_2874:
        /*0070*/ 	.word	0x00000000
        /*0074*/ 	.short	0x000e
        /*0076*/ 	.short	0x0054
        /*0078*/ 	.byte	0x00, 0xf0, 0x11, 0x00


	//----- nvinfo : EIATTR_KPARAM_INFO
	.align		4
.L_2875:
        /*007c*/ 	.byte	0x04, 0x17
        /*007e*/ 	.short	(.L_2877 - .L_2876)
.L_2876:
        /*0080*/ 	.word	0x00000000
        /*0084*/ 	.short	0x000d
        /*0086*/ 	.short	0x0050
        /*0088*/ 	.byte	0x00, 0xf0, 0x11, 0x00


	//----- nvinfo : EIATTR_KPARAM_INFO
	.align		4
.L_2877:
        /*008c*/ 	.byte	0x04, 0x17
        /*008e*/ 	.short	(.L_2879 - .L_2878)
.L_2878:
        /*0090*/ 	.word	0x00000000
        /*0094*/ 	.short	0x000c
        /*0096*/ 	.short	0x004c
        /*0098*/ 	.byte	0x00, 0xf0, 0x11, 0x00


	//----- nvinfo : EIATTR_KPARAM_INFO
	.align		4
.L_2879:
        /*009c*/ 	.byte	0x04, 0x17
        /*009e*/ 	.short	(.L_2881 - .L_2880)
.L_2880:
        /*00a0*/ 	.word	0x00000000
        /*00a4*/ 	.short	0x000b
        /*00a6*/ 	.short	0x0048
        /*00a8*/ 	.byte	0x00, 0xf0, 0x11, 0x00


	//----- nvinfo : EIATTR_KPARAM_INFO
	.align		4
.L_2881:
        /*00ac*/ 	.byte	0x04, 0x17
        /*00ae*/ 	.short	(.L_2883 - .L_2882)
.L_2882:
        /*00b0*/ 	.word	0x00000000
        /*00b4*/ 	.short	0x000a
        /*00b6*/ 	.short	0x0040
        /*00b8*/ 	.byte	0x00, 0xf0, 0x21, 0x00


	//----- nvinfo : EIATTR_KPARAM_INFO
	.align		4
.L_2883:
        /*00bc*/ 	.byte	0x04, 0x17
        /*00be*/ 	.short	(.L_2885 - .L_2884)
.L_2884:
        /*00c0*/ 	.word	0x00000000
        /*00c4*/ 	.short	0x0009
        /*00c6*/ 	.short	0x0038
        /*00c8*/ 	.byte	0x00, 0xf0, 0x21, 0x00


	//----- nvinfo : EIATTR_KPARAM_INFO
	.align		4
.L_2885:
        /*00cc*/ 	.byte	0x04, 0x17
        /*00ce*/ 	.short	(.L_2887 - .L_2886)
.L_2886:
        /*00d0*/ 	.word	0x00000000
        /*00d4*/ 	.short	0x0008
        /*00d6*/ 	.short	0x0034
        /*00d8*/ 	.byte	0x00, 0xf0, 0x11, 0x00


	//----- nvinfo : EIATTR_KPARAM_INFO
	.align		4
.L_2887:
        /*00dc*/ 	.byte	0x04, 0x17
        /*00de*/ 	.short	(.L_2889 - .L_2888)
.L_2888:
        /*00e0*/ 	.word	0x00000000
        /*00e4*/ 	.short	0x0007
        /*00e6*/ 	.short	0x0030
        /*00e8*/ 	.byte	0x00, 0xf0, 0x11, 0x00


	//----- nvinfo : EIATTR_KPARAM_INFO
	.align		4
.L_2889:
        /*00ec*/ 	.byte	0x04, 0x17
        /*00ee*/ 	.short	(.L_2891 - .L_2890)
.L_2890:
        /*00f0*/ 	.word	0x00000000
        /*00f4*/ 	.short	0x0006
        /*00f6*/ 	.short	0x002c
        /*00f8*/ 	.byte	0x00, 0xf0, 0x11, 0x00


	//----- nvinfo : EIATTR_KPARAM_INFO
	.align		4
.L_2891:
        /*00fc*/ 	.byte	0x04, 0x17
        /*00fe*/ 	.short	(.L_2893 - .L_2892)
.L_2892:
        /*0100*/ 	.word	0x00000000
        /*0104*/ 	.short	0x0005
        /*0106*/ 	.short	0x0028
        /*0108*/ 	.byte	0x00, 0xf0, 0x11, 0x00


	//----- nvinfo : EIATTR_KPARAM_INFO
	.align		4
.L_2893:
        /*010c*/ 	.byte	0x04, 0x17
        /*010e*/ 	.short	(.L_2895 - .L_2894)
.L_2894:
        /*0110*/ 	.word	0x00000000
        /*0114*/ 	.short	0x0004
        /*0116*/ 	.short	0x0020
        /*0118*/ 	.byte	0x00, 0xf0, 0x21, 0x00


	//----- nvinfo : EIATTR_KPARAM_INFO
	.align		4
.L_2895:
        /*011c*/ 	.byte	0x04, 0x17
        /*011e*/ 	.short	(.L_2897 - .L_2896)
.L_2896:
        /*0120*/ 	.word	0x00000000
        /*0124*/ 	.short	0x0003
        /*0126*/ 	.short	0x0018
        /*0128*/ 	.byte	0x00, 0xf0, 0x21, 0x00


	//----- nvinfo : EIATTR_KPARAM_INFO
	.align		4
.L_2897:
        /*012c*/ 	.byte	0x04, 0x17
        /*012e*/ 	.short	(.L_2899 - .L_2898)
.L_2898:
        /*0130*/ 	.word	0x00000000
        /*0134*/ 	.short	0x0002
        /*0136*/ 	.short	0x0010
        /*0138*/ 	.byte	0x00, 0xf0, 0x21, 0x00


	//----- nvinfo : EIATTR_KPARAM_INFO
	.align		4
.L_2899:
        /*013c*/ 	.byte	0x04, 0x17
        /*013e*/ 	.short	(.L_2901 - .L_2900)
.L_2900:
        /*0140*/ 	.word	0x00000000
        /*0144*/ 	.short	0x0001
        /*0146*/ 	.short	0x0008
        /*0148*/ 	.byte	0x00, 0xf0, 0x21, 0x00


	//----- nvinfo : EIATTR_KPARAM_INFO
	.align		4
.L_2901:
        /*014c*/ 	.byte	0x04, 0x17
        /*014e*/ 	.short	(.L_2903 - .L_2902)
.L_2902:
        /*0150*/ 	.word	0x00000000
        /*0154*/ 	.short	0x0000
        /*0156*/ 	.short	0x0000
        /*0158*/ 	.byte	0x00, 0xf0, 0x21, 0x00


	//----- nvinfo : EIATTR_MAXREG_COUNT
	.align		4
.L_2903:
        /*015c*/ 	.byte	0x03, 0x1b
        /*015e*/ 	.short	0x00ff


	//----- nvinfo : EIATTR_NUM_BARRIERS
	.align		4
        /*0160*/ 	.byte	0x02, 0x4c
        /*0162*/ 	.byte	0x01
	.zero		1


	//----- nvinfo : EIATTR_MERCURY_ISA_VERSION
	.align		4
        /*0164*/ 	.byte	0x03, 0x5f
        /*0166*/ 	.short	0x0000


	//----- nvinfo : EIATTR_EXIT_INSTR_OFFSETS
	.align		4
        /*0168*/ 	.byte	0x04, 0x1c
        /*016a*/ 	.short	(.L_2905 - .L_2904)


	//   ....[0]....
.L_2904:
        /*016c*/ 	.word	0x00000b60


	//   ....[1]....
        /*0170*/ 	.word	0x0000c270


	//   ....[2]....
        /*0174*/ 	.word	0x0000c530


	//   ....[3]....
        /*0178*/ 	.word	0x0000c670


	//   ....[4]....
        /*017c*/ 	.word	0x0000c710


	//   ....[5]....
        /*0180*/ 	.word	0x0000c750


	//----- nvinfo : EIATTR_CTAIDZ_USED
	.align		4
.L_2905:
        /*0184*/ 	.byte	0x01, 0x04
	.zero		2


	//----- nvinfo : EIATTR_CRS_STACK_SIZE
	.align		4
        /*0188*/ 	.byte	0x04, 0x1e
        /*018a*/ 	.short	(.L_2907 - .L_2906)
.L_2906:
        /*018c*/ 	.word	0x00000000
.L_2907:


//--------------------- .nv.info._Z23gemm_half_q_half_kernelILi2ELi176ELb0ELb0ELi64EEvPK6__halfPKjS4_S2_PS0_iiiiPKtS7_iiiiiibS2_i --------------------------
	.section	.nv.info._Z23gemm_half_q_half_kernelILi2ELi176ELb0ELb0ELi64EEvPK6__halfPKjS4_S2_PS0_iiiiPKtS7_iiiiiibS2_i,"",@"SHT_CUDA_INFO"
	.sectionflags	@""
	.align	4


	//----- nvinfo : EIATTR_CUDA_API_VERSION
	.align		4
        /*0000*/ 	.byte	0x04, 0x37
        /*0002*/ 	.short	(.L_2909 - .L_2908)
.L_2908:
        /*0004*/ 	.word	0x00000082


	//----- nvinfo : EIATTR_SW2861232_WAR
	.align		4
.L_2909:
        /*0008*/ 	.byte	0x01, 0x35
	.zero		2


	//----- nvinfo : EIATTR_PARAM_CBANK
	.align		4
        /*000c*/ 	.byte	0x04, 0x0a
        /*000e*/ 	.short	(.L_2911 - .L_2910)
	.align		4
.L_2910:
        /*0010*/ 	.word	index@(.nv.constant0._Z23gemm_half_q_half_kernelILi2ELi176ELb0ELb0ELi64EEvPK6__halfPKjS4_S2_PS0_iiiiPKtS7_iiiiiibS2_i)
        /*0014*/ 	.short	0x0160
        /*0016*/ 	.short	0x0074


	//----- nvinfo : EIATTR_CBANK_PARAM_SIZE
	.align		4
.L_2911:
        /*0018*/ 	.byte	0x03, 0x19
        /*001a*/ 	.short	0x0074


	//----- nvinfo : EIATTR_KPARAM_INFO
	.align		4
        /*001c*/ 	.byte	0x04, 0x17
        /*001e*/ 	.short	(.L_2913 - .L_2912)
.L_2912:
        /*0020*/ 	.word	0x00000000
        /*0024*/ 	.short	0x0013
        /*0026*/ 	.short	0x0070
        /*0028*/ 	.byte	0x00, 0xf0, 0x11, 0x00


	//----- nvinfo : EIATTR_KPARAM_INFO
	.align		4
.L_2913:
        /*002c*/ 	.byte	0x04, 0x17
        /*002e*/ 	.short	(.L_2915 - .L_2914)
.L_2914:
        /*0030*/ 	.word	0x00000000
        /*0034*/ 	.short	0x0012
        /*0036*/ 	.short	0x0068
        /*0038*/ 	.byte	0x00, 0xf0, 0x21, 0x00


	//----- nvinfo : EIATTR_KPARAM_INFO
	.align		4
.L_2915:
        /*003c*/ 	.byte	0x04, 0x17
        /*003e*/ 	.short	(.L_2917 - .L_2916)
.L_2916:
        /*0040*/ 	.word	0x00000000
        /*0044*/ 	.short	0x0011
        /*0046*/ 	.short	0x0060
        /*0048*/ 	.byte	0x00, 0xf0, 0x05, 0x00


	//----- nvinfo : EIATTR_KPARAM_INFO
	.align		4
.L_2917:
        /*004c*/ 	.byte	0x04, 0x17
        /*004e*/ 	.short	(.L_2919 - .L_2918)
.L_2918:
        /*0050*/ 	.word	0x00000000
        /*0054*/ 	.short	0x0010
        /*0056*/ 	.short	0x005c
        /*0058*/ 	.byte	0x00, 0xf0, 0x11, 0x00


	//----- nvinfo : EIATTR_KPARAM_INFO
	.align		4
.L_2919:
        /*005c*/ 	.byte	0x04, 0x17
        /*005e*/ 	.short	(.L_2921 - .L_2920)
.L_2920:
        /*0060*/ 	.word	0x00000000
        /*0064*/ 	.short	0x000f
        /*0066*/ 	.short	0x0058
        /*0068*/ 	.byte	0x00, 0xf0, 0x11, 0x00


	//----- nvinfo : EIATTR_KPARAM_INFO
	.align		4
.L_2921:
        /*006c*/ 	.byte	0x04, 0x17
        /*006e*/ 	.short	(.L_2923 - .L_2922)
.L_2922:
        /*0070*/ 	.word	0x00000000
        /*0074*/ 	.short	0x000e
        /*0076*/ 	.short	0x0054
        /*0078*/ 	.byte	0x00, 0xf0, 0x11, 0x00


	//----- nvinfo : EIATTR_KPARAM_INFO
	.align		4
.L_2923:
        /*007c*/ 	.byte	0x04, 0x17
        /*007e*/ 	.short	(.L_2925 - .L_2924)
.L_2924:
        /*0080*/ 	.word	0x00000000
        /*0084*/ 	.short	0x000d
        /*0086*/ 	.short	0x0050
        /*0088*/ 	.byte	0x00, 0xf0, 0x11, 0x00


	//----- nvinfo : EIATTR_KPARAM_INFO
	.align		4
.L_2925:
        /*008c*/ 	.byte	0x04, 0x17
        /*008e*/ 	.short	(.L_2927 - .L_2926)
.L_2926:
        /*0090*/ 	.word	0x00000000
        /*0094*/ 	.short	0x000c
        /*0096*/ 	.short	0x004c
        /*0098*/ 	.byte	0x00, 0xf0, 0x11, 0x00


	//----- nvinfo : EIATTR_KPARAM_INFO
	.align		4
.L_2927:
        /*009c*/ 	.byte	0x04, 0x17
        /*009e*/ 	.short	(.L_2929 - .L_2928)
.L_2928:
        /*00a0*/ 	.word	0x00000000
        /*00a4*/ 	.short	0x000b
        /*00a6*/ 	.short	0x0048
        /*00a8*/ 	.byte	0x00, 0xf0, 0x11, 0x00


	//----- nvinfo : EIATTR_KPARAM_INFO
	.align		4
.L_2929:
        /*00ac*/ 	.byte	0x04, 0x17
        /*00ae*/ 	.short	(.L_2931 - .L_2930)
.L_2930:
        /*00b0*/ 	.word	0x00000000
        /*00b4*/ 	.short	0x000a
        /*00b6*/ 	.short	0x0040
        /*00b8*/ 	.byte	0x00, 0xf0, 0x21, 0x00


	//----- nvinfo : EIATTR_KPARAM_INFO
	.align		4
.L_2931:
        /*00bc*/ 	.byte	0x04, 0x17
        /*00be*/ 	.short	(.L_2933 - .L_2932)
.L_2932:
        /*00c0*/ 	.word	0x00000000
        /*00c4*/ 	.short	0x0009
        /*00c6*/ 	.short	0x0038
        /*00c8*/ 	.byte	0x00, 0xf0, 0x21, 0x00


	//----- nvinfo : EIATTR_KPARAM_INFO
	.align		4
.L_2933:
        /*00cc*/ 	.byte	0x04, 0x17
        /*00ce*/ 	.short	(.L_2935 - .L_2934)
.L_2934:
        /*00d0*/ 	.word	0x00000000
        /*00d4*/ 	.short	0x0008
        /*00d6*/ 	.short	0x0034
        /*00d8*/ 	.byte	0x00, 0xf0, 0x11, 0x00


	//----- nvinfo : EIATTR_KPARAM_INFO
	.align		4
.L_2935:
        /*00dc*/ 	.byte	0x04, 0x17
        /*00de*/ 	.short	(.L_2937 - .L_2936)
.L_2936:
        /*00e0*/ 	.word	0x00000000
        /*00e4*/ 	.short	0x0007
        /*00e6*/ 	.short	0x0030
        /*00e8*/ 	.byte	0x00, 0xf0, 0x11, 0x00


	//----- nvinfo : EIATTR_KPARAM_INFO
	.align		4
.L_2937:
        /*00ec*/ 	.byte	0x04, 0x17
        /*00ee*/ 	.short	(.L_2939 - .L_2938)
.L_2938:
        /*00f0*/ 	.word	0x00000000
        /*00f4*/ 	.short	0x0006
        /*00f6*/ 	.short	0x002c
        /*00f8*/ 	.byte	0x00, 0xf0, 0x11, 0x00


	//----- nvinfo : EIATTR_KPARAM_INFO
	.align		4
.L_2939:
        /*00fc*/ 	.byte	0x04, 0x17
        /*00fe*/ 	.short	(.L_2941 - .L_2940)
.L_2940:
        /*0100*/ 	.word	0x00000000
        /*0104*/ 	.short	0x0005
        /*0106*/ 	.short	0x0028
        /*0108*/ 	.byte	0x00, 0xf0, 0x11, 0x00


	//----- nvinfo : EIATTR_KPARAM_INFO
	.align		4
.L_2941:
        /*010c*/ 	.byte	0x04, 0x17
        /*010e*/ 	.short	(.L_2943 - .L_2942)
.L_2942:
        /*0110*/ 	.word	0x00000000
        /*0114*/ 	.short	0x0004
        /*0116*/ 	.short	0x0020
        /*0118*/ 	.byte	0x00, 0xf0, 0x21, 0x00


	//----- nvinfo : EIATTR_KPARAM_INFO
	.align		4
.L_2943:
        /*011c*/ 	.byte	0x04, 0x17
        /*011e*/ 	.short	(.L_2945 - .L_2944)
.L_2944:
        /*0120*/ 	.word	0x00000000
        /*0124*/ 	.short	0x0003
        /*0126*/ 	.short	0x0018
        /*0128*/ 	.byte	0x00, 0xf0, 0x21, 0x00


	//----- nvinfo : EIATTR_KPARAM_INFO
	.align		4
.L_2945:
        /*012c*/ 	.byte	0x04, 0x17
        /*012e*/ 	.short	(.L_2947 - .L_2946)
.L_2946:
        /*0130*/ 	.word	0x00000000
        /*0134*/ 	.short	0x0002
        /*0136*/ 	.short	0x0010
        /*0138*/ 	.byte	0x00, 0xf0, 0x21, 0x00


	//----- nvinfo : EIATTR_KPARAM_INFO
	.align		4
.L_2947:
        /*013c*/ 	.byte	0x04, 0x17
        /*013e*/ 	.short	(.L_2949 - .L_2948)
.L_2948:
        /*0140*/ 	.word	0x00000000
        /*0144*/ 	.short	0x0001
        /*0146*/ 	.short	0x0008
        /*0148*/ 	.byte	0x00, 0xf0, 0x21, 0x00


	//----- nvinfo : EIATTR_KPARAM_INFO
	.align		4
.L_2949:
        /*014c*/ 	.byte	0x04, 0x17
        /*014e*/ 	.short	(.L_2951 - .L_2950)
.L_2950:
        /*0150*/ 	.word	0x00000000
        /*0154*/ 	.short	0x0000
        /*0156*/ 	.short	0x0000
        /*0158*/ 	.byte	0x00, 0xf0, 0x21, 0x00


	//----- nvinfo : EIATTR_MAXREG_COUNT
	.align		4
.L_2951:
        /*015c*/ 	.byte	0x03, 0x1b
        /*015e*/ 	.short	0x00ff


	//----- nvinfo : EIATTR_NUM_BARRIERS
	.align		4
        /*0160*/ 	.byte	0x02, 0x4c
        /*0162*/ 	.byte	0x01
	.zero		1


	//----- nvinfo : EIATTR_MERCURY_ISA_VERSION
	.align		4
        /*0164*/ 	.byte	0x03, 0x5f
        /*0166*/ 	.short	0x0000


	//----- nvinfo : EIATTR_EXIT_INSTR_OFFSETS
	.align		4
        /*0168*/ 	.byte	0x04, 0x1c
        /*016a*/ 	.short	(.L_2953 - .L_2952)


	//   ....[0]....
.L_2952:
        /*016c*/ 	.word	0x00000790


	//   ....[1]....
        /*0170*/ 	.word	0x00008d10


	//   ....[2]....
        /*0174*/ 	.word	0x00008fd0


	//   ....[3]....
        /*0178*/ 	.word	0x00009120


	//   ....[4]....
        /*017c*/ 	.word	0x000091d0


	//   ....[5]....
        /*0180*/ 	.word	0x00009210


	//----- nvinfo : EIATTR_CTAIDZ_USED
	.align		4
.L_2953:
        /*0184*/ 	.byte	0x01, 0x04
	.zero		2


	//----- nvinfo : EIATTR_CRS_STACK_SIZE
	.align		4
        /*0188*/ 	.byte	0x04, 0x1e
        /*018a*/ 	.short	(.L_2955 - .L_2954)
.L_2954:
        /*018c*/ 	.word	0x00000000
.L_2955:


//--------------------- .nv.info._Z23gemm_half_q_half_kernelILi2ELi152ELb0ELb0ELi64EEvPK6__halfPKjS4_S2_PS0_iiiiPKtS7_iiiiiibS2_i --------------------------
	.section	.nv.info._Z23gemm_half_q_half_kernelILi2ELi152ELb0ELb0ELi64EEvPK6__halfPKjS4_S2_PS0_iiiiPKtS7_iiiiiibS2_i,"",@"SHT_CUDA_INFO"
	.sectionflags	@""
	.align	4


	//----- nvinfo : EIATTR_CUDA_API_VERSION
	.align		4
        /*0000*/ 	.byte	0x04, 0x37
        /*0002*/ 	.short	(.L_2957 - .L_2956)
.L_2956:
        /*0004*/ 	.word	0x00000082


	//----- nvinfo : EIATTR_SW2861232_WAR
	.align		4
.L_2957:
        /*0008*/ 	.byte	0x01, 0x35
	.zero		2


	//----- nvinfo : EIATTR_PARAM_CBANK
	.align		4
        /*000c*/ 	.byte	0x04, 0x0a
        /*000e*/ 	.short	(.L_2959 - .L_2958)
	.align		4
.L_2958:
        /*0010*/ 	.word	index@(.nv.constant0._Z23gemm_half_q_half_kernelILi2ELi152ELb0ELb0ELi64EEvPK6__halfPKjS4_S2_PS0_iiiiPKtS7_iiiiiibS2_i)
        /*0014*/ 	.short	0x0160
        /*0016*/ 	.short	0x0074


	//----- nvinfo : EIATTR_CBANK_PARAM_SIZE
	.align		4
.L_2959:
        /*0018*/ 	.byte	0x03, 0x19
        /*001a*/ 	.short	0x0074


	//----- nvinfo : EIATTR_KPARAM_INFO
	.align		4
        /*001c*/ 	.byte	0x04, 0x17
        /*001e*/ 	.short	(.L_2961 - .L_2960)
.L_2960:
        /*0020*/ 	.word	0x00000000
        /*0024*/ 	.short	0x0013
        /*0026*/ 	.short	0x0070
        /*0028*/ 	.byte	0x00, 0xf0, 0x11, 0x00


	//----- nvinfo : EIATTR_KPARAM_INFO
	.align		4
.L_2961:
        /*002c*/ 	.byte	0x04, 0x17
        /*002e*/ 	.short	(.L_2963 - .L_2962)
.L_2962:
        /*0030*/ 	.word	0x00000000
        /*0034*/ 	.short	0x0012
        /*0036*/ 	.short	0x0068
        /*0038*/ 	.byte	0x00, 0xf0, 0x21, 0x00


	//----- nvinfo : EIATTR_KPARAM_INFO
	.align		4
.L_2963:
        /*003c*/ 	.byte	0x04, 0x17
        /*003e*/ 	.short	(.L_2965 - .L_2964)
.L_2964:
        /*0040*/ 	.word	0x00000000
        /*0044*/ 	.short	0x0011
        /*0046*/ 	.short	0x0060
        /*0048*/ 	.byte	0x00, 0xf0, 0x05, 0x00


	//----- nvinfo : EIATTR_KPARAM_INFO
	.align		4
.L_2965:
        /*004c*/ 	.byte	0x04, 0x17
        /*004e*/ 	.short	(.L_2967 - .L_2966)
.L_2966:
        /*0050*/ 	.word	0x00000000
        /*0054*/ 	.short	0x0010
        /*0056*/ 	.short	0x005c
        /*0058*/ 	.byte	0x00, 0xf0, 0x11, 0x00


	//----- nvinfo : EIATTR_KPARAM_INFO
	.align		4
.L_2967:
        /*005c*/ 	.byte	0x04, 0x17
        /*005e*/ 	.short	(.L_2969 - .L_2968)
.L_2968:
        /*0060*/ 	.word	0x00000000
        /*0064*/ 	.short	0x000f
        /*0066*/ 	.short	0x0058
        /*0068*/ 	.byte	0x00, 0xf0, 0x11, 0x00


	//----- nvinfo : EIATTR_KPARAM_INFO
	.align		4
.L_2969:
        /*006c*/ 	.byte	0x04, 0x17
        /*006e*/ 	.short	(.L_2971 - .L_2970)
.L_2970:
        /*0070*/ 	.word	0x00000000
        /*0074*/ 	.short	0x000e
        /*0076*/ 	.short	0x0054
        /*0078*/ 	.byte	0x00, 0xf0, 0x11, 0x00


	//----- nvinfo : EIATTR_KPARAM_INFO
	.align		4
.L_2971:
        /*007c*/ 	.byte	0x04, 0x17
        /*007e*/ 	.short	(.L_2973 - .L_2972)
.L_2972:
        /*0080*/ 	.word	0x00000000
        /*0084*/ 	.short	0x000d
        /*0086*/ 	.short	0x0050
        /*0088*/ 	.byte	0x00, 0xf0, 0x11, 0x00


	//----- nvinfo : EIATTR_KPARAM_INFO
	.align		4
.L_2973:
        /*008c*/ 	.byte	0x04, 0x17
        /*008e*/ 	.short	(.L_2975 - .L_2974)
.L_2974:
        /*0090*/ 	.word	0x00000000
        /*0094*/ 	.short	0x000c
        /*0096*/ 	.short	0x004c
        /*0098*/ 	.byte	0x00, 0xf0, 0x11, 0x00


	//----- nvinfo : EIATTR_KPARAM_INFO
	.align		4
.L_2975:
        /*009c*/ 	.byte	0x04, 0x17
        /*009e*/ 	.short	(.L_2977 - .L_2976)
.L_2976:
        /*00a0*/ 	.word	0x00000000
        /*00a4*/ 	.short	0x000b
        /*00a6*/ 	.short	0x0048
        /*00a8*/ 	.byte	0x00, 0xf0, 0x11, 0x00


	//----- nvinfo : EIATTR_KPARAM_INFO
	.align		4
.L_2977:
        /*00ac*/ 	.byte	0x04, 0x17
        /*00ae*/ 	.short	(.L_2979 - .L_2978)
.L_2978:
        /*00b0*/ 	.word	0x00000000
        /*00b4*/ 	.short	0x000a
        /*00b6*/ 	.short	0x0040
        /*00b8*/ 	.byte	0x00, 0xf0, 0x21, 0x00


	//----- nvinfo : EIATTR_KPARAM_INFO
	.align		4
.L_2979:
        /*00bc*/ 	.byte	0x04, 0x17
        /*00be*/ 	.short	(.L_2981 - .L_2980)
.L_2980:
        /*00c0*/ 	.word	0x00000000
        /*00c4*/ 	.short	0x0009
        /*00c6*/ 	.short	0x0038
        /*00c8*/ 	.byte	0x00, 0xf0, 0x21, 0x00


	//----- nvinfo : EIATTR_KPARAM_INFO
	.align		4
.L_2981:
        /*00cc*/ 	.byte	0x04, 0x17
        /*00ce*/ 	.short	(.L_2983 - .L_2982)
.L_2982:
        /*00d0*/ 	.word	0x00000000
        /*00d4*/ 	.short	0x0008
        /*00d6*/ 	.short	0x0034
        /*00d8*/ 	.byte	0x00, 0xf0, 0x11, 0x00


	//----- nvinfo : EIATTR_KPARAM_INFO
	.align		4
.L_2983:
        /*00dc*/ 	.byte	0x04, 0x17
        /*00de*/ 	.short	(.L_2985 - .L_2984)
.L_2984:
        /*00e0*/ 	.word	0x00000000
        /*00e4*/ 	.short	0x0007
        /*00e6*/ 	.short	0x0030
        /*00e8*/ 	.byte	0x00, 0xf0, 0x11, 0x00


	//----- nvinfo : EIATTR_KPARAM_INFO
	.align		4
.L_2985:
        /*00ec*/ 	.byte	0x04, 0x17
        /*00ee*/ 	.short	(.L_2987 - .L_2986)
.L_2986:
        /*00f0*/ 	.word	0x00000000
        /*00f4*/ 	.short	0x0006
        /*00f6*/ 	.short	0x002c
        /*00f8*/ 	.byte	0x00, 0xf0, 0x11, 0x00


	//----- nvinfo : EIATTR_KPARAM_INFO
	.align		4
.L_2987:
        /*00fc*/ 	.byte	0x04, 0x17
        /*00fe*/ 	.short	(.L_2989 - .L_2988)
.L_2988:
        /*0100*/ 	.word	0x00000000
        /*0104*/ 	.short	0x0005
        /*0106*/ 	.short	0x0028
        /*0108*/ 	.byte	0x00, 0xf0, 0x11, 0x00


	//----- nvinfo : EIATTR_KPARAM_INFO
	.align		4
.L_2989:
        /*010c*/ 	.byte	0x04, 0x17
        /*010e*/ 	.short	(.L_2991 - .L_2990)
.L_2990:
        /*0110*/ 	.word	0x00000000
        /*0114*/ 	.short	0x0004
        /*0116*/ 	.short	0x0020
        /*0118*/ 	.byte	0x00, 0xf0, 0x21, 0x00


	//----- nvinfo : EIATTR_KPARAM_INFO
	.align		4
.L_2991:
        /*011c*/ 	.byte	0x04, 0x17
        /*011e*/ 	.short	(.L_2993 - .L_2992)
.L_2992:
        /*0120*/ 	.word	0x00000000
        /*0124*/ 	.short	0x0003
        /*0126*/ 	.short	0x0018
        /*0128*/ 	.byte	0x00, 0xf0, 0x21, 0x00


	//----- nvinfo : EIATTR_KPARAM_INFO
	.align		4
.L_2993:
        /*012c*/ 	.byte	0x04, 0x17
        /*012e*/ 	.short	(.L_2995 - .L_2994)
.L_2994:
        /*0130*/ 	.word	0x00000000
        /*0134*/ 	.short	0x0002
        /*0136*/ 	.short	0x0010
        /*0138*/ 	.byte	0x00, 0xf0, 0x21, 0x00


	//----- nvinfo : EIATTR_KPARAM_INFO
	.align		4
.L_2995:
        /*013c*/ 	.byte	0x04, 0x17
        /*013e*/ 	.short	(.L_2997 - .L_2996)
.L_2996:
        /*0140*/ 	.word	0x00000000
        /*0144*/ 	.short	0x0001
        /*0146*/ 	.short	0x0008
        /*0148*/ 	.byte	0x00, 0xf0, 0x21, 0x00


	//----- nvinfo : EIATTR_KPARAM_INFO
	.align		4
.L_2997:
        /*014c*/ 	.byte	0x04, 0x17
        /*014e*/ 	.short	(.L_2999 - .L_2998)
.L_2998:
        /*0150*/ 	.word	0x00000000
        /*0154*/ 	.short	0x0000
        /*0156*/ 	.short	0x0000
        /*0158*/ 	.byte	0x00, 0xf0, 0x21, 0x00


	//----- nvinfo : EIATTR_MAXREG_COUNT
	.align		4
.L_2999:
        /*015c*/ 	.byte	0x03, 0x1b
        /*015e*/ 	.short	0x00ff


	//----- nvinfo : EIATTR_NUM_BARRIERS
	.align		4
        /*0160*/ 	.byte	0x02, 0x4c
        /*0162*/ 	.byte	0x01
	.zero		1


	//----- nvinfo : EIATTR_MERCURY_ISA_VERSION
	.align		4
        /*0164*/ 	.byte	0x03, 0x5f
        /*0166*/ 	.short	0x0000


	//----- nvinfo : EIATTR_EXIT_INSTR_OFFSETS
	.align		4
        /*0168*/ 	.byte	0x04, 0x1c
        /*016a*/ 	.short	(.L_3001 - .L_3000)


	//   ....[0]....
.L_3000:
        /*016c*/ 	.word	0x00000790


	//   ....[1]....
        /*0170*/ 	.word	0x0000a180


	//   ....[2]....
        /*0174*/ 	.word	0x0000a440


	//   ....[3]....
        /*0178*/ 	.word	0x0000a580


	//   ....[4]....
        /*017c*/ 	.word	0x0000a620


	//   ....[5]....
        /*0180*/ 	.word	0x0000a660


	//----- nvinfo : EIATTR_CTAIDZ_USED
	.align		4
.L_3001:
        /*0184*/ 	.byte	0x01, 0x04
	.zero		2


	//----- nvinfo : EIATTR_CRS_STACK_SIZE
	.align		4
        /*0188*/ 	.byte	0x04, 0x1e
        /*018a*/ 	.short	(.L_3003 - .L_3002)
.L_3002:
        /*018c*/ 	.word	0x00000000
.L_3003:


//--------------------- .nv.info._Z23gemm_half_q_half_kernelILi2ELi140ELb0ELb0ELi64EEvPK6__halfPKjS4_S2_PS0_iiiiPKtS7_iiiiiibS2_i --------------------------
	.section	.nv.info._Z23gemm_half_q_half_kernelILi2ELi140ELb0ELb0ELi64EEvPK6__halfPKjS4_S2_PS0_iiiiPKtS7_iiiiiibS2_i,"",@"SHT_CUDA_INFO"
	.sectionflags	@""
	.align	4


	//----- nvinfo : EIATTR_CUDA_API_VERSION
	.align		4
        /*0000*/ 	.byte	0x04, 0x37
        /*0002*/ 	.short	(.L_3005 - .L_3004)
.L_3004:
        /*0004*/ 	.word	0x00000082


	//----- nvinfo : EIATTR_SW2861232_WAR
	.align		4
.L_3005:
        /*0008*/ 	.byte	0x01, 0x35
	.zero		2


	//----- nvinfo : EIATTR_PARAM_CBANK
	.align		4
        /*000c*/ 	.byte	0x04, 0x0a
        /*000e*/ 	.short	(.L_3007 - .L_3006)
	.align		4
.L_3006:
        /*0010*/ 	.word	index@(.nv.constant0._Z23gemm_half_q_half_kernelILi2ELi140ELb0ELb0ELi64EEvPK6__halfPKjS4_S2_PS0_iiiiPKtS7_iiiiiibS2_i)
        /*0014*/ 	.short	0x0160
        /*0016*/ 	.short	0x0074


	//----- nvinfo : EIATTR_CBANK_PARAM_SIZE
	.align		4
.L_3007:
        /*0018*/ 	.byte	0x03, 0x19
        /*001a*/ 	.short	0x0074


	//----- nvinfo : EIATTR_KPARAM_INFO
	.align		4
        /*001c*/ 	.byte	0x04, 0x17
        /*001e*/ 	.short	(.L_3009 - .L_3008)
.L_3008:
        /*0020*/ 	.word	0x00000000
        /*0024*/ 	.short	0x0013
        /*0026*/ 	.short	0x0070
        /*0028*/ 	.byte	0x00, 0xf0, 0x11, 0x00


	//----- nvinfo : EIATTR_KPARAM_INFO
	.align		4
.L_3009:
        /*002c*/ 	.byte	0x04, 0x17
        /*002e*/ 	.short	(.L_3011 - .L_3010)
.L_3010:
        /*0030*/ 	.word	0x00000000
        /*0034*/ 	.short	0x0012
        /*0036*/ 	.short	0x0068
        /*0038*/ 	.byte	0x00, 0xf0, 0x21, 0x00


	//----- nvinfo : EIATTR_KPARAM_INFO
	.align		4
.L_3011:
        /*003c*/ 	.byte	0x04, 0x17
        /*003e*/ 	.short	(.L_3013 - .L_3012)
.L_3012:
        /*0040*/ 	.word	0x00000000
        /*0044*/ 	.short	0x0011
        /*0046*/ 	.short	0x0060
        /*0048*/ 	.byte	0x00, 0xf0, 0x05, 0x00


	//----- nvinfo : EIATTR_KPARAM_INFO
	.align		4
.L_3013:
        /*004c*/ 	.byte	0x04, 0x17
        /*004e*/ 	.short	(.L_3015 - .L_3014)
.L_3014:
        /*0050*/ 	.word	0x00000000
        /*0054*/ 	.short	0x0010
        /*0056*/ 	.short	0x005c
        /*0058*/ 	.byte	0x00, 0xf0, 0x11, 0x00


	//----- nvinfo : EIATTR_KPARAM_INFO
	.align		4
.L_3015:
        /*005c*/ 	.byte	0x04, 0x17
        /*005e*/ 	.short	(.L_3017 - .L_3016)
.L_3016:
        /*0060*/ 	.word	0x00000000
        /*0064*/ 	.short	0x000f
        /*0066*/ 	.short	0x0058
        /*0068*/ 	.byte	0x00, 0xf0, 0x11, 0x00


	//----- nvinfo : EIATTR_KPARAM_INFO
	.align		4
.L_3017:
        /*006c*/ 	.byte	0x04, 0x17
        /*006e*/ 	.short	(.L_3019 - .L_3018)
.L_3018:
        /*0070*/ 	.word	0x00000000
        /*0074*/ 	.short	0x000e
        /*0076*/ 	.short	0x0054
        /*0078*/ 	.byte	0x00, 0xf0, 0x11, 0x00


	//----- nvinfo : EIATTR_KPARAM_INFO
	.align		4
.L_3019:
        /*007c*/ 	.byte	0x04, 0x17
        /*007e*/ 	.short	(.L_3021 - .L_3020)
.L_3020:
        /*0080*/ 	.word	0x00000000
        /*0084*/ 	.short	0x000d
        /*0086*/ 	.short	0x0050
        /*0088*/ 	.byte	0x00, 0xf0, 0x11, 0x00


	//----- nvinfo : EIATTR_KPARAM_INFO
	.align		4
.L_3021:
        /*008c*/ 	.byte	0x04, 0x17
        /*008e*/ 	.short	(.L_3023 - .L_3022)
.L_3022:
        /*0090*/ 	.word	0x00000000
        /*0094*/ 	.short	0x000c
        /*0096*/ 	.short	0x004c
        /*0098*/ 	.byte	0x00, 0xf0, 0x11, 0x00


	//----- nvinfo : EIATTR_KPARAM_INFO
	.align		4
.L_3023:
        /*009c*/ 	.byte	0x04, 0x17
        /*009e*/ 	.short	(.L_3025 - .L_3024)
.L_3024:
        /*00a0*/ 	.word	0x00000000
        /*00a4*/ 	.short	0x000b
        /*00a6*/ 	.short	0x0048
        /*00a8*/ 	.byte	0x00, 0xf0, 0x11, 0x00


	//----- nvinfo : EIATTR_KPARAM_INFO
	.align		4
.L_3025:
        /*00ac*/ 	.byte	0x04, 0x17
        /*00ae*/ 	.short	(.L_3027 - .L_3026)
.L_3026:
        /*00b0*/ 	.word	0x00000000
        /*00b4*/ 	.short	0x000a
        /*00b6*/ 	.short	0x0040
        /*00b8*/ 	.byte	0x00, 0xf0, 0x21, 0x00


	//----- nvinfo : EIATTR_KPARAM_INFO
	.align		4
.L_3027:
        /*00bc*/ 	.byte	0x04, 0x17
        /*00be*/ 	.short	(.L_3029 - .L_3028)
.L_3028:
        /*00c0*/ 	.word	0x00000000
        /*00c4*/ 	.short	0x0009
        /*00c6*/ 	.short	0x0038
        /*00c8*/ 	.byte	0x00, 0xf0, 0x21, 0x00


	//----- nvinfo : EIATTR_KPARAM_INFO
	.align		4
.L_3029:
        /*00cc*/ 	.byte	0x04, 0x17
        /*00ce*/ 	.short	(.L_3031 - .L_3030)
.L_3030:
        /*00d0*/ 	.word	0x00000000
        /*00d4*/ 	.short	0x0008
        /*00d6*/ 	.short	0x0034
        /*00d8*/ 	.byte	0x00, 0xf0, 0x11, 0x00


	//----- nvinfo : EIATTR_KPARAM_INFO
	.align		4
.L_3031:
        /*00dc*/ 	.byte	0x04, 0x17
        /*00de*/ 	.short	(.L_3033 - .L_3032)
.L_3032:
        /*00e0*/ 	.word	0x00000000
        /*00e4*/ 	.short	0x0007
        /*00e6*/ 	.short	0x0030
        /*00e8*/ 	.byte	0x00, 0xf0, 0x11, 0x00


	//----- nvinfo : EIATTR_KPARAM_INFO
	.align		4
.L_3033:
        /*00ec*/ 	.byte	0x04, 0x17
        /*00ee*/ 	.short	(.L_3035 - .L_3034)
.L_3034:
        /*00f0*/ 	.word	0x00000000
        /*00f4*/ 	.short	0x0006
        /*00f6*/ 	.short	0x002c
        /*00f8*/ 	.byte	0x00, 0xf0, 0x11, 0x00


	//----- nvinfo : EIATTR_KPARAM_INFO
	.align		4
.L_3035:
        /*00fc*/ 	.byte	0x04, 0x17
        /*00fe*/ 	.short	(.L_3037 - .L_3036)
.L_3036:
        /*0100*/ 	.word	0x00000000
        /*0104*/ 	.short	0x0005
        /*0106*/ 	.short	0x0028
        /*0108*/ 	.byte	0x00, 0xf0, 0x11, 0x00


	//----- nvinfo : EIATTR_KPARAM_INFO
	.align		4
.L_3037:
        /*010c*/ 	.byte	0x04, 0x17
        /*010e*/ 	.short	(.L_3039 - .L_3038)
.L_3038:
        /*0110*/ 	.word	0x00000000
        /*0114*/ 	.short	0x0004
        /*0116*/ 	.short	0x0020
        /*0118*/ 	.byte	0x00, 0xf0, 0x21, 0x00


	//----- nvinfo : EIATTR_KPARAM_INFO
	.align		4
.L_3039:
        /*011c*/ 	.byte	0x04, 0x17
        /*011e*/ 	.short	(.L_3041 - .L_3040)
.L_3040:
        /*0120*/ 	.word	0x00000000
        /*0124*/ 	.short	0x0003
        /*0126*/ 	.short	0x0018
        /*0128*/ 	.byte	0x00, 0xf0, 0x21, 0x00


	//----- nvinfo : EIATTR_KPARAM_INFO
	.align		4
.L_3041:
        /*012c*/ 	.byte	0x04, 0x17
        /*012e*/ 	.short	(.L_3043 - .L_3042)
.L_3042:
        /*0130*/ 	.word	0x00000000
        /*0134*/ 	.short	0x0002
        /*0136*/ 	.short	0x0010
        /*0138*/ 	.byte	0x00, 0xf0, 0x21, 0x00


	//----- nvinfo : EIATTR_KPARAM_INFO
	.align		4
.L_3043:
        /*013c*/ 	.byte	0x04, 0x17
        /*013e*/ 	.short	(.L_3045 - .L_3044)
.L_3044:
        /*0140*/ 	.word	0x00000000
        /*0144*/ 	.short	0x0001
        /*0146*/ 	.short	0x0008
        /*0148*/ 	.byte	0x00, 0xf0, 0x21, 0x00


	//----- nvinfo : EIATTR_KPARAM_INFO
	.align		4
.L_3045:
        /*014c*/ 	.byte	0x04, 0x17
        /*014e*/ 	.short	(.L_3047 - .L_3046)
.L_3046:
        /*0150*/ 	.word	0x00000000
        /*0154*/ 	.short	0x0000
        /*0156*/ 	.short	0x0000
        /*0158*/ 	.byte	0x00, 0xf0, 0x21, 0x00


	//----- nvinfo : EIATTR_MAXREG_COUNT
	.align		4
.L_3047:
        /*015c*/ 	.byte	0x03, 0x1b
        /*015e*/ 	.short	0x00ff


	//----- nvinfo : EIATTR_NUM_BARRIERS
	.align		4
        /*0160*/ 	.byte	0x02, 0x4c
        /*0162*/ 	.byte	0x01
	.zero		1


	//----- nvinfo : EIATTR_MERCURY_ISA_VERSION
	.align		4
        /*0164*/ 	.byte	0x03, 0x5f
        /*0166*/ 	.short	0x0000


	//----- nvinfo : EIATTR_EXIT_INSTR_OFFSETS
	.align		4
        /*0168*/ 	.byte	0x04, 0x1c
        /*016a*/ 	.short	(.L_3049 - .L_3048)


	//   ....[0]....
.L_3048:
        /*016c*/ 	.word	0x00000790


	//   ....[1]....
        /*0170*/ 	.word	0x00009fb0


	//   ....[2]....
        /*0174*/ 	.word	0x0000a270


	//   ....[3]....
        /*0178*/ 	.word	0x0000a3c0


	//   ....[4]....
        /*017c*/ 	.word	0x0000a470


	//   ....[5]....
        /*0180*/ 	.word	0x0000a4b0


	//----- nvinfo : EIATTR_CTAIDZ_USED
	.align		4
.L_3049:
        /*0184*/ 	.byte	0x01, 0x04
	.zero		2


	//----- nvinfo : EIATTR_CRS_STACK_SIZE
	.align		4
        /*0188*/ 	.byte	0x04, 0x1e
        /*018a*/ 	.short	(.L_3051 - .L_3050)
.L_3050:
        /*018c*/ 	.word	0x00000000
.L_3051:


//--------------------- .nv.info._Z23gemm_half_q_half_kernelILi2ELi20ELb0ELb0ELi64EEvPK6__halfPKjS4_S2_PS0_iiiiPKtS7_iiiiiibS2_i --------------------------
	.section	.nv.info._Z23gemm_half_q_half_kernelILi2ELi20ELb0ELb0ELi64EEvPK6__halfPKjS4_S2_PS0_iiiiPKtS7_iiiiiibS2_i,"",@"SHT_CUDA_INFO"
	.sectionflags	@""
	.align	4


	//----- nvinfo : EIATTR_CUDA_API_VERSION
	.align		4
        /*0000*/ 	.byte	0x04, 0x37
        /*0002*/ 	.short	(.L_3053 - .L_3052)
.L_3052:
        /*0004*/ 	.word	0x00000082


	//----- nvinfo : EIATTR_SW2861232_WAR
	.align		4
.L_3053:
        /*0008*/ 	.byte	0x01, 0x35
	.zero		2


	//----- nvinfo : EIATTR_PARAM_CBANK
	.align		4
        /*000c*/ 	.byte	0x04, 0x0a
        /*000e*/ 	.short	(.L_3055 - .L_3054)
	.align		4
.L_3054:
        /*0010*/ 	.word	index@(.nv.constant0._Z23gemm_half_q_half_kernelILi2ELi20ELb0ELb0ELi64EEvPK6__halfPKjS4_S2_PS0_iiiiPKtS7_iiiiiibS2_i)
        /*0014*/ 	.short	0x0160
        /*0016*/ 	.short	0x0074


	//----- nvinfo : EIATTR_CBANK_PARAM_SIZE
	.align		4
.L_3055:
        /*0018*/ 	.byte	0x03, 0x19
        /*001a*/ 	.short	0x0074


	//----- nvinfo : EIATTR_KPARAM_INFO
	.align		4
        /*001c*/ 	.byte	0x04, 0x17
        /*001e*/ 	.short	(.L_3057 - .L_3056)
.L_3056:
        /*0020*/ 	.word	0x00000000
        /*0024*/ 	.short	0x0013
        /*0026*/ 	.short	0x0070
        /*0028*/ 	.byte	0x00, 0xf0, 0x11, 0x00


	//----- nvinfo : EIATTR_KPARAM_INFO
	.align		4
.L_3057:
        /*002c*/ 	.byte	0x04, 0x17
        /*002e*/ 	.short	(.L_3059 - .L_3058)
.L_3058:
        /*0030*/ 	.word	0x00000000
        /*0034*/ 	.short	0x0012
        /*0036*/ 	.short	0x0068
        /*0038*/ 	.byte	0x00, 0xf0, 0x21, 0x00


	//----- nvinfo : EIATTR_KPARAM_INFO
	.align		4
.L_3059:
        /*003c*/ 	.byte	0x04, 0x17
        /*003e*/ 	.short	(.L_3061 - .L_3060)
.L_3060:
        /*0040*/ 	.word	0x00000000
        /*0044*/ 	.short	0x0011
        /*0046*/ 	.short	0x0060
        /*0048*/ 	.byte	0x00, 0xf0, 0x05, 0x00


	//----- nvinfo : EIATTR_KPARAM_INFO
	.align		4
.L_3061:
        /*004c*/ 	.byte	0x04, 0x17
        /*004e*/ 	.short	(.L_3063 - .L_3062)
.L_3062:
        /*0050*/ 	.word	0x00000000
        /*0054*/ 	.short	0x0010
        /*0056*/ 	.short	0x005c
        /*0058*/ 	.byte	0x00, 0xf0, 0x11, 0x00


	//----- nvinfo : EIATTR_KPARAM_INFO
	.align		4
.L_3063:
        /*005c*/ 	.byte	0x04, 0x17
        /*005e*/ 	.short	(.L_3065 - .L_3064)
.L_3064:
        /*0060*/ 	.word	0x00000000
        /*0064*/ 	.short	0x000f
        /*0066*/ 	.short	0x0058
        /*0068*/ 	.byte	0x00, 0xf0, 0x11, 0x00


	//----- nvinfo : EIATTR_KPARAM_INFO
	.align		4
.L_3065:
        /*006c*/ 	.byte	0x04, 0x17
        /*006e*/ 	.short	(.L_3067 - .L_3066)
.L_3066:
        /*0070*/ 	.word	0x00000000
        /*0074*/ 	.short	0x000e
        /*0076*/ 	.short	0x0054
        /*0078*/ 	.byte	0x00, 0xf0, 0x11, 0x00


	//----- nvinfo : EIATTR_KPARAM_INFO
	.align		4
.L_3067:
        /*007c*/ 	.byte	0x04, 0x17
        /*007e*/ 	.short	(.L_3069 - .L_3068)
.L_3068:
        /*0080*/ 	.word	0x00000000
        /*0084*/ 	.short	0x000d
        /*0086*/ 	.short	0x0050
        /*0088*/ 	.byte	0x00, 0xf0, 0x11, 0x00


	//----- nvinfo : EIATTR_KPARAM_INFO
	.align		4
.L_3069:
        /*008c*/ 	.byte	0x04, 0x17
        /*008e*/ 	.short	(.L_3071 - .L_3070)
.L_3070:
        /*0090*/ 	.word	0x00000000
        /*0094*/ 	.short	0x000c
        /*0096*/ 	.short	0x004c
        /*0098*/ 	.byte	0x00, 0xf0, 0x11, 0x00


	//----- nvinfo : EIATTR_KPARAM_INFO
	.align		4
.L_3071:
        /*009c*/ 	.byte	0x04, 0x17
        /*009e*/ 	.short	(.L_3073 - .L_3072)
.L_3072:
        /*00a0*/ 	.word	0x00000000
        /*00a4*/ 	.short	0x000b
        /*00a6*/ 	.short	0x0048
        /*00a8*/ 	.byte	0x00, 0xf0, 0x11, 0x00


	//----- nvinfo : EIATTR_KPARAM_INFO
	.align		4
.L_3073:
        /*00ac*/ 	.byte	0x04, 0x17
        /*00ae*/ 	.short	(.L_3075 - .L_3074)
.L_3074:
        /*00b0*/ 	.word	0x00000000
        /*00b4*/ 	.short	0x000a
        /*00b6*/ 	.short	0x0040
        /*00b8*/ 	.byte	0x00, 0xf0, 0x21, 0x00


	//----- nvinfo : EIATTR_KPARAM_INFO
	.align		4
.L_3075:
        /*00bc*/ 	.byte	0x04, 0x17
        /*00be*/ 	.short	(.L_3077 - .L_3076)
.L_3076:
        /*00c0*/ 	.word	0x00000000
        /*00c4*/ 	.short	0x0009
        /*00c6*/ 	.short	0x0038
        /*00c8*/ 	.byte	0x00, 0xf0, 0x21, 0x00


	//----- nvinfo : EIATTR_KPARAM_INFO
	.align		4
.L_3077:
        /*00cc*/ 	.byte	0x04, 0x17
        /*00ce*/ 	.short	(.L_3079 - .L_3078)
.L_3078:
        /*00d0*/ 	.word	0x00000000
        /*00d4*/ 	.short	0x0008
        /*00d6*/ 	.short	0x0034
        /*00d8*/ 	.byte	0x00, 0xf0, 0x11, 0x00


	//----- nvinfo : EIATTR_KPARAM_INFO
	.align		4
.L_3079:
        /*00dc*/ 	.byte	0x04, 0x17
        /*00de*/ 	.short	(.L_3081 - .L_3080)
.L_3080:
        /*00e0*/ 	.word	0x00000000
        /*00e4*/ 	.short	0x0007
        /*00e6*/ 	.short	0x0030
        /*00e8*/ 	.byte	0x00, 0xf0, 0x11, 0x00


	//----- nvinfo : EIATTR_KPARAM_INFO
	.align		4
.L_3081:
        /*00ec*/ 	.byte	0x04, 0x17
        /*00ee*/ 	.short	(.L_3083 - .L_3082)
.L_3082:
        /*00f0*/ 	.word	0x00000000
        /*00f4*/ 	.short	0x0006
        /*00f6*/ 	.short	0x002c
        /*00f8*/ 	.byte	0x00, 0xf0, 0x11, 0x00


	//----- nvinfo : EIATTR_KPARAM_INFO
	.align		4
.L_3083:
        /*00fc*/ 	.byte	0x04, 0x17
        /*00fe*/ 	.short	(.L_3085 - .L_3084)
.L_3084:
        /*0100*/ 	.word	0x00000000
        /*0104*/ 	.short	0x0005
        /*0106*/ 	.short	0x0028
        /*0108*/ 	.byte	0x00, 0xf0, 0x11, 0x00


	//----- nvinfo : EIATTR_KPARAM_INFO
	.align		4
.L_3085:
        /*010c*/ 	.byte	0x04, 0x17
        /*010e*/ 	.short	(.L_3087 - .L_3086)
.L_3086:
        /*0110*/ 	.word	0x00000000
        /*0114*/ 	.short	0x0004
        /*0116*/ 	.short	0x0020
        /*0118*/ 	.byte	0x00, 0xf0, 0x21, 0x00


	//----- nvinfo : EIATTR_KPARAM_INFO
	.align		4
.L_3087:
        /*011c*/ 	.byte	0x04, 0x17
        /*011e*/ 	.short	(.L_3089 - .L_3088)
.L_3088:
        /*0120*/ 	.word	0x00000000
        /*0124*/ 	.short	0x0003
        /*0126*/ 	.short	0x0018
        /*0128*/ 	.byte	0x00, 0xf0, 0x21, 0x00


	//----- nvinfo : EIATTR_KPARAM_INFO
	.align		4
.L_3089:
        /*012c*/ 	.byte	0x04, 0x17
        /*012e*/ 	.short	(.L_3091 - .L_3090)
.L_3090:
        /*0130*/ 	.word	0x00000000
        /*0134*/ 	.short	0x0002
        /*0136*/ 	.short	0x0010
        /*0138*/ 	.byte	0x00, 0xf0, 0x21, 0x00


	//----- nvinfo : EIATTR_KPARAM_INFO
	.align		4
.L_3091:
        /*013c*/ 	.byte	0x04, 0x17
        /*013e*/ 	.short	(.L_3093 - .L_3092)
.L_3092:
        /*0140*/ 	.word	0x00000000
        /*0144*/ 	.short	0x0001
        /*0146*/ 	.short	0x0008
        /*0148*/ 	.byte	0x00, 0xf0, 0x21, 0x00


	//----- nvinfo : EIATTR_KPARAM_INFO
	.align		4
.L_3093:
        /*014c*/ 	.byte	0x04, 0x17
        /*014e*/ 	.short	(.L_3095 - .L_3094)
.L_3094:
        /*0150*/ 	.word	0x00000000
        /*0154*/ 	.short	0x0000
        /*0156*/ 	.short	0x0000
        /*0158*/ 	.byte	0x00, 0xf0, 0x21, 0x00


	//----- nvinfo : EIATTR_MAXREG_COUNT
	.align		4
.L_3095:
        /*015c*/ 	.byte	0x03, 0x1b
        /*015e*/ 	.short	0x00ff


	//----- nvinfo : EIATTR_NUM_BARRIERS
	.align		4
        /*0160*/ 	.byte	0x02, 0x4c
        /*0162*/ 	.byte	0x01
	.zero		1


	//----- nvinfo : EIATTR_MERCURY_ISA_VERSION
	.align		4
        /*0164*/ 	.byte	0x03, 0x5f
        /*0166*/ 	.short	0x0000


	//----- nvinfo : EIATTR_EXIT_INSTR_OFFSETS
	.align		4
        /*0168*/ 	.byte	0x04, 0x1c
        /*016a*/ 	.short	(.L_3097 - .L_3096)


	//   ....[0]....
.L_3096:
        /*016c*/ 	.word	0x00000790


	//   ....[1]....
        /*0170*/ 	.word	0x00004690


	//   ....[2]....
        /*0174*/ 	.word	0x00004950


	//   ....[3]....
        /*0178*/ 	.word	0x00004a90


	//   ....[4]....
        /*017c*/ 	.word	0x00004b30


	//   ....[5]....
        /*0180*/ 	.word	0x00004b70


	//----- nvinfo : EIATTR_CTAIDZ_USED
	.align		4
.L_3097:
        /*0184*/ 	.byte	0x01, 0x04
	.zero		2


	//----- nvinfo : EIATTR_CRS_STACK_SIZE
	.align		4
        /*0188*/ 	.byte	0x04, 0x1e
        /*018a*/ 	.short	(.L_3099 - .L_3098)
.L_3098:
        /*018c*/ 	.word	0x00000000
.L_3099:


//--------------------- .nv.info._Z23gemm_half_q_half_kernelILi2ELi38ELb0ELb0ELi64EEvPK6__halfPKjS4_S2_PS0_iiiiPKtS7_iiiiiibS2_i --------------------------
	.section	.nv.info._Z23gemm_half_q_half_kernelILi2ELi38ELb0ELb0ELi64EEvPK6__halfPKjS4_S2_PS0_iiiiPKtS7_iiiiiibS2_i,"",@"SHT_CUDA_INFO"
	.sectionflags	@""
	.align	4


	//----- nvinfo : EIATTR_CUDA_API_VERSION
	.align		4
        /*0000*/ 	.byte	0x04, 0x37
        /*0002*/ 	.short	(.L_3101 - .L_3100)
.L_3100:
        /*0004*/ 	.word	0x00000082


	//----- nvinfo : EIATTR_SW2861232_WAR
	.align		4
.L_3101:
        /*0008*/ 	.byte	0x01, 0x35
	.zero		2


	//----- nvinfo : EIATTR_PARAM_CBANK
	.align		4
        /*000c*/ 	.byte	0x04, 0x0a
        /*000e*/ 	.short	(.L_3103 - .L_3102)
	.align		4
.L_3102:
        /*0010*/ 	.word	index@(.nv.constant0._Z23gemm_half_q_half_kernelILi2ELi38ELb0ELb0ELi64EEvPK6__halfPKjS4_S2_PS0_iiiiPKtS7_iiiiiibS2_i)
        /*0014*/ 	.short	0x0160
        /*0016*/ 	.short	0x0074


	//----- nvinfo : EIATTR_CBANK_PARAM_SIZE
	.align		4
.L_3103:
        /*0018*/ 	.byte	0x03, 0x19
        /*001a*/ 	.short	0x0074


	//----- nvinfo : EIATTR_KPARAM_INFO
	.align		4
        /*001c*/ 	.byte	0x04, 0x17
        /*001e*/ 	.short	(.L_3105 - .L_3104)
.L_3104:
        /*0020*/ 	.word	0x00000000
        /*0024*/ 	.short	0x0013
        /*0026*/ 	.short	0x0070
        /*0028*/ 	.byte	0x00, 0xf0, 0x11, 0x00


	//----- nvinfo : EIATTR_KPARAM_INFO
	.align		4
.L_3105:
        /*002c*/ 	.byte	0x04, 0x17
        /*002e*/ 	.short	(.L_3107 - .L_3106)
.L_3106:
        /*0030*/ 	.word	0x00000000
        /*0034*/ 	.short	0x0012
        /*0036*/ 	.short	0x0068
        /*0038*/ 	.byte	0x00, 0xf0, 0x21, 0x00


	//----- nvinfo : EIATTR_KPARAM_INFO
	.align		4
.L_3107:
        /*003c*/ 	.byte	0x04, 0x17
        /*003e*/ 	.short	(.L_3109 - .L_3108)
.L_3108:
        /*0040*/ 	.word	0x00000000
        /*0044*/ 	.short	0x0011
        /*0046*/ 	.short	0x0060
        /*0048*/ 	.byte	0x00, 0xf0, 0x05, 0x00


	//----- nvinfo : EIATTR_KPARAM_INFO
	.align		4
.L_3109:
        /*004c*/ 	.byte	0x04, 0x17
        /*004e*/ 	.short	(.L_3111 - .L_3110)
.L_3110:
        /*0050*/ 	.word	0x00000000
        /*0054*/ 	.short	0x0010
        /*0056*/ 	.short	0x005c
        /*0058*/ 	.byte	0x00, 0xf0, 0x11, 0x00


	//----- nvinfo : EIATTR_KPARAM_INFO
	.align		4
.L_3111:
        /*005c*/ 	.byte	0x04, 0x17
        /*005e*/ 	.short	(.L_3113 - .L_3112)
.L_3112:
        /*0060*/ 	.word	0x00000000
        /*0064*/ 	.short	0x000f
        /*0066*/ 	.short	0x0058
        /*0068*/ 	.byte	0x00, 0xf0, 0x11, 0x00


	//----- nvinfo : EIATTR_KPARAM_INFO
	.align		4
.L_3113:
        /*006c*/ 	.byte	0x04, 0x17
        /*006e*/ 	.short	(.L_3115 - .L_3114)
.L_3114:
        /*0070*/ 	.word	0x00000000
        /*0074*/ 	.short	0x000e
        /*0076*/ 	.short	0x0054
        /*0078*/ 	.byte	0x00, 0xf0, 0x11, 0x00


	//----- nvinfo : EIATTR_KPARAM_INFO
	.align		4
.L_3115:
        /*007c*/ 	.byte	0x04, 0x17
        /*007e*/ 	.short	(.L_3117 - .L_3116)
.L_3116:
        /*0080*/ 	.word	0x00000000
        /*0084*/ 	.short	0x000d
        /*0086*/ 	.short	0x0050
        /*0088*/ 	.byte	0x00, 0xf0, 0x11, 0x00


	//----- nvinfo : EIATTR_KPARAM_INFO
	.align		4
.L_3117:
        /*008c*/ 	.byte	0x04, 0x17
        /*008e*/ 	.short	(.L_3119 - .L_3118)
.L_3118:
        /*0090*/ 	.word	0x00000000
        /*0094*/ 	.short	0x000c
        /*0096*/ 	.short	0x004c
        /*0098*/ 	.byte	0x00, 0xf0, 0x11, 0x00


	//----- nvinfo : EIATTR_KPARAM_INFO
	.align		4
.L_3119:
        /*009c*/ 	.byte	0x04, 0x17
        /*009e*/ 	.short	(.L_3121 - .L_3120)
.L_3120:
        /*00a0*/ 	.word	0x00000000
        /*00a4*/ 	.short	0x000b
        /*00a6*/ 	.short	0x0048
        /*00a8*/ 	.byte	0x00, 0xf0, 0x11, 0x00


	//----- nvinfo : EIATTR_KPARAM_INFO
	.align		4
.L_3121:
        /*00ac*/ 	.byte	0x04, 0x17
        /*00ae*/ 	.short	(.L_3123 - .L_3122)
.L_3122:
        /*00b0*/ 	.word	0x00000000
        /*00b4*/ 	.short	0x000a
        /*00b6*/ 	.short	0x0040
        /*00b8*/ 	.byte	0x00, 0xf0, 0x21, 0x00


	//----- nvinfo : EIATTR_KPARAM_INFO
	.align		4
.L_3123:
        /*00bc*/ 	.byte	0x04, 0x17
        /*00be*/ 	.short	(.L_3125 - .L_3124)
.L_3124:
        /*00c0*/ 	.word	0x00000000
        /*00c4*/ 	.short	0x0009
        /*00c6*/ 	.short	0x0038
        /*00c8*/ 	.byte	0x00, 0xf0, 0x21, 0x00


	//----- nvinfo : EIATTR_KPARAM_INFO
	.align		4
.L_3125:
        /*00cc*/ 	.byte	0x04, 0x17
        /*00ce*/ 	.short	(.L_3127 - .L_3126)
.L_3126:
        /*00d0*/ 	.word	0x00000000
        /*00d4*/ 	.short	0x0008
        /*00d6*/ 	.short	0x0034
        /*00d8*/ 	.byte	0x00, 0xf0, 0x11, 0x00


	//----- nvinfo : EIATTR_KPARAM_INFO
	.align		4
.L_3127:
        /*00dc*/ 	.byte	0x04, 0x17
        /*00de*/ 	.short	(.L_3129 - .L_3128)
.L_3128:
        /*00e0*/ 	.word	0x00000000
        /*00e4*/ 	.short	0x0007
        /*00e6*/ 	.short	0x0030
        /*00e8*/ 	.byte	0x00, 0xf0, 0x11, 0x00


	//----- nvinfo : EIATTR_KPARAM_INFO
	.align		4
.L_3129:
        /*00ec*/ 	.byte	0x04, 0x17
        /*00ee*/ 	.short	(.L_3131 - .L_3130)
.L_3130:
        /*00f0*/ 	.word	0x00000000
        /*00f4*/ 	.short	0x0006
        /*00f6*/ 	.short	0x002c
        /*00f8*/ 	.byte	0x00, 0xf0, 0x11, 0x00


	//----- nvinfo : EIATTR_KPARAM_INFO
	.align		4
.L_3131:
        /*00fc*/ 	.byte	0x04, 0x17
        /*00fe*/ 	.short	(.L_3133 - .L_3132)
.L_3132:
        /*0100*/ 	.word	0x00000000
        /*0104*/ 	.short	0x0005
        /*0106*/ 	.short	0x0028
        /*0108*/ 	.byte	0x00, 0xf0, 0x11, 0x00


	//----- nvinfo : EIATTR_KPARAM_INFO
	.align		4
.L_3133:
        /*010c*/ 	.byte	0x04, 0x17
        /*010e*/ 	.short	(.L_3135 - .L_3134)
.L_3134:
        /*0110*/ 	.word	0x00000000
        /*0114*/ 	.short	0x0004
        /*0116*/ 	.short	0x0020
        /*0118*/ 	.byte	0x00, 0xf0, 0x21, 0x00


	//----- nvinfo : EIATTR_KPARAM_INFO
	.align		4
.L_3135:
        /*011c*/ 	.byte	0x04, 0x17
        /*011e*/ 	.short	(.L_3137 - .L_3136)
.L_3136:
        /*0120*/ 	.word	0x00000000
        /*0124*/ 	.short	0x0003
        /*0126*/ 	.short	0x0018
        /*0128*/ 	.byte	0x00, 0xf0, 0x21, 0x00


	//----- nvinfo : EIATTR_KPARAM_INFO
	.align		4
.L_3137:
        /*012c*/ 	.byte	0x04, 0x17
        /*012e*/ 	.short	(.L_3139 - .L_3138)
.L_3138:
        /*0130*/ 	.word	0x00000000
        /*0134*/ 	.short	0x0002
        /*0136*/ 	.short	0x0010
        /*0138*/ 	.byte	0x00, 0xf0, 0x21, 0x00


	//----- nvinfo : EIATTR_KPARAM_INFO
	.align		4
.L_3139:
        /*013c*/ 	.byte	0x04, 0x17
        /*013e*/ 	.short	(.L_3141 - .L_3140)
.L_3140:
        /*0140*/ 	.word	0x00000000
        /*0144*/ 	.short	0x0001
        /*0146*/ 	.short	0x0008
        /*0148*/ 	.byte	0x00, 0xf0, 0x21, 0x00


	//----- nvinfo : EIATTR_KPARAM_INFO
	.align		4
.L_3141:
        /*014c*/ 	.byte	0x04, 0x17
        /*014e*/ 	.short	(.L_3143 - .L_3142)
.L_3142:
        /*0150*/ 	.word	0x00000000
        /*0154*/ 	.short	0x0000
        /*0156*/ 	.short	0x0000
        /*0158*/ 	.byte	0x00, 0xf0, 0x21, 0x00


	//----- nvinfo : EIATTR_MAXREG_COUNT
	.align		4
.L_3143:
        /*015c*/ 	.byte	0x03, 0x1b
        /*015e*/ 	.short	0x00ff


	//----- nvinfo : EIATTR_NUM_BARRIERS
	.align		4
        /*0160*/ 	.byte	0x02, 0x4c
        /*0162*/ 	.byte	0x01
	.zero		1


	//----- nvinfo : EIATTR_MERCURY_ISA_VERSION
	.align		4
        /*0164*/ 	.byte	0x03, 0x5f
        /*0166*/ 	.short	0x0000


	//----- nvinfo : EIATTR_EXIT_INSTR_OFFSETS
	.align		4
        /*0168*/ 	.byte	0x04, 0x1c
        /*016a*/ 	.short	(.L_3145 - .L_3144)


	//   ....[0]....
.L_3144:
        /*016c*/ 	.word	0x00000790


	//   ....[1]....
        /*0170*/ 	.word	0x00005700


	//   ....[2]....
        /*0174*/ 	.word	0x000059c0


	//   ....[3]....
        /*0178*/ 	.word	0x00005b00


	//   ....[4]....
        /*017c*/ 	.word	0x00005bb0


	//   ....[5]....
        /*0180*/ 	.word	0x00005bf0


	//----- nvinfo : EIATTR_CTAIDZ_USED
	.align		4
.L_3145:
        /*0184*/ 	.byte	0x01, 0x04
	.zero		2


	//----- nvinfo : EIATTR_CRS_STACK_SIZE
	.align		4
        /*0188*/ 	.byte	0x04, 0x1e
        /*018a*/ 	.short	(.L_3147 - .L_3146)
.L_3146:
        /*018c*/ 	.word	0x00000000
.L_3147:


//--------------------- .nv.info._Z23gemm_half_q_half_kernelILi2ELi128ELb0ELb0ELi64EEvPK6__halfPKjS4_S2_PS0_iiiiPKtS7_iiiiiibS2_i --------------------------
	.section	.nv.info._Z23gemm_half_q_half_kernelILi2ELi128ELb0ELb0ELi64EEvPK6__halfPKjS4_S2_PS0_iiiiPKtS7_iiiiiibS2_i,"",@"SHT_CUDA_INFO"
	.sectionflags	@""
	.align	4


	//----- nvinfo : EIATTR_CUDA_API_VERSION
	.align		4
        /*0000*/ 	.byte	0x04, 0x37
        /*0002*/ 	.short	(.L_3149 - .L_3148)
.L_3148:
        /*0004*/ 	.word	0x00000082


	//----- nvinfo : EIATTR_SW2861232_WAR
	.align		4
.L_3149:
        /*0008*/ 	.byte	0x01, 0x35
	.zero		2


	//----- nvinfo : EIATTR_PARAM_CBANK
	.align		4
        /*000c*/ 	.byte	0x04, 0x0a
        /*000e*/ 	.short	(.L_3151 - .L_3150)
	.align		4
.L_3150:
        /*0010*/ 	.word	index@(.nv.constant0._Z23gemm_half_q_half_kernelILi2ELi128ELb0ELb0ELi64EEvPK6__halfPKjS4_S2_PS0_iiiiPKtS7_iiiiiibS2_i)
        /*0014*/ 	.short	0x0160
        /*0016*/ 	.short	0x0074


	//----- nvinfo : EIATTR_CBANK_PARAM_SIZE
	.align		4
.L_3151:
        /*0018*/ 	.byte	0x03, 0x19
        /*001a*/ 	.short	0x0074


	//----- nvinfo : EIATTR_KPARAM_INFO
	.align		4
        /*001c*/ 	.byte	0x04, 0x17
        /*001e*/ 	.short	(.L_3153 - .L_3152)
.L_3152:
        /*0020*/ 	.word	0x00000000
        /*0024*/ 	.short	0x0013
        /*0026*/ 	.short	0x0070
        /*0028*/ 	.byte	0x00, 0xf0, 0x11, 0x00


	//----- nvinfo : EIATTR_KPARAM_INFO
	.align		4
.L_3153:
        /*002c*/ 	.byte	0x04, 0x17
        /*002e*/ 	.short	(.L_3155 - .L_3154)
.L_3154:
        /*0030*/ 	.word	0x00000000
        /*0034*/ 	.short	0x0012
        /*0036*/ 	.short	0x0068
        /*0038*/ 	.byte	0x00, 0xf0, 0x21, 0x00


	//----- nvinfo : EIATTR_KPARAM_INFO
	.align		4
.L_3155:
        /*003c*/ 	.byte	0x04, 0x17
        /*003e*/ 	.short	(.L_3157 - .L_3156)
.L_3156:
        /*0040*/ 	.word	0x00000000
        /*0044*/ 	.short	0x0011
        /*0046*/ 	.short	0x0060
        /*0048*/ 	.byte	0x00, 0xf0, 0x05, 0x00


	//----- nvinfo : EIATTR_KPARAM_INFO
	.align		4
.L_3157:
        /*004c*/ 	.byte	0x04, 0x17
        /*004e*/ 	.short	(.L_3159 - .L_3158)
.L_3158:
        /*0050*/ 	.word	0x00000000
        /*0054*/ 	.short	0x0010
        /*0056*/ 	.short	0x005c
        /*0058*/ 	.byte	0x00, 0xf0, 0x11, 0x00


	//----- nvinfo : EIATTR_KPARAM_INFO
	.align		4
.L_3159:
        /*005c*/ 	.byte	0x04, 0x17
        /*005e*/ 	.short	(.L_3161 - .L_3160)
.L_3160:
        /*0060*/ 	.word	0x00000000
        /*0064*/ 	.short	0x000f
        /*0066*/ 	.short	0x0058
        /*0068*/ 	.byte	0x00, 0xf0, 0x11, 0x00


	//----- nvinfo : EIATTR_KPARAM_INFO
	.align		4
.L_3161:
        /*006c*/ 	.byte	0x04, 0x17
        /*006e*/ 	.short	(.L_3163 - .L_3162)
.L_3162:
        /*0070*/ 	.word	0x00000000
        /*0074*/ 	.short	0x000e
        /*0076*/ 	.short	0x0054
        /*0078*/ 	.byte	0x00, 0xf0, 0x11, 0x00


	//----- nvinfo : EIATTR_KPARAM_INFO
	.align		4
.L_3163:
        /*007c*/ 	.byte	0x04, 0x17
        /*007e*/ 	.short	(.L_3165 - .L_3164)
.L_3164:
        /*0080*/ 	.word	0x00000000
        /*0084*/ 	.short	0x000d
        /*0086*/ 	.short	0x0050
        /*0088*/ 	.byte	0x00, 0xf0, 0x11, 0x00


	//----- nvinfo : EIATTR_KPARAM_INFO
	.align		4
.L_3165:
        /*008c*/ 	.byte	0x04, 0x17
        /*008e*/ 	.short	(.L_3167 - .L_3166)
.L_3166:
        /*0090*/ 	.word	0x00000000
        /*0094*/ 	.short	0x000c
        /*0096*/ 	.short	0x004c
        /*0098*/ 	.byte	0x00, 0xf0, 0x11, 0x00


	//----- nvinfo : EIATTR_KPARAM_INFO
	.align		4
.L_3167:
        /*009c*/ 	.byte	0x04, 0x17
        /*009e*/ 	.short	(.L_3169 - .L_3168)
.L_3168:
        /*00a0*/ 	.word	0x00000000
        /*00a4*/ 	.short	0x000b
        /*00a6*/ 	.short	0x0048
        /*00a8*/ 	.byte	0x00, 0xf0, 0x11, 0x00


	//----- nvinfo : EIATTR_KPARAM_INFO
	.align		4
.L_3169:
        /*00ac*/ 	.byte	0x04, 0x17
        /*00ae*/ 	.short	(.L_3171 - .L_3170)
.L_3170:
        /*00b0*/ 	.word	0x00000000
        /*00b4*/ 	.short	0x000a
        /*00b6*/ 	.short	0x0040
        /*00b8*/ 	.byte	0x00, 0xf0, 0x21, 0x00


	//----- nvinfo : EIATTR_KPARAM_INFO
	.align		4
.L_3171:
        /*00bc*/ 	.byte	0x04, 0x17
        /*00be*/ 	.short	(.L_3173 - .L_3172)
.L_3172:
        /*00c0*/ 	.word	0x00000000
        /*00c4*/ 	.short	0x0009
        /*00c6*/ 	.short	0x0038
        /*00c8*/ 	.byte	0x00, 0xf0, 0x21, 0x00


	//----- nvinfo : EIATTR_KPARAM_INFO
	.align		4
.L_3173:
        /*00cc*/ 	.byte	0x04, 0x17
        /*00ce*/ 	.short	(.L_3175 - .L_3174)
.L_3174:
        /*00d0*/ 	.word	0x00000000
        /*00d4*/ 	.short	0x0008
        /*00d6*/ 	.short	0x0034
        /*00d8*/ 	.byte	0x00, 0xf0, 0x11, 0x00


	//----- nvinfo : EIATTR_KPARAM_INFO
	.align		4
.L_3175:
        /*00dc*/ 	.byte	0x04, 0x17
        /*00de*/ 	.short	(.L_3177 - .L_3176)
.L_3176:
        /*00e0*/ 	.word	0x00000000
        /*00e4*/ 	.short	0x0007
        /*00e6*/ 	.short	0x0030
        /*00e8*/ 	.byte	0x00, 0xf0, 0x11, 0x00


	//----- nvinfo : EIATTR_KPARAM_INFO
	.align		4
.L_3177:
        /*00ec*/ 	.byte	0x04, 0x17
        /*00ee*/ 	.short	(.L_3179 - .L_3178)
.L_3178:
        /*00f0*/ 	.word	0x00000000
        /*00f4*/ 	.short	0x0006
        /*00f6*/ 	.short	0x002c
        /*00f8*/ 	.byte	0x00, 0xf0, 0x11, 0x00


	//----- nvinfo : EIATTR_KPARAM_INFO
	.align		4
.L_3179:
        /*00fc*/ 	.byte	0x04, 0x17
        /*00fe*/ 	.short	(.L_3181 - .L_3180)
.L_3180:
        /*0100*/ 	.word	0x00000000
        /*0104*/ 	.short	0x0005
        /*0106*/ 	.short	0x0028
        /*0108*/ 	.byte	0x00, 0xf0, 0x11, 0x00


	//----- nvinfo : EIATTR_KPARAM_INFO
	.align		4
.L_3181:
        /*010c*/ 	.byte	0x04, 0x17
        /*010e*/ 	.short	(.L_3183 - .L_3182)
.L_3182:
        /*0110*/ 	.word	0x00000000
        /*0114*/ 	.short	0x0004
        /*0116*/ 	.short	0x0020
        /*0118*/ 	.byte	0x00, 0xf0, 0x21, 0x00


	//----- nvinfo : EIATTR_KPARAM_INFO
	.align		4
.L_3183:
        /*011c*/ 	.byte	0x04, 0x17
        /*011e*/ 	.short	(.L_3185 - .L_3184)
.L_3184:
        /*0120*/ 	.word	0x00000000
        /*0124*/ 	.short	0x0003
        /*0126*/ 	.short	0x0018
        /*0128*/ 	.byte	0x00, 0xf0, 0x21, 0x00


	//----- nvinfo : EIATTR_KPARAM_INFO
	.align		4
.L_3185:
        /*012c*/ 	.byte	0x04, 0x17
        /*012e*/ 	.short	(.L_3187 - .L_3186)
.L_3186:
        /*0130*/ 	.word	0x00000000
        /*0134*/ 	.short	0x0002
        /*0136*/ 	.short	0x0010
        /*0138*/ 	.byte	0x00, 0xf0, 0x21, 0x00


	//----- nvinfo : EIATTR_KPARAM_INFO
	.align		4
.L_3187:
        /*013c*/ 	.byte	0x04, 0x17
        /*013e*/ 	.short	(.L_3189 - .L_3188)
.L_3188:
        /*0140*/ 	.word	0x00000000
        /*0144*/ 	.short	0x0001
        /*0146*/ 	.short	0x0008
        /*0148*/ 	.byte	0x00, 0xf0, 0x21, 0x00


	//----- nvinfo : EIATTR_KPARAM_INFO
	.align		4
.L_3189:
        /*014c*/ 	.byte	0x04, 0x17
        /*014e*/ 	.short	(.L_3191 - .L_3190)
.L_3190:
        /*0150*/ 	.word	0x00000000
        /*0154*/ 	.short	0x0000
        /*0156*/ 	.short	0x0000
        /*0158*/ 	.byte	0x00, 0xf0, 0x21, 0x00


	//----- nvinfo : EIATTR_MAXREG_COUNT
	.align		4
.L_3191:
        /*015c*/ 	.byte	0x03, 0x1b
        /*015e*/ 	.short	0x00ff


	//----- nvinfo : EIATTR_NUM_BARRIERS
	.align		4
        /*0160*/ 	.byte	0x02, 0x4c
        /*0162*/ 	.byte	0x01
	.zero		1


	//----- nvinfo : EIATTR_MERCURY_ISA_VERSION
	.align		4
        /*0164*/ 	.byte	0x03, 0x5f
        /*0166*/ 	.short	0x0000


	//----- nvinfo : EIATTR_EXIT_INSTR_OFFSETS
	.align		4
        /*0168*/ 	.byte	0x04, 0x1c
        /*016a*/ 	.short	(.L_3193 - .L_3192)


	//   ....[0]....
.L_3192:
        /*016c*/ 	.word	0x00000790


	//   ....[1]....
        /*0170*/ 	.word	0x00005350


	//   ....[2]....
        /*0174*/ 	.word	0x00005610


	//   ....[3]....
        /*0178*/ 	.word	0x00005750


	//   ....[4]....
        /*017c*/ 	.word	0x000057f0


	//   ....[5]....
        /*0180*/ 	.word	0x00005830


	//----- nvinfo : EIATTR_CTAIDZ_USED
	.align		4
.L_3193:
        /*0184*/ 	.byte	0x01, 0x04
	.zero		2


	//----- nvinfo : EIATTR_CRS_STACK_SIZE
	.align		4
        /*0188*/ 	.byte	0x04, 0x1e
        /*018a*/ 	.short	(.L_3195 - .L_3194)
.L_3194:
        /*018c*/ 	.word	0x00000000
.L_3195:


//--------------------- .nv.info._Z23gemm_half_q_half_kernelILi2ELi190ELb0ELb0ELi32EEvPK6__halfPKjS4_S2_PS0_iiiiPKtS7_iiiiiibS2_i --------------------------
	.section	.nv.info._Z23gemm_half_q_half_kernelILi2ELi190ELb0ELb0ELi32EEvPK6__halfPKjS4_S2_PS0_iiiiPKtS7_iiiiiibS2_i,"",@"SHT_CUDA_INFO"
	.sectionflags	@""
	.align	4


	//----- nvinfo : EIATTR_CUDA_API_VERSION
	.align		4
        /*0000*/ 	.byte	0x04, 0x37
        /*0002*/ 	.short	(.L_3197 - .L_3196)
.L_3196:
        /*0004*/ 	.word	0x00000082


	//----- nvinfo : EIATTR_SW2861232_WAR
	.align		4
.L_3197:
        /*0008*/ 	.byte	0x01, 0x35
	.zero		2


	//----- nvinfo : EIATTR_PARAM_CBANK
	.align		4
        /*000c*/ 	.byte	0x04, 0x0a
        /*000e*/ 	.short	(.L_3199 - .L_3198)
	.align		4
.L_3198:
        /*0010*/ 	.word	index@(.nv.constant0._Z23gemm_half_q_half_kernelILi2ELi190ELb0ELb0ELi32EEvPK6__halfPKjS4_S2_PS0_iiiiPKtS7_iiiiiibS2_i)
        /*0014*/ 	.short	0x0160
        /*0016*/ 	.short	0x0074


	//----- nvinfo : EIATTR_CBANK_PARAM_SIZE
	.align		4
.L_3199:
        /*0018*/ 	.byte	0x03, 0x19
        /*001a*/ 	.short	0x0074


	//----- nvinfo : EIATTR_KPARAM_INFO
	.align		4
        /*001c*/ 	.byte	0x04, 0x17
        /*001e*/ 	.short	(.L_3201 - .L_3200)
.L_3200:
        /*0020*/ 	.word	0x00000000
        /*0024*/ 	.short	0x0013
        /*0026*/ 	.short	0x0070
        /*0028*/ 	.byte	0x00, 0xf0, 0x11, 0x00


	//----- nvinfo : EIATTR_KPARAM_INFO
	.align		4
.L_3201:
        /*002c*/ 	.byte	0x04, 0x17
        /*002e*/ 	.short	(.L_3203 - .L_3202)
.L_3202:
        /*0030*/ 	.word	0x00000000
        /*0034*/ 	.short	0x0012
        /*0036*/ 	.short	0x0068
        /*0038*/ 	.byte	0x00, 0xf0, 0x21, 0x00


	//----- nvinfo : EIATTR_KPARAM_INFO
	.align		4
.L_3203:
        /*003c*/ 	.byte	0x04, 0x17
        /*003e*/ 	.short	(.L_3205 - .L_3204)
.L_3204:
        /*0040*/ 	.word	0x00000000
        /*0044*/ 	.short	0x0011
        /*0046*/ 	.short	0x0060
        /*0048*/ 	.byte	0x00, 0xf0, 0x05, 0x00


	//----- nvinfo : EIATTR_KPARAM_INFO
	.align		4
.L_3205:
        /*004c*/ 	.byte	0x04, 0x17
        /*004e*/ 	.short	(.L_3207 - .L_3206)
.L_3206:
        /*0050*/ 	.word	0x00000000
        /*0054*/ 	.short	0x0010
        /*0056*/ 	.short	0x005c
        /*0058*/ 	.byte	0x00, 0xf0, 0x11, 0x00


	//----- nvinfo : EIATTR_KPARAM_INFO
	.align		4
.L_3207:
        /*005c*/ 	.byte	0x04, 0x17
        /*005e*/ 	.short	(.L_3209 - .L_3208)
.L_3208:
        /*0060*/ 	.word	0x00000000
        /*0064*/ 	.short	0x000f
        /*0066*/ 	.short	0x0058
        /*0068*/ 	.byte	0x00, 0xf0, 0x11, 0x00


	//----- nvinfo : EIATTR_KPARAM_INFO
	.align		4
.L_3209:
        /*006c*/ 	.byte	0x04, 0x17
        /*006e*/ 	.short	(.L_3211 - .L_3210)
.L_3210:
        /*0070*/ 	.word	0x00000000
        /*0074*/ 	.short	0x000e
        /*0076*/ 	.short	0x0054
        /*0078*/ 	.byte	0x00, 0xf0, 0x11, 0x00


	//----- nvinfo : EIATTR_KPARAM_INFO
	.align		4
.L_3211:
        /*007c*/ 	.byte	0x04, 0x17
        /*007e*/ 	.short	(.L_3213 - .L_3212)
.L_3212:
        /*0080*/ 	.word	0x00000000
        /*0084*/ 	.short	0x000d
        /*0086*/ 	.short	0x0050
        /*0088*/ 	.byte	0x00, 0xf0, 0x11, 0x00


	//----- nvinfo : EIATTR_KPARAM_INFO
	.align		4
.L_3213:
        /*008c*/ 	.byte	0x04, 0x17
        /*008e*/ 	.short	(.L_3215 - .L_3214)
.L_3214:
        /*0090*/ 	.word	0x00000000
        /*0094*/ 	.short	0x000c
        /*0096*/ 	.short	0x004c
        /*0098*/ 	.byte	0x00, 0xf0, 0x11, 0x00


	//----- nvinfo : EIATTR_KPARAM_INFO
	.align		4
.L_3215:
        /*009c*/ 	.byte	0x04, 0x17
        /*009e*/ 	.short	(.L_3217 - .L_3216)
.L_3216:
        /*00a0*/ 	.word	0x00000000
        /*00a4*/ 	.short	0x000b
        /*00a6*/ 	.short	0x0048
        /*00a8*/ 	.byte	0x00, 0xf0, 0x11, 0x00


	//----- nvinfo : EIATTR_KPARAM_INFO
	.align		4
.L_3217:
        /*00ac*/ 	.byte	0x04, 0x17
        /*00ae*/ 	.short	(.L_3219 - .L_3218)
.L_3218:
        /*00b0*/ 	.word	0x00000000
        /*00b4*/ 	.short	0x000a
        /*00b6*/ 	.short	0x0040
        /*00b8*/ 	.byte	0x00, 0xf0, 0x21, 0x00


	//----- nvinfo : EIATTR_KPARAM_INFO
	.align		4
.L_3219:
        /*00bc*/ 	.byte	0x04, 0x17
        /*00be*/ 	.short	(.L_3221 - .L_3220)
.L_3220:
        /*00c0*/ 	.word	0x00000000
        /*00c4*/ 	.short	0x0009
        /*00c6*/ 	.short	0x0038
        /*00c8*/ 	.byte	0x00, 0xf0, 0x21, 0x00


	//----- nvinfo : EIATTR_KPARAM_INFO
	.align		4
.L_3221:
        /*00cc*/ 	.byte	0x04, 0x17
        /*00ce*/ 	.short	(.L_3223 - .L_3222)
.L_3222:
        /*00d0*/ 	.word	0x00000000
        /*00d4*/ 	.short	0x0008
        /*00d6*/ 	.short	0x0034
        /*00d8*/ 	.byte	0x00, 0xf0, 0x11, 0x00


	//----- nvinfo : EIATTR_KPARAM_INFO
	.align		4
.L_3223:
        /*00dc*/ 	.byte	0x04, 0x17
        /*00de*/ 	.short	(.L_3225 - .L_3224)
.L_3224:
        /*00e0*/ 	.word	0x00000000
        /*00e4*/ 	.short	0x0007
        /*00e6*/ 	.short	0x0030
        /*00e8*/ 	.byte	0x00, 0xf0, 0x11, 0x00


	//----- nvinfo : EIATTR_KPARAM_INFO
	.align		4
.L_3225:
        /*00ec*/ 	.byte	0x04, 0x17
        /*00ee*/ 	.short	(.L_3227 - .L_3226)
.L_3226:
        /*00f0*/ 	.word	0x00000000
        /*00f4*/ 	.short	0x0006
        /*00f6*/ 	.short	0x002c
        /*00f8*/ 	.byte	0x00, 0xf0, 0x11, 0x00


	//----- nvinfo : EIATTR_KPARAM_INFO
	.align		4
.L_3227:
        /*00fc*/ 	.byte	0x04, 0x17
        /*00fe*/ 	.short	(.L_3229 - .L_3228)
.L_3228:
        /*0100*/ 	.word	0x00000000
        /*0104*/ 	.short	0x0005
        /*0106*/ 	.short	0x0028
        /*0108*/ 	.byte	0x00, 0xf0, 0x11, 0x00


	//----- nvinfo : EIATTR_KPARAM_INFO
	.align		4
.L_3229:
        /*010c*/ 	.byte	0x04, 0x17
        /*010e*/ 	.short	(.L_3231 - .L_3230)
.L_3230:
        /*0110*/ 	.word	0x00000000
        /*0114*/ 	.short	0x0004
        /*0116*/ 	.short	0x0020
        /*0118*/ 	.byte	0x00, 0xf0, 0x21, 0x00


	//----- nvinfo : EIATTR_KPARAM_INFO
	.align		4
.L_3231:
        /*011c*/ 	.byte	0x04, 0x17
        /*011e*/ 	.short	(.L_3233 - .L_3232)
.L_3232:
        /*0120*/ 	.word	0x00000000
        /*0124*/ 	.short	0x0003
        /*0126*/ 	.short	0x0018
        /*0128*/ 	.byte	0x00, 0xf0, 0x21, 0x00


	//----- nvinfo : EIATTR_KPARAM_INFO
	.align		4
.L_3233:
        /*012c*/ 	.byte	0x04, 0x17
        /*012e*/ 	.short	(.L_3235 - .L_3234)
.L_3234:
        /*0130*/ 	.word	0x00000000
        /*0134*/ 	.short	0x0002
        /*0136*/ 	.short	0x0010
        /*0138*/ 	.byte	0x00, 0xf0, 0x21, 0x00


	//----- nvinfo : EIATTR_KPARAM_INFO
	.align		4
.L_3235:
        /*013c*/ 	.byte	0x04, 0x17
        /*013e*/ 	.short	(.L_3237 - .L_3236)
.L_3236:
        /*0140*/ 	.word	0x00000000
        /*0144*/ 	.short	0x0001
        /*0146*/ 	.short	0x0008
        /*0148*/ 	.byte	0x00, 0xf0, 0x21, 0x00


	//----- nvinfo : EIATTR_KPARAM_INFO
	.align		4
.L_3237:
        /*014c*/ 	.byte	0x04, 0x17
        /*014e*/ 	.short	(.L_3239 - .L_3238)
.L_3238:
        /*0150*/ 	.word	0x00000000
        /*0154*/ 	.short	0x0000
        /*0156*/ 	.short	0x0000
        /*0158*/ 	.byte	0x00, 0xf0, 0x21, 0x00


	//----- nvinfo : EIATTR_MAXREG_COUNT
	.align		4
.L_3239:
        /*015c*/ 	.byte	0x03, 0x1b
        /*015e*/ 	.short	0x00ff


	//----- nvinfo : EIATTR_NUM_BARRIERS
	.align		4
        /*0160*/ 	.byte	0x02, 0x4c
        /*0162*/ 	.byte	0x01
	.zero		1


	//----- nvinfo : EIATTR_MERCURY_ISA_VERSION
	.align		4
        /*0164*/ 	.byte	0x03, 0x5f
        /*0166*/ 	.short	0x0000


	//----- nvinfo : EIATTR_EXIT_INSTR_OFFSETS
	.align		4
        /*0168*/ 	.byte	0x04, 0x1c
        /*016a*/ 	.short	(.L_3241 - .L_3240)


	//   ....[0]....
.L_3240:
        /*016c*/ 	.word	0x00000b50


	//   ....[1]....
        /*0170*/ 	.word	0x0000e5a0


	//   ....[2]....
        /*0174*/ 	.word	0x0000e860


	//   ....[3]....
        /*0178*/ 	.word	0x0000e9a0


	//   ....[4]....
        /*017c*/ 	.word	0x0000ea40


	//   ....[5]....
        /*0180*/ 	.word	0x0000ea80


	//----- nvinfo : EIATTR_CTAIDZ_USED
	.align		4
.L_3241:
        /*0184*/ 	.byte	0x01, 0x04
	.zero		2


	//----- nvinfo : EIATTR_CRS_STACK_SIZE
	.align		4
        /*0188*/ 	.byte	0x04, 0x1e
        /*018a*/ 	.short	(.L_3243 - .L_3242)
.L_3242:
        /*018c*/ 	.word	0x00000000
.L_3243:


//--------------------- .nv.info._Z23gemm_half_q_half_kernelILi2ELi160ELb0ELb0ELi32EEvPK6__halfPKjS4_S2_PS0_iiiiPKtS7_iiiiiibS2_i --------------------------
	.section	.nv.info._Z23gemm_half_q_half_kernelILi2ELi160ELb0ELb0ELi32EEvPK6__halfPKjS4_S2_PS0_iiiiPKtS7_iiiiiibS2_i,"",@"SHT_CUDA_INFO"
	.sectionflags	@""
	.align	4


	//----- nvinfo : EIATTR_CUDA_API_VERSION
	.align		4
        /*0000*/ 	.byte	0x04, 0x37
        /*0002*/ 	.short	(.L_3245 - .L_3244)
.L_3244:
        /*0004*/ 	.word	0x00000082


	//----- nvinfo : EIATTR_SW2861232_WAR
	.align		4
.L_3245:
        /*0008*/ 	.byte	0x01, 0x35
	.zero		2


	//----- nvinfo : EIATTR_PARAM_CBANK
	.align		4
        /*000c*/ 	.byte	0x04, 0x0a
        /*000e*/ 	.short	(.L_3247 - .L_3246)
	.align		4
.L_3246:
        /*0010*/ 	.word	index@(.nv.constant0._Z23gemm_half_q_half_kernelILi2ELi160ELb0ELb0ELi32EEvPK6__halfPKjS4_S2_PS0_iiiiPKtS7_iiiiiibS2_i)
        /*0014*/ 	.short	0x0160
        /*0016*/ 	.short	0x0074


	//----- nvinfo : EIATTR_CBANK_PARAM_SIZE
	.align		4
.L_3247:
        /*0018*/ 	.byte	0x03, 0x19
        /*001a*/ 	.short	0x0074


	//----- nvinfo : EIATTR_KPARAM_INFO
	.align		4
        /*001c*/ 	.byte	0x04, 0x17
        /*001e*/ 	.short	(.L_3249 - .L_3248)
.L_3248:
        /*0020*/ 	.word	0x00000000
        /*0024*/ 	.short	0x0013
        /*0026*/ 	.short	0x0070
        /*0028*/ 	.byte	0x00, 0xf0, 0x11, 0x00


	//----- nvinfo : EIATTR_KPARAM_INFO
	.align		4
.L_3249:
        /*002c*/ 	.byte	0x04, 0x17
        /*002e*/ 	.short	(.L_3251 - .L_3250)
.L_3250:
        /*0030*/ 	.word	0x00000000
        /*0034*/ 	.short	0x0012
        /*0036*/ 	.short	0x0068
        /*0038*/ 	.byte	0x00, 0xf0, 0x21, 0x00


	//----- nvinfo : EIATTR_KPARAM_INFO
	.align		4
.L_3251:
        /*003c*/ 	.byte	0x04, 0x17
        /*003e*/ 	.short	(.L_3253 - .L_3252)
.L_3252:
        /*0040*/ 	.word	0x00000000
        /*0044*/ 	.short	0x0011
        /*0046*/ 	.short	0x0060
        /*0048*/ 	.byte	0x00, 0xf0, 0x05, 0x00


	//----- nvinfo : EIATTR_KPARAM_INFO
	.align		4
.L_3253:
        /*004c*/ 	.byte	0x04, 0x17
        /*004e*/ 	.short	(.L_3255 - .L_3254)
.L_3254:
        /*0050*/ 	.word	0x00000000
        /*0054*/ 	.short	0x0010
        /*0056*/ 	.short	0x005c
        /*0058*/ 	.byte	0x00, 0xf0, 0x11, 0x00


	//----- nvinfo : EIATTR_KPARAM_INFO
	.align		4
.L_3255:
        /*005c*/ 	.byte	0x04, 0x17
        /*005e*/ 	.short	(.L_3257 - .L_3256)
.L_3256:
        /*0060*/ 	.word	0x00000000
        /*0064*/ 	.short	0x000f
        /*0066*/ 	.short	0x0058
        /*0068*/ 	.byte	0x00, 0xf0, 0x11, 0x00


	//----- nvinfo : EIATTR_KPARAM_INFO
	.align		4
.L_3257:
        /*006c*/ 	.byte	0x04, 0x17
        /*006e*/ 	.short	(.L_3259 - .L_3258)
.L_3258:
        /*0070*/ 	.word	0x00000000
        /*0074*/ 	.short	0x000e
        /*0076*/ 	.short	0x0054
        /*0078*/ 	.byte	0x00, 0xf0, 0x11, 0x00


	//----- nvinfo : EIATTR_KPARAM_INFO
	.align		4
.L_3259:
        /*007c*/ 	.byte	0x04, 0x17
        /*007e*/ 	.short	(.L_3261 - .L_3260)
.L_3260:
        /*0080*/ 	.word	0x00000000
        /*0084*/ 	.short	0x000d
        /*0086*/ 	.short	0x0050
        /*0088*/ 	.byte	0x00, 0xf0, 0x11, 0x00


	//----- nvinfo : EIATTR_KPARAM_INFO
	.align		4
.L_3261:
        /*008c*/ 	.byte	0x04, 0x17
        /*008e*/ 	.short	(.L_3263 - .L_3262)
.L_3262:
        /*0090*/ 	.word	0x00000000
        /*0094*/ 	.short	0x000c
        /*0096*/ 	.short	0x004c
        /*0098*/ 	.byte	0x00, 0xf0, 0x11, 0x00


	//----- nvinfo : EIATTR_KPARAM_INFO
	.align		4
.L_3263:
        /*009c*/ 	.byte	0x04, 0x17
        /*009e*/ 	.short	(.L_3265 - .L_3264)
.L_3264:
        /*00a0*/ 	.word	0x00000000
        /*00a4*/ 	.short	0x000b
        /*00a6*/ 	.short	0x0048
        /*00a8*/ 	.byte	0x00, 0xf0, 0x11, 0x00


	//----- nvinfo : EIATTR_KPARAM_INFO
	.align		4
.L_3265:
        /*00ac*/ 	.byte	0x04, 0x17
        /*00ae*/ 	.short	(.L_3267 - .L_3266)
.L_3266:
        /*00b0*/ 	.word	0x00000000
        /*00b4*/ 	.short	0x000a
        /*00b6*/ 	.short	0x0040
        /*00b8*/ 	.byte	0x00, 0xf0, 0x21, 0x00


	//----- nvinfo : EIATTR_KPARAM_INFO
	.align		4
.L_3267:
        /*00bc*/ 	.byte	0x04, 0x17
        /*00be*/ 	.short	(.L_3269 - .L_3268)
.L_3268:
        /*00c0*/ 	.word	0x00000000
        /*00c4*/ 	.short	0x0009
        /*00c6*/ 	.short	0x0038
        /*00c8*/ 	.byte	0x00, 0xf0, 0x21, 0x00


	//----- nvinfo : EIATTR_KPARAM_INFO
	.align		4
.L_3269:
        /*00cc*/ 	.byte	0x04, 0x17
        /*00ce*/ 	.short	(.L_3271 - .L_3270)
.L_3270:
        /*00d0*/ 	.word	0x00000000
        /*00d4*/ 	.short	0x0008
        /*00d6*/ 	.short	0x0034
        /*00d8*/ 	.byte	0x00, 0xf0, 0x11, 0x00


	//----- nvinfo : EIATTR_KPARAM_INFO
	.align		4
.L_3271:
        /*00dc*/ 	.byte	0x04, 0x17
        /*00de*/ 	.short	(.L_3273 - .L_3272)
.L_3272:
        /*00e0*/ 	.word	0x00000000
        /*00e4*/ 	.short	0x0007
        /*00e6*/ 	.short	0x0030
        /*00e8*/ 	.byte	0x00, 0xf0, 0x11, 0x00


	//----- nvinfo : EIATTR_KPARAM_INFO
	.align		4
.L_3273:
        /*00ec*/ 	.byte	0x04, 0x17
        /*00ee*/ 	.short	(.L_3275 - .L_3274)
.L_3274:
        /*00f0*/ 	.word	0x00000000
        /*00f4*/ 	.short	0x0006
        /*00f6*/ 	.short	0x002c
        /*00f8*/ 	.byte	0x00, 0xf0, 0x11, 0x00


	//----- nvinfo : EIATTR_KPARAM_INFO
	.align		4
.L_3275:
        /*00fc*/ 	.byte	0x04, 0x17
        /*00fe*/ 	.short	(.L_3277 - .L_3276)
.L_3276:
        /*0100*/ 	.word	0x00000000
        /*0104*/ 	.short	0x0005
        /*0106*/ 	.short	0x0028
        /*0108*/ 	.byte	0x00, 0xf0, 0x11, 0x00


	//----- nvinfo : EIATTR_KPARAM_INFO
	.align		4
.L_3277:
        /*010c*/ 	.byte	0x04, 0x17
        /*010e*/ 	.short	(.L_3279 - .L_3278)
.L_3278:
        /*0110*/ 	.word	0x00000000
        /*0114*/ 	.short	0x0004
        /*0116*/ 	.short	0x0020
        /*0118*/ 	.byte	0x00, 0xf0, 0x21, 0x00


	//----- nvinfo : EIATTR_KPARAM_INFO
	.align		4
.L_3279:
        /*011c*/ 	.byte	0x04, 0x17
        /*011e*/ 	.short	(.L_3281 - .L_3280)
.L_3280:
        /*0120*/ 	.word	0x00000000
        /*0124*/ 	.short	0x0003
        /*0126*/ 	.short	0x0018
        /*0128*/ 	.byte	0x00, 0xf0, 0x21, 0x00


	//----- nvinfo : EIATTR_KPARAM_INFO
	.align		4
.L_3281:
        /*012c*/ 	.byte	0x04, 0x17
        /*012e*/ 	.short	(.L_3283 - .L_3282)
.L_3282:
        /*0130*/ 	.word	0x00000000
        /*0134*/ 	.short	0x0002
        /*0136*/ 	.short	0x0010
        /*0138*/ 	.byte	0x00, 0xf0, 0x21, 0x00


	//----- nvinfo : EIATTR_KPARAM_INFO
	.align		4
.L_3283:
        /*013c*/ 	.byte	0x04, 0x17
        /*013e*/ 	.short	(.L_3285 - .L_3284)
.L_3284:
        /*0140*/ 	.word	0x00000000
        /*0144*/ 	.short	0x0001
        /*0146*/ 	.short	0x0008
        /*0148*/ 	.byte	0x00, 0xf0, 0x21, 0x00


	//----- nvinfo : EIATTR_KPARAM_INFO
	.align		4
.L_3285:
        /*014c*/ 	.byte	0x04, 0x17
        /*014e*/ 	.short	(.L_3287 - .L_3286)
.L_3286:
        /*0150*/ 	.word	0x00000000
        /*0154*/ 	.short	0x0000
        /*0156*/ 	.short	0x0000
        /*0158*/ 	.byte	0x00, 0xf0, 0x21, 0x00


	//----- nvinfo : EIATTR_MAXREG_COUNT
	.align		4
.L_3287:
        /*015c*/ 	.byte	0x03, 0x1b
        /*015e*/ 	.short	0x00ff


	//----- nvinfo : EIATTR_NUM_BARRIERS
	.align		4
        /*0160*/ 	.byte	0x02, 0x4c
        /*0162*/ 	.byte	0x01
	.zero		1


	//----- nvinfo : EIATTR_MERCURY_ISA_VERSION
	.align		4
        /*0164*/ 	.byte	0x03, 0x5f
        /*0166*/ 	.short	0x0000


	//----- nvinfo : EIATTR_EXIT_INSTR_OFFSETS
	.align		4
        /*0168*/ 	.byte	0x04, 0x1c
        /*016a*/ 	.short	(.L_3289 - .L_3288)


	//   ....[0]....
.L_3288:
        /*016c*/ 	.word	0x00000780


	//   ....[1]....
        /*0170*/ 	.word	0x00006ea0


	//   ....[2]....
        /*0174*/ 	.word	0x00007160


	//   ....[3]....
        /*0178*/ 	.word	0x000072a0


	//   ....[4]....
        /*017c*/ 	.word	0x00007340


	//   ....[5]....
        /*0180*/ 	.word	0x00007380


	//----- nvinfo : EIATTR_CTAIDZ_USED
	.align		4
.L_3289:
        /*0184*/ 	.byte	0x01, 0x04
	.zero		2


	//----- nvinfo : EIATTR_CRS_STACK_SIZE
	.align		4
        /*0188*/ 	.byte	0x04, 0x1e
        /*018a*/ 	.short	(.L_3291 - .L_3290)
.L_3290:
        /*018c*/ 	.word	0x00000000
.L_3291:


//--------------------- .nv.info._Z23gemm_half_q_half_kernelILi2ELi40ELb0ELb0ELi32EEvPK6__halfPKjS4_S2_PS0_iiiiPKtS7_iiiiiibS2_i --------------------------
	.section	.nv.info._Z23gemm_half_q_half_kernelILi2ELi40ELb0ELb0ELi32EEvPK6__halfPKjS4_S2_PS0_iiiiPKtS7_iiiiiibS2_i,"",@"SHT_CUDA_INFO"
	.sectionflags	@""
	.align	4


	//----- nvinfo : EIATTR_CUDA_API_VERSION
	.align		4
        /*0000*/ 	.byte	0x04, 0x37
        /*0002*/ 	.short	(.L_3293 - .L_3292)
.L_3292:
        /*0004*/ 	.word	0x00000082


	//----- nvinfo : EIATTR_SW2861232_WAR
	.align		4
.L_3293:
        /*0008*/ 	.byte	0x01, 0x35
	.zero		2


	//----- nvinfo : EIATTR_PARAM_CBANK
	.align		4
        /*000c*/ 	.byte	0x04, 0x0a
        /*000e*/ 	.short	(.L_3295 - .L_3294)
	.align		4
.L_3294:
        /*0010*/ 	.word	index@(.nv.constant0._Z23gemm_half_q_half_kernelILi2ELi40ELb0ELb0ELi32EEvPK6__halfPKjS4_S2_PS0_iiiiPKtS7_iiiiiibS2_i)
        /*0014*/ 	.short	0x0160
        /*0016*/ 	.short	0x0074


	//----- nvinfo : EIATTR_CBANK_PARAM_SIZE
	.align		4
.L_3295:
        /*0018*/ 	.byte	0x03, 0x19
        /*001a*/ 	.short	0x0074


	//----- nvinfo : EIATTR_KPARAM_INFO
	.align		4
        /*001c*/ 	.byte	0x04, 0x17
        /*001e*/ 	.short	(.L_3297 - .L_3296)
.L_3296:
        /*0020*/ 	.word	0x00000000
        /*0024*/ 	.short	0x0013
        /*0026*/ 	.short	0x0070
        /*0028*/ 	.byte	0x00, 0xf0, 0x11, 0x00


	//----- nvinfo : EIATTR_KPARAM_INFO
	.align		4
.L_3297:
        /*002c*/ 	.byte	0x04, 0x17
        /*002e*/ 	.short	(.L_3299 - .L_3298)
.L_3298:
        /*0030*/ 	.word	0x00000000
        /*0034*/ 	.short	0x0012
        /*0036*/ 	.short	0x0068
        /*0038*/ 	.byte	0x00, 0xf0, 0x21, 0x00


	//----- nvinfo : EIATTR_KPARAM_INFO
	.align		4
.L_3299:
        /*003c*/ 	.byte	0x04, 0x17
        /*003e*/ 	.short	(.L_3301 - .L_3300)
.L_3300:
        /*0040*/ 	.word	0x00000000
        /*0044*/ 	.short	0x0011
        /*0046*/ 	.short	0x0060
        /*0048*/ 	.byte	0x00, 0xf0, 0x05, 0x00


	//----- nvinfo : EIATTR_KPARAM_INFO
	.align		4
.L_3301:
        /*004c*/ 	.byte	0x04, 0x17
        /*004e*/ 	.short	(.L_3303 - .L_3302)
.L_3302:
        /*0050*/ 	.word	0x00000000
        /*0054*/ 	.short	0x0010
        /*0056*/ 	.short	0x005c
        /*0058*/ 	.byte	0x00, 0xf0, 0x11, 0x00


	//----- nvinfo : EIATTR_KPARAM_INFO
	.align		4
.L_3303:
        /*005c*/ 	.byte	0x04, 0x17
        /*005e*/ 	.short	(.L_3305 - .L_3304)
.L_3304:
        /*0060*/ 	.word	0x00000000
        /*0064*/ 	.short	0x000f
        /*0066*/ 	.short	0x0058
        /*0068*/ 	.byte	0x00, 0xf0, 0x11, 0x00


	//----- nvinfo : EIATTR_KPARAM_INFO
	.align		4
.L_3305:
        /*006c*/ 	.byte	0x04, 0x17
        /*006e*/ 	.short	(.L_3307 - .L_3306)
.L_3306:
        /*0070*/ 	.word	0x00000000
        /*0074*/ 	.short	0x000e
        /*0076*/ 	.short	0x0054
        /*0078*/ 	.byte	0x00, 0xf0, 0x11, 0x00


	//----- nvinfo : EIATTR_KPARAM_INFO
	.align		4
.L_3307:
        /*007c*/ 	.byte	0x04, 0x17
        /*007e*/ 	.short	(.L_3309 - .L_3308)
.L_3308:
        /*0080*/ 	.word	0x00000000
        /*0084*/ 	.short	0x000d
        /*0086*/ 	.short	0x0050
        /*0088*/ 	.byte	0x00, 0xf0, 0x11, 0x00


	//----- nvinfo : EIATTR_KPARAM_INFO
	.align		4
.L_3309:
        /*008c*/ 	.byte	0x04, 0x17
        /*008e*/ 	.short	(.L_3311 - .L_3310)
.L_3310:
        /*0090*/ 	.word	0x00000000
        /*0094*/ 	.short	0x000c
        /*0096*/ 	.short	0x004c
        /*0098*/ 	.byte	0x00, 0xf0, 0x11, 0x00


	//----- nvinfo : EIATTR_KPARAM_INFO
	.align		4
.L_3311:
        /*009c*/ 	.byte	0x04, 0x17
        /*009e*/ 	.short	(.L_3313 - .L_3312)
.L_3312:
        /*00a0*/ 	.word	0x00000000
        /*00a4*/ 	.short	0x000b
        /*00a6*/ 	.short	0x0048
        /*00a8*/ 	.byte	0x00, 0xf0, 0x11, 0x00


	//----- nvinfo : EIATTR_KPARAM_INFO
	.align		4
.L_3313:
        /*00ac*/ 	.byte	0x04, 0x17
        /*00ae*/ 	.short	(.L_3315 - .L_3314)
.L_3314:
        /*00b0*/ 	.word	0x00000000
        /*00b4*/ 	.short	0x000a
        /*00b6*/ 	.short	0x0040
        /*00b8*/ 	.byte	0x00, 0xf0, 0x21, 0x00


	//----- nvinfo : EIATTR_KPARAM_INFO
	.align		4
.L_3315:
        /*00bc*/ 	.byte	0x04, 0x17
        /*00be*/ 	.short	(.L_3317 - .L_3316)
.L_3316:
        /*00c0*/ 	.word	0x00000000
        /*00c4*/ 	.short	0x0009
        /*00c6*/ 	.short	0x0038
        /*00c8*/ 	.byte	0x00, 0xf0, 0x21, 0x00


	//----- nvinfo : EIATTR_KPARAM_INFO
	.align		4
.L_3317:
        /*00cc*/ 	.byte	0x04, 0x17
        /*00ce*/ 	.short	(.L_3319 - .L_3318)
.L_3318:
        /*00d0*/ 	.word	0x00000000
        /*00d4*/ 	.short	0x0008
        /*00d6*/ 	.short	0x0034
        /*00d8*/ 	.byte	0x00, 0xf0, 0x11, 0x00


	//----- nvinfo : EIATTR_KPARAM_INFO
	.align		4
.L_3319:
        /*00dc*/ 	.byte	0x04, 0x17
        /*00de*/ 	.short	(.L_3321 - .L_3320)
.L_3320:
        /*00e0*/ 	.word	0x00000000
        /*00e4*/ 	.short	0x0007
        /*00e6*/ 	.short	0x0030
        /*00e8*/ 	.byte	0x00, 0xf0, 0x11, 0x00


	//----- nvinfo : EIATTR_KPARAM_INFO
	.align		4
.L_3321:
        /*00ec*/ 	.byte	0x04, 0x17
        /*00ee*/ 	.short	(.L_3323 - .L_3322)
.L_3322:
        /*00f0*/ 	.word	0x00000000
        /*00f4*/ 	.short	0x0006
        /*00f6*/ 	.short	0x002c
        /*00f8*/ 	.byte	0x00, 0xf0, 0x11, 0x00


	//----- nvinfo : EIATTR_KPARAM_INFO
	.align		4
.L_3323:
        /*00fc*/ 	.byte	0x04, 0x17
        /*00fe*/ 	.short	(.L_3325 - .L_3324)
.L_3324:
        /*0100*/ 	.word	0x00000000
        /*0104*/ 	.short	0x0005
        /*0106*/ 	.short	0x0028
        /*0108*/ 	.byte	0x00, 0xf0, 0x11, 0x00


	//----- nvinfo : EIATTR_KPARAM_INFO
	.align		4
.L_3325:
        /*010c*/ 	.byte	0x04, 0x17
        /*010e*/ 	.short	(.L_3327 - .L_3326)
.L_3326:
        /*0110*/ 	.word	0x00000000
        /*0114*/ 	.short	0x0004
        /*0116*/ 	.short	0x0020
        /*0118*/ 	.byte	0x00, 0xf0, 0x21, 0x00


	//----- nvinfo : EIATTR_KPARAM_INFO
	.align		4
.L_3327:
        /*011c*/ 	.byte	0x04, 0x17
        /*011e*/ 	.short	(.L_3329 - .L_3328)
.L_3328:
        /*0120*/ 	.word	0x00000000
        /*0124*/ 	.short	0x0003
        /*0126*/ 	.short	0x0018
        /*0128*/ 	.byte	0x00, 0xf0, 0x21, 0x00


	//----- nvinfo : EIATTR_KPARAM_INFO
	.align		4
.L_3329:
        /*012c*/ 	.byte	0x04, 0x17
        /*012e*/ 	.short	(.L_3331 - .L_3330)
.L_3330:
        /*0130*/ 	.word	0x00000000
        /*0134*/ 	.short	0x0002
        /*0136*/ 	.short	0x0010
        /*0138*/ 	.byte	0x00, 0xf0, 0x21, 0x00


	//----- nvinfo : EIATTR_KPARAM_INFO
	.align		4
.L_3331:
        /*013c*/ 	.byte	0x04, 0x17
        /*013e*/ 	.short	(.L_3333 - .L_3332)
.L_3332:
        /*0140*/ 	.word	0x00000000
        /*0144*/ 	.short	0x0001
        /*0146*/ 	.short	0x0008
        /*0148*/ 	.byte	0x00, 0xf0, 0x21, 0x00


	//----- nvinfo : EIATTR_KPARAM_INFO
	.align		4
.L_3333:
        /*014c*/ 	.byte	0x04, 0x17
        /*014e*/ 	.short	(.L_3335 - .L_3334)
.L_3334:
        /*0150*/ 	.word	0x00000000
        /*0154*/ 	.short	0x0000
        /*0156*/ 	.short	0x0000
        /*0158*/ 	.byte	0x00, 0xf0, 0x21, 0x00


	//----- nvinfo : EIATTR_MAXREG_COUNT
	.align		4
.L_3335:
        /*015c*/ 	.byte	0x03, 0x1b
        /*015e*/ 	.short	0x00ff


	//----- nvinfo : EIATTR_NUM_BARRIERS
	.align		4
        /*0160*/ 	.byte	0x02, 0x4c
        /*0162*/ 	.byte	0x01
	.zero		1


	//----- nvinfo : EIATTR_MERCURY_ISA_VERSION
	.align		4
        /*0164*/ 	.byte	0x03, 0x5f
        /*0166*/ 	.short	0x0000


	//----- nvinfo : EIATTR_EXIT_INSTR_OFFSETS
	.align		4
        /*0168*/ 	.byte	0x04, 0x1c
        /*016a*/ 	.short	(.L_3337 - .L_3336)


	//   ....[0]....
.L_3336:
        /*016c*/ 	.word	0x00000780


	//   ....[1]....
        /*0170*/ 	.word	0x00006040


	//   ....[2]....
        /*0174*/ 	.word	0x00006300


	//   ....[3]....
        /*0178*/ 	.word	0x00006440


	//   ....[4]....
        /*017c*/ 	.word	0x000064e0


	//   ....[5]....
        /*0180*/ 	.word	0x00006520


	//----- nvinfo : EIATTR_CTAIDZ_USED
	.align		4
.L_3337:
        /*0184*/ 	.byte	0x01, 0x04
	.zero		2


	//----- nvinfo : EIATTR_CRS_STACK_SIZE
	.align		4
        /*0188*/ 	.byte	0x04, 0x1e
        /*018a*/ 	.short	(.L_3339 - .L_3338)
.L_3338:
        /*018c*/ 	.word	0x00000000
.L_3339:


//--------------------- .nv.info._Z23gemm_half_q_half_kernelILi2ELi10ELb0ELb0ELi32EEvPK6__halfPKjS4_S2_PS0_iiiiPKtS7_iiiiiibS2_i --------------------------
	.section	.nv.info._Z23gemm_half_q_half_kernelILi2ELi10ELb0ELb0ELi32EEvPK6__halfPKjS4_S2_PS0_iiiiPKtS7_iiiiiibS2_i,"",@"SHT_CUDA_INFO"
	.sectionflags	@""
	.align	4


	//----- nvinfo : EIATTR_CUDA_API_VERSION
	.align		4
        /*0000*/ 	.byte	0x04, 0x37
        /*0002*/ 	.short	(.L_3341 - .L_3340)
.L_3340:
        /*0004*/ 	.word	0x00000082


	//----- nvinfo : EIATTR_SW2861232_WAR
	.align		4
.L_3341:
        /*0008*/ 	.byte	0x01, 0x35
	.zero		2


	//----- nvinfo : EIATTR_PARAM_CBANK
	.align		4
        /*000c*/ 	.byte	0x04, 0x0a
        /*000e*/ 	.short	(.L_3343 - .L_3342)
	.align		4
.L_3342:
        /*0010*/ 	.word	index@(.nv.constant0._Z23gemm_half_q_half_kernelILi2ELi10ELb0ELb0ELi32EEvPK6__halfPKjS4_S2_PS0_iiiiPKtS7_iiiiiibS2_i)
        /*0014*/ 	.short	0x0160
        /*0016*/ 	.short	0x0074


	//----- nvinfo : EIATTR_CBANK_PARAM_SIZE
	.align		4
.L_3343:
        /*0018*/ 	.byte	0x03, 0x19
        /*001a*/ 	.short	0x0074


	//----- nvinfo : EIATTR_KPARAM_INFO
	.align		4
        /*001c*/ 	.byte	0x04, 0x17
        /*001e*/ 	.short	(.L_3345 - .L_3344)
.L_3344:
        /*0020*/ 	.word	0x00000000
        /*0024*/ 	.short	0x0013
        /*0026*/ 	.short	0x0070
        /*0028*/ 	.byte	0x00, 0xf0, 0x11, 0x00


	//----- nvinfo : EIATTR_KPARAM_INFO
	.align		4
.L_3345:
        /*002c*/ 	.byte	0x04, 0x17
        /*002e*/ 	.short	(.L_3347 - .L_3346)
.L_3346:
        /*0030*/ 	.word	0x00000000
        /*0034*/ 	.short	0x0012
        /*0036*/ 	.short	0x0068
        /*0038*/ 	.byte	0x00, 0xf0, 0x21, 0x00


	//----- nvinfo : EIATTR_KPARAM_INFO
	.align		4
.L_3347:
        /*003c*/ 	.byte	0x04, 0x17
        /*003e*/ 	.short	(.L_3349 - .L_3348)
.L_3348:
        /*0040*/ 	.word	0x00000000
        /*0044*/ 	.short	0x0011
        /*0046*/ 	.short	0x0060
        /*0048*/ 	.byte	0x00, 0xf0, 0x05, 0x00


	//----- nvinfo : EIATTR_KPARAM_INFO
	.align		4
.L_3349:
        /*004c*/ 	.byte	0x04, 0x17
        /*004e*/ 	.short	(.L_3351 - .L_3350)
.L_3350:
        /*0050*/ 	.word	0x00000000
        /*0054*/ 	.short	0x0010
        /*0056*/ 	.short	0x005c
        /*0058*/ 	.byte	0x00, 0xf0, 0x11, 0x00


	//----- nvinfo : EIATTR_KPARAM_INFO
	.align		4
.L_3351:
        /*005c*/ 	.byte	0x04, 0x17
        /*005e*/ 	.short	(.L_3353 - .L_3352)
.L_3352:
        /*0060*/ 	.word	0x00000000
        /*0064*/ 	.short	0x000f
        /*0066*/ 	.short	0x0058
        /*0068*/ 	.byte	0x00, 0xf0, 0x11, 0x00


	//----- nvinfo : EIATTR_KPARAM_INFO
	.align		4
.L_3353:
        /*006c*/ 	.byte	0x04, 0x17
        /*006e*/ 	.short	(.L_3355 - .L_3354)
.L_3354:
        /*0070*/ 	.word	0x00000000
        /*0074*/ 	.short	0x000e
        /*0076*/ 	.short	0x0054
        /*0078*/ 	.byte	0x00, 0xf0, 0x11, 0x00


	//----- nvinfo : EIATTR_KPARAM_INFO
	.align		4
.L_3355:
        /*007c*/ 	.byte	0x04, 0x17
        /*007e*/ 	.short	(.L_3357 - .L_3356)
.L_3356:
        /*0080*/ 	.word	0x00000000
        /*0084*/ 	.short	0x000d
        /*0086*/ 	.short	0x0050
        /*0088*/ 	.byte	0x00, 0xf0, 0x11, 0x00


	//----- nvinfo : EIATTR_KPARAM_INFO
	.align		4
.L_3357:
        /*008c*/ 	.byte	0x04, 0x17
        /*008e*/ 	.short	(.L_3359 - .L_3358)
.L_3358:
        /*0090*/ 	.word	0x00000000
        /*0094*/ 	.short	0x000c
        /*0096*/ 	.short	0x004c
        /*0098*/ 	.byte	0x00, 0xf0, 0x11, 0x00


	//----- nvinfo : EIATTR_KPARAM_INFO
	.align		4
.L_3359:
        /*009c*/ 	.byte	0x04, 0x17
        /*009e*/ 	.short	(.L_3361 - .L_3360)
.L_3360:
        /*00a0*/ 	.word	0x00000000
        /*00a4*/ 	.short	0x000b
        /*00a6*/ 	.short	0x0048
        /*00a8*/ 	.byte	0x00, 0xf0, 0x11, 0x00


	//----- nvinfo : EIATTR_KPARAM_INFO
	.align		4
.L_3361:
        /*00ac*/ 	.byte	0x04, 0x17
        /*00ae*/ 	.short	(.L_3363 - .L_3362)
.L_3362:
        /*00b0*/ 	.word	0x00000000
        /*00b4*/ 	.short	0x000a
        /*00b6*/ 	.short	0x0040
        /*00b8*/ 	.byte	0x00, 0xf0, 0x21, 0x00


	//----- nvinfo : EIATTR_KPARAM_INFO
	.align		4
.L_3363:
        /*00bc*/ 	.byte	0x04, 0x17
        /*00be*/ 	.short	(.L_3365 - .L_3364)
.L_3364:
        /*00c0*/ 	.word	0x00000000
        /*00c4*/ 	.short	0x0009
        /*00c6*/ 	.short	0x0038
        /*00c8*/ 	.byte	0x00, 0xf0, 0x21, 0x00


	//----- nvinfo : EIATTR_KPARAM_INFO
	.align		4
.L_3365:
        /*00cc*/ 	.byte	0x04, 0x17
        /*00ce*/ 	.short	(.L_3367 - .L_3366)
.L_3366:
        /*00d0*/ 	.word	0x00000000
        /*00d4*/ 	.short	0x0008
        /*00d6*/ 	.short	0x0034
        /*00d8*/ 	.byte	0x00, 0xf0, 0x11, 0x00


	//----- nvinfo : EIATTR_KPARAM_INFO
	.align		4
.L_3367:
        /*00dc*/ 	.byte	0x04, 0x17
        /*00de*/ 	.short	(.L_3369 - .L_3368)
.L_3368:
        /*00e0*/ 	.word	0x00000000
        /*00e4*/ 	.short	0x0007
        /*00e6*/ 	.short	0x0030
        /*00e8*/ 	.byte	0x00, 0xf0, 0x11, 0x00


	//----- nvinfo : EIATTR_KPARAM_INFO
	.align		4
.L_3369:
        /*00ec*/ 	.byte	0x04, 0x17
        /*00ee*/ 	.short	(.L_3371 - .L_3370)
.L_3370:
        /*00f0*/ 	.word	0x00000000
        /*00f4*/ 	.short	0x0006
        /*00f6*/ 	.short	0x002c
        /*00f8*/ 	.byte	0x00, 0xf0, 0x11, 0x00


	//----- nvinfo : EIATTR_KPARAM_INFO
	.align		4
.L_3371:
        /*00fc*/ 	.byte	0x04, 0x17
        /*00fe*/ 	.short	(.L_3373 - .L_3372)
.L_3372:
        /*0100*/ 	.word	0x00000000
        /*0104*/ 	.short	0x0005
        /*0106*/ 	.short	0x0028
        /*0108*/ 	.byte	0x00, 0xf0, 0x11, 0x00


	//----- nvinfo : EIATTR_KPARAM_INFO
	.align		4
.L_3373:
        /*010c*/ 	.byte	0x04, 0x17
        /*010e*/ 	.short	(.L_3375 - .L_3374)
.L_3374:
        /*0110*/ 	.word	0x00000000
        /*0114*/ 	.short	0x0004
        /*0116*/ 	.short	0x0020
        /*0118*/ 	.byte	0x00, 0xf0, 0x21, 0x00


	//----- nvinfo : EIATTR_KPARAM_INFO
	.align		4
.L_3375:
        /*011c*/ 	.byte	0x04, 0x17
        /*011e*/ 	.short	(.L_3377 - .L_3376)
.L_3376:
        /*0120*/ 	.word	0x00000000
        /*0124*/ 	.short	0x0003
        /*0126*/ 	.short	0x0018
        /*0128*/ 	.byte	0x00, 0xf0, 0x21, 0x00


	//----- nvinfo : EIATTR_KPARAM_INFO
	.align		4
.L_3377:
        /*012c*/ 	.byte	0x04, 0x17
        /*012e*/ 	.short	(.L_3379 - .L_3378)
.L_3378:
        /*0130*/ 	.word	0x00000000
        /*0134*/ 	.short	0x0002
        /*0136*/ 	.short	0x0010
        /*0138*/ 	.byte	0x00, 0xf0, 0x21, 0x00


	//----- nvinfo : EIATTR_KPARAM_INFO
	.align		4
.L_3379:
        /*013c*/ 	.byte	0x04, 0x17
        /*013e*/ 	.short	(.L_3381 - .L_3380)
.L_3380:
        /*0140*/ 	.word	0x00000000
        /*0144*/ 	.short	0x0001
        /*0146*/ 	.short	0x0008
        /*0148*/ 	.byte	0x00, 0xf0, 0x21, 0x00


	//----- nvinfo : EIATTR_KPARAM_INFO
	.align		4
.L_3381:
        /*014c*/ 	.byte	0x04, 0x17
        /*014e*/ 	.short	(.L_3383 - .L_3382)
.L_3382:
        /*0150*/ 	.word	0x00000000
        /*0154*/ 	.short	0x0000
        /*0156*/ 	.short	0x0000
        /*0158*/ 	.byte	0x00, 0xf0, 0x21, 0x00


	//----- nvinfo : EIATTR_MAXREG_COUNT
	.align		4
.L_3383:
        /*015c*/ 	.byte	0x03, 0x1b
        /*015e*/ 	.short	0x00ff


	//----- nvinfo : EIATTR_NUM_BARRIERS
	.align		4
        /*0160*/ 	.byte	0x02, 0x4c
        /*0162*/ 	.byte	0x01
	.zero		1


	//----- nvinfo : EIATTR_MERCURY_ISA_VERSION
	.align		4
        /*0164*/ 	.byte	0x03, 0x5f
        /*0166*/ 	.short	0x0000


	//----- nvinfo : EIATTR_EXIT_INSTR_OFFSETS
	.align		4
        /*0168*/ 	.byte	0x04, 0x1c
        /*016a*/ 	.short	(.L_3385 - .L_3384)


	//   ....[0]....
.L_3384:
        /*016c*/ 	.word	0x00000780


	//   ....[1]....
        /*0170*/ 	.word	0x00004fe0


	//   ....[2]....
        /*0174*/ 	.word	0x000052a0


	//   ....[3]....
        /*0178*/ 	.word	0x000053e0


	//   ....[4]....
        /*017c*/ 	.word	0x00005480


	//   ....[5]....
        /*0180*/ 	.word	0x000054c0


	//----- nvinfo : EIATTR_CTAIDZ_USED
	.align		4
.L_3385:
        /*0184*/ 	.byte	0x01, 0x04
	.zero		2


	//----- nvinfo : EIATTR_CRS_STACK_SIZE
	.align		4
        /*0188*/ 	.byte	0x04, 0x1e
        /*018a*/ 	.short	(.L_3387 - .L_3386)
.L_3386:
        /*018c*/ 	.word	0x00000000
.L_3387:


//--------------------- .nv.info._Z23gemm_half_q_half_kernelILi2ELi172ELb0ELb0ELi32EEvPK6__halfPKjS4_S2_PS0_iiiiPKtS7_iiiiiibS2_i --------------------------
	.section	.nv.info._Z23gemm_half_q_half_kernelILi2ELi172ELb0ELb0ELi32EEvPK6__halfPKjS4_S2_PS0_iiiiPKtS7_iiiiiibS2_i,"",@"SHT_CUDA_INFO"
	.sectionflags	@""
	.align	4


	//----- nvinfo : EIATTR_CUDA_API_VERSION
	.align		4
        /*0000*/ 	.byte	0x04, 0x37
        /*0002*/ 	.short	(.L_3389 - .L_3388)
.L_3388:
        /*0004*/ 	.word	0x00000082


	//----- nvinfo : EIATTR_SW2861232_WAR
	.align		4
.L_3389:
        /*0008*/ 	.byte	0x01, 0x35
	.zero		2


	//----- nvinfo : EIATTR_PARAM_CBANK
	.align		4
        /*000c*/ 	.byte	0x04, 0x0a
        /*000e*/ 	.short	(.L_3391 - .L_3390)
	.align		4
.L_3390:
        /*0010*/ 	.word	index@(.nv.constant0._Z23gemm_half_q_half_kernelILi2ELi172ELb0ELb0ELi32EEvPK6__halfPKjS4_S2_PS0_iiiiPKtS7_iiiiiibS2_i)
        /*0014*/ 	.short	0x0160
        /*0016*/ 	.short	0x0074


	//----- nvinfo : EIATTR_CBANK_PARAM_SIZE
	.align		4
.L_3391:
        /*0018*/ 	.byte	0x03, 0x19
        /*001a*/ 	.short	0x0074


	//----- nvinfo : EIATTR_KPARAM_INFO
	.align		4
        /*001c*/ 	.byte	0x04, 0x17
        /*001e*/ 	.short	(.L_3393 - .L_3392)
.L_3392:
        /*0020*/ 	.word	0x00000000
        /*0024*/ 	.short	0x0013
        /*0026*/ 	.short	0x0070
        /*0028*/ 	.byte	0x00, 0xf0, 0x11, 0x00


	//----- nvinfo : EIATTR_KPARAM_INFO
	.align		4
.L_3393:
        /*002c*/ 	.byte	0x04, 0x17
        /*002e*/ 	.short	(.L_3395 - .L_3394)
.L_3394:
        /*0030*/ 	.word	0x00000000
        /*0034*/ 	.short	0x0012
        /*0036*/ 	.short	0x0068
        /*0038*/ 	.byte	0x00, 0xf0, 0x21, 0x00


	//----- nvinfo : EIATTR_KPARAM_INFO
	.align		4
.L_3395:
        /*003c*/ 	.byte	0x04, 0x17
        /*003e*/ 	.short	(.L_3397 - .L_3396)
.L_3396:
        /*0040*/ 	.word	0x00000000
        /*0044*/ 	.short	0x0011
        /*0046*/ 	.short	0x0060
        /*0048*/ 	.byte	0x00, 0xf0, 0x05, 0x00


	//----- nvinfo : EIATTR_KPARAM_INFO
	.align		4
.L_3397:
        /*004c*/ 	.byte	0x04, 0x17
        /*004e*/ 	.short	(.L_3399 - .L_3398)
.L_3398:
        /*0050*/ 	.word	0x00000000
        /*0054*/ 	.short	0x0010
        /*0056*/ 	.short	0x005c
        /*0058*/ 	.byte	0x00, 0xf0, 0x11, 0x00


	//----- nvinfo : EIATTR_KPARAM_INFO
	.align		4
.L_3399:
        /*005c*/ 	.byte	0x04, 0x17
        /*005e*/ 	.short	(.L_3401 - .L_3400)
.L_3400:
        /*0060*/ 	.word	0x00000000
        /*0064*/ 	.short	0x000f
        /*0066*/ 	.short	0x0058
        /*0068*/ 	.byte	0x00, 0xf0, 0x11, 0x00


	//----- nvinfo : EIATTR_KPARAM_INFO
	.align		4
.L_3401:
        /*006c*/ 	.byte	0x04, 0x17
        /*006e*/ 	.short	(.L_3403 - .L_3402)
.L_3402:
        /*0070*/ 	.word	0x00000000
        /*0074*/ 	.short	0x000e
        /*0076*/ 	.short	0x0054
        /*0078*/ 	.byte	0x00, 0xf0, 0x11, 0x00


	//----- nvinfo : EIATTR_KPARAM_INFO
	.align		4
.L_3403:
        /*007c*/ 	.byte	0x04, 0x17
        /*007e*/ 	.short	(.L_3405 - .L_3404)
.L_3404:
        /*0080*/ 	.word	0x00000000
        /*0084*/ 	.short	0x000d
        /*0086*/ 	.short	0x0050
        /*0088*/ 	.byte	0x00, 0xf0, 0x11, 0x00


	//----- nvinfo : EIATTR_KPARAM_INFO
	.align		4
.L_3405:
        /*008c*/ 	.byte	0x04, 0x17
        /*008e*/ 	.short	(.L_3407 - .L_3406)
.L_3406:
        /*0090*/ 	.word	0x00000000
        /*0094*/ 	.short	0x000c
        /*0096*/ 	.short	0x004c
        /*0098*/ 	.byte	0x00, 0xf0, 0x11, 0x00


	//----- nvinfo : EIATTR_KPARAM_INFO
	.align		4
.L_3407:
        /*009c*/ 	.byte	0x04, 0x17
        /*009e*/ 	.short	(.L_3409 - .L_3408)
.L_3408:
        /*00a0*/ 	.word	0x00000000
        /*00a4*/ 	.short	0x000b
        /*00a6*/ 	.short	0x0048
        /*00a8*/ 	.byte	0x00, 0xf0, 0x11, 0x00


	//----- nvinfo : EIATTR_KPARAM_INFO
	.align		4
.L_3409:
        /*00ac*/ 	.byte	0x04, 0x17
        /*00ae*/ 	.short	(.L_3411 - .L_3410)
.L_3410:
        /*00b0*/ 	.word	0x00000000
        /*00b4*/ 	.short	0x000a
        /*00b6*/ 	.short	0x0040
        /*00b8*/ 	.byte	0x00, 0xf0, 0x21, 0x00


	//----- nvinfo : EIATTR_KPARAM_INFO
	.align		4
.L_3411:
        /*00bc*/ 	.byte	0x04, 0x17
        /*00be*/ 	.short	(.L_3413 - .L_3412)
.L_3412:
        /*00c0*/ 	.word	0x00000000
        /*00c4*/ 	.short	0x0009
        /*00c6*/ 	.short	0x0038
        /*00c8*/ 	.byte	0x00, 0xf0, 0x21, 0x00


	//----- nvinfo : EIATTR_KPARAM_INFO
	.align		4
.L_3413:
        /*00cc*/ 	.byte	0x04, 0x17
        /*00ce*/ 	.short	(.L_3415 - .L_3414)
.L_3414:
        /*00d0*/ 	.word	0x00000000
        /*00d4*/ 	.short	0x0008
        /*00d6*/ 	.short	0x0034
        /*00d8*/ 	.byte	0x00, 0xf0, 0x11, 0x00


	//----- nvinfo : EIATTR_KPARAM_INFO
	.align		4
.L_3415:
        /*00dc*/ 	.byte	0x04, 0x17
        /*00de*/ 	.short	(.L_3417 - .L_3416)
.L_3416:
        /*00e0*/ 	.word	0x00000000
        /*00e4*/ 	.short	0x0007
        /*00e6*/ 	.short	0x0030
        /*00e8*/ 	.byte	0x00, 0xf0, 0x11, 0x00


	//----- nvinfo : EIATTR_KPARAM_INFO
	.align		4
.L_3417:
        /*00ec*/ 	.byte	0x04, 0x17
        /*00ee*/ 	.short	(.L_3419 - .L_3418)
.L_3418:
        /*00f0*/ 	.word	0x00000000
        /*00f4*/ 	.short	0x0006
        /*00f6*/ 	.short	0x002c
        /*00f8*/ 	.byte	0x00, 0xf0, 0x11, 0x00


	//----- nvinfo : EIATTR_KPARAM_INFO
	.align		4
.L_3419:
        /*00fc*/ 	.byte	0x04, 0x17
        /*00fe*/ 	.short	(.L_3421 - .L_3420)
.L_3420:
        /*0100*/ 	.word	0x00000000
        /*0104*/ 	.short	0x0005
        /*0106*/ 	.short	0x0028
        /*0108*/ 	.byte	0x00, 0xf0, 0x11, 0x00


	//----- nvinfo : EIATTR_KPARAM_INFO
	.align		4
.L_3421:
        /*010c*/ 	.byte	0x04, 0x17
        /*010e*/ 	.short	(.L_3423 - .L_3422)
.L_3422:
        /*0110*/ 	.word	0x00000000
        /*0114*/ 	.short	0x0004
        /*0116*/ 	.short	0x0020
        /*0118*/ 	.byte	0x00, 0xf0, 0x21, 0x00


	//----- nvinfo : EIATTR_KPARAM_INFO
	.align		4
.L_3423:
        /*011c*/ 	.byte	0x04, 0x17
        /*011e*/ 	.short	(.L_3425 - .L_3424)
.L_3424:
        /*0120*/ 	.word	0x00000000
        /*0124*/ 	.short	0x0003
        /*0126*/ 	.short	0x0018
        /*0128*/ 	.byte	0x00, 0xf0, 0x21, 0x00


	//----- nvinfo : EIATTR_KPARAM_INFO
	.align		4
.L_3425:
        /*012c*/ 	.byte	0x04, 0x17
        /*012e*/ 	.short	(.L_3427 - .L_3426)
.L_3426:
        /*0130*/ 	.word	0x00000000
        /*0134*/ 	.short	0x0002
        /*0136*/ 	.short	0x0010
        /*0138*/ 	.byte	0x00, 0xf0, 0x21, 0x00


	//----- nvinfo : EIATTR_KPARAM_INFO
	.align		4
.L_3427:
        /*013c*/ 	.byte	0x04, 0x17
        /*013e*/ 	.short	(.L_3429 - .L_3428)
.L_3428:
        /*0140*/ 	.word	0x00000000
        /*0144*/ 	.short	0x0001
        /*0146*/ 	.short	0x0008
        /*0148*/ 	.byte	0x00, 0xf0, 0x21, 0x00


	//----- nvinfo : EIATTR_KPARAM_INFO
	.align		4
.L_3429:
        /*014c*/ 	.byte	0x04, 0x17
        /*014e*/ 	.short	(.L_3431 - .L_3430)
.L_3430:
        /*0150*/ 	.word	0x00000000
        /*0154*/ 	.short	0x0000
        /*0156*/ 	.short	0x0000
        /*0158*/ 	.byte	0x00, 0xf0, 0x21, 0x00


	//----- nvinfo : EIATTR_MAXREG_COUNT
	.align		4
.L_3431:
        /*015c*/ 	.byte	0x03, 0x1b
        /*015e*/ 	.short	0x00ff


	//----- nvinfo : EIATTR_NUM_BARRIERS
	.align		4
        /*0160*/ 	.byte	0x02, 0x4c
        /*0162*/ 	.byte	0x01
	.zero		1


	//----- nvinfo : EIATTR_MERCURY_ISA_VERSION
	.align		4
        /*0164*/ 	.byte	0x03, 0x5f
        /*0166*/ 	.short	0x0000


	//----- nvinfo : EIATTR_EXIT_INSTR_OFFSETS
	.align		4
        /*0168*/ 	.byte	0x04, 0x1c
        /*016a*/ 	.short	(.L_3433 - .L_3432)


	//   ....[0]....
.L_3432:
        /*016c*/ 	.word	0x00000b50


	//   ....[1]....
        /*0170*/ 	.word	0x0000be20


	//   ....[2]....
        /*0174*/ 	.word	0x0000c0f0


	//   ....[3]....
        /*0178*/ 	.word	0x0000c240


	//   ....[4]....
        /*017c*/ 	.word	0x0000c2e0


	//   ....[5]....
        /*0180*/ 	.word	0x0000c320


	//----- nvinfo : EIATTR_CTAIDZ_USED
	.align		4
.L_3433:
        /*0184*/ 	.byte	0x01, 0x04
	.zero		2


	//----- nvinfo : EIATTR_CRS_STACK_SIZE
	.align		4
        /*0188*/ 	.byte	0x04, 0x1e
        /*018a*/ 	.short	(.L_3435 - .L_3434)
.L_3434:
        /*018c*/ 	.word	0x00000000
.L_3435:


//--------------------- .nv.info._Z23gemm_half_q_half_kernelILi2ELi176ELb0ELb0ELi32EEvPK6__halfPKjS4_S2_PS0_iiiiPKtS7_iiiiiibS2_i --------------------------
	.section	.nv.info._Z23gemm_half_q_half_kernelILi2ELi176ELb0ELb0ELi32EEvPK6__halfPKjS4_S2_PS0_iiiiPKtS7_iiiiiibS2_i,"",@"SHT_CUDA_INFO"
	.sectionflags	@""
	.align	4


	//----- nvinfo : EIATTR_CUDA_API_VERSION
	.align		4
        /*0000*/ 	.byte	0x04, 0x37
        /*0002*/ 	.short	(.L_3437 - .L_3436)
.L_3436:
        /*0004*/ 	.word	0x00000082


	//----- nvinfo : EIATTR_SW2861232_WAR
	.align		4
.L_3437:
        /*0008*/ 	.byte	0x01, 0x35
	.zero		2


	//----- nvinfo : EIATTR_PARAM_CBANK
	.align		4
        /*000c*/ 	.byte	0x04, 0x0a
        /*000e*/ 	.short	(.L_3439 - .L_3438)
	.align		4
.L_3438:
        /*0010*/ 	.word	index@(.nv.constant0._Z23gemm_half_q_half_kernelILi2ELi176ELb0ELb0ELi32EEvPK6__halfPKjS4_S2_PS0_iiiiPKtS7_iiiiiibS2_i)
        /*0014*/ 	.short	0x0160
        /*0016*/ 	.short	0x0074


	//----- nvinfo : EIATTR_CBANK_PARAM_SIZE
	.align		4
.L_3439:
        /*0018*/ 	.byte	0x03, 0x19
        /*001a*/ 	.short	0x0074


	//----- nvinfo : EIATTR_KPARAM_INFO
	.align		4
        /*001c*/ 	.byte	0x04, 0x17
        /*001e*/ 	.short	(.L_3441 - .L_3440)
.L_3440:
        /*0020*/ 	.word	0x00000000
        /*0024*/ 	.short	0x0013
        /*0026*/ 	.short	0x0070
        /*0028*/ 	.byte	0x00, 0xf0, 0x11, 0x00


	//----- nvinfo : EIATTR_KPARAM_INFO
	.align		4
.L_3441:
        /*002c*/ 	.byte	0x04, 0x17
        /*002e*/ 	.short	(.L_3443 - .L_3442)
.L_3442:
        /*0030*/ 	.word	0x00000000
        /*0034*/ 	.short	0x0012
        /*0036*/ 	.short	0x0068
        /*0038*/ 	.byte	0x00, 0xf0, 0x21, 0x00


	//----- nvinfo : EIATTR_KPARAM_INFO
	.align		4
.L_3443:
        /*003c*/ 	.byte	0x04, 0x17
        /*003e*/ 	.short	(.L_3445 - .L_3444)
.L_3444:
        /*0040*/ 	.word	0x00000000
        /*0044*/ 	.short	0x0011
        /*0046*/ 	.short	0x0060
        /*0048*/ 	.byte	0x00, 0xf0, 0x05, 0x00


	//----- nvinfo : EIATTR_KPARAM_INFO
	.align		4
.L_3445:
        /*004c*/ 	.byte	0x04, 0x17
        /*004e*/ 	.short	(.L_3447 - .L_3446)
.L_3446:
        /*0050*/ 	.word	0x00000000
        /*0054*/ 	.short	0x0010
        /*0056*/ 	.short	0x005c
        /*0058*/ 	.byte	0x00, 0xf0, 0x11, 0x00


	//----- nvinfo : EIATTR_KPARAM_INFO
	.align		4
.L_3447:
        /*005c*/ 	.byte	0x04, 0x17
        /*005e*/ 	.short	(.L_3449 - .L_3448)
.L_3448:
        /*0060*/ 	.word	0x00000000
        /*0064*/ 	.short	0x000f
        /*0066*/ 	.short	0x0058
        /*0068*/ 	.byte	0x00, 0xf0, 0x11, 0x00


	//----- nvinfo : EIATTR_KPARAM_INFO
	.align		4
.L_3449:
        /*006c*/ 	.byte	0x04, 0x17
        /*006e*/ 	.short	(.L_3451 - .L_3450)
.L_3450:
        /*0070*/ 	.word	0x00000000
        /*0074*/ 	.short	0x000e
        /*0076*/ 	.short	0x0054
        /*0078*/ 	.byte	0x00, 0xf0, 0x11, 0x00


	//----- nvinfo : EIATTR_KPARAM_INFO
	.align		4
.L_3451:
        /*007c*/ 	.byte	0x04, 0x17
        /*007e*/ 	.short	(.L_3453 - .L_3452)
.L_3452:
        /*0080*/ 	.word	0x00000000
        /*0084*/ 	.short	0x000d
        /*0086*/ 	.short	0x0050
        /*0088*/ 	.byte	0x00, 0xf0, 0x11, 0x00


	//----- nvinfo : EIATTR_KPARAM_INFO
	.align		4
.L_3453:
        /*008c*/ 	.byte	0x04, 0x17
        /*008e*/ 	.short	(.L_3455 - .L_3454)
.L_3454:
        /*0090*/ 	.word	0x00000000
        /*0094*/ 	.short	0x000c
        /*0096*/ 	.short	0x004c
        /*0098*/ 	.byte	0x00, 0xf0, 0x11, 0x00


	//----- nvinfo : EIATTR_KPARAM_INFO
	.align		4
.L_3455:
        /*009c*/ 	.byte	0x04, 0x17
        /*009e*/ 	.short	(.L_3457 - .L_3456)
.L_3456:
        /*00a0*/ 	.word	0x00000000
        /*00a4*/ 	.short	0x000b
        /*00a6*/ 	.short	0x0048
        /*00a8*/ 	.byte	0x00, 0xf0, 0x11, 0x00


	//----- nvinfo : EIATTR_KPARAM_INFO
	.align		4
.L_3457:
        /*00ac*/ 	.byte	0x04, 0x17
        /*00ae*/ 	.short	(.L_3459 - .L_3458)
.L_3458:
        /*00b0*/ 	.word	0x00000000
        /*00b4*/ 	.short	0x000a
        /*00b6*/ 	.short	0x0040
        /*00b8*/ 	.byte	0x00, 0xf0, 0x21, 0x00


	//----- nvinfo : EIATTR_KPARAM_INFO
	.align		4
.L_3459:
        /*00bc*/ 	.byte	0x04, 0x17
        /*00be*/ 	.short	(.L_3461 - .L_3460)
.L_3460:
        /*00c0*/ 	.word	0x00000000
        /*00c4*/ 	.short	0x0009
        /*00c6*/ 	.short	0x0038
        /*00c8*/ 	.byte	0x00, 0xf0, 0x21, 0x00


	//----- nvinfo : EIATTR_KPARAM_INFO
	.align		4
.L_3461:
        /*00cc*/ 	.byte	0x04, 0x17
        /*00ce*/ 	.short	(.L_3463 - .L_3462)
.L_3462:
        /*00d0*/ 	.word	0x00000000
        /*00d4*/ 	.short	0x0008
        /*00d6*/ 	.short	0x0034
        /*00d8*/ 	.byte	0x00, 0xf0, 0x11, 0x00


	//----- nvinfo : EIATTR_KPARAM_INFO
	.align		4
.L_3463:
        /*00dc*/ 	.byte	0x04, 0x17
        /*00de*/ 	.short	(.L_3465 - .L_3464)
.L_3464:
        /*00e0*/ 	.word	0x00000000
        /*00e4*/ 	.short	0x0007
        /*00e6*/ 	.short	0x0030
        /*00e8*/ 	.byte	0x00, 0xf0, 0x11, 0x00


	//----- nvinfo : EIATTR_KPARAM_INFO
	.align		4
.L_3465:
        /*00ec*/ 	.byte	0x04, 0x17
        /*00ee*/ 	.short	(.L_3467 - .L_3466)
.L_3466:
        /*00f0*/ 	.word	0x00000000
        /*00f4*/ 	.short	0x0006
        /*00f6*/ 	.short	0x002c
        /*00f8*/ 	.byte	0x00, 0xf0, 0x11, 0x00


	//----- nvinfo : EIATTR_KPARAM_INFO
	.align		4
.L_3467:
        /*00fc*/ 	.byte	0x04, 0x17
        /*00fe*/ 	.short	(.L_3469 - .L_3468)
.L_3468:
        /*0100*/ 	.word	0x00000000
        /*0104*/ 	.short	0x0005
        /*0106*/ 	.short	0x0028
        /*0108*/ 	.byte	0x00, 0xf0, 0x11, 0x00


	//----- nvinfo : EIATTR_KPARAM_INFO
	.align		4
.L_3469:
        /*010c*/ 	.byte	0x04, 0x17
        /*010e*/ 	.short	(.L_3471 - .L_3470)
.L_3470:
        /*0110*/ 	.word	0x00000000
        /*0114*/ 	.short	0x0004
        /*0116*/ 	.short	0x0020
        /*0118*/ 	.byte	0x00, 0xf0, 0x21, 0x00


	//----- nvinfo : EIATTR_KPARAM_INFO
	.align		4
.L_3471:
        /*011c*/ 	.byte	0x04, 0x17
        /*011e*/ 	.short	(.L_3473 - .L_3472)
.L_3472:
        /*0120*/ 	.word	0x00000000
        /*0124*/ 	.short	0x0003
        /*0126*/ 	.short	0x0018
        /*0128*/ 	.byte	0x00, 0xf0, 0x21, 0x00


	//----- nvinfo : EIATTR_KPARAM_INFO
	.align		4
.L_3473:
        /*012c*/ 	.byte	0x04, 0x17
        /*012e*/ 	.short	(.L_3475 - .L_3474)
.L_3474:
        /*0130*/ 	.word	0x00000000
        /*0134*/ 	.short	0x0002
        /*0136*/ 	.short	0x0010
        /*0138*/ 	.byte	0x00, 0xf0, 0x21, 0x00


	//----- nvinfo : EIATTR_KPARAM_INFO
	.align		4
.L_3475:
        /*013c*/ 	.byte	0x04, 0x17
        /*013e*/ 	.short	(.L_3477 - .L_3476)
.L_3476:
        /*0140*/ 	.word	0x00000000
        /*0144*/ 	.short	0x0001
        /*0146*/ 	.short	0x0008
        /*0148*/ 	.byte	0x00, 0xf0, 0x21, 0x00


	//----- nvinfo : EIATTR_KPARAM_INFO
	.align		4
.L_3477:
        /*014c*/ 	.byte	0x04, 0x17
        /*014e*/ 	.short	(.L_3479 - .L_3478)
.L_3478:
        /*0150*/ 	.word	0x00000000
        /*0154*/ 	.short	0x0000
        /*0156*/ 	.short	0x0000
        /*0158*/ 	.byte	0x00, 0xf0, 0x21, 0x00


	//----- nvinfo : EIATTR_MAXREG_COUNT
	.align		4
.L_3479:
        /*015c*/ 	.byte	0x03, 0x1b
        /*015e*/ 	.short	0x00ff


	//----- nvinfo : EIATTR_NUM_BARRIERS
	.align		4
        /*0160*/ 	.byte	0x02, 0x4c
        /*0162*/ 	.byte	0x01
	.zero		1


	//----- nvinfo : EIATTR_MERCURY_ISA_VERSION
	.align		4
        /*0164*/ 	.byte	0x03, 0x5f
        /*0166*/ 	.short	0x0000


	//----- nvinfo : EIATTR_EXIT_INSTR_OFFSETS
	.align		4
        /*0168*/ 	.byte	0x04, 0x1c
        /*016a*/ 	.short	(.L_3481 - .L_3480)


	//   ....[0]....
.L_3480:
        /*016c*/ 	.word	0x00000780


	//   ....[1]....
        /*0170*/ 	.word	0x000089b0


	//   ....[2]....
        /*0174*/ 	.word	0x00008c70


	//   ....[3]....
        /*0178*/ 	.word	0x00008db0


	//   ....[4]....
        /*017c*/ 	.word	0x00008e50


	//   ....[5]....
        /*0180*/ 	.word	0x00008e90


	//----- nvinfo : EIATTR_CTAIDZ_USED
	.align		4
.L_3481:
        /*0184*/ 	.byte	0x01, 0x04
	.zero		2


	//----- nvinfo : EIATTR_CRS_STACK_SIZE
	.align		4
        /*0188*/ 	.byte	0x04, 0x1e
        /*018a*/ 	.short	(.L_3483 - .L_3482)
.L_3482:
        /*018c*/ 	.word	0x00000000
.L_3483:


//--------------------- .nv.info._Z23gemm_half_q_half_kernelILi2ELi152ELb0ELb0ELi32EEvPK6__halfPKjS4_S2_PS0_iiiiPKtS7_iiiiiibS2_i --------------------------
	.section	.nv.info._Z23gemm_half_q_half_kernelILi2ELi152ELb0ELb0ELi32EEvPK6__halfPKjS4_S2_PS0_iiiiPKtS7_iiiiiibS2_i,"",@"SHT_CUDA_INFO"
	.sectionflags	@""
	.align	4


	//----- nvinfo : EIATTR_CUDA_API_VERSION
	.align		4
        /*0000*/ 	.byte	0x04, 0x37
        /*0002*/ 	.short	(.L_3485 - .L_3484)
.L_3484:
        /*0004*/ 	.word	0x00000082


	//----- nvinfo : EIATTR_SW2861232_WAR
	.align		4
.L_3485:
        /*0008*/ 	.byte	0x01, 0x35
	.zero		2


	//----- nvinfo : EIATTR_PARAM_CBANK
	.align		4
        /*000c*/ 	.byte	0x04, 0x0a
        /*000e*/ 	.short	(.L_3487 - .L_3486)
	.align		4
.L_3486:
        /*0010*/ 	.word	index@(.nv.constant0._Z23gemm_half_q_half_kernelILi2ELi152ELb0ELb0ELi32EEvPK6__halfPKjS4_S2_PS0_iiiiPKtS7_iiiiiibS2_i)
        /*0014*/ 	.short	0x0160
        /*0016*/ 	.short	0x0074


	//----- nvinfo : EIATTR_CBANK_PARAM_SIZE
	.align		4
.L_3487:
        /*0018*/ 	.byte	0x03, 0x19
        /*001a*/ 	.short	0x0074


	//----- nvinfo : EIATTR_KPARAM_INFO
	.align		4
        /*001c*/ 	.byte	0x04, 0x17
        /*001e*/ 	.short	(.L_3489 - .L_3488)
.L_3488:
        /*0020*/ 	.word	0x00000000
        /*0024*/ 	.short	0x0013
        /*0026*/ 	.short	0x0070
        /*0028*/ 	.byte	0x00, 0xf0, 0x11, 0x00


	//----- nvinfo : EIATTR_KPARAM_INFO
	.align		4
.L_3489:
        /*002c*/ 	.byte	0x04, 0x17
        /*002e*/ 	.short	(.L_3491 - .L_3490)
.L_3490:
        /*0030*/ 	.word	0x00000000
        /*0034*/ 	.short	0x0012
        /*0036*/ 	.short	0x0068
        /*0038*/ 	.byte	0x00, 0xf0, 0x21, 0x00


	//----- nvinfo : EIATTR_KPARAM_INFO
	.align		4
.L_3491:
        /*003c*/ 	.byte	0x04, 0x17
        /*003e*/ 	.short	(.L_3493 - .L_3492)
.L_3492:
        /*0040*/ 	.word	0x00000000
        /*0044*/ 	.short	0x0011
        /*0046*/ 	.short	0x0060
        /*0048*/ 	.byte	0x00, 0xf0, 0x05, 0x00


	//----- nvinfo : EIATTR_KPARAM_INFO
	.align		4
.L_3493:
        /*004c*/ 	.byte	0x04, 0x17
        /*004e*/ 	.short	(.L_3495 - .L_3494)
.L_3494:
        /*0050*/ 	.word	0x00000000
        /*0054*/ 	.short	0x0010
        /*0056*/ 	.short	0x005c
        /*0058*/ 	.byte	0x00, 0xf0, 0x11, 0x00


	//----- nvinfo : EIATTR_KPARAM_INFO
	.align		4
.L_3495:
        /*005c*/ 	.byte	0x04, 0x17
        /*005e*/ 	.short	(.L_3497 - .L_3496)
.L_3496:
        /*0060*/ 	.word	0x00000000
        /*0064*/ 	.short	0x000f
        /*0066*/ 	.short	0x0058
        /*0068*/ 	.byte	0x00, 0xf0, 0x11, 0x00


	//----- nvinfo : EIATTR_KPARAM_INFO
	.align		4
.L_3497:
        /*006c*/ 	.byte	0x04, 0x17
        /*006e*/ 	.short	(.L_3499 - .L_3498)
.L_3498:
        /*0070*/ 	.word	0x00000000
        /*0074*/ 	.short	0x000e
        /*0076*/ 	.short	0x0054
        /*0078*/ 	.byte	0x00, 0xf0, 0x11, 0x00


	//----- nvinfo : EIATTR_KPARAM_INFO
	.align		4
.L_3499:
        /*007c*/ 	.byte	0x04, 0x17
        /*007e*/ 	.short	(.L_3501 - .L_3500)
.L_3500:
        /*0080*/ 	.word	0x00000000
        /*0084*/ 	.short	0x000d
        /*0086*/ 	.short	0x0050
        /*0088*/ 	.byte	0x00, 0xf0, 0x11, 0x00


	//----- nvinfo : EIATTR_KPARAM_INFO
	.align		4
.L_3501:
        /*008c*/ 	.byte	0x04, 0x17
        /*008e*/ 	.short	(.L_3503 - .L_3502)
.L_3502:
        /*0090*/ 	.word	0x00000000
        /*0094*/ 	.short	0x000c
        /*0096*/ 	.short	0x004c
        /*0098*/ 	.byte	0x00, 0xf0, 0x11, 0x00


	//----- nvinfo : EIATTR_KPARAM_INFO
	.align		4
.L_3503:
        /*009c*/ 	.byte	0x04, 0x17
        /*009e*/ 	.short	(.L_3505 - .L_3504)
.L_3504:
        /*00a0*/ 	.word	0x00000000
        /*00a4*/ 	.short	0x000b
        /*00a6*/ 	.short	0x0048
        /*00a8*/ 	.byte	0x00, 0xf0, 0x11, 0x00


	//----- nvinfo : EIATTR_KPARAM_INFO
	.align		4
.L_3505:
        /*00ac*/ 	.byte	0x04, 0x17
        /*00ae*/ 	.short	(.L_3507 - .L_3506)
.L_3506:
        /*00b0*/ 	.word	0x00000000
        /*00b4*/ 	.short	0x000a
        /*00b6*/ 	.short	0x0040
        /*00b8*/ 	.byte	0x00, 0xf0, 0x21, 0x00


	//----- nvinfo : EIATTR_KPARAM_INFO
	.align		4
.L_3507:
        /*00bc*/ 	.byte	0x04, 0x17
        /*00be*/ 	.short	(.L_3509 - .L_3508)
.L_3508:
        /*00c0*/ 	.word	0x00000000
        /*00c4*/ 	.short	0x0009
        /*00c6*/ 	.short	0x0038
        /*00c8*/ 	.byte	0x00, 0xf0, 0x21, 0x00


	//----- nvinfo : EIATTR_KPARAM_INFO
	.align		4
.L_3509:
        /*00cc*/ 	.byte	0x04, 0x17
        /*00ce*/ 	.short	(.L_3511 - .L_3510)
.L_3510:
        /*00d0*/ 	.word	0x00000000
        /*00d4*/ 	.short	0x0008
        /*00d6*/ 	.short	0x0034
        /*00d8*/ 	.byte	0x00, 0xf0, 0x11, 0x00


	//----- nvinfo : EIATTR_KPARAM_INFO
	.align		4
.L_3511:
        /*00dc*/ 	.byte	0x04, 0x17
        /*00de*/ 	.short	(.L_3513 - .L_3512)
.L_3512:
        /*00e0*/ 	.word	0x00000000
        /*00e4*/ 	.short	0x0007
        /*00e6*/ 	.short	0x0030
        /*00e8*/ 	.byte	0x00, 0xf0, 0x11, 0x00


	//----- nvinfo : EIATTR_KPARAM_INFO
	.align		4
.L_3513:
        /*00ec*/ 	.byte	0x04, 0x17
        /*00ee*/ 	.short	(.L_3515 - .L_3514)
.L_3514:
        /*00f0*/ 	.word	0x00000000
        /*00f4*/ 	.short	0x0006
        /*00f6*/ 	.short	0x002c
        /*00f8*/ 	.byte	0x00, 0xf0, 0x11, 0x00


	//----- nvinfo : EIATTR_KPARAM_INFO
	.align		4
.L_3515:
        /*00fc*/ 	.byte	0x04, 0x17
        /*00fe*/ 	.short	(.L_3517 - .L_3516)
.L_3516:
        /*0100*/ 	.word	0x00000000
        /*0104*/ 	.short	0x0005
        /*0106*/ 	.short	0x0028
        /*0108*/ 	.byte	0x00, 0xf0, 0x11, 0x00


	//----- nvinfo : EIATTR_KPARAM_INFO
	.align		4
.L_3517:
        /*010c*/ 	.byte	0x04, 0x17
        /*010e*/ 	.short	(.L_3519 - .L_3518)
.L_3518:
        /*0110*/ 	.word	0x00000000
        /*0114*/ 	.short	0x0004
        /*0116*/ 	.short	0x0020
        /*0118*/ 	.byte	0x00, 0xf0, 0x21, 0x00


	//----- nvinfo : EIATTR_KPARAM_INFO
	.align		4
.L_3519:
        /*011c*/ 	.byte	0x04, 0x17
        /*011e*/ 	.short	(.L_3521 - .L_3520)
.L_3520:
        /*0120*/ 	.word	0x00000000
        /*0124*/ 	.short	0x0003
        /*0126*/ 	.short	0x0018
        /*0128*/ 	.byte	0x00, 0xf0, 0x21, 0x00


	//----- nvinfo : EIATTR_KPARAM_INFO
	.align		4
.L_3521:
        /*012c*/ 	.byte	0x04, 0x17
        /*012e*/ 	.short	(.L_3523 - .L_3522)
.L_3522:
        /*0130*/ 	.word	0x00000000
        /*0134*/ 	.short	0x0002
        /*0136*/ 	.short	0x0010
        /*0138*/ 	.byte	0x00, 0xf0, 0x21, 0x00


	//----- nvinfo : EIATTR_KPARAM_INFO
	.align		4
.L_3523:
        /*013c*/ 	.byte	0x04, 0x17
        /*013e*/ 	.short	(.L_3525 - .L_3524)
.L_3524:
        /*0140*/ 	.word	0x00000000
        /*0144*/ 	.short	0x0001
        /*0146*/ 	.short	0x0008
        /*0148*/ 	.byte	0x00, 0xf0, 0x21, 0x00


	//----- nvinfo : EIATTR_KPARAM_INFO
	.align		4
.L_3525:
        /*014c*/ 	.byte	0x04, 0x17
        /*014e*/ 	.short	(.L_3527 - .L_3526)
.L_3526:
        /*0150*/ 	.word	0x00000000
        /*0154*/ 	.short	0x0000
        /*0156*/ 	.short	0x0000
        /*0158*/ 	.byte	0x00, 0xf0, 0x21, 0x00


	//----- nvinfo : EIATTR_MAXREG_COUNT
	.align		4
.L_3527:
        /*015c*/ 	.byte	0x03, 0x1b
        /*015e*/ 	.short	0x00ff


	//----- nvinfo : EIATTR_NUM_BARRIERS
	.align		4
        /*0160*/ 	.byte	0x02, 0x4c
        /*0162*/ 	.byte	0x01
	.zero		1


	//----- nvinfo : EIATTR_MERCURY_ISA_VERSION
	.align		4
        /*0164*/ 	.byte	0x03, 0x5f
        /*0166*/ 	.short	0x0000


	//----- nvinfo : EIATTR_EXIT_INSTR_OFFSETS
	.align		4
        /*0168*/ 	.byte	0x04, 0x1c
        /*016a*/ 	.short	(.L_3529 - .L_3528)


	//   ....[0]....
.L_3528:
        /*016c*/ 	.word	0x00000780


	//   ....[1]....
        /*0170*/ 	.word	0x00009db0


	//   ....[2]....
        /*0174*/ 	.word	0x0000a070


	//   ....[3]....
        /*0178*/ 	.word	0x0000a1b0


	//   ....[4]....
        /*017c*/ 	.word	0x0000a250


	//   ....[5]....
        /*0180*/ 	.word	0x0000a290


	//----- nvinfo : EIATTR_CTAIDZ_USED
	.align		4
.L_3529:
        /*0184*/ 	.byte	0x01, 0x04
	.zero		2


	//----- nvinfo : EIATTR_CRS_STACK_SIZE
	.align		4
        /*0188*/ 	.byte	0x04, 0x1e
        /*018a*/ 	.short	(.L_3531 - .L_3530)
.L_3530:
        /*018c*/ 	.word	0x00000000
.L_3531:


//--------------------- .nv.info._Z23gemm_half_q_half_kernelILi2ELi140ELb0ELb0ELi32EEvPK6__halfPKjS4_S2_PS0_iiiiPKtS7_iiiiiibS2_i --------------------------
	.section	.nv.info._Z23gemm_half_q_half_kernelILi2ELi140ELb0ELb0ELi32EEvPK6__halfPKjS4_S2_PS0_iiiiPKtS7_iiiiiibS2_i,"",@"SHT_CUDA_INFO"
	.sectionflags	@""
	.align	4


	//----- nvinfo : EIATTR_CUDA_API_VERSION
	.align		4
        /*0000*/ 	.byte	0x04, 0x37
        /*0002*/ 	.short	(.L_3533 - .L_3532)
.L_3532:
        /*0004*/ 	.word	0x00000082


	//----- nvinfo : EIATTR_SW2861232_WAR
	.align		4
.L_3533:
        /*0008*/ 	.byte	0x01, 0x35
	.zero		2


	//----- nvinfo : EIATTR_PARAM_CBANK
	.align		4
        /*000c*/ 	.byte	0x04, 0x0a
        /*000e*/ 	.short	(.L_3535 - .L_3534)
	.align		4
.L_3534:
        /*0010*/ 	.word	index@(.nv.constant0._Z23gemm_half_q_half_kernelILi2ELi140ELb0ELb0ELi32EEvPK6__halfPKjS4_S2_PS0_iiiiPKtS7_iiiiiibS2_i)
        /*0014*/ 	.short	0x0160
        /*0016*/ 	.short	0x0074


	//----- nvinfo : EIATTR_CBANK_PARAM_SIZE
	.align		4
.L_3535:
        /*0018*/ 	.byte	0x03, 0x19
        /*001a*/ 	.short	0x0074


	//----- nvinfo : EIATTR_KPARAM_INFO
	.align		4
        /*001c*/ 	.byte	0x04, 0x17
        /*001e*/ 	.short	(.L_3537 - .L_3536)
.L_3536:
        /*0020*/ 	.word	0x00000000
        /*0024*/ 	.short	0x0013
        /*0026*/ 	.short	0x0070
        /*0028*/ 	.byte	0x00, 0xf0, 0x11, 0x00


	//----- nvinfo : EIATTR_KPARAM_INFO
	.align		4
.L_3537:
        /*002c*/ 	.byte	0x04, 0x17
        /*002e*/ 	.short	(.L_3539 - .L_3538)
.L_3538:
        /*0030*/ 	.word	0x00000000
        /*0034*/ 	.short	0x0012
        /*0036*/ 	.short	0x0068
        /*0038*/ 	.byte	0x00, 0xf0, 0x21, 0x00


	//----- nvinfo : EIATTR_KPARAM_INFO
	.align		4
.L_3539:
        /*003c*/ 	.byte	0x04, 0x17
        /*003e*/ 	.short	(.L_3541 - .L_3540)
.L_3540:
        /*0040*/ 	.word	0x00000000
        /*0044*/ 	.short	0x0011
        /*0046*/ 	.short	0x0060
        /*0048*/ 	.byte	0x00, 0xf0, 0x05, 0x00


	//----- nvinfo : EIATTR_KPARAM_INFO
	.align		4
.L_3541:
        /*004c*/ 	.byte	0x04, 0x17
        /*004e*/ 	.short	(.L_3543 - .L_3542)
.L_3542:
        /*0050*/ 	.word	0x00000000
        /*0054*/ 	.short	0x0010
        /*0056*/ 	.short	0x005c
        /*0058*/ 	.byte	0x00, 0xf0, 0x11, 0x00


	//----- nvinfo : EIATTR_KPARAM_INFO
	.align		4
.L_3543:
        /*005c*/ 	.byte	0x04, 0x17
        /*005e*/ 	.short	(.L_3545 - .L_3544)
.L_3544:
        /*0060*/ 	.word	0x00000000
        /*0064*/ 	.short	0x000f
        /*0066*/ 	.short	0x0058
        /*0068*/ 	.byte	0x00, 0xf0, 0x11, 0x00


	//----- nvinfo : EIATTR_KPARAM_INFO
	.align		4
.L_3545:
        /*006c*/ 	.byte	0x04, 0x17
        /*006e*/ 	.short	(.L_3547 - .L_3546)
.L_3546:
        /*0070*/ 	.word	0x00000000
        /*0074*/ 	.short	0x000e
        /*0076*/ 	.short	0x0054
        /*0078*/ 	.byte	0x00, 0xf0, 0x11, 0x00


	//----- nvinfo : EIATTR_KPARAM_INFO
	.align		4
.L_3547:
        /*007c*/ 	.byte	0x04, 0x17
        /*007e*/ 	.short	(.L_3549 - .L_3548)
.L_3548:
        /*0080*/ 	.word	0x00000000
        /*0084*/ 	.short	0x000d
        /*0086*/ 	.short	0x0050
        /*0088*/ 	.byte	0x00, 0xf0, 0x11, 0x00


	//----- nvinfo : EIATTR_KPARAM_INFO
	.align		4
.L_3549:
        /*008c*/ 	.byte	0x04, 0x17
        /*008e*/ 	.short	(.L_3551 - .L_3550)
.L_3550:
        /*0090*/ 	.word	0x00000000
        /*0094*/ 	.short	0x000c
        /*0096*/ 	.short	0x004c
        /*0098*/ 	.byte	0x00, 0xf0, 0x11, 0x00


	//----- nvinfo : EIATTR_KPARAM_INFO
	.align		4
.L_3551:
        /*009c*/ 	.byte	0x04, 0x17
        /*009e*/ 	.short	(.L_3553 - .L_3552)
.L_3552:
        /*00a0*/ 	.word	0x00000000
        /*00a4*/ 	.short	0x000b
        /*00a6*/ 	.short	0x0048
        /*00a8*/ 	.byte	0x00, 0xf0, 0x11, 0x00


	//----- nvinfo : EIATTR_KPARAM_INFO
	.align		4
.L_3553:
        /*00ac*/ 	.byte	0x04, 0x17
        /*00ae*/ 	.short	(.L_3555 - .L_3554)
.L_3554:
        /*00b0*/ 	.word	0x00000000
        /*00b4*/ 	.short	0x000a
        /*00b6*/ 	.short	0x0040
        /*00b8*/ 	.byte	0x00, 0xf0, 0x21, 0x00


	//----- nvinfo : EIATTR_KPARAM_INFO
	.align		4
.L_3555:
        /*00bc*/ 	.byte	0x04, 0x17
        /*00be*/ 	.short	(.L_3557 - .L_3556)
.L_3556:
        /*00c0*/ 	.word	0x00000000
        /*00c4*/ 	.short	0x0009
        /*00c6*/ 	.short	0x0038
        /*00c8*/ 	.byte	0x00, 0xf0, 0x21, 0x00


	//----- nvinfo : EIATTR_KPARAM_INFO
	.align		4
.L_3557:
        /*00cc*/ 	.byte	0x04, 0x17
        /*00ce*/ 	.short	(.L_3559 - .L_3558)
.L_3558:
        /*00d0*/ 	.word	0x00000000
        /*00d4*/ 	.short	0x0008
        /*00d6*/ 	.short	0x0034
        /*00d8*/ 	.byte	0x00, 0xf0, 0x11, 0x00


	//----- nvinfo : EIATTR_KPARAM_INFO
	.align		4
.L_3559:
        /*00dc*/ 	.byte	0x04, 0x17
        /*00de*/ 	.short	(.L_3561 - .L_3560)
.L_3560:
        /*00e0*/ 	.word	0x00000000
        /*00e4*/ 	.short	0x0007
        /*00e6*/ 	.short	0x0030
        /*00e8*/ 	.byte	0x00, 0xf0, 0x11, 0x00


	//----- nvinfo : EIATTR_KPARAM_INFO
	.align		4
.L_3561:
        /*00ec*/ 	.byte	0x04, 0x17
        /*00ee*/ 	.short	(.L_3563 - .L_3562)
.L_3562:
        /*00f0*/ 	.word	0x00000000
        /*00f4*/ 	.short	0x0006
        /*00f6*/ 	.short	0x002c
        /*00f8*/ 	.byte	0x00, 0xf0, 0x11, 0x00


	//----- nvinfo : EIATTR_KPARAM_INFO
	.align		4
.L_3563:
        /*00fc*/ 	.byte	0x04, 0x17
        /*00fe*/ 	.short	(.L_3565 - .L_3564)
.L_3564:
        /*0100*/ 	.word	0x00000000
        /*0104*/ 	.short	0x0005
        /*0106*/ 	.short	0x0028
        /*0108*/ 	.byte	0x00, 0xf0, 0x11, 0x00


	//----- nvinfo : EIATTR_KPARAM_INFO
	.align		4
.L_3565:
        /*010c*/ 	.byte	0x04, 0x17
        /*010e*/ 	.short	(.L_3567 - .L_3566)
.L_3566:
        /*0110*/ 	.word	0x00000000
        /*0114*/ 	.short	0x0004
        /*0116*/ 	.short	0x0020
        /*0118*/ 	.byte	0x00, 0xf0, 0x21, 0x00


	//----- nvinfo : EIATTR_KPARAM_INFO
	.align		4
.L_3567:
        /*011c*/ 	.byte	0x04, 0x17
        /*011e*/ 	.short	(.L_3569 - .L_3568)
.L_3568:
        /*0120*/ 	.word	0x00000000
        /*0124*/ 	.short	0x0003
        /*0126*/ 	.short	0x0018
        /*0128*/ 	.byte	0x00, 0xf0, 0x21, 0x00


	//----- nvinfo : EIATTR_KPARAM_INFO
	.align		4
.L_3569:
        /*012c*/ 	.byte	0x04, 0x17
        /*012e*/ 	.short	(.L_3571 - .L_3570)
.L_3570:
        /*0130*/ 	.word	0x00000000
        /*0134*/ 	.short	0x0002
        /*0136*/ 	.short	0x0010
        /*0138*/ 	.byte	0x00, 0xf0, 0x21, 0x00


	//----- nvinfo : EIATTR_KPARAM_INFO
	.align		4
.L_3571:
        /*013c*/ 	.byte	0x04, 0x17
        /*013e*/ 	.short	(.L_3573 - .L_3572)
.L_3572:
        /*0140*/ 	.word	0x00000000
        /*0144*/ 	.short	0x0001
        /*0146*/ 	.short	0x0008
        /*0148*/ 	.byte	0x00, 0xf0, 0x21, 0x00


	//----- nvinfo : EIATTR_KPARAM_INFO
	.align		4
.L_3573:
        /*014c*/ 	.byte	0x04, 0x17
        /*014e*/ 	.short	(.L_3575 - .L_3574)
.L_3574:
        /*0150*/ 	.word	0x00000000
        /*0154*/ 	.short	0x0000
        /*0156*/ 	.short	0x0000
        /*0158*/ 	.byte	0x00, 0xf0, 0x21, 0x00


	//----- nvinfo : EIATTR_MAXREG_COUNT
	.align		4
.L_3575:
        /*015c*/ 	.byte	0x03, 0x1b
        /*015e*/ 	.short	0x00ff


	//----- nvinfo : EIATTR_NUM_BARRIERS
	.align		4
        /*0160*/ 	.byte	0x02, 0x4c
        /*0162*/ 	.byte	0x01
	.zero		1


	//----- nvinfo : EIATTR_MERCURY_ISA_VERSION
	.align		4
        /*0164*/ 	.byte	0x03, 0x5f
        /*0166*/ 	.short	0x0000


	//----- nvinfo : EIATTR_EXIT_INSTR_OFFSETS
	.align		4
        /*0168*/ 	.byte	0x04, 0x1c
        /*016a*/ 	.short	(.L_3577 - .L_3576)


	//   ....[0]....
.L_3576:
        /*016c*/ 	.word	0x00000780


	//   ....[1]....
        /*0170*/ 	.word	0x00009bd0


	//   ....[2]....
        /*0174*/ 	.word	0x00009ea0


	//   ....[3]....
        /*0178*/ 	.word	0x00009fe0


	//   ....[4]....
        /*017c*/ 	.word	0x0000a080


	//   ....[5]....
        /*0180*/ 	.word	0x0000a0c0


	//----- nvinfo : EIATTR_CTAIDZ_USED
	.align		4
.L_3577:
        /*0184*/ 	.byte	0x01, 0x04
	.zero		2


	//----- nvinfo : EIATTR_CRS_STACK_SIZE
	.align		4
        /*0188*/ 	.byte	0x04, 0x1e
        /*018a*/ 	.short	(.L_3579 - .L_3578)
.L_3578:
        /*018c*/ 	.word	0x00000000
.L_3579:


//--------------------- .nv.info._Z23gemm_half_q_half_kernelILi2ELi20ELb0ELb0ELi32EEvPK6__halfPKjS4_S2_PS0_iiiiPKtS7_iiiiiibS2_i --------------------------
	.section	.nv.info._Z23gemm_half_q_half_kernelILi2ELi20ELb0ELb0ELi32EEvPK6__halfPKjS4_S2_PS0_iiiiPKtS7_iiiiiibS2_i,"",@"SHT_CUDA_INFO"
	.sectionflags	@""
	.align	4


	//----- nvinfo : EIATTR_CUDA_API_VERSION
	.align		4
        /*0000*/ 	.byte	0x04, 0x37
        /*0002*/ 	.short	(.L_3581 - .L_3580)
.L_3580:
        /*0004*/ 	.word	0x00000082


	//----- nvinfo : EIATTR_SW2861232_WAR
	.align		4
.L_3581:
        /*0008*/ 	.byte	0x01, 0x35
	.zero		2


	//----- nvinfo : EIATTR_PARAM_CBANK
	.align		4
        /*000c*/ 	.byte	0x04, 0x0a
        /*000e*/ 	.short	(.L_3583 - .L_3582)
	.align		4
.L_3582:
        /*0010*/ 	.word	index@(.nv.constant0._Z23gemm_half_q_half_kernelILi2ELi20ELb0ELb0ELi32EEvPK6__halfPKjS4_S2_PS0_iiiiPKtS7_iiiiiibS2_i)
        /*0014*/ 	.short	0x0160
        /*0016*/ 	.short	0x0074


	//----- nvinfo : EIATTR_CBANK_PARAM_SIZE
	.align		4
.L_3583:
        /*0018*/ 	.byte	0x03, 0x19
        /*001a*/ 	.short	0x0074


	//----- nvinfo : EIATTR_KPARAM_INFO
	.align		4
        /*001c*/ 	.byte	0x04, 0x17
        /*001e*/ 	.short	(.L_3585 - .L_3584)
.L_3584:
        /*0020*/ 	.word	0x00000000
        /*0024*/ 	.short	0x0013
        /*0026*/ 	.short	0x0070
        /*0028*/ 	.byte	0x00, 0xf0, 0x11, 0x00


	//----- nvinfo : EIATTR_KPARAM_INFO
	.align		4
.L_3585:
        /*002c*/ 	.byte	0x04, 0x17
        /*002e*/ 	.short	(.L_3587 - .L_3586)
.L_3586:
        /*0030*/ 	.word	0x00000000
        /*0034*/ 	.short	0x0012
        /*0036*/ 	.short	0x0068
        /*0038*/ 	.byte	0x00, 0xf0, 0x21, 0x00


	//----- nvinfo : EIATTR_KPARAM_INFO
	.align		4
.L_3587:
        /*003c*/ 	.byte	0x04, 0x17
        /*003e*/ 	.short	(.L_3589 - .L_3588)
.L_3588:
        /*0040*/ 	.word	0x00000000
        /*0044*/ 	.short	0x0011
        /*0046*/ 	.short	0x0060
        /*0048*/ 	.byte	0x00, 0xf0, 0x05, 0x00


	//----- nvinfo : EIATTR_KPARAM_INFO
	.align		4
.L_3589:
        /*004c*/ 	.byte	0x04, 0x17
        /*004e*/ 	.short	(.L_3591 - .L_3590)
.L_3590:
        /*0050*/ 	.word	0x00000000
        /*0054*/ 	.short	0x0010
        /*0056*/ 	.short	0x005c
        /*0058*/ 	.byte	0x00, 0xf0, 0x11, 0x00


	//----- nvinfo : EIATTR_KPARAM_INFO
	.align		4
.L_3591:
        /*005c*/ 	.byte	0x04, 0x17
        /*005e*/ 	.short	(.L_3593 - .L_3592)
.L_3592:
        /*0060*/ 	.word	0x00000000
        /*0064*/ 	.short	0x000f
        /*0066*/ 	.short	0x0058
        /*0068*/ 	.byte	0x00, 0xf0, 0x11, 0x00


	//----- nvinfo : EIATTR_KPARAM_INFO
	.align		4
.L_3593:
        /*006c*/ 	.byte	0x04, 0x17
        /*006e*/ 	.short	(.L_3595 - .L_3594)
.L_3594:
        /*0070*/ 	.word	0x00000000
        /*0074*/ 	.short	0x000e
        /*0076*/ 	.short	0x0054
        /*0078*/ 	.byte	0x00, 0xf0, 0x11, 0x00


	//----- nvinfo : EIATTR_KPARAM_INFO
	.align		4
.L_3595:
        /*007c*/ 	.byte	0x04, 0x17
        /*007e*/ 	.short	(.L_3597 - .L_3596)
.L_3596:
        /*0080*/ 	.word	0x00000000
        /*0084*/ 	.short	0x000d
        /*0086*/ 	.short	0x0050
        /*0088*/ 	.byte	0x00, 0xf0, 0x11, 0x00


	//----- nvinfo : EIATTR_KPARAM_INFO
	.align		4
.L_3597:
        /*008c*/ 	.byte	0x04, 0x17
        /*008e*/ 	.short	(.L_3599 - .L_3598)
.L_3598:
        /*0090*/ 	.word	0x00000000
        /*0094*/ 	.short	0x000c
        /*0096*/ 	.short	0x004c
        /*0098*/ 	.byte	0x00, 0xf0, 0x11, 0x00


	//----- nvinfo : EIATTR_KPARAM_INFO
	.align		4
.L_3599:
        /*009c*/ 	.byte	0x04, 0x17
        /*009e*/ 	.short	(.L_3601 - .L_3600)
.L_3600:
        /*00a0*/ 	.word	0x00000000
        /*00a4*/ 	.short	0x000b
        /*00a6*/ 	.short	0x0048
        /*00a8*/ 	.byte	0x00, 0xf0, 0x11, 0x00


	//----- nvinfo : EIATTR_KPARAM_INFO
	.align		4
.L_3601:
        /*00ac*/ 	.byte	0x04, 0x17
        /*00ae*/ 	.short	(.L_3603 - .L_3602)
.L_3602:
        /*00b0*/ 	.word	0x00000000
        /*00b4*/ 	.short	0x000a
        /*00b6*/ 	.short	0x0040
        /*00b8*/ 	.byte	0x00, 0xf0, 0x21, 0x00


	//----- nvinfo : EIATTR_KPARAM_INFO
	.align		4
.L_3603:
        /*00bc*/ 	.byte	0x04, 0x17
        /*00be*/ 	.short	(.L_3605 - .L_3604)
.L_3604:
        /*00c0*/ 	.word	0x00000000
        /*00c4*/ 	.short	0x0009
        /*00c6*/ 	.short	0x0038
        /*00c8*/ 	.byte	0x00, 0xf0, 0x21, 0x00


	//----- nvinfo : EIATTR_KPARAM_INFO
	.align		4
.L_3605:
        /*00cc*/ 	.byte	0x04, 0x17
        /*00ce*/ 	.short	(.L_3607 - .L_3606)
.L_3606:
        /*00d0*/ 	.word	0x00000000
        /*00d4*/ 	.short	0x0008
        /*00d6*/ 	.short	0x0034
        /*00d8*/ 	.byte	0x00, 0xf0, 0x11, 0x00


	//----- nvinfo : EIATTR_KPARAM_INFO
	.align		4
.L_3607:
        /*00dc*/ 	.byte	0x04, 0x17
        /*00de*/ 	.short	(.L_3609 - .L_3608)
.L_3608:
        /*00e0*/ 	.word	0x00000000
        /*00e4*/ 	.short	0x0007
        /*00e6*/ 	.short	0x0030
        /*00e8*/ 	.byte	0x00, 0xf0, 0x11, 0x00


	//----- nvinfo : EIATTR_KPARAM_INFO
	.align		4
.L_3609:
        /*00ec*/ 	.byte	0x04, 0x17
        /*00ee*/ 	.short	(.L_3611 - .L_3610)
.L_3610:
        /*00f0*/ 	.word	0x00000000
        /*00f4*/ 	.short	0x0006
        /*00f6*/ 	.short	0x002c
        /*00f8*/ 	.byte	0x00, 0xf0, 0x11, 0x00


	//----- nvinfo : EIATTR_KPARAM_INFO
	.align		4
.L_3611:
        /*00fc*/ 	.byte	0x04, 0x17
        /*00fe*/ 	.short	(.L_3613 - .L_3612)
.L_3612:
        /*0100*/ 	.word	0x00000000
        /*0104*/ 	.short	0x0005
        /*0106*/ 	.short	0x0028
        /*0108*/ 	.byte	0x00, 0xf0, 0x11, 0x00


	//----- nvinfo : EIATTR_KPARAM_INFO
	.align		4
.L_3613:
        /*010c*/ 	.byte	0x04, 0x17
        /*010e*/ 	.short	(.L_3615 - .L_3614)
.L_3614:
        /*0110*/ 	.word	0x00000000
        /*0114*/ 	.short	0x0004
        /*0116*/ 	.short	0x0020
        /*0118*/ 	.byte	0x00, 0xf0, 0x21, 0x00


	//----- nvinfo : EIATTR_KPARAM_INFO
	.align		4
.L_3615:
        /*011c*/ 	.byte	0x04, 0x17
        /*011e*/ 	.short	(.L_3617 - .L_3616)
.L_3616:
        /*0120*/ 	.word	0x00000000
        /*0124*/ 	.short	0x0003
        /*0126*/ 	.short	0x0018
        /*0128*/ 	.byte	0x00, 0xf0, 0x21, 0x00


	//----- nvinfo : EIATTR_KPARAM_INFO
	.align		4
.L_3617:
        /*012c*/ 	.byte	0x04, 0x17
        /*012e*/ 	.short	(.L_3619 - .L_3618)
.L_3618:
        /*0130*/ 	.word	0x00000000
        /*0134*/ 	.short	0x0002
        /*0136*/ 	.short	0x0010
        /*0138*/ 	.byte	0x00, 0xf0, 0x21, 0x00


	//----- nvinfo : EIATTR_KPARAM_INFO
	.align		4
.L_3619:
        /*013c*/ 	.byte	0x04, 0x17
        /*013e*/ 	.short	(.L_3621 - .L_3620)
.L_3620:
        /*0140*/ 	.word	0x00000000
        /*0144*/ 	.short	0x0001
        /*0146*/ 	.short	0x0008
        /*0148*/ 	.byte	0x00, 0xf0, 0x21, 0x00


	//----- nvinfo : EIATTR_KPARAM_INFO
	.align		4
.L_3621:
        /*014c*/ 	.byte	0x04, 0x17
        /*014e*/ 	.short	(.L_3623 - .L_3622)
.L_3622:
        /*0150*/ 	.word	0x00000000
        /*0154*/ 	.short	0x0000
        /*0156*/ 	.short	0x0000
        /*0158*/ 	.byte	0x00, 0xf0, 0x21, 0x00


	//----- nvinfo : EIATTR_MAXREG_COUNT
	.align		4
.L_3623:
        /*015c*/ 	.byte	0x03, 0x1b
        /*015e*/ 	.short	0x00ff


	//----- nvinfo : EIATTR_NUM_BARRIERS
	.align		4
        /*0160*/ 	.byte	0x02, 0x4c
        /*0162*/ 	.byte	0x01
	.zero		1


	//----- nvinfo : EIATTR_MERCURY_ISA_VERSION
	.align		4
        /*0164*/ 	.byte	0x03, 0x5f
        /*0166*/ 	.short	0x0000


	//----- nvinfo : EIATTR_EXIT_INSTR_OFFSETS
	.align		4
        /*0168*/ 	.byte	0x04, 0x1c
        /*016a*/ 	.short	(.L_3625 - .L_3624)


	//   ....[0]....
.L_3624:
        /*016c*/ 	.word	0x00000780


	//   ....[1]....
        /*0170*/ 	.word	0x00004490


	//   ....[2]....
        /*0174*/ 	.word	0x00004760


	//   ....[3]....
        /*0178*/ 	.word	0x000048a0


	//   ....[4]....
        /*017c*/ 	.word	0x00004940


	//   ....[5]....
        /*0180*/ 	.word	0x00004980


	//----- nvinfo : EIATTR_CTAIDZ_USED
	.align		4
.L_3625:
        /*0184*/ 	.byte	0x01, 0x04
	.zero		2


	//----- nvinfo : EIATTR_CRS_STACK_SIZE
	.align		4
        /*0188*/ 	.byte	0x04, 0x1e
        /*018a*/ 	.short	(.L_3627 - .L_3626)
.L_3626:
        /*018c*/ 	.word	0x00000000
.L_3627:


//--------------------- .nv.info._Z23gemm_half_q_half_kernelILi2ELi38ELb0ELb0ELi32EEvPK6__halfPKjS4_S2_PS0_iiiiPKtS7_iiiiiibS2_i --------------------------
	.section	.nv.info._Z23gemm_half_q_half_kernelILi2ELi38ELb0ELb0ELi32EEvPK6__halfPKjS4_S2_PS0_iiiiPKtS7_iiiiiibS2_i,"",@"SHT_CUDA_INFO"
	.sectionflags	@""
	.align	4


	//----- nvinfo : EIATTR_CUDA_API_VERSION
	.align		4
        /*0000*/ 	.byte	0x04, 0x37
        /*0002*/ 	.short	(.L_3629 - .L_3628)
.L_3628:
        /*0004*/ 	.word	0x00000082


	//----- nvinfo : EIATTR_SW2861232_WAR
	.align		4
.L_3629:
        /*0008*/ 	.byte	0x01, 0x35
	.zero		2


	//----- nvinfo : EIATTR_PARAM_CBANK
	.align		4
        /*000c*/ 	.byte	0x04, 0x0a
        /*000e*/ 	.short	(.L_3631 - .L_3630)
	.align		4
.L_3630:
        /*0010*/ 	.word	index@(.nv.constant0._Z23gemm_half_q_half_kernelILi2ELi38ELb0ELb0ELi32EEvPK6__halfPKjS4_S2_PS0_iiiiPKtS7_iiiiiibS2_i)
        /*0014*/ 	.short	0x0160
        /*0016*/ 	.short	0x0074


	//----- nvinfo : EIATTR_CBANK_PARAM_SIZE
	.align		4
.L_3631:
        /*0018*/ 	.byte	0x03, 0x19
        /*001a*/ 	.short	0x0074


	//----- nvinfo : EIATTR_KPARAM_INFO
	.align		4
        /*001c*/ 	.byte	0x04, 0x17
        /*001e*/ 	.short	(.L_3633 - .L_3632)
.L_3632:
        /*0020*/ 	.word	0x00000000
        /*0024*/ 	.short	0x0013
        /*0026*/ 	.short	0x0070
        /*0028*/ 	.byte	0x00, 0xf0, 0x11, 0x00


	//----- nvinfo : EIATTR_KPARAM_INFO
	.align		4
.L_3633:
        /*002c*/ 	.byte	0x04, 0x17
        /*002e*/ 	.short	(.L_3635 - .L_3634)
.L_3634:
        /*0030*/ 	.word	0x00000000
        /*0034*/ 	.short	0x0012
        /*0036*/ 	.short	0x0068
        /*0038*/ 	.byte	0x00, 0xf0, 0x21, 0x00


	//----- nvinfo : EIATTR_KPARAM_INFO
	.align		4
.L_3635:
        /*003c*/ 	.byte	0x04, 0x17
        /*003e*/ 	.short	(.L_3637 - .L_3636)
.L_3636:
        /*0040*/ 	.word	0x00000000
        /*0044*/ 	.short	0x0011
        /*0046*/ 	.short	0x0060
        /*0048*/ 	.byte	0x00, 0xf0, 0x05, 0x00


	//----- nvinfo : EIATTR_KPARAM_INFO
	.align		4
.L_3637:
        /*004c*/ 	.byte	0x04, 0x17
        /*004e*/ 	.short	(.L_3639 - .L_3638)
.L_3638:
        /*0050*/ 	.word	0x00000000
        /*0054*/ 	.short	0x0010
        /*0056*/ 	.short	0x005c
        /*0058*/ 	.byte	0x00, 0xf0, 0x11, 0x00


	//----- nvinfo : EIATTR_KPARAM_INFO
	.align		4
.L_3639:
        /*005c*/ 	.byte	0x04, 0x17
        /*005e*/ 	.short	(.L_3641 - .L_3640)
.L_3640:
        /*0060*/ 	.word	0x00000000
        /*0064*/ 	.short	0x000f
        /*0066*/ 	.short	0x0058
        /*0068*/ 	.byte	0x00, 0xf0, 0x11, 0x00


	//----- nvinfo : EIATTR_KPARAM_INFO
	.align		4
.L_3641:
        /*006c*/ 	.byte	0x04, 0x17
        /*006e*/ 	.short	(.L_3643 - .L_3642)
.L_3642:
        /*0070*/ 	.word	0x00000000
        /*0074*/ 	.short	0x000e
        /*0076*/ 	.short	0x0054
        /*0078*/ 	.byte	0x00, 0xf0, 0x11, 0x00


	//----- nvinfo : EIATTR_KPARAM_INFO
	.align		4
.L_3643:
        /*007c*/ 	.byte	0x04, 0x17
        /*007e*/ 	.short	(.L_3645 - .L_3644)
.L_3644:
        /*0080*/ 	.word	0x00000000
        /*0084*/ 	.short	0x000d
        /*0086*/ 	.short	0x0050
        /*0088*/ 	.byte	0x00, 0xf0, 0x11, 0x00


	//----- nvinfo : EIATTR_KPARAM_INFO
	.align		4
.L_3645:
        /*008c*/ 	.byte	0x04, 0x17
        /*008e*/ 	.short	(.L_3647 - .L_3646)
.L_3646:
        /*0090*/ 	.word	0x00000000
        /*0094*/ 	.short	0x000c
        /*0096*/ 	.short	0x004c
        /*0098*/ 	.byte	0x00, 0xf0, 0x11, 0x00


	//----- nvinfo : EIATTR_KPARAM_INFO
	.align		4
.L_3647:
        /*009c*/ 	.byte	0x04, 0x17
        /*009e*/ 	.short	(.L_3649 - .L_3648)
.L_3648:
        /*00a0*/ 	.word	0x00000000
        /*00a4*/ 	.short	0x000b
        /*00a6*/ 	.short	0x0048
        /*00a8*/ 	.byte	0x00, 0xf0, 0x11, 0x00


	//----- nvinfo : EIATTR_KPARAM_INFO
	.align		4
.L_3649:
        /*00ac*/ 	.byte	0x04, 0x17
        /*00ae*/ 	.short	(.L_3651 - .L_3650)
.L_3650:
        /*00b0*/ 	.word	0x00000000
        /*00b4*/ 	.short	0x000a
        /*00b6*/ 	.short	0x0040
        /*00b8*/ 	.byte	0x00, 0xf0, 0x21, 0x00


	//----- nvinfo : EIATTR_KPARAM_INFO
	.align		4
.L_3651:
        /*00bc*/ 	.byte	0x04, 0x17
        /*00be*/ 	.short	(.L_3653 - .L_3652)
.L_3652:
        /*00c0*/ 	.word	0x00000000
        /*00c4*/ 	.short	0x0009
        /*00c6*/ 	.short	0x0038
        /*00c8*/ 	.byte	0x00, 0xf0, 0x21, 0x00


	//----- nvinfo : EIATTR_KPARAM_INFO
	.align		4
.L_3653:
        /*00cc*/ 	.byte	0x04, 0x17
        /*00ce*/ 	.short	(.L_3655 - .L_3654)
.L_3654:
        /*00d0*/ 	.word	0x00000000
        /*00d4*/ 	.short	0x0008
        /*00d6*/ 	.short	0x0034
        /*00d8*/ 	.byte	0x00, 0xf0, 0x11, 0x00


	//----- nvinfo : EIATTR_KPARAM_INFO
	.align		4
.L_3655:
        /*00dc*/ 	.byte	0x04, 0x17
        /*00de*/ 	.short	(.L_3657 - .L_3656)
.L_3656:
        /*00e0*/ 	.word	0x00000000
        /*00e4*/ 	.short	0x0007
        /*00e6*/ 	.short	0x0030
        /*00e8*/ 	.byte	0x00, 0xf0, 0x11, 0x00


	//----- nvinfo : EIATTR_KPARAM_INFO
	.align		4
.L_3657:
        /*00ec*/ 	.byte	0x04, 0x17
        /*00ee*/ 	.short	(.L_3659 - .L_3658)
.L_3658:
        /*00f0*/ 	.word	0x00000000
        /*00f4*/ 	.short	0x0006
        /*00f6*/ 	.short	0x002c
        /*00f8*/ 	.byte	0x00, 0xf0, 0x11, 0x00


	//----- nvinfo : EIATTR_KPARAM_INFO
	.align		4
.L_3659:
        /*00fc*/ 	.byte	0x04, 0x17
        /*00fe*/ 	.short	(.L_3661 - .L_3660)
.L_3660:
        /*0100*/ 	.word	0x00000000
        /*0104*/ 	.short	0x0005
        /*0106*/ 	.short	0x0028
        /*0108*/ 	.byte	0x00, 0xf0, 0x11, 0x00


	//----- nvinfo : EIATTR_KPARAM_INFO
	.align		4
.L_3661:
        /*010c*/ 	.byte	0x04, 0x17
        /*010e*/ 	.short	(.L_3663 - .L_3662)
.L_3662:
        /*0110*/ 	.word	0x00000000
        /*0114*/ 	.short	0x0004
        /*0116*/ 	.short	0x0020
        /*0118*/ 	.byte	0x00, 0xf0, 0x21, 0x00


	//----- nvinfo : EIATTR_KPARAM_INFO
	.align		4
.L_3663:
        /*011c*/ 	.byte	0x04, 0x17
        /*011e*/ 	.short	(.L_3665 - .L_3664)
.L_3664:
        /*0120*/ 	.word	0x00000000
        /*0124*/ 	.short	0x0003
        /*0126*/ 	.short	0x0018
        /*0128*/ 	.byte	0x00, 0xf0, 0x21, 0x00


	//----- nvinfo : EIATTR_KPARAM_INFO
	.align		4
.L_3665:
        /*012c*/ 	.byte	0x04, 0x17
        /*012e*/ 	.short	(.L_3667 - .L_3666)
.L_3666:
        /*0130*/ 	.word	0x00000000
        /*0134*/ 	.short	0x0002
        /*0136*/ 	.short	0x0010
        /*0138*/ 	.byte	0x00, 0xf0, 0x21, 0x00


	//----- nvinfo : EIATTR_KPARAM_INFO
	.align		4
.L_3667:
        /*013c*/ 	.byte	0x04, 0x17
        /*013e*/ 	.short	(.L_3669 - .L_3668)
.L_3668:
        /*0140*/ 	.word	0x00000000
        /*0144*/ 	.short	0x0001
        /*0146*/ 	.short	0x0008
        /*0148*/ 	.byte	0x00, 0xf0, 0x21, 0x00


	//----- nvinfo : EIATTR_KPARAM_INFO
	.align		4
.L_3669:
        /*014c*/ 	.byte	0x04, 0x17
        /*014e*/ 	.short	(.L_3671 - .L_3670)
.L_3670:
        /*0150*/ 	.word	0x00000000
        /*0154*/ 	.short	0x0000
        /*0156*/ 	.short	0x0000
        /*0158*/ 	.byte	0x00, 0xf0, 0x21, 0x00


	//----- nvinfo : EIATTR_MAXREG_COUNT
	.align		4
.L_3671:
        /*015c*/ 	.byte	0x03, 0x1b
        /*015e*/ 	.short	0x00ff


	//----- nvinfo : EIATTR_NUM_BARRIERS
	.align		4
        /*0160*/ 	.byte	0x02, 0x4c
        /*0162*/ 	.byte	0x01
	.zero		1


	//----- nvinfo : EIATTR_MERCURY_ISA_VERSION
	.align		4
        /*0164*/ 	.byte	0x03, 0x5f
        /*0166*/ 	.short	0x0000


	//----- nvinfo : EIATTR_EXIT_INSTR_OFFSETS
	.align		4
        /*0168*/ 	.byte	0x04, 0x1c
        /*016a*/ 	.short	(.L_3673 - .L_3672)


	//   ....[0]....
.L_3672:
        /*016c*/ 	.word	0x00000780


	//   ....[1]....
        /*0170*/ 	.word	0x00005460


	//   ....[2]....
        /*0174*/ 	.word	0x00005720


	//   ....[3]....
        /*0178*/ 	.word	0x00005860


	//   ....[4]....
        /*017c*/ 	.word	0x00005900


	//   ....[5]....
        /*0180*/ 	.word	0x00005940


	//----- nvinfo : EIATTR_CTAIDZ_USED
	.align		4
.L_3673:
        /*0184*/ 	.byte	0x01, 0x04
	.zero		2


	//----- nvinfo : EIATTR_CRS_STACK_SIZE
	.align		4
        /*0188*/ 	.byte	0x04, 0x1e
        /*018a*/ 	.short	(.L_3675 - .L_3674)
.L_3674:
        /*018c*/ 	.word	0x00000000
.L_3675:


//--------------------- .nv.info._Z23gemm_half_q_half_kernelILi2ELi128ELb0ELb0ELi32EEvPK6__halfPKjS4_S2_PS0_iiiiPKtS7_iiiiiibS2_i --------------------------
	.section	.nv.info._Z23gemm_half_q_half_kernelILi2ELi128ELb0ELb0ELi32EEvPK6__halfPKjS4_S2_PS0_iiiiPKtS7_iiiiiibS2_i,"",@"SHT_CUDA_INFO"
	.sectionflags	@""
	.align	4


	//----- nvinfo : EIATTR_CUDA_API_VERSION
	.align		4
        /*0000*/ 	.byte	0x04, 0x37
        /*0002*/ 	.short	(.L_3677 - .L_3676)
.L_3676:
        /*0004*/ 	.word	0x00000082


	//----- nvinfo : EIATTR_SW2861232_WAR
	.align		4
.L_3677:
        /*0008*/ 	.byte	0x01, 0x35
	.zero		2


	//----- nvinfo : EIATTR_PARAM_CBANK
	.align		4
        /*000c*/ 	.byte	0x04, 0x0a
        /*000e*/ 	.short	(.L_3679 - .L_3678)
	.align		4
.L_3678:
        /*0010*/ 	.word	index@(.nv.constant0._Z23gemm_half_q_half_kernelILi2ELi128ELb0ELb0ELi32EEvPK6__halfPKjS4_S2_PS0_iiiiPKtS7_iiiiiibS2_i)
        /*0014*/ 	.short	0x0160
        /*0016*/ 	.short	0x0074


	//----- nvinfo : EIATTR_CBANK_PARAM_SIZE
	.align		4
.L_3679:
        /*0018*/ 	.byte	0x03, 0x19
        /*001a*/ 	.short	0x0074


	//----- nvinfo : EIATTR_KPARAM_INFO
	.align		4
        /*001c*/ 	.byte	0x04, 0x17
        /*001e*/ 	.short	(.L_3681 - .L_3680)
.L_3680:
        /*0020*/ 	.word	0x00000000
        /*0024*/ 	.short	0x0013
        /*0026*/ 	.short	0x0070
        /*0028*/ 	.byte	0x00, 0xf0, 0x11, 0x00


	//----- nvinfo : EIATTR_KPARAM_INFO
	.align		4
.L_3681:
        /*002c*/ 	.byte	0x04, 0x17
        /*002e*/ 	.short	(.L_3683 - .L_3682)
.L_3682:
        /*0030*/ 	.word	0x00000000
        /*0034*/ 	.short	0x0012
        /*0036*/ 	.short	0x0068
        /*0038*/ 	.byte	0x00, 0xf0, 0x21, 0x00


	//----- nvinfo : EIATTR_KPARAM_INFO
	.align		4
.L_3683:
        /*003c*/ 	.byte	0x04, 0x17
        /*003e*/ 	.short	(.L_3685 - .L_3684)
.L_3684:
        /*0040*/ 	.word	0x00000000
        /*0044*/ 	.short	0x0011
        /*0046*/ 	.short	0x0060
        /*0048*/ 	.byte	0x00, 0xf0, 0x05, 0x00


	//----- nvinfo : EIATTR_KPARAM_INFO
	.align		4
.L_3685:
        /*004c*/ 	.byte	0x04, 0x17
        /*004e*/ 	.short	(.L_3687 - .L_3686)
.L_3686:
        /*0050*/ 	.word	0x00000000
        /*0054*/ 	.short	0x0010
        /*0056*/ 	.short	0x005c
        /*0058*/ 	.byte	0x00, 0xf0, 0x11, 0x00


	//----- nvinfo : EIATTR_KPARAM_INFO
	.align		4
.L_3687:
        /*005c*/ 	.byte	0x04, 0x17
        /*005e*/ 	.short	(.L_3689 - .L_3688)
.L_3688:
        /*0060*/ 	.word	0x00000000
        /*0064*/ 	.short	0x000f
        /*0066*/ 	.short	0x0058
        /*0068*/ 	.byte	0x00, 0xf0, 0x11, 0x00


	//----- nvinfo : EIATTR_KPARAM_INFO
	.align		4
.L_3689:
        /*006c*/ 	.byte	0x04, 0x17
        /*006e*/ 	.short	(.L_3691 - .L_3690)
.L_3690:
        /*0070*/ 	.word	0x00000000
        /*0074*/ 	.short	0x000e
        /*0076*/ 	.short	0x0054
        /*0078*/ 	.byte	0x00, 0xf0, 0x11, 0x00


	//----- nvinfo : EIATTR_KPARAM_INFO
	.align		4
.L_3691:
        /*007c*/ 	.byte	0x04, 0x17
        /*007e*/ 	.short	(.L_3693 - .L_3692)
.L_3692:
        /*0080*/ 	.word	0x00000000
        /*0084*/ 	.short	0x000d
        /*0086*/ 	.short	0x0050
        /*0088*/ 	.byte	0x00, 0xf0, 0x11, 0x00


	//----- nvinfo : EIATTR_KPARAM_INFO
	.align		4
.L_3693:
        /*008c*/ 	.byte	0x04, 0x17
        /*008e*/ 	.short	(.L_3695 - .L_3694)
.L_3694:
        /*0090*/ 	.word	0x00000000
        /*0094*/ 	.short	0x000c
        /*0096*/ 	.short	0x004c
        /*0098*/ 	.byte	0x00, 0xf0, 0x11, 0x00


	//----- nvinfo : EIATTR_KPARAM_INFO
	.align		4
.L_3695:
        /*009c*/ 	.byte	0x04, 0x17
        /*009e*/ 	.short	(.L_3697 - .L_3696)
.L_3696:
        /*00a0*/ 	.word	0x00000000
        /*00a4*/ 	.short	0x000b
        /*00a6*/ 	.short	0x0048
        /*00a8*/ 	.byte	0x00, 0xf0, 0x11, 0x00


	//----- nvinfo : EIATTR_KPARAM_INFO
	.align		4
.L_3697:
        /*00ac*/ 	.byte	0x04, 0x17
        /*00ae*/ 	.short	(.L_3699 - .L_3698)
.L_3698:
        /*00b0*/ 	.word	0x00000000
        /*00b4*/ 	.short	0x000a
        /*00b6*/ 	.short	0x0040
        /*00b8*/ 	.byte	0x00, 0xf0, 0x21, 0x00


	//----- nvinfo : EIATTR_KPARAM_INFO
	.align		4
.L_3699:
        /*00bc*/ 	.byte	0x04, 0x17
        /*00be*/ 	.short	(.L_3701 - .L_3700)
.L_3700:
        /*00c0*/ 	.word	0x00000000
        /*00c4*/ 	.short	0x0009
        /*00c6*/ 	.short	0x0038
        /*00c8*/ 	.byte	0x00, 0xf0, 0x21, 0x00


	//----- nvinfo : EIATTR_KPARAM_INFO
	.align		4
.L_3701:
        /*00cc*/ 	.byte	0x04, 0x17
        /*00ce*/ 	.short	(.L_3703 - .L_3702)
.L_3702:
        /*00d0*/ 	.word	0x00000000
        /*00d4*/ 	.short	0x0008
        /*00d6*/ 	.short	0x0034
        /*00d8*/ 	.byte	0x00, 0xf0, 0x11, 0x00


	//----- nvinfo : EIATTR_KPARAM_INFO
	.align		4
.L_3703:
        /*00dc*/ 	.byte	0x04, 0x17
        /*00de*/ 	.short	(.L_3705 - .L_3704)
.L_3704:
        /*00e0*/ 	.word	0x00000000
        /*00e4*/ 	.short	0x0007
        /*00e6*/ 	.short	0x0030
        /*00e8*/ 	.byte	0x00, 0xf0, 0x11, 0x00


	//----- nvinfo : EIATTR_KPARAM_INFO
	.align		4
.L_3705:
        /*00ec*/ 	.byte	0x04, 0x17
        /*00ee*/ 	.short	(.L_3707 - .L_3706)
.L_3706:
        /*00f0*/ 	.word	0x00000000
        /*00f4*/ 	.short	0x0006
        /*00f6*/ 	.short	0x002c
        /*00f8*/ 	.byte	0x00, 0xf0, 0x11, 0x00


	//----- nvinfo : EIATTR_KPARAM_INFO
	.align		4
.L_3707:
        /*00fc*/ 	.byte	0x04, 0x17
        /*00fe*/ 	.short	(.L_3709 - .L_3708)
.L_3708:
        /*0100*/ 	.word	0x00000000
        /*0104*/ 	.short	0x0005
        /*0106*/ 	.short	0x0028
        /*0108*/ 	.byte	0x00, 0xf0, 0x11, 0x00


	//----- nvinfo : EIATTR_KPARAM_INFO
	.align		4
.L_3709:
        /*010c*/ 	.byte	0x04, 0x17
        /*010e*/ 	.short	(.L_3711 - .L_3710)
.L_3710:
        /*0110*/ 	.word	0x00000000
        /*0114*/ 	.short	0x0004
        /*0116*/ 	.short	0x0020
        /*0118*/ 	.byte	0x00, 0xf0, 0x21, 0x00


	//----- nvinfo : EIATTR_KPARAM_INFO
	.align		4
.L_3711:
        /*011c*/ 	.byte	0x04, 0x17
        /*011e*/ 	.short	(.L_3713 - .L_3712)
.L_3712:
        /*0120*/ 	.word	0x00000000
        /*0124*/ 	.short	0x0003
        /*0126*/ 	.short	0x0018
        /*0128*/ 	.byte	0x00, 0xf0, 0x21, 0x00


	//----- nvinfo : EIATTR_KPARAM_INFO
	.align		4
.L_3713:
        /*012c*/ 	.byte	0x04, 0x17
        /*012e*/ 	.short	(.L_3715 - .L_3714)
.L_3714:
        /*0130*/ 	.word	0x00000000
        /*0134*/ 	.short	0x0002
        /*0136*/ 	.short	0x0010
        /*0138*/ 	.byte	0x00, 0xf0, 0x21, 0x00


	//----- nvinfo : EIATTR_KPARAM_INFO
	.align		4
.L_3715:
        /*013c*/ 	.byte	0x04, 0x17
        /*013e*/ 	.short	(.L_3717 - .L_3716)
.L_3716:
        /*0140*/ 	.word	0x00000000
        /*0144*/ 	.short	0x0001
        /*0146*/ 	.short	0x0008
        /*0148*/ 	.byte	0x00, 0xf0, 0x21, 0x00


	//----- nvinfo : EIATTR_KPARAM_INFO
	.align		4
.L_3717:
        /*014c*/ 	.byte	0x04, 0x17
        /*014e*/ 	.short	(.L_3719 - .L_3718)
.L_3718:
        /*0150*/ 	.word	0x00000000
        /*0154*/ 	.short	0x0000
        /*0156*/ 	.short	0x0000
        /*0158*/ 	.byte	0x00, 0xf0, 0x21, 0x00


	//----- nvinfo : EIATTR_MAXREG_COUNT
	.align		4
.L_3719:
        /*015c*/ 	.byte	0x03, 0x1b
        /*015e*/ 	.short	0x00ff


	//----- nvinfo : EIATTR_NUM_BARRIERS
	.align		4
        /*0160*/ 	.byte	0x02, 0x4c
        /*0162*/ 	.byte	0x01
	.zero		1


	//----- nvinfo : EIATTR_MERCURY_ISA_VERSION
	.align		4
        /*0164*/ 	.byte	0x03, 0x5f
        /*0166*/ 	.short	0x0000


	//----- nvinfo : EIATTR_EXIT_INSTR_OFFSETS
	.align		4
        /*0168*/ 	.byte	0x04, 0x1c
        /*016a*/ 	.short	(.L_3721 - .L_3720)


	//   ....[0]....
.L_3720:
        /*016c*/ 	.word	0x00000780


	//   ....[1]....
        /*0170*/ 	.word	0x00005120


	//   ....[2]....
        /*0174*/ 	.word	0x000053e0


	//   ....[3]....
        /*0178*/ 	.word	0x00005520


	//   ....[4]....
        /*017c*/ 	.word	0x000055c0


	//   ....[5]....
        /*0180*/ 	.word	0x00005600


	//----- nvinfo : EIATTR_CTAIDZ_USED
	.align		4
.L_3721:
        /*0184*/ 	.byte	0x01, 0x04
	.zero		2


	//----- nvinfo : EIATTR_CRS_STACK_SIZE
	.align		4
        /*0188*/ 	.byte	0x04, 0x1e
        /*018a*/ 	.short	(.L_3723 - .L_3722)
.L_3722:
        /*018c*/ 	.word	0x00000000
.L_3723:


//--------------------- .nv.info._Z23gemm_half_q_half_kernelILi1ELi190ELb0ELb0ELi64EEvPK6__halfPKjS4_S2_PS0_iiiiPKtS7_iiiiiibS2_i --------------------------
	.section	.nv.info._Z23gemm_half_q_half_kernelILi1ELi190ELb0ELb0ELi64EEvPK6__halfPKjS4_S2_PS0_iiiiPKtS7_iiiiiibS2_i,"",@"SHT_CUDA_INFO"
	.sectionflags	@""
	.align	4


	//----- nvinfo : EIATTR_CUDA_API_VERSION
	.align		4
        /*0000*/ 	.byte	0x04, 0x37
        /*0002*/ 	.short	(.L_3725 - .L_3724)
.L_3724:
        /*0004*/ 	.word	0x00000082


	//----- nvinfo : EIATTR_SW2861232_WAR
	.align		4
.L_3725:
        /*0008*/ 	.byte	0x01, 0x35
	.zero		2


	//----- nvinfo : EIATTR_PARAM_CBANK
	.align		4
        /*000c*/ 	.byte	0x04, 0x0a
        /*000e*/ 	.short	(.L_3727 - .L_3726)
	.align		4
.L_3726:
        /*0010*/ 	.word	index@(.nv.constant0._Z23gemm_half_q_half_kernelILi1ELi190ELb0ELb0ELi64EEvPK6__halfPKjS4_S2_PS0_iiiiPKtS7_iiiiiibS2_i)
        /*0014*/ 	.short	0x0160
        /*0016*/ 	.short	0x0074


	//----- nvinfo : EIATTR_CBANK_PARAM_SIZE
	.align		4
.L_3727:
        /*0018*/ 	.byte	0x03, 0x19
        /*001a*/ 	.short	0x0074


	//----- nvinfo : EIATTR_KPARAM_INFO
	.align		4
        /*001c*/ 	.byte	0x04, 0x17
        /*001e*/ 	.short	(.L_3729 - .L_3728)
.L_3728:
        /*0020*/ 	.word	0x00000000
        /*0024*/ 	.short	0x0013
        /*0026*/ 	.short	0x0070
        /*0028*/ 	.byte	0x00, 0xf0, 0x11, 0x00


	//----- nvinfo : EIATTR_KPARAM_INFO
	.align		4
.L_3729:
        /*002c*/ 	.byte	0x04, 0x17
        /*002e*/ 	.short	(.L_3731 - .L_3730)
.L_3730:
        /*0030*/ 	.word	0x00000000
        /*0034*/ 	.short	0x0012
        /*0036*/ 	.short	0x0068
        /*0038*/ 	.byte	0x00, 0xf0, 0x21, 0x00


	//----- nvinfo : EIATTR_KPARAM_INFO
	.align		4
.L_3731:
        /*003c*/ 	.byte	0x04, 0x17
        /*003e*/ 	.short	(.L_3733 - .L_3732)
.L_3732:
        /*0040*/ 	.word	0x00000000
        /*0044*/ 	.short	0x0011
        /*0046*/ 	.short	0x0060
        /*0048*/ 	.byte	0x00, 0xf0, 0x05, 0x00


	//----- nvinfo : EIATTR_KPARAM_INFO
	.align		4
.L_3733:
        /*004c*/ 	.byte	0x04, 0x17
        /*004e*/ 	.short	(.L_3735 - .L_3734)
.L_3734:
        /*0050*/ 	.word	0x00000000
        /*0054*/ 	.short	0x0010
        /*0056*/ 	.short	0x005c
        /*0058*/ 	.byte	0x00, 0xf0, 0x11, 0x00


	//----- nvinfo : EIATTR_KPARAM_INFO
	.align		4
.L_3735:
        /*005c*/ 	.byte	0x04, 0x17
        /*005e*/ 	.short	(.L_3737 - .L_3736)
.L_3736:
        /*0060*/ 	.word	0x00000000
        /*0064*/ 	.short	0x000f
        /*0066*/ 	.short	0x0058
        /*0068*/ 	.byte	0x00, 0xf0, 0x11, 0x00


	//----- nvinfo : EIATTR_KPARAM_INFO
	.align		4
.L_3737:
        /*006c*/ 	.byte	0x04, 0x17
        /*006e*/ 	.short	(.L_3739 - .L_3738)
.L_3738:
        /*0070*/ 	.word	0x00000000
        /*0074*/ 	.short	0x000e
        /*0076*/ 	.short	0x0054
        /*0078*/ 	.byte	0x00, 0xf0, 0x11, 0x00


	//----- nvinfo : EIATTR_KPARAM_INFO
	.align		4
.L_3739:
        /*007c*/ 	.byte	0x04, 0x17
        /*007e*/ 	.short	(.L_3741 - .L_3740)
.L_3740:
        /*0080*/ 	.word	0x00000000
        /*0084*/ 	.short	0x000d
        /*0086*/ 	.short	0x0050
        /*0088*/ 	.byte	0x00, 0xf0, 0x11, 0x00


	//----- nvinfo : EIATTR_KPARAM_INFO
	.align		4
.L_3741:
        /*008c*/ 	.byte	0x04, 0x17
        /*008e*/ 	.short	(.L_3743 - .L_3742)
.L_3742:
        /*0090*/ 	.word	0x00000000
        /*0094*/ 	.short	0x000c
        /*0096*/ 	.short	0x004c
        /*0098*/ 	.byte	0x00, 0xf0, 0x11, 0x00


	//----- nvinfo : EIATTR_KPARAM_INFO
	.align		4
.L_3743:
        /*009c*/ 	.byte	0x04, 0x17
        /*009e*/ 	.short	(.L_3745 - .L_3744)
.L_3744:
        /*00a0*/ 	.word	0x00000000
        /*00a4*/ 	.short	0x000b
        /*00a6*/ 	.short	0x0048
        /*00a8*/ 	.byte	0x00, 0xf0, 0x11, 0x00


	//----- nvinfo : EIATTR_KPARAM_INFO
	.align		4
.L_3745:
        /*00ac*/ 	.byte	0x04, 0x17
        /*00ae*/ 	.short	(.L_3747 - .L_3746)
.L_3746:
        /*00b0*/ 	.word	0x00000000
        /*00b4*/ 	.short	0x000a
        /*00b6*/ 	.short	0x0040
        /*00b8*/ 	.byte	0x00, 0xf0, 0x21, 0x00


	//----- nvinfo : EIATTR_KPARAM_INFO
	.align		4
.L_3747:
        /*00bc*/ 	.byte	0x04, 0x17
        /*00be*/ 	.short	(.L_3749 - .L_3748)
.L_3748:
        /*00c0*/ 	.word	0x00000000
        /*00c4*/ 	.short	0x0009
        /*00c6*/ 	.short	0x0038
        /*00c8*/ 	.byte	0x00, 0xf0, 0x21, 0x00


	//----- nvinfo : EIATTR_KPARAM_INFO
	.align		4
.L_3749:
        /*00cc*/ 	.byte	0x04, 0x17
        /*00ce*/ 	.short	(.L_3751 - .L_3750)
.L_3750:
        /*00d0*/ 	.word	0x00000000
        /*00d4*/ 	.short	0x0008
        /*00d6*/ 	.short	0x0034
        /*00d8*/ 	.byte	0x00, 0xf0, 0x11, 0x00


	//----- nvinfo : EIATTR_KPARAM_INFO
	.align		4
.L_3751:
        /*00dc*/ 	.byte	0x04, 0x17
        /*00de*/ 	.short	(.L_3753 - .L_3752)
.L_3752:
        /*00e0*/ 	.word	0x00000000
        /*00e4*/ 	.short	0x0007
        /*00e6*/ 	.short	0x0030
        /*00e8*/ 	.byte	0x00, 0xf0, 0x11, 0x00


	//----- nvinfo : EIATTR_KPARAM_INFO
	.align		4
.L_3753:
        /*00ec*/ 	.byte	0x04, 0x17
        /*00ee*/ 	.short	(.L_3755 - .L_3754)
.L_3754:
        /*00f0*/ 	.word	0x00000000
        /*00f4*/ 	.short	0x0006
        /*00f6*/ 	.short	0x002c
        /*00f8*/ 	.byte	0x00, 0xf0, 0x11, 0x00


	//----- nvinfo : EIATTR_KPARAM_INFO
	.align		4
.L_3755:
        /*00fc*/ 	.byte	0x04, 0x17
        /*00fe*/ 	.short	(.L_3757 - .L_3756)
.L_3756:
        /*0100*/ 	.word	0x00000000
        /*0104*/ 	.short	0x0005
        /*0106*/ 	.short	0x0028
        /*0108*/ 	.byte	0x00, 0xf0, 0x11, 0x00


	//----- nvinfo : EIATTR_KPARAM_INFO
	.align		4
.L_3757:
        /*010c*/ 	.byte	0x04, 0x17
        /*010e*/ 	.short	(.L_3759 - .L_3758)
.L_3758:
        /*0110*/ 	.word	0x00000000
        /*0114*/ 	.short	0x0004
        /*0116*/ 	.short	0x0020
        /*0118*/ 	.byte	0x00, 0xf0, 0x21, 0x00


	//----- nvinfo : EIATTR_KPARAM_INFO
	.align		4
.L_3759:
        /*011c*/ 	.byte	0x04, 0x17
        /*011e*/ 	.short	(.L_3761 - .L_3760)
.L_3760:
        /*0120*/ 	.word	0x00000000
        /*0124*/ 	.short	0x0003
        /*0126*/ 	.short	0x0018
        /*0128*/ 	.byte	0x00, 0xf0, 0x21, 0x00


	//----- nvinfo : EIATTR_KPARAM_INFO
	.align		4
.L_3761:
        /*012c*/ 	.byte	0x04, 0x17
        /*012e*/ 	.short	(.L_3763 - .L_3762)
.L_3762:
        /*0130*/ 	.word	0x00000000
        /*0134*/ 	.short	0x0002
        /*0136*/ 	.short	0x0010
        /*0138*/ 	.byte	0x00, 0xf0, 0x21, 0x00


	//----- nvinfo : EIATTR_KPARAM_INFO
	.align		4
.L_3763:
        /*013c*/ 	.byte	0x04, 0x17
        /*013e*/ 	.short	(.L_3765 - .L_3764)
.L_3764:
        /*0140*/ 	.word	0x00000000
        /*0144*/ 	.short	0x0001
        /*0146*/ 	.short	0x0008
        /*0148*/ 	.byte	0x00, 0xf0, 0x21, 0x00


	//----- nvinfo : EIATTR_KPARAM_INFO
	.align		4
.L_3765:
        /*014c*/ 	.byte	0x04, 0x17
        /*014e*/ 	.short	(.L_3767 - .L_3766)
.L_3766:
        /*0150*/ 	.word	0x00000000
        /*0154*/ 	.short	0x0000
        /*0156*/ 	.short	0x0000
        /*0158*/ 	.byte	0x00, 0xf0, 0x21, 0x00


	//----- nvinfo : EIATTR_MAXREG_COUNT
	.align		4
.L_3767:
        /*015c*/ 	.byte	0x03, 0x1b
        /*015e*/ 	.short	0x00ff


	//----- nvinfo : EIATTR_NUM_BARRIERS
	.align		4
        /*0160*/ 	.byte	0x02, 0x4c
        /*0162*/ 	.byte	0x01
	.zero		1


	//----- nvinfo : EIATTR_MERCURY_ISA_VERSION
	.align		4
        /*0164*/ 	.byte	0x03, 0x5f
        /*0166*/ 	.short	0x0000


	//----- nvinfo : EIATTR_EXIT_INSTR_OFFSETS
	.align		4
        /*0168*/ 	.byte	0x04, 0x1c
        /*016a*/ 	.short	(.L_3769 - .L_3768)


	//   ....[0]....
.L_3768:
        /*016c*/ 	.word	0x00000280


	//   ....[1]....
        /*0170*/ 	.word	0x0000b260


	//   ....[2]....
        /*0174*/ 	.word	0x0000b400


	//   ....[3]....
        /*0178*/ 	.word	0x0000b4b0


	//   ....[4]....
        /*017c*/ 	.word	0x0000b4f0


	//----- nvinfo : EIATTR_CTAIDZ_USED
	.align		4
.L_3769:
        /*0180*/ 	.byte	0x01, 0x04
	.zero		2


	//----- nvinfo : EIATTR_CRS_STACK_SIZE
	.align		4
        /*0184*/ 	.byte	0x04, 0x1e
        /*0186*/ 	.short	(.L_3771 - .L_3770)
.L_3770:
        /*0188*/ 	.word	0x00000000
.L_3771:


//--------------------- .nv.info._Z23gemm_half_q_half_kernelILi1ELi160ELb0ELb0ELi64EEvPK6__halfPKjS4_S2_PS0_iiiiPKtS7_iiiiiibS2_i --------------------------
	.section	.nv.info._Z23gemm_half_q_half_kernelILi1ELi160ELb0ELb0ELi64EEvPK6__halfPKjS4_S2_PS0_iiiiPKtS7_iiiiiibS2_i,"",@"SHT_CUDA_INFO"
	.sectionflags	@""
	.align	4


	//----- nvinfo : EIATTR_CUDA_API_VERSION
	.align		4
        /*0000*/ 	.byte	0x04, 0x37
        /*0002*/ 	.short	(.L_3773 - .L_3772)
.L_3772:
        /*0004*/ 	.word	0x00000082


	//----- nvinfo : EIATTR_SW2861232_WAR
	.align		4
.L_3773:
        /*0008*/ 	.byte	0x01, 0x35
	.zero		2


	//----- nvinfo : EIATTR_PARAM_CBANK
	.align		4
        /*000c*/ 	.byte	0x04, 0x0a
        /*000e*/ 	.short	(.L_3775 - .L_3774)
	.align		4
.L_3774:
        /*0010*/ 	.word	index@(.nv.constant0._Z23gemm_half_q_half_kernelILi1ELi160ELb0ELb0ELi64EEvPK6__halfPKjS4_S2_PS0_iiiiPKtS7_iiiiiibS2_i)
        /*0014*/ 	.short	0x0160
        /*0016*/ 	.short	0x0074


	//----- nvinfo : EIATTR_CBANK_PARAM_SIZE
	.align		4
.L_3775:
        /*0018*/ 	.byte	0x03, 0x19
        /*001a*/ 	.short	0x0074


	//----- nvinfo : EIATTR_KPARAM_INFO
	.align		4
        /*001c*/ 	.byte	0x04, 0x17
        /*001e*/ 	.short	(.L_3777 - .L_3776)
.L_3776:
        /*0020*/ 	.word	0x00000000
        /*0024*/ 	.short	0x0013
        /*0026*/ 	.short	0x0070
        /*0028*/ 	.byte	0x00, 0xf0, 0x11, 0x00


	//----- nvinfo : EIATTR_KPARAM_INFO
	.align		4
.L_3777:
        /*002c*/ 	.byte	0x04, 0x17
        /*002e*/ 	.short	(.L_3779 - .L_3778)
.L_3778:
        /*0030*/ 	.word	0x00000000
        /*0034*/ 	.short	0x0012
        /*0036*/ 	.short	0x0068
        /*0038*/ 	.byte	0x00, 0xf0, 0x21, 0x00


	//----- nvinfo : EIATTR_KPARAM_INFO
	.align		4
.L_3779:
        /*003c*/ 	.byte	0x04, 0x17
        /*003e*/ 	.short	(.L_3781 - .L_3780)
.L_3780:
        /*0040*/ 	.word	0x00000000
        /*0044*/ 	.short	0x0011
        /*0046*/ 	.short	0x0060
        /*0048*/ 	.byte	0x00, 0xf0, 0x05, 0x00


	//----- nvinfo : EIATTR_KPARAM_INFO
	.align		4
.L_3781:
        /*004c*/ 	.byte	0x04, 0x17
        /*004e*/ 	.short	(.L_3783 - .L_3782)
.L_3782:
        /*0050*/ 	.word	0x00000000
        /*0054*/ 	.short	0x0010
        /*0056*/ 	.short	0x005c
        /*0058*/ 	.byte	0x00, 0xf0, 0x11, 0x00


	//----- nvinfo : EIATTR_KPARAM_INFO
	.align		4
.L_3783:
        /*005c*/ 	.byte	0x04, 0x17
        /*005e*/ 	.short	(.L_3785 - .L_3784)
.L_3784:
        /*0060*/ 	.word	0x00000000
        /*0064*/ 	.short	0x000f
        /*0066*/ 	.short	0x0058
        /*0068*/ 	.byte	0x00, 0xf0, 0x11, 0x00


	//----- nvinfo : EIATTR_KPARAM_INFO
	.align		4
.L_3785:
        /*006c*/ 	.byte	0x04, 0x17
        /*006e*/ 	.short	(.L_3787 - .L_3786)
.L_3786:
        /*0070*/ 	.word	0x00000000
        /*0074*/ 	.short	0x000e
        /*0076*/ 	.short	0x0054
        /*0078*/ 	.byte	0x00, 0xf0, 0x11, 0x00


	//----- nvinfo : EIATTR_KPARAM_INFO
	.align		4
.L_3787:
        /*007c*/ 	.byte	0x04, 0x17
        /*007e*/ 	.short	(.L_3789 - .L_3788)
.L_3788:
        /*0080*/ 	.word	0x00000000
        /*0084*/ 	.short	0x000d
        /*0086*/ 	.short	0x0050
        /*0088*/ 	.byte	0x00, 0xf0, 0x11, 0x00


	//----- nvinfo : EIATTR_KPARAM_INFO
	.align		4
.L_3789:
        /*008c*/ 	.byte	0x04, 0x17
        /*008e*/ 	.short	(.L_3791 - .L_3790)
.L_3790:
        /*0090*/ 	.word	0x00000000
        /*0094*/ 	.short	0x000c
        /*0096*/ 	.short	0x004c
        /*0098*/ 	.byte	0x00, 0xf0, 0x11, 0x00


	//----- nvinfo : EIATTR_KPARAM_INFO
	.align		4
.L_3791:
        /*009c*/ 	.byte	0x04, 0x17
        /*009e*/ 	.short	(.L_3793 - .L_3792)
.L_3792:
        /*00a0*/ 	.word	0x00000000
        /*00a4*/ 	.short	0x000b
        /*00a6*/ 	.short	0x0048
        /*00a8*/ 	.byte	0x00, 0xf0, 0x11, 0x00


	//----- nvinfo : EIATTR_KPARAM_INFO
	.align		4
.L_3793:
        /*00ac*/ 	.byte	0x04, 0x17
        /*00ae*/ 	.short	(.L_3795 - .L_3794)
.L_3794:
        /*00b0*/ 	.word	0x00000000
        /*00b4*/ 	.short	0x000a
        /*00b6*/ 	.short	0x0040
        /*00b8*/ 	.byte	0x00, 0xf0, 0x21, 0x00


	//----- nvinfo : EIATTR_KPARAM_INFO
	.align		4
.L_3795:
        /*00bc*/ 	.byte	0x04, 0x17
        /*00be*/ 	.short	(.L_3797 - .L_3796)
.L_3796:
        /*00c0*/ 	.word	0x00000000
        /*00c4*/ 	.short	0x0009
        /*00c6*/ 	.short	0x0038
        /*00c8*/ 	.byte	0x00, 0xf0, 0x21, 0x00


	//----- nvinfo : EIATTR_KPARAM_INFO
	.align		4
.L_3797:
        /*00cc*/ 	.byte	0x04, 0x17
        /*00ce*/ 	.short	(.L_3799 - .L_3798)
.L_3798:
        /*00d0*/ 	.word	0x00000000
        /*00d4*/ 	.short	0x0008
        /*00d6*/ 	.short	0x0034
        /*00d8*/ 	.byte	0x00, 0xf0, 0x11, 0x00


	//----- nvinfo : EIATTR_KPARAM_INFO
	.align		4
.L_3799:
        /*00dc*/ 	.byte	0x04, 0x17
        /*00de*/ 	.short	(.L_3801 - .L_3800)
.L_3800:
        /*00e0*/ 	.word	0x00000000
        /*00e4*/ 	.short	0x0007
        /*00e6*/ 	.short	0x0030
        /*00e8*/ 	.byte	0x00, 0xf0, 0x11, 0x00


	//----- nvinfo : EIATTR_KPARAM_INFO
	.align		4
.L_3801:
        /*00ec*/ 	.byte	0x04, 0x17
        /*00ee*/ 	.short	(.L_3803 - .L_3802)
.L_3802:
        /*00f0*/ 	.word	0x00000000
        /*00f4*/ 	.short	0x0006
        /*00f6*/ 	.short	0x002c
        /*00f8*/ 	.byte	0x00, 0xf0, 0x11, 0x00


	//----- nvinfo : EIATTR_KPARAM_INFO
	.align		4
.L_3803:
        /*00fc*/ 	.byte	0x04, 0x17
        /*00fe*/ 	.short	(.L_3805 - .L_3804)
.L_3804:
        /*0100*/ 	.word	0x00000000
        /*0104*/ 	.short	0x0005
        /*0106*/ 	.short	0x0028
        /*0108*/ 	.byte	0x00, 0xf0, 0x11, 0x00


	//----- nvinfo : EIATTR_KPARAM_INFO
	.align		4
.L_3805:
        /*010c*/ 	.byte	0x04, 0x17
        /*010e*/ 	.short	(.L_3807 - .L_3806)
.L_3806:
        /*0110*/ 	.word	0x00000000
        /*0114*/ 	.short	0x0004
        /*0116*/ 	.short	0x0020
        /*0118*/ 	.byte	0x00, 0xf0, 0x21, 0x00


	//----- nvinfo : EIATTR_KPARAM_INFO
	.align		4
.L_3807:
        /*011c*/ 	.byte	0x04, 0x17
        /*011e*/ 	.short	(.L_3809 - .L_3808)
.L_3808:
        /*0120*/ 	.word	0x00000000
        /*0124*/ 	.short	0x0003
        /*0126*/ 	.short	0x0018
        /*0128*/ 	.byte	0x00, 0xf0, 0x21, 0x00


	//----- nvinfo : EIATTR_KPARAM_INFO
	.align		4
.L_3809:
        /*012c*/ 	.byte	0x04, 0x17
        /*012e*/ 	.short	(.L_3811 - .L_3810)
.L_3810:
        /*0130*/ 	.word	0x00000000
        /*0134*/ 	.short	0x0002
        /*0136*/ 	.short	0x0010
        /*0138*/ 	.byte	0x00, 0xf0, 0x21, 0x00


	//----- nvinfo : EIATTR_KPARAM_INFO
	.align		4
.L_3811:
        /*013c*/ 	.byte	0x04, 0x17
        /*013e*/ 	.short	(.L_3813 - .L_3812)
.L_3812:
        /*0140*/ 	.word	0x00000000
        /*0144*/ 	.short	0x0001
        /*0146*/ 	.short	0x0008
        /*0148*/ 	.byte	0x00, 0xf0, 0x21, 0x00


	//----- nvinfo : EIATTR_KPARAM_INFO
	.align		4
.L_3813:
        /*014c*/ 	.byte	0x04, 0x17
        /*014e*/ 	.short	(.L_3815 - .L_3814)
.L_3814:
        /*0150*/ 	.word	0x00000000
        /*0154*/ 	.short	0x0000
        /*0156*/ 	.short	0x0000
        /*0158*/ 	.byte	0x00, 0xf0, 0x21, 0x00


	//----- nvinfo : EIATTR_MAXREG_COUNT
	.align		4
.L_3815:
        /*015c*/ 	.byte	0x03, 0x1b
        /*015e*/ 	.short	0x00ff


	//----- nvinfo : EIATTR_NUM_BARRIERS
	.align		4
        /*0160*/ 	.byte	0x02, 0x4c
        /*0162*/ 	.byte	0x01
	.zero		1


	//----- nvinfo : EIATTR_MERCURY_ISA_VERSION
	.align		4
        /*0164*/ 	.byte	0x03, 0x5f
        /*0166*/ 	.short	0x0000


	//----- nvinfo : EIATTR_EXIT_INSTR_OFFSETS
	.align		4
        /*0168*/ 	.byte	0x04, 0x1c
        /*016a*/ 	.short	(.L_3817 - .L_3816)


	//   ....[0]....
.L_3816:
        /*016c*/ 	.word	0x00000280


	//   ....[1]....
        /*0170*/ 	.word	0x000056c0


	//   ....[2]....
        /*0174*/ 	.word	0x00005860


	//   ....[3]....
        /*0178*/ 	.word	0x00005910


	//   ....[4]....
        /*017c*/ 	.word	0x00005950


	//----- nvinfo : EIATTR_CTAIDZ_USED
	.align		4
.L_3817:
        /*0180*/ 	.byte	0x01, 0x04
	.zero		2


	//----- nvinfo : EIATTR_CRS_STACK_SIZE
	.align		4
        /*0184*/ 	.byte	0x04, 0x1e
        /*0186*/ 	.short	(.L_3819 - .L_3818)
.L_3818:
        /*0188*/ 	.word	0x00000000
.L_3819:


//--------------------- .nv.info._Z23gemm_half_q_half_kernelILi1ELi40ELb0ELb0ELi64EEvPK6__halfPKjS4_S2_PS0_iiiiPKtS7_iiiiiibS2_i --------------------------
	.section	.nv.info._Z23gemm_half_q_half_kernelILi1ELi40ELb0ELb0ELi64EEvPK6__halfPKjS4_S2_PS0_iiiiPKtS7_iiiiiibS2_i,"",@"SHT_CUDA_INFO"
	.sectionflags	@""
	.align	4


	//----- nvinfo : EIATTR_CUDA_API_VERSION
	.align		4
        /*0000*/ 	.byte	0x04, 0x37
        /*0002*/ 	.short	(.L_3821 - .L_3820)
.L_3820:
        /*0004*/ 	.word	0x00000082


	//----- nvinfo : EIATTR_SW2861232_WAR
	.align		4
.L_3821:
        /*0008*/ 	.byte	0x01, 0x35
	.zero		2


	//----- nvinfo : EIATTR_PARAM_CBANK
	.align		4
        /*000c*/ 	.byte	0x04, 0x0a
        /*000e*/ 	.short	(.L_3823 - .L_3822)
	.align		4
.L_3822:
        /*0010*/ 	.word	index@(.nv.constant0._Z23gemm_half_q_half_kernelILi1ELi40ELb0ELb0ELi64EEvPK6__halfPKjS4_S2_PS0_iiiiPKtS7_iiiiiibS2_i)
        /*0014*/ 	.short	0x0160
        /*0016*/ 	.short	0x0074


	//----- nvinfo : EIATTR_CBANK_PARAM_SIZE
	.align		4
.L_3823:
        /*0018*/ 	.byte	0x03, 0x19
        /*001a*/ 	.short	0x0074


	//----- nvinfo : EIATTR_KPARAM_INFO
	.align		4
        /*001c*/ 	.byte	0x04, 0x17
        /*001e*/ 	.short	(.L_3825 - .L_3824)
.L_3824:
        /*0020*/ 	.word	0x00000000
        /*0024*/ 	.short	0x0013
        /*0026*/ 	.short	0x0070
        /*0028*/ 	.byte	0x00, 0xf0, 0x11, 0x00


	//----- nvinfo : EIATTR_KPARAM_INFO
	.align		4
.L_3825:
        /*002c*/ 	.byte	0x04, 0x17
        /*002e*/ 	.short	(.L_3827 - .L_3826)
.L_3826:
        /*0030*/ 	.word	0x00000000
        /*0034*/ 	.short	0x0012
        /*0036*/ 	.short	0x0068
        /*0038*/ 	.byte	0x00, 0xf0, 0x21, 0x00


	//----- nvinfo : EIATTR_KPARAM_INFO
	.align		4
.L_3827:
        /*003c*/ 	.byte	0x04, 0x17
        /*003e*/ 	.short	(.L_3829 - .L_3828)
.L_3828:
        /*0040*/ 	.word	0x00000000
        /*0044*/ 	.short	0x0011
        /*0046*/ 	.short	0x0060
        /*0048*/ 	.byte	0x00, 0xf0, 0x05, 0x00


	//----- nvinfo : EIATTR_KPARAM_INFO
	.align		4
.L_3829:
        /*004c*/ 	.byte	0x04, 0x17
        /*004e*/ 	.short	(.L_3831 - .L_3830)
.L_3830:
        /*0050*/ 	.word	0x00000000
        /*0054*/ 	.short	0x0010
        /*0056*/ 	.short	0x005c
        /*0058*/ 	.byte	0x00, 0xf0, 0x11, 0x00


	//----- nvinfo : EIATTR_KPARAM_INFO
	.align		4
.L_3831:
        /*005c*/ 	.byte	0x04, 0x17
        /*005e*/ 	.short	(.L_3833 - .L_3832)
.L_3832:
        /*0060*/ 	.word	0x00000000
        /*0064*/ 	.short	0x000f
        /*0066*/ 	.short	0x0058
        /*0068*/ 	.byte	0x00, 0xf0, 0x11, 0x00


	//----- nvinfo : EIATTR_KPARAM_INFO
	.align		4
.L_3833:
        /*006c*/ 	.byte	0x04, 0x17
        /*006e*/ 	.short	(.L_3835 - .L_3834)
.L_3834:
        /*0070*/ 	.word	0x00000000
        /*0074*/ 	.short	0x000e
        /*0076*/ 	.short	0x0054
        /*0078*/ 	.byte	0x00, 0xf0, 0x11, 0x00


	//----- nvinfo : EIATTR_KPARAM_INFO
	.align		4
.L_3835:
        /*007c*/ 	.byte	0x04, 0x17
        /*007e*/ 	.short	(.L_3837 - .L_3836)
.L_3836:
        /*0080*/ 	.word	0x00000000
        /*0084*/ 	.short	0x000d
        /*0086*/ 	.short	0x0050
        /*0088*/ 	.byte	0x00, 0xf0, 0x11, 0x00


	//----- nvinfo : EIATTR_KPARAM_INFO
	.align		4
.L_3837:
        /*008c*/ 	.byte	0x04, 0x17
        /*008e*/ 	.short	(.L_3839 - .L_3838)
.L_3838:
        /*0090*/ 	.word	0x00000000
        /*0094*/ 	.short	0x000c
        /*0096*/ 	.short	0x004c
        /*0098*/ 	.byte	0x00, 0xf0, 0x11, 0x00


	//----- nvinfo : EIATTR_KPARAM_INFO
	.align		4
.L_3839:
        /*009c*/ 	.byte	0x04, 0x17
        /*009e*/ 	.short	(.L_3841 - .L_3840)
.L_3840:
        /*00a0*/ 	.word	0x00000000
        /*00a4*/ 	.short	0x000b
        /*00a6*/ 	.short	0x0048
        /*00a8*/ 	.byte	0x00, 0xf0, 0x11, 0x00


	//----- nvinfo : EIATTR_KPARAM_INFO
	.align		4
.L_3841:
        /*00ac*/ 	.byte	0x04, 0x17
        /*00ae*/ 	.short	(.L_3843 - .L_3842)
.L_3842:
        /*00b0*/ 	.word	0x00000000
        /*00b4*/ 	.short	0x000a
        /*00b6*/ 	.short	0x0040
        /*00b8*/ 	.byte	0x00, 0xf0, 0x21, 0x00


	//----- nvinfo : EIATTR_KPARAM_INFO
	.align		4
.L_3843:
        /*00bc*/ 	.byte	0x04, 0x17
        /*00be*/ 	.short	(.L_3845 - .L_3844)
.L_3844:
        /*00c0*/ 	.word	0x00000000
        /*00c4*/ 	.short	0x0009
        /*00c6*/ 	.short	0x0038
        /*00c8*/ 	.byte	0x00, 0xf0, 0x21, 0x00


	//----- nvinfo : EIATTR_KPARAM_INFO
	.align		4
.L_3845:
        /*00cc*/ 	.byte	0x04, 0x17
        /*00ce*/ 	.short	(.L_3847 - .L_3846)
.L_3846:
        /*00d0*/ 	.word	0x00000000
        /*00d4*/ 	.short	0x0008
        /*00d6*/ 	.short	0x0034
        /*00d8*/ 	.byte	0x00, 0xf0, 0x11, 0x00


	//----- nvinfo : EIATTR_KPARAM_INFO
	.align		4
.L_3847:
        /*00dc*/ 	.byte	0x04, 0x17
        /*00de*/ 	.short	(.L_3849 - .L_3848)
.L_3848:
        /*00e0*/ 	.word	0x00000000
        /*00e4*/ 	.short	0x0007
        /*00e6*/ 	.short	0x0030
        /*00e8*/ 	.byte	0x00, 0xf0, 0x11, 0x00


	//----- nvinfo : EIATTR_KPARAM_INFO
	.align		4
.L_3849:
        /*00ec*/ 	.byte	0x04, 0x17
        /*00ee*/ 	.short	(.L_3851 - .L_3850)
.L_3850:
        /*00f0*/ 	.word	0x00000000
        /*00f4*/ 	.short	0x0006
        /*00f6*/ 	.short	0x002c
        /*00f8*/ 	.byte	0x00, 0xf0, 0x11, 0x00


	//----- nvinfo : EIATTR_KPARAM_INFO
	.align		4
.L_3851:
        /*00fc*/ 	.byte	0x04, 0x17
        /*00fe*/ 	.short	(.L_3853 - .L_3852)
.L_3852:
        /*0100*/ 	.word	0x00000000
        /*0104*/ 	.short	0x0005
        /*0106*/ 	.short	0x0028
        /*0108*/ 	.byte	0x00, 0xf0, 0x11, 0x00


	//----- nvinfo : EIATTR_KPARAM_INFO
	.align		4
.L_3853:
        /*010c*/ 	.byte	0x04, 0x17
        /*010e*/ 	.short	(.L_3855 - .L_3854)
.L_3854:
        /*0110*/ 	.word	0x00000000
        /*0114*/ 	.short	0x0004
        /*0116*/ 	.short	0x0020
        /*0118*/ 	.byte	0x00, 0xf0, 0x21, 0x00


	//----- nvinfo : EIATTR_KPARAM_INFO
	.align		4
.L_3855:
        /*011c*/ 	.byte	0x04, 0x17
        /*011e*/ 	.short	(.L_3857 - .L_3856)
.L_3856:
        /*0120*/ 	.word	0x00000000
        /*0124*/ 	.short	0x0003
        /*0126*/ 	.short	0x0018
        /*0128*/ 	.byte	0x00, 0xf0, 0x21, 0x00


	//----- nvinfo : EIATTR_KPARAM_INFO
	.align		4
.L_3857:
        /*012c*/ 	.byte	0x04, 0x17
        /*012e*/ 	.short	(.L_3859 - .L_3858)
.L_3858:
        /*0130*/ 	.word	0x00000000
        /*0134*/ 	.short	0x0002
        /*0136*/ 	.short	0x0010
        /*0138*/ 	.byte	0x00, 0xf0, 0x21, 0x00


	//----- nvinfo : EIATTR_KPARAM_INFO
	.align		4
.L_3859:
        /*013c*/ 	.byte	0x04, 0x17
        /*013e*/ 	.short	(.L_3861 - .L_3860)
.L_3860:
        /*0140*/ 	.word	0x00000000
        /*0144*/ 	.short	0x0001
        /*0146*/ 	.short	0x0008
        /*0148*/ 	.byte	0x00, 0xf0, 0x21, 0x00


	//----- nvinfo : EIATTR_KPARAM_INFO
	.align		4
.L_3861:
        /*014c*/ 	.byte	0x04, 0x17
        /*014e*/ 	.short	(.L_3863 - .L_3862)
.L_3862:
        /*0150*/ 	.word	0x00000000
        /*0154*/ 	.short	0x0000
        /*0156*/ 	.short	0x0000
        /*0158*/ 	.byte	0x00, 0xf0, 0x21, 0x00


	//----- nvinfo : EIATTR_MAXREG_COUNT
	.align		4
.L_3863:
        /*015c*/ 	.byte	0x03, 0x1b
        /*015e*/ 	.short	0x00ff


	//----- nvinfo : EIATTR_NUM_BARRIERS
	.align		4
        /*0160*/ 	.byte	0x02, 0x4c
        /*0162*/ 	.byte	0x01
	.zero		1


	//----- nvinfo : EIATTR_MERCURY_ISA_VERSION
	.align		4
        /*0164*/ 	.byte	0x03, 0x5f
        /*0166*/ 	.short	0x0000


	//----- nvinfo : EIATTR_EXIT_INSTR_OFFSETS
	.align		4
        /*0168*/ 	.byte	0x04, 0x1c
        /*016a*/ 	.short	(.L_3865 - .L_3864)


	//   ....[0]....
.L_3864:
        /*016c*/ 	.word	0x00000280


	//   ....[1]....
        /*0170*/ 	.word	0x00004840


	//   ....[2]....
        /*0174*/ 	.word	0x000049e0


	//   ....[3]....
        /*0178*/ 	.word	0x00004a90


	//   ....[4]....
        /*017c*/ 	.word	0x00004ad0


	//----- nvinfo : EIATTR_CTAIDZ_USED
	.align		4
.L_3865:
        /*0180*/ 	.byte	0x01, 0x04
	.zero		2


	//----- nvinfo : EIATTR_CRS_STACK_SIZE
	.align		4
        /*0184*/ 	.byte	0x04, 0x1e
        /*0186*/ 	.short	(.L_3867 - .L_3866)
.L_3866:
        /*0188*/ 	.word	0x00000000
.L_3867:


//--------------------- .nv.info._Z23gemm_half_q_half_kernelILi1ELi10ELb0ELb0ELi64EEvPK6__halfPKjS4_S2_PS0_iiiiPKtS7_iiiiiibS2_i --------------------------
	.section	.nv.info._Z23gemm_half_q_half_kernelILi1ELi10ELb0ELb0ELi64EEvPK6__halfPKjS4_S2_PS0_iiiiPKtS7_iiiiiibS2_i,"",@"SHT_CUDA_INFO"
	.sectionflags	@""
	.align	4


	//----- nvinfo : EIATTR_CUDA_API_VERSION
	.align		4
        /*0000*/ 	.byte	0x04, 0x37
        /*0002*/ 	.short	(.L_3869 - .L_3868)
.L_3868:
        /*0004*/ 	.word	0x00000082


	//----- nvinfo : EIATTR_SW2861232_WAR
	.align		4
.L_3869:
        /*0008*/ 	.byte	0x01, 0x35
	.zero		2


	//----- nvinfo : EIATTR_PARAM_CBANK
	.align		4
        /*000c*/ 	.byte	0x04, 0x0a
        /*000e*/ 	.short	(.L_3871 - .L_3870)
	.align		4
.L_3870:
        /*0010*/ 	.word	index@(.nv.constant0._Z23gemm_half_q_half_kernelILi1ELi10ELb0ELb0ELi64EEvPK6__halfPKjS4_S2_PS0_iiiiPKtS7_iiiiiibS2_i)
        /*0014*/ 	.short	0x0160
        /*0016*/ 	.short	0x0074


	//----- nvinfo : EIATTR_CBANK_PARAM_SIZE
	.align		4
.L_3871:
        /*0018*/ 	.byte	0x03, 0x19
        /*001a*/ 	.short	0x0074


	//----- nvinfo : EIATTR_KPARAM_INFO
	.align		4
        /*001c*/ 	.byte	0x04, 0x17
        /*001e*/ 	.short	(.L_3873 - .L_3872)
.L_3872:
        /*0020*/ 	.word	0x00000000
        /*0024*/ 	.short	0x0013
        /*0026*/ 	.short	0x0070
        /*0028*/ 	.byte	0x00, 0xf0, 0x11, 0x00


	//----- nvinfo : EIATTR_KPARAM_INFO
	.align		4
.L_3873:
        /*002c*/ 	.byte	0x04, 0x17
        /*002e*/ 	.short	(.L_3875 - .L_3874)
.L_3874:
        /*0030*/ 	.word	0x00000000
        /*0034*/ 	.short	0x0012
        /*0036*/ 	.short	0x0068
        /*0038*/ 	.byte	0x00, 0xf0, 0x21, 0x00


	//----- nvinfo : EIATTR_KPARAM_INFO
	.align		4
.L_3875:
        /*003c*/ 	.byte	0x04, 0x17
        /*003e*/ 	.short	(.L_3877 - .L_3876)
.L_3876:
        /*0040*/ 	.word	0x00000000
        /*0044*/ 	.short	0x0011
        /*0046*/ 	.short	0x0060
        /*0048*/ 	.byte	0x00, 0xf0, 0x05, 0x00


	//----- nvinfo : EIATTR_KPARAM_INFO
	.align		4
.L_3877:
        /*004c*/ 	.byte	0x04, 0x17
        /*004e*/ 	.short	(.L_3879 - .L_3878)
.L_3878:
        /*0050*/ 	.word	0x00000000
        /*0054*/ 	.short	0x0010
        /*0056*/ 	.short	0x005c
        /*0058*/ 	.byte	0x00, 0xf0, 0x11, 0x00


	//----- nvinfo : EIATTR_KPARAM_INFO
	.align		4
.L_3879:
        /*005c*/ 	.byte	0x04, 0x17
        /*005e*/ 	.short	(.L_3881 - .L_3880)
.L_3880:
        /*0060*/ 	.word	0x00000000
        /*0064*/ 	.short	0x000f
        /*0066*/ 	.short	0x0058
        /*0068*/ 	.byte	0x00, 0xf0, 0x11, 0x00


	//----- nvinfo : EIATTR_KPARAM_INFO
	.align		4
.L_3881:
        /*006c*/ 	.byte	0x04, 0x17
        /*006e*/ 	.short	(.L_3883 - .L_3882)
.L_3882:
        /*0070*/ 	.word	0x00000000
        /*0074*/ 	.short	0x000e
        /*0076*/ 	.short	0x0054
        /*0078*/ 	.byte	0x00, 0xf0, 0x11, 0x00


	//----- nvinfo : EIATTR_KPARAM_INFO
	.align		4
.L_3883:
        /*007c*/ 	.byte	0x04, 0x17
        /*007e*/ 	.short	(.L_3885 - .L_3884)
.L_3884:
        /*0080*/ 	.word	0x00000000
        /*0084*/ 	.short	0x000d
        /*0086*/ 	.short	0x0050
        /*0088*/ 	.byte	0x00, 0xf0, 0x11, 0x00


	//----- nvinfo : EIATTR_KPARAM_INFO
	.align		4
.L_3885:
        /*008c*/ 	.byte	0x04, 0x17
        /*008e*/ 	.short	(.L_3887 - .L_3886)
.L_3886:
        /*0090*/ 	.word	0x00000000
        /*0094*/ 	.short	0x000c
        /*0096*/ 	.short	0x004c
        /*0098*/ 	.byte	0x00, 0xf0, 0x11, 0x00


	//----- nvinfo : EIATTR_KPARAM_INFO
	.align		4
.L_3887:
        /*009c*/ 	.byte	0x04, 0x17
        /*009e*/ 	.short	(.L_3889 - .L_3888)
.L_3888:
        /*00a0*/ 	.word	0x00000000
        /*00a4*/ 	.short	0x000b
        /*00a6*/ 	.short	0x0048
        /*00a8*/ 	.byte	0x00, 0xf0, 0x11, 0x00


	//----- nvinfo : EIATTR_KPARAM_INFO
	.align		4
.L_3889:
        /*00ac*/ 	.byte	0x04, 0x17
        /*00ae*/ 	.short	(.L_3891 - .L_3890)
.L_3890:
        /*00b0*/ 	.word	0x00000000
        /*00b4*/ 	.short	0x000a
        /*00b6*/ 	.short	0x0040
        /*00b8*/ 	.byte	0x00, 0xf0, 0x21, 0x00


	//----- nvinfo : EIATTR_KPARAM_INFO
	.align		4
.L_3891:
        /*00bc*/ 	.byte	0x04, 0x17
        /*00be*/ 	.short	(.L_3893 - .L_3892)
.L_3892:
        /*00c0*/ 	.word	0x00000000
        /*00c4*/ 	.short	0x0009
        /*00c6*/ 	.short	0x0038
        /*00c8*/ 	.byte	0x00, 0xf0, 0x21, 0x00


	//----- nvinfo : EIATTR_KPARAM_INFO
	.align		4
.L_3893:
        /*00cc*/ 	.byte	0x04, 0x17
        /*00ce*/ 	.short	(.L_3895 - .L_3894)
.L_3894:
        /*00d0*/ 	.word	0x00000000
        /*00d4*/ 	.short	0x0008
        /*00d6*/ 	.short	0x0034
        /*00d8*/ 	.byte	0x00, 0xf0, 0x11, 0x00


	//----- nvinfo : EIATTR_KPARAM_INFO
	.align		4
.L_3895:
        /*00dc*/ 	.byte	0x04, 0x17
        /*00de*/ 	.short	(.L_3897 - .L_3896)
.L_3896:
        /*00e0*/ 	.word	0x00000000
        /*00e4*/ 	.short	0x0007
        /*00e6*/ 	.short	0x0030
        /*00e8*/ 	.byte	0x00, 0xf0, 0x11, 0x00


	//----- nvinfo : EIATTR_KPARAM_INFO
	.align		4
.L_3897:
        /*00ec*/ 	.byte	0x04, 0x17
        /*00ee*/ 	.short	(.L_3899 - .L_3898)
.L_3898:
        /*00f0*/ 	.word	0x00000000
        /*00f4*/ 	.short	0x0006
        /*00f6*/ 	.short	0x002c
        /*00f8*/ 	.byte	0x00, 0xf0, 0x11, 0x00


	//----- nvinfo : EIATTR_KPARAM_INFO
	.align		4
.L_3899:
        /*00fc*/ 	.byte	0x04, 0x17
        /*00fe*/ 	.short	(.L_3901 - .L_3900)
.L_3900:
        /*0100*/ 	.word	0x00000000
        /*0104*/ 	.short	0x0005
        /*0106*/ 	.short	0x0028
        /*0108*/ 	.byte	0x00, 0xf0, 0x11, 0x00


	//----- nvinfo : EIATTR_KPARAM_INFO
	.align		4
.L_3901:
        /*010c*/ 	.byte	0x04, 0x17
        /*010e*/ 	.short	(.L_3903 - .L_3902)
.L_3902:
        /*0110*/ 	.word	0x00000000
        /*0114*/ 	.short	0x0004
        /*0116*/ 	.short	0x0020
        /*0118*/ 	.byte	0x00, 0xf0, 0x21, 0x00


	//----- nvinfo : EIATTR_KPARAM_INFO
	.align		4
.L_3903:
        /*011c*/ 	.byte	0x04, 0x17
        /*011e*/ 	.short	(.L_3905 - .L_3904)
.L_3904:
        /*0120*/ 	.word	0x00000000
        /*0124*/ 	.short	0x0003
        /*0126*/ 	.short	0x0018
        /*0128*/ 	.byte	0x00, 0xf0, 0x21, 0x00


	//----- nvinfo : EIATTR_KPARAM_INFO
	.align		4
.L_3905:
        /*012c*/ 	.byte	0x04, 0x17
        /*012e*/ 	.short	(.L_3907 - .L_3906)
.L_3906:
        /*0130*/ 	.word	0x00000000
        /*0134*/ 	.short	0x0002
        /*0136*/ 	.short	0x0010
        /*0138*/ 	.byte	0x00, 0xf0, 0x21, 0x00


	//----- nvinfo : EIATTR_KPARAM_INFO
	.align		4
.L_3907:
        /*013c*/ 	.byte	0x04, 0x17
        /*013e*/ 	.short	(.L_3909 - .L_3908)
.L_3908:
        /*0140*/ 	.word	0x00000000
        /*0144*/ 	.short	0x0001
        /*0146*/ 	.short	0x0008
        /*0148*/ 	.byte	0x00, 0xf0, 0x21, 0x00


	//----- nvinfo : EIATTR_KPARAM_INFO
	.align		4
.L_3909:
        /*014c*/ 	.byte	0x04, 0x17
        /*014e*/ 	.short	(.L_3911 - .L_3910)
.L_3910:
        /*0150*/ 	.word	0x00000000
        /*0154*/ 	.short	0x0000
        /*0156*/ 	.short	0x0000
        /*0158*/ 	.byte	0x00, 0xf0, 0x21, 0x00


	//----- nvinfo : EIATTR_MAXREG_COUNT
	.align		4
.L_3911:
        /*015c*/ 	.byte	0x03, 0x1b
        /*015e*/ 	.short	0x00ff


	//----- nvinfo : EIATTR_NUM_BARRIERS
	.align		4
        /*0160*/ 	.byte	0x02, 0x4c
        /*0162*/ 	.byte	0x01
	.zero		1


	//----- nvinfo : EIATTR_MERCURY_ISA_VERSION
	.align		4
        /*0164*/ 	.byte	0x03, 0x5f
        /*0166*/ 	.short	0x0000


	//----- nvinfo : EIATTR_EXIT_INSTR_OFFSETS
	.align		4
        /*0168*/ 	.byte	0x04, 0x1c
        /*016a*/ 	.short	(.L_3913 - .L_3912)


	//   ....[0]....
.L_3912:
        /*016c*/ 	.word	0x00000280


	//   ....[1]....
        /*0170*/ 	.word	0x00003ac0


	//   ....[2]....
        /*0174*/ 	.word	0x00003c60


	//   ....[3]....
        /*0178*/ 	.word	0x00003d00


	//   ....[4]....
        /*017c*/ 	.word	0x00003d40


	//----- nvinfo : EIATTR_CTAIDZ_USED
	.align		4
.L_3913:
        /*0180*/ 	.byte	0x01, 0x04
	.zero		2


	//----- nvinfo : EIATTR_CRS_STACK_SIZE
	.align		4
        /*0184*/ 	.byte	0x04, 0x1e
        /*0186*/ 	.short	(.L_3915 - .L_3914)
.L_3914:
        /*0188*/ 	.word	0x00000000
.L_3915:


//--------------------- .nv.info._Z23gemm_half_q_half_kernelILi1ELi172ELb0ELb0ELi64EEvPK6__halfPKjS4_S2_PS0_iiiiPKtS7_iiiiiibS2_i --------------------------
	.section	.nv.info._Z23gemm_half_q_half_kernelILi1ELi172ELb0ELb0ELi64EEvPK6__halfPKjS4_S2_PS0_iiiiPKtS7_iiiiiibS2_i,"",@"SHT_CUDA_INFO"
	.sectionflags	@""
	.align	4


	//----- nvinfo : EIATTR_CUDA_API_VERSION
	.align		4
        /*0000*/ 	.byte	0x04, 0x37
        /*0002*/ 	.short	(.L_3917 - .L_3916)
.L_3916:
        /*0004*/ 	.word	0x00000082


	//----- nvinfo : EIATTR_SW2861232_WAR
	.align		4
.L_3917:
        /*0008*/ 	.byte	0x01, 0x35
	.zero		2


	//----- nvinfo : EIATTR_PARAM_CBANK
	.align		4
        /*000c*/ 	.byte	0x04, 0x0a
        /*000e*/ 	.short	(.L_3919 - .L_3918)
	.align		4
.L_3918:
        /*0010*/ 	.word	index@(.nv.constant0._Z23gemm_half_q_half_kernelILi1ELi172ELb0ELb0ELi64EEvPK6__halfPKjS4_S2_PS0_iiiiPKtS7_iiiiiibS2_i)
        /*0014*/ 	.short	0x0160
        /*0016*/ 	.short	0x0074


	//----- nvinfo : EIATTR_CBANK_PARAM_SIZE
	.align		4
.L_3919:
        /*0018*/ 	.byte	0x03, 0x19
        /*001a*/ 	.short	0x0074


	//----- nvinfo : EIATTR_KPARAM_INFO
	.align		4
        /*001c*/ 	.byte	0x04, 0x17
        /*001e*/ 	.short	(.L_3921 - .L_3920)
.L_3920:
        /*0020*/ 	.word	0x00000000
        /*0024*/ 	.short	0x0013
        /*0026*/ 	.short	0x0070
        /*0028*/ 	.byte	0x00, 0xf0, 0x11, 0x00


	//----- nvinfo : EIATTR_KPARAM_INFO
	.align		4
.L_3921:
        /*002c*/ 	.byte	0x04, 0x17
        /*002e*/ 	.short	(.L_3923 - .L_3922)
.L_3922:
        /*0030*/ 	.word	0x00000000
        /*0034*/ 	.short	0x0012
        /*0036*/ 	.short	0x0068
        /*0038*/ 	.byte	0x00, 0xf0, 0x21, 0x00


	//----- nvinfo : EIATTR_KPARAM_INFO
	.align		4
.L_3923:
        /*003c*/ 	.byte	0x04, 0x17
        /*003e*/ 	.short	(.L_3925 - .L_3924)
.L_3924:
        /*0040*/ 	.word	0x00000000
        /*0044*/ 	.short	0x0011
        /*0046*/ 	.short	0x0060
        /*0048*/ 	.byte	0x00, 0xf0, 0x05, 0x00


	//----- nvinfo : EIATTR_KPARAM_INFO
	.align		4
.L_3925:
        /*004c*/ 	.byte	0x04, 0x17
        /*004e*/ 	.short	(.L_3927 - .L_3926)
.L_3926:
        /*0050*/ 	.word	0x00000000
        /*0054*/ 	.short	0x0010
        /*0056*/ 	.short	0x005c
        /*0058*/ 	.byte	0x00, 0xf0, 0x11, 0x00


	//----- nvinfo : EIATTR_KPARAM_INFO
	.align		4
.L_3927:
        /*005c*/ 	.byte	0x04, 0x17
        /*005e*/ 	.short	(.L_3929 - .L_3928)
.L_3928:
        /*0060*/ 	.word	0x00000000
        /*0064*/ 	.short	0x000f
        /*0066*/ 	.short	0x0058
        /*0068*/ 	.byte	0x00, 0xf0, 0x11, 0x00


	//----- nvinfo : EIATTR_KPARAM_INFO
	.align		4
.L_3929:
        /*006c*/ 	.byte	0x04, 0x17
        /*006e*/ 	.short	(.L_3931 - .L_3930)
.L_3930:
        /*0070*/ 	.word	0x00000000
        /*0074*/ 	.short	0x000e
        /*0076*/ 	.short	0x0054
        /*0078*/ 	.byte	0x00, 0xf0, 0x11, 0x00


	//----- nvinfo : EIATTR_KPARAM_INFO
	.align		4
.L_3931:
        /*007c*/ 	.byte	0x04, 0x17
        /*007e*/ 	.short	(.L_3933 - .L_3932)
.L_3932:
        /*0080*/ 	.word	0x00000000
        /*0084*/ 	.short	0x000d
        /*0086*/ 	.short	0x0050
        /*0088*/ 	.byte	0x00, 0xf0, 0x11, 0x00


	//----- nvinfo : EIATTR_KPARAM_INFO
	.align		4
.L_3933:
        /*008c*/ 	.byte	0x04, 0x17
        /*008e*/ 	.short	(.L_3935 - .L_3934)
.L_3934:
        /*0090*/ 	.word	0x00000000
        /*0094*/ 	.short	0x000c
        /*0096*/ 	.short	0x004c
        /*0098*/ 	.byte	0x00, 0xf0, 0x11, 0x00


	//----- nvinfo : EIATTR_KPARAM_INFO
	.align		4
.L_3935:
        /*009c*/ 	.byte	0x04, 0x17
        /*009e*/ 	.short	(.L_3937 - .L_3936)
.L_3936:
        /*00a0*/ 	.word	0x00000000
        /*00a4*/ 	.short	0x000b
        /*00a6*/ 	.short	0x0048
        /*00a8*/ 	.byte	0x00, 0xf0, 0x11, 0x00


	//----- nvinfo : EIATTR_KPARAM_INFO
	.align		4
.L_3937:
        /*00ac*/ 	.byte	0x04, 0x17
        /*00ae*/ 	.short	(.L_3939 - .L_3938)
.L_3938:
        /*00b0*/ 	.word	0x00000000
        /*00b4*/ 	.short	0x000a
        /*00b6*/ 	.short	0x0040
        /*00b8*/ 	.byte	0x00, 0xf0, 0x21, 0x00


	//----- nvinfo : EIATTR_KPARAM_INFO
	.align		4
.L_3939:
        /*00bc*/ 	.byte	0x04, 0x17
        /*00be*/ 	.short	(.L_3941 - .L_3940)
.L_3940:
        /*00c0*/ 	.word	0x00000000
        /*00c4*/ 	.short	0x0009
        /*00c6*/ 	.short	0x0038
        /*00c8*/ 	.byte	0x00, 0xf0, 0x21, 0x00


	//----- nvinfo : EIATTR_KPARAM_INFO
	.align		4
.L_3941:
        /*00cc*/ 	.byte	0x04, 0x17
        /*00ce*/ 	.short	(.L_3943 - .L_3942)
.L_3942:
        /*00d0*/ 	.word	0x00000000
        /*00d4*/ 	.short	0x0008
        /*00d6*/ 	.short	0x0034
        /*00d8*/ 	.byte	0x00, 0xf0, 0x11, 0x00


	//----- nvinfo : EIATTR_KPARAM_INFO
	.align		4
.L_3943:
        /*00dc*/ 	.byte	0x04, 0x17
        /*00de*/ 	.short	(.L_3945 - .L_3944)
.L_3944:
        /*00e0*/ 	.word	0x00000000
        /*00e4*/ 	.short	0x0007
        /*00e6*/ 	.short	0x0030
        /*00e8*/ 	.byte	0x00, 0xf0, 0x11, 0x00


	//----- nvinfo : EIATTR_KPARAM_INFO
	.align		4
.L_3945:
        /*00ec*/ 	.byte	0x04, 0x17
        /*00ee*/ 	.short	(.L_3947 - .L_3946)
.L_3946:
        /*00f0*/ 	.word	0x00000000
        /*00f4*/ 	.short	0x0006
        /*00f6*/ 	.short	0x002c
        /*00f8*/ 	.byte	0x00, 0xf0, 0x11, 0x00


	//----- nvinfo : EIATTR_KPARAM_INFO
	.align		4
.L_3947:
        /*00fc*/ 	.byte	0x04, 0x17
        /*00fe*/ 	.short	(.L_3949 - .L_3948)
.L_3948:
        /*0100*/ 	.word	0x00000000
        /*0104*/ 	.short	0x0005
        /*0106*/ 	.short	0x0028
        /*0108*/ 	.byte	0x00, 0xf0, 0x11, 0x00


	//----- nvinfo : EIATTR_KPARAM_INFO
	.align		4
.L_3949:
        /*010c*/ 	.byte	0x04, 0x17
        /*010e*/ 	.short	(.L_3951 - .L_3950)
.L_3950:
        /*0110*/ 	.word	0x00000000
        /*0114*/ 	.short	0x0004
        /*0116*/ 	.short	0x0020
        /*0118*/ 	.byte	0x00, 0xf0, 0x21, 0x00


	//----- nvinfo : EIATTR_KPARAM_INFO
	.align		4
.L_3951:
        /*011c*/ 	.byte	0x04, 0x17
        /*011e*/ 	.short	(.L_3953 - .L_3952)
.L_3952:
        /*0120*/ 	.word	0x00000000
        /*0124*/ 	.short	0x0003
        /*0126*/ 	.short	0x0018
        /*0128*/ 	.byte	0x00, 0xf0, 0x21, 0x00


	//----- nvinfo : EIATTR_KPARAM_INFO
	.align		4
.L_3953:
        /*012c*/ 	.byte	0x04, 0x17
        /*012e*/ 	.short	(.L_3955 - .L_3954)
.L_3954:
        /*0130*/ 	.word	0x00000000
        /*0134*/ 	.short	0x0002
        /*0136*/ 	.short	0x0010
        /*0138*/ 	.byte	0x00, 0xf0, 0x21, 0x00


	//----- nvinfo : EIATTR_KPARAM_INFO
	.align		4
.L_3955:
        /*013c*/ 	.byte	0x04, 0x17
        /*013e*/ 	.short	(.L_3957 - .L_3956)
.L_3956:
        /*0140*/ 	.word	0x00000000
        /*0144*/ 	.short	0x0001
        /*0146*/ 	.short	0x0008
        /*0148*/ 	.byte	0x00, 0xf0, 0x21, 0x00


	//----- nvinfo : EIATTR_KPARAM_INFO
	.align		4
.L_3957:
        /*014c*/ 	.byte	0x04, 0x17
        /*014e*/ 	.short	(.L_3959 - .L_3958)
.L_3958:
        /*0150*/ 	.word	0x00000000
        /*0154*/ 	.short	0x0000
        /*0156*/ 	.short	0x0000
        /*0158*/ 	.byte	0x00, 0xf0, 0x21, 0x00


	//----- nvinfo : EIATTR_MAXREG_COUNT
	.align		4
.L_3959:
        /*015c*/ 	.byte	0x03, 0x1b
        /*015e*/ 	.short	0x00ff


	//----- nvinfo : EIATTR_NUM_BARRIERS
	.align		4
        /*0160*/ 	.byte	0x02, 0x4c
        /*0162*/ 	.byte	0x01
	.zero		1


	//----- nvinfo : EIATTR_MERCURY_ISA_VERSION
	.align		4
        /*0164*/ 	.byte	0x03, 0x5f
        /*0166*/ 	.short	0x0000


	//----- nvinfo : EIATTR_EXIT_INSTR_OFFSETS
	.align		4
        /*0168*/ 	.byte	0x04, 0x1c
        /*016a*/ 	.short	(.L_3961 - .L_3960)


	//   ....[0]....
.L_3960:
        /*016c*/ 	.word	0x00000280


	//   ....[1]....
        /*0170*/ 	.word	0x00009100


	//   ....[2]....
        /*0174*/ 	.word	0x000092a0


	//   ....[3]....
        /*0178*/ 	.word	0x00009340


	//   ....[4]....
        /*017c*/ 	.word	0x00009380


	//----- nvinfo : EIATTR_CTAIDZ_USED
	.align		4
.L_3961:
        /*0180*/ 	.byte	0x01, 0x04
	.zero		2


	//----- nvinfo : EIATTR_CRS_STACK_SIZE
	.align		4
        /*0184*/ 	.byte	0x04, 0x1e
        /*0186*/ 	.short	(.L_3963 - .L_3962)
.L_3962:
        /*0188*/ 	.word	0x00000000
.L_3963:


//--------------------- .nv.info._Z23gemm_half_q_half_kernelILi1ELi176ELb0ELb0ELi64EEvPK6__halfPKjS4_S2_PS0_iiiiPKtS7_iiiiiibS2_i --------------------------
	.section	.nv.info._Z23gemm_half_q_half_kernelILi1ELi176ELb0ELb0ELi64EEvPK6__halfPKjS4_S2_PS0_iiiiPKtS7_iiiiiibS2_i,"",@"SHT_CUDA_INFO"
	.sectionflags	@""
	.align	4


	//----- nvinfo : EIATTR_CUDA_API_VERSION
	.align		4
        /*0000*/ 	.byte	0x04, 0x37
        /*0002*/ 	.short	(.L_3965 - .L_3964)
.L_3964:
        /*0004*/ 	.word	0x00000082


	//----- nvinfo : EIATTR_SW2861232_WAR
	.align		4
.L_3965:
        /*0008*/ 	.byte	0x01, 0x35
	.zero		2


	//----- nvinfo : EIATTR_PARAM_CBANK
	.align		4
        /*000c*/ 	.byte	0x04, 0x0a
        /*000e*/ 	.short	(.L_3967 - .L_3966)
	.align		4
.L_3966:
        /*0010*/ 	.word	index@(.nv.constant0._Z23gemm_half_q_half_kernelILi1ELi176ELb0ELb0ELi64EEvPK6__halfPKjS4_S2_PS0_iiiiPKtS7_iiiiiibS2_i)
        /*0014*/ 	.short	0x0160
        /*0016*/ 	.short	0x0074


	//----- nvinfo : EIATTR_CBANK_PARAM_SIZE
	.align		4
.L_3967:
        /*0018*/ 	.byte	0x03, 0x19
        /*001a*/ 	.short	0x0074


	//----- nvinfo : EIATTR_KPARAM_INFO
	.align		4
        /*001c*/ 	.byte	0x04, 0x17
        /*001e*/ 	.short	(.L_3969 - .L_3968)
.L_3968:
        /*0020*/ 	.word	0x00000000
        /*0024*/ 	.short	0x0013
        /*0026*/ 	.short	0x0070
        /*0028*/ 	.byte	0x00, 0xf0, 0x11, 0x00


	//----- nvinfo : EIATTR_KPARAM_INFO
	.align		4
.L_3969:
        /*002c*/ 	.byte	0x04, 0x17
        /*002e*/ 	.short	(.L_3971 - .L_3970)
.L_3970:
        /*0030*/ 	.word	0x00000000
        /*0034*/ 	.short	0x0012
        /*0036*/ 	.short	0x0068
        /*0038*/ 	.byte	0x00, 0xf0, 0x21, 0x00


	//----- nvinfo : EIATTR_KPARAM_INFO
	.align		4
.L_3971:
        /*003c*/ 	.byte	0x04, 0x17
        /*003e*/ 	.short	(.L_3973 - .L_3972)
.L_3972:
        /*0040*/ 	.word	0x00000000
        /*0044*/ 	.short	0x0011
        /*0046*/ 	.short	0x0060
        /*0048*/ 	.byte	0x00, 0xf0, 0x05, 0x00


	//----- nvinfo : EIATTR_KPARAM_INFO
	.align		4
.L_3973:
        /*004c*/ 	.byte	0x04, 0x17
        /*004e*/ 	.short	(.L_3975 - .L_3974)
.L_3974:
        /*0050*/ 	.word	0x00000000
        /*0054*/ 	.short	0x0010
        /*0056*/ 	.short	0x005c
        /*0058*/ 	.byte	0x00, 0xf0, 0x11, 0x00


	//----- nvinfo : EIATTR_KPARAM_INFO
	.align		4
.L_3975:
        /*005c*/ 	.byte	0x04, 0x17
        /*005e*/ 	.short	(.L_3977 - .L_3976)
.L_3976:
        /*0060*/ 	.word	0x00000000
        /*0064*/ 	.short	0x000f
        /*0066*/ 	.short	0x0058
        /*0068*/ 	.byte	0x00, 0xf0, 0x11, 0x00


	//----- nvinfo : EIATTR_KPARAM_INFO
	.align		4
.L_3977:
        /*006c*/ 	.byte	0x04, 0x17
        /*006e*/ 	.short	(.L_3979 - .L_3978)
.L_3978:
        /*0070*/ 	.word	0x00000000
        /*0074*/ 	.short	0x000e
        /*0076*/ 	.short	0x0054
        /*0078*/ 	.byte	0x00, 0xf0, 0x11, 0x00


	//----- nvinfo : EIATTR_KPARAM_INFO
	.align		4
.L_3979:
        /*007c*/ 	.byte	0x04, 0x17
        /*007e*/ 	.short	(.L_3981 - .L_3980)
.L_3980:
        /*0080*/ 	.word	0x00000000
        /*0084*/ 	.short	0x000d
        /*0086*/ 	.short	0x0050
        /*0088*/ 	.byte	0x00, 0xf0, 0x11, 0x00


	//----- nvinfo : EIATTR_KPARAM_INFO
	.align		4
.L_3981:
        /*008c*/ 	.byte	0x04, 0x17
        /*008e*/ 	.short	(.L_3983 - .L_3982)
.L_3982:
        /*0090*/ 	.word	0x00000000
        /*0094*/ 	.short	0x000c
        /*0096*/ 	.short	0x004c
        /*0098*/ 	.byte	0x00, 0xf0, 0x11, 0x00


	//----- nvinfo : EIATTR_KPARAM_INFO
	.align		4
.L_3983:
        /*009c*/ 	.byte	0x04, 0x17
        /*009e*/ 	.short	(.L_3985 - .L_3984)
.L_3984:
        /*00a0*/ 	.word	0x00000000
        /*00a4*/ 	.short	0x000b
        /*00a6*/ 	.short	0x0048
        /*00a8*/ 	.byte	0x00, 0xf0, 0x11, 0x00


	//----- nvinfo : EIATTR_KPARAM_INFO
	.align		4
.L_3985:
        /*00ac*/ 	.byte	0x04, 0x17
        /*00ae*/ 	.short	(.L_3987 - .L_3986)
.L_3986:
        /*00b0*/ 	.word	0x00000000
        /*00b4*/ 	.short	0x000a
        /*00b6*/ 	.short	0x0040
        /*00b8*/ 	.byte	0x00, 0xf0, 0x21, 0x00


	//----- nvinfo : EIATTR_KPARAM_INFO
	.align		4
.L_3987:
        /*00bc*/ 	.byte	0x04, 0x17
        /*00be*/ 	.short	(.L_3989 - .L_3988)
.L_3988:
        /*00c0*/ 	.word	0x00000000
        /*00c4*/ 	.short	0x0009
        /*00c6*/ 	.short	0x0038
        /*00c8*/ 	.byte	0x00, 0xf0, 0x21, 0x00


	//----- nvinfo : EIATTR_KPARAM_INFO
	.align		4
.L_3989:
        /*00cc*/ 	.byte	0x04, 0x17
        /*00ce*/ 	.short	(.L_3991 - .L_3990)
.L_3990:
        /*00d0*/ 	.word	0x00000000
        /*00d4*/ 	.short	0x0008
        /*00d6*/ 	.short	0x0034
        /*00d8*/ 	.byte	0x00, 0xf0, 0x11, 0x00


	//----- nvinfo : EIATTR_KPARAM_INFO
	.align		4
.L_3991:
        /*00dc*/ 	.byte	0x04, 0x17
        /*00de*/ 	.short	(.L_3993 - .L_3992)
.L_3992:
        /*00e0*/ 	.word	0x00000000
        /*00e4*/ 	.short	0x0007
        /*00e6*/ 	.short	0x0030
        /*00e8*/ 	.byte	0x00, 0xf0, 0x11, 0x00


	//----- nvinfo : EIATTR_KPARAM_INFO
	.align		4
.L_3993:
        /*00ec*/ 	.byte	0x04, 0x17
        /*00ee*/ 	.short	(.L_3995 - .L_3994)
.L_3994:
        /*00f0*/ 	.word	0x00000000
        /*00f4*/ 	.short	0x0006
        /*00f6*/ 	.short	0x002c
        /*00f8*/ 	.byte	0x00, 0xf0, 0x11, 0x00


	//----- nvinfo : EIATTR_KPARAM_INFO
	.align		4
.L_3995:
        /*00fc*/ 	.byte	0x04, 0x17
        /*00fe*/ 	.short	(.L_3997 - .L_3996)
.L_3996:
        /*0100*/ 	.word	0x00000000
        /*0104*/ 	.short	0x0005
        /*0106*/ 	.short	0x0028
        /*0108*/ 	.byte	0x00, 0xf0, 0x11, 0x00


	//----- nvinfo : EIATTR_KPARAM_INFO
	.align		4
.L_3997:
        /*010c*/ 	.byte	0x04, 0x17
        /*010e*/ 	.short	(.L_3999 - .L_3998)
.L_3998:
        /*0110*/ 	.word	0x00000000
        /*0114*/ 	.short	0x0004
        /*0116*/ 	.short	0x0020
        /*0118*/ 	.byte	0x00, 0xf0, 0x21, 0x00


	//----- nvinfo : EIATTR_KPARAM_INFO
	.align		4
.L_3999:
        /*011c*/ 	.byte	0x04, 0x17
        /*011e*/ 	.short	(.L_4001 - .L_4000)
.L_4000:
        /*0120*/ 	.word	0x00000000
        /*0124*/ 	.short	0x0003
        /*0126*/ 	.short	0x0018
        /*0128*/ 	.byte	0x00, 0xf0, 0x21, 0x00


	//----- nvinfo : EIATTR_KPARAM_INFO
	.align		4
.L_4001:
        /*012c*/ 	.byte	0x04, 0x17
        /*012e*/ 	.short	(.L_4003 - .L_4002)
.L_4002:
        /*0130*/ 	.word	0x00000000
        /*0134*/ 	.short	0x0002
        /*0136*/ 	.short	0x0010
        /*0138*/ 	.byte	0x00, 0xf0, 0x21, 0x00


	//----- nvinfo : EIATTR_KPARAM_INFO
	.align		4
.L_4003:
        /*013c*/ 	.byte	0x04, 0x17
        /*013e*/ 	.short	(.L_4005 - .L_4004)
.L_4004:
        /*0140*/ 	.word	0x00000000
        /*0144*/ 	.short	0x0001
        /*0146*/ 	.short	0x0008
        /*0148*/ 	.byte	0x00, 0xf0, 0x21, 0x00


	//----- nvinfo : EIATTR_KPARAM_INFO
	.align		4
.L_4005:
        /*014c*/ 	.byte	0x04, 0x17
        /*014e*/ 	.short	(.L_4007 - .L_4006)
.L_4006:
        /*0150*/ 	.word	0x00000000
        /*0154*/ 	.short	0x0000
        /*0156*/ 	.short	0x0000
        /*0158*/ 	.byte	0x00, 0xf0, 0x21, 0x00


	//----- nvinfo : EIATTR_MAXREG_COUNT
	.align		4
.L_4007:
        /*015c*/ 	.byte	0x03, 0x1b
        /*015e*/ 	.short	0x00ff


	//----- nvinfo : EIATTR_NUM_BARRIERS
	.align		4
        /*0160*/ 	.byte	0x02, 0x4c
        /*0162*/ 	.byte	0x01
	.zero		1


	//----- nvinfo : EIATTR_MERCURY_ISA_VERSION
	.align		4
        /*0164*/ 	.byte	0x03, 0x5f
        /*0166*/ 	.short	0x0000


	//----- nvinfo : EIATTR_EXIT_INSTR_OFFSETS
	.align		4
        /*0168*/ 	.byte	0x04, 0x1c
        /*016a*/ 	.short	(.L_4009 - .L_4008)


	//   ....[0]....
.L_4008:
        /*016c*/ 	.word	0x00000280


	//   ....[1]....
        /*0170*/ 	.word	0x00006e00


	//   ....[2]....
        /*0174*/ 	.word	0x00006fa0


	//   ....[3]....
        /*0178*/ 	.word	0x00007040


	//   ....[4]....
        /*017c*/ 	.word	0x00007080


	//----- nvinfo : EIATTR_CTAIDZ_USED
	.align		4
.L_4009:
        /*0180*/ 	.byte	0x01, 0x04
	.zero		2


	//----- nvinfo : EIATTR_CRS_STACK_SIZE
	.align		4
        /*0184*/ 	.byte	0x04, 0x1e
        /*0186*/ 	.short	(.L_4011 - .L_4010)
.L_4010:
        /*0188*/ 	.word	0x00000000
.L_4011:


//--------------------- .nv.info._Z23gemm_half_q_half_kernelILi1ELi152ELb0ELb0ELi64EEvPK6__halfPKjS4_S2_PS0_iiiiPKtS7_iiiiiibS2_i --------------------------
	.section	.nv.info._Z23gemm_half_q_half_kernelILi1ELi152ELb0ELb0ELi64EEvPK6__halfPKjS4_S2_PS0_iiiiPKtS7_iiiiiibS2_i,"",@"SHT_CUDA_INFO"
	.sectionflags	@""
	.align	4


	//----- nvinfo : EIATTR_CUDA_API_VERSION
	.align		4
        /*0000*/ 	.byte	0x04, 0x37
        /*0002*/ 	.short	(.L_4013 - .L_4012)
.L_4012:
        /*0004*/ 	.word	0x00000082


	//----- nvinfo : EIATTR_SW2861232_WAR
	.align		4
.L_4013:
        /*0008*/ 	.byte	0x01, 0x35
	.zero		2


	//----- nvinfo : EIATTR_PARAM_CBANK
	.align		4
        /*000c*/ 	.byte	0x04, 0x0a
        /*000e*/ 	.short	(.L_4015 - .L_4014)
	.align		4
.L_4014:
        /*0010*/ 	.word	index@(.nv.constant0._Z23gemm_half_q_half_kernelILi1ELi152ELb0ELb0ELi64EEvPK6__halfPKjS4_S2_PS0_iiiiPKtS7_iiiiiibS2_i)
        /*0014*/ 	.short	0x0160
        /*0016*/ 	.short	0x0074


	//----- nvinfo : EIATTR_CBANK_PARAM_SIZE
	.align		4
.L_4015:
        /*0018*/ 	.byte	0x03, 0x19
        /*001a*/ 	.short	0x0074


	//----- nvinfo : EIATTR_KPARAM_INFO
	.align		4
        /*001c*/ 	.byte	0x04, 0x17
        /*001e*/ 	.short	(.L_4017 - .L_4016)
.L_4016:
        /*0020*/ 	.word	0x00000000
        /*0024*/ 	.short	0x0013
        /*0026*/ 	.short	0x0070
        /*0028*/ 	.byte	0x00, 0xf0, 0x11, 0x00


	//----- nvinfo : EIATTR_KPARAM_INFO
	.align		4
.L_4017:
        /*002c*/ 	.byte	0x04, 0x17
        /*002e*/ 	.short	(.L_4019 - .L_4018)
.L_4018:
        /*0030*/ 	.word	0x00000000
        /*0034*/ 	.short	0x0012
        /*0036*/ 	.short	0x0068
        /*0038*/ 	.byte	0x00, 0xf0, 0x21, 0x00


	//----- nvinfo : EIATTR_KPARAM_INFO
	.align		4
.L_4019:
        /*003c*/ 	.byte	0x04, 0x17
        /*003e*/ 	.short	(.L_4021 - .L_4020)
.L_4020:
        /*0040*/ 	.word	0x00000000
        /*0044*/ 	.short	0x0011
        /*0046*/ 	.short	0x0060
        /*0048*/ 	.byte	0x00, 0xf0, 0x05, 0x00


	//----- nvinfo : EIATTR_KPARAM_INFO
	.align		4
.L_4021:
        /*004c*/ 	.byte	0x04, 0x17
        /*004e*/ 	.short	(.L_4023 - .L_4022)
.L_4022:
        /*0050*/ 	.word	0x00000000
        /*0054*/ 	.short	0x0010
        /*0056*/ 	.short	0x005c
        /*0058*/ 	.byte	0x00, 0xf0, 0x11, 0x00


	//----- nvinfo : EIATTR_KPARAM_INFO
	.align		4
.L_4023:
        /*005c*/ 	.byte	0x04, 0x17
        /*005e*/ 	.short	(.L_4025 - .L_4024)
.L_4024:
        /*0060*/ 	.word	0x00000000
        /*0064*/ 	.short	0x000f
        /*0066*/ 	.short	0x0058
        /*0068*/ 	.byte	0x00, 0xf0, 0x11, 0x00


	//----- nvinfo : EIATTR_KPARAM_INFO
	.align		4
.L_4025:
        /*006c*/ 	.byte	0x04, 0x17
        /*006e*/ 	.short	(.L_4027 - .L_4026)
.L_4026:
        /*0070*/ 	.word	0x00000000
        /*0074*/ 	.short	0x000e
        /*0076*/ 	.short	0x0054
        /*0078*/ 	.byte	0x00, 0xf0, 0x11, 0x00


	//----- nvinfo : EIATTR_KPARAM_INFO
	.align		4
.L_4027:
        /*007c*/ 	.byte	0x04, 0x17
        /*007e*/ 	.short	(.L_4029 - .L_4028)
.L_4028:
        /*0080*/ 	.word	0x00000000
        /*0084*/ 	.short	0x000d
        /*0086*/ 	.short	0x0050
        /*0088*/ 	.byte	0x00, 0xf0, 0x11, 0x00


	//----- nvinfo : EIATTR_KPARAM_INFO
	.align		4
.L_4029:
        /*008c*/ 	.byte	0x04, 0x17
        /*008e*/ 	.short	(.L_4031 - .L_4030)
.L_4030:
        /*0090*/ 	.word	0x00000000
        /*0094*/ 	.short	0x000c
        /*0096*/ 	.short	0x004c
        /*0098*/ 	.byte	0x00, 0xf0, 0x11, 0x00


	//----- nvinfo : EIATTR_KPARAM_INFO
	.align		4
.L_4031:
        /*009c*/ 	.byte	0x04, 0x17
        /*009e*/ 	.short	(.L_4033 - .L_4032)
.L_4032:
        /*00a0*/ 	.word	0x00000000
        /*00a4*/ 	.short	0x000b
        /*00a6*/ 	.short	0x0048
        /*00a8*/ 	.byte	0x00, 0xf0, 0x11, 0x00


	//----- nvinfo : EIATTR_KPARAM_INFO
	.align		4
.L_4033:
        /*00ac*/ 	.byte	0x04, 0x17
        /*00ae*/ 	.short	(.L_4035 - .L_4034)
.L_4034:
        /*00b0*/ 	.word	0x00000000
        /*00b4*/ 	.short	0x000a
        /*00b6*/ 	.short	0x0040
        /*00b8*/ 	.byte	0x00, 0xf0, 0x21, 0x00


	//----- nvinfo : EIATTR_KPARAM_INFO
	.align		4
.L_4035:
        /*00bc*/ 	.byte	0x04, 0x17
        /*00be*/ 	.short	(.L_4037 - .L_4036)
.L_4036:
        /*00c0*/ 	.word	0x00000000
        /*00c4*/ 	.short	0x0009
        /*00c6*/ 	.short	0x0038
        /*00c8*/ 	.byte	0x00, 0xf0, 0x21, 0x00


	//----- nvinfo : EIATTR_KPARAM_INFO
	.align		4
.L_4037:
        /*00cc*/ 	.byte	0x04, 0x17
        /*00ce*/ 	.short	(.L_4039 - .L_4038)
.L_4038:
        /*00d0*/ 	.word	0x00000000
        /*00d4*/ 	.short	0x0008
        /*00d6*/ 	.short	0x0034
        /*00d8*/ 	.byte	0x00, 0xf0, 0x11, 0x00


	//----- nvinfo : EIATTR_KPARAM_INFO
	.align		4
.L_4039:
        /*00dc*/ 	.byte	0x04, 0x17
        /*00de*/ 	.short	(.L_4041 - .L_4040)
.L_4040:
        /*00e0*/ 	.word	0x00000000
        /*00e4*/ 	.short	0x0007
        /*00e6*/ 	.short	0x0030
        /*00e8*/ 	.byte	0x00, 0xf0, 0x11, 0x00


	//----- nvinfo : EIATTR_KPARAM_INFO
	.align		4
.L_4041:
        /*00ec*/ 	.byte	0x04, 0x17
        /*00ee*/ 	.short	(.L_4043 - .L_4042)
.L_4042:
        /*00f0*/ 	.word	0x00000000
        /*00f4*/ 	.short	0x0006
        /*00f6*/ 	.short	0x002c
        /*00f8*/ 	.byte	0x00, 0xf0, 0x11, 0x00


	//----- nvinfo : EIATTR_KPARAM_INFO
	.align		4
.L_4043:
        /*00fc*/ 	.byte	0x04, 0x17
        /*00fe*/ 	.short	(.L_4045 - .L_4044)
.L_4044:
        /*0100*/ 	.word	0x00000000
        /*0104*/ 	.short	0x0005
        /*0106*/ 	.short	0x0028
        /*0108*/ 	.byte	0x00, 0xf0, 0x11, 0x00


	//----- nvinfo : EIATTR_KPARAM_INFO
	.align		4
.L_4045:
        /*010c*/ 	.byte	0x04, 0x17
        /*010e*/ 	.short	(.L_4047 - .L_4046)
.L_4046:
        /*0110*/ 	.word	0x00000000
        /*0114*/ 	.short	0x0004
        /*0116*/ 	.short	0x0020
        /*0118*/ 	.byte	0x00, 0xf0, 0x21, 0x00


	//----- nvinfo : EIATTR_KPARAM_INFO
	.align		4
.L_4047:
        /*011c*/ 	.byte	0x04, 0x17
        /*011e*/ 	.short	(.L_4049 - .L_4048)
.L_4048:
        /*0120*/ 	.word	0x00000000
        /*0124*/ 	.short	0x0003
        /*0126*/ 	.short	0x0018
        /*0128*/ 	.byte	0x00, 0xf0, 0x21, 0x00


	//----- nvinfo : EIATTR_KPARAM_INFO
	.align		4
.L_4049:
        /*012c*/ 	.byte	0x04, 0x17
        /*012e*/ 	.short	(.L_4051 - .L_4050)
.L_4050:
        /*0130*/ 	.word	0x00000000
        /*0134*/ 	.short	0x0002
        /*0136*/ 	.short	0x0010
        /*0138*/ 	.byte	0x00, 0xf0, 0x21, 0x00


	//----- nvinfo : EIATTR_KPARAM_INFO
	.align		4
.L_4051:
        /*013c*/ 	.byte	0x04, 0x17
        /*013e*/ 	.short	(.L_4053 - .L_4052)
.L_4052:
        /*0140*/ 	.word	0x00000000
        /*0144*/ 	.short	0x0001
        /*0146*/ 	.short	0x0008
        /*0148*/ 	.byte	0x00, 0xf0, 0x21, 0x00


	//----- nvinfo : EIATTR_KPARAM_INFO
	.align		4
.L_4053:
        /*014c*/ 	.byte	0x04, 0x17
        /*014e*/ 	.short	(.L_4055 - .L_4054)
.L_4054:
        /*0150*/ 	.word	0x00000000
        /*0154*/ 	.short	0x0000
        /*0156*/ 	.short	0x0000
        /*0158*/ 	.byte	0x00, 0xf0, 0x21, 0x00


	//----- nvinfo : EIATTR_MAXREG_COUNT
	.align		4
.L_4055:
        /*015c*/ 	.byte	0x03, 0x1b
        /*015e*/ 	.short	0x00ff


	//----- nvinfo : EIATTR_NUM_BARRIERS
	.align		4
        /*0160*/ 	.byte	0x02, 0x4c
        /*0162*/ 	.byte	0x01
	.zero		1


	//----- nvinfo : EIATTR_MERCURY_ISA_VERSION
	.align		4
        /*0164*/ 	.byte	0x03, 0x5f
        /*0166*/ 	.short	0x0000


	//----- nvinfo : EIATTR_EXIT_INSTR_OFFSETS
	.align		4
        /*0168*/ 	.byte	0x04, 0x1c
        /*016a*/ 	.short	(.L_4057 - .L_4056)


	//   ....[0]....
.L_4056:
        /*016c*/ 	.word	0x00000280


	//   ....[1]....
        /*0170*/ 	.word	0x00007a40


	//   ....[2]....
        /*0174*/ 	.word	0x00007be0


	//   ....[3]....
        /*0178*/ 	.word	0x00007c90


	//   ....[4]....
        /*017c*/ 	.word	0x00007cd0


	//----- nvinfo : EIATTR_CTAIDZ_USED
	.align		4
.L_4057:
        /*0180*/ 	.byte	0x01, 0x04
	.zero		2


	//----- nvinfo : EIATTR_CRS_STACK_SIZE
	.align		4
        /*0184*/ 	.byte	0x04, 0x1e
        /*0186*/ 	.short	(.L_4059 - .L_4058)
.L_4058:
        /*0188*/ 	.word	0x00000000
.L_4059:


//--------------------- .nv.info._Z23gemm_half_q_half_kernelILi1ELi140ELb0ELb0ELi64EEvPK6__halfPKjS4_S2_PS0_iiiiPKtS7_iiiiiibS2_i --------------------------
	.section	.nv.info._Z23gemm_half_q_half_kernelILi1ELi140ELb0ELb0ELi64EEvPK6__halfPKjS4_S2_PS0_iiiiPKtS7_iiiiiibS2_i,"",@"SHT_CUDA_INFO"
	.sectionflags	@""
	.align	4


	//----- nvinfo : EIATTR_CUDA_API_VERSION
	.align		4
        /*0000*/ 	.byte	0x04, 0x37
        /*0002*/ 	.short	(.L_4061 - .L_4060)
.L_4060:
        /*0004*/ 	.word	0x00000082


	//----- nvinfo : EIATTR_SW2861232_WAR
	.align		4
.L_4061:
        /*0008*/ 	.byte	0x01, 0x35
	.zero		2


	//----- nvinfo : EIATTR_PARAM_CBANK
	.align		4
        /*000c*/ 	.byte	0x04, 0x0a
        /*000e*/ 	.short	(.L_4063 - .L_4062)
	.align		4
.L_4062:
        /*0010*/ 	.word	index@(.nv.constant0._Z23gemm_half_q_half_kernelILi1ELi140ELb0ELb0ELi64EEvPK6__halfPKjS4_S2_PS0_iiiiPKtS7_iiiiiibS2_i)
        /*0014*/ 	.short	0x0160
        /*0016*/ 	.short	0x0074


	//----- nvinfo : EIATTR_CBANK_PARAM_SIZE
	.align		4
.L_4063:
        /*0018*/ 	.byte	0x03, 0x19
        /*001a*/ 	.short	0x0074


	//----- nvinfo : EIATTR_KPARAM_INFO
	.align		4
        /*001c*/ 	.byte	0x04, 0x17
        /*001e*/ 	.short	(.L_4065 - .L_4064)
.L_4064:
        /*0020*/ 	.word	0x00000000
        /*0024*/ 	.short	0x0013
        /*0026*/ 	.short	0x0070
        /*0028*/ 	.byte	0x00, 0xf0, 0x11, 0x00


	//----- nvinfo : EIATTR_KPARAM_INFO
	.align		4
.L_4065:
        /*002c*/ 	.byte	0x04, 0x17
        /*002e*/ 	.short	(.L_4067 - .L_4066)
.L_4066:
        /*0030*/ 	.word	0x00000000
        /*0034*/ 	.short	0x0012
        /*0036*/ 	.short	0x0068
        /*0038*/ 	.byte	0x00, 0xf0, 0x21, 0x00


	//----- nvinfo : EIATTR_KPARAM_INFO
	.align		4
.L_4067:
        /*003c*/ 	.byte	0x04, 0x17
        /*003e*/ 	.short	(.L_4069 - .L_4068)
.L_4068:
        /*0040*/ 	.word	0x00000000
        /*0044*/ 	.short	0x0011
        /*0046*/ 	.short	0x0060
        /*0048*/ 	.byte	0x00, 0xf0, 0x05, 0x00


	//----- nvinfo : EIATTR_KPARAM_INFO
	.align		4
.L_4069:
        /*004c*/ 	.byte	0x04, 0x17
        /*004e*/ 	.short	(.L_4071 - .L_4070)
.L_4070:
        /*0050*/ 	.word	0x00000000
        /*0054*/ 	.short	0x0010
        /*0056*/ 	.short	0x005c
        /*0058*/ 	.byte	0x00, 0xf0, 0x11, 0x00


	//----- nvinfo : EIATTR_KPARAM_INFO
	.align		4
.L_4071:
        /*005c*/ 	.byte	0x04, 0x17
        /*005e*/ 	.short	(.L_4073 - .L_4072)
.L_4072:
        /*0060*/ 	.word	0x00000000
        /*0064*/ 	.short	0x000f
        /*0066*/ 	.short	0x0058
        /*0068*/ 	.byte	0x00, 0xf0, 0x11, 0x00


	//----- nvinfo : EIATTR_KPARAM_INFO
	.align		4
.L_4073:
        /*006c*/ 	.byte	0x04, 0x17
        /*006e*/ 	.short	(.L_4075 - .L_4074)
.L_4074:
        /*0070*/ 	.word	0x00000000
        /*0074*/ 	.short	0x000e
        /*0076*/ 	.short	0x0054
        /*0078*/ 	.byte	0x00, 0xf0, 0x11, 0x00


	//----- nvinfo : EIATTR_KPARAM_INFO
	.align		4
.L_4075:
        /*007c*/ 	.byte	0x04, 0x17
        /*007e*/ 	.short	(.L_4077 - .L_4076)
.L_4076:
        /*0080*/ 	.word	0x00000000
        /*0084*/ 	.short	0x000d
        /*0086*/ 	.short	0x0050
        /*0088*/ 	.byte	0x00, 0xf0, 0x11, 0x00


	//----- nvinfo : EIATTR_KPARAM_INFO
	.align		4
.L_4077:
        /*008c*/ 	.byte	0x04, 0x17
        /*008e*/ 	.short	(.L_4079 - .L_4078)
.L_4078:
        /*0090*/ 	.word	0x00000000
        /*0094*/ 	.short	0x000c
        /*0096*/ 	.short	0x004c
        /*0098*/ 	.byte	0x00, 0xf0, 0x11, 0x00


	//----- nvinfo : EIATTR_KPARAM_INFO
	.align		4
.L_4079:
        /*009c*/ 	.byte	0x04, 0x17
        /*009e*/ 	.short	(.L_4081 - .L_4080)
.L_4080:
        /*00a0*/ 	.word	0x00000000
        /*00a4*/ 	.short	0x000b
        /*00a6*/ 	.short	0x0048
        /*00a8*/ 	.byte	0x00, 0xf0, 0x11, 0x00


	//----- nvinfo : EIATTR_KPARAM_INFO
	.align		4
.L_4081:
        /*00ac*/ 	.byte	0x04, 0x17
        /*00ae*/ 	.short	(.L_4083 - .L_4082)
.L_4082:
        /*00b0*/ 	.word	0x00000000
        /*00b4*/ 	.short	0x000a
        /*00b6*/ 	.short	0x0040
        /*00b8*/ 	.byte	0x00, 0xf0, 0x21, 0x00


	//----- nvinfo : EIATTR_KPARAM_INFO
	.align		4
.L_4083:
        /*00bc*/ 	.byte	0x04, 0x17
        /*00be*/ 	.short	(.L_4085 - .L_4084)
.L_4084:
        /*00c0*/ 	.word	0x00000000
        /*00c4*/ 	.short	0x0009
        /*00c6*/ 	.short	0x0038
        /*00c8*/ 	.byte	0x00, 0xf0, 0x21, 0x00


	//----- nvinfo : EIATTR_KPARAM_INFO
	.align		4
.L_4085:
        /*00cc*/ 	.byte	0x04, 0x17
        /*00ce*/ 	.short	(.L_4087 - .L_4086)
.L_4086:
        /*00d0*/ 	.word	0x00000000
        /*00d4*/ 	.short	0x0008
        /*00d6*/ 	.short	0x0034
        /*00d8*/ 	.byte	0x00, 0xf0, 0x11, 0x00


	//----- nvinfo : EIATTR_KPARAM_INFO
	.align		4
.L_4087:
        /*00dc*/ 	.byte	0x04, 0x17
        /*00de*/ 	.short	(.L_4089 - .L_4088)
.L_4088:
        /*00e0*/ 	.word	0x00000000
        /*00e4*/ 	.short	0x0007
        /*00e6*/ 	.short	0x0030
        /*00e8*/ 	.byte	0x00, 0xf0, 0x11, 0x00


	//----- nvinfo : EIATTR_KPARAM_INFO
	.align		4
.L_4089:
        /*00ec*/ 	.byte	0x04, 0x17
        /*00ee*/ 	.short	(.L_4091 - .L_4090)
.L_4090:
        /*00f0*/ 	.word	0x00000000
        /*00f4*/ 	.short	0x0006
        /*00f6*/ 	.short	0x002c
        /*00f8*/ 	.byte	0x00, 0xf0, 0x11, 0x00


	//----- nvinfo : EIATTR_KPARAM_INFO
	.align		4
.L_4091:
        /*00fc*/ 	.byte	0x04, 0x17
        /*00fe*/ 	.short	(.L_4093 - .L_4092)
.L_4092:
        /*0100*/ 	.word	0x00000000
        /*0104*/ 	.short	0x0005
        /*0106*/ 	.short	0x0028
        /*0108*/ 	.byte	0x00, 0xf0, 0x11, 0x00


	//----- nvinfo : EIATTR_KPARAM_INFO
	.align		4
.L_4093:
        /*010c*/ 	.byte	0x04, 0x17
        /*010e*/ 	.short	(.L_4095 - .L_4094)
.L_4094:
        /*0110*/ 	.word	0x00000000
        /*0114*/ 	.short	0x0004
        /*0116*/ 	.short	0x0020
        /*0118*/ 	.byte	0x00, 0xf0, 0x21, 0x00


	//----- nvinfo : EIATTR_KPARAM_INFO
	.align		4
.L_4095:
        /*011c*/ 	.byte	0x04, 0x17
        /*011e*/ 	.short	(.L_4097 - .L_4096)
.L_4096:
        /*0120*/ 	.word	0x00000000
        /*0124*/ 	.short	0x0003
        /*0126*/ 	.short	0x0018
        /*0128*/ 	.byte	0x00, 0xf0, 0x21, 0x00


	//----- nvinfo : EIATTR_KPARAM_INFO
	.align		4
.L_4097:
        /*012c*/ 	.byte	0x04, 0x17
        /*012e*/ 	.short	(.L_4099 - .L_4098)
.L_4098:
        /*0130*/ 	.word	0x00000000
        /*0134*/ 	.short	0x0002
        /*0136*/ 	.short	0x0010
        /*0138*/ 	.byte	0x00, 0xf0, 0x21, 0x00


	//----- nvinfo : EIATTR_KPARAM_INFO
	.align		4
.L_4099:
        /*013c*/ 	.byte	0x04, 0x17
        /*013e*/ 	.short	(.L_4101 - .L_4100)
.L_4100:
        /*0140*/ 	.word	0x00000000
        /*0144*/ 	.short	0x0001
        /*0146*/ 	.short	0x0008
        /*0148*/ 	.byte	0x00, 0xf0, 0x21, 0x00


	//----- nvinfo : EIATTR_KPARAM_INFO
	.align		4
.L_4101:
        /*014c*/ 	.byte	0x04, 0x17
        /*014e*/ 	.short	(.L_4103 - .L_4102)
.L_4102:
        /*0150*/ 	.word	0x00000000
        /*0154*/ 	.short	0x0000
        /*0156*/ 	.short	0x0000
        /*0158*/ 	.byte	0x00, 0xf0, 0x21, 0x00


	//----- nvinfo : EIATTR_MAXREG_COUNT
	.align		4
.L_4103:
        /*015c*/ 	.byte	0x03, 0x1b
        /*015e*/ 	.short	0x00ff


	//----- nvinfo : EIATTR_NUM_BARRIERS
	.align		4
        /*0160*/ 	.byte	0x02, 0x4c
        /*0162*/ 	.byte	0x01
	.zero		1


	//----- nvinfo : EIATTR_MERCURY_ISA_VERSION
	.align		4
        /*0164*/ 	.byte	0x03, 0x5f
        /*0166*/ 	.short	0x0000


	//----- nvinfo : EIATTR_EXIT_INSTR_OFFSETS
	.align		4
        /*0168*/ 	.byte	0x04, 0x1c
        /*016a*/ 	.short	(.L_4105 - .L_4104)


	//   ....[0]....
.L_4104:
        /*016c*/ 	.word	0x00000280


	//   ....[1]....
        /*0170*/ 	.word	0x00007860


	//   ....[2]....
        /*0174*/ 	.word	0x00007a00


	//   ....[3]....
        /*0178*/ 	.word	0x00007ab0


	//   ....[4]....
        /*017c*/ 	.word	0x00007af0


	//----- nvinfo : EIATTR_CTAIDZ_USED
	.align		4
.L_4105:
        /*0180*/ 	.byte	0x01, 0x04
	.zero		2


	//----- nvinfo : EIATTR_CRS_STACK_SIZE
	.align		4
        /*0184*/ 	.byte	0x04, 0x1e
        /*0186*/ 	.short	(.L_4107 - .L_4106)
.L_4106:
        /*0188*/ 	.word	0x00000000
.L_4107:


//--------------------- .nv.info._Z23gemm_half_q_half_kernelILi1ELi20ELb0ELb0ELi64EEvPK6__halfPKjS4_S2_PS0_iiiiPKtS7_iiiiiibS2_i --------------------------
	.section	.nv.info._Z23gemm_half_q_half_kernelILi1ELi20ELb0ELb0ELi64EEvPK6__halfPKjS4_S2_PS0_iiiiPKtS7_iiiiiibS2_i,"",@"SHT_CUDA_INFO"
	.sectionflags	@""
	.align	4


	//----- nvinfo : EIATTR_CUDA_API_VERSION
	.align		4
        /*0000*/ 	.byte	0x04, 0x37
        /*0002*/ 	.short	(.L_4109 - .L_4108)
.L_4108:
        /*0004*/ 	.word	0x00000082


	//----- nvinfo : EIATTR_SW2861232_WAR
	.align		4
.L_4109:
        /*0008*/ 	.byte	0x01, 0x35
	.zero		2


	//----- nvinfo : EIATTR_PARAM_CBANK
	.align		4
        /*000c*/ 	.byte	0x04, 0x0a
        /*000e*/ 	.short	(.L_4111 - .L_4110)
	.align		4
.L_4110:
        /*0010*/ 	.word	index@(.nv.constant0._Z23gemm_half_q_half_kernelILi1ELi20ELb0ELb0ELi64EEvPK6__halfPKjS4_S2_PS0_iiiiPKtS7_iiiiiibS2_i)
        /*0014*/ 	.short	0x0160
        /*0016*/ 	.short	0x0074


	//----- nvinfo : EIATTR_CBANK_PARAM_SIZE
	.align		4
.L_4111:
        /*0018*/ 	.byte	0x03, 0x19
        /*001a*/ 	.short	0x0074


	//----- nvinfo : EIATTR_KPARAM_INFO
	.align		4
        /*001c*/ 	.byte	0x04, 0x17
        /*001e*/ 	.short	(.L_4113 - .L_4112)
.L_4112:
        /*0020*/ 	.word	0x00000000
        /*0024*/ 	.short	0x0013
        /*0026*/ 	.short	0x0070
        /*0028*/ 	.byte	0x00, 0xf0, 0x11, 0x00


	//----- nvinfo : EIATTR_KPARAM_INFO
	.align		4
.L_4113:
        /*002c*/ 	.byte	0x04, 0x17
        /*002e*/ 	.short	(.L_4115 - .L_4114)
.L_4114:
        /*0030*/ 	.word	0x00000000
        /*0034*/ 	.short	0x0012
        /*0036*/ 	.short	0x0068
        /*0038*/ 	.byte	0x00, 0xf0, 0x21, 0x00


	//----- nvinfo : EIATTR_KPARAM_INFO
	.align		4
.L_4115:
        /*003c*/ 	.byte	0x04, 0x17
        /*003e*/ 	.short	(.L_4117 - .L_4116)
.L_4116:
        /*0040*/ 	.word	0x00000000
        /*0044*/ 	.short	0x0011
        /*0046*/ 	.short	0x0060
        /*0048*/ 	.byte	0x00, 0xf0, 0x05, 0x00


	//----- nvinfo : EIATTR_KPARAM_INFO
	.align		4
.L_4117:
        /*004c*/ 	.byte	0x04, 0x17
        /*004e*/ 	.short	(.L_4119 - .L_4118)
.L_4118:
        /*0050*/ 	.word	0x00000000
        /*0054*/ 	.short	0x0010
        /*0056*/ 	.short	0x005c
        /*0058*/ 	.byte	0x00, 0xf0, 0x11, 0x00


	//----- nvinfo : EIATTR_KPARAM_INFO
	.align		4
.L_4119:
        /*005c*/ 	.byte	0x04, 0x17
        /*005e*/ 	.short	(.L_4121 - .L_4120)
.L_4120:
        /*0060*/ 	.word	0x00000000
        /*0064*/ 	.short	0x000f
        /*0066*/ 	.short	0x0058
        /*0068*/ 	.byte	0x00, 0xf0, 0x11, 0x00


	//----- nvinfo : EIATTR_KPARAM_INFO
	.align		4
.L_4121:
        /*006c*/ 	.byte	0x04, 0x17
        /*006e*/ 	.short	(.L_4123 - .L_4122)
.L_4122:
        /*0070*/ 	.word	0x00000000
        /*0074*/ 	.short	0x000e
        /*0076*/ 	.short	0x0054
        /*0078*/ 	.byte	0x00, 0xf0, 0x11, 0x00


	//----- nvinfo : EIATTR_KPARAM_INFO
	.align		4
.L_4123:
        /*007c*/ 	.byte	0x04, 0x17
        /*007e*/ 	.short	(.L_4125 - .L_4124)
.L_4124:
        /*0080*/ 	.word	0x00000000
        /*0084*/ 	.short	0x000d
        /*0086*/ 	.short	0x0050
        /*0088*/ 	.byte	0x00, 0xf0, 0x11, 0x00


	//----- nvinfo : EIATTR_KPARAM_INFO
	.align		4
.L_4125:
        /*008c*/ 	.byte	0x04, 0x17
        /*008e*/ 	.short	(.L_4127 - .L_4126)
.L_4126:
        /*0090*/ 	.word	0x00000000
        /*0094*/ 	.short	0x000c
        /*0096*/ 	.short	0x004c
        /*0098*/ 	.byte	0x00, 0xf0, 0x11, 0x00


	//----- nvinfo : EIATTR_KPARAM_INFO
	.align		4
.L_4127:
        /*009c*/ 	.byte	0x04, 0x17
        /*009e*/ 	.short	(.L_4129 - .L_4128)
.L_4128:
        /*00a0*/ 	.word	0x00000000
        /*00a4*/ 	.short	0x000b
        /*00a6*/ 	.short	0x0048
        /*00a8*/ 	.byte	0x00, 0xf0, 0x11, 0x00


	//----- nvinfo : EIATTR_KPARAM_INFO
	.align		4
.L_4129:
        /*00ac*/ 	.byte	0x04, 0x17
        /*00ae*/ 	.short	(.L_4131 - .L_4130)
.L_4130:
        /*00b0*/ 	.word	0x00000000
        /*00b4*/ 	.short	0x000a
        /*00b6*/ 	.short	0x0040
        /*00b8*/ 	.byte	0x00, 0xf0, 0x21, 0x00


	//----- nvinfo : EIATTR_KPARAM_INFO
	.align		4
.L_4131:
        /*00bc*/ 	.byte	0x04, 0x17
        /*00be*/ 	.short	(.L_4133 - .L_4132)
.L_4132:
        /*00c0*/ 	.word	0x00000000
        /*00c4*/ 	.short	0x0009
        /*00c6*/ 	.short	0x0038
        /*00c8*/ 	.byte	0x00, 0xf0, 0x21, 0x00


	//----- nvinfo : EIATTR_KPARAM_INFO
	.align		4
.L_4133:
        /*00cc*/ 	.byte	0x04, 0x17
        /*00ce*/ 	.short	(.L_4135 - .L_4134)
.L_4134:
        /*00d0*/ 	.word	0x00000000
        /*00d4*/ 	.short	0x0008
        /*00d6*/ 	.short	0x0034
        /*00d8*/ 	.byte	0x00, 0xf0, 0x11, 0x00


	//----- nvinfo : EIATTR_KPARAM_INFO
	.align		4
.L_4135:
        /*00dc*/ 	.byte	0x04, 0x17
        /*00de*/ 	.short	(.L_4137 - .L_4136)
.L_4136:
        /*00e0*/ 	.word	0x00000000
        /*00e4*/ 	.short	0x0007
        /*00e6*/ 	.short	0x0030
        /*00e8*/ 	.byte	0x00, 0xf0, 0x11, 0x00


	//----- nvinfo : EIATTR_KPARAM_INFO
	.align		4
.L_4137:
        /*00ec*/ 	.byte	0x04, 0x17
        /*00ee*/ 	.short	(.L_4139 - .L_4138)
.L_4138:
        /*00f0*/ 	.word	0x00000000
        /*00f4*/ 	.short	0x0006
        /*00f6*/ 	.short	0x002c
        /*00f8*/ 	.byte	0x00, 0xf0, 0x11, 0x00


	//----- nvinfo : EIATTR_KPARAM_INFO
	.align		4
.L_4139:
        /*00fc*/ 	.byte	0x04, 0x17
        /*00fe*/ 	.short	(.L_4141 - .L_4140)
.L_4140:
        /*0100*/ 	.word	0x00000000
        /*0104*/ 	.short	0x0005
        /*0106*/ 	.short	0x0028
        /*0108*/ 	.byte	0x00, 0xf0, 0x11, 0x00


	//----- nvinfo : EIATTR_KPARAM_INFO
	.align		4
.L_4141:
        /*010c*/ 	.byte	0x04, 0x17
        /*010e*/ 	.short	(.L_4143 - .L_4142)
.L_4142:
        /*0110*/ 	.word	0x00000000
        /*0114*/ 	.short	0x0004
        /*0116*/ 	.short	0x0020
        /*0118*/ 	.byte	0x00, 0xf0, 0x21, 0x00


	//----- nvinfo : EIATTR_KPARAM_INFO
	.align		4
.L_4143:
        /*011c*/ 	.byte	0x04, 0x17
        /*011e*/ 	.short	(.L_4145 - .L_4144)
.L_4144:
        /*0120*/ 	.word	0x00000000
        /*0124*/ 	.short	0x0003
        /*0126*/ 	.short	0x0018
        /*0128*/ 	.byte	0x00, 0xf0, 0x21, 0x00


	//----- nvinfo : EIATTR_KPARAM_INFO
	.align		4
.L_4145:
        /*012c*/ 	.byte	0x04, 0x17
        /*012e*/ 	.short	(.L_4147 - .L_4146)
.L_4146:
        /*0130*/ 	.word	0x00000000
        /*0134*/ 	.short	0x0002
        /*0136*/ 	.short	0x0010
        /*0138*/ 	.byte	0x00, 0xf0, 0x21, 0x00


	//----- nvinfo : EIATTR_KPARAM_INFO
	.align		4
.L_4147:
        /*013c*/ 	.byte	0x04, 0x17
        /*013e*/ 	.short	(.L_4149 - .L_4148)
.L_4148:
        /*0140*/ 	.word	0x00000000
        /*0144*/ 	.short	0x0001
        /*0146*/ 	.short	0x0008
        /*0148*/ 	.byte	0x00, 0xf0, 0x21, 0x00


	//----- nvinfo : EIATTR_KPARAM_INFO
	.align		4
.L_4149:
        /*014c*/ 	.byte	0x04, 0x17
        /*014e*/ 	.short	(.L_4151 - .L_4150)
.L_4150:
        /*0150*/ 	.word	0x00000000
        /*0154*/ 	.short	0x0000
        /*0156*/ 	.short	0x0000
        /*0158*/ 	.byte	0x00, 0xf0, 0x21, 0x00


	//----- nvinfo : EIATTR_MAXREG_COUNT
	.align		4
.L_4151:
        /*015c*/ 	.byte	0x03, 0x1b
        /*015e*/ 	.short	0x00ff


	//----- nvinfo : EIATTR_NUM_BARRIERS
	.align		4
        /*0160*/ 	.byte	0x02, 0x4c
        /*0162*/ 	.byte	0x01
	.zero		1


	//----- nvinfo : EIATTR_MERCURY_ISA_VERSION
	.align		4
        /*0164*/ 	.byte	0x03, 0x5f
        /*0166*/ 	.short	0x0000


	//----- nvinfo : EIATTR_EXIT_INSTR_OFFSETS
	.align		4
        /*0168*/ 	.byte	0x04, 0x1c
        /*016a*/ 	.short	(.L_4153 - .L_4152)


	//   ....[0]....
.L_4152:
        /*016c*/ 	.word	0x00000280


	//   ....[1]....
        /*0170*/ 	.word	0x00003630


	//   ....[2]....
        /*0174*/ 	.word	0x000037d0


	//   ....[3]....
        /*0178*/ 	.word	0x00003880


	//   ....[4]....
        /*017c*/ 	.word	0x000038c0


	//----- nvinfo : EIATTR_CTAIDZ_USED
	.align		4
.L_4153:
        /*0180*/ 	.byte	0x01, 0x04
	.zero		2


	//----- nvinfo : EIATTR_CRS_STACK_SIZE
	.align		4
        /*0184*/ 	.byte	0x04, 0x1e
        /*0186*/ 	.short	(.L_4155 - .L_4154)
.L_4154:
        /*0188*/ 	.word	0x00000000
.L_4155:


//--------------------- .nv.info._Z23gemm_half_q_half_kernelILi1ELi38ELb0ELb0ELi64EEvPK6__halfPKjS4_S2_PS0_iiiiPKtS7_iiiiiibS2_i --------------------------
	.section	.nv.info._Z23gemm_half_q_half_kernelILi1ELi38ELb0ELb0ELi64EEvPK6__halfPKjS4_S2_PS0_iiiiPKtS7_iiiiiibS2_i,"",@"SHT_CUDA_INFO"
	.sectionflags	@""
	.align	4


	//----- nvinfo : EIATTR_CUDA_API_VERSION
	.align		4
        /*0000*/ 	.byte	0x04, 0x37
        /*0002*/ 	.short	(.L_4157 - .L_4156)
.L_4156:
        /*0004*/ 	.word	0x00000082


	//----- nvinfo : EIATTR_SW2861232_WAR
	.align		4
.L_4157:
        /*0008*/ 	.byte	0x01, 0x35
	.zero		2


	//----- nvinfo : EIATTR_PARAM_CBANK
	.align		4
        /*000c*/ 	.byte	0x04, 0x0a
        /*000e*/ 	.short	(.L_4159 - .L_4158)
	.align		4
.L_4158:
        /*0010*/ 	.word	index@(.nv.constant0._Z23gemm_half_q_half_kernelILi1ELi38ELb0ELb0ELi64EEvPK6__halfPKjS4_S2_PS0_iiiiPKtS7_iiiiiibS2_i)
        /*0014*/ 	.short	0x0160
        /*0016*/ 	.short	0x0074


	//----- nvinfo : EIATTR_CBANK_PARAM_SIZE
	.align		4
.L_4159:
        /*0018*/ 	.byte	0x03, 0x19
        /*001a*/ 	.short	0x0074


	//----- nvinfo : EIATTR_KPARAM_INFO
	.align		4
        /*001c*/ 	.byte	0x04, 0x17
        /*001e*/ 	.short	(.L_4161 - .L_4160)
.L_4160:
        /*0020*/ 	.word	0x00000000
        /*0024*/ 	.short	0x0013
        /*0026*/ 	.short	0x0070
        /*0028*/ 	.byte	0x00, 0xf0, 0x11, 0x00


	//----- nvinfo : EIATTR_KPARAM_INFO
	.align		4
.L_4161:
        /*002c*/ 	.byte	0x04, 0x17
        /*002e*/ 	.short	(.L_4163 - .L_4162)
.L_4162:
        /*0030*/ 	.word	0x00000000
        /*0034*/ 	.short	0x0012
        /*0036*/ 	.short	0x0068
        /*0038*/ 	.byte	0x00, 0xf0, 0x21, 0x00


	//----- nvinfo : EIATTR_KPARAM_INFO
	.align		4
.L_4163:
        /*003c*/ 	.byte	0x04, 0x17
        /*003e*/ 	.short	(.L_4165 - .L_4164)
.L_4164:
        /*0040*/ 	.word	0x00000000
        /*0044*/ 	.short	0x0011
        /*0046*/ 	.short	0x0060
        /*0048*/ 	.byte	0x00, 0xf0, 0x05, 0x00


	//----- nvinfo : EIATTR_KPARAM_INFO
	.align		4
.L_4165:
        /*004c*/ 	.byte	0x04, 0x17
        /*004e*/ 	.short	(.L_4167 - .L_4166)
.L_4166:
        /*0050*/ 	.word	0x00000000
        /*0054*/ 	.short	0x0010
        /*0056*/ 	.short	0x005c
        /*0058*/ 	.byte	0x00, 0xf0, 0x11, 0x00


	//----- nvinfo : EIATTR_KPARAM_INFO
	.align		4
.L_4167:
        /*005c*/ 	.byte	0x04, 0x17
        /*005e*/ 	.short	(.L_4169 - .L_4168)
.L_4168:
        /*0060*/ 	.word	0x00000000
        /*0064*/ 	.short	0x000f
        /*0066*/ 	.short	0x0058
        /*0068*/ 	.byte	0x00, 0xf0, 0x11, 0x00


	//----- nvinfo : EIATTR_KPARAM_INFO
	.align		4
.L_4169:
        /*006c*/ 	.byte	0x04, 0x17
        /*006e*/ 	.short	(.L_4171 - .L_4170)
.L_4170:
        /*0070*/ 	.word	0x00000000
        /*0074*/ 	.short	0x000e
        /*0076*/ 	.short	0x0054
        /*0078*/ 	.byte	0x00, 0xf0, 0x11, 0x00


	//----- nvinfo : EIATTR_KPARAM_INFO
	.align		4
.L_4171:
        /*007c*/ 	.byte	0x04, 0x17
        /*007e*/ 	.short	(.L_4173 - .L_4172)
.L_4172:
        /*0080*/ 	.word	0x00000000
        /*0084*/ 	.short	0x000d
        /*0086*/ 	.short	0x0050
        /*0088*/ 	.byte	0x00, 0xf0, 0x11, 0x00


	//----- nvinfo : EIATTR_KPARAM_INFO
	.align		4
.L_4173:
        /*008c*/ 	.byte	0x04, 0x17
        /*008e*/ 	.short	(.L_4175 - .L_4174)
.L_4174:
        /*0090*/ 	.word	0x00000000
        /*0094*/ 	.short	0x000c
        /*0096*/ 	.short	0x004c
        /*0098*/ 	.byte	0x00, 0xf0, 0x11, 0x00


	//----- nvinfo : EIATTR_KPARAM_INFO
	.align		4
.L_4175:
        /*009c*/ 	.byte	0x04, 0x17
        /*009e*/ 	.short	(.L_4177 - .L_4176)
.L_4176:
        /*00a0*/ 	.word	0x00000000
        /*00a4*/ 	.short	0x000b
        /*00a6*/ 	.short	0x0048
        /*00a8*/ 	.byte	0x00, 0xf0, 0x11, 0x00


	//----- nvinfo : EIATTR_KPARAM_INFO
	.align		4
.L_4177:
        /*00ac*/ 	.byte	0x04, 0x17
        /*00ae*/ 	.short	(.L_4179 - .L_4178)
.L_4178:
        /*00b0*/ 	.word	0x00000000
        /*00b4*/ 	.short	0x000a
        /*00b6*/ 	.short	0x0040
        /*00b8*/ 	.byte	0x00, 0xf0, 0x21, 0x00


	//----- nvinfo : EIATTR_KPARAM_INFO
	.align		4
.L_4179:
        /*00bc*/ 	.byte	0x04, 0x17
        /*00be*/ 	.short	(.L_4181 - .L_4180)
.L_4180:
        /*00c0*/ 	.word	0x00000000
        /*00c4*/ 	.short	0x0009
        /*00c6*/ 	.short	0x0038
        /*00c8*/ 	.byte	0x00, 0xf0, 0x21, 0x00


	//----- nvinfo : EIATTR_KPARAM_INFO
	.align		4
.L_4181:
        /*00cc*/ 	.byte	0x04, 0x17
        /*00ce*/ 	.short	(.L_4183 - .L_4182)
.L_4182:
        /*00d0*/ 	.word	0x00000000
        /*00d4*/ 	.short	0x0008
        /*00d6*/ 	.short	0x0034
        /*00d8*/ 	.byte	0x00, 0xf0, 0x11, 0x00


	//----- nvinfo : EIATTR_KPARAM_INFO
	.align		4
.L_4183:
        /*00dc*/ 	.byte	0x04, 0x17
        /*00de*/ 	.short	(.L_4185 - .L_4184)
.L_4184:
        /*00e0*/ 	.word	0x00000000
        /*00e4*/ 	.short	0x0007
        /*00e6*/ 	.short	0x0030
        /*00e8*/ 	.byte	0x00, 0xf0, 0x11, 0x00


	//----- nvinfo : EIATTR_KPARAM_INFO
	.align		4
.L_4185:
        /*00ec*/ 	.byte	0x04, 0x17
        /*00ee*/ 	.short	(.L_4187 - .L_4186)
.L_4186:
        /*00f0*/ 	.word	0x00000000
        /*00f4*/ 	.short	0x0006
        /*00f6*/ 	.short	0x002c
        /*00f8*/ 	.byte	0x00, 0xf0, 0x11, 0x00


	//----- nvinfo : EIATTR_KPARAM_INFO
	.align		4
.L_4187:
        /*00fc*/ 	.byte	0x04, 0x17
        /*00fe*/ 	.short	(.L_4189 - .L_4188)
.L_4188:
        /*0100*/ 	.word	0x00000000
        /*0104*/ 	.short	0x0005
        /*0106*/ 	.short	0x0028
        /*0108*/ 	.byte	0x00, 0xf0, 0x11, 0x00


	//----- nvinfo : EIATTR_KPARAM_INFO
	.align		4
.L_4189:
        /*010c*/ 	.byte	0x04, 0x17
        /*010e*/ 	.short	(.L_4191 - .L_4190)
.L_4190:
        /*0110*/ 	.word	0x00000000
        /*0114*/ 	.short	0x0004
        /*0116*/ 	.short	0x0020
        /*0118*/ 	.byte	0x00, 0xf0, 0x21, 0x00


	//----- nvinfo : EIATTR_KPARAM_INFO
	.align		4
.L_4191:
        /*011c*/ 	.byte	0x04, 0x17
        /*011e*/ 	.short	(.L_4193 - .L_4192)
.L_4192:
        /*0120*/ 	.word	0x00000000
        /*0124*/ 	.short	0x0003
        /*0126*/ 	.short	0x0018
        /*0128*/ 	.byte	0x00, 0xf0, 0x21, 0x00


	//----- nvinfo : EIATTR_KPARAM_INFO
	.align		4
.L_4193:
        /*012c*/ 	.byte	0x04, 0x17
        /*012e*/ 	.short	(.L_4195 - .L_4194)
.L_4194:
        /*0130*/ 	.word	0x00000000
        /*0134*/ 	.short	0x0002
        /*0136*/ 	.short	0x0010
        /*0138*/ 	.byte	0x00, 0xf0, 0x21, 0x00


	//----- nvinfo : EIATTR_KPARAM_INFO
	.align		4
.L_4195:
        /*013c*/ 	.byte	0x04, 0x17
        /*013e*/ 	.short	(.L_4197 - .L_4196)
.L_4196:
        /*0140*/ 	.word	0x00000000
        /*0144*/ 	.short	0x0001
        /*0146*/ 	.short	0x0008
        /*0148*/ 	.byte	0x00, 0xf0, 0x21, 0x00


	//----- nvinfo : EIATTR_KPARAM_INFO
	.align		4
.L_4197:
        /*014c*/ 	.byte	0x04, 0x17
        /*014e*/ 	.short	(.L_4199 - .L_4198)
.L_4198:
        /*0150*/ 	.word	0x00000000
        /*0154*/ 	.short	0x0000
        /*0156*/ 	.short	0x0000
        /*0158*/ 	.byte	0x00, 0xf0, 0x21, 0x00


	//----- nvinfo : EIATTR_MAXREG_COUNT
	.align		4
.L_4199:
        /*015c*/ 	.byte	0x03, 0x1b
        /*015e*/ 	.short	0x00ff


	//----- nvinfo : EIATTR_NUM_BARRIERS
	.align		4
        /*0160*/ 	.byte	0x02, 0x4c
        /*0162*/ 	.byte	0x01
	.zero		1


	//----- nvinfo : EIATTR_MERCURY_ISA_VERSION
	.align		4
        /*0164*/ 	.byte	0x03, 0x5f
        /*0166*/ 	.short	0x0000


	//----- nvinfo : EIATTR_EXIT_INSTR_OFFSETS
	.align		4
        /*0168*/ 	.byte	0x04, 0x1c
        /*016a*/ 	.short	(.L_4201 - .L_4200)


	//   ....[0]....
.L_4200:
        /*016c*/ 	.word	0x00000280


	//   ....[1]....
        /*0170*/ 	.word	0x000042f0


	//   ....[2]....
        /*0174*/ 	.word	0x00004490


	//   ....[3]....
        /*0178*/ 	.word	0x00004530


	//   ....[4]....
        /*017c*/ 	.word	0x00004570


	//----- nvinfo : EIATTR_CTAIDZ_USED
	.align		4
.L_4201:
        /*0180*/ 	.byte	0x01, 0x04
	.zero		2


	//----- nvinfo : EIATTR_CRS_STACK_SIZE
	.align		4
        /*0184*/ 	.byte	0x04, 0x1e
        /*0186*/ 	.short	(.L_4203 - .L_4202)
.L_4202:
        /*0188*/ 	.word	0x00000000
.L_4203:


//--------------------- .nv.info._Z23gemm_half_q_half_kernelILi1ELi128ELb0ELb0ELi64EEvPK6__halfPKjS4_S2_PS0_iiiiPKtS7_iiiiiibS2_i --------------------------
	.section	.nv.info._Z23gemm_half_q_half_kernelILi1ELi128ELb0ELb0ELi64EEvPK6__halfPKjS4_S2_PS0_iiiiPKtS7_iiiiiibS2_i,"",@"SHT_CUDA_INFO"
	.sectionflags	@""
	.align	4


	//----- nvinfo : EIATTR_CUDA_API_VERSION
	.align		4
        /*0000*/ 	.byte	0x04, 0x37
        /*0002*/ 	.short	(.L_4205 - .L_4204)
.L_4204:
        /*0004*/ 	.word	0x00000082


	//----- nvinfo : EIATTR_SW2861232_WAR
	.align		4
.L_4205:
        /*0008*/ 	.byte	0x01, 0x35
	.zero		2


	//----- nvinfo : EIATTR_PARAM_CBANK
	.align		4
        /*000c*/ 	.byte	0x04, 0x0a
        /*000e*/ 	.short	(.L_4207 - .L_4206)
	.align		4
.L_4206:
        /*0010*/ 	.word	index@(.nv.constant0._Z23gemm_half_q_half_kernelILi1ELi128ELb0ELb0ELi64EEvPK6__halfPKjS4_S2_PS0_iiiiPKtS7_iiiiiibS2_i)
        /*0014*/ 	.short	0x0160
        /*0016*/ 	.short	0x0074


	//----- nvinfo : EIATTR_CBANK_PARAM_SIZE
	.align		4
.L_4207:
        /*0018*/ 	.byte	0x03, 0x19
        /*001a*/ 	.short	0x0074


	//----- nvinfo : EIATTR_KPARAM_INFO
	.align		4
        /*001c*/ 	.byte	0x04, 0x17
        /*001e*/ 	.short	(.L_4209 - .L_4208)
.L_4208:
        /*0020*/ 	.word	0x00000000
        /*0024*/ 	.short	0x0013
        /*0026*/ 	.short	0x0070
        /*0028*/ 	.byte	0x00, 0xf0, 0x11, 0x00


	//----- nvinfo : EIATTR_KPARAM_INFO
	.align		4
.L_4209:
        /*002c*/ 	.byte	0x04, 0x17
        /*002e*/ 	.short	(.L_4211 - .L_4210)
.L_4210:
        /*0030*/ 	.word	0x00000000
        /*0034*/ 	.short	0x0012
        /*0036*/ 	.short	0x0068
        /*0038*/ 	.byte	0x00, 0xf0, 0x21, 0x00


	//----- nvinfo : EIATTR_KPARAM_INFO
	.align		4
.L_4211:
        /*003c*/ 	.byte	0x04, 0x17
        /*003e*/ 	.short	(.L_4213 - .L_4212)
.L_4212:
        /*0040*/ 	.word	0x00000000
        /*0044*/ 	.short	0x0011
        /*0046*/ 	.short	0x0060
        /*0048*/ 	.byte	0x00, 0xf0, 0x05, 0x00


	//----- nvinfo : EIATTR_KPARAM_INFO
	.align		4
.L_4213:
        /*004c*/ 	.byte	0x04, 0x17
        /*004e*/ 	.short	(.L_4215 - .L_4214)
.L_4214:
        /*0050*/ 	.word	0x00000000
        /*0054*/ 	.short	0x0010
        /*0056*/ 	.short	0x005c
        /*0058*/ 	.byte	0x00, 0xf0, 0x11, 0x00


	//----- nvinfo : EIATTR_KPARAM_INFO
	.align		4
.L_4215:
        /*005c*/ 	.byte	0x04, 0x17
        /*005e*/ 	.short	(.L_4217 - .L_4216)
.L_4216:
        /*0060*/ 	.word	0x00000000
        /*0064*/ 	.short	0x000f
        /*0066*/ 	.short	0x0058
        /*0068*/ 	.byte	0x00, 0xf0, 0x11, 0x00


	//----- nvinfo : EIATTR_KPARAM_INFO
	.align		4
.L_4217:
        /*006c*/ 	.byte	0x04, 0x17
        /*006e*/ 	.short	(.L_4219 - .L_4218)
.L_4218:
        /*0070*/ 	.word	0x00000000
        /*0074*/ 	.short	0x000e
        /*0076*/ 	.short	0x0054
        /*0078*/ 	.byte	0x00, 0xf0, 0x11, 0x00


	//----- nvinfo : EIATTR_KPARAM_INFO
	.align		4
.L_4219:
        /*007c*/ 	.byte	0x04, 0x17
        /*007e*/ 	.short	(.L_4221 - .L_4220)
.L_4220:
        /*0080*/ 	.word	0x00000000
        /*0084*/ 	.short	0x000d
        /*0086*/ 	.short	0x0050
        /*0088*/ 	.byte	0x00, 0xf0, 0x11, 0x00


	//----- nvinfo : EIATTR_KPARAM_INFO
	.align		4
.L_4221:
        /*008c*/ 	.byte	0x04, 0x17
        /*008e*/ 	.short	(.L_4223 - .L_4222)
.L_4222:
        /*0090*/ 	.word	0x00000000
        /*0094*/ 	.short	0x000c
        /*0096*/ 	.short	0x004c
        /*0098*/ 	.byte	0x00, 0xf0, 0x11, 0x00


	//----- nvinfo : EIATTR_KPARAM_INFO
	.align		4
.L_4223:
        /*009c*/ 	.byte	0x04, 0x17
        /*009e*/ 	.short	(.L_4225 - .L_4224)
.L_4224:
        /*00a0*/ 	.word	0x00000000
        /*00a4*/ 	.short	0x000b
        /*00a6*/ 	.short	0x0048
        /*00a8*/ 	.byte	0x00, 0xf0, 0x11, 0x00


	//----- nvinfo : EIATTR_KPARAM_INFO
	.align		4
.L_4225:
        /*00ac*/ 	.byte	0x04, 0x17
        /*00ae*/ 	.short	(.L_4227 - .L_4226)
.L_4226:
        /*00b0*/ 	.word	0x00000000
        /*00b4*/ 	.short	0x000a
        /*00b6*/ 	.short	0x0040
        /*00b8*/ 	.byte	0x00, 0xf0, 0x21, 0x00


	//----- nvinfo : EIATTR_KPARAM_INFO
	.align		4
.L_4227:
        /*00bc*/ 	.byte	0x04, 0x17
        /*00be*/ 	.short	(.L_4229 - .L_4228)
.L_4228:
        /*00c0*/ 	.word	0x00000000
        /*00c4*/ 	.short	0x0009
        /*00c6*/ 	.short	0x0038
        /*00c8*/ 	.byte	0x00, 0xf0, 0x21, 0x00


	//----- nvinfo : EIATTR_KPARAM_INFO
	.align		4
.L_4229:
        /*00cc*/ 	.byte	0x04, 0x17
        /*00ce*/ 	.short	(.L_4231 - .L_4230)
.L_4230:
        /*00d0*/ 	.word	0x00000000
        /*00d4*/ 	.short	0x0008
        /*00d6*/ 	.short	0x0034
        /*00d8*/ 	.byte	0x00, 0xf0, 0x11, 0x00


	//----- nvinfo : EIATTR_KPARAM_INFO
	.align		4
.L_4231:
        /*00dc*/ 	.byte	0x04, 0x17
        /*00de*/ 	.short	(.L_4233 - .L_4232)
.L_4232:
        /*00e0*/ 	.word	0x00000000
        /*00e4*/ 	.short	0x0007
        /*00e6*/ 	.short	0x0030
        /*00e8*/ 	.byte	0x00, 0xf0, 0x11, 0x00


	//----- nvinfo : EIATTR_KPARAM_INFO
	.align		4
.L_4233:
        /*00ec*/ 	.byte	0x04, 0x17
        /*00ee*/ 	.short	(.L_4235 - .L_4234)
.L_4234:
        /*00f0*/ 	.word	0x00000000
        /*00f4*/ 	.short	0x0006
        /*00f6*/ 	.short	0x002c
        /*00f8*/ 	.byte	0x00, 0xf0, 0x11, 0x00


	//----- nvinfo : EIATTR_KPARAM_INFO
	.align		4
.L_4235:
        /*00fc*/ 	.byte	0x04, 0x17
        /*00fe*/ 	.short	(.L_4237 - .L_4236)
.L_4236:
        /*0100*/ 	.word	0x00000000
        /*0104*/ 	.short	0x0005
        /*0106*/ 	.short	0x0028
        /*0108*/ 	.byte	0x00, 0xf0, 0x11, 0x00


	//----- nvinfo : EIATTR_KPARAM_INFO
	.align		4
.L_4237:
        /*010c*/ 	.byte	0x04, 0x17
        /*010e*/ 	.short	(.L_4239 - .L_4238)
.L_4238:
        /*0110*/ 	.word	0x00000000
        /*0114*/ 	.short	0x0004
        /*0116*/ 	.short	0x0020
        /*0118*/ 	.byte	0x00, 0xf0, 0x21, 0x00


	//----- nvinfo : EIATTR_KPARAM_INFO
	.align		4
.L_4239:
        /*011c*/ 	.byte	0x04, 0x17
        /*011e*/ 	.short	(.L_4241 - .L_4240)
.L_4240:
        /*0120*/ 	.word	0x00000000
        /*0124*/ 	.short	0x0003
        /*0126*/ 	.short	0x0018
        /*0128*/ 	.byte	0x00, 0xf0, 0x21, 0x00


	//----- nvinfo : EIATTR_KPARAM_INFO
	.align		4
.L_4241:
        /*012c*/ 	.byte	0x04, 0x17
        /*012e*/ 	.short	(.L_4243 - .L_4242)
.L_4242:
        /*0130*/ 	.word	0x00000000
        /*0134*/ 	.short	0x0002
        /*0136*/ 	.short	0x0010
        /*0138*/ 	.byte	0x00, 0xf0, 0x21, 0x00


	//----- nvinfo : EIATTR_KPARAM_INFO
	.align		4
.L_4243:
        /*013c*/ 	.byte	0x04, 0x17
        /*013e*/ 	.short	(.L_4245 - .L_4244)
.L_4244:
        /*0140*/ 	.word	0x00000000
        /*0144*/ 	.short	0x0001
        /*0146*/ 	.short	0x0008
        /*0148*/ 	.byte	0x00, 0xf0, 0x21, 0x00


	//----- nvinfo : EIATTR_KPARAM_INFO
	.align		4
.L_4245:
        /*014c*/ 	.byte	0x04, 0x17
        /*014e*/ 	.short	(.L_4247 - .L_4246)
.L_4246:
        /*0150*/ 	.word	0x00000000
        /*0154*/ 	.short	0x0000
        /*0156*/ 	.short	0x0000
        /*0158*/ 	.byte	0x00, 0xf0, 0x21, 0x00


	//----- nvinfo : EIATTR_MAXREG_COUNT
	.align		4
.L_4247:
        /*015c*/ 	.byte	0x03, 0x1b
        /*015e*/ 	.short	0x00ff


	//----- nvinfo : EIATTR_NUM_BARRIERS
	.align		4
        /*0160*/ 	.byte	0x02, 0x4c
        /*0162*/ 	.byte	0x01
	.zero		1


	//----- nvinfo : EIATTR_MERCURY_ISA_VERSION
	.align		4
        /*0164*/ 	.byte	0x03, 0x5f
        /*0166*/ 	.short	0x0000


	//----- nvinfo : EIATTR_EXIT_INSTR_OFFSETS
	.align		4
        /*0168*/ 	.byte	0x04, 0x1c
        /*016a*/ 	.short	(.L_4249 - .L_4248)


	//   ....[0]....
.L_4248:
        /*016c*/ 	.word	0x00000280


	//   ....[1]....
        /*0170*/ 	.word	0x00003e40


	//   ....[2]....
        /*0174*/ 	.word	0x00003ff0


	//   ....[3]....
        /*0178*/ 	.word	0x000040a0


	//   ....[4]....
        /*017c*/ 	.word	0x000040e0


	//----- nvinfo : EIATTR_CTAIDZ_USED
	.align		4
.L_4249:
        /*0180*/ 	.byte	0x01, 0x04
	.zero		2


	//----- nvinfo : EIATTR_CRS_STACK_SIZE
	.align		4
        /*0184*/ 	.byte	0x04, 0x1e
        /*0186*/ 	.short	(.L_4251 - .L_4250)
.L_4250:
        /*0188*/ 	.word	0x00000000
.L_4251:


//--------------------- .nv.info._Z23gemm_half_q_half_kernelILi1ELi190ELb0ELb0ELi32EEvPK6__halfPKjS4_S2_PS0_iiiiPKtS7_iiiiiibS2_i --------------------------
	.section	.nv.info._Z23gemm_half_q_half_kernelILi1ELi190ELb0ELb0ELi32EEvPK6__halfPKjS4_S2_PS0_iiiiPKtS7_iiiiiibS2_i,"",@"SHT_CUDA_INFO"
	.sectionflags	@""
	.align	4


	//----- nvinfo : EIATTR_CUDA_API_VERSION
	.align		4
        /*0000*/ 	.byte	0x04, 0x37
        /*0002*/ 	.short	(.L_4253 - .L_4252)
.L_4252:
        /*0004*/ 	.word	0x00000082


	//----- nvinfo : EIATTR_SW2861232_WAR
	.align		4
.L_4253:
        /*0008*/ 	.byte	0x01, 0x35
	.zero		2


	//----- nvinfo : EIATTR_PARAM_CBANK
	.align		4
        /*000c*/ 	.byte	0x04, 0x0a
        /*000e*/ 	.short	(.L_4255 - .L_4254)
	.align		4
.L_4254:
        /*0010*/ 	.word	index@(.nv.constant0._Z23gemm_half_q_half_kernelILi1ELi190ELb0ELb0ELi32EEvPK6__halfPKjS4_S2_PS0_iiiiPKtS7_iiiiiibS2_i)
        /*0014*/ 	.short	0x0160
        /*0016*/ 	.short	0x0074


	//----- nvinfo : EIATTR_CBANK_PARAM_SIZE
	.align		4
.L_4255:
        /*0018*/ 	.byte	0x03, 0x19
        /*001a*/ 	.short	0x0074


	//----- nvinfo : EIATTR_KPARAM_INFO
	.align		4
        /*001c*/ 	.byte	0x04, 0x17
        /*001e*/ 	.short	(.L_4257 - .L_4256)
.L_4256:
        /*0020*/ 	.word	0x00000000
        /*0024*/ 	.short	0x0013
        /*0026*/ 	.short	0x0070
        /*0028*/ 	.byte	0x00, 0xf0, 0x11, 0x00


	//----- nvinfo : EIATTR_KPARAM_INFO
	.align		4
.L_4257:
        /*002c*/ 	.byte	0x04, 0x17
        /*002e*/ 	.short	(.L_4259 - .L_4258)
.L_4258:
        /*0030*/ 	.word	0x00000000
        /*0034*/ 	.short	0x0012
        /*0036*/ 	.short	0x0068
        /*0038*/ 	.byte	0x00, 0xf0, 0x21, 0x00


	//----- nvinfo : EIATTR_KPARAM_INFO
	.align		4
.L_4259:
        /*003c*/ 	.byte	0x04, 0x17
        /*003e*/ 	.short	(.L_4261 - .L_4260)
.L_4260:
        /*0040*/ 	.word	0x00000000
        /*0044*/ 	.short	0x0011
        /*0046*/ 	.short	0x0060
        /*0048*/ 	.byte	0x00, 0xf0, 0x05, 0x00


	//----- nvinfo : EIATTR_KPARAM_INFO
	.align		4
.L_4261:
        /*004c*/ 	.byte	0x04, 0x17
        /*004e*/ 	.short	(.L_4263 - .L_4262)
.L_4262:
        /*0050*/ 	.word	0x00000000
        /*0054*/ 	.short	0x0010
        /*0056*/ 	.short	0x005c
        /*0058*/ 	.byte	0x00, 0xf0, 0x11, 0x00


	//----- nvinfo : EIATTR_KPARAM_INFO
	.align		4
.L_4263:
        /*005c*/ 	.byte	0x04, 0x17
        /*005e*/ 	.short	(.L_4265 - .L_4264)
.L_4264:
        /*0060*/ 	.word	0x00000000
        /*0064*/ 	.short	0x000f
        /*0066*/ 	.short	0x0058
        /*0068*/ 	.byte	0x00, 0xf0, 0x11, 0x00


	//----- nvinfo : EIATTR_KPARAM_INFO
	.align		4
.L_4265:
        /*006c*/ 	.byte	0x04, 0x17
        /*006e*/ 	.short	(.L_4267 - .L_4266)
.L_4266:
        /*0070*/ 	.word	0x00000000
        /*0074*/ 	.short	0x000e
        /*0076*/ 	.short	0x0054
        /*0078*/ 	.byte	0x00, 0xf0, 0x11, 0x00


	//----- nvinfo : EIATTR_KPARAM_INFO
	.align		4
.L_4267:
        /*007c*/ 	.byte	0x04, 0x17
        /*007e*/ 	.short	(.L_4269 - .L_4268)
.L_4268:
        /*0080*/ 	.word	0x00000000
        /*0084*/ 	.short	0x000d
        /*0086*/ 	.short	0x0050
        /*0088*/ 	.byte	0x00, 0xf0, 0x11, 0x00


	//----- nvinfo : EIATTR_KPARAM_INFO
	.align		4
.L_4269:
        /*008c*/ 	.byte	0x04, 0x17
        /*008e*/ 	.short	(.L_4271 - .L_4270)
.L_4270:
        /*0090*/ 	.word	0x00000000
        /*0094*/ 	.short	0x000c
        /*0096*/ 	.short	0x004c
        /*0098*/ 	.byte	0x00, 0xf0, 0x11, 0x00


	//----- nvinfo : EIATTR_KPARAM_INFO
	.align		4
.L_4271:
        /*009c*/ 	.byte	0x04, 0x17
        /*009e*/ 	.short	(.L_4273 - .L_4272)
.L_4272:
        /*00a0*/ 	.word	0x00000000
        /*00a4*/ 	.short	0x000b
        /*00a6*/ 	.short	0x0048
        /*00a8*/ 	.byte	0x00, 0xf0, 0x11, 0x00


	//----- nvinfo : EIATTR_KPARAM_INFO
	.align		4
.L_4273:
        /*00ac*/ 	.byte	0x04, 0x17
        /*00ae*/ 	.short	(.L_4275 - .L_4274)
.L_4274:
        /*00b0*/ 	.word	0x00000000
        /*00b4*/ 	.short	0x000a
        /*00b6*/ 	.short	0x0040
        /*00b8*/ 	.byte	0x00, 0xf0, 0x21, 0x00


	//----- nvinfo : EIATTR_KPARAM_INFO
	.align		4
.L_4275:
        /*00bc*/ 	.byte	0x04, 0x17
        /*00be*/ 	.short	(.L_4277 - .L_4276)
.L_4276:
        /*00c0*/ 	.word	0x00000000
        /*00c4*/ 	.short	0x0009
        /*00c6*/ 	.short	0x0038
        /*00c8*/ 	.byte	0x00, 0xf0, 0x21, 0x00


	//----- nvinfo : EIATTR_KPARAM_INFO
	.align		4
.L_4277:
        /*00cc*/ 	.byte	0x04, 0x17
        /*00ce*/ 	.short	(.L_4279 - .L_4278)
.L_4278:
        /*00d0*/ 	.word	0x00000000
        /*00d4*/ 	.short	0x0008
        /*00d6*/ 	.short	0x0034
        /*00d8*/ 	.byte	0x00, 0xf0, 0x11, 0x00


	//----- nvinfo : EIATTR_KPARAM_INFO
	.align		4
.L_4279:
        /*00dc*/ 	.byte	0x04, 0x17
        /*00de*/ 	.short	(.L_4281 - .L_4280)
.L_4280:
        /*00e0*/ 	.word	0x00000000
        /*00e4*/ 	.short	0x0007
        /*00e6*/ 	.short	0x0030
        /*00e8*/ 	.byte	0x00, 0xf0, 0x11, 0x00


	//----- nvinfo : EIATTR_KPARAM_INFO
	.align		4
.L_4281:
        /*00ec*/ 	.byte	0x04, 0x17
        /*00ee*/ 	.short	(.L_4283 - .L_4282)
.L_4282:
        /*00f0*/ 	.word	0x00000000
        /*00f4*/ 	.short	0x0006
        /*00f6*/ 	.short	0x002c
        /*00f8*/ 	.byte	0x00, 0xf0, 0x11, 0x00


	//----- nvinfo : EIATTR_KPARAM_INFO
	.align		4
.L_4283:
        /*00fc*/ 	.byte	0x04, 0x17
        /*00fe*/ 	.short	(.L_4285 - .L_4284)
.L_4284:
        /*0100*/ 	.word	0x00000000
        /*0104*/ 	.short	0x0005
        /*0106*/ 	.short	0x0028
        /*0108*/ 	.byte	0x00, 0xf0, 0x11, 0x00


	//----- nvinfo : EIATTR_KPARAM_INFO
	.align		4
.L_4285:
        /*010c*/ 	.byte	0x04, 0x17
        /*010e*/ 	.short	(.L_4287 - .L_4286)
.L_4286:
        /*0110*/ 	.word	0x00000000
        /*0114*/ 	.short	0x0004
        /*0116*/ 	.short	0x0020
        /*0118*/ 	.byte	0x00, 0xf0, 0x21, 0x00


	//----- nvinfo : EIATTR_KPARAM_INFO
	.align		4
.L_4287:
        /*011c*/ 	.byte	0x04, 0x17
        /*011e*/ 	.short	(.L_4289 - .L_4288)
.L_4288:
        /*0120*/ 	.word	0x00000000
        /*0124*/ 	.short	0x0003
        /*0126*/ 	.short	0x0018
        /*0128*/ 	.byte	0x00, 0xf0, 0x21, 0x00


	//----- nvinfo : EIATTR_KPARAM_INFO
	.align		4
.L_4289:
        /*012c*/ 	.byte	0x04, 0x17
        /*012e*/ 	.short	(.L_4291 - .L_4290)
.L_4290:
        /*0130*/ 	.word	0x00000000
        /*0134*/ 	.short	0x0002
        /*0136*/ 	.short	0x0010
        /*0138*/ 	.byte	0x00, 0xf0, 0x21, 0x00


	//----- nvinfo : EIATTR_KPARAM_INFO
	.align		4
.L_4291:
        /*013c*/ 	.byte	0x04, 0x17
        /*013e*/ 	.short	(.L_4293 - .L_4292)
.L_4292:
        /*0140*/ 	.word	0x00000000
        /*0144*/ 	.short	0x0001
        /*0146*/ 	.short	0x0008
        /*0148*/ 	.byte	0x00, 0xf0, 0x21, 0x00


	//----- nvinfo : EIATTR_KPARAM_INFO
	.align		4
.L_4293:
        /*014c*/ 	.byte	0x04, 0x17
        /*014e*/ 	.short	(.L_4295 - .L_4294)
.L_4294:
        /*0150*/ 	.word	0x00000000
        /*0154*/ 	.short	0x0000
        /*0156*/ 	.short	0x0000
        /*0158*/ 	.byte	0x00, 0xf0, 0x21, 0x00


	//----- nvinfo : EIATTR_MAXREG_COUNT
	.align		4
.L_4295:
        /*015c*/ 	.byte	0x03, 0x1b
        /*015e*/ 	.short	0x00ff


	//----- nvinfo : EIATTR_NUM_BARRIERS
	.align		4
        /*0160*/ 	.byte	0x02, 0x4c
        /*0162*/ 	.byte	0x01
	.zero		1


	//----- nvinfo : EIATTR_MERCURY_ISA_VERSION
	.align		4
        /*0164*/ 	.byte	0x03, 0x5f
        /*0166*/ 	.short	0x0000


	//----- nvinfo : EIATTR_EXIT_INSTR_OFFSETS
	.align		4
        /*0168*/ 	.byte	0x04, 0x1c
        /*016a*/ 	.short	(.L_4297 - .L_4296)


	//   ....[0]....
.L_4296:
        /*016c*/ 	.word	0x00000270


	//   ....[1]....
        /*0170*/ 	.word	0x0000ad20


	//   ....[2]....
        /*0174*/ 	.word	0x0000aec0


	//   ....[3]....
        /*0178*/ 	.word	0x0000af60


	//   ....[4]....
        /*017c*/ 	.word	0x0000afa0


	//----- nvinfo : EIATTR_CTAIDZ_USED
	.align		4
.L_4297:
        /*0180*/ 	.byte	0x01, 0x04
	.zero		2


	//----- nvinfo : EIATTR_CRS_STACK_SIZE
	.align		4
        /*0184*/ 	.byte	0x04, 0x1e
        /*0186*/ 	.short	(.L_4299 - .L_4298)
.L_4298:
        /*0188*/ 	.word	0x00000000
.L_4299:


//--------------------- .nv.info._Z23gemm_half_q_half_kernelILi1ELi160ELb0ELb0ELi32EEvPK6__halfPKjS4_S2_PS0_iiiiPKtS7_iiiiiibS2_i --------------------------
	.section	.nv.info._Z23gemm_half_q_half_kernelILi1ELi160ELb0ELb0ELi32EEvPK6__halfPKjS4_S2_PS0_iiiiPKtS7_iiiiiibS2_i,"",@"SHT_CUDA_INFO"
	.sectionflags	@""
	.align	4


	//----- nvinfo : EIATTR_CUDA_API_VERSION
	.align		4
        /*0000*/ 	.byte	0x04, 0x37
        /*0002*/ 	.short	(.L_4301 - .L_4300)
.L_4300:
        /*0004*/ 	.word	0x00000082


	//----- nvinfo : EIATTR_SW2861232_WAR
	.align		4
.L_4301:
        /*0008*/ 	.byte	0x01, 0x35
	.zero		2


	//----- nvinfo : EIATTR_PARAM_CBANK
	.align		4
        /*000c*/ 	.byte	0x04, 0x0a
        /*000e*/ 	.short	(.L_4303 - .L_4302)
	.align		4
.L_4302:
        /*0010*/ 	.word	index@(.nv.constant0._Z23gemm_half_q_half_kernelILi1ELi160ELb0ELb0ELi32EEvPK6__halfPKjS4_S2_PS0_iiiiPKtS7_iiiiiibS2_i)
        /*0014*/ 	.short	0x0160
        /*0016*/ 	.short	0x0074


	//----- nvinfo : EIATTR_CBANK_PARAM_SIZE
	.align		4
.L_4303:
        /*0018*/ 	.byte	0x03, 0x19
        /*001a*/ 	.short	0x0074


	//----- nvinfo : EIATTR_KPARAM_INFO
	.align		4
        /*001c*/ 	.byte	0x04, 0x17
        /*001e*/ 	.short	(.L_4305 - .L_4304)
.L_4304:
        /*0020*/ 	.word	0x00000000
        /*0024*/ 	.short	0x0013
        /*0026*/ 	.short	0x0070
        /*0028*/ 	.byte	0x00, 0xf0, 0x11, 0x00


	//----- nvinfo : EIATTR_KPARAM_INFO
	.align		4
.L_4305:
        /*002c*/ 	.byte	0x04, 0x17
        /*002e*/ 	.short	(.L_4307 - .L_4306)
.L_4306:
        /*0030*/ 	.word	0x00000000
        /*0034*/ 	.short	0x0012
        /*0036*/ 	.short	0x0068
        /*0038*/ 	.byte	0x00, 0xf0, 0x21, 0x00


	//----- nvinfo : EIATTR_KPARAM_INFO
	.align		4
.L_4307:
        /*003c*/ 	.byte	0x04, 0x17
        /*003e*/ 	.short	(.L_4309 - .L_4308)
.L_4308:
        /*0040*/ 	.word	0x00000000
        /*0044*/ 	.short	0x0011
        /*0046*/ 	.short	0x0060
        /*0048*/ 	.byte	0x00, 0xf0, 0x05, 0x00


	//----- nvinfo : EIATTR_KPARAM_INFO
	.align		4
.L_4309:
        /*004c*/ 	.byte	0x04, 0x17
        /*004e*/ 	.short	(.L_4311 - .L_4310)
.L_4310:
        /*0050*/ 	.word	0x00000000
        /*0054*/ 	.short	0x0010
        /*0056*/ 	.short	0x005c
        /*0058*/ 	.byte	0x00, 0xf0, 0x11, 0x00


	//----- nvinfo : EIATTR_KPARAM_INFO
	.align		4
.L_4311:
        /*005c*/ 	.byte	0x04, 0x17
        /*005e*/ 	.short	(.L_4313 - .L_4312)
.L_4312:
        /*0060*/ 	.word	0x00000000
        /*0064*/ 	.short	0x000f
        /*0066*/ 	.short	0x0058
        /*0068*/ 	.byte	0x00, 0xf0, 0x11, 0x00


	//----- nvinfo : EIATTR_KPARAM_INFO
	.align		4
.L_4313:
        /*006c*/ 	.byte	0x04, 0x17
        /*006e*/ 	.short	(.L_4315 - .L_4314)
.L_4314:
        /*0070*/ 	.word	0x00000000
        /*0074*/ 	.short	0x000e
        /*0076*/ 	.short	0x0054
        /*0078*/ 	.byte	0x00, 0xf0, 0x11, 0x00


	//----- nvinfo : EIATTR_KPARAM_INFO
	.align		4
.L_4315:
        /*007c*/ 	.byte	0x04, 0x17
        /*007e*/ 	.short	(.L_4317 - .L_4316)
.L_4316:
        /*0080*/ 	.word	0x00000000
        /*0084*/ 	.short	0x000d
        /*0086*/ 	.short	0x0050
        /*0088*/ 	.byte	0x00, 0xf0, 0x11, 0x00


	//----- nvinfo : EIATTR_KPARAM_INFO
	.align		4
.L_4317:
        /*008c*/ 	.byte	0x04, 0x17
        /*008e*/ 	.short	(.L_4319 - .L_4318)
.L_4318:
        /*0090*/ 	.word	0x00000000
        /*0094*/ 	.short	0x000c
        /*0096*/ 	.short	0x004c
        /*0098*/ 	.byte	0x00, 0xf0, 0x11, 0x00


	//----- nvinfo : EIATTR_KPARAM_INFO
	.align		4
.L_4319:
        /*009c*/ 	.byte	0x04, 0x17
        /*009e*/ 	.short	(.L_4321 - .L_4320)
.L_4320:
        /*00a0*/ 	.word	0x00000000
        /*00a4*/ 	.short	0x000b
        /*00a6*/ 	.short	0x0048
        /*00a8*/ 	.byte	0x00, 0xf0, 0x11, 0x00


	//----- nvinfo : EIATTR_KPARAM_INFO
	.align		4
.L_4321:
        /*00ac*/ 	.byte	0x04, 0x17
        /*00ae*/ 	.short	(.L_4323 - .L_4322)
.L_4322:
        /*00b0*/ 	.word	0x00000000
        /*00b4*/ 	.short	0x000a
        /*00b6*/ 	.short	0x0040
        /*00b8*/ 	.byte	0x00, 0xf0, 0x21, 0x00


	//----- nvinfo : EIATTR_KPARAM_INFO
	.align		4
.L_4323:
        /*00bc*/ 	.byte	0x04, 0x17
        /*00be*/ 	.short	(.L_4325 - .L_4324)
.L_4324:
        /*00c0*/ 	.word	0x00000000
        /*00c4*/ 	.short	0x0009
        /*00c6*/ 	.short	0x0038
        /*00c8*/ 	.byte	0x00, 0xf0, 0x21, 0x00


	//----- nvinfo : EIATTR_KPARAM_INFO
	.align		4
.L_4325:
        /*00cc*/ 	.byte	0x04, 0x17
        /*00ce*/ 	.short	(.L_4327 - .L_4326)
.L_4326:
        /*00d0*/ 	.word	0x00000000
        /*00d4*/ 	.short	0x0008
        /*00d6*/ 	.short	0x0034
        /*00d8*/ 	.byte	0x00, 0xf0, 0x11, 0x00


	//----- nvinfo : EIATTR_KPARAM_INFO
	.align		4
.L_4327:
        /*00dc*/ 	.byte	0x04, 0x17
        /*00de*/ 	.short	(.L_4329 - .L_4328)
.L_4328:
        /*00e0*/ 	.word	0x00000000
        /*00e4*/ 	.short	0x0007
        /*00e6*/ 	.short	0x0030
        /*00e8*/ 	.byte	0x00, 0xf0, 0x11, 0x00


	//----- nvinfo : EIATTR_KPARAM_INFO
	.align		4
.L_4329:
        /*00ec*/ 	.byte	0x04, 0x17
        /*00ee*/ 	.short	(.L_4331 - .L_4330)
.L_4330:
        /*00f0*/ 	.word	0x00000000
        /*00f4*/ 	.short	0x0006
        /*00f6*/ 	.short	0x002c
        /*00f8*/ 	.byte	0x00, 0xf0, 0x11, 0x00


	//----- nvinfo : EIATTR_KPARAM_INFO
	.align		4
.L_4331:
        /*00fc*/ 	.byte	0x04, 0x17
        /*00fe*/ 	.short	(.L_4333 - .L_4332)
.L_4332:
        /*0100*/ 	.word	0x00000000
        /*0104*/ 	.short	0x0005
        /*0106*/ 	.short	0x0028
        /*0108*/ 	.byte	0x00, 0xf0, 0x11, 0x00


	//----- nvinfo : EIATTR_KPARAM_INFO
	.align		4
.L_4333:
        /*010c*/ 	.byte	0x04, 0x17
        /*010e*/ 	.short	(.L_4335 - .L_4334)
.L_4334:
        /*0110*/ 	.word	0x00000000
        /*0114*/ 	.short	0x0004
        /*0116*/ 	.short	0x0020
        /*0118*/ 	.byte	0x00, 0xf0, 0x21, 0x00


	//----- nvinfo : EIATTR_KPARAM_INFO
	.align		4
.L_4335:
        /*011c*/ 	.byte	0x04, 0x17
        /*011e*/ 	.short	(.L_4337 - .L_4336)
.L_4336:
        /*0120*/ 	.word	0x00000000
        /*0124*/ 	.short	0x0003
        /*0126*/ 	.short	0x0018
        /*0128*/ 	.byte	0x00, 0xf0, 0x21, 0x00


	//----- nvinfo : EIATTR_KPARAM_INFO
	.align		4
.L_4337:
        /*012c*/ 	.byte	0x04, 0x17
        /*012e*/ 	.short	(.L_4339 - .L_4338)
.L_4338:
        /*0130*/ 	.word	0x00000000
        /*0134*/ 	.short	0x0002
        /*0136*/ 	.short	0x0010
        /*0138*/ 	.byte	0x00, 0xf0, 0x21, 0x00


	//----- nvinfo : EIATTR_KPARAM_INFO
	.align		4
.L_4339:
        /*013c*/ 	.byte	0x04, 0x17
        /*013e*/ 	.short	(.L_4341 - .L_4340)
.L_4340:
        /*0140*/ 	.word	0x00000000
        /*0144*/ 	.short	0x0001
        /*0146*/ 	.short	0x0008
        /*0148*/ 	.byte	0x00, 0xf0, 0x21, 0x00


	//----- nvinfo : EIATTR_KPARAM_INFO
	.align		4
.L_4341:
        /*014c*/ 	.byte	0x04, 0x17
        /*014e*/ 	.short	(.L_4343 - .L_4342)
.L_4342:
        /*0150*/ 	.word	0x00000000
        /*0154*/ 	.short	0x0000
        /*0156*/ 	.short	0x0000
        /*0158*/ 	.byte	0x00, 0xf0, 0x21, 0x00


	//----- nvinfo : EIATTR_MAXREG_COUNT
	.align		4
.L_4343:
        /*015c*/ 	.byte	0x03, 0x1b
        /*015e*/ 	.short	0x00ff


	//----- nvinfo : EIATTR_NUM_BARRIERS
	.align		4
        /*0160*/ 	.byte	0x02, 0x4c
        /*0162*/ 	.byte	0x01
	.zero		1


	//----- nvinfo : EIATTR_MERCURY_ISA_VERSION
	.align		4
        /*0164*/ 	.byte	0x03, 0x5f
        /*0166*/ 	.short	0x0000


	//----- nvinfo : EIATTR_EXIT_INSTR_OFFSETS
	.align		4
        /*0168*/ 	.byte	0x04, 0x1c
        /*016a*/ 	.short	(.L_4345 - .L_4344)


	//   ....[0]....
.L_4344:
        /*016c*/ 	.word	0x00000270


	//   ....[1]....
        /*0170*/ 	.word	0x00005400


	//   ....[2]....
        /*0174*/ 	.word	0x000055a0


	//   ....[3]....
        /*0178*/ 	.word	0x00005640


	//   ....[4]....
        /*017c*/ 	.word	0x00005680


	//----- nvinfo : EIATTR_CTAIDZ_USED
	.align		4
.L_4345:
        /*0180*/ 	.byte	0x01, 0x04
	.zero		2


	//----- nvinfo : EIATTR_CRS_STACK_SIZE
	.align		4
        /*0184*/ 	.byte	0x04, 0x1e
        /*0186*/ 	.short	(.L_4347 - .L_4346)
.L_4346:
        /*0188*/ 	.word	0x00000000
.L_4347:


//--------------------- .nv.info._Z23gemm_half_q_half_kernelILi1ELi40ELb0ELb0ELi32EEvPK6__halfPKjS4_S2_PS0_iiiiPKtS7_iiiiiibS2_i --------------------------
	.section	.nv.info._Z23gemm_half_q_half_kernelILi1ELi40ELb0ELb0ELi32EEvPK6__halfPKjS4_S2_PS0_iiiiPKtS7_iiiiiibS2_i,"",@"SHT_CUDA_INFO"
	.sectionflags	@""
	.align	4


	//----- nvinfo : EIATTR_CUDA_API_VERSION
	.align		4
        /*0000*/ 	.byte	0x04, 0x37
        /*0002*/ 	.short	(.L_4349 - .L_4348)
.L_4348:
        /*0004*/ 	.word	0x00000082


	//----- nvinfo : EIATTR_SW2861232_WAR
	.align		4
.L_4349:
        /*0008*/ 	.byte	0x01, 0x35
	.zero		2


	//----- nvinfo : EIATTR_PARAM_CBANK
	.align		4
        /*000c*/ 	.byte	0x04, 0x0a
        /*000e*/ 	.short	(.L_4351 - .L_4350)
	.align		4
.L_4350:
        /*0010*/ 	.word	index@(.nv.constant0._Z23gemm_half_q_half_kernelILi1ELi40ELb0ELb0ELi32EEvPK6__halfPKjS4_S2_PS0_iiiiPKtS7_iiiiiibS2_i)
        /*0014*/ 	.short	0x0160
        /*0016*/ 	.short	0x0074


	//----- nvinfo : EIATTR_CBANK_PARAM_SIZE
	.align		4
.L_4351:
        /*0018*/ 	.byte	0x03, 0x19
        /*001a*/ 	.short	0x0074


	//----- nvinfo : EIATTR_KPARAM_INFO
	.align		4
        /*001c*/ 	.byte	0x04, 0x17
        /*001e*/ 	.short	(.L_4353 - .L_4352)
.L_4352:
        /*0020*/ 	.word	0x00000000
        /*0024*/ 	.short	0x0013
        /*0026*/ 	.short	0x0070
        /*0028*/ 	.byte	0x00, 0xf0, 0x11, 0x00


	//----- nvinfo : EIATTR_KPARAM_INFO
	.align		4
.L_4353:
        /*002c*/ 	.byte	0x04, 0x17
        /*002e*/ 	.short	(.L_4355 - .L_4354)
.L_4354:
        /*0030*/ 	.word	0x00000000
        /*0034*/ 	.short	0x0012
        /*0036*/ 	.short	0x0068
        /*0038*/ 	.byte	0x00, 0xf0, 0x21, 0x00


	//----- nvinfo : EIATTR_KPARAM_INFO
	.align		4
.L_4355:
        /*003c*/ 	.byte	0x04, 0x17
        /*003e*/ 	.short	(.L_4357 - .L_4356)
.L_4356:
        /*0040*/ 	.word	0x00000000
        /*0044*/ 	.short	0x0011
        /*0046*/ 	.short	0x0060
        /*0048*/ 	.byte	0x00, 0xf0, 0x05, 0x00


	//----- nvinfo : EIATTR_KPARAM_INFO
	.align		4
.L_4357:
        /*004c*/ 	.byte	0x04, 0x17
        /*004e*/ 	.short	(.L_4359 - .L_4358)
.L_4358:
        /*0050*/ 	.word	0x00000000
        /*0054*/ 	.short	0x0010
        /*0056*/ 	.short	0x005c
        /*0058*/ 	.byte	0x00, 0xf0, 0x11, 0x00


	//----- nvinfo : EIATTR_KPARAM_INFO
	.align		4
.L_4359:
        /*005c*/ 	.byte	0x04, 0x17
        /*005e*/ 	.short	(.L_4361 - .L_4360)
.L_4360:
        /*0060*/ 	.word	0x00000000
        /*0064*/ 	.short	0x000f
        /*0066*/ 	.short	0x0058
        /*0068*/ 	.byte	0x00, 0xf0, 0x11, 0x00


	//----- nvinfo : EIATTR_KPARAM_INFO
	.align		4
.L_4361:
        /*006c*/ 	.byte	0x04, 0x17
        /*006e*/ 	.short	(.L_4363 - .L_4362)
.L_4362:
        /*0070*/ 	.word	0x00000000
        /*0074*/ 	.short	0x000e
        /*0076*/ 	.short	0x0054
        /*0078*/ 	.byte	0x00, 0xf0, 0x11, 0x00


	//----- nvinfo : EIATTR_KPARAM_INFO
	.align		4
.L_4363:
        /*007c*/ 	.byte	0x04, 0x17
        /*007e*/ 	.short	(.L_4365 - .L_4364)
.L_4364:
        /*0080*/ 	.word	0x00000000
        /*0084*/ 	.short	0x000d
        /*0086*/ 	.short	0x0050
        /*0088*/ 	.byte	0x00, 0xf0, 0x11, 0x00


	//----- nvinfo : EIATTR_KPARAM_INFO
	.align		4
.L_4365:
        /*008c*/ 	.byte	0x04, 0x17
        /*008e*/ 	.short	(.L_4367 - .L_4366)
.L_4366:
        /*0090*/ 	.word	0x00000000
        /*0094*/ 	.short	0x000c
        /*0096*/ 	.short	0x004c
        /*0098*/ 	.byte	0x00, 0xf0, 0x11, 0x00


	//----- nvinfo : EIATTR_KPARAM_INFO
	.align		4
.L_4367:
        /*009c*/ 	.byte	0x04, 0x17
        /*009e*/ 	.short	(.L_4369 - .L_4368)
.L_4368:
        /*00a0*/ 	.word	0x00000000
        /*00a4*/ 	.short	0x000b
        /*00a6*/ 	.short	0x0048
        /*00a8*/ 	.byte	0x00, 0xf0, 0x11, 0x00


	//----- nvinfo : EIATTR_KPARAM_INFO
	.align		4
.L_4369:
        /*00ac*/ 	.byte	0x04, 0x17
        /*00ae*/ 	.short	(.L_4371 - .L_4370)
.L_4370:
        /*00b0*/ 	.word	0x00000000
        /*00b4*/ 	.short	0x000a
        /*00b6*/ 	.short	0x0040
        /*00b8*/ 	.byte	0x00, 0xf0, 0x21, 0x00


	//----- nvinfo : EIATTR_KPARAM_INFO
	.align		4
.L_4371:
        /*00bc*/ 	.byte	0x04, 0x17
        /*00be*/ 	.short	(.L_4373 - .L_4372)
.L_4372:
        /*00c0*/ 	.word	0x00000000
        /*00c4*/ 	.short	0x0009
        /*00c6*/ 	.short	0x0038
        /*00c8*/ 	.byte	0x00, 0xf0, 0x21, 0x00


	//----- nvinfo : EIATTR_KPARAM_INFO
	.align		4
.L_4373:
        /*00cc*/ 	.byte	0x04, 0x17
        /*00ce*/ 	.short	(.L_4375 - .L_4374)
.L_4374:
        /*00d0*/ 	.word	0x00000000
        /*00d4*/ 	.short	0x0008
        /*00d6*/ 	.short	0x0034
        /*00d8*/ 	.byte	0x00, 0xf0, 0x11, 0x00


	//----- nvinfo : EIATTR_KPARAM_INFO
	.align		4
.L_4375:
        /*00dc*/ 	.byte	0x04, 0x17
        /*00de*/ 	.short	(.L_4377 - .L_4376)
.L_4376:
        /*00e0*/ 	.word	0x00000000
        /*00e4*/ 	.short	0x0007
        /*00e6*/ 	.short	0x0030
        /*00e8*/ 	.byte	0x00, 0xf0, 0x11, 0x00


	//----- nvinfo : EIATTR_KPARAM_INFO
	.align		4
.L_4377:
        /*00ec*/ 	.byte	0x04, 0x17
        /*00ee*/ 	.short	(.L_4379 - .L_4378)
.L_4378:
        /*00f0*/ 	.word	0x00000000
        /*00f4*/ 	.short	0x0006
        /*00f6*/ 	.short	0x002c
        /*00f8*/ 	.byte	0x00, 0xf0, 0x11, 0x00


	//----- nvinfo : EIATTR_KPARAM_INFO
	.align		4
.L_4379:
        /*00fc*/ 	.byte	0x04, 0x17
        /*00fe*/ 	.short	(.L_4381 - .L_4380)
.L_4380:
        /*0100*/ 	.word	0x00000000
        /*0104*/ 	.short	0x0005
        /*0106*/ 	.short	0x0028
        /*0108*/ 	.byte	0x00, 0xf0, 0x11, 0x00


	//----- nvinfo : EIATTR_KPARAM_INFO
	.align		4
.L_4381:
        /*010c*/ 	.byte	0x04, 0x17
        /*010e*/ 	.short	(.L_4383 - .L_4382)
.L_4382:
        /*0110*/ 	.word	0x00000000
        /*0114*/ 	.short	0x0004
        /*0116*/ 	.short	0x0020
        /*0118*/ 	.byte	0x00, 0xf0, 0x21, 0x00


	//----- nvinfo : EIATTR_KPARAM_INFO
	.align		4
.L_4383:
        /*011c*/ 	.byte	0x04, 0x17
        /*011e*/ 	.short	(.L_4385 - .L_4384)
.L_4384:
        /*0120*/ 	.word	0x00000000
        /*0124*/ 	.short	0x0003
        /*0126*/ 	.short	0x0018
        /*0128*/ 	.byte	0x00, 0xf0, 0x21, 0x00


	//----- nvinfo : EIATTR_KPARAM_INFO
	.align		4
.L_4385:
        /*012c*/ 	.byte	0x04, 0x17
        /*012e*/ 	.short	(.L_4387 - .L_4386)
.L_4386:
        /*0130*/ 	.word	0x00000000
        /*0134*/ 	.short	0x0002
        /*0136*/ 	.short	0x0010
        /*0138*/ 	.byte	0x00, 0xf0, 0x21, 0x00


	//----- nvinfo : EIATTR_KPARAM_INFO
	.align		4
.L_4387:
        /*013c*/ 	.byte	0x04, 0x17
        /*013e*/ 	.short	(.L_4389 - .L_4388)
.L_4388:
        /*0140*/ 	.word	0x00000000
        /*0144*/ 	.short	0x0001
        /*0146*/ 	.short	0x0008
        /*0148*/ 	.byte	0x00, 0xf0, 0x21, 0x00


	//----- nvinfo : EIATTR_KPARAM_INFO
	.align		4
.L_4389:
        /*014c*/ 	.byte	0x04, 0x17
        /*014e*/ 	.short	(.L_4391 - .L_4390)
.L_4390:
        /*0150*/ 	.word	0x00000000
        /*0154*/ 	.short	0x0000
        /*0156*/ 	.short	0x0000
        /*0158*/ 	.byte	0x00, 0xf0, 0x21, 0x00


	//----- nvinfo : EIATTR_MAXREG_COUNT
	.align		4
.L_4391:
        /*015c*/ 	.byte	0x03, 0x1b
        /*015e*/ 	.short	0x00ff


	//----- nvinfo : EIATTR_NUM_BARRIERS
	.align		4
        /*0160*/ 	.byte	0x02, 0x4c
        /*0162*/ 	.byte	0x01
	.zero		1


	//----- nvinfo : EIATTR_MERCURY_ISA_VERSION
	.align		4
        /*0164*/ 	.byte	0x03, 0x5f
        /*0166*/ 	.short	0x0000


	//----- nvinfo : EIATTR_EXIT_INSTR_OFFSETS
	.align		4
        /*0168*/ 	.byte	0x04, 0x1c
        /*016a*/ 	.short	(.L_4393 - .L_4392)


	//   ....[0]....
.L_4392:
        /*016c*/ 	.word	0x00000270


	//   ....[1]....
        /*0170*/ 	.word	0x00004640


	//   ....[2]....
        /*0174*/ 	.word	0x000047e0


	//   ....[3]....
        /*0178*/ 	.word	0x00004880


	//   ....[4]....
        /*017c*/ 	.word	0x000048c0


	//----- nvinfo : EIATTR_CTAIDZ_USED
	.align		4
.L_4393:
        /*0180*/ 	.byte	0x01, 0x04
	.zero		2


	//----- nvinfo : EIATTR_CRS_STACK_SIZE
	.align		4
        /*0184*/ 	.byte	0x04, 0x1e
        /*0186*/ 	.short	(.L_4395 - .L_4394)
.L_4394:
        /*0188*/ 	.word	0x00000000
.L_4395:


//--------------------- .nv.info._Z23gemm_half_q_half_kernelILi1ELi10ELb0ELb0ELi32EEvPK6__halfPKjS4_S2_PS0_iiiiPKtS7_iiiiiibS2_i --------------------------
	.section	.nv.info._Z23gemm_half_q_half_kernelILi1ELi10ELb0ELb0ELi32EEvPK6__halfPKjS4_S2_PS0_iiiiPKtS7_iiiiiibS2_i,"",@"SHT_CUDA_INFO"
	.sectionflags	@""
	.align	4


	//----- nvinfo : EIATTR_CUDA_API_VERSION
	.align		4
        /*0000*/ 	.byte	0x04, 0x37
        /*0002*/ 	.short	(.L_4397 - .L_4396)
.L_4396:
        /*0004*/ 	.word	0x00000082


	//----- nvinfo : EIATTR_SW2861232_WAR
	.align		4
.L_4397:
        /*0008*/ 	.byte	0x01, 0x35
	.zero		2


	//----- nvinfo : EIATTR_PARAM_CBANK
	.align		4
        /*000c*/ 	.byte	0x04, 0x0a
        /*000e*/ 	.short	(.L_4399 - .L_4398)
	.align		4
.L_4398:
        /*0010*/ 	.word	index@(.nv.constant0._Z23gemm_half_q_half_kernelILi1ELi10ELb0ELb0ELi32EEvPK6__halfPKjS4_S2_PS0_iiiiPKtS7_iiiiiibS2_i)
        /*0014*/ 	.short	0x0160
        /*0016*/ 	.short	0x0074


	//----- nvinfo : EIATTR_CBANK_PARAM_SIZE
	.align		4
.L_4399:
        /*0018*/ 	.byte	0x03, 0x19
        /*001a*/ 	.short	0x0074


	//----- nvinfo : EIATTR_KPARAM_INFO
	.align		4
        /*001c*/ 	.byte	0x04, 0x17
        /*001e*/ 	.short	(.L_4401 - .L_4400)
.L_4400:
        /*0020*/ 	.word	0x00000000
        /*0024*/ 	.short	0x0013
        /*0026*/ 	.short	0x0070
        /*0028*/ 	.byte	0x00, 0xf0, 0x11, 0x00


	//----- nvinfo : EIATTR_KPARAM_INFO
	.align		4
.L_4401:
        /*002c*/ 	.byte	0x04, 0x17
        /*002e*/ 	.short	(.L_4403 - .L_4402)
.L_4402:
        /*0030*/ 	.word	0x00000000
        /*0034*/ 	.short	0x0012
        /*0036*/ 	.short	0x0068
        /*0038*/ 	.byte	0x00, 0xf0, 0x21, 0x00


	//----- nvinfo : EIATTR_KPARAM_INFO
	.align		4
.L_4403:
        /*003c*/ 	.byte	0x04, 0x17
        /*003e*/ 	.short	(.L_4405 - .L_4404)
.L_4404:
        /*0040*/ 	.word	0x00000000
        /*0044*/ 	.short	0x0011
        /*0046*/ 	.short	0x0060
        /*0048*/ 	.byte	0x00, 0xf0, 0x05, 0x00


	//----- nvinfo : EIATTR_KPARAM_INFO
	.align		4
.L_4405:
        /*004c*/ 	.byte	0x04, 0x17
        /*004e*/ 	.short	(.L_4407 - .L_4406)
.L_4406:
        /*0050*/ 	.word	0x00000000
        /*0054*/ 	.short	0x0010
        /*0056*/ 	.short	0x005c
        /*0058*/ 	.byte	0x00, 0xf0, 0x11, 0x00


	//----- nvinfo : EIATTR_KPARAM_INFO
	.align		4
.L_4407:
        /*005c*/ 	.byte	0x04, 0x17
        /*005e*/ 	.short	(.L_4409 - .L_4408)
.L_4408:
        /*0060*/ 	.word	0x00000000
        /*0064*/ 	.short	0x000f
        /*0066*/ 	.short	0x0058
        /*0068*/ 	.byte	0x00, 0xf0, 0x11, 0x00


	//----- nvinfo : EIATTR_KPARAM_INFO
	.align		4
.L_4409:
        /*006c*/ 	.byte	0x04, 0x17
        /*006e*/ 	.short	(.L_4411 - .L_4410)
.L_4410:
        /*0070*/ 	.word	0x00000000
        /*0074*/ 	.short	0x000e
        /*0076*/ 	.short	0x0054
        /*0078*/ 	.byte	0x00, 0xf0, 0x11, 0x00


	//----- nvinfo : EIATTR_KPARAM_INFO
	.align		4
.L_4411:
        /*007c*/ 	.byte	0x04, 0x17
        /*007e*/ 	.short	(.L_4413 - .L_4412)
.L_4412:
        /*0080*/ 	.word	0x00000000
        /*0084*/ 	.short	0x000d
        /*0086*/ 	.short	0x0050
        /*0088*/ 	.byte	0x00, 0xf0, 0x11, 0x00


	//----- nvinfo : EIATTR_KPARAM_INFO
	.align		4
.L_4413:
        /*008c*/ 	.byte	0x04, 0x17
        /*008e*/ 	.short	(.L_4415 - .L_4414)
.L_4414:
        /*0090*/ 	.word	0x00000000
        /*0094*/ 	.short	0x000c
        /*0096*/ 	.short	0x004c
        /*0098*/ 	.byte	0x00, 0xf0, 0x11, 0x00


	//----- nvinfo : EIATTR_KPARAM_INFO
	.align		4
.L_4415:
        /*009c*/ 	.byte	0x04, 0x17
        /*009e*/ 	.short	(.L_4417 - .L_4416)
.L_4416:
        /*00a0*/ 	.word	0x00000000
        /*00a4*/ 	.short	0x000b
        /*00a6*/ 	.short	0x0048
        /*00a8*/ 	.byte	0x00, 0xf0, 0x11, 0x00


	//----- nvinfo : EIATTR_KPARAM_INFO
	.align		4
.L_4417:
        /*00ac*/ 	.byte	0x04, 0x17
        /*00ae*/ 	.short	(.L_4419 - .L_4418)
.L_4418:
        /*00b0*/ 	.word	0x00000000
        /*00b4*/ 	.short	0x000a
        /*00b6*/ 	.short	0x0040
        /*00b8*/ 	.byte	0x00, 0xf0, 0x21, 0x00


	//----- nvinfo : EIATTR_KPARAM_INFO
	.align		4
.L_4419:
        /*00bc*/ 	.byte	0x04, 0x17
        /*00be*/ 	.short	(.L_4421 - .L_4420)
.L_4420:
        /*00c0*/ 	.word	0x00000000
        /*00c4*/ 	.short	0x0009
        /*00c6*/ 	.short	0x0038
        /*00c8*/ 	.byte	0x00, 0xf0, 0x21, 0x00


	//----- nvinfo : EIATTR_KPARAM_INFO
	.align		4
.L_4421:
        /*00cc*/ 	.byte	0x04, 0x17
        /*00ce*/ 	.short	(.L_4423 - .L_4422)
.L_4422:
        /*00d0*/ 	.word	0x00000000
        /*00d4*/ 	.short	0x0008
        /*00d6*/ 	.short	0x0034
        /*00d8*/ 	.byte	0x00, 0xf0, 0x11, 0x00


	//----- nvinfo : EIATTR_KPARAM_INFO
	.align		4
.L_4423:
        /*00dc*/ 	.byte	0x04, 0x17
        /*00de*/ 	.short	(.L_4425 - .L_4424)
.L_4424:
        /*00e0*/ 	.word	0x00000000
        /*00e4*/ 	.short	0x0007
        /*00e6*/ 	.short	0x0030
        /*00e8*/ 	.byte	0x00, 0xf0, 0x11, 0x00


	//----- nvinfo : EIATTR_KPARAM_INFO
	.align		4
.L_4425:
        /*00ec*/ 	.byte	0x04, 0x17
        /*00ee*/ 	.short	(.L_4427 - .L_4426)
.L_4426:
        /*00f0*/ 	.word	0x00000000
        /*00f4*/ 	.short	0x0006
        /*00f6*/ 	.short	0x002c
        /*00f8*/ 	.byte	0x00, 0xf0, 0x11, 0x00


	//----- nvinfo : EIATTR_KPARAM_INFO
	.align		4
.L_4427:
        /*00fc*/ 	.byte	0x04, 0x17
        /*00fe*/ 	.short	(.L_4429 - .L_4428)
.L_4428:
        /*0100*/ 	.word	0x00000000
        /*0104*/ 	.short	0x0005
        /*0106*/ 	.short	0x0028
        /*0108*/ 	.byte	0x00, 0xf0, 0x11, 0x00


	//----- nvinfo : EIATTR_KPARAM_INFO
	.align		4
.L_4429:
        /*010c*/ 	.byte	0x04, 0x17
        /*010e*/ 	.short	(.L_4431 - .L_4430)
.L_4430:
        /*0110*/ 	.word	0x00000000
        /*0114*/ 	.short	0x0004
        /*0116*/ 	.short	0x0020
        /*0118*/ 	.byte	0x00, 0xf0, 0x21, 0x00


	//----- nvinfo : EIATTR_KPARAM_INFO
	.align		4
.L_4431:
        /*011c*/ 	.byte	0x04, 0x17
        /*011e*/ 	.short	(.L_4433 - .L_4432)
.L_4432:
        /*0120*/ 	.word	0x00000000
        /*0124*/ 	.short	0x0003
        /*0126*/ 	.short	0x0018
        /*0128*/ 	.byte	0x00, 0xf0, 0x21, 0x00


	//----- nvinfo : EIATTR_KPARAM_INFO
	.align		4
.L_4433:
        /*012c*/ 	.byte	0x04, 0x17
        /*012e*/ 	.short	(.L_4435 - .L_4434)
.L_4434:
        /*0130*/ 	.word	0x00000000
        /*0134*/ 	.short	0x0002
        /*0136*/ 	.short	0x0010
        /*0138*/ 	.byte	0x00, 0xf0, 0x21, 0x00


	//----- nvinfo : EIATTR_KPARAM_INFO
	.align		4
.L_4435:
        /*013c*/ 	.byte	0x04, 0x17
        /*013e*/ 	.short	(.L_4437 - .L_4436)
.L_4436:
        /*0140*/ 	.word	0x00000000
        /*0144*/ 	.short	0x0001
        /*0146*/ 	.short	0x0008
        /*0148*/ 	.byte	0x00, 0xf0, 0x21, 0x00


	//----- nvinfo : EIATTR_KPARAM_INFO
	.align		4
.L_4437:
        /*014c*/ 	.byte	0x04, 0x17
        /*014e*/ 	.short	(.L_4439 - .L_4438)
.L_4438:
        /*0150*/ 	.word	0x00000000
        /*0154*/ 	.short	0x0000
        /*0156*/ 	.short	0x0000
        /*0158*/ 	.byte	0x00, 0xf0, 0x21, 0x00


	//----- nvinfo : EIATTR_MAXREG_COUNT
	.align		4
.L_4439:
        /*015c*/ 	.byte	0x03, 0x1b
        /*015e*/ 	.short	0x00ff


	//----- nvinfo : EIATTR_NUM_BARRIERS
	.align		4
        /*0160*/ 	.byte	0x02, 0x4c
        /*0162*/ 	.byte	0x01
	.zero		1


	//----- nvinfo : EIATTR_MERCURY_ISA_VERSION
	.align		4
        /*0164*/ 	.byte	0x03, 0x5f
        /*0166*/ 	.short	0x0000


	//----- nvinfo : EIATTR_EXIT_INSTR_OFFSETS
	.align		4
        /*0168*/ 	.byte	0x04, 0x1c
        /*016a*/ 	.short	(.L_4441 - .L_4440)


	//   ....[0]....
.L_4440:
        /*016c*/ 	.word	0x00000270


	//   ....[1]....
        /*0170*/ 	.word	0x00003900


	//   ....[2]....
        /*0174*/ 	.word	0x00003aa0


	//   ....[3]....
        /*0178*/ 	.word	0x00003b40


	//   ....[4]....
        /*017c*/ 	.word	0x00003b80


	//----- nvinfo : EIATTR_CTAIDZ_USED
	.align		4
.L_4441:
        /*0180*/ 	.byte	0x01, 0x04
	.zero		2


	//----- nvinfo : EIATTR_CRS_STACK_SIZE
	.align		4
        /*0184*/ 	.byte	0x04, 0x1e
        /*0186*/ 	.short	(.L_4443 - .L_4442)
.L_4442:
        /*0188*/ 	.word	0x00000000
.L_4443:


//--------------------- .nv.info._Z23gemm_half_q_half_kernelILi1ELi172ELb0ELb0ELi32EEvPK6__halfPKjS4_S2_PS0_iiiiPKtS7_iiiiiibS2_i --------------------------
	.section	.nv.info._Z23gemm_half_q_half_kernelILi1ELi172ELb0ELb0ELi32EEvPK6__halfPKjS4_S2_PS0_iiiiPKtS7_iiiiiibS2_i,"",@"SHT_CUDA_INFO"
	.sectionflags	@""
	.align	4


	//----- nvinfo : EIATTR_CUDA_API_VERSION
	.align		4
        /*0000*/ 	.byte	0x04, 0x37
        /*0002*/ 	.short	(.L_4445 - .L_4444)
.L_4444:
        /*0004*/ 	.word	0x00000082


	//----- nvinfo : EIATTR_SW2861232_WAR
	.align		4
.L_4445:
        /*0008*/ 	.byte	0x01, 0x35
	.zero		2


	//----- nvinfo : EIATTR_PARAM_CBANK
	.align		4
        /*000c*/ 	.byte	0x04, 0x0a
        /*000e*/ 	.short	(.L_4447 - .L_4446)
	.align		4
.L_4446:
        /*0010*/ 	.word	index@(.nv.constant0._Z23gemm_half_q_half_kernelILi1ELi172ELb0ELb0ELi32EEvPK6__halfPKjS4_S2_PS0_iiiiPKtS7_iiiiiibS2_i)
        /*0014*/ 	.short	0x0160
        /*0016*/ 	.short	0x0074


	//----- nvinfo : EIATTR_CBANK_PARAM_SIZE
	.align		4
.L_4447:
        /*0018*/ 	.byte	0x03, 0x19
        /*001a*/ 	.short	0x0074


	//----- nvinfo : EIATTR_KPARAM_INFO
	.align		4
        /*001c*/ 	.byte	0x04, 0x17
        /*001e*/ 	.short	(.L_4449 - .L_4448)
.L_4448:
        /*0020*/ 	.word	0x00000000
        /*0024*/ 	.short	0x0013
        /*0026*/ 	.short	0x0070
        /*0028*/ 	.byte	0x00, 0xf0, 0x11, 0x00


	//----- nvinfo : EIATTR_KPARAM_INFO
	.align		4
.L_4449:
        /*002c*/ 	.byte	0x04, 0x17
        /*002e*/ 	.short	(.L_4451 - .L_4450)
.L_4450:
        /*0030*/ 	.word	0x00000000
        /*0034*/ 	.short	0x0012
        /*0036*/ 	.short	0x0068
        /*0038*/ 	.byte	0x00, 0xf0, 0x21, 0x00


	//----- nvinfo : EIATTR_KPARAM_INFO
	.align		4
.L_4451:
        /*003c*/ 	.byte	0x04, 0x17
        /*003e*/ 	.short	(.L_4453 - .L_4452)
.L_4452:
        /*0040*/ 	.word	0x00000000
        /*0044*/ 	.short	0x0011
        /*0046*/ 	.short	0x0060
        /*0048*/ 	.byte	0x00, 0xf0, 0x05, 0x00


	//----- nvinfo : EIATTR_KPARAM_INFO
	.align		4
.L_4453:
        /*004c*/ 	.byte	0x04, 0x17
        /*004e*/ 	.short	(.L_4455 - .L_4454)
.L_4454:
        /*0050*/ 	.word	0x00000000
        /*0054*/ 	.short	0x0010
        /*0056*/ 	.short	0x005c
        /*0058*/ 	.byte	0x00, 0xf0, 0x11, 0x00


	//----- nvinfo : EIATTR_KPARAM_INFO
	.align		4
.L_4455:
        /*005c*/ 	.byte	0x04, 0x17
        /*005e*/ 	.short	(.L_4457 - .L_4456)
.L_4456:
        /*0060*/ 	.word	0x00000000
        /*0064*/ 	.short	0x000f
        /*0066*/ 	.short	0x0058
        /*0068*/ 	.byte	0x00, 0xf0, 0x11, 0x00


	//----- nvinfo : EIATTR_KPARAM_INFO
	.align		4
.L_4457:
        /*006c*/ 	.byte	0x04, 0x17
        /*006e*/ 	.short	(.L_4459 - .L_4458)
.L_4458:
        /*0070*/ 	.word	0x00000000
        /*0074*/ 	.short	0x000e
        /*0076*/ 	.short	0x0054
        /*0078*/ 	.byte	0x00, 0xf0, 0x11, 0x00


	//----- nvinfo : EIATTR_KPARAM_INFO
	.align		4
.L_4459:
        /*007c*/ 	.byte	0x04, 0x17
        /*007e*/ 	.short	(.L_4461 - .L_4460)
.L_4460:
        /*0080*/ 	.word	0x00000000
        /*0084*/ 	.short	0x000d
        /*0086*/ 	.short	0x0050
        /*0088*/ 	.byte	0x00, 0xf0, 0x11, 0x00


	//----- nvinfo : EIATTR_KPARAM_INFO
	.align		4
.L_4461:
        /*008c*/ 	.byte	0x04, 0x17
        /*008e*/ 	.short	(.L_4463 - .L_4462)
.L_4462:
        /*0090*/ 	.word	0x00000000
        /*0094*/ 	.short	0x000c
        /*0096*/ 	.short	0x004c
        /*0098*/ 	.byte	0x00, 0xf0, 0x11, 0x00


	//----- nvinfo : EIATTR_KPARAM_INFO
	.align		4
.L_4463:
        /*009c*/ 	.byte	0x04, 0x17
        /*009e*/ 	.short	(.L_4465 - .L_4464)
.L_4464:
        /*00a0*/ 	.word	0x00000000
        /*00a4*/ 	.short	0x000b
        /*00a6*/ 	.short	0x0048
        /*00a8*/ 	.byte	0x00, 0xf0, 0x11, 0x00


	//----- nvinfo : EIATTR_KPARAM_INFO
	.align		4
.L_4465:
        /*00ac*/ 	.byte	0x04, 0x17
        /*00ae*/ 	.short	(.L_4467 - .L_4466)
.L_4466:
        /*00b0*/ 	.word	0x00000000
        /*00b4*/ 	.short	0x000a
        /*00b6*/ 	.short	0x0040
        /*00b8*/ 	.byte	0x00, 0xf0, 0x21, 0x00


	//----- nvinfo : EIATTR_KPARAM_INFO
	.align		4
.L_4467:
        /*00bc*/ 	.byte	0x04, 0x17
        /*00be*/ 	.short	(.L_4469 - .L_4468)
.L_4468:
        /*00c0*/ 	.word	0x00000000
        /*00c4*/ 	.short	0x0009
        /*00c6*/ 	.short	0x0038
        /*00c8*/ 	.byte	0x00, 0xf0, 0x21, 0x00


	//----- nvinfo : EIATTR_KPARAM_INFO
	.align		4
.L_4469:
        /*00cc*/ 	.byte	0x04, 0x17
        /*00ce*/ 	.short	(.L_4471 - .L_4470)
.L_4470:
        /*00d0*/ 	.word	0x00000000
        /*00d4*/ 	.short	0x0008
        /*00d6*/ 	.short	0x0034
        /*00d8*/ 	.byte	0x00, 0xf0, 0x11, 0x00


	//----- nvinfo : EIATTR_KPARAM_INFO
	.align		4
.L_4471:
        /*00dc*/ 	.byte	0x04, 0x17
        /*00de*/ 	.short	(.L_4473 - .L_4472)
.L_4472:
        /*00e0*/ 	.word	0x00000000
        /*00e4*/ 	.short	0x0007
        /*00e6*/ 	.short	0x0030
        /*00e8*/ 	.byte	0x00, 0xf0, 0x11, 0x00


	//----- nvinfo : EIATTR_KPARAM_INFO
	.align		4
.L_4473:
        /*00ec*/ 	.byte	0x04, 0x17
        /*00ee*/ 	.short	(.L_4475 - .L_4474)
.L_4474:
        /*00f0*/ 	.word	0x00000000
        /*00f4*/ 	.short	0x0006
        /*00f6*/ 	.short	0x002c
        /*00f8*/ 	.byte	0x00, 0xf0, 0x11, 0x00


	//----- nvinfo : EIATTR_KPARAM_INFO
	.align		4
.L_4475:
        /*00fc*/ 	.byte	0x04, 0x17
        /*00fe*/ 	.short	(.L_4477 - .L_4476)
.L_4476:
        /*0100*/ 	.word	0x00000000
        /*0104*/ 	.short	0x0005
        /*0106*/ 	.short	0x0028
        /*0108*/ 	.byte	0x00, 0xf0, 0x11, 0x00


	//----- nvinfo : EIATTR_KPARAM_INFO
	.align		4
.L_4477:
        /*010c*/ 	.byte	0x04, 0x17
        /*010e*/ 	.short	(.L_4479 - .L_4478)
.L_4478:
        /*0110*/ 	.word	0x00000000
        /*0114*/ 	.short	0x0004
        /*0116*/ 	.short	0x0020
        /*0118*/ 	.byte	0x00, 0xf0, 0x21, 0x00


	//----- nvinfo : EIATTR_KPARAM_INFO
	.align		4
.L_4479:
        /*011c*/ 	.byte	0x04, 0x17
        /*011e*/ 	.short	(.L_4481 - .L_4480)
.L_4480:
        /*0120*/ 	.word	0x00000000
        /*0124*/ 	.short	0x0003
        /*0126*/ 	.short	0x0018
        /*0128*/ 	.byte	0x00, 0xf0, 0x21, 0x00


	//----- nvinfo : EIATTR_KPARAM_INFO
	.align		4
.L_4481:
        /*012c*/ 	.byte	0x04, 0x17
        /*012e*/ 	.short	(.L_4483 - .L_4482)
.L_4482:
        /*0130*/ 	.word	0x00000000
        /*0134*/ 	.short	0x0002
        /*0136*/ 	.short	0x0010
        /*0138*/ 	.byte	0x00, 0xf0, 0x21, 0x00


	//----- nvinfo : EIATTR_KPARAM_INFO
	.align		4
.L_4483:
        /*013c*/ 	.byte	0x04, 0x17
        /*013e*/ 	.short	(.L_4485 - .L_4484)
.L_4484:
        /*0140*/ 	.word	0x00000000
        /*0144*/ 	.short	0x0001
        /*0146*/ 	.short	0x0008
        /*0148*/ 	.byte	0x00, 0xf0, 0x21, 0x00


	//----- nvinfo : EIATTR_KPARAM_INFO
	.align		4
.L_4485:
        /*014c*/ 	.byte	0x04, 0x17
        /*014e*/ 	.short	(.L_4487 - .L_4486)
.L_4486:
        /*0150*/ 	.word	0x00000000
        /*0154*/ 	.short	0x0000
        /*0156*/ 	.short	0x0000
        /*0158*/ 	.byte	0x00, 0xf0, 0x21, 0x00


	//----- nvinfo : EIATTR_MAXREG_COUNT
	.align		4
.L_4487:
        /*015c*/ 	.byte	0x03, 0x1b
        /*015e*/ 	.short	0x00ff


	//----- nvinfo : EIATTR_NUM_BARRIERS
	.align		4
        /*0160*/ 	.byte	0x02, 0x4c
        /*0162*/ 	.byte	0x01
	.zero		1


	//----- nvinfo : EIATTR_MERCURY_ISA_VERSION
	.align		4
        /*0164*/ 	.byte	0x03, 0x5f
        /*0166*/ 	.short	0x0000


	//----- nvinfo : EIATTR_EXIT_INSTR_OFFSETS
	.align		4
        /*0168*/ 	.byte	0x04, 0x1c
        /*016a*/ 	.short	(.L_4489 - .L_4488)


	//   ....[0]....
.L_4488:
        /*016c*/ 	.word	0x00000270


	//   ....[1]....
        /*0170*/ 	.word	0x00008ca0


	//   ....[2]....
        /*0174*/ 	.word	0x00008e50


	//   ....[3]....
        /*0178*/ 	.word	0x00008f00


	//   ....[4]....
        /*017c*/ 	.word	0x00008f40


	//----- nvinfo : EIATTR_CTAIDZ_USED
	.align		4
.L_4489:
        /*0180*/ 	.byte	0x01, 0x04
	.zero		2


	//----- nvinfo : EIATTR_CRS_STACK_SIZE
	.align		4
        /*0184*/ 	.byte	0x04, 0x1e
        /*0186*/ 	.short	(.L_4491 - .L_4490)
.L_4490:
        /*0188*/ 	.word	0x00000000
.L_4491:


//--------------------- .nv.info._Z23gemm_half_q_half_kernelILi1ELi176ELb0ELb0ELi32EEvPK6__halfPKjS4_S2_PS0_iiiiPKtS7_iiiiiibS2_i --------------------------
	.section	.nv.info._Z23gemm_half_q_half_kernelILi1ELi176ELb0ELb0ELi32EEvPK6__halfPKjS4_S2_PS0_iiiiPKtS7_iiiiiibS2_i,"",@"SHT_CUDA_INFO"
	.sectionflags	@""
	.align	4


	//----- nvinfo : EIATTR_CUDA_API_VERSION
	.align		4
        /*0000*/ 	.byte	0x04, 0x37
        /*0002*/ 	.short	(.L_4493 - .L_4492)
.L_4492:
        /*0004*/ 	.word	0x00000082


	//----- nvinfo : EIATTR_SW2861232_WAR
	.align		4
.L_4493:
        /*0008*/ 	.byte	0x01, 0x35
	.zero		2


	//----- nvinfo : EIATTR_PARAM_CBANK
	.align		4
        /*000c*/ 	.byte	0x04, 0x0a
        /*000e*/ 	.short	(.L_4495 - .L_4494)
	.align		4
.L_4494:
        /*0010*/ 	.word	index@(.nv.constant0._Z23gemm_half_q_half_kernelILi1ELi176ELb0ELb0ELi32EEvPK6__halfPKjS4_S2_PS0_iiiiPKtS7_iiiiiibS2_i)
        /*0014*/ 	.short	0x0160
        /*0016*/ 	.short	0x0074


	//----- nvinfo : EIATTR_CBANK_PARAM_SIZE
	.align		4
.L_4495:
        /*0018*/ 	.byte	0x03, 0x19
        /*001a*/ 	.short	0x0074


	//----- nvinfo : EIATTR_KPARAM_INFO
	.align		4
        /*001c*/ 	.byte	0x04, 0x17
        /*001e*/ 	.short	(.L_4497 - .L_4496)
.L_4496:
        /*0020*/ 	.word	0x00000000
        /*0024*/ 	.short	0x0013
        /*0026*/ 	.short	0x0070
        /*0028*/ 	.byte	0x00, 0xf0, 0x11, 0x00


	//----- nvinfo : EIATTR_KPARAM_INFO
	.align		4
.L_4497:
        /*002c*/ 	.byte	0x04, 0x17
        /*002e*/ 	.short	(.L_4499 - .L_4498)
.L_4498:
        /*0030*/ 	.word	0x00000000
        /*0034*/ 	.short	0x0012
        /*0036*/ 	.short	0x0068
        /*0038*/ 	.byte	0x00, 0xf0, 0x21, 0x00


	//----- nvinfo : EIATTR_KPARAM_INFO
	.align		4
.L_4499:
        /*003c*/ 	.byte	0x04, 0x17
        /*003e*/ 	.short	(.L_4501 - .L_4500)
.L_4500:
        /*0040*/ 	.word	0x00000000
        /*0044*/ 	.short	0x0011
        /*0046*/ 	.short	0x0060
        /*0048*/ 	.byte	0x00, 0xf0, 0x05, 0x00


	//----- nvinfo : EIATTR_KPARAM_INFO
	.align		4
.L_4501:
        /*004c*/ 	.byte	0x04, 0x17
        /*004e*/ 	.short	(.L_4503 - .L_4502)
.L_4502:
        /*0050*/ 	.word	0x00000000
        /*0054*/ 	.short	0x0010
        /*0056*/ 	.short	0x005c
        /*0058*/ 	.byte	0x00, 0xf0, 0x11, 0x00


	//----- nvinfo : EIATTR_KPARAM_INFO
	.align		4
.L_4503:
        /*005c*/ 	.byte	0x04, 0x17
        /*005e*/ 	.short	(.L_4505 - .L_4504)
.L_4504:
        /*0060*/ 	.word	0x00000000
        /*0064*/ 	.short	0x000f
        /*0066*/ 	.short	0x0058
        /*0068*/ 	.byte	0x00, 0xf0, 0x11, 0x00


	//----- nvinfo : EIATTR_KPARAM_INFO
	.align		4
.L_4505:
        /*006c*/ 	.byte	0x04, 0x17
        /*006e*/ 	.short	(.L_4507 - .L_4506)
.L_4506:
        /*0070*/ 	.word	0x00000000
        /*0074*/ 	.short	0x000e
        /*0076*/ 	.short	0x0054
        /*0078*/ 	.byte	0x00, 0xf0, 0x11, 0x00


	//----- nvinfo : EIATTR_KPARAM_INFO
	.align		4
.L_4507:
        /*007c*/ 	.byte	0x04, 0x17
        /*007e*/ 	.short	(.L_4509 - .L_4508)
.L_4508:
        /*0080*/ 	.word	0x00000000
        /*0084*/ 	.short	0x000d
        /*0086*/ 	.short	0x0050
        /*0088*/ 	.byte	0x00, 0xf0, 0x11, 0x00


	//----- nvinfo : EIATTR_KPARAM_INFO
	.align		4
.L_4509:
        /*008c*/ 	.byte	0x04, 0x17
        /*008e*/ 	.short	(.L_4511 - .L_4510)
.L_4510:
        /*0090*/ 	.word	0x00000000
        /*0094*/ 	.short	0x000c
        /*0096*/ 	.short	0x004c
        /*0098*/ 	.byte	0x00, 0xf0, 0x11, 0x00


	//----- nvinfo : EIATTR_KPARAM_INFO
	.align		4
.L_4511:
        /*009c*/ 	.byte	0x04, 0x17
        /*009e*/ 	.short	(.L_4513 - .L_4512)
.L_4512:
        /*00a0*/ 	.word	0x00000000
        /*00a4*/ 	.short	0x000b
        /*00a6*/ 	.short	0x0048
        /*00a8*/ 	.byte	0x00, 0xf0, 0x11, 0x00


	//----- nvinfo : EIATTR_KPARAM_INFO
	.align		4
.L_4513:
        /*00ac*/ 	.byte	0x04, 0x17
        /*00ae*/ 	.short	(.L_4515 - .L_4514)
.L_4514:
        /*00b0*/ 	.word	0x00000000
        /*00b4*/ 	.short	0x000a
        /*00b6*/ 	.short	0x0040
        /*00b8*/ 	.byte	0x00, 0xf0, 0x21, 0x00


	//----- nvinfo : EIATTR_KPARAM_INFO
	.align		4
.L_4515:
        /*00bc*/ 	.byte	0x04, 0x17
        /*00be*/ 	.short	(.L_4517 - .L_4516)
.L_4516:
        /*00c0*/ 	.word	0x00000000
        /*00c4*/ 	.short	0x0009
        /*00c6*/ 	.short	0x0038
        /*00c8*/ 	.byte	0x00, 0xf0, 0x21, 0x00


	//----- nvinfo : EIATTR_KPARAM_INFO
	.align		4
.L_4517:
        /*00cc*/ 	.byte	0x04, 0x17
        /*00ce*/ 	.short	(.L_4519 - .L_4518)
.L_4518:
        /*00d0*/ 	.word	0x00000000
        /*00d4*/ 	.short	0x0008
        /*00d6*/ 	.short	0x0034
        /*00d8*/ 	.byte	0x00, 0xf0, 0x11, 0x00


	//----- nvinfo : EIATTR_KPARAM_INFO
	.align		4
.L_4519:
        /*00dc*/ 	.byte	0x04, 0x17
        /*00de*/ 	.short	(.L_4521 - .L_4520)
.L_4520:
        /*00e0*/ 	.word	0x00000000
        /*00e4*/ 	.short	0x0007
        /*00e6*/ 	.short	0x0030
        /*00e8*/ 	.byte	0x00, 0xf0, 0x11, 0x00


	//----- nvinfo : EIATTR_KPARAM_INFO
	.align		4
.L_4521:
        /*00ec*/ 	.byte	0x04, 0x17
        /*00ee*/ 	.short	(.L_4523 - .L_4522)
.L_4522:
        /*00f0*/ 	.word	0x00000000
        /*00f4*/ 	.short	0x0006
        /*00f6*/ 	.short	0x002c
        /*00f8*/ 	.byte	0x00, 0xf0, 0x11, 0x00


	//----- nvinfo : EIATTR_KPARAM_INFO
	.align		4
.L_4523:
        /*00fc*/ 	.byte	0x04, 0x17
        /*00fe*/ 	.short	(.L_4525 - .L_4524)
.L_4524:
        /*0100*/ 	.word	0x00000000
        /*0104*/ 	.short	0x0005
        /*0106*/ 	.short	0x0028
        /*0108*/ 	.byte	0x00, 0xf0, 0x11, 0x00


	//----- nvinfo : EIATTR_KPARAM_INFO
	.align		4
.L_4525:
        /*010c*/ 	.byte	0x04, 0x17
        /*010e*/ 	.short	(.L_4527 - .L_4526)
.L_4526:
        /*0110*/ 	.word	0x00000000
        /*0114*/ 	.short	0x0004
        /*0116*/ 	.short	0x0020
        /*0118*/ 	.byte	0x00, 0xf0, 0x21, 0x00


	//----- nvinfo : EIATTR_KPARAM_INFO
	.align		4
.L_4527:
        /*011c*/ 	.byte	0x04, 0x17
        /*011e*/ 	.short	(.L_4529 - .L_4528)
.L_4528:
        /*0120*/ 	.word	0x00000000
        /*0124*/ 	.short	0x0003
        /*0126*/ 	.short	0x0018
        /*0128*/ 	.byte	0x00, 0xf0, 0x21, 0x00


	//----- nvinfo : EIATTR_KPARAM_INFO
	.align		4
.L_4529:
        /*012c*/ 	.byte	0x04, 0x17
        /*012e*/ 	.short	(.L_4531 - .L_4530)
.L_4530:
        /*0130*/ 	.word	0x00000000
        /*0134*/ 	.short	0x0002
        /*0136*/ 	.short	0x0010
        /*0138*/ 	.byte	0x00, 0xf0, 0x21, 0x00


	//----- nvinfo : EIATTR_KPARAM_INFO
	.align		4
.L_4531:
        /*013c*/ 	.byte	0x04, 0x17
        /*013e*/ 	.short	(.L_4533 - .L_4532)
.L_4532:
        /*0140*/ 	.word	0x00000000
        /*0144*/ 	.short	0x0001
        /*0146*/ 	.short	0x0008
        /*0148*/ 	.byte	0x00, 0xf0, 0x21, 0x00


	//----- nvinfo : EIATTR_KPARAM_INFO
	.align		4
.L_4533:
        /*014c*/ 	.byte	0x04, 0x17
        /*014e*/ 	.short	(.L_4535 - .L_4534)
.L_4534:
        /*0150*/ 	.word	0x00000000
        /*0154*/ 	.short	0x0000
        /*0156*/ 	.short	0x0000
        /*0158*/ 	.byte	0x00, 0xf0, 0x21, 0x00


	//----- nvinfo : EIATTR_MAXREG_COUNT
	.align		4
.L_4535:
        /*015c*/ 	.byte	0x03, 0x1b
        /*015e*/ 	.short	0x00ff


	//----- nvinfo : EIATTR_NUM_BARRIERS
	.align		4
        /*0160*/ 	.byte	0x02, 0x4c
        /*0162*/ 	.byte	0x01
	.zero		1


	//----- nvinfo : EIATTR_MERCURY_ISA_VERSION
	.align		4
        /*0164*/ 	.byte	0x03, 0x5f
        /*0166*/ 	.short	0x0000


	//----- nvinfo : EIATTR_EXIT_INSTR_OFFSETS
	.align		4
        /*0168*/ 	.byte	0x04, 0x1c
        /*016a*/ 	.short	(.L_4537 - .L_4536)


	//   ....[0]....
.L_4536:
        /*016c*/ 	.word	0x00000270


	//   ....[1]....
        /*0170*/ 	.word	0x00006a10


	//   ....[2]....
        /*0174*/ 	.word	0x00006bb0


	//   ....[3]....
        /*0178*/ 	.word	0x00006c50


	//   ....[4]....
        /*017c*/ 	.word	0x00006c90


	//----- nvinfo : EIATTR_CTAIDZ_USED
	.align		4
.L_4537:
        /*0180*/ 	.byte	0x01, 0x04
	.zero		2


	//----- nvinfo : EIATTR_CRS_STACK_SIZE
	.align		4
        /*0184*/ 	.byte	0x04, 0x1e
        /*0186*/ 	.short	(.L_4539 - .L_4538)
.L_4538:
        /*0188*/ 	.word	0x00000000
.L_4539:


//--------------------- .nv.info._Z23gemm_half_q_half_kernelILi1ELi152ELb0ELb0ELi32EEvPK6__halfPKjS4_S2_PS0_iiiiPKtS7_iiiiiibS2_i --------------------------
	.section	.nv.info._Z23gemm_half_q_half_kernelILi1ELi152ELb0ELb0ELi32EEvPK6__halfPKjS4_S2_PS0_iiiiPKtS7_iiiiiibS2_i,"",@"SHT_CUDA_INFO"
	.sectionflags	@""
	.align	4


	//----- nvinfo : EIATTR_CUDA_API_VERSION
	.align		4
        /*0000*/ 	.byte	0x04, 0x37
        /*0002*/ 	.short	(.L_4541 - .L_4540)
.L_4540:
        /*0004*/ 	.word	0x00000082


	//----- nvinfo : EIATTR_SW2861232_WAR
	.align		4
.L_4541:
        /*0008*/ 	.byte	0x01, 0x35
	.zero		2


	//----- nvinfo : EIATTR_PARAM_CBANK
	.align		4
        /*000c*/ 	.byte	0x04, 0x0a
        /*000e*/ 	.short	(.L_4543 - .L_4542)
	.align		4
.L_4542:
        /*0010*/ 	.word	index@(.nv.constant0._Z23gemm_half_q_half_kernelILi1ELi152ELb0ELb0ELi32EEvPK6__halfPKjS4_S2_PS0_iiiiPKtS7_iiiiiibS2_i)
        /*0014*/ 	.short	0x0160
        /*0016*/ 	.short	0x0074


	//----- nvinfo : EIATTR_CBANK_PARAM_SIZE
	.align		4
.L_4543:
        /*0018*/ 	.byte	0x03, 0x19
        /*001a*/ 	.short	0x0074


	//----- nvinfo : EIATTR_KPARAM_INFO
	.align		4
        /*001c*/ 	.byte	0x04, 0x17
        /*001e*/ 	.short	(.L_4545 - .L_4544)
.L_4544:
        /*0020*/ 	.word	0x00000000
        /*0024*/ 	.short	0x0013
        /*0026*/ 	.short	0x0070
        /*0028*/ 	.byte	0x00, 0xf0, 0x11, 0x00


	//----- nvinfo : EIATTR_KPARAM_INFO
	.align		4
.L_4545:
        /*002c*/ 	.byte	0x04, 0x17
        /*002e*/ 	.short	(.L_4547 - .L_4546)
.L_4546:
        /*0030*/ 	.word	0x00000000
        /*0034*/ 	.short	0x0012
        /*0036*/ 	.short	0x0068
        /*0038*/ 	.byte	0x00, 0xf0, 0x21, 0x00


	//----- nvinfo : EIATTR_KPARAM_INFO
	.align		4
.L_4547:
        /*003c*/ 	.byte	0x04, 0x17
        /*003e*/ 	.short	(.L_4549 - .L_4548)
.L_4548:
        /*0040*/ 	.word	0x00000000
        /*0044*/ 	.short	0x0011
        /*0046*/ 	.short	0x0060
        /*0048*/ 	.byte	0x00, 0xf0, 0x05, 0x00


	//----- nvinfo : EIATTR_KPARAM_INFO
	.align		4
.L_4549:
        /*004c*/ 	.byte	0x04, 0x17
        /*004e*/ 	.short	(.L_4551 - .L_4550)
.L_4550:
        /*0050*/ 	.word	0x00000000
        /*0054*/ 	.short	0x0010
        /*0056*/ 	.short	0x005c
        /*0058*/ 	.byte	0x00, 0xf0, 0x11, 0x00


	//----- nvinfo : EIATTR_KPARAM_INFO
	.align		4
.L_4551:
        /*005c*/ 	.byte	0x04, 0x17
        /*005e*/ 	.short	(.L_4553 - .L_4552)
.L_4552:
        /*0060*/ 	.word	0x00000000
        /*0064*/ 	.short	0x000f
        /*0066*/ 	.short	0x0058
        /*0068*/ 	.byte	0x00, 0xf0, 0x11, 0x00


	//----- nvinfo : EIATTR_KPARAM_INFO
	.align		4
.L_4553:
        /*006c*/ 	.byte	0x04, 0x17
        /*006e*/ 	.short	(.L_4555 - .L_4554)
.L_4554:
        /*0070*/ 	.word	0x00000000
        /*0074*/ 	.short	0x000e
        /*0076*/ 	.short	0x0054
        /*0078*/ 	.byte	0x00, 0xf0, 0x11, 0x00


	//----- nvinfo : EIATTR_KPARAM_INFO
	.align		4
.L_4555:
        /*007c*/ 	.byte	0x04, 0x17
        /*007e*/ 	.short	(.L_4557 - .L_4556)
.L_4556:
        /*0080*/ 	.word	0x00000000
        /*0084*/ 	.short	0x000d
        /*0086*/ 	.short	0x0050
        /*0088*/ 	.byte	0x00, 0xf0, 0x11, 0x00


	//----- nvinfo : EIATTR_KPARAM_INFO
	.align		4
.L_4557:
        /*008c*/ 	.byte	0x04, 0x17
        /*008e*/ 	.short	(.L_4559 - .L_4558)
.L_4558:
        /*0090*/ 	.word	0x00000000
        /*0094*/ 	.short	0x000c
        /*0096*/ 	.short	0x004c
        /*0098*/ 	.byte	0x00, 0xf0, 0x11, 0x00


	//----- nvinfo : EIATTR_KPARAM_INFO
	.align		4
.L_4559:
        /*009c*/ 	.byte	0x04, 0x17
        /*009e*/ 	.short	(.L_4561 - .L_4560)
.L_4560:
        /*00a0*/ 	.word	0x00000000
        /*00a4*/ 	.short	0x000b
        /*00a6*/ 	.short	0x0048
        /*00a8*/ 	.byte	0x00, 0xf0, 0x11, 0x00


	//----- nvinfo : EIATTR_KPARAM_INFO
	.align		4
.L_4561:
        /*00ac*/ 	.byte	0x04, 0x17
        /*00ae*/ 	.short	(.L_4563 - .L_4562)
.L_4562:
        /*00b0*/ 	.word	0x00000000
        /*00b4*/ 	.short	0x000a
        /*00b6*/ 	.short	0x0040
        /*00b8*/ 	.byte	0x00, 0xf0, 0x21, 0x00


	//----- nvinfo : EIATTR_KPARAM_INFO
	.align		4
.L_4563:
        /*00bc*/ 	.byte	0x04, 0x17
        /*00be*/ 	.short	(.L_4565 - .L_4564)
.L_4564:
        /*00c0*/ 	.word	0x00000000
        /*00c4*/ 	.short	0x0009
        /*00c6*/ 	.short	0x0038
        /*00c8*/ 	.byte	0x00, 0xf0, 0x21, 0x00


	//----- nvinfo : EIATTR_KPARAM_INFO
	.align		4
.L_4565:
        /*00cc*/ 	.byte	0x04, 0x17
        /*00ce*/ 	.short	(.L_4567 - .L_4566)
.L_4566:
        /*00d0*/ 	.word	0x00000000
        /*00d4*/ 	.short	0x0008
        /*00d6*/ 	.short	0x0034
        /*00d8*/ 	.byte	0x00, 0xf0, 0x11, 0x00


	//----- nvinfo : EIATTR_KPARAM_INFO
	.align		4
.L_4567:
        /*00dc*/ 	.byte	0x04, 0x17
        /*00de*/ 	.short	(.L_4569 - .L_4568)
.L_4568:
        /*00e0*/ 	.word	0x00000000
        /*00e4*/ 	.short	0x0007
        /*00e6*/ 	.short	0x0030
        /*00e8*/ 	.byte	0x00, 0xf0, 0x11, 0x00


	//----- nvinfo : EIATTR_KPARAM_INFO
	.align		4
.L_4569:
        /*00ec*/ 	.byte	0x04, 0x17
        /*00ee*/ 	.short	(.L_4571 - .L_4570)
.L_4570:
        /*00f0*/ 	.word	0x00000000
        /*00f4*/ 	.short	0x0006
        /*00f6*/ 	.short	0x002c
        /*00f8*/ 	.byte	0x00, 0xf0, 0x11, 0x00


	//----- nvinfo : EIATTR_KPARAM_INFO
	.align		4
.L_4571:
        /*00fc*/ 	.byte	0x04, 0x17
        /*00fe*/ 	.short	(.L_4573 - .L_4572)
.L_4572:
        /*0100*/ 	.word	0x00000000
        /*0104*/ 	.short	0x0005
        /*0106*/ 	.short	0x0028
        /*0108*/ 	.byte	0x00, 0xf0, 0x11, 0x00


	//----- nvinfo : EIATTR_KPARAM_INFO
	.align		4
.L_4573:
        /*010c*/ 	.byte	0x04, 0x17
        /*010e*/ 	.short	(.L_4575 - .L_4574)
.L_4574:
        /*0110*/ 	.word	0x00000000
        /*0114*/ 	.short	0x0004
        /*0116*/ 	.short	0x0020
        /*0118*/ 	.byte	0x00, 0xf0, 0x21, 0x00


	//----- nvinfo : EIATTR_KPARAM_INFO
	.align		4
.L_4575:
        /*011c*/ 	.byte	0x04, 0x17
        /*011e*/ 	.short	(.L_4577 - .L_4576)
.L_4576:
        /*0120*/ 	.word	0x00000000
        /*0124*/ 	.short	0x0003
        /*0126*/ 	.short	0x0018
        /*0128*/ 	.byte	0x00, 0xf0, 0x21, 0x00


	//----- nvinfo : EIATTR_KPARAM_INFO
	.align		4
.L_4577:
        /*012c*/ 	.byte	0x04, 0x17
        /*012e*/ 	.short	(.L_4579 - .L_4578)
.L_4578:
        /*0130*/ 	.word	0x00000000
        /*0134*/ 	.short	0x0002
        /*0136*/ 	.short	0x0010
        /*0138*/ 	.byte	0x00, 0xf0, 0x21, 0x00


	//----- nvinfo : EIATTR_KPARAM_INFO
	.align		4
.L_4579:
        /*013c*/ 	.byte	0x04, 0x17
        /*013e*/ 	.short	(.L_4581 - .L_4580)
.L_4580:
        /*0140*/ 	.word	0x00000000
        /*0144*/ 	.short	0x0001
        /*0146*/ 	.short	0x0008
        /*0148*/ 	.byte	0x00, 0xf0, 0x21, 0x00


	//----- nvinfo : EIATTR_KPARAM_INFO
	.align		4
.L_4581:
        /*014c*/ 	.byte	0x04, 0x17
        /*014e*/ 	.short	(.L_4583 - .L_4582)
.L_4582:
        /*0150*/ 	.word	0x00000000
        /*0154*/ 	.short	0x0000
        /*0156*/ 	.short	0x0000
        /*0158*/ 	.byte	0x00, 0xf0, 0x21, 0x00


	//----- nvinfo : EIATTR_MAXREG_COUNT
	.align		4
.L_4583:
        /*015c*/ 	.byte	0x03, 0x1b
        /*015e*/ 	.short	0x00ff


	//----- nvinfo : EIATTR_NUM_BARRIERS
	.align		4
        /*0160*/ 	.byte	0x02, 0x4c
        /*0162*/ 	.byte	0x01
	.zero		1


	//----- nvinfo : EIATTR_MERCURY_ISA_VERSION
	.align		4
        /*0164*/ 	.byte	0x03, 0x5f
        /*0166*/ 	.short	0x0000


	//----- nvinfo : EIATTR_EXIT_INSTR_OFFSETS
	.align		4
        /*0168*/ 	.byte	0x04, 0x1c
        /*016a*/ 	.short	(.L_4585 - .L_4584)


	//   ....[0]....
.L_4584:
        /*016c*/ 	.word	0x00000270


	//   ....[1]....
        /*0170*/ 	.word	0x000076a0


	//   ....[2]....
        /*0174*/ 	.word	0x00007840


	//   ....[3]....
        /*0178*/ 	.word	0x000078f0


	//   ....[4]....
        /*017c*/ 	.word	0x00007930


	//----- nvinfo : EIATTR_CTAIDZ_USED
	.align		4
.L_4585:
        /*0180*/ 	.byte	0x01, 0x04
	.zero		2


	//----- nvinfo : EIATTR_CRS_STACK_SIZE
	.align		4
        /*0184*/ 	.byte	0x04, 0x1e
        /*0186*/ 	.short	(.L_4587 - .L_4586)
.L_4586:
        /*0188*/ 	.word	0x00000000
.L_4587:


//--------------------- .nv.info._Z23gemm_half_q_half_kernelILi1ELi140ELb0ELb0ELi32EEvPK6__halfPKjS4_S2_PS0_iiiiPKtS7_iiiiiibS2_i --------------------------
	.section	.nv.info._Z23gemm_half_q_half_kernelILi1ELi140ELb0ELb0ELi32EEvPK6__halfPKjS4_S2_PS0_iiiiPKtS7_iiiiiibS2_i,"",@"SHT_CUDA_INFO"
	.sectionflags	@""
	.align	4


	//----- nvinfo : EIATTR_CUDA_API_VERSION
	.align		4
        /*0000*/ 	.byte	0x04, 0x37
        /*0002*/ 	.short	(.L_4589 - .L_4588)
.L_4588:
        /*0004*/ 	.word	0x00000082


	//----- nvinfo : EIATTR_SW2861232_WAR
	.align		4
.L_4589:
        /*0008*/ 	.byte	0x01, 0x35
	.zero		2


	//----- nvinfo : EIATTR_PARAM_CBANK
	.align		4
        /*000c*/ 	.byte	0x04, 0x0a
        /*000e*/ 	.short	(.L_4591 - .L_4590)
	.align		4
.L_4590:
        /*0010*/ 	.word	index@(.nv.constant0._Z23gemm_half_q_half_kernelILi1ELi140ELb0ELb0ELi32EEvPK6__halfPKjS4_S2_PS0_iiiiPKtS7_iiiiiibS2_i)
        /*0014*/ 	.short	0x0160
        /*0016*/ 	.short	0x0074


	//----- nvinfo : EIATTR_CBANK_PARAM_SIZE
	.align		4
.L_4591:
        /*0018*/ 	.byte	0x03, 0x19
        /*001a*/ 	.short	0x0074


	//----- nvinfo : EIATTR_KPARAM_INFO
	.align		4
        /*001c*/ 	.byte	0x04, 0x17
        /*001e*/ 	.short	(.L_4593 - .L_4592)
.L_4592:
        /*0020*/ 	.word	0x00000000
        /*0024*/ 	.short	0x0013
        /*0026*/ 	.short	0x0070
        /*0028*/ 	.byte	0x00, 0xf0, 0x11, 0x00


	//----- nvinfo : EIATTR_KPARAM_INFO
	.align		4
.L_4593:
        /*002c*/ 	.byte	0x04, 0x17
        /*002e*/ 	.short	(.L_4595 - .L_4594)
.L_4594:
        /*0030*/ 	.word	0x00000000
        /*0034*/ 	.short	0x0012
        /*0036*/ 	.short	0x0068
        /*0038*/ 	.byte	0x00, 0xf0, 0x21, 0x00


	//----- nvinfo : EIATTR_KPARAM_INFO
	.align		4
.L_4595:
        /*003c*/ 	.byte	0x04, 0x17
        /*003e*/ 	.short	(.L_4597 - .L_4596)
.L_4596:
        /*0040*/ 	.word	0x00000000
        /*0044*/ 	.short	0x0011
        /*0046*/ 	.short	0x0060
        /*0048*/ 	.byte	0x00, 0xf0, 0x05, 0x00


	//----- nvinfo : EIATTR_KPARAM_INFO
	.align		4
.L_4597:
        /*004c*/ 	.byte	0x04, 0x17
        /*004e*/ 	.short	(.L_4599 - .L_4598)
.L_4598:
        /*0050*/ 	.word	0x00000000
        /*0054*/ 	.short	0x0010
        /*0056*/ 	.short	0x005c
        /*0058*/ 	.byte	0x00, 0xf0, 0x11, 0x00


	//----- nvinfo : EIATTR_KPARAM_INFO
	.align		4
.L_4599:
        /*005c*/ 	.byte	0x04, 0x17
        /*005e*/ 	.short	(.L_4601 - .L_4600)
.L_4600:
        /*0060*/ 	.word	0x00000000
        /*0064*/ 	.short	0x000f
        /*0066*/ 	.short	0x0058
        /*0068*/ 	.byte	0x00, 0xf0, 0x11, 0x00


	//----- nvinfo : EIATTR_KPARAM_INFO
	.align		4
.L_4601:
        /*006c*/ 	.byte	0x04, 0x17
        /*006e*/ 	.short	(.L_4603 - .L_4602)
.L_4602:
        /*0070*/ 	.word	0x00000000
        /*0074*/ 	.short	0x000e
        /*0076*/ 	.short	0x0054
        /*0078*/ 	.byte	0x00, 0xf0, 0x11, 0x00


	//----- nvinfo : EIATTR_KPARAM_INFO
	.align		4
.L_4603:
        /*007c*/ 	.byte	0x04, 0x17
        /*007e*/ 	.short	(.L_4605 - .L_4604)
.L_4604:
        /*0080*/ 	.word	0x00000000
        /*0084*/ 	.short	0x000d
        /*0086*/ 	.short	0x0050
        /*0088*/ 	.byte	0x00, 0xf0, 0x11, 0x00


	//----- nvinfo : EIATTR_KPARAM_INFO
	.align		4
.L_4605:
        /*008c*/ 	.byte	0x04, 0x17
        /*008e*/ 	.short	(.L_4607 - .L_4606)
.L_4606:
        /*0090*/ 	.word	0x00000000
        /*0094*/ 	.short	0x000c
        /*0096*/ 	.short	0x004c
        /*0098*/ 	.byte	0x00, 0xf0, 0x11, 0x00


	//----- nvinfo : EIATTR_KPARAM_INFO
	.align		4
.L_4607:
        /*009c*/ 	.byte	0x04, 0x17
        /*009e*/ 	.short	(.L_4609 - .L_4608)
.L_4608:
        /*00a0*/ 	.word	0x00000000
        /*00a4*/ 	.short	0x000b
        /*00a6*/ 	.short	0x0048
        /*00a8*/ 	.byte	0x00, 0xf0, 0x11, 0x00


	//----- nvinfo : EIATTR_KPARAM_INFO
	.align		4
.L_4609:
        /*00ac*/ 	.byte	0x04, 0x17
        /*00ae*/ 	.short	(.L_4611 - .L_4610)
.L_4610:
        /*00b0*/ 	.word	0x00000000
        /*00b4*/ 	.short	0x000a
        /*00b6*/ 	.short	0x0040
        /*00b8*/ 	.byte	0x00, 0xf0, 0x21, 0x00


	//----- nvinfo : EIATTR_KPARAM_INFO
	.align		4
.L_4611:
        /*00bc*/ 	.byte	0x04, 0x17
        /*00be*/ 	.short	(.L_4613 - .L_4612)
.L_4612:
        /*00c0*/ 	.word	0x00000000
        /*00c4*/ 	.short	0x0009
        /*00c6*/ 	.short	0x0038
        /*00c8*/ 	.byte	0x00, 0xf0, 0x21, 0x00


	//----- nvinfo : EIATTR_KPARAM_INFO
	.align		4
.L_4613:
        /*00cc*/ 	.byte	0x04, 0x17
        /*00ce*/ 	.short	(.L_4615 - .L_4614)
.L_4614:
        /*00d0*/ 	.word	0x00000000
        /*00d4*/ 	.short	0x0008
        /*00d6*/ 	.short	0x0034
        /*00d8*/ 	.byte	0x00, 0xf0, 0x11, 0x00


	//----- nvinfo : EIATTR_KPARAM_INFO
	.align		4
.L_4615:
        /*00dc*/ 	.byte	0x04, 0x17
        /*00de*/ 	.short	(.L_4617 - .L_4616)
.L_4616:
        /*00e0*/ 	.word	0x00000000
        /*00e4*/ 	.short	0x0007
        /*00e6*/ 	.short	0x0030
        /*00e8*/ 	.byte	0x00, 0xf0, 0x11, 0x00


	//----- nvinfo : EIATTR_KPARAM_INFO
	.align		4
.L_4617:
        /*00ec*/ 	.byte	0x04, 0x17
        /*00ee*/ 	.short	(.L_4619 - .L_4618)
.L_4618:
        /*00f0*/ 	.word	0x00000000
        /*00f4*/ 	.short	0x0006
        /*00f6*/ 	.short	0x002c
        /*00f8*/ 	.byte	0x00, 0xf0, 0x11, 0x00


	//----- nvinfo : EIATTR_KPARAM_INFO
	.align		4
.L_4619:
        /*00fc*/ 	.byte	0x04, 0x17
        /*00fe*/ 	.short	(.L_4621 - .L_4620)
.L_4620:
        /*0100*/ 	.word	0x00000000
        /*0104*/ 	.short	0x0005
        /*0106*/ 	.short	0x0028
        /*0108*/ 	.byte	0x00, 0xf0, 0x11, 0x00


	//----- nvinfo : EIATTR_KPARAM_INFO
	.align		4
.L_4621:
        /*010c*/ 	.byte	0x04, 0x17
        /*010e*/ 	.short	(.L_4623 - .L_4622)
.L_4622:
        /*0110*/ 	.word	0x00000000
        /*0114*/ 	.short	0x0004
        /*0116*/ 	.short	0x0020
        /*0118*/ 	.byte	0x00, 0xf0, 0x21, 0x00


	//----- nvinfo : EIATTR_KPARAM_INFO
	.align		4
.L_4623:
        /*011c*/ 	.byte	0x04, 0x17
        /*011e*/ 	.short	(.L_4625 - .L_4624)
.L_4624:
        /*0120*/ 	.word	0x00000000
        /*0124*/ 	.short	0x0003
        /*0126*/ 	.short	0x0018
        /*0128*/ 	.byte	0x00, 0xf0, 0x21, 0x00


	//----- nvinfo : EIATTR_KPARAM_INFO
	.align		4
.L_4625:
        /*012c*/ 	.byte	0x04, 0x17
        /*012e*/ 	.short	(.L_4627 - .L_4626)
.L_4626:
        /*0130*/ 	.word	0x00000000
        /*0134*/ 	.short	0x0002
        /*0136*/ 	.short	0x0010
        /*0138*/ 	.byte	0x00, 0xf0, 0x21, 0x00


	//----- nvinfo : EIATTR_KPARAM_INFO
	.align		4
.L_4627:
        /*013c*/ 	.byte	0x04, 0x17
        /*013e*/ 	.short	(.L_4629 - .L_4628)
.L_4628:
        /*0140*/ 	.word	0x00000000
        /*0144*/ 	.short	0x0001
        /*0146*/ 	.short	0x0008
        /*0148*/ 	.byte	0x00, 0xf0, 0x21, 0x00


	//----- nvinfo : EIATTR_KPARAM_INFO
	.align		4
.L_4629:
        /*014c*/ 	.byte	0x04, 0x17
        /*014e*/ 	.short	(.L_4631 - .L_4630)
.L_4630:
        /*0150*/ 	.word	0x00000000
        /*0154*/ 	.short	0x0000
        /*0156*/ 	.short	0x0000
        /*0158*/ 	.byte	0x00, 0xf0, 0x21, 0x00


	//----- nvinfo : EIATTR_MAXREG_COUNT
	.align		4
.L_4631:
        /*015c*/ 	.byte	0x03, 0x1b
        /*015e*/ 	.short	0x00ff


	//----- nvinfo : EIATTR_NUM_BARRIERS
	.align		4
        /*0160*/ 	.byte	0x02, 0x4c
        /*0162*/ 	.byte	0x01
	.zero		1


	//----- nvinfo : EIATTR_MERCURY_ISA_VERSION
	.align		4
        /*0164*/ 	.byte	0x03, 0x5f
        /*0166*/ 	.short	0x0000


	//----- nvinfo : EIATTR_EXIT_INSTR_OFFSETS
	.align		4
        /*0168*/ 	.byte	0x04, 0x1c
        /*016a*/ 	.short	(.L_4633 - .L_4632)


	//   ....[0]....
.L_4632:
        /*016c*/ 	.word	0x00000270


	//   ....[1]....
        /*0170*/ 	.word	0x000074c0


	//   ....[2]....
        /*0174*/ 	.word	0x00007680


	//   ....[3]....
        /*0178*/ 	.word	0x00007720


	//   ....[4]....
        /*017c*/ 	.word	0x00007760


	//----- nvinfo : EIATTR_CTAIDZ_USED
	.align		4
.L_4633:
        /*0180*/ 	.byte	0x01, 0x04
	.zero		2


	//----- nvinfo : EIATTR_CRS_STACK_SIZE
	.align		4
        /*0184*/ 	.byte	0x04, 0x1e
        /*0186*/ 	.short	(.L_4635 - .L_4634)
.L_4634:
        /*0188*/ 	.word	0x00000000
.L_4635:


//--------------------- .nv.info._Z23gemm_half_q_half_kernelILi1ELi20ELb0ELb0ELi32EEvPK6__halfPKjS4_S2_PS0_iiiiPKtS7_iiiiiibS2_i --------------------------
	.section	.nv.info._Z23gemm_half_q_half_kernelILi1ELi20ELb0ELb0ELi32EEvPK6__halfPKjS4_S2_PS0_iiiiPKtS7_iiiiiibS2_i,"",@"SHT_CUDA_INFO"
	.sectionflags	@""
	.align	4


	//----- nvinfo : EIATTR_CUDA_API_VERSION
	.align		4
        /*0000*/ 	.byte	0x04, 0x37
        /*0002*/ 	.short	(.L_4637 - .L_4636)
.L_4636:
        /*0004*/ 	.word	0x00000082


	//----- nvinfo : EIATTR_SW2861232_WAR
	.align		4
.L_4637:
        /*0008*/ 	.byte	0x01, 0x35
	.zero		2


	//----- nvinfo : EIATTR_PARAM_CBANK
	.align		4
        /*000c*/ 	.byte	0x04, 0x0a
        /*000e*/ 	.short	(.L_4639 - .L_4638)
	.align		4
.L_4638:
        /*0010*/ 	.word	index@(.nv.constant0._Z23gemm_half_q_half_kernelILi1ELi20ELb0ELb0ELi32EEvPK6__halfPKjS4_S2_PS0_iiiiPKtS7_iiiiiibS2_i)
        /*0014*/ 	.short	0x0160
        /*0016*/ 	.short	0x0074


	//----- nvinfo : EIATTR_CBANK_PARAM_SIZE
	.align		4
.L_4639:
        /*0018*/ 	.byte	0x03, 0x19
        /*001a*/ 	.short	0x0074


	//----- nvinfo : EIATTR_KPARAM_INFO
	.align		4
        /*001c*/ 	.byte	0x04, 0x17
        /*001e*/ 	.short	(.L_4641 - .L_4640)
.L_4640:
        /*0020*/ 	.word	0x00000000
        /*0024*/ 	.short	0x0013
        /*0026*/ 	.short	0x0070
        /*0028*/ 	.byte	0x00, 0xf0, 0x11, 0x00


	//----- nvinfo : EIATTR_KPARAM_INFO
	.align		4
.L_4641:
        /*002c*/ 	.byte	0x04, 0x17
        /*002e*/ 	.short	(.L_4643 - .L_4642)
.L_4642:
        /*0030*/ 	.word	0x00000000
        /*0034*/ 	.short	0x0012
        /*0036*/ 	.short	0x0068
        /*0038*/ 	.byte	0x00, 0xf0, 0x21, 0x00


	//----- nvinfo : EIATTR_KPARAM_INFO
	.align		4
.L_4643:
        /*003c*/ 	.byte	0x04, 0x17
        /*003e*/ 	.short	(.L_4645 - .L_4644)
.L_4644:
        /*0040*/ 	.word	0x00000000
        /*0044*/ 	.short	0x0011
        /*0046*/ 	.short	0x0060
        /*0048*/ 	.byte	0x00, 0xf0, 0x05, 0x00


	//----- nvinfo : EIATTR_KPARAM_INFO
	.align		4
.L_4645:
        /*004c*/ 	.byte	0x04, 0x17
        /*004e*/ 	.short	(.L_4647 - .L_4646)
.L_4646:
        /*0050*/ 	.word	0x00000000
        /*0054*/ 	.short	0x0010
        /*0056*/ 	.short	0x005c
        /*0058*/ 	.byte	0x00, 0xf0, 0x11, 0x00


	//----- nvinfo : EIATTR_KPARAM_INFO
	.align		4
.L_4647:
        /*005c*/ 	.byte	0x04, 0x17
        /*005e*/ 	.short	(.L_4649 - .L_4648)
.L_4648:
        /*0060*/ 	.word	0x00000000
        /*0064*/ 	.short	0x000f
        /*0066*/ 	.short	0x0058
        /*0068*/ 	.byte	0x00, 0xf0, 0x11, 0x00


	//----- nvinfo : EIATTR_KPARAM_INFO
	.align		4
.L_4649:
        /*006c*/ 	.byte	0x04, 0x17
        /*006e*/ 	.short	(.L_4651 - .L_4650)
.L_4650:
        /*0070*/ 	.word	0x00000000
        /*0074*/ 	.short	0x000e
        /*0076*/ 	.short	0x0054
        /*0078*/ 	.byte	0x00, 0xf0, 0x11, 0x00


	//----- nvinfo : EIATTR_KPARAM_INFO
	.align		4
.L_4651:
        /*007c*/ 	.byte	0x04, 0x17
        /*007e*/ 	.short	(.L_4653 - .L_4652)
.L_4652:
        /*0080*/ 	.word	0x00000000
        /*0084*/ 	.short	0x000d
        /*0086*/ 	.short	0x0050
        /*0088*/ 	.byte	0x00, 0xf0, 0x11, 0x00


	//----- nvinfo : EIATTR_KPARAM_INFO
	.align		4
.L_4653:
        /*008c*/ 	.byte	0x04, 0x17
        /*008e*/ 	.short	(.L_4655 - .L_4654)
.L_4654:
        /*0090*/ 	.word	0x00000000
        /*0094*/ 	.short	0x000c
        /*0096*/ 	.short	0x004c
        /*0098*/ 	.byte	0x00, 0xf0, 0x11, 0x00


	//----- nvinfo : EIATTR_KPARAM_INFO
	.align		4
.L_4655:
        /*009c*/ 	.byte	0x04, 0x17
        /*009e*/ 	.short	(.L_4657 - .L_4656)
.L_4656:
        /*00a0*/ 	.word	0x00000000
        /*00a4*/ 	.short	0x000b
        /*00a6*/ 	.short	0x0048
        /*00a8*/ 	.byte	0x00, 0xf0, 0x11, 0x00


	//----- nvinfo : EIATTR_KPARAM_INFO
	.align		4
.L_4657:
        /*00ac*/ 	.byte	0x04, 0x17
        /*00ae*/ 	.short	(.L_4659 - .L_4658)
.L_4658:
        /*00b0*/ 	.word	0x00000000
        /*00b4*/ 	.short	0x000a
        /*00b6*/ 	.short	0x0040
        /*00b8*/ 	.byte	0x00, 0xf0, 0x21, 0x00


	//----- nvinfo : EIATTR_KPARAM_INFO
	.align		4
.L_4659:
        /*00bc*/ 	.byte	0x04, 0x17
        /*00be*/ 	.short	(.L_4661 - .L_4660)
.L_4660:
        /*00c0*/ 	.word	0x00000000
        /*00c4*/ 	.short	0x0009
        /*00c6*/ 	.short	0x0038
        /*00c8*/ 	.byte	0x00, 0xf0, 0x21, 0x00


	//----- nvinfo : EIATTR_KPARAM_INFO
	.align		4
.L_4661:
        /*00cc*/ 	.byte	0x04, 0x17
        /*00ce*/ 	.short	(.L_4663 - .L_4662)
.L_4662:
        /*00d0*/ 	.word	0x00000000
        /*00d4*/ 	.short	0x0008
        /*00d6*/ 	.short	0x0034
        /*00d8*/ 	.byte	0x00, 0xf0, 0x11, 0x00


	//----- nvinfo : EIATTR_KPARAM_INFO
	.align		4
.L_4663:
        /*00dc*/ 	.byte	0x04, 0x17
        /*00de*/ 	.short	(.L_4665 - .L_4664)
.L_4664:
        /*00e0*/ 	.word	0x00000000
        /*00e4*/ 	.short	0x0007
        /*00e6*/ 	.short	0x0030
        /*00e8*/ 	.byte	0x00, 0xf0, 0x11, 0x00


	//----- nvinfo : EIATTR_KPARAM_INFO
	.align		4
.L_4665:
        /*00ec*/ 	.byte	0x04, 0x17
        /*00ee*/ 	.short	(.L_4667 - .L_4666)
.L_4666:
        /*00f0*/ 	.word	0x00000000
        /*00f4*/ 	.short	0x0006
        /*00f6*/ 	.short	0x002c
        /*00f8*/ 	.byte	0x00, 0xf0, 0x11, 0x00


	//----- nvinfo : EIATTR_KPARAM_INFO
	.align		4
.L_4667:
        /*00fc*/ 	.byte	0x04, 0x17
        /*00fe*/ 	.short	(.L_4669 - .L_4668)
.L_4668:
        /*0100*/ 	.word	0x00000000
        /*0104*/ 	.short	0x0005
        /*0106*/ 	.short	0x0028
        /*0108*/ 	.byte	0x00, 0xf0, 0x11, 0x00


	//----- nvinfo : EIATTR_KPARAM_INFO
	.align		4
.L_4669:
        /*010c*/ 	.byte	0x04, 0x17
        /*010e*/ 	.short	(.L_4671 - .L_4670)
.L_4670:
        /*0110*/ 	.word	0x00000000
        /*0114*/ 	.short	0x0004
        /*0116*/ 	.short	0x0020
        /*0118*/ 	.byte	0x00, 0xf0, 0x21, 0x00


	//----- nvinfo : EIATTR_KPARAM_INFO
	.align		4
.L_4671:
        /*011c*/ 	.byte	0x04, 0x17
        /*011e*/ 	.short	(.L_4673 - .L_4672)
.L_4672:
        /*0120*/ 	.word	0x00000000
        /*0124*/ 	.short	0x0003
        /*0126*/ 	.short	0x0018
        /*0128*/ 	.byte	0x00, 0xf0, 0x21, 0x00


	//----- nvinfo : EIATTR_KPARAM_INFO
	.align		4
.L_4673:
        /*012c*/ 	.byte	0x04, 0x17
        /*012e*/ 	.short	(.L_4675 - .L_4674)
.L_4674:
        /*0130*/ 	.word	0x00000000
        /*0134*/ 	.short	0x0002
        /*0136*/ 	.short	0x0010
        /*0138*/ 	.byte	0x00, 0xf0, 0x21, 0x00


	//----- nvinfo : EIATTR_KPARAM_INFO
	.align		4
.L_4675:
        /*013c*/ 	.byte	0x04, 0x17
        /*013e*/ 	.short	(.L_4677 - .L_4676)
.L_4676:
        /*0140*/ 	.word	0x00000000
        /*0144*/ 	.short	0x0001
        /*0146*/ 	.short	0x0008
        /*0148*/ 	.byte	0x00, 0xf0, 0x21, 0x00


	//----- nvinfo : EIATTR_KPARAM_INFO
	.align		4
.L_4677:
        /*014c*/ 	.byte	0x04, 0x17
        /*014e*/ 	.short	(.L_4679 - .L_4678)
.L_4678:
        /*0150*/ 	.word	0x00000000
        /*0154*/ 	.short	0x0000
        /*0156*/ 	.short	0x0000
        /*0158*/ 	.byte	0x00, 0xf0, 0x21, 0x00


	//----- nvinfo : EIATTR_MAXREG_COUNT
	.align		4
.L_4679:
        /*015c*/ 	.byte	0x03, 0x1b
        /*015e*/ 	.short	0x00ff


	//----- nvinfo : EIATTR_NUM_BARRIERS
	.align		4
        /*0160*/ 	.byte	0x02, 0x4c
        /*0162*/ 	.byte	0x01
	.zero		1


	//----- nvinfo : EIATTR_MERCURY_ISA_VERSION
	.align		4
        /*0164*/ 	.byte	0x03, 0x5f
        /*0166*/ 	.short	0x0000


	//----- nvinfo : EIATTR_EXIT_INSTR_OFFSETS
	.align		4
        /*0168*/ 	.byte	0x04, 0x1c
        /*016a*/ 	.short	(.L_4681 - .L_4680)


	//   ....[0]....
.L_4680:
        /*016c*/ 	.word	0x00000270


	//   ....[1]....
        /*0170*/ 	.word	0x000033e0


	//   ....[2]....
        /*0174*/ 	.word	0x000035a0


	//   ....[3]....
        /*0178*/ 	.word	0x00003640


	//   ....[4]....
        /*017c*/ 	.word	0x00003680


	//----- nvinfo : EIATTR_CTAIDZ_USED
	.align		4
.L_4681:
        /*0180*/ 	.byte	0x01, 0x04
	.zero		2


	//----- nvinfo : EIATTR_CRS_STACK_SIZE
	.align		4
        /*0184*/ 	.byte	0x04, 0x1e
        /*0186*/ 	.short	(.L_4683 - .L_4682)
.L_4682:
        /*0188*/ 	.word	0x00000000
.L_4683:


//--------------------- .nv.info._Z23gemm_half_q_half_kernelILi1ELi38ELb0ELb0ELi32EEvPK6__halfPKjS4_S2_PS0_iiiiPKtS7_iiiiiibS2_i --------------------------
	.section	.nv.info._Z23gemm_half_q_half_kernelILi1ELi38ELb0ELb0ELi32EEvPK6__halfPKjS4_S2_PS0_iiiiPKtS7_iiiiiibS2_i,"",@"SHT_CUDA_INFO"
	.sectionflags	@""
	.align	4


	//----- nvinfo : EIATTR_CUDA_API_VERSION
	.align		4
        /*0000*/ 	.byte	0x04, 0x37
        /*0002*/ 	.short	(.L_4685 - .L_4684)
.L_4684:
        /*0004*/ 	.word	0x00000082


	//----- nvinfo : EIATTR_SW2861232_WAR
	.align		4
.L_4685:
        /*0008*/ 	.byte	0x01, 0x35
	.zero		2


	//----- nvinfo : EIATTR_PARAM_CBANK
	.align		4
        /*000c*/ 	.byte	0x04, 0x0a
        /*000e*/ 	.short	(.L_4687 - .L_4686)
	.align		4
.L_4686:
        /*0010*/ 	.word	index@(.nv.constant0._Z23gemm_half_q_half_kernelILi1ELi38ELb0ELb0ELi32EEvPK6__halfPKjS4_S2_PS0_iiiiPKtS7_iiiiiibS2_i)
        /*0014*/ 	.short	0x0160
        /*0016*/ 	.short	0x0074


	//----- nvinfo : EIATTR_CBANK_PARAM_SIZE
	.align		4
.L_4687:
        /*0018*/ 	.byte	0x03, 0x19
        /*001a*/ 	.short	0x0074


	//----- nvinfo : EIATTR_KPARAM_INFO
	.align		4
        /*001c*/ 	.byte	0x04, 0x17
        /*001e*/ 	.short	(.L_4689 - .L_4688)
.L_4688:
        /*0020*/ 	.word	0x00000000
        /*0024*/ 	.short	0x0013
        /*0026*/ 	.short	0x0070
        /*0028*/ 	.byte	0x00, 0xf0, 0x11, 0x00


	//----- nvinfo : EIATTR_KPARAM_INFO
	.align		4
.L_4689:
        /*002c*/ 	.byte	0x04, 0x17
        /*002e*/ 	.short	(.L_4691 - .L_4690)
.L_4690:
        /*0030*/ 	.word	0x00000000
        /*0034*/ 	.short	0x0012
        /*0036*/ 	.short	0x0068
        /*0038*/ 	.byte	0x00, 0xf0, 0x21, 0x00


	//----- nvinfo : EIATTR_KPARAM_INFO
	.align		4
.L_4691:
        /*003c*/ 	.byte	0x04, 0x17
        /*003e*/ 	.short	(.L_4693 - .L_4692)
.L_4692:
        /*0040*/ 	.word	0x00000000
        /*0044*/ 	.short	0x0011
        /*0046*/ 	.short	0x0060
        /*0048*/ 	.byte	0x00, 0xf0, 0x05, 0x00


	//----- nvinfo : EIATTR_KPARAM_INFO
	.align		4
.L_4693:
        /*004c*/ 	.byte	0x04, 0x17
        /*004e*/ 	.short	(.L_4695 - .L_4694)
.L_4694:
        /*0050*/ 	.word	0x00000000
        /*0054*/ 	.short	0x0010
        /*0056*/ 	.short	0x005c
        /*0058*/ 	.byte	0x00, 0xf0, 0x11, 0x00


	//----- nvinfo : EIATTR_KPARAM_INFO
	.align		4
.L_4695:
        /*005c*/ 	.byte	0x04, 0x17
        /*005e*/ 	.short	(.L_4697 - .L_4696)
.L_4696:
        /*0060*/ 	.word	0x00000000
        /*0064*/ 	.short	0x000f
        /*0066*/ 	.short	0x0058
        /*0068*/ 	.byte	0x00, 0xf0, 0x11, 0x00


	//----- nvinfo : EIATTR_KPARAM_INFO
	.align		4
.L_4697:
        /*006c*/ 	.byte	0x04, 0x17
        /*006e*/ 	.short	(.L_4699 - .L_4698)
.L_4698:
        /*0070*/ 	.word	0x00000000
        /*0074*/ 	.short	0x000e
        /*0076*/ 	.short	0x0054
        /*0078*/ 	.byte	0x00, 0xf0, 0x11, 0x00


	//----- nvinfo : EIATTR_KPARAM_INFO
	.align		4
.L_4699:
        /*007c*/ 	.byte	0x04, 0x17
        /*007e*/ 	.short	(.L_4701 - .L_4700)
.L_4700:
        /*0080*/ 	.word	0x00000000
        /*0084*/ 	.short	0x000d
        /*0086*/ 	.short	0x0050
        /*0088*/ 	.byte	0x00, 0xf0, 0x11, 0x00


	//----- nvinfo : EIATTR_KPARAM_INFO
	.align		4
.L_4701:
        /*008c*/ 	.byte	0x04, 0x17
        /*008e*/ 	.short	(.L_4703 - .L_4702)
.L_4702:
        /*0090*/ 	.word	0x00000000
        /*0094*/ 	.short	0x000c
        /*0096*/ 	.short	0x004c
        /*0098*/ 	.byte	0x00, 0xf0, 0x11, 0x00


	//----- nvinfo : EIATTR_KPARAM_INFO
	.align		4
.L_4703:
        /*009c*/ 	.byte	0x04, 0x17
        /*009e*/ 	.short	(.L_4705 - .L_4704)
.L_4704:
        /*00a0*/ 	.word	0x00000000
        /*00a4*/ 	.short	0x000b
        /*00a6*/ 	.short	0x0048
        /*00a8*/ 	.byte	0x00, 0xf0, 0x11, 0x00


	//----- nvinfo : EIATTR_KPARAM_INFO
	.align		4
.L_4705:
        /*00ac*/ 	.byte	0x04, 0x17
        /*00ae*/ 	.short	(.L_4707 - .L_4706)
.L_4706:
        /*00b0*/ 	.word	0x00000000
        /*00b4*/ 	.short	0x000a
        /*00b6*/ 	.short	0x0040
        /*00b8*/ 	.byte	0x00, 0xf0, 0x21, 0x00


	//----- nvinfo : EIATTR_KPARAM_INFO
	.align		4
.L_4707:
        /*00bc*/ 	.byte	0x04, 0x17
        /*00be*/ 	.short	(.L_4709 - .L_4708)
.L_4708:
        /*00c0*/ 	.word	0x00000000
        /*00c4*/ 	.short	0x0009
        /*00c6*/ 	.short	0x0038
        /*00c8*/ 	.byte	0x00, 0xf0, 0x21, 0x00


	//----- nvinfo : EIATTR_KPARAM_INFO
	.align		4
.L_4709:
        /*00cc*/ 	.byte	0x04, 0x17
        /*00ce*/ 	.short	(.L_4711 - .L_4710)
.L_4710:
        /*00d0*/ 	.word	0x00000000
        /*00d4*/ 	.short	0x0008
        /*00d6*/ 	.short	0x0034
        /*00d8*/ 	.byte	0x00, 0xf0, 0x11, 0x00


	//----- nvinfo : EIATTR_KPARAM_INFO
	.align		4
.L_4711:
        /*00dc*/ 	.byte	0x04, 0x17
        /*00de*/ 	.short	(.L_4713 - .L_4712)
.L_4712:
        /*00e0*/ 	.word	0x00000000
        /*00e4*/ 	.short	0x0007
        /*00e6*/ 	.short	0x0030
        /*00e8*/ 	.byte	0x00, 0xf0, 0x11, 0x00


	//----- nvinfo : EIATTR_KPARAM_INFO
	.align		4
.L_4713:
        /*00ec*/ 	.byte	0x04, 0x17
        /*00ee*/ 	.short	(.L_4715 - .L_4714)
.L_4714:
        /*00f0*/ 	.word	0x00000000
        /*00f4*/ 	.short	0x0006
        /*00f6*/ 	.short	0x002c
        /*00f8*/ 	.byte	0x00, 0xf0, 0x11, 0x00


	//----- nvinfo : EIATTR_KPARAM_INFO
	.align		4
.L_4715:
        /*00fc*/ 	.byte	0x04, 0x17
        /*00fe*/ 	.short	(.L_4717 - .L_4716)
.L_4716:
        /*0100*/ 	.word	0x00000000
        /*0104*/ 	.short	0x0005
        /*0106*/ 	.short	0x0028
        /*0108*/ 	.byte	0x00, 0xf0, 0x11, 0x00


	//----- nvinfo : EIATTR_KPARAM_INFO
	.align		4
.L_4717:
        /*010c*/ 	.byte	0x04, 0x17
        /*010e*/ 	.short	(.L_4719 - .L_4718)
.L_4718:
        /*0110*/ 	.word	0x00000000
        /*0114*/ 	.short	0x0004
        /*0116*/ 	.short	0x0020
        /*0118*/ 	.byte	0x00, 0xf0, 0x21, 0x00


	//----- nvinfo : EIATTR_KPARAM_INFO
	.align		4
.L_4719:
        /*011c*/ 	.byte	0x04, 0x17
        /*011e*/ 	.short	(.L_4721 - .L_4720)
.L_4720:
        /*0120*/ 	.word	0x00000000
        /*0124*/ 	.short	0x0003
        /*0126*/ 	.short	0x0018
        /*0128*/ 	.byte	0x00, 0xf0, 0x21, 0x00


	//----- nvinfo : EIATTR_KPARAM_INFO
	.align		4
.L_4721:
        /*012c*/ 	.byte	0x04, 0x17
        /*012e*/ 	.short	(.L_4723 - .L_4722)
.L_4722:
        /*0130*/ 	.word	0x00000000
        /*0134*/ 	.short	0x0002
        /*0136*/ 	.short	0x0010
        /*0138*/ 	.byte	0x00, 0xf0, 0x21, 0x00


	//----- nvinfo : EIATTR_KPARAM_INFO
	.align		4
.L_4723:
        /*013c*/ 	.byte	0x04, 0x17
        /*013e*/ 	.short	(.L_4725 - .L_4724)
.L_4724:
        /*0140*/ 	.word	0x00000000
        /*0144*/ 	.short	0x0001
        /*0146*/ 	.short	0x0008
        /*0148*/ 	.byte	0x00, 0xf0, 0x21, 0x00


	//----- nvinfo : EIATTR_KPARAM_INFO
	.align		4
.L_4725:
        /*014c*/ 	.byte	0x04, 0x17
        /*014e*/ 	.short	(.L_4727 - .L_4726)
.L_4726:
        /*0150*/ 	.word	0x00000000
        /*0154*/ 	.short	0x0000
        /*0156*/ 	.short	0x0000
        /*0158*/ 	.byte	0x00, 0xf0, 0x21, 0x00


	//----- nvinfo : EIATTR_MAXREG_COUNT
	.align		4
.L_4727:
        /*015c*/ 	.byte	0x03, 0x1b
        /*015e*/ 	.short	0x00ff


	//----- nvinfo : EIATTR_NUM_BARRIERS
	.align		4
        /*0160*/ 	.byte	0x02, 0x4c
        /*0162*/ 	.byte	0x01
	.zero		1


	//----- nvinfo : EIATTR_MERCURY_ISA_VERSION
	.align		4
        /*0164*/ 	.byte	0x03, 0x5f
        /*0166*/ 	.short	0x0000


	//----- nvinfo : EIATTR_EXIT_INSTR_OFFSETS
	.align		4
        /*0168*/ 	.byte	0x04, 0x1c
        /*016a*/ 	.short	(.L_4729 - .L_4728)


	//   ....[0]....
.L_4728:
        /*016c*/ 	.word	0x00000270


	//   ....[1]....
        /*0170*/ 	.word	0x00004090


	//   ....[2]....
        /*0174*/ 	.word	0x00004240


	//   ....[3]....
        /*0178*/ 	.word	0x000042f0


	//   ....[4]....
        /*017c*/ 	.word	0x00004330


	//----- nvinfo : EIATTR_CTAIDZ_USED
	.align		4
.L_4729:
        /*0180*/ 	.byte	0x01, 0x04
	.zero		2


	//----- nvinfo : EIATTR_CRS_STACK_SIZE
	.align		4
        /*0184*/ 	.byte	0x04, 0x1e
        /*0186*/ 	.short	(.L_4731 - .L_4730)
.L_4730:
        /*0188*/ 	.word	0x00000000
.L_4731:


//--------------------- .nv.info._Z23gemm_half_q_half_kernelILi1ELi128ELb0ELb0ELi32EEvPK6__halfPKjS4_S2_PS0_iiiiPKtS7_iiiiiibS2_i --------------------------
	.section	.nv.info._Z23gemm_half_q_half_kernelILi1ELi128ELb0ELb0ELi32EEvPK6__halfPKjS4_S2_PS0_iiiiPKtS7_iiiiiibS2_i,"",@"SHT_CUDA_INFO"
	.sectionflags	@""
	.align	4


	//----- nvinfo : EIATTR_CUDA_API_VERSION
	.align		4
        /*0000*/ 	.byte	0x04, 0x37
        /*0002*/ 	.short	(.L_4733 - .L_4732)
.L_4732:
        /*0004*/ 	.word	0x00000082


	//----- nvinfo : EIATTR_SW2861232_WAR
	.align		4
.L_4733:
        /*0008*/ 	.byte	0x01, 0x35
	.zero		2


	//----- nvinfo : EIATTR_PARAM_CBANK
	.align		4
        /*000c*/ 	.byte	0x04, 0x0a
        /*000e*/ 	.short	(.L_4735 - .L_4734)
	.align		4
.L_4734:
        /*0010*/ 	.word	index@(.nv.constant0._Z23gemm_half_q_half_kernelILi1ELi128ELb0ELb0ELi32EEvPK6__halfPKjS4_S2_PS0_iiiiPKtS7_iiiiiibS2_i)
        /*0014*/ 	.short	0x0160
        /*0016*/ 	.short	0x0074


	//----- nvinfo : EIATTR_CBANK_PARAM_SIZE
	.align		4
.L_4735:
        /*0018*/ 	.byte	0x03, 0x19
        /*001a*/ 	.short	0x0074


	//----- nvinfo : EIATTR_KPARAM_INFO
	.align		4
        /*001c*/ 	.byte	0x04, 0x17
        /*001e*/ 	.short	(.L_4737 - .L_4736)
.L_4736:
        /*0020*/ 	.word	0x00000000
        /*0024*/ 	.short	0x0013
        /*0026*/ 	.short	0x0070
        /*0028*/ 	.byte	0x00, 0xf0, 0x11, 0x00


	//----- nvinfo : EIATTR_KPARAM_INFO
	.align		4
.L_4737:
        /*002c*/ 	.byte	0x04, 0x17
        /*002e*/ 	.short	(.L_4739 - .L_4738)
.L_4738:
        /*0030*/ 	.word	0x00000000
        /*0034*/ 	.short	0x0012
        /*0036*/ 	.short	0x0068
        /*0038*/ 	.byte	0x00, 0xf0, 0x21, 0x00


	//----- nvinfo : EIATTR_KPARAM_INFO
	.align		4
.L_4739:
        /*003c*/ 	.byte	0x04, 0x17
        /*003e*/ 	.short	(.L_4741 - .L_4740)
.L_4740:
        /*0040*/ 	.word	0x00000000
        /*0044*/ 	.short	0x0011
        /*0046*/ 	.short	0x0060
        /*0048*/ 	.byte	0x00, 0xf0, 0x05, 0x00


	//----- nvinfo : EIATTR_KPARAM_INFO
	.align		4
.L_4741:
        /*004c*/ 	.byte	0x04, 0x17
        /*004e*/ 	.short	(.L_4743 - .L_4742)
.L_4742:
        /*0050*/ 	.word	0x00000000
        /*0054*/ 	.short	0x0010
        /*0056*/ 	.short	0x005c
        /*0058*/ 	.byte	0x00, 0xf0, 0x11, 0x00


	//----- nvinfo : EIATTR_KPARAM_INFO
	.align		4
.L_4743:
        /*005c*/ 	.byte	0x04, 0x17
        /*005e*/ 	.short	(.L_4745 - .L_4744)
.L_4744:
        /*0060*/ 	.word	0x00000000
        /*0064*/ 	.short	0x000f
        /*0066*/ 	.short	0x0058
        /*0068*/ 	.byte	0x00, 0xf0, 0x11, 0x00


	//----- nvinfo : EIATTR_KPARAM_INFO
	.align		4
.L_4745:
        /*006c*/ 	.byte	0x04, 0x17
        /*006e*/ 	.short	(.L_4747 - .L_4746)
.L_4746:
        /*0070*/ 	.word	0x00000000
        /*0074*/ 	.short	0x000e
        /*0076*/ 	.short	0x0054
        /*0078*/ 	.byte	0x00, 0xf0, 0x11, 0x00


	//----- nvinfo : EIATTR_KPARAM_INFO
	.align		4
.L_4747:
        /*007c*/ 	.byte	0x04, 0x17
        /*007e*/ 	.short	(.L_4749 - .L_4748)
.L_4748:
        /*0080*/ 	.word	0x00000000
        /*0084*/ 	.short	0x000d
        /*0086*/ 	.short	0x0050
        /*0088*/ 	.byte	0x00, 0xf0, 0x11, 0x00


	//----- nvinfo : EIATTR_KPARAM_INFO
	.align		4
.L_4749:
        /*008c*/ 	.byte	0x04, 0x17
        /*008e*/ 	.short	(.L_4751 - .L_4750)
.L_4750:
        /*0090*/ 	.word	0x00000000
        /*0094*/ 	.short	0x000c
        /*0096*/ 	.short	0x004c
        /*0098*/ 	.byte	0x00, 0xf0, 0x11, 0x00


	//----- nvinfo : EIATTR_KPARAM_INFO
	.align		4
.L_4751:
        /*009c*/ 	.byte	0x04, 0x17
        /*009e*/ 	.short	(.L_4753 - .L_4752)
.L_4752:
        /*00a0*/ 	.word	0x00000000
        /*00a4*/ 	.short	0x000b
        /*00a6*/ 	.short	0x0048
        /*00a8*/ 	.byte	0x00, 0xf0, 0x11, 0x00


	//----- nvinfo : EIATTR_KPARAM_INFO
	.align		4
.L_4753:
        /*00ac*/ 	.byte	0x04, 0x17
        /*00ae*/ 	.short	(.L_4755 - .L_4754)
.L_4754:
        /*00b0*/ 	.word	0x00000000
        /*00b4*/ 	.short	0x000a
        /*00b6*/ 	.short	0x0040
        /*00b8*/ 	.byte	0x00, 0xf0, 0x21, 0x00


	//----- nvinfo : EIATTR_KPARAM_INFO
	.align		4
.L_4755:
        /*00bc*/ 	.byte	0x04, 0x17
        /*00be*/ 	.short	(.L_4757 - .L_4756)
.L_4756:
        /*00c0*/ 	.word	0x00000000
        /*00c4*/ 	.short	0x0009
        /*00c6*/ 	.short	0x0038
        /*00c8*/ 	.byte	0x00, 0xf0, 0x21, 0x00


	//----- nvinfo : EIATTR_KPARAM_INFO
	.align		4
.L_4757:
        /*00cc*/ 	.byte	0x04, 0x17
        /*00ce*/ 	.short	(.L_4759 - .L_4758)
.L_4758:
        /*00d0*/ 	.word	0x00000000
        /*00d4*/ 	.short	0x0008
        /*00d6*/ 	.short	0x0034
        /*00d8*/ 	.byte	0x00, 0xf0, 0x11, 0x00


	//----- nvinfo : EIATTR_KPARAM_INFO
	.align		4
.L_4759:
        /*00dc*/ 	.byte	0x04, 0x17
        /*00de*/ 	.short	(.L_4761 - .L_4760)
.L_4760:
        /*00e0*/ 	.word	0x00000000
        /*00e4*/ 	.short	0x0007
        /*00e6*/ 	.short	0x0030
        /*00e8*/ 	.byte	0x00, 0xf0, 0x11, 0x00


	//----- nvinfo : EIATTR_KPARAM_INFO
	.align		4
.L_4761:
        /*00ec*/ 	.byte	0x04, 0x17
        /*00ee*/ 	.short	(.L_4763 - .L_4762)
.L_4762:
        /*00f0*/ 	.word	0x00000000
        /*00f4*/ 	.short	0x0006
        /*00f6*/ 	.short	0x002c
        /*00f8*/ 	.byte	0x00, 0xf0, 0x11, 0x00


	//----- nvinfo : EIATTR_KPARAM_INFO
	.align		4
.L_4763:
        /*00fc*/ 	.byte	0x04, 0x17
        /*00fe*/ 	.short	(.L_4765 - .L_4764)
.L_4764:
        /*0100*/ 	.word	0x00000000
        /*0104*/ 	.short	0x0005
        /*0106*/ 	.short	0x0028
        /*0108*/ 	.byte	0x00, 0xf0, 0x11, 0x00


	//----- nvinfo : EIATTR_KPARAM_INFO
	.align		4
.L_4765:
        /*010c*/ 	.byte	0x04, 0x17
        /*010e*/ 	.short	(.L_4767 - .L_4766)
.L_4766:
        /*0110*/ 	.word	0x00000000
        /*0114*/ 	.short	0x0004
        /*0116*/ 	.short	0x0020
        /*0118*/ 	.byte	0x00, 0xf0, 0x21, 0x00


	//----- nvinfo : EIATTR_KPARAM_INFO
	.align		4
.L_4767:
        /*011c*/ 	.byte	0x04, 0x17
        /*011e*/ 	.short	(.L_4769 - .L_4768)
.L_4768:
        /*0120*/ 	.word	0x00000000
        /*0124*/ 	.short	0x0003
        /*0126*/ 	.short	0x0018
        /*0128*/ 	.byte	0x00, 0xf0, 0x21, 0x00


	//----- nvinfo : EIATTR_KPARAM_INFO
	.align		4
.L_4769:
        /*012c*/ 	.byte	0x04, 0x17
        /*012e*/ 	.short	(.L_4771 - .L_4770)
.L_4770:
        /*0130*/ 	.word	0x00000000
        /*0134*/ 	.short	0x0002
        /*0136*/ 	.short	0x0010
        /*0138*/ 	.byte	0x00, 0xf0, 0x21, 0x00


	//----- nvinfo : EIATTR_KPARAM_INFO
	.align		4
.L_4771:
        /*013c*/ 	.byte	0x04, 0x17
        /*013e*/ 	.short	(.L_4773 - .L_4772)
.L_4772:
        /*0140*/ 	.word	0x00000000
        /*0144*/ 	.short	0x0001
        /*0146*/ 	.short	0x0008
        /*0148*/ 	.byte	0x00, 0xf0, 0x21, 0x00


	//----- nvinfo : EIATTR_KPARAM_INFO
	.align		4
.L_4773:
        /*014c*/ 	.byte	0x04, 0x17
        /*014e*/ 	.short	(.L_4775 - .L_4774)
.L_4774:
        /*0150*/ 	.word	0x00000000
        /*0154*/ 	.short	0x0000
        /*0156*/ 	.short	0x0000
        /*0158*/ 	.byte	0x00, 0xf0, 0x21, 0x00


	//----- nvinfo : EIATTR_MAXREG_COUNT
	.align		4
.L_4775:
        /*015c*/ 	.byte	0x03, 0x1b
        /*015e*/ 	.short	0x00ff


	//----- nvinfo : EIATTR_NUM_BARRIERS
	.align		4
        /*0160*/ 	.byte	0x02, 0x4c
        /*0162*/ 	.byte	0x01
	.zero		1


	//----- nvinfo : EIATTR_MERCURY_ISA_VERSION
	.align		4
        /*0164*/ 	.byte	0x03, 0x5f
        /*0166*/ 	.short	0x0000


	//----- nvinfo : EIATTR_EXIT_INSTR_OFFSETS
	.align		4
        /*0168*/ 	.byte	0x04, 0x1c
        /*016a*/ 	.short	(.L_4777 - .L_4776)


	//   ....[0]....
.L_4776:
        /*016c*/ 	.word	0x00000270


	//   ....[1]....
        /*0170*/ 	.word	0x00003c70


	//   ....[2]....
        /*0174*/ 	.word	0x00003dd0


	//   ....[3]....
        /*0178*/ 	.word	0x00003e80


	//   ....[4]....
        /*017c*/ 	.word	0x00003ec0


	//----- nvinfo : EIATTR_CTAIDZ_USED
	.align		4
.L_4777:
        /*0180*/ 	.byte	0x01, 0x04
	.zero		2


	//----- nvinfo : EIATTR_CRS_STACK_SIZE
	.align		4
        /*0184*/ 	.byte	0x04, 0x1e
        /*0186*/ 	.short	(.L_4779 - .L_4778)
.L_4778:
        /*0188*/ 	.word	0x00000000
.L_4779:


//--------------------- .nv.callgraph             --------------------------
	.section	.nv.callgraph,"",@"SHT_CUDA_CALLGRAPH"
	.align	4
	.sectionentsize	8
	.align		4
        /*0000*/ 	.word	0x00000000
	.align		4
        /*0004*/ 	.word	0xffffffff
	.align		4
        /*0008*/ 	.word	0x00000000
	.align		4
        /*000c*/ 	.word	0xfffffffe
	.align		4
        /*0010*/ 	.word	0x00000000
	.align		4
        /*0014*/ 	.word	0xfffffffd
	.align		4
        /*0018*/ 	.word	0x00000000
	.align		4
        /*001c*/ 	.word	0xfffffffc


//--------------------- .nv.rel.action            --------------------------
	.section	.nv.rel.action,"",@"SHT_CUDA_RELOCINFO"
	.align	8
	.sectionentsize	8
        /*0000*/ 	.byte	0x73, 0x00, 0x00, 0x00, 0x00, 0x00, 0x00, 0x00, 0x00, 0x00, 0x00, 0x11, 0x25, 0x00, 0x05, 0x36


//--------------------- .nv.constant4             --------------------------
	.section	.nv.constant4,"a",@progbits
	.align	8
	.align		8
.nv.constant4:
        /*0000*/ 	.dword	_ZN46_INTERNAL_0a94026f_15_unit_exl2_1b_cu_ca92c8c04cuda3std3__45__cpo5beginE
	.align		8
        /*0008*/ 	.dword	_ZN46_INTERNAL_0a94026f_15_unit_exl2_1b_cu_ca92c8c04cuda3std3__45__cpo3endE
	.align		8
        /*0010*/ 	.dword	_ZN46_INTERNAL_0a94026f_15_unit_exl2_1b_cu_ca92c8c04cuda3std3__45__cpo6cbeginE
	.align		8
        /*0018*/ 	.dword	_ZN46_INTERNAL_0a94026f_15_unit_exl2_1b_cu_ca92c8c04cuda3std3__45__cpo4cendE
	.align		8
        /*0020*/ 	.dword	_ZN46_INTERNAL_0a94026f_15_unit_exl2_1b_cu_ca92c8c04cuda3std3__45__cpo6rbeginE
	.align		8
        /*0028*/ 	.dword	_ZN46_INTERNAL_0a94026f_15_unit_exl2_1b_cu_ca92c8c04cuda3std3__45__cpo4rendE
	.align		8
        /*0030*/ 	.dword	_ZN46_INTERNAL_0a94026f_15_unit_exl2_1b_cu_ca92c8c04cuda3std3__45__cpo7crbeginE
	.align		8
        /*0038*/ 	.dword	_ZN46_INTERNAL_0a94026f_15_unit_exl2_1b_cu_ca92c8c04cuda3std3__45__cpo5crendE
	.align		8
        /*0040*/ 	.dword	_ZN46_INTERNAL_0a94026f_15_unit_exl2_1b_cu_ca92c8c04cuda3std3__448_GLOBAL__N__0a94026f_15_unit_exl2_1b_cu_ca92c8c06ignoreE
	.align		8
        /*0048*/ 	.dword	_ZN46_INTERNAL_0a94026f_15_unit_exl2_1b_cu_ca92c8c04cuda3std3__419piecewise_constructE
	.align		8
        /*0050*/ 	.dword	_ZN46_INTERNAL_0a94026f_15_unit_exl2_1b_cu_ca92c8c04cuda3std3__48in_placeE
	.align		8
        /*0058*/ 	.dword	_ZN46_INTERNAL_0a94026f_15_unit_exl2_1b_cu_ca92c8c04cuda3std3__420unreachable_sentinelE
	.align		8
        /*0060*/ 	.dword	_ZN46_INTERNAL_0a94026f_15_unit_exl2_1b_cu_ca92c8c04cuda3std6ranges3__45__cpo4swapE
	.align		8
        /*0068*/ 	.dword	_ZN46_INTERNAL_0a94026f_15_unit_exl2_1b_cu_ca92c8c04cuda3std6ranges3__45__cpo9iter_moveE
	.align		8
        /*0070*/ 	.dword	_ZN46_INTERNAL_0a94026f_15_unit_exl2_1b_cu_ca92c8c04cuda3std6ranges3__45__cpo5beginE
	.align		8
        /*0078*/ 	.dword	_ZN46_INTERNAL_0a94026f_15_unit_exl2_1b_cu_ca92c8c04cuda3std6ranges3__45__cpo3endE
	.align		8
        /*0080*/ 	.dword	_ZN46_INTERNAL_0a94026f_15_unit_exl2_1b_cu_ca92c8c04cuda3std6ranges3__45__cpo6cbeginE
	.align		8
        /*0088*/ 	.dword	_ZN46_INTERNAL_0a94026f_15_unit_exl2_1b_cu_ca92c8c04cuda3std6ranges3__45__cpo4cendE
	.align		8
        /*0090*/ 	.dword	_ZN46_INTERNAL_0a94026f_15_unit_exl2_1b_cu_ca92c8c04cuda3std6ranges3__45__cpo7advanceE
	.align		8
        /*0098*/ 	.dword	_ZN46_INTERNAL_0a94026f_15_unit_exl2_1b_cu_ca92c8c04cuda3std6ranges3__45__cpo9iter_swapE
	.align		8
        /*00a0*/ 	.dword	_ZN46_INTERNAL_0a94026f_15_unit_exl2_1b_cu_ca92c8c04cuda3std6ranges3__45__cpo4nextE
	.align		8
        /*00a8*/ 	.dword	_ZN46_INTERNAL_0a94026f_15_unit_exl2_1b_cu_ca92c8c04cuda3std6ranges3__45__cpo4prevE
	.align		8
        /*00b0*/ 	.dword	_ZN46_INTERNAL_0a94026f_15_unit_exl2_1b_cu_ca92c8c04cuda3std6ranges3__45__cpo4dataE
	.align		8
        /*00b8*/ 	.dword	_ZN46_INTERNAL_0a94026f_15_unit_exl2_1b_cu_ca92c8c04cuda3std6ranges3__45__cpo5cdataE
	.align		8
        /*00c0*/ 	.dword	_ZN46_INTERNAL_0a94026f_15_unit_exl2_1b_cu_ca92c8c04cuda3std6ranges3__45__cpo4sizeE
	.align		8
        /*00c8*/ 	.dword	_ZN46_INTERNAL_0a94026f_15_unit_exl2_1b_cu_ca92c8c04cuda3std6ranges3__45__cpo5ssizeE
	.align		8
        /*00d0*/ 	.dword	_ZN46_INTERNAL_0a94026f_15_unit_exl2_1b_cu_ca92c8c04cuda3std6ranges3__45__cpo8distanceE
	.align		8
        /*00d8*/ 	.dword	_ZN46_INTERNAL_0a94026f_15_unit_exl2_1b_cu_ca92c8c06thrust23THRUST_300001_SM_800_NS6system6detail10sequential3seqE


//--------------------- .nv.constant0._Z23gemm_half_q_half_kernelILi4ELi190ELb0ELb0ELi64EEvPK6__halfPKjS4_S2_PS0_iiiiPKtS7_iiiiiibS2_i --------------------------
	.section	.nv.constant0._Z23gemm_half_q_half_kernelILi4ELi190ELb0ELb0ELi64EEvPK6__halfPKjS4_S2_PS0_iiiiPKtS7_iiiiiibS2_i,"a",@progbits
	.sectionflags	@""
	.align	4
.nv.constant0._Z23gemm_half_q_half_kernelILi4ELi190ELb0ELb0ELi64EEvPK6__halfPKjS4_S2_PS0_iiiiPKtS7_iiiiiibS2_i:
	.zero		468


//--------------------- .nv.constant0._Z23gemm_half_q_half_kernelILi4ELi160ELb0ELb0ELi64EEvPK6__halfPKjS4_S2_PS0_iiiiPKtS7_iiiiiibS2_i --------------------------
	.section	.nv.constant0._Z23gemm_half_q_half_kernelILi4ELi160ELb0ELb0ELi64EEvPK6__halfPKjS4_S2_PS0_iiiiPKtS7_iiiiiibS2_i,"a",@progbits
	.sectionflags	@""
	.align	4
.nv.constant0._Z23gemm_half_q_half_kernelILi4ELi160ELb0ELb0ELi64EEvPK6__halfPKjS4_S2_PS0_iiiiPKtS7_iiiiiibS2_i:
	.zero		468


//--------------------- .nv.constant0._Z23gemm_half_q_half_kernelILi4ELi40ELb0ELb0ELi64EEvPK6__halfPKjS4_S2_PS0_iiiiPKtS7_iiiiiibS2_i --------------------------
	.section	.nv.constant0._Z23gemm_half_q_half_kernelILi4ELi40ELb0ELb0ELi64EEvPK6__halfPKjS4_S2_PS0_iiiiPKtS7_iiiiiibS2_i,"a",@progbits
	.sectionflags	@""
	.align	4
.nv.constant0._Z23gemm_half_q_half_kernelILi4ELi40ELb0ELb0ELi64EEvPK6__halfPKjS4_S2_PS0_iiiiPKtS7_iiiiiibS2_i:
	.zero		468


//--------------------- .nv.constant0._Z23gemm_half_q_half_kernelILi4ELi10ELb0ELb0ELi64EEvPK6__halfPKjS4_S2_PS0_iiiiPKtS7_iiiiiibS2_i --------------------------
	.section	.nv.constant0._Z23gemm_half_q_half_kernelILi4ELi10ELb0ELb0ELi64EEvPK6__halfPKjS4_S2_PS0_iiiiPKtS7_iiiiiibS2_i,"a",@progbits
	.sectionflags	@""
	.align	4
.nv.constant0._Z23gemm_half_q_half_kernelILi4ELi10ELb0ELb0ELi64EEvPK6__halfPKjS4_S2_PS0_iiiiPKtS7_iiiiiibS2_i:
	.zero		468


//--------------------- .nv.constant0._Z23gemm_half_q_half_kernelILi4ELi172ELb0ELb0ELi64EEvPK6__halfPKjS4_S2_PS0_iiiiPKtS7_iiiiiibS2_i --------------------------
	.section	.nv.constant0._Z23gemm_half_q_half_kernelILi4ELi172ELb0ELb0ELi64EEvPK6__halfPKjS4_S2_PS0_iiiiPKtS7_iiiiiibS2_i,"a",@progbits
	.sectionflags	@""
	.align	4
.nv.constant0._Z23gemm_half_q_half_kernelILi4ELi172ELb0ELb0ELi64EEvPK6__halfPKjS4_S2_PS0_iiiiPKtS7_iiiiiibS2_i:
	.zero		468


//--------------------- .nv.constant0._Z23gemm_half_q_half_kernelILi4ELi176ELb0ELb0ELi64EEvPK6__halfPKjS4_S2_PS0_iiiiPKtS7_iiiiiibS2_i --------------------------
	.section	.nv.constant0._Z23gemm_half_q_half_kernelILi4ELi176ELb0ELb0ELi64EEvPK6__halfPKjS4_S2_PS0_iiiiPKtS7_iiiiiibS2_i,"a",@progbits
	.sectionflags	@""
	.align	4
.nv.constant0._Z23gemm_half_q_half_kernelILi4ELi176ELb0ELb0ELi64EEvPK6__halfPKjS4_S2_PS0_iiiiPKtS7_iiiiiibS2_i:
	.zero		468


//--------------------- .nv.constant0._Z23gemm_half_q_half_kernelILi4ELi152ELb0ELb0ELi64EEvPK6__halfPKjS4_S2_PS0_iiiiPKtS7_iiiiiibS2_i --------------------------
	.section	.nv.constant0._Z23gemm_half_q_half_kernelILi4ELi152ELb0ELb0ELi64EEvPK6__halfPKjS4_S2_PS0_iiiiPKtS7_iiiiiibS2_i,"a",@progbits
	.sectionflags	@""
	.align	4
.nv.constant0._Z23gemm_half_q_half_kernelILi4ELi152ELb0ELb0ELi64EEvPK6__halfPKjS4_S2_PS0_iiiiPKtS7_iiiiiibS2_i:
	.zero		468


//--------------------- .nv.constant0._Z23gemm_half_q_half_kernelILi4ELi140ELb0ELb0ELi64EEvPK6__halfPKjS4_S2_PS0_iiiiPKtS7_iiiiiibS2_i --------------------------
	.section	.nv.constant0._Z23gemm_half_q_half_kernelILi4ELi140ELb0ELb0ELi64EEvPK6__halfPKjS4_S2_PS0_iiiiPKtS7_iiiiiibS2_i,"a",@progbits
	.sectionflags	@""
	.align	4
.nv.constant0._Z23gemm_half_q_half_kernelILi4ELi140ELb0ELb0ELi64EEvPK6__halfPKjS4_S2_PS0_iiiiPKtS7_iiiiiibS2_i:
	.zero		468


//--------------------- .nv.constant0._Z23gemm_half_q_half_kernelILi4ELi20ELb0ELb0ELi64EEvPK6__halfPKjS4_S2_PS0_iiiiPKtS7_iiiiiibS2_i --------------------------
	.section	.nv.constant0._Z23gemm_half_q_half_kernelILi4ELi20ELb0ELb0ELi64EEvPK6__halfPKjS4_S2_PS0_iiiiPKtS7_iiiiiibS2_i,"a",@progbits
	.sectionflags	@""
	.align	4
.nv.constant0._Z23gemm_half_q_half_kernelILi4ELi20ELb0ELb0ELi64EEvPK6__halfPKjS4_S2_PS0_iiiiPKtS7_iiiiiibS2_i:
	.zero		468


//--------------------- .nv.constant0._Z23gemm_half_q_half_kernelILi4ELi38ELb0ELb0ELi64EEvPK6__halfPKjS4_S2_PS0_iiiiPKtS7_iiiiiibS2_i --------------------------
	.section	.nv.constant0._Z23gemm_half_q_half_kernelILi4ELi38ELb0ELb0ELi64EEvPK6__halfPKjS4_S2_PS0_iiiiPKtS7_iiiiiibS2_i,"a",@progbits
	.sectionflags	@""
	.align	4
.nv.constant0._Z23gemm_half_q_half_kernelILi4ELi38ELb0ELb0ELi64EEvPK6__halfPKjS4_S2_PS0_iiiiPKtS7_iiiiiibS2_i:
	.zero		468


//--------------------- .nv.constant0._Z23gemm_half_q_half_kernelILi4ELi128ELb0ELb0ELi64EEvPK6__halfPKjS4_S2_PS0_iiiiPKtS7_iiiiiibS2_i --------------------------
	.section	.nv.constant0._Z23gemm_half_q_half_kernelILi4ELi128ELb0ELb0ELi64EEvPK6__halfPKjS4_S2_PS0_iiiiPKtS7_iiiiiibS2_i,"a",@progbits
	.sectionflags	@""
	.align	4
.nv.constant0._Z23gemm_half_q_half_kernelILi4ELi128ELb0ELb0ELi64EEvPK6__halfPKjS4_S2_PS0_iiiiPKtS7_iiiiiibS2_i:
	.zero		468


//--------------------- .nv.constant0._Z23gemm_half_q_half_kernelILi4ELi190ELb0ELb0ELi32EEvPK6__halfPKjS4_S2_PS0_iiiiPKtS7_iiiiiibS2_i --------------------------
	.section	.nv.constant0._Z23gemm_half_q_half_kernelILi4ELi190ELb0ELb0ELi32EEvPK6__halfPKjS4_S2_PS0_iiiiPKtS7_iiiiiibS2_i,"a",@progbits
	.sectionflags	@""
	.align	4
.nv.constant0._Z23gemm_half_q_half_kernelILi4ELi190ELb0ELb0ELi32EEvPK6__halfPKjS4_S2_PS0_iiiiPKtS7_iiiiiibS2_i:
	.zero		468


//--------------------- .nv.constant0._Z23gemm_half_q_half_kernelILi4ELi160ELb0ELb0ELi32EEvPK6__halfPKjS4_S2_PS0_iiiiPKtS7_iiiiiibS2_i --------------------------
	.section	.nv.constant0._Z23gemm_half_q_half_kernelILi4ELi160ELb0ELb0ELi32EEvPK6__halfPKjS4_S2_PS0_iiiiPKtS7_iiiiiibS2_i,"a",@progbits
	.sectionflags	@""
	.align	4
.nv.constant0._Z23gemm_half_q_half_kernelILi4ELi160ELb0ELb0ELi32EEvPK6__halfPKjS4_S2_PS0_iiiiPKtS7_iiiiiibS2_i:
	.zero		468


//--------------------- .nv.constant0._Z23gemm_half_q_half_kernelILi4ELi40ELb0ELb0ELi32EEvPK6__halfPKjS4_S2_PS0_iiiiPKtS7_iiiiiibS2_i --------------------------
	.section	.nv.constant0._Z23gemm_half_q_half_kernelILi4ELi40ELb0ELb0ELi32EEvPK6__halfPKjS4_S2_PS0_iiiiPKtS7_iiiiiibS2_i,"a",@progbits
	.sectionflags	@""
	.align	4
.nv.constant0._Z23gemm_half_q_half_kernelILi4ELi40ELb0ELb0ELi32EEvPK6__halfPKjS4_S2_PS0_iiiiPKtS7_iiiiiibS2_i:
	.zero		468


//--------------------- .nv.constant0._Z23gemm_half_q_half_kernelILi4ELi10ELb0ELb0ELi32EEvPK6__halfPKjS4_S2_PS0_iiiiPKtS7_iiiiiibS2_i --------------------------
	.section	.nv.constant0._Z23gemm_half_q_half_kernelILi4ELi10ELb0ELb0ELi32EEvPK6__halfPKjS4_S2_PS0_iiiiPKtS7_iiiiiibS2_i,"a",@progbits
	.sectionflags	@""
	.align	4
.nv.constant0._Z23gemm_half_q_half_kernelILi4ELi10ELb0ELb0ELi32EEvPK6__halfPKjS4_S2_PS0_iiiiPKtS7_iiiiiibS2_i:
	.zero		468


//--------------------- .nv.constant0._Z23gemm_half_q_half_kernelILi4ELi172ELb0ELb0ELi32EEvPK6__halfPKjS4_S2_PS0_iiiiPKtS7_iiiiiibS2_i --------------------------
	.section	.nv.constant0._Z23gemm_half_q_half_kernelILi4ELi172ELb0ELb0ELi32EEvPK6__halfPKjS4_S2_PS0_iiiiPKtS7_iiiiiibS2_i,"a",@progbits
	.sectionflags	@""
	.align	4
.nv.constant0._Z23gemm_half_q_half_kernelILi4ELi172ELb0ELb0ELi32EEvPK6__halfPKjS4_S2_PS0_iiiiPKtS7_iiiiiibS2_i:
	.zero		468


//--------------------- .nv.constant0._Z23gemm_half_q_half_kernelILi4ELi176ELb0ELb0ELi32EEvPK6__halfPKjS4_S2_PS0_iiiiPKtS7_iiiiiibS2_i --------------------------
	.section	.nv.constant0._Z23gemm_half_q_half_kernelILi4ELi176ELb0ELb0ELi32EEvPK6__halfPKjS4_S2_PS0_iiiiPKtS7_iiiiiibS2_i,"a",@progbits
	.sectionflags	@""
	.align	4
.nv.constant0._Z23gemm_half_q_half_kernelILi4ELi176ELb0ELb0ELi32EEvPK6__halfPKjS4_S2_PS0_iiiiPKtS7_iiiiiibS2_i:
	.zero		468


//--------------------- .nv.constant0._Z23gemm_half_q_half_kernelILi4ELi152ELb0ELb0ELi32EEvPK6__halfPKjS4_S2_PS0_iiiiPKtS7_iiiiiibS2_i --------------------------
	.section	.nv.constant0._Z23gemm_half_q_half_kernelILi4ELi152ELb0ELb0ELi32EEvPK6__halfPKjS4_S2_PS0_iiiiPKtS7_iiiiiibS2_i,"a",@progbits
	.sectionflags	@""
	.align	4
.nv.constant0._Z23gemm_half_q_half_kernelILi4ELi152ELb0ELb0ELi32EEvPK6__halfPKjS4_S2_PS0_iiiiPKtS7_iiiiiibS2_i:
	.zero		468


//--------------------- .nv.constant0._Z23gemm_half_q_half_kernelILi4ELi140ELb0ELb0ELi32EEvPK6__halfPKjS4_S2_PS0_iiiiPKtS7_iiiiiibS2_i --------------------------
	.section	.nv.constant0._Z23gemm_half_q_half_kernelILi4ELi140ELb0ELb0ELi32EEvPK6__halfPKjS4_S2_PS0_iiiiPKtS7_iiiiiibS2_i,"a",@progbits
	.sectionflags	@""
	.align	4
.nv.constant0._Z23gemm_half_q_half_kernelILi4ELi140ELb0ELb0ELi32EEvPK6__halfPKjS4_S2_PS0_iiiiPKtS7_iiiiiibS2_i:
	.zero		468


//--------------------- .nv.constant0._Z23gemm_half_q_half_kernelILi4ELi20ELb0ELb0ELi32EEvPK6__halfPKjS4_S2_PS0_iiiiPKtS7_iiiiiibS2_i --------------------------
	.section	.nv.constant0._Z23gemm_half_q_half_kernelILi4ELi20ELb0ELb0ELi32EEvPK6__halfPKjS4_S2_PS0_iiiiPKtS7_iiiiiibS2_i,"a",@progbits
	.sectionflags	@""
	.align	4
.nv.constant0._Z23gemm_half_q_half_kernelILi4ELi20ELb0ELb0ELi32EEvPK6__halfPKjS4_S2_PS0_iiiiPKtS7_iiiiiibS2_i:
	.zero		468


//--------------------- .nv.constant0._Z23gemm_half_q_half_kernelILi4ELi38ELb0ELb0ELi32EEvPK6__halfPKjS4_S2_PS0_iiiiPKtS7_iiiiiibS2_i --------------------------
	.section	.nv.constant0._Z23gemm_half_q_half_kernelILi4ELi38ELb0ELb0ELi32EEvPK6__halfPKjS4_S2_PS0_iiiiPKtS7_iiiiiibS2_i,"a",@progbits
	.sectionflags	@""
	.align	4
.nv.constant0._Z23gemm_half_q_half_kernelILi4ELi38ELb0ELb0ELi32EEvPK6__halfPKjS4_S2_PS0_iiiiPKtS7_iiiiiibS2_i:
	.zero		468


//--------------------- .nv.constant0._Z23gemm_half_q_half_kernelILi4ELi128ELb0ELb0ELi32EEvPK6__halfPKjS4_S2_PS0_iiiiPKtS7_iiiiiibS2_i --------------------------
	.section	.nv.constant0._Z23gemm_half_q_half_kernelILi4ELi128ELb0ELb0ELi32EEvPK6__halfPKjS4_S2_PS0_iiiiPKtS7_iiiiiibS2_i,"a",@progbits
	.sectionflags	@""
	.align	4
.nv.constant0._Z23gemm_half_q_half_kernelILi4ELi128ELb0ELb0ELi32EEvPK6__halfPKjS4_S2_PS0_iiiiPKtS7_iiiiiibS2_i:
	.zero		468


//--------------------- .nv.constant0._Z23gemm_half_q_half_kernelILi3ELi190ELb0ELb0ELi64EEvPK6__halfPKjS4_S2_PS0_iiiiPKtS7_iiiiiibS2_i --------------------------
	.section	.nv.constant0._Z23gemm_half_q_half_kernelILi3ELi190ELb0ELb0ELi64EEvPK6__halfPKjS4_S2_PS0_iiiiPKtS7_iiiiiibS2_i,"a",@progbits
	.sectionflags	@""
	.align	4
.nv.constant0._Z23gemm_half_q_half_kernelILi3ELi190ELb0ELb0ELi64EEvPK6__halfPKjS4_S2_PS0_iiiiPKtS7_iiiiiibS2_i:
	.zero		468


//--------------------- .nv.constant0._Z23gemm_half_q_half_kernelILi3ELi160ELb0ELb0ELi64EEvPK6__halfPKjS4_S2_PS0_iiiiPKtS7_iiiiiibS2_i --------------------------
	.section	.nv.constant0._Z23gemm_half_q_half_kernelILi3ELi160ELb0ELb0ELi64EEvPK6__halfPKjS4_S2_PS0_iiiiPKtS7_iiiiiibS2_i,"a",@progbits
	.sectionflags	@""
	.align	4
.nv.constant0._Z23gemm_half_q_half_kernelILi3ELi160ELb0ELb0ELi64EEvPK6__halfPKjS4_S2_PS0_iiiiPKtS7_iiiiiibS2_i:
	.zero		468


//--------------------- .nv.constant0._Z23gemm_half_q_half_kernelILi3ELi40ELb0ELb0ELi64EEvPK6__halfPKjS4_S2_PS0_iiiiPKtS7_iiiiiibS2_i --------------------------
	.section	.nv.constant0._Z23gemm_half_q_half_kernelILi3ELi40ELb0ELb0ELi64EEvPK6__halfPKjS4_S2_PS0_iiiiPKtS7_iiiiiibS2_i,"a",@progbits
	.sectionflags	@""
	.align	4
.nv.constant0._Z23gemm_half_q_half_kernelILi3ELi40ELb0ELb0ELi64EEvPK6__halfPKjS4_S2_PS0_iiiiPKtS7_iiiiiibS2_i:
	.zero		468


//--------------------- .nv.constant0._Z23gemm_half_q_half_kernelILi3ELi10ELb0ELb0ELi64EEvPK6__halfPKjS4_S2_PS0_iiiiPKtS7_iiiiiibS2_i --------------------------
	.section	.nv.constant0._Z23gemm_half_q_half_kernelILi3ELi10ELb0ELb0ELi64EEvPK6__halfPKjS4_S2_PS0_iiiiPKtS7_iiiiiibS2_i,"a",@progbits
	.sectionflags	@""
	.align	4
.nv.constant0._Z23gemm_half_q_half_kernelILi3ELi10ELb0ELb0ELi64EEvPK6__halfPKjS4_S2_PS0_iiiiPKtS7_iiiiiibS2_i:
	.zero		468


//--------------------- .nv.constant0._Z23gemm_half_q_half_kernelILi3ELi172ELb0ELb0ELi64EEvPK6__halfPKjS4_S2_PS0_iiiiPKtS7_iiiiiibS2_i --------------------------
	.section	.nv.constant0._Z23gemm_half_q_half_kernelILi3ELi172ELb0ELb0ELi64EEvPK6__halfPKjS4_S2_PS0_iiiiPKtS7_iiiiiibS2_i,"a",@progbits
	.sectionflags	@""
	.align	4
.nv.constant0._Z23gemm_half_q_half_kernelILi3ELi172ELb0ELb0ELi64EEvPK6__halfPKjS4_S2_PS0_iiiiPKtS7_iiiiiibS2_i:
	.zero		468


//--------------------- .nv.constant0._Z23gemm_half_q_half_kernelILi3ELi176ELb0ELb0ELi64EEvPK6__halfPKjS4_S2_PS0_iiiiPKtS7_iiiiiibS2_i --------------------------
	.section	.nv.constant0._Z23gemm_half_q_half_kernelILi3ELi176ELb0ELb0ELi64EEvPK6__halfPKjS4_S2_PS0_iiiiPKtS7_iiiiiibS2_i,"a",@progbits
	.sectionflags	@""
	.align	4
.nv.constant0._Z23gemm_half_q_half_kernelILi3ELi176ELb0ELb0ELi64EEvPK6__halfPKjS4_S2_PS0_iiiiPKtS7_iiiiiibS2_i:
	.zero		468


//--------------------- .nv.constant0._Z23gemm_half_q_half_kernelILi3ELi152ELb0ELb0ELi64EEvPK6__halfPKjS4_S2_PS0_iiiiPKtS7_iiiiiibS2_i --------------------------
	.section	.nv.constant0._Z23gemm_half_q_half_kernelILi3ELi152ELb0ELb0ELi64EEvPK6__halfPKjS4_S2_PS0_iiiiPKtS7_iiiiiibS2_i,"a",@progbits
	.sectionflags	@""
	.align	4
.nv.constant0._Z23gemm_half_q_half_kernelILi3ELi152ELb0ELb0ELi64EEvPK6__halfPKjS4_S2_PS0_iiiiPKtS7_iiiiiibS2_i:
	.zero		468


//--------------------- .nv.constant0._Z23gemm_half_q_half_kernelILi3ELi140ELb0ELb0ELi64EEvPK6__halfPKjS4_S2_PS0_iiiiPKtS7_iiiiiibS2_i --------------------------
	.section	.nv.constant0._Z23gemm_half_q_half_kernelILi3ELi140ELb0ELb0ELi64EEvPK6__halfPKjS4_S2_PS0_iiiiPKtS7_iiiiiibS2_i,"a",@progbits
	.sectionflags	@""
	.align	4
.nv.constant0._Z23gemm_half_q_half_kernelILi3ELi140ELb0ELb0ELi64EEvPK6__halfPKjS4_S2_PS0_iiiiPKtS7_iiiiiibS2_i:
	.zero		468


//--------------------- .nv.constant0._Z23gemm_half_q_half_kernelILi3ELi20ELb0ELb0ELi64EEvPK6__halfPKjS4_S2_PS0_iiiiPKtS7_iiiiiibS2_i --------------------------
	.section	.nv.constant0._Z23gemm_half_q_half_kernelILi3ELi20ELb0ELb0ELi64EEvPK6__halfPKjS4_S2_PS0_iiiiPKtS7_iiiiiibS2_i,"a",@progbits
	.sectionflags	@""
	.align	4
.nv.constant0._Z23gemm_half_q_half_kernelILi3ELi20ELb0ELb0ELi64EEvPK6__halfPKjS4_S2_PS0_iiiiPKtS7_iiiiiibS2_i:
	.zero		468


//--------------------- .nv.constant0._Z23gemm_half_q_half_kernelILi3ELi38ELb0ELb0ELi64EEvPK6__halfPKjS4_S2_PS0_iiiiPKtS7_iiiiiibS2_i --------------------------
	.section	.nv.constant0._Z23gemm_half_q_half_kernelILi3ELi38ELb0ELb0ELi64EEvPK6__halfPKjS4_S2_PS0_iiiiPKtS7_iiiiiibS2_i,"a",@progbits
	.sectionflags	@""
	.align	4
.nv.constant0._Z23gemm_half_q_half_kernelILi3ELi38ELb0ELb0ELi64EEvPK6__halfPKjS4_S2_PS0_iiiiPKtS7_iiiiiibS2_i:
	.zero		468


//--------------------- .nv.constant0._Z23gemm_half_q_half_kernelILi3ELi128ELb0ELb0ELi64EEvPK6__halfPKjS4_S2_PS0_iiiiPKtS7_iiiiiibS2_i --------------------------
	.section	.nv.constant0._Z23gemm_half_q_half_kernelILi3ELi128ELb0ELb0ELi64EEvPK6__halfPKjS4_S2_PS0_iiiiPKtS7_iiiiiibS2_i,"a",@progbits
	.sectionflags	@""
	.align	4
.nv.constant0._Z23gemm_half_q_half_kernelILi3ELi128ELb0ELb0ELi64EEvPK6__halfPKjS4_S2_PS0_iiiiPKtS7_iiiiiibS2_i:
	.zero		468


//--------------------- .nv.constant0._Z23gemm_half_q_half_kernelILi3ELi190ELb0ELb0ELi32EEvPK6__halfPKjS4_S2_PS0_iiiiPKtS7_iiiiiibS2_i --------------------------
	.section	.nv.constant0._Z23gemm_half_q_half_kernelILi3ELi190ELb0ELb0ELi32EEvPK6__halfPKjS4_S2_PS0_iiiiPKtS7_iiiiiibS2_i,"a",@progbits
	.sectionflags	@""
	.align	4
.nv.constant0._Z23gemm_half_q_half_kernelILi3ELi190ELb0ELb0ELi32EEvPK6__halfPKjS4_S2_PS0_iiiiPKtS7_iiiiiibS2_i:
	.zero		468


//--------------------- .nv.constant0._Z23gemm_half_q_half_kernelILi3ELi160ELb0ELb0ELi32EEvPK6__halfPKjS4_S2_PS0_iiiiPKtS7_iiiiiibS2_i --------------------------
	.section	.nv.constant0._Z23gemm_half_q_half_kernelILi3ELi160ELb0ELb0ELi32EEvPK6__halfPKjS4_S2_PS0_iiiiPKtS7_iiiiiibS2_i,"a",@progbits
	.sectionflags	@""
	.align	4
.nv.constant0._Z23gemm_half_q_half_kernelILi3ELi160ELb0ELb0ELi32EEvPK6__halfPKjS4_S2_PS0_iiiiPKtS7_iiiiiibS2_i:
	.zero		468


//--------------------- .nv.constant0._Z23gemm_half_q_half_kernelILi3ELi40ELb0ELb0ELi32EEvPK6__halfPKjS4_S2_PS0_iiiiPKtS7_iiiiiibS2_i --------------------------
	.section	.nv.constant0._Z23gemm_half_q_half_kernelILi3ELi40ELb0ELb0ELi32EEvPK6__halfPKjS4_S2_PS0_iiiiPKtS7_iiiiiibS2_i,"a",@progbits
	.sectionflags	@""
	.align	4
.nv.constant0._Z23gemm_half_q_half_kernelILi3ELi40ELb0ELb0ELi32EEvPK6__halfPKjS4_S2_PS0_iiiiPKtS7_iiiiiibS2_i:
	.zero		468


//--------------------- .nv.constant0._Z23gemm_half_q_half_kernelILi3ELi10ELb0ELb0ELi32EEvPK6__halfPKjS4_S2_PS0_iiiiPKtS7_iiiiiibS2_i --------------------------
	.section	.nv.constant0._Z23gemm_half_q_half_kernelILi3ELi10ELb0ELb0ELi32EEvPK6__halfPKjS4_S2_PS0_iiiiPKtS7_iiiiiibS2_i,"a",@progbits
	.sectionflags	@""
	.align	4
.nv.constant0._Z23gemm_half_q_half_kernelILi3ELi10ELb0ELb0ELi32EEvPK6__halfPKjS4_S2_PS0_iiiiPKtS7_iiiiiibS2_i:
	.zero		468


//--------------------- .nv.constant0._Z23gemm_half_q_half_kernelILi3ELi172ELb0ELb0ELi32EEvPK6__halfPKjS4_S2_PS0_iiiiPKtS7_iiiiiibS2_i --------------------------
	.section	.nv.constant0._Z23gemm_half_q_half_kernelILi3ELi172ELb0ELb0ELi32EEvPK6__halfPKjS4_S2_PS0_iiiiPKtS7_iiiiiibS2_i,"a",@progbits
	.sectionflags	@""
	.align	4
.nv.constant0._Z23gemm_half_q_half_kernelILi3ELi172ELb0ELb0ELi32EEvPK6__halfPKjS4_S2_PS0_iiiiPKtS7_iiiiiibS2_i:
	.zero		468


//--------------------- .nv.constant0._Z23gemm_half_q_half_kernelILi3ELi176ELb0ELb0ELi32EEvPK6__halfPKjS4_S2_PS0_iiiiPKtS7_iiiiiibS2_i --------------------------
	.section	.nv.constant0._Z23gemm_half_q_half_kernelILi3ELi176ELb0ELb0ELi32EEvPK6__halfPKjS4_S2_PS0_iiiiPKtS7_iiiiiibS2_i,"a",@progbits
	.sectionflags	@""
	.align	4
.nv.constant0._Z23gemm_half_q_half_kernelILi3ELi176ELb0ELb0ELi32EEvPK6__halfPKjS4_S2_PS0_iiiiPKtS7_iiiiiibS2_i:
	.zero		468


//--------------------- .nv.constant0._Z23gemm_half_q_half_kernelILi3ELi152ELb0ELb0ELi32EEvPK6__halfPKjS4_S2_PS0_iiiiPKtS7_iiiiiibS2_i --------------------------
	.section	.nv.constant0._Z23gemm_half_q_half_kernelILi3ELi152ELb0ELb0ELi32EEvPK6__halfPKjS4_S2_PS0_iiiiPKtS7_iiiiiibS2_i,"a",@progbits
	.sectionflags	@""
	.align	4
.nv.constant0._Z23gemm_half_q_half_kernelILi3ELi152ELb0ELb0ELi32EEvPK6__halfPKjS4_S2_PS0_iiiiPKtS7_iiiiiibS2_i:
	.zero		468


//--------------------- .nv.constant0._Z23gemm_half_q_half_kernelILi3ELi140ELb0ELb0ELi32EEvPK6__halfPKjS4_S2_PS0_iiiiPKtS7_iiiiiibS2_i --------------------------
	.section	.nv.constant0._Z23gemm_half_q_half_kernelILi3ELi140ELb0ELb0ELi32EEvPK6__halfPKjS4_S2_PS0_iiiiPKtS7_iiiiiibS2_i,"a",@progbits
	.sectionflags	@""
	.align	4
.nv.constant0._Z23gemm_half_q_half_kernelILi3ELi140ELb0ELb0ELi32EEvPK6__halfPKjS4_S2_PS0_iiiiPKtS7_iiiiiibS2_i:
	.zero		468


//--------------------- .nv.constant0._Z23gemm_half_q_half_kernelILi3ELi20ELb0ELb0ELi32EEvPK6__halfPKjS4_S2_PS0_iiiiPKtS7_iiiiiibS2_i --------------------------
	.section	.nv.constant0._Z23gemm_half_q_half_kernelILi3ELi20ELb0ELb0ELi32EEvPK6__halfPKjS4_S2_PS0_iiiiPKtS7_iiiiiibS2_i,"a",@progbits
	.sectionflags	@""
	.align	4
.nv.constant0._Z23gemm_half_q_half_kernelILi3ELi20ELb0ELb0ELi32EEvPK6__halfPKjS4_S2_PS0_iiiiPKtS7_iiiiiibS2_i:
	.zero		468


//--------------------- .nv.constant0._Z23gemm_half_q_half_kernelILi3ELi38ELb0ELb0ELi32EEvPK6__halfPKjS4_S2_PS0_iiiiPKtS7_iiiiiibS2_i --------------------------
	.section	.nv.constant0._Z23gemm_half_q_half_kernelILi3ELi38ELb0ELb0ELi32EEvPK6__halfPKjS4_S2_PS0_iiiiPKtS7_iiiiiibS2_i,"a",@progbits
	.sectionflags	@""
	.align	4
.nv.constant0._Z23gemm_half_q_half_kernelILi3ELi38ELb0ELb0ELi32EEvPK6__halfPKjS4_S2_PS0_iiiiPKtS7_iiiiiibS2_i:
	.zero		468


//--------------------- .nv.constant0._Z23gemm_half_q_half_kernelILi3ELi128ELb0ELb0ELi32EEvPK6__halfPKjS4_S2_PS0_iiiiPKtS7_iiiiiibS2_i --------------------------
	.section	.nv.constant0._Z23gemm_half_q_half_kernelILi3ELi128ELb0ELb0ELi32EEvPK6__halfPKjS4_S2_PS0_iiiiPKtS7_iiiiiibS2_i,"a",@progbits
	.sectionflags	@""
	.align	4
.nv.constant0._Z23gemm_half_q_half_kernelILi3ELi128ELb0ELb0ELi32EEvPK6__halfPKjS4_S2_PS0_iiiiPKtS7_iiiiiibS2_i:
	.zero		468


//--------------------- .nv.constant0._Z23gemm_half_q_half_kernelILi2ELi190ELb0ELb0ELi64EEvPK6__halfPKjS4_S2_PS0_iiiiPKtS7_iiiiiibS2_i --------------------------
	.section	.nv.constant0._Z23gemm_half_q_half_kernelILi2ELi190ELb0ELb0ELi64EEvPK6__halfPKjS4_S2_PS0_iiiiPKtS7_iiiiiibS2_i,"a",@progbits
	.sectionflags	@""
	.align	4
.nv.constant0._Z23gemm_half_q_half_kernelILi2ELi190ELb0ELb0ELi64EEvPK6__halfPKjS4_S2_PS0_iiiiPKtS7_iiiiiibS2_i:
	.zero		468


//--------------------- .nv.constant0._Z23gemm_half_q_half_kernelILi2ELi160ELb0ELb0ELi64EEvPK6__halfPKjS4_S2_PS0_iiiiPKtS7_iiiiiibS2_i --------------------------
	.section	.nv.constant0._Z23gemm_half_q_half_kernelILi2ELi160ELb0ELb0ELi64EEvPK6__halfPKjS4_S2_PS0_iiiiPKtS7_iiiiiibS2_i,"a",@progbits
	.sectionflags	@""
	.align	4
.nv.constant0._Z23gemm_half_q_half_kernelILi2ELi160ELb0ELb0ELi64EEvPK6__halfPKjS4_S2_PS0_iiiiPKtS7_iiiiiibS2_i:
	.zero		468


//--------------------- .nv.constant0._Z23gemm_half_q_half_kernelILi2ELi40ELb0ELb0ELi64EEvPK6__halfPKjS4_S2_PS0_iiiiPKtS7_iiiiiibS2_i --------------------------
	.section	.nv.constant0._Z23gemm_half_q_half_kernelILi2ELi40ELb0ELb0ELi64EEvPK6__halfPKjS4_S2_PS0_iiiiPKtS7_iiiiiibS2_i,"a",@progbits
	.sectionflags	@""
	.align	4
.nv.constant0._Z23gemm_half_q_half_kernelILi2ELi40ELb0ELb0ELi64EEvPK6__halfPKjS4_S2_PS0_iiiiPKtS7_iiiiiibS2_i:
	.zero		468


//--------------------- .nv.constant0._Z23gemm_half_q_half_kernelILi2ELi10ELb0ELb0ELi64EEvPK6__halfPKjS4_S2_PS0_iiiiPKtS7_iiiiiibS2_i --------------------------
	.section	.nv.constant0._Z23gemm_half_q_half_kernelILi2ELi10ELb0ELb0ELi64EEvPK6__halfPKjS4_S2_PS0_iiiiPKtS7_iiiiiibS2_i,"a",@progbits
	.sectionflags	@""
	.align	4
.nv.constant0._Z23gemm_half_q_half_kernelILi2ELi10ELb0ELb0ELi64EEvPK6__halfPKjS4_S2_PS0_iiiiPKtS7_iiiiiibS2_i:
	.zero		468


//--------------------- .nv.constant0._Z23gemm_half_q_half_kernelILi2ELi172ELb0ELb0ELi64EEvPK6__halfPKjS4_S2_PS0_iiiiPKtS7_iiiiiibS2_i --------------------------
	.section	.nv.constant0._Z23gemm_half_q_half_kernelILi2ELi172ELb0ELb0ELi64EEvPK6__halfPKjS4_S2_PS0_iiiiPKtS7_iiiiiibS2_i,"a",@progbits
	.sectionflags	@""
	.align	4
.nv.constant0._Z23gemm_half_q_half_kernelILi2ELi172ELb0ELb0ELi64EEvPK6__halfPKjS4_S2_PS0_iiiiPKtS7_iiiiiibS2_i:
	.zero		468


//--------------------- .nv.constant0._Z23gemm_half_q_half_kernelILi2ELi176ELb0ELb0ELi64EEvPK6__halfPKjS4_S2_PS0_iiiiPKtS7_iiiiiibS2_i --------------------------
	.section	.nv.constant0._Z23gemm_half_q_half_kernelILi2ELi176ELb0ELb0ELi64EEvPK6__halfPKjS4_S2_PS0_iiiiPKtS7_iiiiiibS2_i,"a",@progbits
	.sectionflags	@""
	.align	4
.nv.constant0._Z23gemm_half_q_half_kernelILi2ELi176ELb0ELb0ELi64EEvPK6__halfPKjS4_S2_PS0_iiiiPKtS7_iiiiiibS2_i:
	.zero		468


//--------------------- .nv.constant0._Z23gemm_half_q_half_kernelILi2ELi152ELb0ELb0ELi64EEvPK6__halfPKjS4_S2_PS0_iiiiPKtS7_iiiiiibS2_i --------------------------
	.section	.nv.constant0._Z23gemm_half_q_half_kernelILi2ELi152ELb0ELb0ELi64EEvPK6__halfPKjS4_S2_PS0_iiiiPKtS7_iiiiiibS2_i,"a",@progbits
	.sectionflags	@""
	.align	4
.nv.constant0._Z23gemm_half_q_half_kernelILi2ELi152ELb0ELb0ELi64EEvPK6__halfPKjS4_S2_PS0_iiiiPKtS7_iiiiiibS2_i:
	.zero		468


//--------------------- .nv.constant0._Z23gemm_half_q_half_kernelILi2ELi140ELb0ELb0ELi64EEvPK6__halfPKjS4_S2_PS0_iiiiPKtS7_iiiiiibS2_i --------------------------
	.section	.nv.constant0._Z23gemm_half_q_half_kernelILi2ELi140ELb0ELb0ELi64EEvPK6__halfPKjS4_S2_PS0_iiiiPKtS7_iiiiiibS2_i,"a",@progbits
	.sectionflags	@""
	.align	4
.nv.constant0._Z23gemm_half_q_half_kernelILi2ELi140ELb0ELb0ELi64EEvPK6__halfPKjS4_S2_PS0_iiiiPKtS7_iiiiiibS2_i:
	.zero		468


//--------------------- .nv.constant0._Z23gemm_half_q_half_kernelILi2ELi20ELb0ELb0ELi64EEvPK6__halfPKjS4_S2_PS0_iiiiPKtS7_iiiiiibS2_i --------------------------
	.section	.nv.constant0._Z23gemm_half_q_half_kernelILi2ELi20ELb0ELb0ELi64EEvPK6__halfPKjS4_S2_PS0_iiiiPKtS7_iiiiiibS2_i,"a",@progbits
	.sectionflags	@""
	.align	4
.nv.constant0._Z23gemm_half_q_half_kernelILi2ELi20ELb0ELb0ELi64EEvPK6__halfPKjS4_S2_PS0_iiiiPKtS7_iiiiiibS2_i:
	.zero		468


//--------------------- .nv.constant0._Z23gemm_half_q_half_kernelILi2ELi38ELb0ELb0ELi64EEvPK6__halfPKjS4_S2_PS0_iiiiPKtS7_iiiiiibS2_i --------------------------
	.section	.nv.constant0._Z23gemm_half_q_half_kernelILi2ELi38ELb0ELb0ELi64EEvPK6__halfPKjS4_S2_PS0_iiiiPKtS7_iiiiiibS2_i,"a",@progbits
	.sectionflags	@""
	.align	4
.nv.constant0._Z23gemm_half_q_half_kernelILi2ELi38ELb0ELb0ELi64EEvPK6__halfPKjS4_S2_PS0_iiiiPKtS7_iiiiiibS2_i:
	.zero		468


//--------------------- .nv.constant0._Z23gemm_half_q_half_kernelILi2ELi128ELb0ELb0ELi64EEvPK6__halfPKjS4_S2_PS0_iiiiPKtS7_iiiiiibS2_i --------------------------
	.section	.nv.constant0._Z23gemm_half_q_half_kernelILi2ELi128ELb0ELb0ELi64EEvPK6__halfPKjS4_S2_PS0_iiiiPKtS7_iiiiiibS2_i,"a",@progbits
	.sectionflags	@""
	.align	4
.nv.constant0._Z23gemm_half_q_half_kernelILi2ELi128ELb0ELb0ELi64EEvPK6__halfPKjS4_S2_PS0_iiiiPKtS7_iiiiiibS2_i:
	.zero		468


//--------------------- .nv.constant0._Z23gemm_half_q_half_kernelILi2ELi190ELb0ELb0ELi32EEvPK6__halfPKjS4_S2_PS0_iiiiPKtS7_iiiiiibS2_i --------------------------
	.section	.nv.constant0._Z23gemm_half_q_half_kernelILi2ELi190ELb0ELb0ELi32EEvPK6__halfPKjS4_S2_PS0_iiiiPKtS7_iiiiiibS2_i,"a",@progbits
	.sectionflags	@""
	.align	4
.nv.constant0._Z23gemm_half_q_half_kernelILi2ELi190ELb0ELb0ELi32EEvPK6__halfPKjS4_S2_PS0_iiiiPKtS7_iiiiiibS2_i:
	.zero		468


//--------------------- .nv.constant0._Z23gemm_half_q_half_kernelILi2ELi160ELb0ELb0ELi32EEvPK6__halfPKjS4_S2_PS0_iiiiPKtS7_iiiiiibS2_i --------------------------
	.section	.nv.constant0._Z23gemm_half_q_half_kernelILi2ELi160ELb0ELb0ELi32EEvPK6__halfPKjS4_S2_PS0_iiiiPKtS7_iiiiiibS2_i,"a",@progbits
	.sectionflags	@""
	.align	4
.nv.constant0._Z23gemm_half_q_half_kernelILi2ELi160ELb0ELb0ELi32EEvPK6__halfPKjS4_S2_PS0_iiiiPKtS7_iiiiiibS2_i:
	.zero		468


//--------------------- .nv.constant0._Z23gemm_half_q_half_kernelILi2ELi40ELb0ELb0ELi32EEvPK6__halfPKjS4_S2_PS0_iiiiPKtS7_iiiiiibS2_i --------------------------
	.section	.nv.constant0._Z23gemm_half_q_half_kernelILi2ELi40ELb0ELb0ELi32EEvPK6__halfPKjS4_S2_PS0_iiiiPKtS7_iiiiiibS2_i,"a",@progbits
	.sectionflags	@""
	.align	4
.nv.constant0._Z23gemm_half_q_half_kernelILi2ELi40ELb0ELb0ELi32EEvPK6__halfPKjS4_S2_PS0_iiiiPKtS7_iiiiiibS2_i:
	.zero		468


//--------------------- .nv.constant0._Z23gemm_half_q_half_kernelILi2ELi10ELb0ELb0ELi32EEvPK6__halfPKjS4_S2_PS0_iiiiPKtS7_iiiiiibS2_i --------------------------
	.section	.nv.constant0._Z23gemm_half_q_half_kernelILi2ELi10ELb0ELb0ELi32EEvPK6__halfPKjS4_S2_PS0_iiiiPKtS7_iiiiiibS2_i,"a",@progbits
	.sectionflags	@""
	.align	4
.nv.constant0._Z23gemm_half_q_half_kernelILi2ELi10ELb0ELb0ELi32EEvPK6__halfPKjS4_S2_PS0_iiiiPKtS7_iiiiiibS2_i:
	.zero		468


//--------------------- .nv.constant0._Z23gemm_half_q_half_kernelILi2ELi172ELb0ELb0ELi32EEvPK6__halfPKjS4_S2_PS0_iiiiPKtS7_iiiiiibS2_i --------------------------
	.section	.nv.constant0._Z23gemm_half_q_half_kernelILi2ELi172ELb0ELb0ELi32EEvPK6__halfPKjS4_S2_PS0_iiiiPKtS7_iiiiiibS2_i,"a",@progbits
	.sectionflags	@""
	.align	4
.nv.constant0._Z23gemm_half_q_half_kernelILi2ELi172ELb0ELb0ELi32EEvPK6__halfPKjS4_S2_PS0_iiiiPKtS7_iiiiiibS2_i:
	.zero		468


//--------------------- .nv.constant0._Z23gemm_half_q_half_kernelILi2ELi176ELb0ELb0ELi32EEvPK6__halfPKjS4_S2_PS0_iiiiPKtS7_iiiiiibS2_i --------------------------
	.section	.nv.constant0._Z23gemm_half_q_half_kernelILi2ELi176ELb0ELb0ELi32EEvPK6__halfPKjS4_S2_PS0_iiiiPKtS7_iiiiiibS2_i,"a",@progbits
	.sectionflags	@""
	.align	4
.nv.constant0._Z23gemm_half_q_half_kernelILi2ELi176ELb0ELb0ELi32EEvPK6__halfPKjS4_S2_PS0_iiiiPKtS7_iiiiiibS2_i:
	.zero		468


//--------------------- .nv.constant0._Z23gemm_half_q_half_kernelILi2ELi152ELb0ELb0ELi32EEvPK6__halfPKjS4_S2_PS0_iiiiPKtS7_iiiiiibS2_i --------------------------
	.section	.nv.constant0._Z23gemm_half_q_half_kernelILi2ELi152ELb0ELb0ELi32EEvPK6__halfPKjS4_S2_PS0_iiiiPKtS7_iiiiiibS2_i,"a",@progbits
	.sectionflags	@""
	.align	4
.nv.constant0._Z23gemm_half_q_half_kernelILi2ELi152ELb0ELb0ELi32EEvPK6__halfPKjS4_S2_PS0_iiiiPKtS7_iiiiiibS2_i:
	.zero		468


//--------------------- .nv.constant0._Z23gemm_half_q_half_kernelILi2ELi140ELb0ELb0ELi32EEvPK6__halfPKjS4_S2_PS0_iiiiPKtS7_iiiiiibS2_i --------------------------
	.section	.nv.constant0._Z23gemm_half_q_half_kernelILi2ELi140ELb0ELb0ELi32EEvPK6__halfPKjS4_S2_PS0_iiiiPKtS7_iiiiiibS2_i,"a",@progbits
	.sectionflags	@""
	.align	4
.nv.constant0._Z23gemm_half_q_half_kernelILi2ELi140ELb0ELb0ELi32EEvPK6__halfPKjS4_S2_PS0_iiiiPKtS7_iiiiiibS2_i:
	.zero		468


//--------------------- .nv.constant0._Z23gemm_half_q_half_kernelILi2ELi20ELb0ELb0ELi32EEvPK6__halfPKjS4_S2_PS0_iiiiPKtS7_iiiiiibS2_i --------------------------
	.section	.nv.constant0._Z23gemm_half_q_half_kernelILi2ELi20ELb0ELb0ELi32EEvPK6__halfPKjS4_S2_PS0_iiiiPKtS7_iiiiiibS2_i,"a",@progbits
	.sectionflags	@""
	.align	4
.nv.constant0._Z23gemm_half_q_half_kernelILi2ELi20ELb0ELb0ELi32EEvPK6__halfPKjS4_S2_PS0_iiiiPKtS7_iiiiiibS2_i:
	.zero		468


//--------------------- .nv.constant0._Z23gemm_half_q_half_kernelILi2ELi38ELb0ELb0ELi32EEvPK6__halfPKjS4_S2_PS0_iiiiPKtS7_iiiiiibS2_i --------------------------
	.section	.nv.constant0._Z23gemm_half_q_half_kernelILi2ELi38ELb0ELb0ELi32EEvPK6__halfPKjS4_S2_PS0_iiiiPKtS7_iiiiiibS2_i,"a",@progbits
	.sectionflags	@""
	.align	4
.nv.constant0._Z23gemm_half_q_half_kernelILi2ELi38ELb0ELb0ELi32EEvPK6__halfPKjS4_S2_PS0_iiiiPKtS7_iiiiiibS2_i:
	.zero		468


//--------------------- .nv.constant0._Z23gemm_half_q_half_kernelILi2ELi128ELb0ELb0ELi32EEvPK6__halfPKjS4_S2_PS0_iiiiPKtS7_iiiiiibS2_i --------------------------
	.section	.nv.constant0._Z23gemm_half_q_half_kernelILi2ELi128ELb0ELb0ELi32EEvPK6__halfPKjS4_S2_PS0_iiiiPKtS7_iiiiiibS2_i,"a",@progbits
	.sectionflags	@""
	.align	4
.nv.constant0._Z23gemm_half_q_half_kernelILi2ELi128ELb0ELb0ELi32EEvPK6__halfPKjS4_S2_PS0_iiiiPKtS7_iiiiiibS2_i:
	.zero		468


//--------------------- .nv.constant0._Z23gemm_half_q_half_kernelILi1ELi190ELb0ELb0ELi64EEvPK6__halfPKjS4_S2_PS0_iiiiPKtS7_iiiiiibS2_i --------------------------
	.section	.nv.constant0._Z23gemm_half_q_half_kernelILi1ELi190ELb0ELb0ELi64EEvPK6__halfPKjS4_S2_PS0_iiiiPKtS7_iiiiiibS2_i,"a",@progbits
	.sectionflags	@""
	.align	4
.nv.constant0._Z23gemm_half_q_half_kernelILi1ELi190ELb0ELb0ELi64EEvPK6__halfPKjS4_S2_PS0_iiiiPKtS7_iiiiiibS2_i:
	.zero		468


//--------------------- .nv.constant0._Z23gemm_half_q_half_kernelILi1ELi160ELb0ELb0ELi64EEvPK6__halfPKjS4_S2_PS0_iiiiPKtS7_iiiiiibS2_i --------------------------
	.section	.nv.constant0._Z23gemm_half_q_half_kernelILi1ELi160ELb0ELb0ELi64EEvPK6__halfPKjS4_S2_PS0_iiiiPKtS7_iiiiiibS2_i,"a",@progbits
	.sectionflags	@""
	.align	4
.nv.constant0._Z23gemm_half_q_half_kernelILi1ELi160ELb0ELb0ELi64EEvPK6__halfPKjS4_S2_PS0_iiiiPKtS7_iiiiiibS2_i:
	.zero		468


//--------------------- .nv.constant0._Z23gemm_half_q_half_kernelILi1ELi40ELb0ELb0ELi64EEvPK6__halfPKjS4_S2_PS0_iiiiPKtS7_iiiiiibS2_i --------------------------
	.section	.nv.constant0._Z23gemm_half_q_half_kernelILi1ELi40ELb0ELb0ELi64EEvPK6__halfPKjS4_S2_PS0_iiiiPKtS7_iiiiiibS2_i,"a",@progbits
	.sectionflags	@""
	.align	4
.nv.constant0._Z23gemm_half_q_half_kernelILi1ELi40ELb0ELb0ELi64EEvPK6__halfPKjS4_S2_PS0_iiiiPKtS7_iiiiiibS2_i:
	.zero		468


//--------------------- .nv.constant0._Z23gemm_half_q_half_kernelILi1ELi10ELb0ELb0ELi64EEvPK6__halfPKjS4_S2_PS0_iiiiPKtS7_iiiiiibS2_i --------------------------
	.section	.nv.constant0._Z23gemm_half_q_half_kernelILi1ELi10ELb0ELb0ELi64EEvPK6__halfPKjS4_S2_PS0_iiiiPKtS7_iiiiiibS2_i,"a",@progbits
	.sectionflags	@""
	.align	4
.nv.constant0._Z23gemm_half_q_half_kernelILi1ELi10ELb0ELb0ELi64EEvPK6__halfPKjS4_S2_PS0_iiiiPKtS7_iiiiiibS2_i:
	.zero		468


//--------------------- .nv.constant0._Z23gemm_half_q_half_kernelILi1ELi172ELb0ELb0ELi64EEvPK6__halfPKjS4_S2_PS0_iiiiPKtS7_iiiiiibS2_i --------------------------
	.section	.nv.constant0._Z23gemm_half_q_half_kernelILi1ELi172ELb0ELb0ELi64EEvPK6__halfPKjS4_S2_PS0_iiiiPKtS7_iiiiiibS2_i,"a",@progbits
	.sectionflags	@""
	.align	4
.nv.constant0._Z23gemm_half_q_half_kernelILi1ELi172ELb0ELb0ELi64EEvPK6__halfPKjS4_S2_PS0_iiiiPKtS7_iiiiiibS2_i:
	.zero		468


//--------------------- .nv.constant0._Z23gemm_half_q_half_kernelILi1ELi176ELb0ELb0ELi64EEvPK6__halfPKjS4_S2_PS0_iiiiPKtS7_iiiiiibS2_i --------------------------
	.section	.nv.constant0._Z23gemm_half_q_half_kernelILi1ELi176ELb0ELb0ELi64EEvPK6__halfPKjS4_S2_PS0_iiiiPKtS7_iiiiiibS2_i,"a",@progbits
	.sectionflags	@""
	.align	4
.nv.constant0._Z23gemm_half_q_half_kernelILi1ELi176ELb0ELb0ELi64EEvPK6__halfPKjS4_S2_PS0_iiiiPKtS7_iiiiiibS2_i:
	.zero		468


//--------------------- .nv.constant0._Z23gemm_half_q_half_kernelILi1ELi152ELb0ELb0ELi64EEvPK6__halfPKjS4_S2_PS0_iiiiPKtS7_iiiiiibS2_i --------------------------
	.section	.nv.constant0._Z23gemm_half_q_half_kernelILi1ELi152ELb0ELb0ELi64EEvPK6__halfPKjS4_S2_PS0_iiiiPKtS7_iiiiiibS2_i,"a",@progbits
	.sectionflags	@""
	.align	4
.nv.constant0._Z23gemm_half_q_half_kernelILi1ELi152ELb0ELb0ELi64EEvPK6__halfPKjS4_S2_PS0_iiiiPKtS7_iiiiiibS2_i:
	.zero		468


//--------------------- .nv.constant0._Z23gemm_half_q_half_kernelILi1ELi140ELb0ELb0ELi64EEvPK6__halfPKjS4_S2_PS0_iiiiPKtS7_iiiiiibS2_i --------------------------
	.section	.nv.constant0._Z23gemm_half_q_half_kernelILi1ELi140ELb0ELb0ELi64EEvPK6__halfPKjS4_S2_PS0_iiiiPKtS7_iiiiiibS2_i,"a",@progbits
	.sectionflags	@""
	.align	4
.nv.constant0._Z23gemm_half_q_half_kernelILi1ELi140ELb0ELb0ELi64EEvPK6__halfPKjS4_S2_PS0_iiiiPKtS7_iiiiiibS2_i:
	.zero		468


//--------------------- .nv.constant0._Z23gemm_half_q_half_kernelILi1ELi20ELb0ELb0ELi64EEvPK6__halfPKjS4_S2_PS0_iiiiPKtS7_iiiiiibS2_i --------------------------
	.section	.nv.constant0._Z23gemm_half_q_half_kernelILi1ELi20ELb0ELb0ELi64EEvPK6__halfPKjS4_S2_PS0_iiiiPKtS7_iiiiiibS2_i,"a",@progbits
	.sectionflags	@""
	.align	4
.nv.constant0._Z23gemm_half_q_half_kernelILi1ELi20ELb0ELb0ELi64EEvPK6__halfPKjS4_S2_PS0_iiiiPKtS7_iiiiiibS2_i:
	.zero		468


//--------------------- .nv.constant0._Z23gemm_half_q_half_kernelILi1ELi38ELb0ELb0ELi64EEvPK6__halfPKjS4_S2_PS0_iiiiPKtS7_iiiiiibS2_i --------------------------
	.section	.nv.constant0._Z23gemm_half_q_half_kernelILi1ELi38ELb0ELb0ELi64EEvPK6__halfPKjS4_S2_PS0_iiiiPKtS7_iiiiiibS2_i,"a",@progbits
	.sectionflags	@""
	.align	4
.nv.constant0._Z23gemm_half_q_half_kernelILi1ELi38ELb0ELb0ELi64EEvPK6__halfPKjS4_S2_PS0_iiiiPKtS7_iiiiiibS2_i:
	.zero		468


//--------------------- .nv.constant0._Z23gemm_half_q_half_kernelILi1ELi128ELb0ELb0ELi64EEvPK6__halfPKjS4_S2_PS0_iiiiPKtS7_iiiiiibS2_i --------------------------
	.section	.nv.constant0._Z23gemm_half_q_half_kernelILi1ELi128ELb0ELb0ELi64EEvPK6__halfPKjS4_S2_PS0_iiiiPKtS7_iiiiiibS2_i,"a",@progbits
	.sectionflags	@""
	.align	4
.nv.constant0._Z23gemm_half_q_half_kernelILi1ELi128ELb0ELb0ELi64EEvPK6__halfPKjS4_S2_PS0_iiiiPKtS7_iiiiiibS2_i:
	.zero		468


//--------------------- .nv.constant0._Z23gemm_half_q_half_kernelILi1ELi190ELb0ELb0ELi32EEvPK6__halfPKjS4_S2_PS0_iiiiPKtS7_iiiiiibS2_i --------------------------
	.section	.nv.constant0._Z23gemm_half_q_half_kernelILi1ELi190ELb0ELb0ELi32EEvPK6__halfPKjS4_S2_PS0_iiiiPKtS7_iiiiiibS2_i,"a",@progbits
	.sectionflags	@""
	.align	4
.nv.constant0._Z23gemm_half_q_half_kernelILi1ELi190ELb0ELb0ELi32EEvPK6__halfPKjS4_S2_PS0_iiiiPKtS7_iiiiiibS2_i:
	.zero		468


//--------------------- .nv.constant0._Z23gemm_half_q_half_kernelILi1ELi160ELb0ELb0ELi32EEvPK6__halfPKjS4_S2_PS0_iiiiPKtS7_iiiiiibS2_i --------------------------
	.section	.nv.constant0._Z23gemm_half_q_half_kernelILi1ELi160ELb0ELb0ELi32EEvPK6__halfPKjS4_S2_PS0_iiiiPKtS7_iiiiiibS2_i,"a",@progbits
	.sectionflags	@""
	.align	4
.nv.constant0._Z23gemm_half_q_half_kernelILi1ELi160ELb0ELb0ELi32EEvPK6__halfPKjS4_S2_PS0_iiiiPKtS7_iiiiiibS2_i:
	.zero		468


//--------------------- .nv.constant0._Z23gemm_half_q_half_kernelILi1ELi40ELb0ELb0ELi32EEvPK6__halfPKjS4_S2_PS0_iiiiPKtS7_iiiiiibS2_i --------------------------
	.section	.nv.constant0._Z23gemm_half_q_half_kernelILi1ELi40ELb0ELb0ELi32EEvPK6__halfPKjS4_S2_PS0_iiiiPKtS7_iiiiiibS2_i,"a",@progbits
	.sectionflags	@""
	.align	4
.nv.constant0._Z23gemm_half_q_half_kernelILi1ELi40ELb0ELb0ELi32EEvPK6__halfPKjS4_S2_PS0_iiiiPKtS7_iiiiiibS2_i:
	.zero		468


//--------------------- .nv.constant0._Z23gemm_half_q_half_kernelILi1ELi10ELb0ELb0ELi32EEvPK6__halfPKjS4_S2_PS0_iiiiPKtS7_iiiiiibS2_i --------------------------
	.section	.nv.constant0._Z23gemm_half_q_half_kernelILi1ELi10ELb0ELb0ELi32EEvPK6__halfPKjS4_S2_PS0_iiiiPKtS7_iiiiiibS2_i,"a",@progbits
	.sectionflags	@""
	.align	4
.nv.constant0._Z23gemm_half_q_half_kernelILi1ELi10ELb0ELb0ELi32EEvPK6__halfPKjS4_S2_PS0_iiiiPKtS7_iiiiiibS2_i:
	.zero		468


//--------------------- .nv.constant0._Z23gemm_half_q_half_kernelILi1ELi172ELb0ELb0ELi32EEvPK6__halfPKjS4_S2_PS0_iiiiPKtS7_iiiiiibS2_i --------------------------
	.section	.nv.constant0._Z23gemm_half_q_half_kernelILi1ELi172ELb0ELb0ELi32EEvPK6__halfPKjS4_S2_PS0_iiiiPKtS7_iiiiiibS2_i,"a",@progbits
	.sectionflags	@""
	.align	4
.nv.constant0._Z23gemm_half_q_half_kernelILi1ELi172ELb0ELb0ELi32EEvPK6__halfPKjS4_S2_PS0_iiiiPKtS7_iiiiiibS2_i:
	.zero		468


//--------------------- .nv.constant0._Z23gemm_half_q_half_kernelILi1ELi176ELb0ELb0ELi32EEvPK6__halfPKjS4_S2_PS0_iiiiPKtS7_iiiiiibS2_i --------------------------
	.section	.nv.constant0._Z23gemm_half_q_half_kernelILi1ELi176ELb0ELb0ELi32EEvPK6__halfPKjS4_S2_PS0_iiiiPKtS7_iiiiiibS2_i,"a",@progbits
	.sectionflags	@""
	.align	4
.nv.constant0._Z23gemm_half_q_half_kernelILi1ELi176ELb0ELb0ELi32EEvPK6__halfPKjS4_S2_PS0_iiiiPKtS7_iiiiiibS2_i:
	.zero		468


//--------------------- .nv.constant0._Z23gemm_half_q_half_kernelILi1ELi152ELb0ELb0ELi32EEvPK6__halfPKjS4_S2_PS0_iiiiPKtS7_iiiiiibS2_i --------------------------
	.section	.nv.constant0._Z23gemm_half_q_half_kernelILi1ELi152ELb0ELb0ELi32EEvPK6__halfPKjS4_S2_PS0_iiiiPKtS7_iiiiiibS2_i,"a",@progbits
	.sectionflags	@""
	.align	4
.nv.constant0._Z23gemm_half_q_half_kernelILi1ELi152ELb0ELb0ELi32EEvPK6__halfPKjS4_S2_PS0_iiiiPKtS7_iiiiiibS2_i:
	.zero		468


//--------------------- .nv.constant0._Z23gemm_half_q_half_kernelILi1ELi140ELb0ELb0ELi32EEvPK6__halfPKjS4_S2_PS0_iiiiPKtS7_iiiiiibS2_i --------------------------
	.section	.nv.constant0._Z23gemm_half_q_half_kernelILi1ELi140ELb0ELb0ELi32EEvPK6__halfPKjS4_S2_PS0_iiiiPKtS7_iiiiiibS2_i,"a",@progbits
	.sectionflags	@""
	.align	4
.nv.constant0._Z23gemm_half_q_half_kernelILi1ELi140ELb0ELb0ELi32EEvPK6__halfPKjS4_S2_PS0_iiiiPKtS7_iiiiiibS2_i:
	.zero		468


//--------------------- .nv.constant0._Z23gemm_half_q_half_kernelILi1ELi20ELb0ELb0ELi32EEvPK6__halfPKjS4_S2_PS0_iiiiPKtS7_iiiiiibS2_i --------------------------
	.section	.nv.constant0._Z23gemm_half_q_half_kernelILi1ELi20ELb0ELb0ELi32EEvPK6__halfPKjS4_S2_PS0_iiiiPKtS7_iiiiiibS2_i,"a",@progbits
	.sectionflags	@""
	.align	4
.nv.constant0._Z23gemm_half_q_half_kernelILi1ELi20ELb0ELb0ELi32EEvPK6__halfPKjS4_S2_PS0_iiiiPKtS7_iiiiiibS2_i:
	.zero		468


//--------------------- .nv.constant0._Z23gemm_half_q_half_kernelILi1ELi38ELb0ELb0ELi32EEvPK6__halfPKjS4_S2_PS0_iiiiPKtS7_iiiiiibS2_i --------------------------
	.section	.nv.constant0._Z23gemm_half_q_half_kernelILi1ELi38ELb0ELb0ELi32EEvPK6__halfPKjS4_S2_PS0_iiiiPKtS7_iiiiiibS2_i,"a",@progbits
	.sectionflags	@""
	.align	4
.nv.constant0._Z23gemm_half_q_half_kernelILi1ELi38ELb0ELb0ELi32EEvPK6__halfPKjS4_S2_PS0_iiiiPKtS7_iiiiiibS2_i:
	.zero		468


//--------------------- .nv.constant0._Z23gemm_half_q_half_kernelILi1ELi128ELb0ELb0ELi32EEvPK6__halfPKjS4_S2_PS0_iiiiPKtS7_iiiiiibS2_i --------------------------
	.section	.nv.constant0._Z23gemm_half_q_half_kernelILi1ELi128ELb0ELb0ELi32EEvPK6__halfPKjS4_S2_PS0_iiiiPKtS7_iiiiiibS2_i,"a",@progbits
	.sectionflags	@""
	.align	4
.nv.constant0._Z23gemm_half_q_half_kernelILi1ELi128ELb0ELb0ELi32EEvPK6__halfPKjS4_S2_PS0_iiiiPKtS7_iiiiiibS2_i:
	.zero		468


//--------------------- .text._Z23gemm_half_q_half_kernelILi4ELi190ELb0ELb0ELi64EEvPK6__halfPKjS4_S2_PS0_iiiiPKtS7_iiiiiibS2_i --------------------------
	.section	.text._Z23gemm_half_q_half_kernelILi4ELi190ELb0ELb0ELi64EEvPK6__halfPKjS4_S2_PS0_iiiiPKtS7_iiiiiibS2_i,"ax",@progbits
	.sectioninfo	@"SHI_REGISTERS=118"
	.align	128
        .global         _Z23gemm_half_q_half_kernelILi4ELi190ELb0ELb0ELi64EEvPK6__halfPKjS4_S2_PS0_iiiiPKtS7_iiiiiibS2_i
        .type           _Z23gemm_half_q_half_kernelILi4ELi190ELb0ELb0ELi64EEvPK6__halfPKjS4_S2_PS0_iiiiPKtS7_iiiiiibS2_i,@function
        .size           _Z23gemm_half_q_half_kernelILi4ELi190ELb0ELb0ELi64EEvPK6__halfPKjS4_S2_PS0_iiiiPKtS7_iiiiiibS2_i,(.L_x_3715 - _Z23gemm_half_q_half_kernelILi4ELi190ELb0ELb0ELi64EEvPK6__halfPKjS4_S2_PS0_iiiiPKtS7_iiiiiibS2_i)
        .other          _Z23gemm_half_q_half_kernelILi4ELi190ELb0ELb0ELi64EEvPK6__halfPKjS4_S2_PS0_iiiiPKtS7_iiiiiibS2_i,@"STO_CUDA_ENTRY STV_DEFAULT"
_Z23gemm_half_q_half_kernelILi4ELi190ELb0ELb0ELi64EEvPK6__halfPKjS4_S2_PS0_iiiiPKtS7_iiiiiibS2_i:
.text._Z23gemm_half_q_half_kernelILi4ELi190ELb0ELb0ELi64EEvPK6__halfPKjS4_S2_PS0_iiiiPKtS7_iiiiiibS2_i:
[----:B------:R-:W-:Y:S02]  /*0000*/  IMAD.MOV.U32 R1, RZ, RZ, c[0x0][0x28] ;  /* 0x00000a00ff017624 */ /* 0x000fe400078e00ff */
[----:B------:R-:W0:Y:S01]  /*0010*/  S2R R0, SR_CTAID.Z ;  /* 0x0000000000007919 */ /* 0x000e220000002700 */
[----:B------:R-:W-:Y:S01]  /*0020*/  IMAD.MOV.U32 R3, RZ, RZ, -0x4 ;  /* 0xfffffffcff037424 */ /* 0x000fe200078e00ff */
[----:B------:R-:W-:Y:S01]  /*0030*/  ULDC.64 UR6, c[0x0][0x118] ;  /* 0x0000460000067ab9 */ /* 0x000fe20000000a00 */
[----:B------:R-:W-:Y:S01]  /*0040*/  BSSY B0, `(.L_x_0) ;  /* 0x00000b0000007945 */ /* 0x000fe20003800000 */
[----:B------:R-:W1:Y:S01]  /*0050*/  S2R R2, SR_CTAID.Y ;  /* 0x0000000000027919 */ /* 0x000e620000002600 */
[----:B------:R-:W-:-:S03]  /*0060*/  IADD3 R1, R1, -0x10, RZ ;  /* 0xfffffff001017810 */ /* 0x000fc60007ffe0ff */
[----:B------:R-:W2:Y:S04]  /*0070*/  S2R R9, SR_TID.X ;  /* 0x0000000000097919 */ /* 0x000ea80000002100 */
[----:B------:R-:W3:Y:S01]  /*0080*/  S2R R4, SR_CTAID.X ;  /* 0x0000000000047919 */ /* 0x000ee20000002500 */
[----:B0-----:R-:W-:Y:S02]  /*0090*/  IMAD.SHL.U32 R62, R0, 0x40, RZ ;  /* 0x00000040003e7824 */ /* 0x001fe400078e00ff */
[----:B-1----:R-:W-:-:S03]  /*00a0*/  IMAD R3, R2, R3, c[0x0][0x188] ;  /* 0x0000620002037624 */ /* 0x002fc600078e0203 */
[C---:B------:R-:W-:Y:S01]  /*00b0*/  IADD3 R61, R62.reuse, 0x40, RZ ;  /* 0x000000403e3d7810 */ /* 0x040fe20007ffe0ff */
[--C-:B--2---:R-:W-:Y:S01]  /*00c0*/  IMAD.IADD R14, R62, 0x1, R9.reuse ;  /* 0x000000013e0e7824 */ /* 0x104fe200078e0209 */
[----:B------:R-:W-:Y:S02]  /*00d0*/  ISETP.GE.AND P1, PT, R3, 0x1, PT ;  /* 0x000000010300780c */ /* 0x000fe40003f26270 */
[----:B------:R-:W-:Y:S01]  /*00e0*/  IMNMX R61, R61, c[0x0][0x190], PT ;  /* 0x000064003d3d7a17 */ /* 0x000fe20003800200 */
[----:B---3--:R-:W-:Y:S01]  /*00f0*/  IMAD R4, R4, 0x40, R9 ;  /* 0x0000004004047824 */ /* 0x008fe200078e0209 */
[----:B------:R-:W-:Y:S02]  /*0100*/  IMNMX R59, R3, 0x4, PT ;  /* 0x00000004033b7817 */ /* 0x000fe40003800200 */
[----:B------:R-:W-:Y:S01]  /*0110*/  ISETP.GE.OR P0, PT, R14, R61, !P1 ;  /* 0x0000003d0e00720c */ /* 0x000fe20004f06670 */
[----:B------:R-:W-:-:S12]  /*0120*/  IMAD.SHL.U32 R4, R4, 0x4, RZ ;  /* 0x0000000404047824 */ /* 0x000fd800078e00ff */
[----:B------:R-:W-:Y:S05]  /*0130*/  @P0 BRA `(.L_x_1) ;  /* 0x00000a0000000947 */ /* 0x000fea0003800000 */
[----:B------:R-:W-:Y:S02]  /*0140*/  ISETP.NE.U32.AND P0, PT, RZ, c[0x0][0x1a0], PT ;  /* 0x00006800ff007a0c */ /* 0x000fe40003f05070 */
[----:B------:R-:W-:Y:S02]  /*0150*/  SHF.R.S32.HI R16, RZ, 0x1f, R14 ;  /* 0x0000001fff107819 */ /* 0x000fe4000001140e */
[----:B------:R-:W-:-:S13]  /*0160*/  ISETP.NE.AND.EX P0, PT, RZ, c[0x0][0x1a4], PT, P0 ;  /* 0x00006900ff007a0c */ /* 0x000fda0003f05300 */
[----:B------:R-:W-:Y:S05]  /*0170*/  @!P0 BRA `(.L_x_2) ;  /* 0x0000050000008947 */ /* 0x000fea0003800000 */
[----:B------:R-:W-:-:S04]  /*0180*/  LEA R6, P0, R14, c[0x0][0x1a0], 0x1 ;  /* 0x000068000e067a11 */ /* 0x000fc800078008ff */
[----:B------:R-:W-:-:S05]  /*0190*/  LEA.HI.X R7, R14, c[0x0][0x1a4], R16, 0x1, P0 ;  /* 0x000069000e077a11 */ /* 0x000fca00000f0c10 */
[----:B------:R0:W5:Y:S01]  /*01a0*/  LDG.E.U16.CONSTANT R5, [R6.64] ;  /* 0x0000000606057981 */ /* 0x000162000c1e9500 */
[----:B------:R-:W-:Y:S01]  /*01b0*/  ISETP.GT.AND P2, PT, R59, 0x3, PT ;  /* 0x000000033b00780c */ /* 0x000fe20003f44270 */
[----:B------:R-:W-:Y:S01]  /*01c0*/  IMAD.SHL.U32 R14, R9, 0x2, RZ ;  /* 0x00000002090e7824 */ /* 0x000fe200078e00ff */
[----:B------:R-:W-:Y:S01]  /*01d0*/  PLOP3.LUT P0, PT, PT, PT, PT, 0x80, 0x0 ;  /* 0x000000000000781c */ /* 0x000fe20003f0f070 */
[----:B------:R-:W-:-:S10]  /*01e0*/  IMAD.MOV.U32 R15, RZ, RZ, RZ ;  /* 0x000000ffff0f7224 */ /* 0x000fd400078e00ff */
[----:B------:R-:W-:Y:S05]  /*01f0*/  @!P2 BRA `(.L_x_3) ;  /* 0x000002600000a947 */ /* 0x000fea0003800000 */
[----:B0-----:R-:W-:Y:S02]  /*0200*/  PLOP3.LUT P0, PT, PT, PT, PT, 0x8, 0x0 ;  /* 0x000000000000781c */ /* 0x001fe40003f0e170 */
[----:B------:R-:W-:Y:S02]  /*0210*/  IADD3 R18, R59, -0x3, RZ ;  /* 0xfffffffd3b127810 */ /* 0x000fe40007ffe0ff */
.L_x_4:
[----:B0-----:R-:W-:-:S04]  /*0220*/  IMAD R6, R2, 0x4, R15 ;  /* 0x0000000402067824 */ /* 0x001fc800078e020f */
[C---:B------:R-:W-:Y:S01]  /*0230*/  IMAD R8, R6.reuse, c[0x0][0x190], RZ ;  /* 0x0000640006087a24 */ /* 0x040fe200078e02ff */
[C---:B------:R-:W-:Y:S02]  /*0240*/  IADD3 R7, R6.reuse, 0x1, RZ ;  /* 0x0000000106077810 */ /* 0x040fe40007ffe0ff */
[C---:B------:R-:W-:Y:S02]  /*0250*/  IADD3 R9, R6.reuse, 0x2, RZ ;  /* 0x0000000206097810 */ /* 0x040fe40007ffe0ff */
[----:B------:R-:W-:Y:S01]  /*0260*/  IADD3 R6, R6, 0x3, RZ ;  /* 0x0000000306067810 */ /* 0x000fe20007ffe0ff */
[----:B------:R-:W-:Y:S01]  /*0270*/  IMAD R10, R7, c[0x0][0x190], RZ ;  /* 0x00006400070a7a24 */ /* 0x000fe200078e02ff */
[----:B-----5:R-:W-:Y:S01]  /*0280*/  IADD3 R17, P2, R5, R8, RZ ;  /* 0x0000000805117210 */ /* 0x020fe20007f5e0ff */
[----:B------:R-:W-:Y:S02]  /*0290*/  IMAD R12, R9, c[0x0][0x190], RZ ;  /* 0x00006400090c7a24 */ /* 0x000fe400078e02ff */
[----:B------:R-:W-:Y:S01]  /*02a0*/  IMAD R16, R6, c[0x0][0x190], RZ ;  /* 0x0000640006107a24 */ /* 0x000fe200078e02ff */
[----:B------:R-:W-:-:S02]  /*02b0*/  LEA.HI.X.SX32 R8, R8, RZ, 0x1, P2 ;  /* 0x000000ff08087211 */ /* 0x000fc400010f0eff */
[----:B------:R-:W-:Y:S02]  /*02c0*/  LEA R6, P2, R17, c[0x0][0x160], 0x1 ;  /* 0x0000580011067a11 */ /* 0x000fe400078408ff */
[C---:B------:R-:W-:Y:S02]  /*02d0*/  IADD3 R9, P3, R5.reuse, R10, RZ ;  /* 0x0000000a05097210 */ /* 0x040fe40007f7e0ff */
[C---:B------:R-:W-:Y:S02]  /*02e0*/  IADD3 R11, P4, R5.reuse, R12, RZ ;  /* 0x0000000c050b7210 */ /* 0x040fe40007f9e0ff */
[----:B------:R-:W-:Y:S02]  /*02f0*/  IADD3 R13, P5, R5, R16, RZ ;  /* 0x00000010050d7210 */ /* 0x000fe40007fbe0ff */
[----:B------:R-:W-:Y:S02]  /*0300*/  LEA.HI.X R7, R17, c[0x0][0x164], R8, 0x1, P2 ;  /* 0x0000590011077a11 */ /* 0x000fe400010f0c08 */
[----:B------:R-:W-:-:S02]  /*0310*/  LEA.HI.X.SX32 R22, R10, RZ, 0x1, P3 ;  /* 0x000000ff0a167211 */ /* 0x000fc400018f0eff */
[----:B------:R-:W-:Y:S01]  /*0320*/  LEA.HI.X.SX32 R20, R12, RZ, 0x1, P4 ;  /* 0x000000ff0c147211 */ /* 0x000fe200020f0eff */
[----:B------:R-:W2:Y:S01]  /*0330*/  LDG.E.U16.CONSTANT R6, [R6.64] ;  /* 0x0000000606067981 */ /* 0x000ea2000c1e9500 */
[----:B------:R-:W-:Y:S02]  /*0340*/  LEA.HI.X.SX32 R16, R16, RZ, 0x1, P5 ;  /* 0x000000ff10107211 */ /* 0x000fe400028f0eff */
[----:B------:R-:W-:Y:S02]  /*0350*/  LEA R8, P2, R9, c[0x0][0x160], 0x1 ;  /* 0x0000580009087a11 */ /* 0x000fe400078408ff */
[----:B------:R-:W-:Y:S02]  /*0360*/  LEA R10, P3, R11, c[0x0][0x160], 0x1 ;  /* 0x000058000b0a7a11 */ /* 0x000fe400078608ff */
[----:B------:R-:W-:Y:S02]  /*0370*/  LEA R12, P4, R13, c[0x0][0x160], 0x1 ;  /* 0x000058000d0c7a11 */ /* 0x000fe400078808ff */
[----:B------:R-:W-:-:S02]  /*0380*/  LEA.HI.X R9, R9, c[0x0][0x164], R22, 0x1, P2 ;  /* 0x0000590009097a11 */ /* 0x000fc400010f0c16 */
[----:B------:R-:W-:Y:S02]  /*0390*/  LEA.HI.X R11, R11, c[0x0][0x164], R20, 0x1, P3 ;  /* 0x000059000b0b7a11 */ /* 0x000fe400018f0c14 */
[----:B------:R-:W-:Y:S01]  /*03a0*/  LEA.HI.X R13, R13, c[0x0][0x164], R16, 0x1, P4 ;  /* 0x000059000d0d7a11 */ /* 0x000fe200020f0c10 */
[----:B------:R-:W3:Y:S04]  /*03b0*/  LDG.E.U16.CONSTANT R8, [R8.64] ;  /* 0x0000000608087981 */ /* 0x000ee8000c1e9500 */
[----:B------:R-:W4:Y:S04]  /*03c0*/  LDG.E.U16.CONSTANT R10, [R10.64] ;  /* 0x000000060a0a7981 */ /* 0x000f28000c1e9500 */
[----:B------:R-:W4:Y:S01]  /*03d0*/  LDG.E.U16.CONSTANT R12, [R12.64] ;  /* 0x000000060c0c7981 */ /* 0x000f22000c1e9500 */
[C---:B------:R-:W-:Y:S01]  /*03e0*/  IMAD R17, R15.reuse, 0x80, R14 ;  /* 0x000000800f117824 */ /* 0x040fe200078e020e */
[----:B------:R-:W-:-:S04]  /*03f0*/  IADD3 R15, R15, 0x4, RZ ;  /* 0x000000040f0f7810 */ /* 0x000fc80007ffe0ff */
[----:B------:R-:W-:Y:S01]  /*0400*/  ISETP.GE.AND P2, PT, R15, R18, PT ;  /* 0x000000120f00720c */ /* 0x000fe20003f46270 */
[----:B--2---:R0:W-:Y:S04]  /*0410*/  STS.U16 [R17], R6 ;  /* 0x0000000611007388 */ /* 0x0041e80000000400 */
[----:B---3--:R0:W-:Y:S04]  /*0420*/  STS.U16 [R17+0x80], R8 ;  /* 0x0000800811007388 */ /* 0x0081e80000000400 */
[----:B----4-:R0:W-:Y:S04]  /*0430*/  STS.U16 [R17+0x100], R10 ;  /* 0x0001000a11007388 */ /* 0x0101e80000000400 */
[----:B------:R0:W-:Y:S01]  /*0440*/  STS.U16 [R17+0x180], R12 ;  /* 0x0001800c11007388 */ /* 0x0001e20000000400 */
[----:B------:R-:W-:Y:S05]  /*0450*/  @!P2 BRA `(.L_x_4) ;  /* 0xfffffdc00000a947 */ /* 0x000fea000383ffff */
.L_x_3:
[----:B0-----:R-:W-:-:S05]  /*0460*/  IMAD.IADD R6, R59, 0x1, -R15 ;  /* 0x000000013b067824 */ /* 0x001fca00078e0a0f */
[----:B------:R-:W-:-:S13]  /*0470*/  ISETP.GT.AND P2, PT, R6, 0x1, PT ;  /* 0x000000010600780c */ /* 0x000fda0003f44270 */
[----:B------:R-:W-:Y:S05]  /*0480*/  @!P2 BRA `(.L_x_5) ;  /* 0x000001300000a947 */ /* 0x000fea0003800000 */
[----:B------:R-:W-:-:S05]  /*0490*/  IMAD R6, R2, 0x4, R15 ;  /* 0x0000000402067824 */ /* 0x000fca00078e020f */
[C---:B------:R-:W-:Y:S01]  /*04a0*/  IADD3 R7, R6.reuse, 0x1, RZ ;  /* 0x0000000106077810 */ /* 0x040fe20007ffe0ff */
[----:B------:R-:W-:-:S04]  /*04b0*/  IMAD R6, R6, c[0x0][0x190], RZ ;  /* 0x0000640006067a24 */ /* 0x000fc800078e02ff */
[----:B------:R-:W-:Y:S01]  /*04c0*/  IMAD R8, R7, c[0x0][0x190], RZ ;  /* 0x0000640007087a24 */ /* 0x000fe200078e02ff */
[----:B-----5:R-:W-:-:S04]  /*04d0*/  IADD3 R7, P0, R5, R6, RZ ;  /* 0x0000000605077210 */ /* 0x020fc80007f1e0ff */
[----:B------:R-:W-:Y:S02]  /*04e0*/  IADD3 R9, P2, R5, R8, RZ ;  /* 0x0000000805097210 */ /* 0x000fe40007f5e0ff */
[----:B------:R-:W-:Y:S02]  /*04f0*/  LEA.HI.X.SX32 R12, R6, RZ, 0x1, P0 ;  /* 0x000000ff060c7211 */ /* 0x000fe400000f0eff */
[----:B------:R-:W-:Y:S02]  /*0500*/  LEA.HI.X.SX32 R10, R8, RZ, 0x1, P2 ;  /* 0x000000ff080a7211 */ /* 0x000fe400010f0eff */
[----:B------:R-:W-:Y:S02]  /*0510*/  LEA R6, P0, R7, c[0x0][0x160], 0x1 ;  /* 0x0000580007067a11 */ /* 0x000fe400078008ff */
[----:B------:R-:W-:Y:S02]  /*0520*/  LEA R8, P2, R9, c[0x0][0x160], 0x1 ;  /* 0x0000580009087a11 */ /* 0x000fe400078408ff */
[----:B------:R-:W-:-:S02]  /*0530*/  LEA.HI.X R7, R7, c[0x0][0x164], R12, 0x1, P0 ;  /* 0x0000590007077a11 */ /* 0x000fc400000f0c0c */
[----:B------:R-:W-:-:S03]  /*0540*/  LEA.HI.X R9, R9, c[0x0][0x164], R10, 0x1, P2 ;  /* 0x0000590009097a11 */ /* 0x000fc600010f0c0a */
[----:B------:R-:W2:Y:S04]  /*0550*/  LDG.E.U16.CONSTANT R6, [R6.64] ;  /* 0x0000000606067981 */ /* 0x000ea8000c1e9500 */
[----:B------:R-:W3:Y:S01]  /*0560*/  LDG.E.U16.CONSTANT R8, [R8.64] ;  /* 0x0000000608087981 */ /* 0x000ee2000c1e9500 */
[C---:B------:R-:W-:Y:S01]  /*0570*/  IMAD R11, R15.reuse, 0x80, R14 ;  /* 0x000000800f0b7824 */ /* 0x040fe200078e020e */
[----:B------:R-:W-:Y:S02]  /*0580*/  PLOP3.LUT P0, PT, PT, PT, PT, 0x8, 0x0 ;  /* 0x000000000000781c */ /* 0x000fe40003f0e170 */
[----:B------:R-:W-:Y:S02]  /*0590*/  IADD3 R15, R15, 0x2, RZ ;  /* 0x000000020f0f7810 */ /* 0x000fe40007ffe0ff */
[----:B--2---:R0:W-:Y:S04]  /*05a0*/  STS.U16 [R11], R6 ;  /* 0x000000060b007388 */ /* 0x0041e80000000400 */
[----:B---3--:R0:W-:Y:S04]  /*05b0*/  STS.U16 [R11+0x80], R8 ;  /* 0x000080080b007388 */ /* 0x0081e80000000400 */
.L_x_5:
[----:B------:R-:W-:-:S13]  /*05c0*/  ISETP.LT.OR P0, PT, R15, R59, P0 ;  /* 0x0000003b0f00720c */ /* 0x000fda0000701670 */
[----:B------:R-:W-:Y:S05]  /*05d0*/  @!P0 BRA `(.L_x_1) ;  /* 0x0000056000008947 */ /* 0x000fea0003800000 */
[----:B0-----:R-:W-:-:S04]  /*05e0*/  IMAD R6, R2, 0x4, R15 ;  /* 0x0000000402067824 */ /* 0x001fc800078e020f */
[----:B------:R-:W-:-:S05]  /*05f0*/  IMAD R6, R6, c[0x0][0x190], RZ ;  /* 0x0000640006067a24 */ /* 0x000fca00078e02ff */
[----:B-----5:R-:W-:-:S04]  /*0600*/  IADD3 R5, P0, R5, R6, RZ ;  /* 0x0000000605057210 */ /* 0x020fc80007f1e0ff */
[----:B------:R-:W-:Y:S02]  /*0610*/  LEA.HI.X.SX32 R8, R6, RZ, 0x1, P0 ;  /* 0x000000ff06087211 */ /* 0x000fe400000f0eff */
[----:B------:R-:W-:-:S04]  /*0620*/  LEA R6, P0, R5, c[0x0][0x160], 0x1 ;  /* 0x0000580005067a11 */ /* 0x000fc800078008ff */
[----:B------:R-:W-:-:S05]  /*0630*/  LEA.HI.X R7, R5, c[0x0][0x164], R8, 0x1, P0 ;  /* 0x0000590005077a11 */ /* 0x000fca00000f0c08 */
[----:B------:R-:W2:Y:S01]  /*0640*/  LDG.E.U16.CONSTANT R6, [R6.64] ;  /* 0x0000000606067981 */ /* 0x000ea2000c1e9500 */
[----:B------:R-:W-:-:S05]  /*0650*/  IMAD R15, R15, 0x80, R14 ;  /* 0x000000800f0f7824 */ /* 0x000fca00078e020e */
[----:B--2---:R0:W-:Y:S01]  /*0660*/  STS.U16 [R15], R6 ;  /* 0x000000060f007388 */ /* 0x0041e20000000400 */
[----:B------:R-:W-:Y:S05]  /*0670*/  BRA `(.L_x_1) ;  /* 0x000004c000007947 */ /* 0x000fea0003800000 */
.L_x_2:
[----:B------:R-:W-:Y:S01]  /*0680*/  ISETP.GT.AND P2, PT, R59, 0x3, PT ;  /* 0x000000033b00780c */ /* 0x000fe20003f44270 */
[----:B------:R-:W-:Y:S01]  /*0690*/  IMAD.SHL.U32 R24, R9, 0x2, RZ ;  /* 0x0000000209187824 */ /* 0x000fe200078e00ff */
[----:B------:R-:W-:Y:S01]  /*06a0*/  PLOP3.LUT P0, PT, PT, PT, PT, 0x80, 0x0 ;  /* 0x000000000000781c */ /* 0x000fe20003f0f070 */
[----:B------:R-:W-:-:S10]  /*06b0*/  IMAD.MOV.U32 R5, RZ, RZ, RZ ;  /* 0x000000ffff057224 */ /* 0x000fd400078e00ff */
[----:B------:R-:W-:Y:S05]  /*06c0*/  @!P2 BRA `(.L_x_6) ;  /* 0x000002600000a947 */ /* 0x000fea0003800000 */
[----:B------:R-:W-:Y:S02]  /*06d0*/  PLOP3.LUT P0, PT, PT, PT, PT, 0x8, 0x0 ;  /* 0x000000000000781c */ /* 0x000fe40003f0e170 */
[----:B------:R-:W-:Y:S02]  /*06e0*/  IADD3 R26, R59, -0x3, RZ ;  /* 0xfffffffd3b1a7810 */ /* 0x000fe40007ffe0ff */
.L_x_7:
[----:B0-----:R-:W-:-:S04]  /*06f0*/  IMAD R6, R2, 0x4, R5 ;  /* 0x0000000402067824 */ /* 0x001fc800078e0205 */
[C---:B------:R-:W-:Y:S01]  /*0700*/  IMAD R7, R6.reuse, c[0x0][0x190], RZ ;  /* 0x0000640006077a24 */ /* 0x040fe200078e02ff */
[C---:B------:R-:W-:Y:S02]  /*0710*/  IADD3 R8, R6.reuse, 0x1, RZ ;  /* 0x0000000106087810 */ /* 0x040fe40007ffe0ff */
[C---:B------:R-:W-:Y:S02]  /*0720*/  IADD3 R10, R6.reuse, 0x2, RZ ;  /* 0x00000002060a7810 */ /* 0x040fe40007ffe0ff */
[----:B------:R-:W-:Y:S01]  /*0730*/  IADD3 R6, R6, 0x3, RZ ;  /* 0x0000000306067810 */ /* 0x000fe20007ffe0ff */
[----:B------:R-:W-:Y:S01]  /*0740*/  IMAD R9, R8, c[0x0][0x190], RZ ;  /* 0x0000640008097a24 */ /* 0x000fe200078e02ff */
[----:B------:R-:W-:Y:S01]  /*0750*/  IADD3 R12, P2, R14, R7, RZ ;  /* 0x000000070e0c7210 */ /* 0x000fe20007f5e0ff */
[----:B------:R-:W-:Y:S02]  /*0760*/  IMAD R11, R10, c[0x0][0x190], RZ ;  /* 0x000064000a0b7a24 */ /* 0x000fe400078e02ff */
[----:B------:R-:W-:Y:S01]  /*0770*/  IMAD R13, R6, c[0x0][0x190], RZ ;  /* 0x00006400060d7a24 */ /* 0x000fe200078e02ff */
[----:B------:R-:W-:-:S02]  /*0780*/  LEA.HI.X.SX32 R7, R7, R16, 0x1, P2 ;  /* 0x0000001007077211 */ /* 0x000fc400010f0eff */
[----:B------:R-:W-:Y:S02]  /*0790*/  LEA R6, P2, R12, c[0x0][0x160], 0x1 ;  /* 0x000058000c067a11 */ /* 0x000fe400078408ff */
[C---:B------:R-:W-:Y:S02]  /*07a0*/  IADD3 R19, P3, R14.reuse, R9, RZ ;  /* 0x000000090e137210 */ /* 0x040fe40007f7e0ff */
[C---:B------:R-:W-:Y:S02]  /*07b0*/  IADD3 R17, P4, R14.reuse, R11, RZ ;  /* 0x0000000b0e117210 */ /* 0x040fe40007f9e0ff */
[----:B------:R-:W-:Y:S02]  /*07c0*/  IADD3 R15, P5, R14, R13, RZ ;  /* 0x0000000d0e0f7210 */ /* 0x000fe40007fbe0ff */
[----:B------:R-:W-:Y:S02]  /*07d0*/  LEA.HI.X R7, R12, c[0x0][0x164], R7, 0x1, P2 ;  /* 0x000059000c077a11 */ /* 0x000fe400010f0c07 */
[----:B------:R-:W-:-:S02]  /*07e0*/  LEA.HI.X.SX32 R22, R9, R16, 0x1, P3 ;  /* 0x0000001009167211 */ /* 0x000fc400018f0eff */
[-C--:B------:R-:W-:Y:S01]  /*07f0*/  LEA.HI.X.SX32 R20, R11, R16.reuse, 0x1, P4 ;  /* 0x000000100b147211 */ /* 0x080fe200020f0eff */
[----:B------:R-:W2:Y:S01]  /*0800*/  LDG.E.U16.CONSTANT R6, [R6.64] ;  /* 0x0000000606067981 */ /* 0x000ea2000c1e9500 */
[----:B------:R-:W-:Y:S02]  /*0810*/  LEA.HI.X.SX32 R18, R13, R16, 0x1, P5 ;  /* 0x000000100d127211 */ /* 0x000fe400028f0eff */
        /* <DEDUP_REMOVED lines=8> */
[----:B------:R-:W5:Y:S01]  /*08a0*/  LDG.E.U16.CONSTANT R12, [R12.64] ;  /* 0x000000060c0c7981 */ /* 0x000f62000c1e9500 */
[C---:B------:R-:W-:Y:S01]  /*08b0*/  IMAD R15, R5.reuse, 0x80, R24 ;  /* 0x00000080050f7824 */ /* 0x040fe200078e0218 */
[----:B------:R-:W-:-:S04]  /*08c0*/  IADD3 R5, R5, 0x4, RZ ;  /* 0x0000000405057810 */ /* 0x000fc80007ffe0ff */
[----:B------:R-:W-:Y:S01]  /*08d0*/  ISETP.GE.AND P2, PT, R5, R26, PT ;  /* 0x0000001a0500720c */ /* 0x000fe20003f46270 */
[----:B--2---:R0:W-:Y:S04]  /*08e0*/  STS.U16 [R15], R6 ;  /* 0x000000060f007388 */ /* 0x0041e80000000400 */
[----:B---3--:R0:W-:Y:S04]  /*08f0*/  STS.U16 [R15+0x80], R8 ;  /* 0x000080080f007388 */ /* 0x0081e80000000400 */
[----:B----4-:R0:W-:Y:S04]  /*0900*/  STS.U16 [R15+0x100], R10 ;  /* 0x0001000a0f007388 */ /* 0x0101e80000000400 */
[----:B-----5:R0:W-:Y:S01]  /*0910*/  STS.U16 [R15+0x180], R12 ;  /* 0x0001800c0f007388 */ /* 0x0201e20000000400 */
[----:B------:R-:W-:Y:S05]  /*0920*/  @!P2 BRA `(.L_x_7) ;  /* 0xfffffdc00000a947 */ /* 0x000fea000383ffff */
.L_x_6:
[----:B0-----:R-:W-:-:S05]  /*0930*/  IMAD.IADD R6, R59, 0x1, -R5 ;  /* 0x000000013b067824 */ /* 0x001fca00078e0a05 */
[----:B------:R-:W-:-:S13]  /*0940*/  ISETP.GT.AND P2, PT, R6, 0x1, PT ;  /* 0x000000010600780c */ /* 0x000fda0003f44270 */
[----:B------:R-:W-:Y:S05]  /*0950*/  @!P2 BRA `(.L_x_8) ;  /* 0x000001300000a947 */ /* 0x000fea0003800000 */
[----:B------:R-:W-:-:S04]  /*0960*/  IMAD R6, R2, 0x4, R5 ;  /* 0x0000000402067824 */ /* 0x000fc800078e0205 */
[C---:B------:R-:W-:Y:S01]  /*0970*/  IMAD R7, R6.reuse, c[0x0][0x190], RZ ;  /* 0x0000640006077a24 */ /* 0x040fe200078e02ff */
[----:B------:R-:W-:-:S04]  /*0980*/  IADD3 R8, R6, 0x1, RZ ;  /* 0x0000000106087810 */ /* 0x000fc80007ffe0ff */
[----:B------:R-:W-:Y:S01]  /*0990*/  IADD3 R11, P0, R14, R7, RZ ;  /* 0x000000070e0b7210 */ /* 0x000fe20007f1e0ff */
[----:B------:R-:W-:-:S03]  /*09a0*/  IMAD R9, R8, c[0x0][0x190], RZ ;  /* 0x0000640008097a24 */ /* 0x000fc600078e02ff */
[-C--:B------:R-:W-:Y:S02]  /*09b0*/  LEA.HI.X.SX32 R12, R7, R16.reuse, 0x1, P0 ;  /* 0x00000010070c7211 */ /* 0x080fe400000f0eff */
[----:B------:R-:W-:Y:S02]  /*09c0*/  IADD3 R10, P2, R14, R9, RZ ;  /* 0x000000090e0a7210 */ /* 0x000fe40007f5e0ff */
[----:B------:R-:W-:Y:S02]  /*09d0*/  LEA R6, P0, R11, c[0x0][0x160], 0x1 ;  /* 0x000058000b067a11 */ /* 0x000fe400078008ff */
[----:B------:R-:W-:Y:S02]  /*09e0*/  LEA.HI.X.SX32 R9, R9, R16, 0x1, P2 ;  /* 0x0000001009097211 */ /* 0x000fe400010f0eff */
        /* <DEDUP_REMOVED lines=10> */
.L_x_8:
[----:B------:R-:W-:-:S13]  /*0a90*/  ISETP.LT.OR P0, PT, R5, R59, P0 ;  /* 0x0000003b0500720c */ /* 0x000fda0000701670 */
[----:B------:R-:W-:Y:S05]  /*0aa0*/  @!P0 BRA `(.L_x_1) ;  /* 0x0000009000008947 */ /* 0x000fea0003800000 */
[----:B0-----:R-:W-:-:S04]  /*0ab0*/  IMAD R6, R2, 0x4, R5 ;  /* 0x0000000402067824 */ /* 0x001fc800078e0205 */
[----:B------:R-:W-:-:S05]  /*0ac0*/  IMAD R7, R6, c[0x0][0x190], RZ ;  /* 0x0000640006077a24 */ /* 0x000fca00078e02ff */
[----:B------:R-:W-:-:S04]  /*0ad0*/  IADD3 R14, P0, R14, R7, RZ ;  /* 0x000000070e0e7210 */ /* 0x000fc80007f1e0ff */
[----:B------:R-:W-:Y:S02]  /*0ae0*/  LEA.HI.X.SX32 R7, R7, R16, 0x1, P0 ;  /* 0x0000001007077211 */ /* 0x000fe400000f0eff */
[----:B------:R-:W-:-:S04]  /*0af0*/  LEA R6, P0, R14, c[0x0][0x160], 0x1 ;  /* 0x000058000e067a11 */ /* 0x000fc800078008ff */
[----:B------:R-:W-:-:S05]  /*0b00*/  LEA.HI.X R7, R14, c[0x0][0x164], R7, 0x1, P0 ;  /* 0x000059000e077a11 */ /* 0x000fca00000f0c07 */
[----:B------:R-:W2:Y:S01]  /*0b10*/  LDG.E.U16.CONSTANT R6, [R6.64] ;  /* 0x0000000606067981 */ /* 0x000ea2000c1e9500 */
[----:B------:R-:W-:-:S05]  /*0b20*/  IMAD R5, R5, 0x80, R24 ;  /* 0x0000008005057824 */ /* 0x000fca00078e0218 */
[----:B--2---:R0:W-:Y:S02]  /*0b30*/  STS.U16 [R5], R6 ;  /* 0x0000000605007388 */ /* 0x0041e40000000400 */
.L_x_1:
[----:B------:R-:W-:Y:S05]  /*0b40*/  BSYNC B0 ;  /* 0x0000000000007941 */ /* 0x000fea0003800000 */
.L_x_0:
[----:B------:R-:W-:-:S13]  /*0b50*/  ISETP.GE.AND P0, PT, R4, c[0x0][0x18c], PT ;  /* 0x0000630004007a0c */ /* 0x000fda0003f06270 */
[----:B------:R-:W-:Y:S05]  /*0b60*/  @P0 EXIT ;  /* 0x000000000000094d */ /* 0x000fea0003800000 */
[----:B0----5:R-:W0:Y:S02]  /*0b70*/  LDC.S8 R5, c[0x0][0x1c0] ;  /* 0x00007000ff057b82 */ /* 0x021e240000000200 */
[----:B0-----:R-:W-:-:S04]  /*0b80*/  ISETP.NE.AND P0, PT, R5, RZ, PT ;  /* 0x000000ff0500720c */ /* 0x001fc80003f05270 */
[----:B------:R-:W-:-:S04]  /*0b90*/  ISETP.NE.OR P0, PT, R0, RZ, !P0 ;  /* 0x000000ff0000720c */ /* 0x000fc80004705670 */
[----:B------:R-:W-:-:S13]  /*0ba0*/  ISETP.LT.OR P0, PT, R3, 0x1, P0 ;  /* 0x000000010300780c */ /* 0x000fda0000701670 */
[----:B------:R-:W-:Y:S05]  /*0bb0*/  @P0 BRA `(.L_x_9) ;  /* 0x000002e000000947 */ /* 0x000fea0003800000 */
[----:B------:R-:W-:Y:S01]  /*0bc0*/  ISETP.GT.AND P2, PT, R59, 0x3, PT ;  /* 0x000000033b00780c */ /* 0x000fe20003f44270 */
[----:B------:R-:W-:Y:S01]  /*0bd0*/  IMAD.MOV.U32 R3, RZ, RZ, RZ ;  /* 0x000000ffff037224 */ /* 0x000fe200078e00ff */
[----:B------:R-:W-:-:S11]  /*0be0*/  PLOP3.LUT P0, PT, PT, PT, PT, 0x80, 0x0 ;  /* 0x000000000000781c */ /* 0x000fd60003f0f070 */
[----:B------:R-:W-:Y:S05]  /*0bf0*/  @!P2 BRA `(.L_x_10) ;  /* 0x000001600000a947 */ /* 0x000fea0003800000 */
[----:B------:R-:W-:Y:S01]  /*0c00*/  PLOP3.LUT P0, PT, PT, PT, PT, 0x8, 0x0 ;  /* 0x000000000000781c */ /* 0x000fe20003f0e170 */
[----:B------:R-:W-:Y:S01]  /*0c10*/  IMAD.MOV.U32 R15, RZ, RZ, 0x2 ;  /* 0x00000002ff0f7424 */ /* 0x000fe200078e00ff */
[----:B------:R-:W-:Y:S02]  /*0c20*/  IADD3 R14, R59, -0x3, RZ ;  /* 0xfffffffd3b0e7810 */ /* 0x000fe40007ffe0ff */
.L_x_11:
[----:B------:R-:W-:Y:S01]  /*0c30*/  IMAD R5, R2, 0x4, R3 ;  /* 0x0000000402057824 */ /* 0x000fe200078e0203 */
[----:B------:R-:W-:-:S03]  /*0c40*/  IADD3 R3, R3, 0x4, RZ ;  /* 0x0000000403037810 */ /* 0x000fc60007ffe0ff */
[C-C-:B0-----:R-:W-:Y:S01]  /*0c50*/  IMAD R6, R5.reuse, c[0x0][0x18c], R4.reuse ;  /* 0x0000630005067a24 */ /* 0x141fe200078e0204 */
[C---:B------:R-:W-:Y:S02]  /*0c60*/  IADD3 R7, R5.reuse, 0x1, RZ ;  /* 0x0000000105077810 */ /* 0x040fe40007ffe0ff */
[C---:B------:R-:W-:Y:S02]  /*0c70*/  IADD3 R9, R5.reuse, 0x2, RZ ;  /* 0x0000000205097810 */ /* 0x040fe40007ffe0ff */
[----:B------:R-:W-:Y:S01]  /*0c80*/  IADD3 R11, R5, 0x3, RZ ;  /* 0x00000003050b7810 */ /* 0x000fe20007ffe0ff */
[--C-:B------:R-:W-:Y:S01]  /*0c90*/  IMAD R8, R7, c[0x0][0x18c], R4.reuse ;  /* 0x0000630007087a24 */ /* 0x100fe200078e0204 */
[----:B------:R-:W-:Y:S01]  /*0ca0*/  ISETP.GE.AND P2, PT, R3, R14, PT ;  /* 0x0000000e0300720c */ /* 0x000fe20003f46270 */
[--C-:B------:R-:W-:Y:S02]  /*0cb0*/  IMAD R10, R9, c[0x0][0x18c], R4.reuse ;  /* 0x00006300090a7a24 */ /* 0x100fe400078e0204 */
[----:B------:R-:W-:-:S02]  /*0cc0*/  IMAD R12, R11, c[0x0][0x18c], R4 ;  /* 0x000063000b0c7a24 */ /* 0x000fc400078e0204 */
[----:B------:R-:W-:-:S04]  /*0cd0*/  IMAD.WIDE R6, R6, R15, c[0x0][0x180] ;  /* 0x0000600006067625 */ /* 0x000fc800078e020f */
[-C--:B------:R-:W-:Y:S01]  /*0ce0*/  IMAD.WIDE R8, R8, R15.reuse, c[0x0][0x180] ;  /* 0x0000600008087625 */ /* 0x080fe200078e020f */
[----:B------:R0:W-:Y:S03]  /*0cf0*/  STG.E.64 [R6.64], RZ ;  /* 0x000000ff06007986 */ /* 0x0001e6000c101b06 */
[-C--:B------:R-:W-:Y:S01]  /*0d00*/  IMAD.WIDE R10, R10, R15.reuse, c[0x0][0x180] ;  /* 0x000060000a0a7625 */ /* 0x080fe200078e020f */
[----:B------:R0:W-:Y:S03]  /*0d10*/  STG.E.64 [R8.64], RZ ;  /* 0x000000ff08007986 */ /* 0x0001e6000c101b06 */
[----:B------:R-:W-:Y:S01]  /*0d20*/  IMAD.WIDE R12, R12, R15, c[0x0][0x180] ;  /* 0x000060000c0c7625 */ /* 0x000fe200078e020f */
[----:B------:R0:W-:Y:S04]  /*0d30*/  STG.E.64 [R10.64], RZ ;  /* 0x000000ff0a007986 */ /* 0x0001e8000c101b06 */
[----:B------:R0:W-:Y:S01]  /*0d40*/  STG.E.64 [R12.64], RZ ;  /* 0x000000ff0c007986 */ /* 0x0001e2000c101b06 */
[----:B------:R-:W-:Y:S05]  /*0d50*/  @!P2 BRA `(.L_x_11) ;  /* 0xfffffed00000a947 */ /* 0x000fea000383ffff */
.L_x_10:
[----:B------:R-:W-:-:S05]  /*0d60*/  IMAD.IADD R5, R59, 0x1, -R3 ;  /* 0x000000013b057824 */ /* 0x000fca00078e0a03 */
[----:B------:R-:W-:-:S13]  /*0d70*/  ISETP.GT.AND P2, PT, R5, 0x1, PT ;  /* 0x000000010500780c */ /* 0x000fda0003f44270 */
[----:B------:R-:W-:Y:S05]  /*0d80*/  @!P2 BRA `(.L_x_12) ;  /* 0x000000b00000a947 */ /* 0x000fea0003800000 */
[----:B------:R-:W-:Y:S01]  /*0d90*/  IMAD R5, R2, 0x4, R3 ;  /* 0x0000000402057824 */ /* 0x000fe200078e0203 */
[----:B------:R-:W-:Y:S01]  /*0da0*/  PLOP3.LUT P0, PT, PT, PT, PT, 0x8, 0x0 ;  /* 0x000000000000781c */ /* 0x000fe20003f0e170 */
[----:B0-----:R-:W-:Y:S01]  /*0db0*/  IMAD.MOV.U32 R9, RZ, RZ, 0x2 ;  /* 0x00000002ff097424 */ /* 0x001fe200078e00ff */
[----:B------:R-:W-:Y:S01]  /*0dc0*/  IADD3 R3, R3, 0x2, RZ ;  /* 0x0000000203037810 */ /* 0x000fe20007ffe0ff */
[C---:B------:R-:W-:Y:S01]  /*0dd0*/  IMAD R6, R5.reuse, c[0x0][0x18c], R4 ;  /* 0x0000630005067a24 */ /* 0x040fe200078e0204 */
[----:B------:R-:W-:-:S05]  /*0de0*/  IADD3 R7, R5, 0x1, RZ ;  /* 0x0000000105077810 */ /* 0x000fca0007ffe0ff */
[----:B------:R-:W-:Y:S02]  /*0df0*/  IMAD R8, R7, c[0x0][0x18c], R4 ;  /* 0x0000630007087a24 */ /* 0x000fe400078e0204 */
[----:B------:R-:W-:-:S04]  /*0e00*/  IMAD.WIDE R6, R6, R9, c[0x0][0x180] ;  /* 0x0000600006067625 */ /* 0x000fc800078e0209 */
[----:B------:R-:W-:Y:S01]  /*0e10*/  IMAD.WIDE R8, R8, R9, c[0x0][0x180] ;  /* 0x0000600008087625 */ /* 0x000fe200078e0209 */
[----:B------:R0:W-:Y:S04]  /*0e20*/  STG.E.64 [R6.64], RZ ;  /* 0x000000ff06007986 */ /* 0x0001e8000c101b06 */
[----:B------:R0:W-:Y:S02]  /*0e30*/  STG.E.64 [R8.64], RZ ;  /* 0x000000ff08007986 */ /* 0x0001e4000c101b06 */
.L_x_12:
[----:B------:R-:W-:-:S13]  /*0e40*/  ISETP.LT.OR P0, PT, R3, R59, P0 ;  /* 0x0000003b0300720c */ /* 0x000fda0000701670 */
[----:B------:R-:W-:Y:S02]  /*0e50*/  @P0 IMAD R3, R2, 0x4, R3 ;  /* 0x0000000402030824 */ /* 0x000fe400078e0203 */
[----:B------:R-:W-:Y:S02]  /*0e60*/  @P0 IMAD.MOV.U32 R2, RZ, RZ, 0x2 ;  /* 0x00000002ff020424 */ /* 0x000fe400078e00ff */
[----:B------:R-:W-:-:S04]  /*0e70*/  @P0 IMAD R3, R3, c[0x0][0x18c], R4 ;  /* 0x0000630003030a24 */ /* 0x000fc800078e0204 */
[----:B------:R-:W-:-:S05]  /*0e80*/  @P0 IMAD.WIDE R2, R3, R2, c[0x0][0x180] ;  /* 0x0000600003020625 */ /* 0x000fca00078e0202 */
[----:B------:R1:W-:Y:S02]  /*0e90*/  @P0 STG.E.64 [R2.64], RZ ;  /* 0x000000ff02000986 */ /* 0x0003e4000c101b06 */
.L_x_9:
[----:B------:R-:W-:Y:S01]  /*0ea0*/  BAR.SYNC.DEFER_BLOCKING 0x0 ;  /* 0x0000000000007b1d */ /* 0x000fe20000010000 */
[----:B------:R-:W-:Y:S01]  /*0eb0*/  ISETP.GE.AND P0, PT, R62, R61, PT ;  /* 0x0000003d3e00720c */ /* 0x000fe20003f06270 */
[----:B0-----:R-:W-:Y:S02]  /*0ec0*/  IMAD.SHL.U32 R6, R0, 0x80, RZ ;  /* 0x0000008000067824 */ /* 0x001fe400078e00ff */
[----:B------:R-:W-:-:S04]  /*0ed0*/  IMAD.MOV.U32 R19, RZ, RZ, 0x2 ;  /* 0x00000002ff137424 */ /* 0x000fc800078e00ff */
[----:B------:R-:W-:-:S06]  /*0ee0*/  IMAD.WIDE R6, R6, R19, c[0x0][0x198] ;  /* 0x0000660006067625 */ /* 0x000fcc00078e0213 */
[----:B------:R-:W-:Y:S05]  /*0ef0*/  @P0 BRA `(.L_x_13) ;  /* 0x0000033000000947 */ /* 0x000fea0003800000 */
[----:B------:R0:W5:Y:S01]  /*0f00*/  LDG.E.U16.CONSTANT R0, [R6.64] ;  /* 0x0000000606007981 */ /* 0x000162000c1e9500 */
[----:B-1----:R-:W-:Y:S01]  /*0f10*/  SHF.R.S32.HI R3, RZ, 0x1f, R4 ;  /* 0x0000001fff037819 */ /* 0x002fe20000011404 */
[----:B------:R-:W-:Y:S02]  /*0f20*/  IMAD.SHL.U32 R2, R4, 0x4, RZ ;  /* 0x0000000404027824 */ /* 0x000fe400078e00ff */
[----:B------:R-:W-:Y:S01]  /*0f30*/  IMAD.MOV.U32 R13, RZ, RZ, RZ ;  /* 0x000000ffff0d7224 */ /* 0x000fe200078e00ff */
[----:B------:R-:W-:Y:S01]  /*0f40*/  LEA.HI R3, R3, R4, RZ, 0x3 ;  /* 0x0000000403037211 */ /* 0x000fe200078f18ff */
[----:B------:R-:W-:Y:S01]  /*0f50*/  IMAD.MOV.U32 R14, RZ, RZ, R62 ;  /* 0x000000ffff0e7224 */ /* 0x000fe200078e003e */
[----:B------:R-:W-:Y:S02]  /*0f60*/  LOP3.LUT R5, R2, 0x10, RZ, 0xc0, !PT ;  /* 0x0000001002057812 */ /* 0x000fe400078ec0ff */
[----:B------:R-:W-:Y:S02]  /*0f70*/  SHF.R.S32.HI R12, RZ, 0x3, R3 ;  /* 0x00000003ff0c7819 */ /* 0x000fe40000011403 */
.L_x_14:
[----:B-1---5:R-:W-:-:S04]  /*0f80*/  IMAD.IADD R8, R0, 0x1, R13 ;  /* 0x0000000100087824 */ /* 0x022fc800078e020d */
[----:B------:R-:W-:-:S05]  /*0f90*/  IMAD R2, R8, c[0x0][0x18c], RZ ;  /* 0x0000630008027a24 */ /* 0x000fca00078e02ff */
[----:B------:R-:W-:-:S04]  /*0fa0*/  SHF.R.S32.HI R3, RZ, 0x1f, R2 ;  /* 0x0000001fff037819 */ /* 0x000fc80000011402 */
[----:B------:R-:W-:Y:S01]  /*0fb0*/  LEA.HI R3, R3, R2, RZ, 0x3 ;  /* 0x0000000203037211 */ /* 0x000fe200078f18ff */
[----:B------:R-:W-:-:S03]  /*0fc0*/  IMAD.MOV.U32 R2, RZ, RZ, 0x4 ;  /* 0x00000004ff027424 */ /* 0x000fc600078e00ff */
[----:B------:R-:W-:-:S05]  /*0fd0*/  LEA.HI.SX32 R3, R3, R12, 0x1d ;  /* 0x0000000c03037211 */ /* 0x000fca00078feaff */
[----:B------:R-:W-:-:S06]  /*0fe0*/  IMAD.WIDE R2, R3, R2, c[0x0][0x170] ;  /* 0x00005c0003027625 */ /* 0x000fcc00078e0202 */
[----:B------:R-:W2:Y:S01]  /*0ff0*/  LDG.E.CONSTANT R2, [R2.64] ;  /* 0x0000000602027981 */ /* 0x000ea2000c1e9900 */
[----:B------:R-:W-:Y:S01]  /*1000*/  IMAD.WIDE R8, R8, R19, c[0x0][0x178] ;  /* 0x00005e0008087625 */ /* 0x000fe200078e0213 */
[----:B------:R-:W-:-:S05]  /*1010*/  LEA R10, R14, 0x1, 0x1 ;  /* 0x000000010e0a7811 */ /* 0x000fca00078e08ff */
[----:B------:R1:W3:Y:S01]  /*1020*/  LDG.E.U16.CONSTANT R8, [R8.64] ;  /* 0x0000000608087981 */ /* 0x0002e2000c1e9500 */
[----:B------:R-:W-:-:S06]  /*1030*/  IMAD.WIDE R10, R10, R19, c[0x0][0x198] ;  /* 0x000066000a0a7625 */ /* 0x000fcc00078e0213 */
[----:B------:R-:W4:Y:S01]  /*1040*/  LDG.E.U16.CONSTANT R11, [R10.64] ;  /* 0x000000060a0b7981 */ /* 0x000f22000c1e9500 */
[----:B--2---:R-:W-:-:S04]  /*1050*/  SHF.R.U32.HI R15, RZ, R5, R2 ;  /* 0x00000005ff0f7219 */ /* 0x004fc80000011602 */
[----:B------:R-:W-:Y:S02]  /*1060*/  LOP3.LUT R16, R15, 0xf, RZ, 0xc0, !PT ;  /* 0x0000000f0f107812 */ /* 0x000fe400078ec0ff */
[--C-:B------:R-:W-:Y:S02]  /*1070*/  SHF.R.U32.HI R17, RZ, 0x4, R15.reuse ;  /* 0x00000004ff117819 */ /* 0x100fe4000001160f */
[--C-:B------:R-:W-:Y:S02]  /*1080*/  SHF.R.U32.HI R2, RZ, 0xc, R15.reuse ;  /* 0x0000000cff027819 */ /* 0x100fe4000001160f */
[----:B------:R-:W-:Y:S02]  /*1090*/  SHF.R.U32.HI R15, RZ, 0x8, R15 ;  /* 0x00000008ff0f7819 */ /* 0x000fe4000001160f */
[----:B------:R-:W-:Y:S02]  /*10a0*/  LOP3.LUT R17, R17, 0xf, RZ, 0xc0, !PT ;  /* 0x0000000f11117812 */ /* 0x000fe400078ec0ff */
[----:B------:R-:W-:Y:S01]  /*10b0*/  LOP3.LUT R15, R15, 0xf, RZ, 0xc0, !PT ;  /* 0x0000000f0f0f7812 */ /* 0x000fe200078ec0ff */
[----:B----4-:R-:W-:Y:S01]  /*10c0*/  IMAD.IADD R14, R11, 0x1, R14 ;  /* 0x000000010b0e7824 */ /* 0x010fe200078e020e */
[----:B------:R-:W-:-:S02]  /*10d0*/  LOP3.LUT R2, R2, 0xf, RZ, 0xc0, !PT ;  /* 0x0000000f02027812 */ /* 0x000fc400078ec0ff */
[----:B------:R-:W-:Y:S02]  /*10e0*/  IADD3 R16, R16, 0x1, RZ ;  /* 0x0000000110107810 */ /* 0x000fe40007ffe0ff */
[----:B------:R-:W-:Y:S02]  /*10f0*/  IADD3 R17, R17, 0x1, RZ ;  /* 0x0000000111117810 */ /* 0x000fe40007ffe0ff */
[----:B------:R-:W-:Y:S01]  /*1100*/  IADD3 R15, R15, 0x1, RZ ;  /* 0x000000010f0f7810 */ /* 0x000fe20007ffe0ff */
[----:B------:R-:W-:Y:S01]  /*1110*/  IMAD R16, R16, R16, RZ ;  /* 0x0000001010107224 */ /* 0x000fe200078e02ff */
[----:B------:R-:W-:Y:S01]  /*1120*/  IADD3 R2, R2, 0x1, RZ ;  /* 0x0000000102027810 */ /* 0x000fe20007ffe0ff */
[----:B------:R-:W-:Y:S01]  /*1130*/  IMAD R17, R17, R17, RZ ;  /* 0x0000001111117224 */ /* 0x000fe200078e02ff */
[----:B------:R-:W-:Y:S01]  /*1140*/  ISETP.GE.AND P2, PT, R14, R61, PT ;  /* 0x0000003d0e00720c */ /* 0x000fe20003f46270 */
[----:B------:R-:W-:Y:S02]  /*1150*/  IMAD R15, R15, R15, RZ ;  /* 0x0000000f0f0f7224 */ /* 0x000fe400078e02ff */
[----:B-1----:R-:W-:Y:S01]  /*1160*/  IMAD R9, R2, R2, RZ ;  /* 0x0000000202097224 */ /* 0x002fe200078e02ff */
[----:B------:R-:W-:Y:S08]  /*1170*/  I2F.F16 R16, R16 ;  /* 0x0000001000107306 */ /* 0x000ff00000200c00 */
[----:B------:R-:W1:Y:S08]  /*1180*/  I2F.F16 R17, R17 ;  /* 0x0000001100117306 */ /* 0x000e700000200c00 */
[----:B------:R-:W-:Y:S08]  /*1190*/  I2F.F16 R2, R9 ;  /* 0x0000000900027306 */ /* 0x000ff00000200c00 */
[----:B------:R-:W2:Y:S01]  /*11a0*/  I2F.F16 R15, R15 ;  /* 0x0000000f000f7306 */ /* 0x000ea20000200c00 */
[----:B-1----:R-:W-:-:S02]  /*11b0*/  PRMT R17, R16, 0x5410, R17 ;  /* 0x0000541010117816 */ /* 0x002fc40000000011 */
[----:B--2---:R-:W-:-:S03]  /*11c0*/  PRMT R3, R15, 0x5410, R2 ;  /* 0x000054100f037816 */ /* 0x004fc60000000002 */
[-C--:B---3--:R-:W-:Y:S02]  /*11d0*/  HMUL2 R2, R17, R8.reuse.H0_H0 ;  /* 0x2000000811027232 */ /* 0x088fe40000000000 */
[----:B------:R-:W-:Y:S01]  /*11e0*/  HMUL2 R3, R3, R8.H0_H0 ;  /* 0x2000000803037232 */ /* 0x000fe20000000000 */
[C---:B------:R-:W-:Y:S01]  /*11f0*/  IMAD R8, R13.reuse, 0x8, R1 ;  /* 0x000000080d087824 */ /* 0x040fe200078e0201 */
[----:B------:R-:W-:-:S04]  /*1200*/  IADD3 R13, R13, 0x1, RZ ;  /* 0x000000010d0d7810 */ /* 0x000fc80007ffe0ff */
[----:B------:R1:W-:Y:S01]  /*1210*/  STL.64 [R8], R2 ;  /* 0x0000000208007387 */ /* 0x0003e20000100a00 */
[----:B------:R-:W-:Y:S05]  /*1220*/  @!P2 BRA `(.L_x_14) ;  /* 0xfffffd500000a947 */ /* 0x000fea000383ffff */
.L_x_13:
[----:B------:R-:W2:Y:S04]  /*1230*/  LDL.64 R94, [R1] ;  /* 0x00000000015e7983 */ /* 0x000ea80000100a00 */
[----:B------:R3:W4:Y:S01]  /*1240*/  LDG.E.U16.CONSTANT R5, [R6.64+0x2] ;  /* 0x0000020606057981 */ /* 0x000722000c1e9500 */
[C---:B------:R-:W-:Y:S01]  /*1250*/  ISETP.GT.AND P2, PT, R62.reuse, c[0x0][0x1a8], PT ;  /* 0x00006a003e007a0c */ /* 0x040fe20003f44270 */
[----:B------:R-:W-:Y:S01]  /*1260*/  UMOV UR4, URZ ;  /* 0x0000003f00047c82 */ /* 0x000fe20008000000 */
[C---:B------:R-:W-:Y:S01]  /*1270*/  ISETP.GT.AND P3, PT, R62.reuse, c[0x0][0x1ac], PT ;  /* 0x00006b003e007a0c */ /* 0x040fe20003f64270 */
[----:B------:R-:W-:Y:S01]  /*1280*/  IMAD.MOV.U32 R60, RZ, RZ, RZ ;  /* 0x000000ffff3c7224 */ /* 0x000fe200078e00ff */
[----:B------:R-:W-:-:S02]  /*1290*/  ISETP.GT.AND P5, PT, R62, c[0x0][0x1b4], PT ;  /* 0x00006d003e007a0c */ /* 0x000fc40003fa4270 */
[C---:B-1----:R-:W-:Y:S02]  /*12a0*/  IMNMX R2, R62.reuse, c[0x0][0x1a8], PT ;  /* 0x00006a003e027a17 */ /* 0x042fe40003800200 */
[C---:B------:R-:W-:Y:S02]  /*12b0*/  ISETP.GT.AND P4, PT, R62.reuse, c[0x0][0x1b0], PT ;  /* 0x00006c003e007a0c */ /* 0x040fe40003f84270 */
[----:B------:R-:W-:Y:S02]  /*12c0*/  SHF.R.S32.HI R3, RZ, 0x1f, R2 ;  /* 0x0000001fff037819 */ /* 0x000fe40000011402 */
[C---:B------:R-:W-:Y:S02]  /*12d0*/  ISETP.GT.AND P6, PT, R62.reuse, c[0x0][0x1b8], PT ;  /* 0x00006e003e007a0c */ /* 0x040fe40003fc4270 */
[----:B------:R-:W-:Y:S02]  /*12e0*/  @P2 IMNMX R0, R62, c[0x0][0x1ac], PT ;  /* 0x00006b003e002a17 */ /* 0x000fe40003800200 */
[----:B------:R-:W-:-:S02]  /*12f0*/  LEA.HI R10, R3, R2, RZ, 0x5 ;  /* 0x00000002030a7211 */ /* 0x000fc400078f28ff */
[----:B------:R-:W-:Y:S02]  /*1300*/  @P2 IADD3 R0, R0, -c[0x0][0x1a8], RZ ;  /* 0x80006a0000002a10 */ /* 0x000fe40007ffe0ff */
[C---:B------:R-:W-:Y:S02]  /*1310*/  @P3 IMNMX R2, R62.reuse, c[0x0][0x1b0], PT ;  /* 0x00006c003e023a17 */ /* 0x040fe40003800200 */
[----:B------:R-:W-:Y:S02]  /*1320*/  @P2 SHF.R.S32.HI R3, RZ, 0x1f, R0 ;  /* 0x0000001fff032819 */ /* 0x000fe40000011400 */
[----:B0--3--:R-:W-:Y:S02]  /*1330*/  @P5 IMNMX R7, R62, c[0x0][0x1b8], PT ;  /* 0x00006e003e075a17 */ /* 0x009fe40003800200 */
[----:B------:R-:W-:Y:S02]  /*1340*/  @P3 IADD3 R2, R2, -c[0x0][0x1ac], RZ ;  /* 0x80006b0002023a10 */ /* 0x000fe40007ffe0ff */
[----:B------:R-:W-:-:S02]  /*1350*/  @P4 IMNMX R6, R62, c[0x0][0x1b4], PT ;  /* 0x00006d003e064a17 */ /* 0x000fc40003800200 */
[----:B------:R-:W-:Y:S02]  /*1360*/  @P2 LEA.HI R3, R3, R0, RZ, 0x5 ;  /* 0x0000000003032211 */ /* 0x000fe400078f28ff */
[----:B------:R-:W-:Y:S02]  /*1370*/  @P5 IADD3 R0, R7, -c[0x0][0x1b4], RZ ;  /* 0x80006d0007005a10 */ /* 0x000fe40007ffe0ff */
[----:B------:R-:W-:Y:S02]  /*1380*/  @P3 SHF.R.S32.HI R7, RZ, 0x1f, R2 ;  /* 0x0000001fff073819 */ /* 0x000fe40000011402 */
[----:B------:R-:W-:Y:S02]  /*1390*/  @P4 IADD3 R6, R6, -c[0x0][0x1b0], RZ ;  /* 0x80006c0006064a10 */ /* 0x000fe40007ffe0ff */
[----:B------:R-:W-:Y:S02]  /*13a0*/  @P6 IMNMX R8, R62, c[0x0][0x1bc], PT ;  /* 0x00006f003e086a17 */ /* 0x000fe40003800200 */
[----:B------:R-:W-:Y:S01]  /*13b0*/  @P3 LEA.HI R7, R7, R2, RZ, 0x5 ;  /* 0x0000000207073211 */ /* 0x000fe200078f28ff */
[----:B------:R-:W-:Y:S01]  /*13c0*/  IMAD.MOV.U32 R2, RZ, RZ, RZ ;  /* 0x000000ffff027224 */ /* 0x000fe200078e00ff */
[----:B------:R-:W-:-:S02]  /*13d0*/  @P4 SHF.R.S32.HI R9, RZ, 0x1f, R6 ;  /* 0x0000001fff094819 */ /* 0x000fc40000011406 */
[----:B------:R-:W-:Y:S02]  /*13e0*/  @P6 IADD3 R8, R8, -c[0x0][0x1b8], RZ ;  /* 0x80006e0008086a10 */ /* 0x000fe40007ffe0ff */
[----:B------:R-:W-:Y:S02]  /*13f0*/  @P5 SHF.R.S32.HI R11, RZ, 0x1f, R0 ;  /* 0x0000001fff0b5819 */ /* 0x000fe40000011400 */
[----:B------:R-:W-:Y:S02]  /*1400*/  @P3 SHF.R.S32.HI R7, RZ, 0x5, R7 ;  /* 0x00000005ff073819 */ /* 0x000fe40000011407 */
[----:B------:R-:W-:Y:S01]  /*1410*/  @P4 LEA.HI R6, R9, R6, RZ, 0x5 ;  /* 0x0000000609064211 */ /* 0x000fe200078f28ff */
[----:B------:R-:W-:Y:S01]  /*1420*/  IMAD.MOV.U32 R9, RZ, RZ, RZ ;  /* 0x000000ffff097224 */ /* 0x000fe200078e00ff */
[----:B------:R-:W-:Y:S02]  /*1430*/  @P6 SHF.R.S32.HI R13, RZ, 0x1f, R8 ;  /* 0x0000001fff0d6819 */ /* 0x000fe40000011408 */
[----:B------:R-:W-:-:S02]  /*1440*/  @P2 SHF.R.S32.HI R3, RZ, 0x5, R3 ;  /* 0x00000005ff032819 */ /* 0x000fc40000011403 */
[----:B------:R-:W-:Y:S01]  /*1450*/  @P5 LEA.HI R11, R11, R0, RZ, 0x5 ;  /* 0x000000000b0b5211 */ /* 0x000fe200078f28ff */
[----:B------:R-:W-:Y:S01]  /*1460*/  IMAD.MOV.U32 R0, RZ, RZ, RZ ;  /* 0x000000ffff007224 */ /* 0x000fe200078e00ff */
[----:B------:R-:W-:Y:S01]  /*1470*/  @P4 SHF.R.S32.HI R6, RZ, 0x5, R6 ;  /* 0x00000005ff064819 */ /* 0x000fe20000011406 */
[----:B------:R-:W-:Y:S01]  /*1480*/  @P3 IMAD R0, R7, 0x5, RZ ;  /* 0x0000000507003824 */ /* 0x000fe200078e02ff */
[----:B------:R-:W-:Y:S01]  /*1490*/  @P6 LEA.HI R13, R13, R8, RZ, 0x5 ;  /* 0x000000080d0d6211 */ /* 0x000fe200078f28ff */
[----:B------:R-:W-:Y:S01]  /*14a0*/  @P2 IMAD R2, R3, 0x6, RZ ;  /* 0x0000000603022824 */ /* 0x000fe200078e02ff */
[----:B------:R-:W-:Y:S01]  /*14b0*/  SHF.R.S32.HI R7, RZ, 0x5, R10 ;  /* 0x00000005ff077819 */ /* 0x000fe2000001140a */
[----:B------:R-:W-:Y:S01]  /*14c0*/  @P4 IMAD.SHL.U32 R9, R6, 0x4, RZ ;  /* 0x0000000406094824 */ /* 0x000fe200078e00ff */
[----:B------:R-:W-:Y:S01]  /*14d0*/  @P5 SHF.R.S32.HI R11, RZ, 0x5, R11 ;  /* 0x00000005ff0b5819 */ /* 0x000fe2000001140b */
[----:B------:R-:W-:Y:S01]  /*14e0*/  IMAD.MOV.U32 R3, RZ, RZ, RZ ;  /* 0x000000ffff037224 */ /* 0x000fe200078e00ff */
[----:B------:R-:W-:Y:S01]  /*14f0*/  @P6 SHF.R.S32.HI R13, RZ, 0x5, R13 ;  /* 0x00000005ff0d6819 */ /* 0x000fe2000001140d */
[----:B------:R-:W-:Y:S01]  /*1500*/  IMAD R2, R7, 0x8, R2 ;  /* 0x0000000807027824 */ /* 0x000fe200078e0202 */
[----:B------:R-:W-:Y:S01]  /*1510*/  ISETP.GE.OR P0, PT, R62, c[0x0][0x1a8], P0 ;  /* 0x00006a003e007a0c */ /* 0x000fe20000706670 */
[----:B------:R-:W-:Y:S01]  /*1520*/  IMAD.MOV.U32 R6, RZ, RZ, RZ ;  /* 0x000000ffff067224 */ /* 0x000fe200078e00ff */
[----:B------:R-:W-:Y:S01]  /*1530*/  PRMT R58, RZ, 0x5410, RZ ;  /* 0x00005410ff3a7816 */ /* 0x000fe200000000ff */
[----:B------:R-:W-:Y:S01]  /*1540*/  @P5 IMAD R3, R11, 0x3, RZ ;  /* 0x000000030b035824 */ /* 0x000fe200078e02ff */
[----:B------:R-:W-:Y:S01]  /*1550*/  IADD3 R0, R9, R2, R0 ;  /* 0x0000000209007210 */ /* 0x000fe20007ffe000 */
[----:B------:R-:W-:Y:S01]  /*1560*/  @P6 IMAD.SHL.U32 R6, R13, 0x2, RZ ;  /* 0x000000020d066824 */ /* 0x000fe200078e00ff */
[----:B------:R-:W-:-:S02]  /*1570*/  PRMT R57, RZ, 0x5410, RZ ;  /* 0x00005410ff397816 */ /* 0x000fc400000000ff */
[----:B------:R-:W-:Y:S02]  /*1580*/  PRMT R56, RZ, 0x5410, RZ ;  /* 0x00005410ff387816 */ /* 0x000fe400000000ff */
[----:B------:R-:W-:Y:S02]  /*1590*/  IADD3 R0, R6, R0, R3 ;  /* 0x0000000006007210 */ /* 0x000fe40007ffe003 */
[----:B------:R-:W-:Y:S02]  /*15a0*/  PRMT R55, RZ, 0x5410, RZ ;  /* 0x00005410ff377816 */ /* 0x000fe400000000ff */
[----:B------:R-:W-:Y:S01]  /*15b0*/  PRMT R54, RZ, 0x5410, RZ ;  /* 0x00005410ff367816 */ /* 0x000fe200000000ff */
[----:B------:R-:W-:Y:S01]  /*15c0*/  IMAD R7, R0, c[0x0][0x18c], RZ ;  /* 0x0000630000077a24 */ /* 0x000fe200078e02ff */
[----:B------:R-:W-:Y:S02]  /*15d0*/  SHF.R.S32.HI R0, RZ, 0x1f, R4 ;  /* 0x0000001fff007819 */ /* 0x000fe40000011404 */
[----:B------:R-:W-:-:S02]  /*15e0*/  PRMT R53, RZ, 0x5410, RZ ;  /* 0x00005410ff357816 */ /* 0x000fc400000000ff */
[----:B------:R-:W-:Y:S02]  /*15f0*/  SHF.R.S32.HI R9, RZ, 0x1f, R7 ;  /* 0x0000001fff097819 */ /* 0x000fe40000011407 */
[----:B------:R-:W-:Y:S02]  /*1600*/  IADD3 R2, P2, R4, R7, RZ ;  /* 0x0000000704027210 */ /* 0x000fe40007f5e0ff */
[----:B------:R-:W-:Y:S02]  /*1610*/  PRMT R52, RZ, 0x5410, RZ ;  /* 0x00005410ff347816 */ /* 0x000fe400000000ff */
[----:B------:R-:W-:Y:S01]  /*1620*/  PRMT R50, RZ, 0x5410, RZ ;  /* 0x00005410ff327816 */ /* 0x000fe200000000ff */
[----:B------:R-:W-:Y:S01]  /*1630*/  IMAD.X R3, R9, 0x1, R0, P2 ;  /* 0x0000000109037824 */ /* 0x000fe200010e0600 */
[----:B------:R-:W-:-:S04]  /*1640*/  LEA R20, P2, R2, c[0x0][0x168], 0x2 ;  /* 0x00005a0002147a11 */ /* 0x000fc800078410ff */
[----:B------:R-:W-:Y:S02]  /*1650*/  LEA.HI.X R21, R2, c[0x0][0x16c], R3, 0x2, P2 ;  /* 0x00005b0002157a11 */ /* 0x000fe400010f1403 */
[----:B--2---:R-:W-:Y:S01]  /*1660*/  PRMT R96, R94, 0x7610, R94 ;  /* 0x000076105e607816 */ /* 0x004fe2000000005e */
[----:B----4-:R-:W-:Y:S01]  /*1670*/  IMAD.IADD R48, R62, 0x1, R5 ;  /* 0x000000013e307824 */ /* 0x010fe200078e0205 */
[----:B------:R-:W-:Y:S05]  /*1680*/  @P0 BRA `(.L_x_15) ;  /* 0x00005dc000000947 */ /* 0x000fea0003800000 */
[----:B------:R-:W-:Y:S01]  /*1690*/  ULDC UR4, c[0x0][0x18c] ;  /* 0x0000630000047ab9 */ /* 0x000fe20000000800 */
[----:B------:R-:W-:Y:S01]  /*16a0*/  IADD3 R4, P0, P2, R4, c[0x0][0x18c], R7 ;  /* 0x0000630004047a10 */ /* 0x000fe20007a1e007 */
[----:B------:R-:W-:Y:S01]  /*16b0*/  USHF.R.S32.HI UR4, URZ, 0x1f, UR4 ;  /* 0x0000001f3f047899 */ /* 0x000fe20008011404 */
[----:B------:R-:W-:Y:S01]  /*16c0*/  IMAD.MOV.U32 R60, RZ, RZ, RZ ;  /* 0x000000ffff3c7224 */ /* 0x000fe200078e00ff */
[----:B------:R-:W-:Y:S02]  /*16d0*/  PRMT R58, RZ, 0x7610, R58 ;  /* 0x00007610ff3a7816 */ /* 0x000fe4000000003a */
[----:B------:R-:W-:-:S02]  /*16e0*/  LEA R6, P3, R4, c[0x0][0x168], 0x2 ;  /* 0x00005a0004067a11 */ /* 0x000fc400078610ff */
[----:B------:R-:W-:Y:S01]  /*16f0*/  IADD3.X R7, R0, UR4, R9, P0, P2 ;  /* 0x0000000400077c10 */ /* 0x000fe200087e4409 */
[----:B------:R-:W-:-:S03]  /*1700*/  UMOV UR4, URZ ;  /* 0x0000003f00047c82 */ /* 0x000fc60008000000 */
[----:B------:R-:W-:Y:S02]  /*1710*/  LEA.HI.X R7, R4, c[0x0][0x16c], R7, 0x2, P3 ;  /* 0x00005b0004077a11 */ /* 0x000fe400018f1407 */
.L_x_20:
[----:B------:R-:W-:-:S13]  /*1720*/  ISETP.NE.AND P0, PT, R62, R48, PT ;  /* 0x000000303e00720c */ /* 0x000fda0003f05270 */
[----:B------:R-:W-:Y:S01]  /*1730*/  @!P0 IADD3 R60, R60, 0x1, RZ ;  /* 0x000000013c3c8810 */ /* 0x000fe20007ffe0ff */
[----:B------:R-:W-:Y:S02]  /*1740*/  @!P0 IMAD.SHL.U32 R2, R62, 0x2, RZ ;  /* 0x000000023e028824 */ /* 0x000fe400078e00ff */
[----:B------:R-:W-:Y:S02]  /*1750*/  @!P0 IMAD.MOV.U32 R3, RZ, RZ, 0x2 ;  /* 0x00000002ff038424 */ /* 0x000fe400078e00ff */
[----:B------:R-:W-:Y:S02]  /*1760*/  @!P0 IMAD R0, R60, 0x8, R1 ;  /* 0x000000083c008824 */ /* 0x000fe400078e0201 */
[----:B------:R-:W-:-:S03]  /*1770*/  @!P0 IMAD.WIDE R2, R2, R3, c[0x0][0x198] ;  /* 0x0000660002028625 */ /* 0x000fc600078e0203 */
[----:B------:R-:W2:Y:S04]  /*1780*/  @!P0 LDL.64 R4, [R0] ;  /* 0x0000000000048983 */ /* 0x000ea80000100a00 */
[----:B------:R0:W3:Y:S02]  /*1790*/  @!P0 LDG.E.U16.CONSTANT R3, [R2.64+0x2] ;  /* 0x0000020602038981 */ /* 0x0000e4000c1e9500 */
[----:B0-----:R-:W-:Y:S01]  /*17a0*/  IMAD.MOV.U32 R2, RZ, RZ, R6 ;  /* 0x000000ffff027224 */ /* 0x001fe200078e0006 */
[----:B--2---:R-:W-:Y:S02]  /*17b0*/  @!P0 PRMT R96, R4, 0x7610, R96 ;  /* 0x0000761004608816 */ /* 0x004fe40000000060 */
[----:B------:R-:W-:Y:S01]  /*17c0*/  @!P0 PRMT R95, R5, 0x7610, R95 ;  /* 0x00007610055f8816 */ /* 0x000fe2000000005f */
[----:B---3--:R-:W-:Y:S01]  /*17d0*/  @!P0 IMAD.IADD R48, R3, 0x1, R62 ;  /* 0x0000000103308824 */ /* 0x008fe200078e023e */
[----:B------:R-:W-:Y:S01]  /*17e0*/  @!P0 PRMT R96, R96, 0x7610, R4 ;  /* 0x0000761060608816 */ /* 0x000fe20000000004 */
[----:B------:R-:W-:Y:S01]  /*17f0*/  IMAD.MOV.U32 R3, RZ, RZ, R7 ;  /* 0x000000ffff037224 */ /* 0x000fe200078e0007 */
[----:B------:R-:W-:Y:S01]  /*1800*/  @!P0 PRMT R95, R95, 0x7610, R5 ;  /* 0x000076105f5f8816 */ /* 0x000fe20000000005 */
[----:B-----5:R-:W-:Y:S05]  /*1810*/  @!P1 BRA `(.L_x_16) ;  /* 0x000016c000009947 */ /* 0x020fea0003800000 */
[----:B------:R-:W2:Y:S04]  /*1820*/  LDG.E.128.CONSTANT R8, [R20.64] ;  /* 0x0000000614087981 */ /* 0x000ea8000c1e9d00 */
[----:B------:R-:W3:Y:S01]  /*1830*/  LDG.E.128.CONSTANT R4, [R2.64] ;  /* 0x0000000602047981 */ /* 0x000ee2000c1e9d00 */
[----:B------:R-:W-:-:S02]  /*1840*/  ISETP.GE.AND P0, PT, R59, 0x2, PT ;  /* 0x000000023b00780c */ /* 0x000fc40003f06270 */
[----:B--2---:R-:W-:Y:S02]  /*1850*/  LOP3.LUT R18, R9, 0xff, RZ, 0xc0, !PT ;  /* 0x000000ff09127812 */ /* 0x004fe400078ec0ff */
[----:B------:R-:W-:Y:S02]  /*1860*/  LOP3.LUT R19, R10, 0xff, RZ, 0xc0, !PT ;  /* 0x000000ff0a137812 */ /* 0x000fe400078ec0ff */
[----:B------:R-:W-:Y:S02]  /*1870*/  IADD3 R22, R18, -0x80, RZ ;  /* 0xffffff8012167810 */ /* 0x000fe40007ffe0ff */
[----:B------:R-:W-:Y:S02]  /*1880*/  LOP3.LUT R18, R11, 0xff, RZ, 0xc0, !PT ;  /* 0x000000ff0b127812 */ /* 0x000fe400078ec0ff */
[----:B------:R-:W-:Y:S01]  /*1890*/  IADD3 R25, R19, -0x80, RZ ;  /* 0xffffff8013197810 */ /* 0x000fe20007ffe0ff */
[----:B------:R-:W-:Y:S01]  /*18a0*/  I2F.F16 R40, R22 ;  /* 0x0000001600287306 */ /* 0x000fe20000200c00 */
[----:B------:R-:W-:-:S02]  /*18b0*/  IADD3 R24, R18, -0x80, RZ ;  /* 0xffffff8012187810 */ /* 0x000fc40007ffe0ff */
[----:B------:R-:W-:Y:S02]  /*18c0*/  LOP3.LUT R18, R8, 0xff, RZ, 0xc0, !PT ;  /* 0x000000ff08127812 */ /* 0x000fe400078ec0ff */
[----:B---3--:R-:W-:Y:S02]  /*18d0*/  LOP3.LUT R19, R4, 0xff, RZ, 0xc0, !PT ;  /* 0x000000ff04137812 */ /* 0x008fe400078ec0ff */
[----:B------:R-:W-:Y:S01]  /*18e0*/  IADD3 R18, R18, -0x80, RZ ;  /* 0xffffff8012127810 */ /* 0x000fe20007ffe0ff */
[----:B------:R0:W-:Y:S01]  /*18f0*/  I2F.F16 R41, R25 ;  /* 0x0000001900297306 */ /* 0x0001e20000200c00 */
[----:B------:R-:W-:Y:S02]  /*1900*/  IADD3 R19, R19, -0x80, RZ ;  /* 0xffffff8013137810 */ /* 0x000fe40007ffe0ff */
[----:B------:R-:W-:Y:S02]  /*1910*/  LEA.HI R16, R8, 0xffffff80, RZ, 0x8 ;  /* 0xffffff8008107811 */ /* 0x000fe400078f40ff */
[----:B------:R-:W-:-:S02]  /*1920*/  LOP3.LUT R26, R7, 0xff, RZ, 0xc0, !PT ;  /* 0x000000ff071a7812 */ /* 0x000fc400078ec0ff */
[----:B------:R-:W-:Y:S01]  /*1930*/  LEA.HI R14, R9, 0xffffff80, RZ, 0x8 ;  /* 0xffffff80090e7811 */ /* 0x000fe200078f40ff */
[----:B------:R1:W-:Y:S01]  /*1940*/  I2F.F16 R35, R18 ;  /* 0x0000001200237306 */ /* 0x0003e20000200c00 */
[----:B0-----:R-:W-:Y:S02]  /*1950*/  IADD3 R25, R26, -0x80, RZ ;  /* 0xffffff801a197810 */ /* 0x001fe40007ffe0ff */
[----:B------:R-:W-:Y:S02]  /*1960*/  LEA.HI R17, R11, 0xffffff80, RZ, 0x8 ;  /* 0xffffff800b117811 */ /* 0x000fe400078f40ff */
[----:B------:R-:W-:Y:S02]  /*1970*/  SHF.R.U32.HI R28, RZ, 0x8, R10 ;  /* 0x00000008ff1c7819 */ /* 0x000fe4000001160a */
[----:B------:R-:W-:Y:S01]  /*1980*/  LEA.HI R15, R10, 0xffffff80, RZ, 0x8 ;  /* 0xffffff800a0f7811 */ /* 0x000fe200078f40ff */
[----:B------:R0:W2:Y:S01]  /*1990*/  I2F.F16 R22, R19 ;  /* 0x0000001300167306 */ /* 0x0000a20000200c00 */
[----:B-1----:R-:W-:-:S02]  /*19a0*/  SHF.R.U32.HI R18, RZ, 0x8, R8 ;  /* 0x00000008ff127819 */ /* 0x002fc40000011608 */
[----:B------:R-:W-:Y:S02]  /*19b0*/  LOP3.LUT R28, R28, 0xff, RZ, 0xc0, !PT ;  /* 0x000000ff1c1c7812 */ /* 0x000fe400078ec0ff */
[----:B------:R-:W-:Y:S02]  /*19c0*/  LOP3.LUT R18, R18, 0xff, RZ, 0xc0, !PT ;  /* 0x000000ff12127812 */ /* 0x000fe400078ec0ff */
[----:B------:R-:W-:Y:S01]  /*19d0*/  SHF.R.U32.HI R10, RZ, 0x10, R10 ;  /* 0x00000010ff0a7819 */ /* 0x000fe2000001160a */
[----:B------:R-:W-:Y:S01]  /*19e0*/  I2F.F16 R42, R24 ;  /* 0x00000018002a7306 */ /* 0x000fe20000200c00 */
[----:B0-----:R-:W-:Y:S02]  /*19f0*/  SHF.R.U32.HI R19, RZ, 0x10, R8 ;  /* 0x00000010ff137819 */ /* 0x001fe40000011608 */
[----:B------:R-:W-:Y:S02]  /*1a00*/  IADD3 R8, R18, -0x80, RZ ;  /* 0xffffff8012087810 */ /* 0x000fe40007ffe0ff */
[----:B------:R-:W-:-:S02]  /*1a10*/  LOP3.LUT R19, R19, 0xff, RZ, 0xc0, !PT ;  /* 0x000000ff13137812 */ /* 0x000fc400078ec0ff */
[--C-:B------:R-:W-:Y:S01]  /*1a20*/  SHF.R.U32.HI R18, RZ, 0x8, R9.reuse ;  /* 0x00000008ff127819 */ /* 0x100fe20000011609 */
[----:B------:R0:W-:Y:S01]  /*1a30*/  I2F.F16 R38, R8 ;  /* 0x0000000800267306 */ /* 0x0001e20000200c00 */
[----:B------:R-:W-:Y:S01]  /*1a40*/  IADD3 R26, R19, -0x80, RZ ;  /* 0xffffff80131a7810 */ /* 0x000fe20007ffe0ff */
[----:B--2---:R-:W-:Y:S01]  /*1a50*/  HADD2.F32 R22, -RZ, R22.H0_H0 ;  /* 0x20000016ff167230 */ /* 0x004fe20000004100 */
[----:B------:R-:W-:Y:S02]  /*1a60*/  LOP3.LUT R27, R18, 0xff, RZ, 0xc0, !PT ;  /* 0x000000ff121b7812 */ /* 0x000fe400078ec0ff */
[----:B------:R-:W1:Y:S01]  /*1a70*/  LDS.64 R18, [UR4] ;  /* 0x00000004ff127984 */ /* 0x000e620008000a00 */
[----:B------:R-:W-:Y:S02]  /*1a80*/  SHF.R.U32.HI R9, RZ, 0x10, R9 ;  /* 0x00000010ff097819 */ /* 0x000fe40000011609 */
[----:B------:R2:W-:Y:S01]  /*1a90*/  I2F.F16 R43, R26 ;  /* 0x0000001a002b7306 */ /* 0x0005e20000200c00 */
[----:B0-----:R-:W-:-:S02]  /*1aa0*/  SHF.R.U32.HI R8, RZ, 0x8, R11 ;  /* 0x00000008ff087819 */ /* 0x001fc4000001160b */
[----:B------:R-:W-:Y:S02]  /*1ab0*/  LOP3.LUT R9, R9, 0xff, RZ, 0xc0, !PT ;  /* 0x000000ff09097812 */ /* 0x000fe400078ec0ff */
[----:B------:R-:W-:Y:S02]  /*1ac0*/  LOP3.LUT R8, R8, 0xff, RZ, 0xc0, !PT ;  /* 0x000000ff08087812 */ /* 0x000fe400078ec0ff */
[----:B------:R-:W-:Y:S01]  /*1ad0*/  IADD3 R9, R9, -0x80, RZ ;  /* 0xffffff8009097810 */ /* 0x000fe20007ffe0ff */
[----:B------:R-:W0:Y:S01]  /*1ae0*/  I2F.F16 R16, R16 ;  /* 0x0000001000107306 */ /* 0x000e220000200c00 */
[----:B--2---:R-:W-:Y:S02]  /*1af0*/  SHF.R.U32.HI R26, RZ, 0x10, R11 ;  /* 0x00000010ff1a7819 */ /* 0x004fe4000001160b */
[----:B------:R-:W-:Y:S02]  /*1b00*/  IADD3 R11, R8, -0x80, RZ ;  /* 0xffffff80080b7810 */ /* 0x000fe40007ffe0ff */
[----:B------:R-:W-:-:S02]  /*1b10*/  SHF.R.U32.HI R8, RZ, 0x8, R4 ;  /* 0x00000008ff087819 */ /* 0x000fc40000011604 */
[----:B------:R-:W-:Y:S01]  /*1b20*/  IADD3 R27, R27, -0x80, RZ ;  /* 0xffffff801b1b7810 */ /* 0x000fe20007ffe0ff */
[----:B------:R2:W-:Y:S01]  /*1b30*/  I2F.F16 R44, R9 ;  /* 0x00000009002c7306 */ /* 0x0005e20000200c00 */
[----:B------:R-:W-:Y:S02]  /*1b40*/  LOP3.LUT R8, R8, 0xff, RZ, 0xc0, !PT ;  /* 0x000000ff08087812 */ /* 0x000fe400078ec0ff */
[----:B------:R-:W-:Y:S02]  /*1b50*/  IADD3 R28, R28, -0x80, RZ ;  /* 0xffffff801c1c7810 */ /* 0x000fe40007ffe0ff */
[----:B------:R-:W-:Y:S02]  /*1b60*/  LOP3.LUT R10, R10, 0xff, RZ, 0xc0, !PT ;  /* 0x000000ff0a0a7812 */ /* 0x000fe400078ec0ff */
[----:B------:R-:W-:Y:S01]  /*1b70*/  IADD3 R31, R8, -0x80, RZ ;  /* 0xffffff80081f7810 */ /* 0x000fe20007ffe0ff */
[----:B------:R-:W3:Y:S01]  /*1b80*/  I2F.F16 R27, R27 ;  /* 0x0000001b001b7306 */ /* 0x000ee20000200c00 */
[----:B--2---:R-:W-:Y:S01]  /*1b90*/  SHF.R.U32.HI R9, RZ, 0x8, R5 ;  /* 0x00000008ff097819 */ /* 0x004fe20000011605 */
[----:B0-----:R-:W-:Y:S01]  /*1ba0*/  HADD2.F32 R16, -RZ, R16.H0_H0 ;  /* 0x20000010ff107230 */ /* 0x001fe20000004100 */
[----:B------:R-:W-:-:S02]  /*1bb0*/  IADD3 R10, R10, -0x80, RZ ;  /* 0xffffff800a0a7810 */ /* 0x000fc40007ffe0ff */
[----:B------:R-:W-:Y:S02]  /*1bc0*/  LOP3.LUT R9, R9, 0xff, RZ, 0xc0, !PT ;  /* 0x000000ff09097812 */ /* 0x000fe400078ec0ff */
[----:B------:R-:W-:Y:S01]  /*1bd0*/  LOP3.LUT R26, R26, 0xff, RZ, 0xc0, !PT ;  /* 0x000000ff1a1a7812 */ /* 0x000fe200078ec0ff */
[----:B------:R0:W-:Y:S01]  /*1be0*/  I2F.F16 R46, R11 ;  /* 0x0000000b002e7306 */ /* 0x0001e20000200c00 */
[----:B------:R-:W-:Y:S02]  /*1bf0*/  IADD3 R32, R9, -0x80, RZ ;  /* 0xffffff8009207810 */ /* 0x000fe40007ffe0ff */
[----:B------:R-:W2:Y:S01]  /*1c00*/  LDS.64 R8, [UR4+0x8] ;  /* 0x00000804ff087984 */ /* 0x000ea20008000a00 */
[----:B------:R-:W-:Y:S01]  /*1c10*/  IADD3 R26, R26, -0x80, RZ ;  /* 0xffffff801a1a7810 */ /* 0x000fe20007ffe0ff */
[--C-:B-1----:R-:W-:Y:S01]  /*1c20*/  HADD2.F32 R33, -RZ, R18.reuse.H0_H0 ;  /* 0x20000012ff217230 */ /* 0x102fe20000004100 */
[----:B------:R-:W-:Y:S01]  /*1c30*/  LEA.HI R12, R4, 0xffffff80, RZ, 0x8 ;  /* 0xffffff80040c7811 */ /* 0x000fe200078f40ff */
[----:B------:R-:W-:Y:S01]  /*1c40*/  HADD2.F32 R34, -RZ, R18.H1_H1 ;  /* 0x30000012ff227230 */ /* 0x000fe20000004100 */
[----:B------:R-:W1:Y:S01]  /*1c50*/  I2F.F16 R28, R28 ;  /* 0x0000001c001c7306 */ /* 0x000e620000200c00 */
[----:B0-----:R-:W-:Y:S01]  /*1c60*/  SHF.R.U32.HI R11, RZ, 0x8, R7 ;  /* 0x00000008ff0b7819 */ /* 0x001fe20000011607 */
[--C-:B------:R-:W-:Y:S01]  /*1c70*/  HADD2.F32 R37, -RZ, R19.reuse.H0_H0 ;  /* 0x20000013ff257230 */ /* 0x100fe20000004100 */
[----:B------:R-:W-:Y:S01]  /*1c80*/  SHF.R.U32.HI R29, RZ, 0x10, R4 ;  /* 0x00000010ff1d7819 */ /* 0x000fe20000011604 */
[----:B------:R-:W-:Y:S01]  /*1c90*/  HADD2.F32 R39, -RZ, R19.H1_H1 ;  /* 0x30000013ff277230 */ /* 0x000fe20000004100 */
[----:B------:R-:W-:Y:S01]  /*1ca0*/  LOP3.LUT R11, R11, 0xff, RZ, 0xc0, !PT ;  /* 0x000000ff0b0b7812 */ /* 0x000fe200078ec0ff */
[----:B------:R-:W-:Y:S01]  /*1cb0*/  HADD2.F32 R4, -RZ, R40.H0_H0 ;  /* 0x20000028ff047230 */ /* 0x000fe20000004100 */
[----:B------:R-:W-:Y:S01]  /*1cc0*/  LOP3.LUT R23, R5, 0xff, RZ, 0xc0, !PT ;  /* 0x000000ff05177812 */ /* 0x000fe200078ec0ff */
[----:B------:R0:W-:Y:S01]  /*1cd0*/  I2F.F16 R45, R10 ;  /* 0x0000000a002d7306 */ /* 0x0001e20000200c00 */
[----:B------:R-:W-:Y:S01]  /*1ce0*/  IADD3 R36, R11, -0x80, RZ ;  /* 0xffffff800b247810 */ /* 0x000fe20007ffe0ff */
[----:B------:R-:W-:Y:S01]  /*1cf0*/  HADD2.F32 R11, -RZ, R35.H0_H0 ;  /* 0x20000023ff0b7230 */ /* 0x000fe20000004100 */
[----:B------:R-:W-:Y:S01]  /*1d00*/  LOP3.LUT R24, R6, 0xff, RZ, 0xc0, !PT ;  /* 0x000000ff06187812 */ /* 0x000fe200078ec0ff */
[----:B------:R-:W-:Y:S01]  /*1d10*/  HADD2.F32 R18, -RZ, R41.H0_H0 ;  /* 0x20000029ff127230 */ /* 0x000fe20000004100 */
[----:B------:R-:W-:Y:S01]  /*1d20*/  IADD3 R23, R23, -0x80, RZ ;  /* 0xffffff8017177810 */ /* 0x000fe20007ffe0ff */
[----:B------:R-:W-:Y:S01]  /*1d30*/  HADD2.F32 R19, -RZ, R38.H0_H0 ;  /* 0x20000026ff137230 */ /* 0x000fe20000004100 */
[----:B------:R-:W-:Y:S01]  /*1d40*/  FFMA.FTZ R35, R11, R33, RZ ;  /* 0x000000210b237223 */ /* 0x000fe200000100ff */
[----:B------:R3:W-:Y:S01]  /*1d50*/  I2F.F16 R49, R26 ;  /* 0x0000001a00317306 */ /* 0x0007e20000200c00 */
[--C-:B0-----:R-:W-:Y:S01]  /*1d60*/  SHF.R.U32.HI R10, RZ, 0x8, R6.reuse ;  /* 0x00000008ff0a7819 */ /* 0x101fe20000011606 */
[C---:B------:R-:W-:Y:S01]  /*1d70*/  FFMA.FTZ R41, R33.reuse, R4, RZ ;  /* 0x0000000421297223 */ /* 0x040fe200000100ff */
[----:B------:R-:W-:Y:S01]  /*1d80*/  IADD3 R24, R24, -0x80, RZ ;  /* 0xffffff8018187810 */ /* 0x000fe20007ffe0ff */
[----:B------:R-:W-:Y:S01]  /*1d90*/  FFMA.FTZ R40, R33, R18, RZ ;  /* 0x0000001221287223 */ /* 0x000fe200000100ff */
[----:B------:R-:W-:Y:S01]  /*1da0*/  LOP3.LUT R10, R10, 0xff, RZ, 0xc0, !PT ;  /* 0x000000ff0a0a7812 */ /* 0x000fe200078ec0ff */
[----:B------:R-:W-:Y:S01]  /*1db0*/  FFMA.FTZ R38, R19, R34, R35 ;  /* 0x0000002213267223 */ /* 0x000fe20000010023 */
[----:B------:R-:W-:Y:S01]  /*1dc0*/  LEA.HI R13, R5, 0xffffff80, RZ, 0x8 ;  /* 0xffffff80050d7811 */ /* 0x000fe200078f40ff */
[----:B------:R-:W0:Y:S01]  /*1dd0*/  I2F.F16 R15, R15 ;  /* 0x0000000f000f7306 */ /* 0x000e220000200c00 */
[----:B------:R-:W-:Y:S01]  /*1de0*/  IADD3 R30, R10, -0x80, RZ ;  /* 0xffffff800a1e7810 */ /* 0x000fe20007ffe0ff */
[----:B------:R-:W-:Y:S01]  /*1df0*/  HADD2.F32 R10, -RZ, R42.H0_H0 ;  /* 0x2000002aff0a7230 */ /* 0x000fe20000004100 */
[----:B------:R-:W-:Y:S01]  /*1e00*/  SHF.R.U32.HI R5, RZ, 0x10, R5 ;  /* 0x00000010ff057819 */ /* 0x000fe20000011605 */
[----:B---3--:R-:W-:Y:S01]  /*1e10*/  HADD2.F32 R26, -RZ, R27.H0_H0 ;  /* 0x2000001bff1a7230 */ /* 0x008fe20000004100 */
[----:B------:R-:W-:Y:S01]  /*1e20*/  SHF.R.U32.HI R35, RZ, 0x10, R6 ;  /* 0x00000010ff237819 */ /* 0x000fe20000011606 */
[----:B-1----:R-:W-:Y:S01]  /*1e30*/  HADD2.F32 R27, -RZ, R28.H0_H0 ;  /* 0x2000001cff1b7230 */ /* 0x002fe20000004100 */
[----:B------:R-:W-:Y:S01]  /*1e40*/  FFMA.FTZ R33, R33, R10, RZ ;  /* 0x0000000a21217223 */ /* 0x000fe200000100ff */
[----:B------:R-:W-:Y:S01]  /*1e50*/  HADD2.F32 R28, -RZ, R46.H0_H0 ;  /* 0x2000002eff1c7230 */ /* 0x000fe20000004100 */
[----:B------:R1:W-:Y:S01]  /*1e60*/  I2F.F16 R51, R36 ;  /* 0x0000002400337306 */ /* 0x0003e20000200c00 */
[C---:B------:R-:W-:Y:S01]  /*1e70*/  FFMA.FTZ R41, R34.reuse, R26, R41 ;  /* 0x0000001a22297223 */ /* 0x040fe20000010029 */
[----:B------:R-:W-:Y:S01]  /*1e80*/  LOP3.LUT R29, R29, 0xff, RZ, 0xc0, !PT ;  /* 0x000000ff1d1d7812 */ /* 0x000fe200078ec0ff */
[C---:B------:R-:W-:Y:S01]  /*1e90*/  FFMA.FTZ R40, R34.reuse, R27, R40 ;  /* 0x0000001b22287223 */ /* 0x040fe20000010028 */
[----:B------:R-:W-:Y:S01]  /*1ea0*/  LOP3.LUT R35, R35, 0xff, RZ, 0xc0, !PT ;  /* 0x000000ff23237812 */ /* 0x000fe200078ec0ff */
[----:B------:R-:W-:Y:S01]  /*1eb0*/  FFMA.FTZ R42, R34, R28, R33 ;  /* 0x0000001c222a7223 */ /* 0x000fe20000010021 */
[----:B------:R-:W-:Y:S01]  /*1ec0*/  LOP3.LUT R34, R5, 0xff, RZ, 0xc0, !PT ;  /* 0x000000ff05227812 */ /* 0x000fe200078ec0ff */
[----:B------:R-:W-:Y:S01]  /*1ed0*/  HADD2.F32 R5, -RZ, R43.H0_H0 ;  /* 0x2000002bff057230 */ /* 0x000fe20000004100 */
[----:B------:R-:W3:Y:S01]  /*1ee0*/  I2F.F16 R14, R14 ;  /* 0x0000000e000e7306 */ /* 0x000ee20000200c00 */
[----:B-1----:R-:W-:Y:S01]  /*1ef0*/  SHF.R.U32.HI R36, RZ, 0x10, R7 ;  /* 0x00000010ff247819 */ /* 0x002fe20000011607 */
[----:B0-----:R-:W-:Y:S01]  /*1f00*/  HADD2.F32 R15, -RZ, R15.H0_H0 ;  /* 0x2000000fff0f7230 */ /* 0x001fe20000004100 */
[----:B------:R-:W-:Y:S01]  /*1f10*/  IADD3 R33, R29, -0x80, RZ ;  /* 0xffffff801d217810 */ /* 0x000fe20007ffe0ff */
[----:B------:R-:W-:Y:S01]  /*1f20*/  HADD2.F32 R29, -RZ, R45.H0_H0 ;  /* 0x2000002dff1d7230 */ /* 0x000fe20000004100 */
[----:B------:R-:W-:Y:S01]  /*1f30*/  LOP3.LUT R36, R36, 0xff, RZ, 0xc0, !PT ;  /* 0x000000ff24247812 */ /* 0x000fe200078ec0ff */
[----:B------:R-:W-:Y:S01]  /*1f40*/  FFMA.FTZ R38, R5, R37, R38 ;  /* 0x0000002505267223 */ /* 0x000fe20000010026 */
[----:B------:R-:W-:Y:S01]  /*1f50*/  IADD3 R34, R34, -0x80, RZ ;  /* 0xffffff8022227810 */ /* 0x000fe20007ffe0ff */
[----:B------:R-:W0:Y:S01]  /*1f60*/  I2F.F16 R17, R17 ;  /* 0x0000001100117306 */ /* 0x000e220000200c00 */
[----:B------:R-:W-:Y:S01]  /*1f70*/  IADD3 R35, R35, -0x80, RZ ;  /* 0xffffff8023237810 */ /* 0x000fe20007ffe0ff */
[----:B------:R-:W-:Y:S01]  /*1f80*/  FFMA.FTZ R40, R37, R29, R40 ;  /* 0x0000001d25287223 */ /* 0x000fe20000010028 */
[----:B------:R-:W-:Y:S01]  /*1f90*/  IADD3 R36, R36, -0x80, RZ ;  /* 0xffffff8024247810 */ /* 0x000fe20007ffe0ff */
[----:B--2---:R-:W-:Y:S01]  /*1fa0*/  HADD2.F32 R43, -RZ, R9.H1_H1 ;  /* 0x30000009ff2b7230 */ /* 0x004fe20000004100 */
[----:B------:R-:W-:Y:S01]  /*1fb0*/  LEA.HI R0, R6, 0xffffff80, RZ, 0x8 ;  /* 0xffffff8006007811 */ /* 0x000fe200078f40ff */
[----:B------:R-:W-:-:S02]  /*1fc0*/  HADD2.F32 R6, -RZ, R44.H0_H0 ;  /* 0x2000002cff067230 */ /* 0x000fc40000004100 */
[----:B------:R-:W1:Y:S01]  /*1fd0*/  I2F.F16 R23, R23 ;  /* 0x0000001700177306 */ /* 0x000e620000200c00 */
[----:B---3--:R-:W-:Y:S02]  /*1fe0*/  HADD2.F32 R14, -RZ, R14.H0_H0 ;  /* 0x2000000eff0e7230 */ /* 0x008fe40000004100 */
[----:B------:R-:W-:-:S04]  /*1ff0*/  FFMA.FTZ R41, R37, R6, R41 ;  /* 0x0000000625297223 */ /* 0x000fc80000010029 */
[----:B------:R-:W-:Y:S01]  /*2000*/  FFMA.FTZ R41, R39, R14, R41 ;  /* 0x0000000e27297223 */ /* 0x000fe20000010029 */
[----:B------:R-:W2:Y:S01]  /*2010*/  I2F.F16 R24, R24 ;  /* 0x0000001800187306 */ /* 0x000ea20000200c00 */
[----:B0-----:R-:W-:-:S07]  /*2020*/  HADD2.F32 R17, -RZ, R17.H0_H0 ;  /* 0x20000011ff117230 */ /* 0x001fce0000004100 */
[----:B------:R-:W0:Y:S01]  /*2030*/  I2F.F16 R25, R25 ;  /* 0x0000001900197306 */ /* 0x000e220000200c00 */
[----:B-1----:R-:W-:-:S07]  /*2040*/  HADD2.F32 R23, -RZ, R23.H0_H0 ;  /* 0x20000017ff177230 */ /* 0x002fce0000004100 */
[----:B------:R-:W1:Y:S01]  /*2050*/  I2F.F16 R31, R31 ;  /* 0x0000001f001f7306 */ /* 0x000e620000200c00 */
[----:B--2---:R-:W-:-:S07]  /*2060*/  HADD2.F32 R24, -RZ, R24.H0_H0 ;  /* 0x20000018ff187230 */ /* 0x004fce0000004100 */
[----:B------:R-:W2:Y:S01]  /*2070*/  I2F.F16 R32, R32 ;  /* 0x0000002000207306 */ /* 0x000ea20000200c00 */
[----:B0-----:R-:W-:-:S07]  /*2080*/  HADD2.F32 R25, -RZ, R25.H0_H0 ;  /* 0x20000019ff197230 */ /* 0x001fce0000004100 */
[----:B------:R0:W3:Y:S08]  /*2090*/  I2F.F16 R47, R30 ;  /* 0x0000001e002f7306 */ /* 0x0000f00000200c00 */
[----:B------:R4:W5:Y:S01]  /*20a0*/  I2F.F16 R45, R33 ;  /* 0x00000021002d7306 */ /* 0x0009620000200c00 */
[----:B0-----:R-:W-:-:S05]  /*20b0*/  HADD2.F32 R30, -RZ, R49.H0_H0 ;  /* 0x20000031ff1e7230 */ /* 0x001fca0000004100 */
[----:B------:R-:W-:Y:S02]  /*20c0*/  FFMA.FTZ R42, R37, R30, R42 ;  /* 0x0000001e252a7223 */ /* 0x000fe4000001002a */
[----:B------:R5:W0:Y:S01]  /*20d0*/  I2F.F16 R46, R34 ;  /* 0x00000022002e7306 */ /* 0x000a220000200c00 */
[----:B----4-:R-:W-:Y:S01]  /*20e0*/  FFMA.FTZ R33, R16, R39, R38 ;  /* 0x0000002710217223 */ /* 0x010fe20000010026 */
[----:B------:R-:W-:Y:S01]  /*20f0*/  LEA.HI R38, R7, 0xffffff80, RZ, 0x8 ;  /* 0xffffff8007267811 */ /* 0x000fe200078f40ff */
[C---:B------:R-:W-:Y:S01]  /*2100*/  FFMA.FTZ R37, R39.reuse, R15, R40 ;  /* 0x0000000f27257223 */ /* 0x040fe20000010028 */
[----:B------:R-:W-:Y:S01]  /*2110*/  HADD2.F32 R40, -RZ, R8.H0_H0 ;  /* 0x20000008ff287230 */ /* 0x000fe20000004100 */
[----:B------:R-:W-:Y:S01]  /*2120*/  FFMA.FTZ R44, R39, R17, R42 ;  /* 0x00000011272c7223 */ /* 0x000fe2000001002a */
[----:B------:R-:W-:Y:S02]  /*2130*/  HADD2.F32 R42, -RZ, R9.H0_H0 ;  /* 0x20000009ff2a7230 */ /* 0x000fe40000004100 */
[----:B------:R0:W4:Y:S01]  /*2140*/  I2F.F16 R49, R35 ;  /* 0x0000002300317306 */ /* 0x0001220000200c00 */
[----:B-1----:R-:W-:Y:S01]  /*2150*/  HADD2.F32 R7, -RZ, R31.H0_H0 ;  /* 0x2000001fff077230 */ /* 0x002fe20000004100 */
[----:B------:R-:W-:Y:S01]  /*2160*/  FFMA.FTZ R9, R22, R40, R33 ;  /* 0x0000002816097223 */ /* 0x000fe20000010021 */
[----:B--2---:R-:W-:Y:S01]  /*2170*/  HADD2.F32 R31, -RZ, R32.H0_H0 ;  /* 0x20000020ff1f7230 */ /* 0x004fe20000004100 */
[C---:B------:R-:W-:Y:S01]  /*2180*/  FFMA.FTZ R41, R40.reuse, R23, R41 ;  /* 0x0000001728297223 */ /* 0x040fe20000010029 */
[----:B------:R-:W-:Y:S01]  /*2190*/  HADD2.F32 R8, -RZ, R8.H1_H1 ;  /* 0x30000008ff087230 */ /* 0x000fe20000004100 */
[C---:B------:R-:W-:Y:S01]  /*21a0*/  FFMA.FTZ R39, R40.reuse, R24, R37 ;  /* 0x0000001828277223 */ /* 0x040fe20000010025 */
[----:B---3--:R-:W-:Y:S01]  /*21b0*/  HADD2.F32 R32, -RZ, R47.H0_H0 ;  /* 0x2000002fff207230 */ /* 0x008fe20000004100 */
[----:B------:R4:W1:Y:S01]  /*21c0*/  I2F.F16 R63, R36 ;  /* 0x00000024003f7306 */ /* 0x0008620000200c00 */
[----:B------:R-:W-:Y:S01]  /*21d0*/  HADD2.F32 R33, -RZ, R51.H0_H0 ;  /* 0x20000033ff217230 */ /* 0x000fe20000004100 */
[----:B------:R-:W-:Y:S01]  /*21e0*/  FFMA.FTZ R44, R40, R25, R44 ;  /* 0x00000019282c7223 */ /* 0x000fe2000001002c */
[----:B-----5:R-:W-:Y:S01]  /*21f0*/  HADD2.F32 R34, -RZ, R45.H0_H0 ;  /* 0x2000002dff227230 */ /* 0x020fe20000004100 */
[----:B------:R-:W-:Y:S01]  /*2200*/  FFMA.FTZ R9, R7, R8, R9 ;  /* 0x0000000807097223 */ /* 0x000fe20000010009 */
[----:B0-----:R-:W-:Y:S01]  /*2210*/  HADD2.F32 R35, -RZ, R46.H0_H0 ;  /* 0x2000002eff237230 */ /* 0x001fe20000004100 */
[C---:B------:R-:W-:Y:S01]  /*2220*/  FFMA.FTZ R41, R8.reuse, R31, R41 ;  /* 0x0000001f08297223 */ /* 0x040fe20000010029 */
[----:B------:R-:W-:Y:S01]  /*2230*/  HADD2.F32 R40, -RZ, R95.H0_H0 ;  /* 0x2000005fff287230 */ /* 0x000fe20000004100 */
[----:B------:R-:W0:Y:S01]  /*2240*/  I2F.F16 R12, R12 ;  /* 0x0000000c000c7306 */ /* 0x000e220000200c00 */
[----:B----4-:R-:W-:Y:S01]  /*2250*/  HADD2.F32 R36, -RZ, R49.H0_H0 ;  /* 0x20000031ff247230 */ /* 0x010fe20000004100 */
[----:B------:R-:W-:-:S02]  /*2260*/  FFMA.FTZ R39, R8, R32, R39 ;  /* 0x0000002008277223 */ /* 0x000fc40000010027 */
[----:B------:R-:W-:-:S04]  /*2270*/  FFMA.FTZ R9, R34, R42, R9 ;  /* 0x0000002a22097223 */ /* 0x000fc80000010009 */
[----:B------:R-:W2:Y:S01]  /*2280*/  I2F.F16 R13, R13 ;  /* 0x0000000d000d7306 */ /* 0x000ea20000200c00 */
[----:B-1----:R-:W-:-:S07]  /*2290*/  HADD2.F32 R37, -RZ, R63.H0_H0 ;  /* 0x2000003fff257230 */ /* 0x002fce0000004100 */
[----:B------:R-:W1:Y:S01]  /*22a0*/  I2F.F16 R0, R0 ;  /* 0x0000000000007306 */ /* 0x000e620000200c00 */
[----:B0-----:R-:W-:-:S05]  /*22b0*/  HADD2.F32 R12, -RZ, R12.H0_H0 ;  /* 0x2000000cff0c7230 */ /* 0x001fca0000004100 */
[----:B------:R-:W-:Y:S02]  /*22c0*/  FFMA.FTZ R9, R12, R43, R9 ;  /* 0x0000002b0c097223 */ /* 0x000fe40000010009 */
[----:B------:R0:W3:Y:S01]  /*22d0*/  I2F.F16 R64, R38 ;  /* 0x0000002600407306 */ /* 0x0000e20000200c00 */
[----:B--2---:R-:W-:Y:S01]  /*22e0*/  HADD2.F32 R13, -RZ, R13.H0_H0 ;  /* 0x2000000dff0d7230 */ /* 0x004fe20000004100 */
[----:B0-----:R-:W-:Y:S02]  /*22f0*/  FFMA.FTZ R38, R8, R33, R44 ;  /* 0x0000002108267223 */ /* 0x001fe4000001002c */
[C---:B------:R-:W-:Y:S02]  /*2300*/  FFMA.FTZ R8, R42.reuse, R35, R41 ;  /* 0x000000232a087223 */ /* 0x040fe40000010029 */
[C---:B------:R-:W-:Y:S01]  /*2310*/  FFMA.FTZ R44, R42.reuse, R36, R39 ;  /* 0x000000242a2c7223 */ /* 0x040fe20000010027 */
[----:B------:R-:W-:Y:S01]  /*2320*/  HADD2.F32 R39, -RZ, R96.H1_H1 ;  /* 0x30000060ff277230 */ /* 0x000fe20000004100 */
[----:B------:R-:W-:Y:S01]  /*2330*/  FFMA.FTZ R46, R42, R37, R38 ;  /* 0x000000252a2e7223 */ /* 0x000fe20000010026 */
[----:B-1----:R-:W-:Y:S01]  /*2340*/  HADD2.F32 R42, -RZ, R0.H0_H0 ;  /* 0x20000000ff2a7230 */ /* 0x002fe20000004100 */
[----:B------:R-:W-:Y:S01]  /*2350*/  FFMA.FTZ R8, R43, R13, R8 ;  /* 0x0000000d2b087223 */ /* 0x000fe20000010008 */
[----:B---3--:R-:W-:-:S02]  /*2360*/  HADD2.F32 R41, -RZ, R64.H0_H0 ;  /* 0x20000040ff297230 */ /* 0x008fc40000004100 */
[----:B------:R-:W-:Y:S01]  /*2370*/  HADD2.F32 R38, -RZ, R96.H0_H0 ;  /* 0x20000060ff267230 */ /* 0x000fe20000004100 */
[C---:B------:R-:W-:Y:S01]  /*2380*/  FFMA.FTZ R45, R43.reuse, R42, R44 ;  /* 0x0000002a2b2d7223 */ /* 0x040fe2000001002c */
[----:B------:R-:W-:Y:S01]  /*2390*/  HADD2.F32 R0, -RZ, R95.H1_H1 ;  /* 0x3000005fff007230 */ /* 0x000fe20000004100 */
[----:B------:R-:W-:Y:S02]  /*23a0*/  FFMA.FTZ R43, R43, R41, R46 ;  /* 0x000000292b2b7223 */ /* 0x000fe4000001002e */
[----:B------:R-:W-:Y:S02]  /*23b0*/  FMUL.FTZ R9, R9, R38 ;  /* 0x0000002609097220 */ /* 0x000fe40000410000 */
[----:B------:R-:W-:Y:S02]  /*23c0*/  FMUL.FTZ R8, R8, R39 ;  /* 0x0000002708087220 */ /* 0x000fe40000410000 */
[----:B------:R-:W-:Y:S01]  /*23d0*/  FMUL.FTZ R45, R45, R40 ;  /* 0x000000282d2d7220 */ /* 0x000fe20000410000 */
[----:B------:R-:W-:Y:S01]  /*23e0*/  F2FP.PACK_AB R9, RZ, R9 ;  /* 0x00000009ff09723e */ /* 0x000fe200000000ff */
[----:B------:R-:W-:Y:S01]  /*23f0*/  FMUL.FTZ R43, R43, R0 ;  /* 0x000000002b2b7220 */ /* 0x000fe20000410000 */
[----:B------:R-:W-:-:S02]  /*2400*/  F2FP.PACK_AB R8, RZ, R8 ;  /* 0x00000008ff08723e */ /* 0x000fc400000000ff */
[----:B------:R-:W-:Y:S02]  /*2410*/  F2FP.PACK_AB R45, RZ, R45 ;  /* 0x0000002dff2d723e */ /* 0x000fe400000000ff */
[----:B------:R-:W-:Y:S02]  /*2420*/  F2FP.PACK_AB R43, RZ, R43 ;  /* 0x0000002bff2b723e */ /* 0x000fe400000000ff */
[----:B------:R-:W-:Y:S02]  /*2430*/  PRMT R9, R9, 0x5410, R8 ;  /* 0x0000541009097816 */ /* 0x000fe40000000008 */
[----:B------:R-:W-:-:S04]  /*2440*/  PRMT R45, R45, 0x5410, R43 ;  /* 0x000054102d2d7816 */ /* 0x000fc8000000002b */
[----:B------:R-:W-:Y:S01]  /*2450*/  HFMA2.MMA R58, R9, 1, 1, R58 ;  /* 0x3c003c00093a7835 */ /* 0x000fe2000000003a */
[----:B------:R-:W-:Y:S01]  /*2460*/  HADD2 R57, R45, R57 ;  /* 0x000000392d397230 */ /* 0x000fe20000000000 */
[----:B------:R-:W-:Y:S05]  /*2470*/  @!P0 BRA `(.L_x_16) ;  /* 0x00000a6000008947 */ /* 0x000fea0003800000 */
[----:B------:R-:W0:Y:S01]  /*2480*/  LDS.64 R44, [UR4+0x80] ;  /* 0x00008004ff2c7984 */ /* 0x000e220008000a00 */
[----:B------:R-:W-:-:S03]  /*2490*/  ISETP.NE.AND P0, PT, R59, 0x2, PT ;  /* 0x000000023b00780c */ /* 0x000fc60003f05270 */
[----:B------:R-:W1:Y:S01]  /*24a0*/  LDS.64 R8, [UR4+0x88] ;  /* 0x00008804ff087984 */ /* 0x000e620008000a00 */
[--C-:B0-----:R-:W-:Y:S02]  /*24b0*/  HADD2.F32 R43, -RZ, R44.reuse.H0_H0 ;  /* 0x2000002cff2b7230 */ /* 0x101fe40000004100 */
[----:B------:R-:W-:Y:S02]  /*24c0*/  HADD2.F32 R44, -RZ, R44.H1_H1 ;  /* 0x3000002cff2c7230 */ /* 0x000fe40000004100 */
[--C-:B------:R-:W-:Y:S01]  /*24d0*/  HADD2.F32 R47, -RZ, R45.reuse.H0_H0 ;  /* 0x2000002dff2f7230 */ /* 0x100fe20000004100 */
[-C--:B------:R-:W-:Y:S01]  /*24e0*/  FFMA.FTZ R51, R4, R43.reuse, RZ ;  /* 0x0000002b04337223 */ /* 0x080fe200000100ff */
[----:B------:R-:W-:Y:S01]  /*24f0*/  HADD2.F32 R49, -RZ, R45.H1_H1 ;  /* 0x3000002dff317230 */ /* 0x000fe20000004100 */
[-C--:B------:R-:W-:Y:S02]  /*2500*/  FFMA.FTZ R45, R11, R43.reuse, RZ ;  /* 0x0000002b0b2d7223 */ /* 0x080fe400000100ff */
[----:B------:R-:W-:-:S02]  /*2510*/  FFMA.FTZ R63, R18, R43, RZ ;  /* 0x0000002b123f7223 */ /* 0x000fc400000100ff */
[----:B------:R-:W-:Y:S02]  /*2520*/  FFMA.FTZ R43, R10, R43, RZ ;  /* 0x0000002b0a2b7223 */ /* 0x000fe400000100ff */
[-C--:B------:R-:W-:Y:S02]  /*2530*/  FFMA.FTZ R46, R19, R44.reuse, R45 ;  /* 0x0000002c132e7223 */ /* 0x080fe4000001002d */
[-C--:B------:R-:W-:Y:S02]  /*2540*/  FFMA.FTZ R51, R26, R44.reuse, R51 ;  /* 0x0000002c1a337223 */ /* 0x080fe40000010033 */
[-C--:B------:R-:W-:Y:S02]  /*2550*/  FFMA.FTZ R64, R27, R44.reuse, R63 ;  /* 0x0000002c1b407223 */ /* 0x080fe4000001003f */
[----:B------:R-:W-:Y:S01]  /*2560*/  FFMA.FTZ R43, R28, R44, R43 ;  /* 0x0000002c1c2b7223 */ /* 0x000fe2000001002b */
[--C-:B-1----:R-:W-:Y:S01]  /*2570*/  HADD2.F32 R44, -RZ, R8.reuse.H0_H0 ;  /* 0x20000008ff2c7230 */ /* 0x102fe20000004100 */
[-C--:B------:R-:W-:Y:S01]  /*2580*/  FFMA.FTZ R46, R5, R47.reuse, R46 ;  /* 0x0000002f052e7223 */ /* 0x080fe2000001002e */
[----:B------:R-:W-:Y:S01]  /*2590*/  HADD2.F32 R8, -RZ, R8.H1_H1 ;  /* 0x30000008ff087230 */ /* 0x000fe20000004100 */
[----:B------:R-:W-:-:S02]  /*25a0*/  FFMA.FTZ R51, R6, R47, R51 ;  /* 0x0000002f06337223 */ /* 0x000fc40000010033 */
[-C--:B------:R-:W-:Y:S02]  /*25b0*/  FFMA.FTZ R64, R29, R47.reuse, R64 ;  /* 0x0000002f1d407223 */ /* 0x080fe40000010040 */
[----:B------:R-:W-:Y:S02]  /*25c0*/  FFMA.FTZ R66, R30, R47, R43 ;  /* 0x0000002f1e427223 */ /* 0x000fe4000001002b */
[-C--:B------:R-:W-:Y:S01]  /*25d0*/  FFMA.FTZ R43, R16, R49.reuse, R46 ;  /* 0x00000031102b7223 */ /* 0x080fe2000001002e */
[--C-:B------:R-:W-:Y:S01]  /*25e0*/  HADD2.F32 R46, -RZ, R9.reuse.H0_H0 ;  /* 0x20000009ff2e7230 */ /* 0x100fe20000004100 */
[-C--:B------:R-:W-:Y:S01]  /*25f0*/  FFMA.FTZ R51, R14, R49.reuse, R51 ;  /* 0x000000310e337223 */ /* 0x080fe20000010033 */
[----:B------:R-:W-:Y:S01]  /*2600*/  HADD2.F32 R9, -RZ, R9.H1_H1 ;  /* 0x30000009ff097230 */ /* 0x000fe20000004100 */
[-C--:B------:R-:W-:Y:S02]  /*2610*/  FFMA.FTZ R45, R15, R49.reuse, R64 ;  /* 0x000000310f2d7223 */ /* 0x080fe40000010040 */
[----:B------:R-:W-:-:S02]  /*2620*/  FFMA.FTZ R66, R17, R49, R66 ;  /* 0x0000003111427223 */ /* 0x000fc40000010042 */
[-C--:B------:R-:W-:Y:S02]  /*2630*/  FFMA.FTZ R43, R22, R44.reuse, R43 ;  /* 0x0000002c162b7223 */ /* 0x080fe4000001002b */
[-C--:B------:R-:W-:Y:S02]  /*2640*/  FFMA.FTZ R51, R23, R44.reuse, R51 ;  /* 0x0000002c17337223 */ /* 0x080fe40000010033 */
[-C--:B------:R-:W-:Y:S02]  /*2650*/  FFMA.FTZ R45, R24, R44.reuse, R45 ;  /* 0x0000002c182d7223 */ /* 0x080fe4000001002d */
[----:B------:R-:W-:Y:S02]  /*2660*/  FFMA.FTZ R66, R25, R44, R66 ;  /* 0x0000002c19427223 */ /* 0x000fe40000010042 */
[-C--:B------:R-:W-:Y:S02]  /*2670*/  FFMA.FTZ R43, R7, R8.reuse, R43 ;  /* 0x00000008072b7223 */ /* 0x080fe4000001002b */
[----:B------:R-:W-:-:S02]  /*2680*/  FFMA.FTZ R51, R31, R8, R51 ;  /* 0x000000081f337223 */ /* 0x000fc40000010033 */
[-C--:B------:R-:W-:Y:S02]  /*2690*/  FFMA.FTZ R45, R32, R8.reuse, R45 ;  /* 0x00000008202d7223 */ /* 0x080fe4000001002d */
[----:B------:R-:W-:Y:S02]  /*26a0*/  FFMA.FTZ R66, R33, R8, R66 ;  /* 0x0000000821427223 */ /* 0x000fe40000010042 */
[-C--:B------:R-:W-:Y:S02]  /*26b0*/  FFMA.FTZ R43, R34, R46.reuse, R43 ;  /* 0x0000002e222b7223 */ /* 0x080fe4000001002b */
[-C--:B------:R-:W-:Y:S02]  /*26c0*/  FFMA.FTZ R8, R35, R46.reuse, R51 ;  /* 0x0000002e23087223 */ /* 0x080fe40000010033 */
[-C--:B------:R-:W-:Y:S02]  /*26d0*/  FFMA.FTZ R45, R36, R46.reuse, R45 ;  /* 0x0000002e242d7223 */ /* 0x080fe4000001002d */
[----:B------:R-:W-:-:S02]  /*26e0*/  FFMA.FTZ R66, R37, R46, R66 ;  /* 0x0000002e25427223 */ /* 0x000fc40000010042 */
[-C--:B------:R-:W-:Y:S02]  /*26f0*/  FFMA.FTZ R43, R12, R9.reuse, R43 ;  /* 0x000000090c2b7223 */ /* 0x080fe4000001002b */
[-C--:B------:R-:W-:Y:S02]  /*2700*/  FFMA.FTZ R8, R13, R9.reuse, R8 ;  /* 0x000000090d087223 */ /* 0x080fe40000010008 */
[-C--:B------:R-:W-:Y:S02]  /*2710*/  FFMA.FTZ R45, R42, R9.reuse, R45 ;  /* 0x000000092a2d7223 */ /* 0x080fe4000001002d */
[----:B------:R-:W-:Y:S02]  /*2720*/  FFMA.FTZ R9, R41, R9, R66 ;  /* 0x0000000929097223 */ /* 0x000fe40000010042 */
[----:B------:R-:W-:Y:S02]  /*2730*/  FMUL.FTZ R43, R38, R43 ;  /* 0x0000002b262b7220 */ /* 0x000fe40000410000 */
[----:B------:R-:W-:-:S02]  /*2740*/  FMUL.FTZ R8, R39, R8 ;  /* 0x0000000827087220 */ /* 0x000fc40000410000 */
[----:B------:R-:W-:Y:S01]  /*2750*/  FMUL.FTZ R45, R40, R45 ;  /* 0x0000002d282d7220 */ /* 0x000fe20000410000 */
[----:B------:R-:W-:Y:S01]  /*2760*/  F2FP.PACK_AB R43, RZ, R43 ;  /* 0x0000002bff2b723e */ /* 0x000fe200000000ff */
[----:B------:R-:W-:Y:S01]  /*2770*/  FMUL.FTZ R9, R0, R9 ;  /* 0x0000000900097220 */ /* 0x000fe20000410000 */
[----:B------:R-:W-:Y:S02]  /*2780*/  F2FP.PACK_AB R8, RZ, R8 ;  /* 0x00000008ff08723e */ /* 0x000fe400000000ff */
        /* <DEDUP_REMOVED lines=8> */
[----:B------:R-:W-:-:S03]  /*2810*/  ISETP.GE.AND P0, PT, R59, 0x4, PT ;  /* 0x000000043b00780c */ /* 0x000fc60003f06270 */
        /* <DEDUP_REMOVED lines=54> */
[----:B------:R-:W0:Y:S04]  /*2b80*/  LDS.64 R44, [UR4+0x180] ;  /* 0x00018004ff2c7984 */ /* 0x000e280008000a00 */
[----:B------:R-:W1:Y:S01]  /*2b90*/  LDS.64 R8, [UR4+0x188] ;  /* 0x00018804ff087984 */ /* 0x000e620008000a00 */
[--C-:B0-----:R-:W-:Y:S02]  /*2ba0*/  HADD2.F32 R43, -RZ, R44.reuse.H0_H0 ;  /* 0x2000002cff2b7230 */ /* 0x101fe40000004100 */
[----:B------:R-:W-:Y:S02]  /*2bb0*/  HADD2.F32 R44, -RZ, R44.H1_H1 ;  /* 0x3000002cff2c7230 */ /* 0x000fe40000004100 */
[--C-:B------:R-:W-:Y:S01]  /*2bc0*/  HADD2.F32 R47, -RZ, R45.reuse.H0_H0 ;  /* 0x2000002dff2f7230 */ /* 0x100fe20000004100 */
[-C--:B------:R-:W-:Y:S01]  /*2bd0*/  FFMA.FTZ R11, R11, R43.reuse, RZ ;  /* 0x0000002b0b0b7223 */ /* 0x080fe200000100ff */
[----:B------:R-:W-:Y:S01]  /*2be0*/  HADD2.F32 R45, -RZ, R45.H1_H1 ;  /* 0x3000002dff2d7230 */ /* 0x000fe20000004100 */
[----:B------:R-:W-:-:S02]  /*2bf0*/  FFMA.FTZ R49, R4, R43, RZ ;  /* 0x0000002b04317223 */ /* 0x000fc400000100ff */
[-C--:B------:R-:W-:Y:S02]  /*2c00*/  FFMA.FTZ R18, R18, R43.reuse, RZ ;  /* 0x0000002b12127223 */ /* 0x080fe400000100ff */
[-C--:B------:R-:W-:Y:S02]  /*2c10*/  FFMA.FTZ R4, R19, R44.reuse, R11 ;  /* 0x0000002c13047223 */ /* 0x080fe4000001000b */
[----:B------:R-:W-:Y:S02]  /*2c20*/  FFMA.FTZ R43, R10, R43, RZ ;  /* 0x0000002b0a2b7223 */ /* 0x000fe400000100ff */
[-C--:B------:R-:W-:Y:S02]  /*2c30*/  FFMA.FTZ R49, R26, R44.reuse, R49 ;  /* 0x0000002c1a317223 */ /* 0x080fe40000010031 */
[----:B------:R-:W-:Y:S02]  /*2c40*/  FFMA.FTZ R18, R27, R44, R18 ;  /* 0x0000002c1b127223 */ /* 0x000fe40000010012 */
[----:B------:R-:W-:-:S02]  /*2c50*/  FFMA.FTZ R4, R5, R47, R4 ;  /* 0x0000002f05047223 */ /* 0x000fc40000010004 */
[----:B------:R-:W-:Y:S02]  /*2c60*/  FFMA.FTZ R43, R28, R44, R43 ;  /* 0x0000002c1c2b7223 */ /* 0x000fe4000001002b */
[-C--:B------:R-:W-:Y:S01]  /*2c70*/  FFMA.FTZ R49, R6, R47.reuse, R49 ;  /* 0x0000002f06317223 */ /* 0x080fe20000010031 */
[--C-:B-1----:R-:W-:Y:S01]  /*2c80*/  HADD2.F32 R6, -RZ, R9.reuse.H0_H0 ;  /* 0x20000009ff067230 */ /* 0x102fe20000004100 */
[----:B------:R-:W-:Y:S01]  /*2c90*/  FFMA.FTZ R18, R29, R47, R18 ;  /* 0x0000002f1d127223 */ /* 0x000fe20000010012 */
[----:B------:R-:W-:Y:S01]  /*2ca0*/  HADD2.F32 R9, -RZ, R9.H1_H1 ;  /* 0x30000009ff097230 */ /* 0x000fe20000004100 */
[----:B------:R-:W-:Y:S01]  /*2cb0*/  FFMA.FTZ R5, R16, R45, R4 ;  /* 0x0000002d10057223 */ /* 0x000fe20000010004 */
[--C-:B------:R-:W-:Y:S01]  /*2cc0*/  HADD2.F32 R4, -RZ, R8.reuse.H0_H0 ;  /* 0x20000008ff047230 */ /* 0x100fe20000004100 */
[----:B------:R-:W-:Y:S01]  /*2cd0*/  FFMA.FTZ R30, R30, R47, R43 ;  /* 0x0000002f1e1e7223 */ /* 0x000fe2000001002b */
[----:B------:R-:W-:Y:S01]  /*2ce0*/  HADD2.F32 R8, -RZ, R8.H1_H1 ;  /* 0x30000008ff087230 */ /* 0x000fe20000004100 */
        /* <DEDUP_REMOVED lines=19> */
[----:B------:R-:W-:Y:S02]  /*2e20*/  FMUL.FTZ R5, R38, R5 ;  /* 0x0000000526057220 */ /* 0x000fe40000410000 */
[----:B------:R-:W-:Y:S02]  /*2e30*/  FMUL.FTZ R4, R39, R4 ;  /* 0x0000000427047220 */ /* 0x000fe40000410000 */
[----:B------:R-:W-:Y:S01]  /*2e40*/  FMUL.FTZ R15, R40, R15 ;  /* 0x0000000f280f7220 */ /* 0x000fe20000410000 */
[----:B------:R-:W-:Y:S01]  /*2e50*/  F2FP.PACK_AB R5, RZ, R5 ;  /* 0x00000005ff05723e */ /* 0x000fe200000000ff */
[----:B------:R-:W-:Y:S01]  /*2e60*/  FMUL.FTZ R9, R0, R9 ;  /* 0x0000000900097220 */ /* 0x000fe20000410000 */
[----:B------:R-:W-:Y:S02]  /*2e70*/  F2FP.PACK_AB R4, RZ, R4 ;  /* 0x00000004ff04723e */ /* 0x000fe400000000ff */
[----:B------:R-:W-:Y:S02]  /*2e80*/  F2FP.PACK_AB R15, RZ, R15 ;  /* 0x0000000fff0f723e */ /* 0x000fe400000000ff */
[----:B------:R-:W-:-:S02]  /*2e90*/  F2FP.PACK_AB R9, RZ, R9 ;  /* 0x00000009ff09723e */ /* 0x000fc400000000ff */
[----:B------:R-:W-:Y:S02]  /*2ea0*/  PRMT R5, R5, 0x5410, R4 ;  /* 0x0000541005057816 */ /* 0x000fe40000000004 */
[----:B------:R-:W-:-:S04]  /*2eb0*/  PRMT R15, R15, 0x5410, R9 ;  /* 0x000054100f0f7816 */ /* 0x000fc80000000009 */
[----:B------:R-:W-:Y:S01]  /*2ec0*/  HFMA2.MMA R52, R5, 1, 1, R52 ;  /* 0x3c003c0005347835 */ /* 0x000fe20000000034 */
[----:B------:R-:W-:Y:S02]  /*2ed0*/  HADD2 R50, R15, R50 ;  /* 0x000000320f327230 */ /* 0x000fe40000000000 */
.L_x_16:
[----:B------:R-:W-:-:S04]  /*2ee0*/  IMAD.MOV.U32 R13, RZ, RZ, c[0x0][0x18c] ;  /* 0x00006300ff0d7624 */ /* 0x000fc800078e00ff */
[----:B------:R-:W-:-:S05]  /*2ef0*/  IMAD.WIDE R20, R13, 0x8, R20 ;  /* 0x000000080d147825 */ /* 0x000fca00078e0214 */
[----:B------:R0:W5:Y:S01]  /*2f00*/  LDG.E.128.CONSTANT R8, [R20.64] ;  /* 0x0000000614087981 */ /* 0x000162000c1e9d00 */
[----:B------:R-:W-:Y:S01]  /*2f10*/  IMAD.WIDE R2, R13, 0x8, R2 ;  /* 0x000000080d027825 */ /* 0x000fe200078e0202 */
[----:B------:R-:W-:Y:S05]  /*2f20*/  @!P1 BRA `(.L_x_17) ;  /* 0x000016b000009947 */ /* 0x000fea0003800000 */
[----:B------:R-:W2:Y:S01]  /*2f30*/  LDG.E.128.CONSTANT R4, [R2.64] ;  /* 0x0000000602047981 */ /* 0x000ea2000c1e9d00 */
[----:B-----5:R-:W-:Y:S02]  /*2f40*/  LOP3.LUT R0, R9, 0xff, RZ, 0xc0, !PT ;  /* 0x000000ff09007812 */ /* 0x020fe400078ec0ff */
[----:B------:R-:W-:Y:S02]  /*2f50*/  LEA.HI R18, R8, 0xffffff80, RZ, 0x8 ;  /* 0xffffff8008127811 */ /* 0x000fe400078f40ff */
[----:B------:R-:W-:Y:S02]  /*2f60*/  IADD3 R14, R0, -0x80, RZ ;  /* 0xffffff80000e7810 */ /* 0x000fe40007ffe0ff */
[----:B------:R-:W-:Y:S02]  /*2f70*/  LOP3.LUT R0, R11, 0xff, RZ, 0xc0, !PT ;  /* 0x000000ff0b007812 */ /* 0x000fe400078ec0ff */
[----:B------:R1:W-:Y:S01]  /*2f80*/  I2F.F16 R28, R14 ;  /* 0x0000000e001c7306 */ /* 0x0003e20000200c00 */
[----:B------:R-:W-:-:S02]  /*2f90*/  LEA.HI R17, R9, 0xffffff80, RZ, 0x8 ;  /* 0xffffff8009117811 */ /* 0x000fc400078f40ff */
[----:B------:R-:W-:Y:S02]  /*2fa0*/  IADD3 R22, R0, -0x80, RZ ;  /* 0xffffff8000167810 */ /* 0x000fe40007ffe0ff */
[----:B------:R-:W-:Y:S02]  /*2fb0*/  LOP3.LUT R0, R8, 0xff, RZ, 0xc0, !PT ;  /* 0x000000ff08007812 */ /* 0x000fe400078ec0ff */
[----:B------:R-:W-:Y:S01]  /*2fc0*/  LEA.HI R15, R10, 0xffffff80, RZ, 0x8 ;  /* 0xffffff800a0f7811 */ /* 0x000fe200078f40ff */
[----:B------:R3:W-:Y:S01]  /*2fd0*/  I2F.F16 R41, R22 ;  /* 0x0000001600297306 */ /* 0x0007e20000200c00 */
[----:B------:R-:W-:Y:S02]  /*2fe0*/  IADD3 R19, R0, -0x80, RZ ;  /* 0xffffff8000137810 */ /* 0x000fe40007ffe0ff */
[----:B------:R-:W-:Y:S02]  /*2ff0*/  LOP3.LUT R0, R10, 0xff, RZ, 0xc0, !PT ;  /* 0x000000ff0a007812 */ /* 0x000fe400078ec0ff */
[----:B-1----:R-:W-:-:S02]  /*3000*/  SHF.R.U32.HI R14, RZ, 0x8, R8 ;  /* 0x00000008ff0e7819 */ /* 0x002fc40000011608 */
[----:B------:R-:W-:Y:S01]  /*3010*/  IADD3 R23, R0, -0x80, RZ ;  /* 0xffffff8000177810 */ /* 0x000fe20007ffe0ff */
[----:B------:R1:W-:Y:S01]  /*3020*/  I2F.F16 R27, R19 ;  /* 0x00000013001b7306 */ /* 0x0003e20000200c00 */
[----:B------:R-:W-:Y:S02]  /*3030*/  SHF.R.U32.HI R8, RZ, 0x10, R8 ;  /* 0x00000010ff087819 */ /* 0x000fe40000011608 */
[----:B---3--:R-:W-:Y:S02]  /*3040*/  LOP3.LUT R22, R14, 0xff, RZ, 0xc0, !PT ;  /* 0x000000ff0e167812 */ /* 0x008fe400078ec0ff */
[----:B------:R-:W-:Y:S02]  /*3050*/  LOP3.LUT R8, R8, 0xff, RZ, 0xc0, !PT ;  /* 0x000000ff08087812 */ /* 0x000fe400078ec0ff */
[----:B------:R-:W-:Y:S01]  /*3060*/  IADD3 R22, R22, -0x80, RZ ;  /* 0xffffff8016167810 */ /* 0x000fe20007ffe0ff */
[----:B------:R3:W-:Y:S01]  /*3070*/  I2F.F16 R40, R23 ;  /* 0x0000001700287306 */ /* 0x0007e20000200c00 */
[----:B-1----:R-:W-:-:S02]  /*3080*/  IADD3 R19, R8, -0x80, RZ ;  /* 0xffffff8008137810 */ /* 0x002fc40007ffe0ff */
[--C-:B------:R-:W-:Y:S02]  /*3090*/  SHF.R.U32.HI R25, RZ, 0x8, R10.reuse ;  /* 0x00000008ff197819 */ /* 0x100fe4000001160a */
[----:B------:R-:W-:Y:S02]  /*30a0*/  SHF.R.U32.HI R10, RZ, 0x10, R10 ;  /* 0x00000010ff0a7819 */ /* 0x000fe4000001160a */
[----:B------:R-:W-:Y:S01]  /*30b0*/  LEA.HI R16, R11, 0xffffff80, RZ, 0x8 ;  /* 0xffffff800b107811 */ /* 0x000fe200078f40ff */
[----:B------:R1:W-:Y:S01]  /*30c0*/  I2F.F16 R36, R22 ;  /* 0x0000001600247306 */ /* 0x0003e20000200c00 */
[--C-:B---3--:R-:W-:Y:S02]  /*30d0*/  SHF.R.U32.HI R23, RZ, 0x8, R9.reuse ;  /* 0x00000008ff177819 */ /* 0x108fe40000011609 */
[----:B------:R-:W-:Y:S02]  /*30e0*/  SHF.R.U32.HI R9, RZ, 0x10, R9 ;  /* 0x00000010ff097819 */ /* 0x000fe40000011609 */
[----:B------:R-:W-:-:S02]  /*30f0*/  LOP3.LUT R23, R23, 0xff, RZ, 0xc0, !PT ;  /* 0x000000ff17177812 */ /* 0x000fc400078ec0ff */
[----:B------:R-:W-:Y:S01]  /*3100*/  LOP3.LUT R9, R9, 0xff, RZ, 0xc0, !PT ;  /* 0x000000ff09097812 */ /* 0x000fe200078ec0ff */
[----:B------:R3:W-:Y:S01]  /*3110*/  I2F.F16 R44, R19 ;  /* 0x00000013002c7306 */ /* 0x0007e20000200c00 */
[--C-:B-1----:R-:W-:Y:S02]  /*3120*/  SHF.R.U32.HI R22, RZ, 0x8, R11.reuse ;  /* 0x00000008ff167819 */ /* 0x102fe4000001160b */
[----:B------:R-:W-:Y:S02]  /*3130*/  SHF.R.U32.HI R11, RZ, 0x10, R11 ;  /* 0x00000010ff0b7819 */ /* 0x000fe4000001160b */
[----:B------:R-:W-:Y:S02]  /*3140*/  LOP3.LUT R10, R10, 0xff, RZ, 0xc0, !PT ;  /* 0x000000ff0a0a7812 */ /* 0x000fe400078ec0ff */
[----:B------:R-:W-:Y:S01]  /*3150*/  IADD3 R23, R23, -0x80, RZ ;  /* 0xffffff8017177810 */ /* 0x000fe20007ffe0ff */
[----:B------:R-:W1:Y:S01]  /*3160*/  I2F.F16 R18, R18 ;  /* 0x0000001200127306 */ /* 0x000e620000200c00 */
[----:B------:R-:W-:-:S02]  /*3170*/  LOP3.LUT R25, R25, 0xff, RZ, 0xc0, !PT ;  /* 0x000000ff19197812 */ /* 0x000fc400078ec0ff */
[----:B------:R-:W-:Y:S02]  /*3180*/  LOP3.LUT R11, R11, 0xff, RZ, 0xc0, !PT ;  /* 0x000000ff0b0b7812 */ /* 0x000fe400078ec0ff */
[----:B---3--:R-:W-:Y:S02]  /*3190*/  IADD3 R19, R10, -0x80, RZ ;  /* 0xffffff800a137810 */ /* 0x008fe40007ffe0ff */
[----:B------:R-:W-:Y:S01]  /*31a0*/  LOP3.LUT R22, R22, 0xff, RZ, 0xc0, !PT ;  /* 0x000000ff16167812 */ /* 0x000fe200078ec0ff */
[----:B------:R3:W-:Y:S01]  /*31b0*/  I2F.F16 R37, R23 ;  /* 0x0000001700257306 */ /* 0x0007e20000200c00 */
[----:B------:R-:W-:Y:S02]  /*31c0*/  IADD3 R25, R25, -0x80, RZ ;  /* 0xffffff8019197810 */ /* 0x000fe40007ffe0ff */
[----:B------:R-:W-:Y:S02]  /*31d0*/  IADD3 R22, R22, -0x80, RZ ;  /* 0xffffff8016167810 */ /* 0x000fe40007ffe0ff */
[----:B------:R-:W-:-:S03]  /*31e0*/  ISETP.GE.AND P0, PT, R59, 0x2, PT ;  /* 0x000000023b00780c */ /* 0x000fc60003f06270 */
[----:B------:R-:W-:Y:S01]  /*31f0*/  I2F.F16 R47, R19 ;  /* 0x00000013002f7306 */ /* 0x000fe20000200c00 */
[----:B---3--:R-:W-:Y:S01]  /*3200*/  IADD3 R23, R11, -0x80, RZ ;  /* 0xffffff800b177810 */ /* 0x008fe20007ffe0ff */
[----:B-1----:R-:W-:-:S06]  /*3210*/  HADD2.F32 R18, -RZ, R18.H0_H0 ;  /* 0x20000012ff127230 */ /* 0x002fcc0000004100 */
[----:B------:R-:W-:Y:S08]  /*3220*/  I2F.F16 R25, R25 ;  /* 0x0000001900197306 */ /* 0x000ff00000200c00 */
[----:B------:R-:W-:Y:S08]  /*3230*/  I2F.F16 R42, R22 ;  /* 0x00000016002a7306 */ /* 0x000ff00000200c00 */
[----:B------:R-:W-:Y:S08]  /*3240*/  I2F.F16 R51, R23 ;  /* 0x0000001700337306 */ /* 0x000ff00000200c00 */
[----:B------:R-:W1:Y:S08]  /*3250*/  I2F.F16 R17, R17 ;  /* 0x0000001100117306 */ /* 0x000e700000200c00 */
[----:B------:R-:W3:Y:S08]  /*3260*/  I2F.F16 R15, R15 ;  /* 0x0000000f000f7306 */ /* 0x000ef00000200c00 */
[----:B------:R-:W4:Y:S01]  /*3270*/  I2F.F16 R16, R16 ;  /* 0x0000001000107306 */ /* 0x000f220000200c00 */
[----:B-1----:R-:W-:-:S02]  /*3280*/  HADD2.F32 R17, -RZ, R17.H0_H0 ;  /* 0x20000011ff117230 */ /* 0x002fc40000004100 */
[----:B---3--:R-:W-:Y:S02]  /*3290*/  HADD2.F32 R15, -RZ, R15.H0_H0 ;  /* 0x2000000fff0f7230 */ /* 0x008fe40000004100 */
[----:B----4-:R-:W-:Y:S01]  /*32a0*/  HADD2.F32 R16, -RZ, R16.H0_H0 ;  /* 0x20000010ff107230 */ /* 0x010fe20000004100 */
[----:B--2---:R-:W-:Y:S02]  /*32b0*/  LEA.HI R24, R6, 0xffffff80, RZ, 0x8 ;  /* 0xffffff8006187811 */ /* 0x004fe400078f40ff */
[----:B------:R-:W-:Y:S02]  /*32c0*/  LOP3.LUT R10, R4, 0xff, RZ, 0xc0, !PT ;  /* 0x000000ff040a7812 */ /* 0x000fe400078ec0ff */
[----:B------:R1:W-:Y:S01]  /*32d0*/  I2F.F16 R14, R24 ;  /* 0x00000018000e7306 */ /* 0x0003e20000200c00 */
[----:B------:R-:W-:Y:S02]  /*32e0*/  LOP3.LUT R11, R5, 0xff, RZ, 0xc0, !PT ;  /* 0x000000ff050b7812 */ /* 0x000fe400078ec0ff */
[----:B------:R-:W-:-:S02]  /*32f0*/  IADD3 R10, R10, -0x80, RZ ;  /* 0xffffff800a0a7810 */ /* 0x000fc40007ffe0ff */
[----:B------:R-:W-:Y:S02]  /*3300*/  LOP3.LUT R19, R6, 0xff, RZ, 0xc0, !PT ;  /* 0x000000ff06137812 */ /* 0x000fe400078ec0ff */
[----:B------:R-:W-:Y:S01]  /*3310*/  IADD3 R11, R11, -0x80, RZ ;  /* 0xffffff800b0b7810 */ /* 0x000fe20007ffe0ff */
[----:B------:R2:W3:Y:S01]  /*3320*/  I2F.F16 R29, R10 ;  /* 0x0000000a001d7306 */ /* 0x0004e20000200c00 */
[----:B-1----:R-:W-:Y:S02]  /*3330*/  IADD3 R24, R9, -0x80, RZ ;  /* 0xffffff8009187810 */ /* 0x002fe40007ffe0ff */
[----:B------:R-:W1:Y:S01]  /*3340*/  LDS.64 R8, [UR4+0x10] ;  /* 0x00001004ff087984 */ /* 0x000e620008000a00 */
[----:B------:R-:W-:Y:S02]  /*3350*/  LEA.HI R12, R4, 0xffffff80, RZ, 0x8 ;  /* 0xffffff80040c7811 */ /* 0x000fe400078f40ff */
[----:B------:R-:W-:Y:S02]  /*3360*/  IADD3 R19, R19, -0x80, RZ ;  /* 0xffffff8013137810 */ /* 0x000fe40007ffe0ff */
[--C-:B------:R-:W-:Y:S01]  /*3370*/  SHF.R.U32.HI R26, RZ, 0x10, R4.reuse ;  /* 0x00000010ff1a7819 */ /* 0x100fe20000011604 */
[----:B------:R4:W0:Y:S01]  /*3380*/  I2F.F16 R30, R11 ;  /* 0x0000000b001e7306 */ /* 0x0008220000200c00 */
[----:B--2---:R-:W-:-:S02]  /*3390*/  SHF.R.U32.HI R10, RZ, 0x8, R4 ;  /* 0x00000008ff0a7819 */ /* 0x004fc40000011604 */
[----:B------:R-:W-:Y:S02]  /*33a0*/  SHF.R.U32.HI R4, RZ, 0x8, R5 ;  /* 0x00000008ff047819 */ /* 0x000fe40000011605 */
[----:B------:R-:W-:Y:S02]  /*33b0*/  LOP3.LUT R10, R10, 0xff, RZ, 0xc0, !PT ;  /* 0x000000ff0a0a7812 */ /* 0x000fe400078ec0ff */
[----:B------:R-:W-:Y:S01]  /*33c0*/  LEA.HI R0, R5, 0xffffff80, RZ, 0x8 ;  /* 0xffffff8005007811 */ /* 0x000fe200078f40ff */
[----:B------:R2:W0:Y:S01]  /*33d0*/  I2F.F16 R31, R19 ;  /* 0x00000013001f7306 */ /* 0x0004220000200c00 */
[--C-:B----4-:R-:W-:Y:S01]  /*33e0*/  SHF.R.U32.HI R11, RZ, 0x8, R6.reuse ;  /* 0x00000008ff0b7819 */ /* 0x110fe20000011606 */
[----:B---3--:R-:W-:Y:S01]  /*33f0*/  HADD2.F32 R29, -RZ, R29.H0_H0 ;  /* 0x2000001dff1d7230 */ /* 0x008fe20000004100 */
[----:B------:R-:W-:Y:S01]  /*3400*/  IADD3 R33, R10, -0x80, RZ ;  /* 0xffffff800a217810 */ /* 0x000fe20007ffe0ff */
[----:B------:R-:W-:Y:S01]  /*3410*/  HADD2.F32 R10, -RZ, R41.H0_H0 ;  /* 0x20000029ff0a7230 */ /* 0x000fe20000004100 */
[----:B------:R-:W-:Y:S01]  /*3420*/  LOP3.LUT R22, R11, 0xff, RZ, 0xc0, !PT ;  /* 0x000000ff0b167812 */ /* 0x000fe200078ec0ff */
[----:B------:R-:W-:Y:S01]  /*3430*/  HADD2.F32 R11, -RZ, R27.H0_H0 ;  /* 0x2000001bff0b7230 */ /* 0x000fe20000004100 */
[----:B------:R-:W-:Y:S01]  /*3440*/  SHF.R.U32.HI R6, RZ, 0x10, R6 ;  /* 0x00000010ff067819 */ /* 0x000fe20000011606 */
[----:B------:R3:W4:Y:S01]  /*3450*/  I2F.F16 R45, R24 ;  /* 0x00000018002d7306 */ /* 0x0007220000200c00 */
[----:B--2---:R-:W-:Y:S01]  /*3460*/  LOP3.LUT R19, R4, 0xff, RZ, 0xc0, !PT ;  /* 0x000000ff04137812 */ /* 0x004fe200078ec0ff */
[----:B------:R-:W-:Y:S01]  /*3470*/  HADD2.F32 R4, -RZ, R28.H0_H0 ;  /* 0x2000001cff047230 */ /* 0x000fe20000004100 */
[----:B------:R-:W-:Y:S01]  /*3480*/  IADD3 R28, R22, -0x80, RZ ;  /* 0xffffff80161c7810 */ /* 0x000fe20007ffe0ff */
[----:B------:R-:W-:Y:S01]  /*3490*/  HADD2.F32 R22, -RZ, R36.H0_H0 ;  /* 0x20000024ff167230 */ /* 0x000fe20000004100 */
[----:B------:R-:W-:Y:S01]  /*34a0*/  IADD3 R27, R19, -0x80, RZ ;  /* 0xffffff80131b7810 */ /* 0x000fe20007ffe0ff */
[----:B------:R-:W-:Y:S01]  /*34b0*/  HADD2.F32 R19, -RZ, R40.H0_H0 ;  /* 0x20000028ff137230 */ /* 0x000fe20000004100 */
[----:B------:R-:W-:Y:S01]  /*34c0*/  LOP3.LUT R6, R6, 0xff, RZ, 0xc0, !PT ;  /* 0x000000ff06067812 */ /* 0x000fe200078ec0ff */
[----:B------:R-:W-:Y:S01]  /*34d0*/  I2F.F16 R49, R28 ;  /* 0x0000001c00317306 */ /* 0x000fe20000200c00 */
[----:B---3--:R-:W-:Y:S01]  /*34e0*/  SHF.R.U32.HI R24, RZ, 0x8, R7 ;  /* 0x00000008ff187819 */ /* 0x008fe20000011607 */
[----:B0-----:R-:W-:Y:S01]  /*34f0*/  HADD2.F32 R30, -RZ, R30.H0_H0 ;  /* 0x2000001eff1e7230 */ /* 0x001fe20000004100 */
[----:B------:R-:W-:Y:S01]  /*3500*/  IADD3 R6, R6, -0x80, RZ ;  /* 0xffffff8006067810 */ /* 0x000fe20007ffe0ff */
[----:B------:R-:W-:Y:S01]  /*3510*/  HADD2.F32 R31, -RZ, R31.H0_H0 ;  /* 0x2000001fff1f7230 */ /* 0x000fe20000004100 */
[----:B------:R-:W-:Y:S01]  /*3520*/  LOP3.LUT R35, R24, 0xff, RZ, 0xc0, !PT ;  /* 0x000000ff18237812 */ /* 0x000fe200078ec0ff */
[----:B------:R-:W-:-:S02]  /*3530*/  HADD2.F32 R24, -RZ, R25.H0_H0 ;  /* 0x20000019ff187230 */ /* 0x000fc40000004100 */
[----:B------:R-:W-:Y:S01]  /*3540*/  HADD2.F32 R25, -RZ, R42.H0_H0 ;  /* 0x2000002aff197230 */ /* 0x000fe20000004100 */
[----:B------:R-:W-:Y:S01]  /*3550*/  IADD3 R35, R35, -0x80, RZ ;  /* 0xffffff8023237810 */ /* 0x000fe20007ffe0ff */
[--C-:B-1----:R-:W-:Y:S01]  /*3560*/  HADD2.F32 R32, -RZ, R8.reuse.H0_H0 ;  /* 0x20000008ff207230 */ /* 0x102fe20000004100 */
[----:B------:R0:W-:Y:S01]  /*3570*/  I2F.F16 R46, R27 ;  /* 0x0000001b002e7306 */ /* 0x0001e20000200c00 */
[----:B------:R-:W-:Y:S01]  /*3580*/  HADD2.F32 R34, -RZ, R8.H1_H1 ;  /* 0x30000008ff227230 */ /* 0x000fe20000004100 */
[----:B------:R-:W-:Y:S01]  /*3590*/  LOP3.LUT R8, R7, 0xff, RZ, 0xc0, !PT ;  /* 0x000000ff07087812 */ /* 0x000fe200078ec0ff */
[--C-:B------:R-:W-:Y:S01]  /*35a0*/  HADD2.F32 R39, -RZ, R9.reuse.H0_H0 ;  /* 0x20000009ff277230 */ /* 0x100fe20000004100 */
[----:B------:R-:W-:Y:S01]  /*35b0*/  FFMA.FTZ R40, R32, R4, RZ ;  /* 0x0000000420287223 */ /* 0x000fe200000100ff */
[----:B------:R-:W-:Y:S01]  /*35c0*/  HADD2.F32 R38, -RZ, R9.H1_H1 ;  /* 0x30000009ff267230 */ /* 0x000fe20000004100 */
[----:B------:R-:W-:Y:S01]  /*35d0*/  IADD3 R23, R8, -0x80, RZ ;  /* 0xffffff8008177810 */ /* 0x000fe20007ffe0ff */
[----:B------:R-:W-:Y:S01]  /*35e0*/  FFMA.FTZ R41, R32, R19, RZ ;  /* 0x0000001320297223 */ /* 0x000fe200000100ff */
[----:B------:R-:W1:Y:S01]  /*35f0*/  LDS.64 R8, [UR4+0x18] ;  /* 0x00001804ff087984 */ /* 0x000e620008000a00 */
[----:B0-----:R-:W-:Y:S01]  /*3600*/  HADD2.F32 R27, -RZ, R47.H0_H0 ;  /* 0x2000002fff1b7230 */ /* 0x001fe20000004100 */
[----:B------:R0:W-:Y:S01]  /*3610*/  I2F.F16 R63, R23 ;  /* 0x00000017003f7306 */ /* 0x0001e20000200c00 */
[----:B------:R-:W-:Y:S01]  /*3620*/  FFMA.FTZ R42, R34, R24, R41 ;  /* 0x00000018222a7223 */ /* 0x000fe20000010029 */
[----:B------:R-:W-:-:S03]  /*3630*/  HADD2.F32 R28, -RZ, R51.H0_H0 ;  /* 0x20000033ff1c7230 */ /* 0x000fc60000004100 */
[----:B------:R-:W-:-:S03]  /*3640*/  FFMA.FTZ R42, R39, R27, R42 ;  /* 0x0000001b272a7223 */ /* 0x000fc6000001002a */
[----:B------:R-:W2:Y:S01]  /*3650*/  I2F.F16 R33, R33 ;  /* 0x0000002100217306 */ /* 0x000ea20000200c00 */
[----:B0-----:R-:W-:Y:S01]  /*3660*/  HADD2.F32 R23, -RZ, R37.H0_H0 ;  /* 0x20000025ff177230 */ /* 0x001fe20000004100 */
[----:B------:R-:W-:Y:S02]  /*3670*/  FFMA.FTZ R37, R11, R32, RZ ;  /* 0x000000200b257223 */ /* 0x000fe400000100ff */
[----:B------:R-:W-:Y:S02]  /*3680*/  FFMA.FTZ R32, R32, R10, RZ ;  /* 0x0000000a20207223 */ /* 0x000fe400000100ff */
[----:B------:R-:W-:Y:S02]  /*3690*/  FFMA.FTZ R36, R22, R34, R37 ;  /* 0x0000002216247223 */ /* 0x000fe40000010025 */
[C---:B------:R-:W-:Y:S01]  /*36a0*/  FFMA.FTZ R40, R34.reuse, R23, R40 ;  /* 0x0000001722287223 */ /* 0x040fe20000010028 */
[----:B------:R-:W-:Y:S01]  /*36b0*/  I2F.F16 R64, R35 ;  /* 0x0000002300407306 */ /* 0x000fe20000200c00 */
[----:B------:R-:W-:Y:S01]  /*36c0*/  FFMA.FTZ R43, R34, R25, R32 ;  /* 0x00000019222b7223 */ /* 0x000fe20000010020 */
[----:B------:R-:W-:Y:S01]  /*36d0*/  SHF.R.U32.HI R34, RZ, 0x10, R5 ;  /* 0x00000010ff227819 */ /* 0x000fe20000011605 */
[----:B------:R-:W-:Y:S01]  /*36e0*/  HADD2.F32 R5, -RZ, R44.H0_H0 ;  /* 0x2000002cff057230 */ /* 0x000fe20000004100 */
[----:B------:R-:W-:Y:S01]  /*36f0*/  LOP3.LUT R32, R26, 0xff, RZ, 0xc0, !PT ;  /* 0x000000ff1a207812 */ /* 0x000fe200078ec0ff */
[----:B----4-:R-:W-:Y:S01]  /*3700*/  HADD2.F32 R26, -RZ, R45.H0_H0 ;  /* 0x2000002dff1a7230 */ /* 0x010fe20000004100 */
[----:B------:R-:W-:Y:S01]  /*3710*/  LOP3.LUT R34, R34, 0xff, RZ, 0xc0, !PT ;  /* 0x000000ff22227812 */ /* 0x000fe200078ec0ff */
[----:B------:R-:W-:Y:S01]  /*3720*/  FFMA.FTZ R43, R39, R28, R43 ;  /* 0x0000001c272b7223 */ /* 0x000fe2000001002b */
[----:B------:R-:W-:Y:S01]  /*3730*/  IADD3 R32, R32, -0x80, RZ ;  /* 0xffffff8020207810 */ /* 0x000fe20007ffe0ff */
[----:B------:R-:W-:Y:S01]  /*3740*/  FFMA.FTZ R37, R5, R39, R36 ;  /* 0x0000002705257223 */ /* 0x000fe20000010024 */
[----:B------:R-:W-:Y:S01]  /*3750*/  SHF.R.U32.HI R36, RZ, 0x10, R7 ;  /* 0x00000010ff247819 */ /* 0x000fe20000011607 */
[----:B------:R-:W-:Y:S01]  /*3760*/  FFMA.FTZ R41, R39, R26, R40 ;  /* 0x0000001a27297223 */ /* 0x000fe20000010028 */
[----:B------:R-:W-:Y:S01]  /*3770*/  IADD3 R34, R34, -0x80, RZ ;  /* 0xffffff8022227810 */ /* 0x000fe20007ffe0ff */
[----:B------:R0:W3:Y:S01]  /*3780*/  I2F.F16 R39, R32 ;  /* 0x0000002000277306 */ /* 0x0000e20000200c00 */
[----:B------:R-:W-:Y:S01]  /*3790*/  LOP3.LUT R36, R36, 0xff, RZ, 0xc0, !PT ;  /* 0x000000ff24247812 */ /* 0x000fe200078ec0ff */
[----:B------:R-:W-:Y:S01]  /*37a0*/  FFMA.FTZ R40, R18, R38, R37 ;  /* 0x0000002612287223 */ /* 0x000fe20000010025 */
[----:B------:R-:W-:Y:S01]  /*37b0*/  LEA.HI R7, R7, 0xffffff80, RZ, 0x8 ;  /* 0xffffff8007077811 */ /* 0x000fe200078f40ff */
[----:B------:R-:W-:Y:S01]  /*37c0*/  FFMA.FTZ R37, R38, R17, R41 ;  /* 0x0000001126257223 */ /* 0x000fe20000010029 */
[----:B------:R-:W-:Y:S01]  /*37d0*/  IADD3 R36, R36, -0x80, RZ ;  /* 0xffffff8024247810 */ /* 0x000fe20007ffe0ff */
[C---:B------:R-:W-:Y:S01]  /*37e0*/  FFMA.FTZ R42, R38.reuse, R15, R42 ;  /* 0x0000000f262a7223 */ /* 0x040fe2000001002a */
[----:B--2---:R-:W-:Y:S01]  /*37f0*/  HADD2.F32 R33, -RZ, R33.H0_H0 ;  /* 0x20000021ff217230 */ /* 0x004fe20000004100 */
[----:B------:R2:W4:Y:S01]  /*3800*/  I2F.F16 R44, R34 ;  /* 0x00000022002c7306 */ /* 0x0005220000200c00 */
[----:B0-----:R-:W-:Y:S01]  /*3810*/  HADD2.F32 R32, -RZ, R63.H0_H0 ;  /* 0x2000003fff207230 */ /* 0x001fe20000004100 */
[----:B------:R-:W-:Y:S01]  /*3820*/  FFMA.FTZ R38, R38, R16, R43 ;  /* 0x0000001026267223 */ /* 0x000fe2000001002b */
[----:B-1----:R-:W-:-:S02]  /*3830*/  HADD2.F32 R35, -RZ, R8.H0_H0 ;  /* 0x20000008ff237230 */ /* 0x002fc40000004100 */
[----:B------:R-:W-:Y:S02]  /*3840*/  HADD2.F32 R8, -RZ, R8.H1_H1 ;  /* 0x30000008ff087230 */ /* 0x000fe40000004100 */
[----:B------:R-:W-:Y:S01]  /*3850*/  HADD2.F32 R41, -RZ, R9.H0_H0 ;  /* 0x20000009ff297230 */ /* 0x000fe20000004100 */
[----:B------:R0:W1:Y:S01]  /*3860*/  I2F.F16 R51, R36 ;  /* 0x0000002400337306 */ /* 0x0000620000200c00 */
[----:B--2---:R-:W-:Y:S01]  /*3870*/  HADD2.F32 R34, -RZ, R46.H0_H0 ;  /* 0x2000002eff227230 */ /* 0x004fe20000004100 */
[C---:B------:R-:W-:Y:S01]  /*3880*/  FFMA.FTZ R43, R35.reuse, R30, R37 ;  /* 0x0000001e232b7223 */ /* 0x040fe20000010025 */
[----:B---3--:R-:W-:Y:S01]  /*3890*/  HADD2.F32 R37, -RZ, R39.H0_H0 ;  /* 0x20000027ff257230 */ /* 0x008fe20000004100 */
[C---:B------:R-:W-:Y:S01]  /*38a0*/  FFMA.FTZ R42, R35.reuse, R31, R42 ;  /* 0x0000001f232a7223 */ /* 0x040fe2000001002a */
[----:B------:R-:W-:Y:S01]  /*38b0*/  HADD2.F32 R9, -RZ, R9.H1_H1 ;  /* 0x30000009ff097230 */ /* 0x000fe20000004100 */
[----:B------:R-:W-:Y:S02]  /*38c0*/  FFMA.FTZ R45, R35, R32, R38 ;  /* 0x00000020232d7223 */ /* 0x000fe40000010026 */
[----:B------:R2:W3:Y:S01]  /*38d0*/  I2F.F16 R47, R6 ;  /* 0x00000006002f7306 */ /* 0x0004e20000200c00 */
[----:B0-----:R-:W-:Y:S01]  /*38e0*/  HADD2.F32 R36, -RZ, R64.H0_H0 ;  /* 0x20000040ff247230 */ /* 0x001fe20000004100 */
[----:B------:R-:W-:Y:S01]  /*38f0*/  FFMA.FTZ R43, R8, R34, R43 ;  /* 0x00000022082b7223 */ /* 0x000fe2000001002b */
[----:B----4-:R-:W-:-:S03]  /*3900*/  HADD2.F32 R38, -RZ, R44.H0_H0 ;  /* 0x2000002cff267230 */ /* 0x010fc60000004100 */
[C---:B------:R-:W-:Y:S02]  /*3910*/  FFMA.FTZ R45, R8.reuse, R36, R45 ;  /* 0x00000024082d7223 */ /* 0x040fe4000001002d */
[----:B------:R-:W0:Y:S01]  /*3920*/  I2F.F16 R12, R12 ;  /* 0x0000000c000c7306 */ /* 0x000e220000200c00 */
[----:B--2---:R-:W-:Y:S01]  /*3930*/  FFMA.FTZ R6, R29, R35, R40 ;  /* 0x000000231d067223 */ /* 0x004fe20000010028 */
[----:B------:R-:W-:Y:S02]  /*3940*/  HADD2.F32 R35, -RZ, R49.H0_H0 ;  /* 0x20000031ff237230 */ /* 0x000fe40000004100 */
[----:B-1----:R-:W-:Y:S01]  /*3950*/  HADD2.F32 R40, -RZ, R51.H0_H0 ;  /* 0x20000033ff287230 */ /* 0x002fe20000004100 */
[----:B------:R-:W-:Y:S02]  /*3960*/  FFMA.FTZ R6, R33, R8, R6 ;  /* 0x0000000821067223 */ /* 0x000fe40000010006 */
[----:B------:R-:W-:Y:S01]  /*3970*/  FFMA.FTZ R42, R8, R35, R42 ;  /* 0x00000023082a7223 */ /* 0x000fe2000001002a */
[----:B------:R-:W1:Y:S01]  /*3980*/  I2F.F16 R0, R0 ;  /* 0x0000000000007306 */ /* 0x000e620000200c00 */
[----:B---3--:R-:W-:Y:S01]  /*3990*/  HADD2.F32 R39, -RZ, R47.H0_H0 ;  /* 0x2000002fff277230 */ /* 0x008fe20000004100 */
[----:B------:R-:W-:-:S02]  /*39a0*/  FFMA.FTZ R6, R37, R41, R6 ;  /* 0x0000002925067223 */ /* 0x000fc40000010006 */
[C---:B------:R-:W-:Y:S01]  /*39b0*/  FFMA.FTZ R46, R41.reuse, R40, R45 ;  /* 0x00000028292e7223 */ /* 0x040fe2000001002d */
[----:B------:R-:W-:Y:S01]  /*39c0*/  HADD2.F32 R45, -RZ, R14.H0_H0 ;  /* 0x2000000eff2d7230 */ /* 0x000fe20000004100 */
[----:B------:R-:W-:Y:S01]  /*39d0*/  FFMA.FTZ R8, R41, R39, R42 ;  /* 0x0000002729087223 */ /* 0x000fe2000001002a */
[----:B------:R-:W-:Y:S01]  /*39e0*/  HADD2.F32 R42, -RZ, R96.H1_H1 ;  /* 0x30000060ff2a7230 */ /* 0x000fe20000004100 */
[----:B------:R2:W3:Y:S01]  /*39f0*/  I2F.F16 R63, R7 ;  /* 0x00000007003f7306 */ /* 0x0004e20000200c00 */
[----:B0-----:R-:W-:Y:S01]  /*3a00*/  HADD2.F32 R12, -RZ, R12.H0_H0 ;  /* 0x2000000cff0c7230 */ /* 0x001fe20000004100 */
[----:B------:R-:W-:Y:S01]  /*3a10*/  FFMA.FTZ R8, R9, R45, R8 ;  /* 0x0000002d09087223 */ /* 0x000fe20000010008 */
[----:B------:R-:W-:-:S03]  /*3a20*/  HADD2.F32 R14, -RZ, R95.H1_H1 ;  /* 0x3000005fff0e7230 */ /* 0x000fc60000004100 */
[----:B------:R-:W-:Y:S01]  /*3a30*/  FFMA.FTZ R6, R12, R9, R6 ;  /* 0x000000090c067223 */ /* 0x000fe20000010006 */
[----:B-1----:R-:W-:Y:S01]  /*3a40*/  HADD2.F32 R0, -RZ, R0.H0_H0 ;  /* 0x20000000ff007230 */ /* 0x002fe20000004100 */
[----:B--2---:R-:W-:Y:S01]  /*3a50*/  FFMA.FTZ R7, R41, R38, R43 ;  /* 0x0000002629077223 */ /* 0x004fe2000001002b */
[----:B------:R-:W-:Y:S02]  /*3a60*/  HADD2.F32 R41, -RZ, R96.H0_H0 ;  /* 0x20000060ff297230 */ /* 0x000fe40000004100 */
[----:B------:R-:W-:Y:S01]  /*3a70*/  HADD2.F32 R43, -RZ, R95.H0_H0 ;  /* 0x2000005fff2b7230 */ /* 0x000fe20000004100 */
[----:B------:R-:W-:Y:S02]  /*3a80*/  FFMA.FTZ R7, R9, R0, R7 ;  /* 0x0000000009077223 */ /* 0x000fe40000010007 */
[----:B------:R-:W-:Y:S01]  /*3a90*/  FMUL.FTZ R6, R6, R41 ;  /* 0x0000002906067220 */ /* 0x000fe20000410000 */
[----:B---3--:R-:W-:Y:S01]  /*3aa0*/  HADD2.F32 R44, -RZ, R63.H0_H0 ;  /* 0x2000003fff2c7230 */ /* 0x008fe20000004100 */
[----:B------:R-:W-:-:S02]  /*3ab0*/  FMUL.FTZ R7, R7, R42 ;  /* 0x0000002a07077220 */ /* 0x000fc40000410000 */
[----:B------:R-:W-:Y:S01]  /*3ac0*/  FMUL.FTZ R8, R8, R43 ;  /* 0x0000002b08087220 */ /* 0x000fe20000410000 */
[----:B------:R-:W-:Y:S01]  /*3ad0*/  F2FP.PACK_AB R6, RZ, R6 ;  /* 0x00000006ff06723e */ /* 0x000fe200000000ff */
[----:B------:R-:W-:Y:S01]  /*3ae0*/  FFMA.FTZ R9, R9, R44, R46 ;  /* 0x0000002c09097223 */ /* 0x000fe2000001002e */
[----:B------:R-:W-:Y:S02]  /*3af0*/  F2FP.PACK_AB R7, RZ, R7 ;  /* 0x00000007ff07723e */ /* 0x000fe400000000ff */
[----:B------:R-:W-:Y:S01]  /*3b00*/  F2FP.PACK_AB R8, RZ, R8 ;  /* 0x00000008ff08723e */ /* 0x000fe200000000ff */
[----:B------:R-:W-:Y:S01]  /*3b10*/  FMUL.FTZ R9, R9, R14 ;  /* 0x0000000e09097220 */ /* 0x000fe20000410000 */
[----:B------:R-:W-:-:S04]  /*3b20*/  PRMT R6, R6, 0x5410, R7 ;  /* 0x0000541006067816 */ /* 0x000fc80000000007 */
[----:B------:R-:W-:Y:S02]  /*3b30*/  F2FP.PACK_AB R9, RZ, R9 ;  /* 0x00000009ff09723e */ /* 0x000fe400000000ff */
[----:B------:R-:W-:Y:S02]  /*3b40*/  HFMA2.MMA R58, R6, 1, 1, R58 ;  /* 0x3c003c00063a7835 */ /* 0x000fe4000000003a */
[----:B------:R-:W-:-:S05]  /*3b50*/  PRMT R8, R8, 0x5410, R9 ;  /* 0x0000541008087816 */ /* 0x000fca0000000009 */
        /* <DEDUP_REMOVED lines=13> */
[-C--:B------:R-:W-:Y:S01]  /*3c30*/  FFMA.FTZ R46, R22, R8.reuse, R9 ;  /* 0x00000008162e7223 */ /* 0x080fe20000010009 */
[--C-:B-1----:R-:W-:Y:S01]  /*3c40*/  HADD2.F32 R9, -RZ, R6.reuse.H0_H0 ;  /* 0x20000006ff097230 */ /* 0x102fe20000004100 */
[-C--:B------:R-:W-:Y:S01]  /*3c50*/  FFMA.FTZ R51, R23, R8.reuse, R51 ;  /* 0x0000000817337223 */ /* 0x080fe20000010033 */
[----:B------:R-:W-:Y:S01]  /*3c60*/  HADD2.F32 R6, -RZ, R6.H1_H1 ;  /* 0x30000006ff067230 */ /* 0x000fe20000004100 */
[-C--:B------:R-:W-:Y:S02]  /*3c70*/  FFMA.FTZ R64, R24, R8.reuse, R63 ;  /* 0x0000000818407223 */ /* 0x080fe4000001003f */
[----:B------:R-:W-:Y:S02]  /*3c80*/  FFMA.FTZ R65, R25, R8, R65 ;  /* 0x0000000819417223 */ /* 0x000fe40000010041 */
[----:B------:R-:W-:-:S02]  /*3c90*/  FFMA.FTZ R46, R5, R47, R46 ;  /* 0x0000002f052e7223 */ /* 0x000fc4000001002e */
[-C--:B------:R-:W-:Y:S02]  /*3ca0*/  FFMA.FTZ R8, R26, R47.reuse, R51 ;  /* 0x0000002f1a087223 */ /* 0x080fe40000010033 */
[-C--:B------:R-:W-:Y:S02]  /*3cb0*/  FFMA.FTZ R64, R27, R47.reuse, R64 ;  /* 0x0000002f1b407223 */ /* 0x080fe40000010040 */
[----:B------:R-:W-:Y:S01]  /*3cc0*/  FFMA.FTZ R65, R28, R47, R65 ;  /* 0x0000002f1c417223 */ /* 0x000fe20000010041 */
[--C-:B------:R-:W-:Y:S01]  /*3cd0*/  HADD2.F32 R47, -RZ, R7.reuse.H0_H0 ;  /* 0x20000007ff2f7230 */ /* 0x100fe20000004100 */
[-C--:B------:R-:W-:Y:S01]  /*3ce0*/  FFMA.FTZ R46, R18, R49.reuse, R46 ;  /* 0x00000031122e7223 */ /* 0x080fe2000001002e */
[----:B------:R-:W-:Y:S01]  /*3cf0*/  HADD2.F32 R7, -RZ, R7.H1_H1 ;  /* 0x30000007ff077230 */ /* 0x000fe20000004100 */
[-C--:B------:R-:W-:Y:S02]  /*3d00*/  FFMA.FTZ R8, R17, R49.reuse, R8 ;  /* 0x0000003111087223 */ /* 0x080fe40000010008 */
[----:B------:R-:W-:-:S02]  /*3d10*/  FFMA.FTZ R64, R15, R49, R64 ;  /* 0x000000310f407223 */ /* 0x000fc40000010040 */
[----:B------:R-:W-:Y:S02]  /*3d20*/  FFMA.FTZ R65, R16, R49, R65 ;  /* 0x0000003110417223 */ /* 0x000fe40000010041 */
[-C--:B------:R-:W-:Y:S02]  /*3d30*/  FFMA.FTZ R46, R29, R9.reuse, R46 ;  /* 0x000000091d2e7223 */ /* 0x080fe4000001002e */
[-C--:B------:R-:W-:Y:S02]  /*3d40*/  FFMA.FTZ R49, R30, R9.reuse, R8 ;  /* 0x000000091e317223 */ /* 0x080fe40000010008 */
[-C--:B------:R-:W-:Y:S02]  /*3d50*/  FFMA.FTZ R64, R31, R9.reuse, R64 ;  /* 0x000000091f407223 */ /* 0x080fe40000010040 */
[----:B------:R-:W-:Y:S02]  /*3d60*/  FFMA.FTZ R65, R32, R9, R65 ;  /* 0x0000000920417223 */ /* 0x000fe40000010041 */
[----:B------:R-:W-:-:S02]  /*3d70*/  FFMA.FTZ R46, R33, R6, R46 ;  /* 0x00000006212e7223 */ /* 0x000fc4000001002e */
[-C--:B------:R-:W-:Y:S02]  /*3d80*/  FFMA.FTZ R49, R34, R6.reuse, R49 ;  /* 0x0000000622317223 */ /* 0x080fe40000010031 */
[-C--:B------:R-:W-:Y:S02]  /*3d90*/  FFMA.FTZ R64, R35, R6.reuse, R64 ;  /* 0x0000000623407223 */ /* 0x080fe40000010040 */
[----:B------:R-:W-:Y:S02]  /*3da0*/  FFMA.FTZ R65, R36, R6, R65 ;  /* 0x0000000624417223 */ /* 0x000fe40000010041 */
[-C--:B------:R-:W-:Y:S02]  /*3db0*/  FFMA.FTZ R46, R37, R47.reuse, R46 ;  /* 0x0000002f252e7223 */ /* 0x080fe4000001002e */
[-C--:B------:R-:W-:Y:S02]  /*3dc0*/  FFMA.FTZ R49, R38, R47.reuse, R49 ;  /* 0x0000002f26317223 */ /* 0x080fe40000010031 */
[----:B------:R-:W-:-:S02]  /*3dd0*/  FFMA.FTZ R64, R39, R47, R64 ;  /* 0x0000002f27407223 */ /* 0x000fc40000010040 */
[----:B------:R-:W-:Y:S02]  /*3de0*/  FFMA.FTZ R65, R40, R47, R65 ;  /* 0x0000002f28417223 */ /* 0x000fe40000010041 */
[-C--:B------:R-:W-:Y:S02]  /*3df0*/  FFMA.FTZ R46, R12, R7.reuse, R46 ;  /* 0x000000070c2e7223 */ /* 0x080fe4000001002e */
[-C--:B------:R-:W-:Y:S02]  /*3e00*/  FFMA.FTZ R49, R0, R7.reuse, R49 ;  /* 0x0000000700317223 */ /* 0x080fe40000010031 */
[-C--:B------:R-:W-:Y:S02]  /*3e10*/  FFMA.FTZ R64, R45, R7.reuse, R64 ;  /* 0x000000072d407223 */ /* 0x080fe40000010040 */
[----:B------:R-:W-:Y:S02]  /*3e20*/  FFMA.FTZ R65, R44, R7, R65 ;  /* 0x000000072c417223 */ /* 0x000fe40000010041 */
[----:B------:R-:W-:-:S02]  /*3e30*/  FMUL.FTZ R46, R46, R41 ;  /* 0x000000292e2e7220 */ /* 0x000fc40000410000 */
[----:B------:R-:W-:Y:S02]  /*3e40*/  FMUL.FTZ R49, R49, R42 ;  /* 0x0000002a31317220 */ /* 0x000fe40000410000 */
[----:B------:R-:W-:Y:S01]  /*3e50*/  FMUL.FTZ R64, R64, R43 ;  /* 0x0000002b40407220 */ /* 0x000fe20000410000 */
[----:B------:R-:W-:Y:S01]  /*3e60*/  F2FP.PACK_AB R46, RZ, R46 ;  /* 0x0000002eff2e723e */ /* 0x000fe200000000ff */
[----:B------:R-:W-:Y:S01]  /*3e70*/  FMUL.FTZ R65, R65, R14 ;  /* 0x0000000e41417220 */ /* 0x000fe20000410000 */
[----:B------:R-:W-:Y:S02]  /*3e80*/  F2FP.PACK_AB R49, RZ, R49 ;  /* 0x00000031ff31723e */ /* 0x000fe400000000ff */
[----:B------:R-:W-:Y:S02]  /*3e90*/  F2FP.PACK_AB R64, RZ, R64 ;  /* 0x00000040ff40723e */ /* 0x000fe400000000ff */
[----:B------:R-:W-:Y:S02]  /*3ea0*/  F2FP.PACK_AB R65, RZ, R65 ;  /* 0x00000041ff41723e */ /* 0x000fe400000000ff */
[----:B------:R-:W-:-:S02]  /*3eb0*/  PRMT R46, R46, 0x5410, R49 ;  /* 0x000054102e2e7816 */ /* 0x000fc40000000031 */
        /* <DEDUP_REMOVED lines=69> */
[----:B------:R-:W-:Y:S02]  /*4310*/  FFMA.FTZ R10, R10, R46, RZ ;  /* 0x0000002e0a0a7223 */ /* 0x000fe400000100ff */
[-C--:B------:R-:W-:Y:S02]  /*4320*/  FFMA.FTZ R22, R22, R8.reuse, R11 ;  /* 0x0000000816167223 */ /* 0x080fe4000001000b */
[-C--:B------:R-:W-:Y:S02]  /*4330*/  FFMA.FTZ R4, R23, R8.reuse, R4 ;  /* 0x0000000817047223 */ /* 0x080fe40000010004 */
[-C--:B------:R-:W-:Y:S02]  /*4340*/  FFMA.FTZ R24, R24, R8.reuse, R19 ;  /* 0x0000000818187223 */ /* 0x080fe40000010013 */
[----:B------:R-:W-:-:S02]  /*4350*/  FFMA.FTZ R10, R25, R8, R10 ;  /* 0x00000008190a7223 */ /* 0x000fc4000001000a */
[-C--:B------:R-:W-:Y:S01]  /*4360*/  FFMA.FTZ R22, R5, R47.reuse, R22 ;  /* 0x0000002f05167223 */ /* 0x080fe20000010016 */
[--C-:B-1----:R-:W-:Y:S01]  /*4370*/  HADD2.F32 R5, -RZ, R6.reuse.H0_H0 ;  /* 0x20000006ff057230 */ /* 0x102fe20000004100 */
[-C--:B------:R-:W-:Y:S01]  /*4380*/  FFMA.FTZ R4, R26, R47.reuse, R4 ;  /* 0x0000002f1a047223 */ /* 0x080fe20000010004 */
[----:B------:R-:W-:Y:S01]  /*4390*/  HADD2.F32 R6, -RZ, R6.H1_H1 ;  /* 0x30000006ff067230 */ /* 0x000fe20000004100 */
[-C--:B------:R-:W-:Y:S02]  /*43a0*/  FFMA.FTZ R24, R27, R47.reuse, R24 ;  /* 0x0000002f1b187223 */ /* 0x080fe40000010018 */
[----:B------:R-:W-:Y:S02]  /*43b0*/  FFMA.FTZ R10, R28, R47, R10 ;  /* 0x0000002f1c0a7223 */ /* 0x000fe4000001000a */
[-C--:B------:R-:W-:Y:S02]  /*43c0*/  FFMA.FTZ R22, R18, R9.reuse, R22 ;  /* 0x0000000912167223 */ /* 0x080fe40000010016 */
[----:B------:R-:W-:-:S02]  /*43d0*/  FFMA.FTZ R4, R17, R9, R4 ;  /* 0x0000000911047223 */ /* 0x000fc40000010004 */
[-C--:B------:R-:W-:Y:S02]  /*43e0*/  FFMA.FTZ R24, R15, R9.reuse, R24 ;  /* 0x000000090f187223 */ /* 0x080fe40000010018 */
[----:B------:R-:W-:Y:S01]  /*43f0*/  FFMA.FTZ R10, R16, R9, R10 ;  /* 0x00000009100a7223 */ /* 0x000fe2000001000a */
[--C-:B------:R-:W-:Y:S01]  /*4400*/  HADD2.F32 R9, -RZ, R7.reuse.H0_H0 ;  /* 0x20000007ff097230 */ /* 0x100fe20000004100 */
[-C--:B------:R-:W-:Y:S01]  /*4410*/  FFMA.FTZ R22, R29, R5.reuse, R22 ;  /* 0x000000051d167223 */ /* 0x080fe20000010016 */
[----:B------:R-:W-:Y:S01]  /*4420*/  HADD2.F32 R7, -RZ, R7.H1_H1 ;  /* 0x30000007ff077230 */ /* 0x000fe20000004100 */
        /* <DEDUP_REMOVED lines=27> */
.L_x_17:
[----:B0-----:R-:W-:-:S05]  /*45e0*/  IMAD.WIDE R20, R13, 0x8, R20 ;  /* 0x000000080d147825 */ /* 0x001fca00078e0214 */
[----:B-----5:R0:W5:Y:S01]  /*45f0*/  LDG.E.128.CONSTANT R8, [R20.64] ;  /* 0x0000000614087981 */ /* 0x020162000c1e9d00 */
        /* <DEDUP_REMOVED lines=365> */
.L_x_18:
        /* <DEDUP_REMOVED lines=367> */
.L_x_19:
[----:B------:R-:W-:Y:S01]  /*73c0*/  IADD3 R62, R62, 0x20, RZ ;  /* 0x000000203e3e7810 */ /* 0x000fe20007ffe0ff */
[C---:B------:R-:W-:Y:S01]  /*73d0*/  IMAD.WIDE R2, R13.reuse, 0x8, R2 ;  /* 0x000000080d027825 */ /* 0x040fe200078e0202 */
[----:B------:R-:W-:Y:S02]  /*73e0*/  UIADD3 UR4, UR4, 0x40, URZ ;  /* 0x0000004004047890 */ /* 0x000fe4000fffe03f */
[C---:B------:R-:W-:Y:S01]  /*73f0*/  ISETP.GE.AND P0, PT, R62.reuse, c[0x0][0x1a8], PT ;  /* 0x00006a003e007a0c */ /* 0x040fe20003f06270 */
[----:B0-----:R-:W-:Y:S01]  /*7400*/  IMAD.WIDE R20, R13, 0x8, R20 ;  /* 0x000000080d147825 */ /* 0x001fe200078e0214 */
[----:B------:R-:W-:-:S03]  /*7410*/  ISETP.LT.AND P2, PT, R62, R61, PT ;  /* 0x0000003d3e00720c */ /* 0x000fc60003f41270 */
[----:B------:R-:W-:Y:S02]  /*7420*/  IMAD.MOV.U32 R6, RZ, RZ, R2 ;  /* 0x000000ffff067224 */ /* 0x000fe400078e0002 */
[----:B------:R-:W-:-:S08]  /*7430*/  IMAD.MOV.U32 R7, RZ, RZ, R3 ;  /* 0x000000ffff077224 */ /* 0x000fd000078e0003 */
[----:B------:R-:W-:Y:S05]  /*7440*/  @!P0 BRA P2, `(.L_x_20) ;  /* 0xffffa2d000008947 */ /* 0x000fea000103ffff */
.L_x_15:
[----:B------:R-:W-:-:S04]  /*7450*/  ISETP.GE.AND P0, PT, R62, R61, PT ;  /* 0x0000003d3e00720c */ /* 0x000fc80003f06270 */
[----:B------:R-:W-:-:S13]  /*7460*/  ISETP.GE.OR P0, PT, R62, c[0x0][0x1ac], P0 ;  /* 0x00006b003e007a0c */ /* 0x000fda0000706670 */
[----:B------:R-:W-:Y:S05]  /*7470*/  @P0 BRA `(.L_x_21) ;  /* 0x000028b000000947 */ /* 0x000fea0003800000 */
[----:B------:R-:W-:Y:S02]  /*7480*/  ULDC UR5, c[0x0][0x18c] ;  /* 0x0000630000057ab9 */ /* 0x000fe40000000800 */
[----:B------:R-:W-:Y:S02]  /*7490*/  USHF.R.S32.HI UR5, URZ, 0x1f, UR5 ;  /* 0x0000001f3f057899 */ /* 0x000fe40008011405 */
.L_x_24:
[----:B------:R-:W-:Y:S01]  /*74a0*/  ISETP.NE.AND P0, PT, R62, R48, PT ;  /* 0x000000303e00720c */ /* 0x000fe20003f05270 */
[----:B-----5:R0:W5:-:S12]  /*74b0*/  LDG.E.128.CONSTANT R12, [R20.64] ;  /* 0x00000006140c7981 */ /* 0x020158000c1e9d00 */
[----:B------:R-:W-:Y:S01]  /*74c0*/  @!P0 IADD3 R60, R60, 0x1, RZ ;  /* 0x000000013c3c8810 */ /* 0x000fe20007ffe0ff */
[----:B------:R-:W-:Y:S01]  /*74d0*/  @!P0 IMAD.MOV.U32 R5, RZ, RZ, 0x2 ;  /* 0x00000002ff058424 */ /* 0x000fe200078e00ff */
[----:B------:R-:W-:-:S03]  /*74e0*/  @!P0 LEA R4, R62, 0x1, 0x1 ;  /* 0x000000013e048811 */ /* 0x000fc600078e08ff */
[----:B------:R-:W-:Y:S02]  /*74f0*/  @!P0 IMAD R2, R60, 0x8, R1 ;  /* 0x000000083c028824 */ /* 0x000fe400078e0201 */
[----:B------:R-:W-:-:S04]  /*7500*/  @!P0 IMAD.WIDE R4, R4, R5, c[0x0][0x198] ;  /* 0x0000660004048625 */ /* 0x000fc800078e0205 */
[----:B------:R-:W2:Y:S04]  /*7510*/  @!P0 LDL.64 R2, [R2] ;  /* 0x0000000002028983 */ /* 0x000ea80000100a00 */
[----:B------:R-:W3:Y:S01]  /*7520*/  @!P0 LDG.E.U16.CONSTANT R5, [R4.64] ;  /* 0x0000000604058981 */ /* 0x000ee2000c1e9500 */
[----:B--2---:R-:W-:Y:S02]  /*7530*/  @!P0 PRMT R95, R3, 0x7610, R95 ;  /* 0x00007610035f8816 */ /* 0x004fe4000000005f */
[----:B------:R-:W-:Y:S02]  /*7540*/  @!P0 PRMT R96, R2, 0x7610, R96 ;  /* 0x0000761002608816 */ /* 0x000fe40000000060 */
[----:B------:R-:W-:Y:S01]  /*7550*/  @!P0 PRMT R95, R95, 0x7610, R3 ;  /* 0x000076105f5f8816 */ /* 0x000fe20000000003 */
[----:B---3--:R-:W-:Y:S01]  /*7560*/  @!P0 IMAD.IADD R48, R5, 0x1, R62 ;  /* 0x0000000105308824 */ /* 0x008fe200078e023e */
[----:B------:R-:W-:Y:S01]  /*7570*/  @!P0 PRMT R96, R96, 0x7610, R2 ;  /* 0x0000761060608816 */ /* 0x000fe20000000002 */
[----:B------:R-:W-:Y:S01]  /*7580*/  IMAD.MOV.U32 R3, RZ, RZ, c[0x0][0x18c] ;  /* 0x00006300ff037624 */ /* 0x000fe200078e00ff */
[----:B------:R-:W-:Y:S05]  /*7590*/  @!P1 BRA `(.L_x_22) ;  /* 0x0000136000009947 */ /* 0x000fea0003800000 */
[----:B0-----:R-:W-:-:S06]  /*75a0*/  IMAD.WIDE R8, R3, 0x4, R20 ;  /* 0x0000000403087825 */ /* 0x001fcc00078e0214 */
[----:B------:R-:W-:Y:S02]  /*75b0*/  IMAD.WIDE R4, R3, 0x4, R8 ;  /* 0x0000000403047825 */ /* 0x000fe400078e0208 */
[----:B------:R-:W2:Y:S04]  /*75c0*/  LDG.E.128.CONSTANT R8, [R8.64] ;  /* 0x0000000608087981 */ /* 0x000ea8000c1e9d00 */
[----:B------:R-:W3:Y:S01]  /*75d0*/  LDG.E.128.CONSTANT R4, [R4.64] ;  /* 0x0000000604047981 */ /* 0x000ee2000c1e9d00 */
[----:B-----5:R-:W-:Y:S02]  /*75e0*/  SHF.R.U32.HI R2, RZ, 0xc, R12 ;  /* 0x0000000cff027819 */ /* 0x020fe4000001160c */
[----:B------:R-:W-:Y:S02]  /*75f0*/  SHF.R.U32.HI R18, RZ, 0xc, R13 ;  /* 0x0000000cff127819 */ /* 0x000fe4000001160d */
[----:B------:R-:W-:-:S02]  /*7600*/  SHF.R.U32.HI R23, RZ, 0xc, R14 ;  /* 0x0000000cff177819 */ /* 0x000fc4000001160e */
[--C-:B------:R-:W-:Y:S02]  /*7610*/  SHF.R.U32.HI R33, RZ, 0xc, R15.reuse ;  /* 0x0000000cff217819 */ /* 0x100fe4000001160f */
[----:B------:R-:W-:Y:S02]  /*7620*/  LOP3.LUT R23, R23, 0xf000f, RZ, 0xc0, !PT ;  /* 0x000f000f17177812 */ /* 0x000fe400078ec0ff */
[----:B------:R-:W-:Y:S02]  /*7630*/  LOP3.LUT R33, R33, 0xf000f, RZ, 0xc0, !PT ;  /* 0x000f000f21217812 */ /* 0x000fe400078ec0ff */
[----:B------:R-:W-:Y:S02]  /*7640*/  LOP3.LUT R42, R15, 0x3f003f, RZ, 0xc0, !PT ;  /* 0x003f003f0f2a7812 */ /* 0x000fe400078ec0ff */
[----:B------:R-:W-:Y:S02]  /*7650*/  SHF.R.U32.HI R43, RZ, 0x6, R15 ;  /* 0x00000006ff2b7819 */ /* 0x000fe4000001160f */
[----:B------:R-:W-:-:S02]  /*7660*/  LOP3.LUT R0, R12, 0x3f003f, RZ, 0xc0, !PT ;  /* 0x003f003f0c007812 */ /* 0x000fc400078ec0ff */
[----:B------:R-:W-:Y:S02]  /*7670*/  LOP3.LUT R19, R14, 0x3f003f, RZ, 0xc0, !PT ;  /* 0x003f003f0e137812 */ /* 0x000fe400078ec0ff */
[----:B------:R-:W-:Y:S02]  /*7680*/  LOP3.LUT R17, R13, 0x3f003f, RZ, 0xc0, !PT ;  /* 0x003f003f0d117812 */ /* 0x000fe400078ec0ff */
[----:B------:R-:W-:Y:S02]  /*7690*/  SHF.R.U32.HI R13, RZ, 0x6, R13 ;  /* 0x00000006ff0d7819 */ /* 0x000fe4000001160d */
[----:B------:R-:W-:Y:S02]  /*76a0*/  LOP3.LUT R0, R0, 0x64006400, RZ, 0xfc, !PT ;  /* 0x6400640000007812 */ /* 0x000fe400078efcff */
[----:B------:R-:W-:Y:S02]  /*76b0*/  LOP3.LUT R19, R19, 0x64006400, RZ, 0xfc, !PT ;  /* 0x6400640013137812 */ /* 0x000fe400078efcff */
[----:B------:R-:W-:-:S02]  /*76c0*/  SHF.R.U32.HI R12, RZ, 0x6, R12 ;  /* 0x00000006ff0c7819 */ /* 0x000fc4000001160c */
[----:B------:R-:W-:Y:S01]  /*76d0*/  SHF.R.U32.HI R14, RZ, 0x6, R14 ;  /* 0x00000006ff0e7819 */ /* 0x000fe2000001160e */
[----:B------:R-:W-:Y:S01]  /*76e0*/  HADD2 R19, R19, -1056, -1056 ;  /* 0xe420e42013137430 */ /* 0x000fe20000000000 */
[----:B------:R-:W-:Y:S02]  /*76f0*/  LOP3.LUT R12, R12, 0x3f003f, RZ, 0xc0, !PT ;  /* 0x003f003f0c0c7812 */ /* 0x000fe400078ec0ff */
[----:B------:R-:W-:Y:S02]  /*7700*/  LOP3.LUT R14, R14, 0x3f003f, RZ, 0xc0, !PT ;  /* 0x003f003f0e0e7812 */ /* 0x000fe400078ec0ff */
[----:B------:R-:W-:Y:S02]  /*7710*/  LOP3.LUT R12, R12, 0x64006400, RZ, 0xfc, !PT ;  /* 0x640064000c0c7812 */ /* 0x000fe400078efcff */
[----:B------:R-:W-:Y:S02]  /*7720*/  LOP3.LUT R14, R14, 0x64006400, RZ, 0xfc, !PT ;  /* 0x640064000e0e7812 */ /* 0x000fe400078efcff */
[----:B------:R-:W-:-:S03]  /*7730*/  LOP3.LUT R43, R43, 0x3f003f, RZ, 0xc0, !PT ;  /* 0x003f003f2b2b7812 */ /* 0x000fc600078ec0ff */
[----:B------:R-:W-:Y:S01]  /*7740*/  HADD2 R14, R14, -1056, -1056 ;  /* 0xe420e4200e0e7430 */ /* 0x000fe20000000000 */
[----:B------:R-:W-:Y:S02]  /*7750*/  LOP3.LUT R43, R43, 0x64006400, RZ, 0xfc, !PT ;  /* 0x640064002b2b7812 */ /* 0x000fe400078efcff */
[----:B------:R-:W-:Y:S02]  /*7760*/  ISETP.GE.AND P0, PT, R59, 0x2, PT ;  /* 0x000000023b00780c */ /* 0x000fe40003f06270 */
[--C-:B---3--:R-:W-:Y:S02]  /*7770*/  SHF.R.U32.HI R16, RZ, 0x8, R4.reuse ;  /* 0x00000008ff107819 */ /* 0x108fe40000011604 */
[--C-:B------:R-:W-:Y:S02]  /*7780*/  SHF.R.U32.HI R32, RZ, 0xa, R4.reuse ;  /* 0x0000000aff207819 */ /* 0x100fe40000011604 */
[----:B------:R-:W-:Y:S02]  /*7790*/  LOP3.LUT R30, R4, 0x3f003f, RZ, 0xc0, !PT ;  /* 0x003f003f041e7812 */ /* 0x000fe400078ec0ff */
[----:B------:R-:W-:-:S02]  /*77a0*/  SHF.R.U32.HI R31, RZ, 0x6, R4 ;  /* 0x00000006ff1f7819 */ /* 0x000fc40000011604 */
[--C-:B------:R-:W-:Y:S02]  /*77b0*/  SHF.R.U32.HI R4, RZ, 0x8, R6.reuse ;  /* 0x00000008ff047819 */ /* 0x100fe40000011606 */
[--C-:B------:R-:W-:Y:S02]  /*77c0*/  SHF.R.U32.HI R37, RZ, 0xa, R6.reuse ;  /* 0x0000000aff257819 */ /* 0x100fe40000011606 */
[----:B------:R-:W-:Y:S02]  /*77d0*/  LOP3.LUT R25, R6, 0x3f003f, RZ, 0xc0, !PT ;  /* 0x003f003f06197812 */ /* 0x000fe400078ec0ff */
[----:B------:R-:W-:Y:S02]  /*77e0*/  SHF.R.U32.HI R27, RZ, 0x6, R6 ;  /* 0x00000006ff1b7819 */ /* 0x000fe40000011606 */
[--C-:B------:R-:W-:Y:S02]  /*77f0*/  SHF.R.U32.HI R22, RZ, 0x8, R5.reuse ;  /* 0x00000008ff167819 */ /* 0x100fe40000011605 */
[----:B------:R-:W-:-:S02]  /*7800*/  SHF.R.U32.HI R34, RZ, 0xa, R5 ;  /* 0x0000000aff227819 */ /* 0x000fc40000011605 */
[----:B------:R-:W-:Y:S02]  /*7810*/  LOP3.LUT R28, R5, 0x3f003f, RZ, 0xc0, !PT ;  /* 0x003f003f051c7812 */ /* 0x000fe400078ec0ff */
[----:B------:R-:W-:Y:S02]  /*7820*/  SHF.R.U32.HI R29, RZ, 0x6, R5 ;  /* 0x00000006ff1d7819 */ /* 0x000fe40000011605 */
[----:B------:R-:W-:Y:S02]  /*7830*/  LOP3.LUT R24, R7, 0x3f003f, RZ, 0xc0, !PT ;  /* 0x003f003f07187812 */ /* 0x000fe400078ec0ff */
[--C-:B------:R-:W-:Y:S02]  /*7840*/  SHF.R.U32.HI R6, RZ, 0x8, R7.reuse ;  /* 0x00000008ff067819 */ /* 0x100fe40000011607 */
[--C-:B------:R-:W-:Y:S02]  /*7850*/  SHF.R.U32.HI R36, RZ, 0xa, R7.reuse ;  /* 0x0000000aff247819 */ /* 0x100fe40000011607 */
[----:B------:R-:W-:-:S02]  /*7860*/  SHF.R.U32.HI R26, RZ, 0x6, R7 ;  /* 0x00000006ff1a7819 */ /* 0x000fc40000011607 */
[----:B------:R-:W-:Y:S02]  /*7870*/  LOP3.LUT R5, R2, 0xf000f, RZ, 0xc0, !PT ;  /* 0x000f000f02057812 */ /* 0x000fe400078ec0ff */
[----:B------:R-:W-:Y:S02]  /*7880*/  LOP3.LUT R7, R18, 0xf000f, RZ, 0xc0, !PT ;  /* 0x000f000f12077812 */ /* 0x000fe400078ec0ff */
[----:B------:R-:W-:Y:S02]  /*7890*/  LOP3.LUT R16, R5, 0x300030, R16, 0xf8, !PT ;  /* 0x0030003005107812 */ /* 0x000fe400078ef810 */
[----:B------:R-:W-:Y:S02]  /*78a0*/  LOP3.LUT R22, R7, 0x300030, R22, 0xf8, !PT ;  /* 0x0030003007167812 */ /* 0x000fe400078ef816 */
[----:B------:R-:W-:Y:S02]  /*78b0*/  LOP3.LUT R23, R23, 0x300030, R4, 0xf8, !PT ;  /* 0x0030003017177812 */ /* 0x000fe400078ef804 */
[----:B------:R-:W-:-:S02]  /*78c0*/  LOP3.LUT R18, R33, 0x300030, R6, 0xf8, !PT ;  /* 0x0030003021127812 */ /* 0x000fc400078ef806 */
[----:B------:R-:W0:Y:S01]  /*78d0*/  LDS.128 R4, [UR4] ;  /* 0x00000004ff047984 */ /* 0x000e220008000c00 */
[----:B--2---:R-:W-:Y:S02]  /*78e0*/  SHF.R.U32.HI R2, RZ, 0xc, R8 ;  /* 0x0000000cff027819 */ /* 0x004fe40000011608 */
[----:B------:R-:W-:Y:S02]  /*78f0*/  SHF.R.U32.HI R15, RZ, 0xc, R10 ;  /* 0x0000000cff0f7819 */ /* 0x000fe4000001160a */
[----:B------:R-:W-:Y:S02]  /*7900*/  LOP3.LUT R33, R8, 0x3f003f, RZ, 0xc0, !PT ;  /* 0x003f003f08217812 */ /* 0x000fe400078ec0ff */
[----:B------:R-:W-:Y:S02]  /*7910*/  SHF.R.U32.HI R35, RZ, 0x6, R8 ;  /* 0x00000006ff237819 */ /* 0x000fe40000011608 */
[----:B------:R-:W-:Y:S02]  /*7920*/  LOP3.LUT R40, R10, 0x3f003f, RZ, 0xc0, !PT ;  /* 0x003f003f0a287812 */ /* 0x000fe400078ec0ff */
[----:B------:R-:W-:-:S02]  /*7930*/  SHF.R.U32.HI R41, RZ, 0x6, R10 ;  /* 0x00000006ff297819 */ /* 0x000fc4000001160a */
[--C-:B------:R-:W-:Y:S02]  /*7940*/  SHF.R.U32.HI R8, RZ, 0xc, R9.reuse ;  /* 0x0000000cff087819 */ /* 0x100fe40000011609 */
[----:B------:R-:W-:Y:S02]  /*7950*/  LOP3.LUT R38, R9, 0x3f003f, RZ, 0xc0, !PT ;  /* 0x003f003f09267812 */ /* 0x000fe400078ec0ff */
[----:B------:R-:W-:Y:S02]  /*7960*/  SHF.R.U32.HI R39, RZ, 0x6, R9 ;  /* 0x00000006ff277819 */ /* 0x000fe40000011609 */
[----:B------:R-:W-:Y:S02]  /*7970*/  SHF.R.U32.HI R10, RZ, 0xc, R11 ;  /* 0x0000000cff0a7819 */ /* 0x000fe4000001160b */
[----:B------:R-:W-:Y:S02]  /*7980*/  LOP3.LUT R9, R2, 0xf000f, RZ, 0xc0, !PT ;  /* 0x000f000f02097812 */ /* 0x000fe400078ec0ff */
[----:B------:R-:W-:-:S02]  /*7990*/  LOP3.LUT R2, R15, 0xf000f, RZ, 0xc0, !PT ;  /* 0x000f000f0f027812 */ /* 0x000fc400078ec0ff */
[----:B------:R-:W-:Y:S02]  /*79a0*/  LOP3.LUT R15, R10, 0xf000f, RZ, 0xc0, !PT ;  /* 0x000f000f0a0f7812 */ /* 0x000fe400078ec0ff */
[----:B------:R-:W-:Y:S02]  /*79b0*/  LOP3.LUT R37, R2, 0x300030, R37, 0xf8, !PT ;  /* 0x0030003002257812 */ /* 0x000fe400078ef825 */
[----:B------:R-:W-:Y:S01]  /*79c0*/  LOP3.LUT R2, R13, 0x3f003f, RZ, 0xc0, !PT ;  /* 0x003f003f0d027812 */ /* 0x000fe200078ec0ff */
[----:B------:R-:W-:Y:S01]  /*79d0*/  HADD2 R13, R0, -1056, -1056 ;  /* 0xe420e420000d7430 */ /* 0x000fe20000000000 */
[----:B------:R-:W-:Y:S02]  /*79e0*/  LOP3.LUT R36, R15, 0x300030, R36, 0xf8, !PT ;  /* 0x003000300f247812 */ /* 0x000fe400078ef824 */
[----:B------:R-:W-:Y:S02]  /*79f0*/  LOP3.LUT R15, R17, 0x64006400, RZ, 0xfc, !PT ;  /* 0x64006400110f7812 */ /* 0x000fe400078efcff */
[----:B------:R-:W-:-:S02]  /*7a00*/  LOP3.LUT R44, R11, 0x3f003f, RZ, 0xc0, !PT ;  /* 0x003f003f0b2c7812 */ /* 0x000fc400078ec0ff */
[----:B------:R-:W-:Y:S01]  /*7a10*/  SHF.R.U32.HI R45, RZ, 0x6, R11 ;  /* 0x00000006ff2d7819 */ /* 0x000fe2000001160b */
[----:B------:R-:W-:Y:S01]  /*7a20*/  HADD2 R15, R15, -1056, -1056 ;  /* 0xe420e4200f0f7430 */ /* 0x000fe20000000000 */
[----:B------:R-:W-:Y:S01]  /*7a30*/  LOP3.LUT R11, R8, 0xf000f, RZ, 0xc0, !PT ;  /* 0x000f000f080b7812 */ /* 0x000fe200078ec0ff */
[-C--:B0-----:R-:W-:Y:S01]  /*7a40*/  HFMA2.MMA R8, R13, R4.reuse, RZ ;  /* 0x000000040d087235 */ /* 0x081fe200000000ff */
[----:B------:R-:W-:Y:S01]  /*7a50*/  LOP3.LUT R2, R2, 0x64006400, RZ, 0xfc, !PT ;  /* 0x6400640002027812 */ /* 0x000fe200078efcff */
[----:B------:R-:W-:Y:S01]  /*7a60*/  HFMA2.MMA R10, R19, R4, RZ ;  /* 0x00000004130a7235 */ /* 0x000fe200000000ff */
[----:B------:R-:W-:Y:S01]  /*7a70*/  LOP3.LUT R32, R9, 0x300030, R32, 0xf8, !PT ;  /* 0x0030003009207812 */ /* 0x000fe200078ef820 */
[----:B------:R-:W-:Y:S02]  /*7a80*/  HADD2 R0, R12, -1056, -1056 ;  /* 0xe420e4200c007430 */ /* 0x000fe40000000000 */
[----:B------:R-:W-:Y:S02]  /*7a90*/  HFMA2 R9, R15, R4, RZ.H0_H0 ;  /* 0x000000040f097231 */ /* 0x000fe400000400ff */
[----:B------:R-:W-:Y:S01]  /*7aa0*/  HADD2 R2, R2, -1056, -1056 ;  /* 0xe420e42002027430 */ /* 0x000fe20000000000 */
[----:B------:R-:W-:Y:S01]  /*7ab0*/  LOP3.LUT R34, R11, 0x300030, R34, 0xf8, !PT ;  /* 0x003000300b227812 */ /* 0x000fe200078ef822 */
[----:B------:R-:W-:Y:S01]  /*7ac0*/  HADD2 R12, R43, -1056, -1056 ;  /* 0xe420e4202b0c7430 */ /* 0x000fe20000000000 */
[-C--:B------:R-:W-:Y:S01]  /*7ad0*/  HFMA2.MMA R43, R0, R5.reuse, R8 ;  /* 0x00000005002b7235 */ /* 0x080fe20000000008 */
[----:B------:R-:W-:Y:S01]  /*7ae0*/  HFMA2 R46, R2, R5, R9 ;  /* 0x00000005022e7231 */ /* 0x000fe20000000009 */
[----:B------:R-:W-:-:S02]  /*7af0*/  HFMA2.MMA R47, R14, R5, R10 ;  /* 0x000000050e2f7235 */ /* 0x000fc4000000000a */
[----:B------:R-:W0:Y:S01]  /*7b00*/  LDS.128 R8, [UR4+0x10] ;  /* 0x00001004ff087984 */ /* 0x000e220008000c00 */
[----:B------:R-:W-:-:S05]  /*7b10*/  LOP3.LUT R17, R42, 0x64006400, RZ, 0xfc, !PT ;  /* 0x640064002a117812 */ /* 0x000fca00078efcff */
[----:B------:R-:W-:Y:S01]  /*7b20*/  HADD2 R17, R17, -1056, -1056 ;  /* 0xe420e42011117430 */ /* 0x000fe20000000000 */
[----:B------:R-:W-:-:S03]  /*7b30*/  LOP3.LUT R33, R33, 0x64006400, RZ, 0xfc, !PT ;  /* 0x6400640021217812 */ /* 0x000fc600078efcff */
[----:B------:R-:W-:Y:S01]  /*7b40*/  HFMA2 R4, R17, R4, RZ.H0_H0 ;  /* 0x0000000411047231 */ /* 0x000fe200000400ff */
[----:B------:R-:W-:Y:S02]  /*7b50*/  LOP3.LUT R35, R35, 0x3f003f, RZ, 0xc0, !PT ;  /* 0x003f003f23237812 */ /* 0x000fe400078ec0ff */
[----:B------:R-:W-:Y:S01]  /*7b60*/  LOP3.LUT R39, R39, 0x3f003f, RZ, 0xc0, !PT ;  /* 0x003f003f27277812 */ /* 0x000fe200078ec0ff */
[----:B------:R-:W-:Y:S01]  /*7b70*/  HFMA2 R49, R12, R5, R4 ;  /* 0x000000050c317231 */ /* 0x000fe20000000004 */
[----:B------:R-:W-:Y:S01]  /*7b80*/  LOP3.LUT R5, R40, 0x64006400, RZ, 0xfc, !PT ;  /* 0x6400640028057812 */ /* 0x000fe200078efcff */
[----:B------:R-:W-:Y:S01]  /*7b90*/  HADD2 R33, R33, -1056, -1056 ;  /* 0xe420e42021217430 */ /* 0x000fe20000000000 */
[----:B------:R-:W-:Y:S02]  /*7ba0*/  LOP3.LUT R4, R38, 0x64006400, RZ, 0xfc, !PT ;  /* 0x6400640026047812 */ /* 0x000fe400078efcff */
[----:B------:R-:W-:Y:S02]  /*7bb0*/  LOP3.LUT R41, R41, 0x3f003f, RZ, 0xc0, !PT ;  /* 0x003f003f29297812 */ /* 0x000fe400078ec0ff */
[----:B------:R-:W-:-:S02]  /*7bc0*/  LOP3.LUT R44, R44, 0x64006400, RZ, 0xfc, !PT ;  /* 0x640064002c2c7812 */ /* 0x000fc400078efcff */
[----:B------:R-:W-:Y:S02]  /*7bd0*/  LOP3.LUT R38, R35, 0x64006400, RZ, 0xfc, !PT ;  /* 0x6400640023267812 */ /* 0x000fe400078efcff */
[----:B------:R-:W-:Y:S02]  /*7be0*/  LOP3.LUT R45, R45, 0x3f003f, RZ, 0xc0, !PT ;  /* 0x003f003f2d2d7812 */ /* 0x000fe400078ec0ff */
[----:B------:R-:W-:Y:S01]  /*7bf0*/  LOP3.LUT R40, R39, 0x64006400, RZ, 0xfc, !PT ;  /* 0x6400640027287812 */ /* 0x000fe200078efcff */
[----:B------:R-:W-:Y:S01]  /*7c00*/  HADD2 R39, R5, -1056, -1056 ;  /* 0xe420e42005277430 */ /* 0x000fe20000000000 */
[----:B------:R-:W-:Y:S01]  /*7c10*/  LOP3.LUT R42, R41, 0x64006400, RZ, 0xfc, !PT ;  /* 0x64006400292a7812 */ /* 0x000fe200078efcff */
[----:B------:R-:W-:Y:S01]  /*7c20*/  HADD2 R41, R44, -1056, -1056 ;  /* 0xe420e4202c297430 */ /* 0x000fe20000000000 */
[----:B------:R-:W-:Y:S01]  /*7c30*/  LOP3.LUT R44, R45, 0x64006400, RZ, 0xfc, !PT ;  /* 0x640064002d2c7812 */ /* 0x000fe200078efcff */
[-C--:B------:R-:W-:Y:S01]  /*7c40*/  HFMA2.MMA R43, R33, R6.reuse, R43 ;  /* 0x00000006212b7235 */ /* 0x080fe2000000002b */
[----:B------:R-:W-:Y:S01]  /*7c50*/  HADD2 R38, R38, -1056, -1056 ;  /* 0xe420e42026267430 */ /* 0x000fe20000000000 */
[----:B------:R-:W-:Y:S01]  /*7c60*/  LOP3.LUT R30, R30, 0x64006400, RZ, 0xfc, !PT ;  /* 0x640064001e1e7812 */ /* 0x000fe200078efcff */
[----:B------:R-:W-:Y:S01]  /*7c70*/  HADD2 R35, R4, -1056, -1056 ;  /* 0xe420e42004237430 */ /* 0x000fe20000000000 */
[----:B------:R-:W-:Y:S01]  /*7c80*/  HFMA2.MMA R47, R39, R6, R47 ;  /* 0x00000006272f7235 */ /* 0x000fe2000000002f */
[----:B------:R-:W-:Y:S01]  /*7c90*/  HADD2 R42, R42, -1056, -1056 ;  /* 0xe420e4202a2a7430 */ /* 0x000fe20000000000 */
[----:B------:R-:W-:Y:S01]  /*7ca0*/  LOP3.LUT R31, R31, 0x3f003f, RZ, 0xc0, !PT ;  /* 0x003f003f1f1f7812 */ /* 0x000fe200078ec0ff */
[-C--:B------:R-:W-:Y:S01]  /*7cb0*/  HFMA2 R46, R35, R6.reuse, R46 ;  /* 0x00000006232e7231 */ /* 0x080fe2000000002e */
[----:B------:R-:W-:Y:S01]  /*7cc0*/  LOP3.LUT R4, R25, 0x64006400, RZ, 0xfc, !PT ;  /* 0x6400640019047812 */ /* 0x000fe200078efcff */
[----:B------:R-:W-:Y:S01]  /*7cd0*/  HFMA2 R49, R41, R6, R49 ;  /* 0x0000000629317231 */ /* 0x000fe20000000031 */
[-C--:B------:R-:W-:Y:S01]  /*7ce0*/  HFMA2.MMA R43, R38, R7.reuse, R43 ;  /* 0x00000007262b7235 */ /* 0x080fe2000000002b */
[----:B------:R-:W-:Y:S01]  /*7cf0*/  HADD2 R40, R40, -1056, -1056 ;  /* 0xe420e42028287430 */ /* 0x000fe20000000000 */
[----:B------:R-:W-:Y:S01]  /*7d00*/  LOP3.LUT R6, R24, 0x64006400, RZ, 0xfc, !PT ;  /* 0x6400640018067812 */ /* 0x000fe200078efcff */
[----:B------:R-:W-:Y:S01]  /*7d10*/  HADD2 R44, R44, -1056, -1056 ;  /* 0xe420e4202c2c7430 */ /* 0x000fe20000000000 */
[----:B------:R-:W-:Y:S01]  /*7d20*/  LOP3.LUT R29, R29, 0x3f003f, RZ, 0xc0, !PT ;  /* 0x003f003f1d1d7812 */ /* 0x000fe200078ec0ff */
[----:B------:R-:W-:Y:S01]  /*7d30*/  HADD2 R25, R30, -1056, -1056 ;  /* 0xe420e4201e197430 */ /* 0x000fe20000000000 */
[----:B------:R-:W-:Y:S01]  /*7d40*/  LOP3.LUT R24, R31, 0x64006400, RZ, 0xfc, !PT ;  /* 0x640064001f187812 */ /* 0x000fe200078efcff */
[-C--:B------:R-:W-:Y:S01]  /*7d50*/  HFMA2 R46, R40, R7.reuse, R46 ;  /* 0x00000007282e7231 */ /* 0x080fe2000000002e */
[----:B------:R-:W-:Y:S01]  /*7d60*/  LOP3.LUT R5, R27, 0x3f003f, RZ, 0xc0, !PT ;  /* 0x003f003f1b057812 */ /* 0x000fe200078ec0ff */
[----:B------:R-:W-:Y:S01]  /*7d70*/  HFMA2.MMA R47, R42, R7, R47 ;  /* 0x000000072a2f7235 */ /* 0x000fe2000000002f */
[----:B------:R-:W-:Y:S01]  /*7d80*/  HFMA2 R49, R44, R7, R49 ;  /* 0x000000072c317231 */ /* 0x000fe20000000031 */
[----:B------:R-:W-:Y:S01]  /*7d90*/  LOP3.LUT R7, R26, 0x3f003f, RZ, 0xc0, !PT ;  /* 0x003f003f1a077812 */ /* 0x000fe200078ec0ff */
[----:B0-----:R-:W-:Y:S01]  /*7da0*/  HFMA2.MMA R43, R25, R8, R43 ;  /* 0x00000008192b7235 */ /* 0x001fe2000000002b */
[----:B------:R-:W-:Y:S01]  /*7db0*/  LOP3.LUT R28, R28, 0x64006400, RZ, 0xfc, !PT ;  /* 0x640064001c1c7812 */ /* 0x000fe200078efcff */
[----:B------:R-:W-:Y:S01]  /*7dc0*/  HADD2 R24, R24, -1056, -1056 ;  /* 0xe420e42018187430 */ /* 0x000fe20000000000 */
[----:B------:R-:W-:Y:S01]  /*7dd0*/  LOP3.LUT R26, R29, 0x64006400, RZ, 0xfc, !PT ;  /* 0x640064001d1a7812 */ /* 0x000fe200078efcff */
[----:B------:R-:W-:Y:S01]  /*7de0*/  HADD2 R29, R4, -1056, -1056 ;  /* 0xe420e420041d7430 */ /* 0x000fe20000000000 */
[----:B------:R-:W-:Y:S01]  /*7df0*/  LOP3.LUT R5, R5, 0x64006400, RZ, 0xfc, !PT ;  /* 0x6400640005057812 */ /* 0x000fe200078efcff */
[----:B------:R-:W-:Y:S01]  /*7e00*/  HADD2 R27, R28, -1056, -1056 ;  /* 0xe420e4201c1b7430 */ /* 0x000fe20000000000 */
[----:B------:R-:W-:-:S03]  /*7e10*/  LOP3.LUT R16, R16, 0x64006400, RZ, 0xfc, !PT ;  /* 0x6400640010107812 */ /* 0x000fc600078efcff */
[----:B------:R-:W-:Y:S01]  /*7e20*/  HADD2 R28, R5, -1056, -1056 ;  /* 0xe420e420051c7430 */ /* 0x000fe20000000000 */
[----:B------:R-:W-:Y:S02]  /*7e30*/  HFMA2.MMA R47, R29, R8, R47 ;  /* 0x000000081d2f7235 */ /* 0x000fe4000000002f */
[-C--:B------:R-:W-:Y:S01]  /*7e40*/  HFMA2.MMA R5, R24, R9.reuse, R43 ;  /* 0x0000000918057235 */ /* 0x080fe2000000002b */
[----:B------:R-:W-:Y:S01]  /*7e50*/  LOP3.LUT R43, R23, 0x64006400, RZ, 0xfc, !PT ;  /* 0x64006400172b7812 */ /* 0x000fe200078efcff */
[----:B------:R-:W-:Y:S01]  /*7e60*/  HADD2 R23, R16, -1056, -1056 ;  /* 0xe420e42010177430 */ /* 0x000fe20000000000 */
[----:B------:R-:W-:Y:S01]  /*7e70*/  LOP3.LUT R32, R32, 0x64006400, RZ, 0xfc, !PT ;  /* 0x6400640020207812 */ /* 0x000fe200078efcff */
[----:B------:R-:W-:Y:S01]  /*7e80*/  HADD2 R31, R6, -1056, -1056 ;  /* 0xe420e420061f7430 */ /* 0x000fe20000000000 */
[----:B------:R-:W-:Y:S01]  /*7e90*/  HFMA2.MMA R47, R28, R9, R47 ;  /* 0x000000091c2f7235 */ /* 0x000fe2000000002f */
[----:B------:R-:W-:Y:S01]  /*7ea0*/  LOP3.LUT R22, R22, 0x64006400, RZ, 0xfc, !PT ;  /* 0x6400640016167812 */ /* 0x000fe200078efcff */
[----:B------:R-:W-:Y:S01]  /*7eb0*/  HADD2 R43, R43, -1056, -1056 ;  /* 0xe420e4202b2b7430 */ /* 0x000fe20000000000 */
[----:B------:R-:W-:Y:S01]  /*7ec0*/  LOP3.LUT R7, R7, 0x64006400, RZ, 0xfc, !PT ;  /* 0x6400640007077812 */ /* 0x000fe200078efcff */
[-C--:B------:R-:W-:Y:S01]  /*7ed0*/  HFMA2 R46, R27, R8.reuse, R46 ;  /* 0x000000081b2e7231 */ /* 0x080fe2000000002e */
[----:B------:R-:W-:Y:S01]  /*7ee0*/  LOP3.LUT R4, R37, 0x64006400, RZ, 0xfc, !PT ;  /* 0x6400640025047812 */ /* 0x000fe200078efcff */
[----:B------:R-:W-:Y:S01]  /*7ef0*/  HFMA2 R49, R31, R8, R49 ;  /* 0x000000081f317231 */ /* 0x000fe20000000031 */
[----:B------:R-:W-:Y:S01]  /*7f00*/  HFMA2.MMA R8, R23, R10, R5 ;  /* 0x0000000a17087235 */ /* 0x000fe20000000005 */
[----:B------:R-:W-:-:S02]  /*7f10*/  HADD2 R26, R26, -1056, -1056 ;  /* 0xe420e4201a1a7430 */ /* 0x000fc40000000000 */
[----:B------:R-:W-:Y:S01]  /*7f20*/  HADD2 R16, R32, -1056, -1056 ;  /* 0xe420e42020107430 */ /* 0x000fe20000000000 */
[----:B------:R-:W-:Y:S01]  /*7f30*/  LOP3.LUT R45, R18, 0x64006400, RZ, 0xfc, !PT ;  /* 0x64006400122d7812 */ /* 0x000fe200078efcff */
[----:B------:R-:W-:Y:S01]  /*7f40*/  HADD2 R37, R22, -1056, -1056 ;  /* 0xe420e42016257430 */ /* 0x000fe20000000000 */
[----:B------:R-:W-:Y:S01]  /*7f50*/  LOP3.LUT R18, R34, 0x64006400, RZ, 0xfc, !PT ;  /* 0x6400640022127812 */ /* 0x000fe200078efcff */
[----:B------:R-:W-:Y:S01]  /*7f60*/  HADD2 R30, R7, -1056, -1056 ;  /* 0xe420e420071e7430 */ /* 0x000fe20000000000 */
[----:B------:R-:W-:Y:S01]  /*7f70*/  HFMA2.MMA R47, R43, R10, R47 ;  /* 0x0000000a2b2f7235 */ /* 0x000fe2000000002f */
[----:B------:R-:W-:Y:S02]  /*7f80*/  HADD2 R22, R4, -1056, -1056 ;  /* 0xe420e42004167430 */ /* 0x000fe40000000000 */
[-C--:B------:R-:W-:Y:S01]  /*7f90*/  HFMA2 R46, R26, R9.reuse, R46 ;  /* 0x000000091a2e7231 */ /* 0x080fe2000000002e */
[----:B------:R-:W-:Y:S01]  /*7fa0*/  LOP3.LUT R36, R36, 0x64006400, RZ, 0xfc, !PT ;  /* 0x6400640024247812 */ /* 0x000fe200078efcff */
[----:B------:R-:W-:Y:S01]  /*7fb0*/  HFMA2.MMA R8, R16, R11, R8 ;  /* 0x0000000b10087235 */ /* 0x000fe20000000008 */
[----:B------:R-:W-:-:S02]  /*7fc0*/  HFMA2 R49, R30, R9, R49 ;  /* 0x000000091e317231 */ /* 0x000fc40000000031 */
[----:B------:R-:W-:Y:S01]  /*7fd0*/  HADD2 R45, R45, -1056, -1056 ;  /* 0xe420e4202d2d7430 */ /* 0x000fe20000000000 */
[----:B------:R-:W-:Y:S01]  /*7fe0*/  HFMA2.MMA R47, R22, R11, R47 ;  /* 0x0000000b162f7235 */ /* 0x000fe2000000002f */
[-C--:B------:R-:W-:Y:S02]  /*7ff0*/  HFMA2 R9, R37, R10.reuse, R46 ;  /* 0x0000000a25097231 */ /* 0x080fe4000000002e */
[----:B------:R-:W-:Y:S02]  /*8000*/  HADD2 R18, R18, -1056, -1056 ;  /* 0xe420e42012127430 */ /* 0x000fe40000000000 */
[----:B------:R-:W-:Y:S02]  /*8010*/  HFMA2 R49, R45, R10, R49 ;  /* 0x0000000a2d317231 */ /* 0x000fe40000000031 */
[----:B------:R-:W-:Y:S02]  /*8020*/  HADD2 R32, R36, -1056, -1056 ;  /* 0xe420e42024207430 */ /* 0x000fe40000000000 */
[----:B------:R-:W-:-:S02]  /*8030*/  HFMA2 R9, R18, R11, R9 ;  /* 0x0000000b12097231 */ /* 0x000fc40000000009 */
[----:B------:R-:W-:Y:S02]  /*8040*/  HFMA2 R49, R32, R11, R49 ;  /* 0x0000000b20317231 */ /* 0x000fe40000000031 */
[----:B------:R-:W-:Y:S02]  /*8050*/  HADD2 R8, R8.H0_H0, R8.H1_H1 ;  /* 0x3000000808087230 */ /* 0x000fe40000000800 */
[----:B------:R-:W-:Y:S02]  /*8060*/  HADD2 R4, R9.H0_H0, R9.H1_H1 ;  /* 0x3000000909047230 */ /* 0x000fe40000000800 */
[----:B------:R-:W-:Y:S02]  /*8070*/  HADD2 R47, R47.H0_H0, R47.H1_H1 ;  /* 0x3000002f2f2f7230 */ /* 0x000fe40000000800 */
[----:B------:R-:W-:Y:S01]  /*8080*/  HADD2 R49, R49.H0_H0, R49.H1_H1 ;  /* 0x3000003131317230 */ /* 0x000fe20000000800 */
[----:B------:R-:W-:-:S04]  /*8090*/  PRMT R8, R8, 0x5410, R4 ;  /* 0x0000541008087816 */ /* 0x000fc80000000004 */
[----:B------:R-:W-:Y:S02]  /*80a0*/  PRMT R47, R47, 0x5410, R49 ;  /* 0x000054102f2f7816 */ /* 0x000fe40000000031 */
[----:B------:R-:W-:-:S03]  /*80b0*/  HFMA2.MMA R58, R8, R96, R58 ;  /* 0x00000060083a7235 */ /* 0x000fc6000000003a */
[----:B------:R-:W-:Y:S01]  /*80c0*/  HFMA2 R57, R47, R95, R57 ;  /* 0x0000005f2f397231 */ /* 0x000fe20000000039 */
[----:B------:R-:W-:Y:S05]  /*80d0*/  @!P0 BRA `(.L_x_22) ;  /* 0x0000082000008947 */ /* 0x000fea0003800000 */
[----:B------:R-:W0:Y:S01]  /*80e0*/  LDS.128 R4, [UR4+0x80] ;  /* 0x00008004ff047984 */ /* 0x000e220008000c00 */
[----:B------:R-:W-:-:S03]  /*80f0*/  ISETP.NE.AND P0, PT, R59, 0x2, PT ;  /* 0x000000023b00780c */ /* 0x000fc60003f05270 */
[----:B------:R-:W1:Y:S01]  /*8100*/  LDS.128 R8, [UR4+0x90] ;  /* 0x00009004ff087984 */ /* 0x000e620008000c00 */
[-C--:B0-----:R-:W-:Y:S01]  /*8110*/  HFMA2.MMA R34, R13, R4.reuse, RZ ;  /* 0x000000040d227235 */ /* 0x081fe200000000ff */
[-C--:B------:R-:W-:Y:S01]  /*8120*/  HFMA2 R36, R15, R4.reuse, RZ.H0_H0 ;  /* 0x000000040f247231 */ /* 0x080fe200000400ff */
[----:B------:R-:W-:Y:S01]  /*8130*/  HFMA2.MMA R46, R19, R4, RZ ;  /* 0x00000004132e7235 */ /* 0x000fe200000000ff */
[----:B------:R-:W-:Y:S02]  /*8140*/  HFMA2 R4, R17, R4, RZ.H0_H0 ;  /* 0x0000000411047231 */ /* 0x000fe400000400ff */
[-C--:B------:R-:W-:Y:S01]  /*8150*/  HFMA2 R36, R2, R5.reuse, R36 ;  /* 0x0000000502247231 */ /* 0x080fe20000000024 */
[-C--:B------:R-:W-:Y:S01]  /*8160*/  HFMA2.MMA R34, R0, R5.reuse, R34 ;  /* 0x0000000500227235 */ /* 0x080fe20000000022 */
[----:B------:R-:W-:Y:S01]  /*8170*/  HFMA2 R4, R12, R5, R4 ;  /* 0x000000050c047231 */ /* 0x000fe20000000004 */
[----:B------:R-:W-:Y:S01]  /*8180*/  HFMA2.MMA R46, R14, R5, R46 ;  /* 0x000000050e2e7235 */ /* 0x000fe2000000002e */
[----:B------:R-:W-:-:S03]  /*8190*/  HFMA2 R36, R35, R6, R36 ;  /* 0x0000000623247231 */ /* 0x000fc60000000024 */
[-C--:B------:R-:W-:Y:S01]  /*81a0*/  HFMA2.MMA R34, R33, R6.reuse, R34 ;  /* 0x0000000621227235 */ /* 0x080fe20000000022 */
[-C--:B------:R-:W-:Y:S01]  /*81b0*/  HFMA2 R36, R40, R7.reuse, R36 ;  /* 0x0000000728247231 */ /* 0x080fe20000000024 */
[----:B------:R-:W-:Y:S01]  /*81c0*/  HFMA2.MMA R46, R39, R6, R46 ;  /* 0x00000006272e7235 */ /* 0x000fe2000000002e */
[----:B------:R-:W-:Y:S02]  /*81d0*/  HFMA2 R6, R41, R6, R4 ;  /* 0x0000000629067231 */ /* 0x000fe40000000004 */
[-C--:B-1----:R-:W-:Y:S01]  /*81e0*/  HFMA2 R36, R27, R8.reuse, R36 ;  /* 0x000000081b247231 */ /* 0x082fe20000000024 */
[-C--:B------:R-:W-:Y:S01]  /*81f0*/  HFMA2.MMA R4, R38, R7.reuse, R34 ;  /* 0x0000000726047235 */ /* 0x080fe20000000022 */
[----:B------:R-:W-:Y:S01]  /*8200*/  HFMA2 R6, R44, R7, R6 ;  /* 0x000000072c067231 */ /* 0x000fe20000000006 */
[----:B------:R-:W-:Y:S01]  /*8210*/  HFMA2.MMA R46, R42, R7, R46 ;  /* 0x000000072a2e7235 */ /* 0x000fe2000000002e */
[----:B------:R-:W-:Y:S02]  /*8220*/  HFMA2 R36, R26, R9, R36 ;  /* 0x000000091a247231 */ /* 0x000fe40000000024 */
[----:B------:R-:W-:Y:S01]  /*8230*/  HFMA2 R6, R31, R8, R6 ;  /* 0x000000081f067231 */ /* 0x000fe20000000006 */
[----:B------:R-:W-:-:S02]  /*8240*/  HFMA2.MMA R4, R25, R8, R4 ;  /* 0x0000000819047235 */ /* 0x000fc40000000004 */
[----:B------:R-:W-:Y:S01]  /*8250*/  HFMA2.MMA R46, R29, R8, R46 ;  /* 0x000000081d2e7235 */ /* 0x000fe2000000002e */
[----:B------:R-:W-:-:S03]  /*8260*/  HFMA2 R6, R30, R9, R6 ;  /* 0x000000091e067231 */ /* 0x000fc60000000006 */
[-C--:B------:R-:W-:Y:S01]  /*8270*/  HFMA2.MMA R5, R24, R9.reuse, R4 ;  /* 0x0000000918057235 */ /* 0x080fe20000000004 */
[-C--:B------:R-:W-:Y:S01]  /*8280*/  HFMA2 R6, R45, R10.reuse, R6 ;  /* 0x0000000a2d067231 */ /* 0x080fe20000000006 */
[----:B------:R-:W-:Y:S01]  /*8290*/  HFMA2.MMA R46, R28, R9, R46 ;  /* 0x000000091c2e7235 */ /* 0x000fe2000000002e */
[----:B------:R-:W-:Y:S02]  /*82a0*/  HFMA2 R9, R37, R10, R36 ;  /* 0x0000000a25097231 */ /* 0x000fe40000000024 */
[-C--:B------:R-:W-:Y:S01]  /*82b0*/  HFMA2 R6, R32, R11.reuse, R6 ;  /* 0x0000000b20067231 */ /* 0x080fe20000000006 */
[-C--:B------:R-:W-:Y:S01]  /*82c0*/  HFMA2.MMA R8, R23, R10.reuse, R5 ;  /* 0x0000000a17087235 */ /* 0x080fe20000000005 */
[----:B------:R-:W-:Y:S01]  /*82d0*/  HFMA2 R9, R18, R11, R9 ;  /* 0x0000000b12097231 */ /* 0x000fe20000000009 */
[----:B------:R-:W-:Y:S01]  /*82e0*/  HFMA2.MMA R46, R43, R10, R46 ;  /* 0x0000000a2b2e7235 */ /* 0x000fe2000000002e */
[----:B------:R-:W-:Y:S02]  /*82f0*/  HADD2 R6, R6.H0_H0, R6.H1_H1 ;  /* 0x3000000606067230 */ /* 0x000fe40000000800 */
[----:B------:R-:W-:Y:S01]  /*8300*/  HADD2 R4, R9.H0_H0, R9.H1_H1 ;  /* 0x3000000909047230 */ /* 0x000fe20000000800 */
[----:B------:R-:W-:-:S02]  /*8310*/  HFMA2.MMA R8, R16, R11, R8 ;  /* 0x0000000b10087235 */ /* 0x000fc40000000008 */
[----:B------:R-:W-:-:S08]  /*8320*/  HFMA2.MMA R46, R22, R11, R46 ;  /* 0x0000000b162e7235 */ /* 0x000fd0000000002e */
[----:B------:R-:W-:Y:S02]  /*8330*/  HADD2 R8, R8.H0_H0, R8.H1_H1 ;  /* 0x3000000808087230 */ /* 0x000fe40000000800 */
[----:B------:R-:W-:-:S03]  /*8340*/  HADD2 R46, R46.H0_H0, R46.H1_H1 ;  /* 0x3000002e2e2e7230 */ /* 0x000fc60000000800 */
[----:B------:R-:W-:Y:S02]  /*8350*/  PRMT R8, R8, 0x5410, R4 ;  /* 0x0000541008087816 */ /* 0x000fe40000000004 */
[----:B------:R-:W-:-:S04]  /*8360*/  PRMT R46, R46, 0x5410, R6 ;  /* 0x000054102e2e7816 */ /* 0x000fc80000000006 */
[----:B------:R-:W-:Y:S01]  /*8370*/  HFMA2.MMA R56, R8, R96, R56 ;  /* 0x0000006008387235 */ /* 0x000fe20000000038 */
[----:B------:R-:W-:Y:S01]  /*8380*/  HFMA2 R55, R46, R95, R55 ;  /* 0x0000005f2e377231 */ /* 0x000fe20000000037 */
[----:B------:R-:W-:Y:S05]  /*8390*/  @!P0 BRA `(.L_x_22) ;  /* 0x0000056000008947 */ /* 0x000fea0003800000 */
[----:B------:R-:W0:Y:S01]  /*83a0*/  LDS.128 R4, [UR4+0x100] ;  /* 0x00010004ff047984 */ /* 0x000e220008000c00 */
[----:B------:R-:W-:-:S03]  /*83b0*/  ISETP.GE.AND P0, PT, R59, 0x4, PT ;  /* 0x000000043b00780c */ /* 0x000fc60003f06270 */
        /* <DEDUP_REMOVED lines=42> */
[----:B------:R-:W0:Y:S04]  /*8660*/  LDS.128 R4, [UR4+0x180] ;  /* 0x00018004ff047984 */ /* 0x000e280008000c00 */
[----:B------:R-:W1:Y:S01]  /*8670*/  LDS.128 R8, [UR4+0x190] ;  /* 0x00019004ff087984 */ /* 0x000e620008000c00 */
[-C--:B0-----:R-:W-:Y:S01]  /*8680*/  HFMA2.MMA R13, R13, R4.reuse, RZ ;  /* 0x000000040d0d7235 */ /* 0x081fe200000000ff */
[-C--:B------:R-:W-:Y:S01]  /*8690*/  HFMA2 R15, R15, R4.reuse, RZ.H0_H0 ;  /* 0x000000040f0f7231 */ /* 0x080fe200000400ff */
[----:B------:R-:W-:Y:S01]  /*86a0*/  HFMA2.MMA R19, R19, R4, RZ ;  /* 0x0000000413137235 */ /* 0x000fe200000000ff */
[----:B------:R-:W-:-:S02]  /*86b0*/  HFMA2 R4, R17, R4, RZ.H0_H0 ;  /* 0x0000000411047231 */ /* 0x000fc400000400ff */
        /* <DEDUP_REMOVED lines=35> */
[----:B------:R-:W-:-:S05]  /*88f0*/  HFMA2 R50, R14, R95, R50 ;  /* 0x0000005f0e327231 */ /* 0x000fca0000000032 */
.L_x_22:
[----:B0-----:R-:W-:Y:S05]  /*8900*/  @!P1 BRA `(.L_x_23) ;  /* 0x000013a000009947 */ /* 0x001fea0003800000 */
[----:B------:R-:W-:Y:S01]  /*8910*/  UIMAD UR8, UR5, 0xc, URZ ;  /* 0x0000000c050878a4 */ /* 0x000fe2000f8e023f */
[----:B------:R-:W-:-:S05]  /*8920*/  IMAD.WIDE.U32 R16, R3, 0xc, R20 ;  /* 0x0000000c03107825 */ /* 0x000fca00078e0014 */
[----:B------:R-:W-:-:S05]  /*8930*/  IADD3 R17, R17, UR8, RZ ;  /* 0x0000000811117c10 */ /* 0x000fca000fffe0ff */
[C---:B------:R-:W-:Y:S01]  /*8940*/  IMAD.WIDE R8, R3.reuse, 0x4, R16 ;  /* 0x0000000403087825 */ /* 0x040fe200078e0210 */
[----:B-----5:R-:W2:Y:S05]  /*8950*/  LDG.E.128.CONSTANT R12, [R16.64] ;  /* 0x00000006100c7981 */ /* 0x020eaa000c1e9d00 */
[----:B------:R-:W-:Y:S02]  /*8960*/  IMAD.WIDE R4, R3, 0x4, R8 ;  /* 0x0000000403047825 */ /* 0x000fe400078e0208 */
[----:B------:R-:W3:Y:S04]  /*8970*/  LDG.E.128.CONSTANT R8, [R8.64] ;  /* 0x0000000608087981 */ /* 0x000ee8000c1e9d00 */
[----:B------:R-:W4:Y:S01]  /*8980*/  LDG.E.128.CONSTANT R4, [R4.64] ;  /* 0x0000000604047981 */ /* 0x000f22000c1e9d00 */
[----:B------:R-:W-:-:S02]  /*8990*/  ISETP.GE.AND P0, PT, R59, 0x2, PT ;  /* 0x000000023b00780c */ /* 0x000fc40003f06270 */
[----:B--2---:R-:W-:Y:S02]  /*89a0*/  SHF.R.U32.HI R2, RZ, 0xc, R12 ;  /* 0x0000000cff027819 */ /* 0x004fe4000001160c */
[----:B------:R-:W-:Y:S02]  /*89b0*/  SHF.R.U32.HI R18, RZ, 0xc, R13 ;  /* 0x0000000cff127819 */ /* 0x000fe4000001160d */
[----:B------:R-:W-:Y:S02]  /*89c0*/  SHF.R.U32.HI R23, RZ, 0xc, R14 ;  /* 0x0000000cff177819 */ /* 0x000fe4000001160e */
[----:B------:R-:W-:Y:S02]  /*89d0*/  SHF.R.U32.HI R33, RZ, 0xc, R15 ;  /* 0x0000000cff217819 */ /* 0x000fe4000001160f */
[--C-:B----4-:R-:W-:Y:S02]  /*89e0*/  SHF.R.U32.HI R16, RZ, 0x8, R4.reuse ;  /* 0x00000008ff107819 */ /* 0x110fe40000011604 */
[----:B------:R-:W-:-:S02]  /*89f0*/  SHF.R.U32.HI R32, RZ, 0xa, R4 ;  /* 0x0000000aff207819 */ /* 0x000fc40000011604 */
[----:B------:R-:W-:Y:S02]  /*8a00*/  LOP3.LUT R30, R4, 0x3f003f, RZ, 0xc0, !PT ;  /* 0x003f003f041e7812 */ /* 0x000fe400078ec0ff */
[----:B------:R-:W-:Y:S02]  /*8a10*/  SHF.R.U32.HI R31, RZ, 0x6, R4 ;  /* 0x00000006ff1f7819 */ /* 0x000fe40000011604 */
[--C-:B------:R-:W-:Y:S02]  /*8a20*/  SHF.R.U32.HI R4, RZ, 0x8, R6.reuse ;  /* 0x00000008ff047819 */ /* 0x100fe40000011606 */
[--C-:B------:R-:W-:Y:S02]  /*8a30*/  SHF.R.U32.HI R37, RZ, 0xa, R6.reuse ;  /* 0x0000000aff257819 */ /* 0x100fe40000011606 */
[----:B------:R-:W-:Y:S02]  /*8a40*/  LOP3.LUT R25, R6, 0x3f003f, RZ, 0xc0, !PT ;  /* 0x003f003f06197812 */ /* 0x000fe400078ec0ff */
[----:B------:R-:W-:-:S02]  /*8a50*/  SHF.R.U32.HI R27, RZ, 0x6, R6 ;  /* 0x00000006ff1b7819 */ /* 0x000fc40000011606 */
[--C-:B------:R-:W-:Y:S02]  /*8a60*/  SHF.R.U32.HI R22, RZ, 0x8, R5.reuse ;  /* 0x00000008ff167819 */ /* 0x100fe40000011605 */
[--C-:B------:R-:W-:Y:S02]  /*8a70*/  SHF.R.U32.HI R34, RZ, 0xa, R5.reuse ;  /* 0x0000000aff227819 */ /* 0x100fe40000011605 */
[----:B------:R-:W-:Y:S02]  /*8a80*/  LOP3.LUT R28, R5, 0x3f003f, RZ, 0xc0, !PT ;  /* 0x003f003f051c7812 */ /* 0x000fe400078ec0ff */
[----:B------:R-:W-:Y:S02]  /*8a90*/  SHF.R.U32.HI R29, RZ, 0x6, R5 ;  /* 0x00000006ff1d7819 */ /* 0x000fe40000011605 */
[----:B------:R-:W-:Y:S02]  /*8aa0*/  LOP3.LUT R24, R7, 0x3f003f, RZ, 0xc0, !PT ;  /* 0x003f003f07187812 */ /* 0x000fe400078ec0ff */
[----:B------:R-:W-:-:S02]  /*8ab0*/  SHF.R.U32.HI R6, RZ, 0x8, R7 ;  /* 0x00000008ff067819 */ /* 0x000fc40000011607 */
[--C-:B------:R-:W-:Y:S02]  /*8ac0*/  SHF.R.U32.HI R36, RZ, 0xa, R7.reuse ;  /* 0x0000000aff247819 */ /* 0x100fe40000011607 */
[----:B------:R-:W-:Y:S02]  /*8ad0*/  SHF.R.U32.HI R26, RZ, 0x6, R7 ;  /* 0x00000006ff1a7819 */ /* 0x000fe40000011607 */
[----:B------:R-:W-:Y:S02]  /*8ae0*/  LOP3.LUT R5, R2, 0xf000f, RZ, 0xc0, !PT ;  /* 0x000f000f02057812 */ /* 0x000fe400078ec0ff */
[----:B------:R-:W-:Y:S02]  /*8af0*/  LOP3.LUT R7, R18, 0xf000f, RZ, 0xc0, !PT ;  /* 0x000f000f12077812 */ /* 0x000fe400078ec0ff */
[----:B------:R-:W-:Y:S02]  /*8b00*/  LOP3.LUT R23, R23, 0xf000f, RZ, 0xc0, !PT ;  /* 0x000f000f17177812 */ /* 0x000fe400078ec0ff */
[----:B------:R-:W-:-:S02]  /*8b10*/  LOP3.LUT R33, R33, 0xf000f, RZ, 0xc0, !PT ;  /* 0x000f000f21217812 */ /* 0x000fc400078ec0ff */
[----:B------:R-:W-:Y:S02]  /*8b20*/  LOP3.LUT R16, R5, 0x300030, R16, 0xf8, !PT ;  /* 0x0030003005107812 */ /* 0x000fe400078ef810 */
[----:B------:R-:W-:Y:S02]  /*8b30*/  LOP3.LUT R22, R7, 0x300030, R22, 0xf8, !PT ;  /* 0x0030003007167812 */ /* 0x000fe400078ef816 */
[----:B------:R-:W-:Y:S02]  /*8b40*/  LOP3.LUT R23, R23, 0x300030, R4, 0xf8, !PT ;  /* 0x0030003017177812 */ /* 0x000fe400078ef804 */
[----:B------:R-:W-:Y:S02]  /*8b50*/  LOP3.LUT R18, R33, 0x300030, R6, 0xf8, !PT ;  /* 0x0030003021127812 */ /* 0x000fe400078ef806 */
[----:B------:R-:W0:Y:S01]  /*8b60*/  LDS.128 R4, [UR4+0x20] ;  /* 0x00002004ff047984 */ /* 0x000e220008000c00 */
[----:B------:R-:W-:Y:S02]  /*8b70*/  LOP3.LUT R42, R15, 0x3f003f, RZ, 0xc0, !PT ;  /* 0x003f003f0f2a7812 */ /* 0x000fe400078ec0ff */
[----:B------:R-:W-:-:S02]  /*8b80*/  SHF.R.U32.HI R43, RZ, 0x6, R15 ;  /* 0x00000006ff2b7819 */ /* 0x000fc4000001160f */
[----:B---3--:R-:W-:Y:S02]  /*8b90*/  SHF.R.U32.HI R2, RZ, 0xc, R8 ;  /* 0x0000000cff027819 */ /* 0x008fe40000011608 */
[--C-:B------:R-:W-:Y:S02]  /*8ba0*/  SHF.R.U32.HI R15, RZ, 0xc, R10.reuse ;  /* 0x0000000cff0f7819 */ /* 0x100fe4000001160a */
[----:B------:R-:W-:Y:S02]  /*8bb0*/  LOP3.LUT R40, R10, 0x3f003f, RZ, 0xc0, !PT ;  /* 0x003f003f0a287812 */ /* 0x000fe400078ec0ff */
[----:B------:R-:W-:Y:S02]  /*8bc0*/  SHF.R.U32.HI R41, RZ, 0x6, R10 ;  /* 0x00000006ff297819 */ /* 0x000fe4000001160a */
[----:B------:R-:W-:Y:S02]  /*8bd0*/  LOP3.LUT R33, R8, 0x3f003f, RZ, 0xc0, !PT ;  /* 0x003f003f08217812 */ /* 0x000fe400078ec0ff */
[----:B------:R-:W-:-:S02]  /*8be0*/  SHF.R.U32.HI R35, RZ, 0x6, R8 ;  /* 0x00000006ff237819 */ /* 0x000fc40000011608 */
[----:B------:R-:W-:Y:S02]  /*8bf0*/  SHF.R.U32.HI R10, RZ, 0xc, R11 ;  /* 0x0000000cff0a7819 */ /* 0x000fe4000001160b */
[----:B------:R-:W-:Y:S02]  /*8c00*/  LOP3.LUT R0, R12, 0x3f003f, RZ, 0xc0, !PT ;  /* 0x003f003f0c007812 */ /* 0x000fe400078ec0ff */
[----:B------:R-:W-:Y:S02]  /*8c10*/  LOP3.LUT R17, R14, 0x3f003f, RZ, 0xc0, !PT ;  /* 0x003f003f0e117812 */ /* 0x000fe400078ec0ff */
[--C-:B------:R-:W-:Y:S02]  /*8c20*/  SHF.R.U32.HI R8, RZ, 0xc, R9.reuse ;  /* 0x0000000cff087819 */ /* 0x100fe40000011609 */
[----:B------:R-:W-:Y:S02]  /*8c30*/  LOP3.LUT R38, R9, 0x3f003f, RZ, 0xc0, !PT ;  /* 0x003f003f09267812 */ /* 0x000fe400078ec0ff */
[----:B------:R-:W-:-:S02]  /*8c40*/  SHF.R.U32.HI R39, RZ, 0x6, R9 ;  /* 0x00000006ff277819 */ /* 0x000fc40000011609 */
[----:B------:R-:W-:Y:S02]  /*8c50*/  LOP3.LUT R9, R2, 0xf000f, RZ, 0xc0, !PT ;  /* 0x000f000f02097812 */ /* 0x000fe400078ec0ff */
[----:B------:R-:W-:Y:S02]  /*8c60*/  LOP3.LUT R2, R15, 0xf000f, RZ, 0xc0, !PT ;  /* 0x000f000f0f027812 */ /* 0x000fe400078ec0ff */
[----:B------:R-:W-:Y:S02]  /*8c70*/  LOP3.LUT R19, R13, 0x3f003f, RZ, 0xc0, !PT ;  /* 0x003f003f0d137812 */ /* 0x000fe400078ec0ff */
[----:B------:R-:W-:Y:S02]  /*8c80*/  LOP3.LUT R15, R10, 0xf000f, RZ, 0xc0, !PT ;  /* 0x000f000f0a0f7812 */ /* 0x000fe400078ec0ff */
[----:B------:R-:W-:Y:S02]  /*8c90*/  SHF.R.U32.HI R13, RZ, 0x6, R13 ;  /* 0x00000006ff0d7819 */ /* 0x000fe4000001160d */
[----:B------:R-:W-:-:S02]  /*8ca0*/  LOP3.LUT R0, R0, 0x64006400, RZ, 0xfc, !PT ;  /* 0x6400640000007812 */ /* 0x000fc400078efcff */
[----:B------:R-:W-:Y:S02]  /*8cb0*/  LOP3.LUT R17, R17, 0x64006400, RZ, 0xfc, !PT ;  /* 0x6400640011117812 */ /* 0x000fe400078efcff */
[----:B------:R-:W-:Y:S02]  /*8cc0*/  SHF.R.U32.HI R12, RZ, 0x6, R12 ;  /* 0x00000006ff0c7819 */ /* 0x000fe4000001160c */
[----:B------:R-:W-:Y:S02]  /*8cd0*/  SHF.R.U32.HI R14, RZ, 0x6, R14 ;  /* 0x00000006ff0e7819 */ /* 0x000fe4000001160e */
[----:B------:R-:W-:Y:S02]  /*8ce0*/  LOP3.LUT R37, R2, 0x300030, R37, 0xf8, !PT ;  /* 0x0030003002257812 */ /* 0x000fe400078ef825 */
[----:B------:R-:W-:Y:S02]  /*8cf0*/  LOP3.LUT R36, R15, 0x300030, R36, 0xf8, !PT ;  /* 0x003000300f247812 */ /* 0x000fe400078ef824 */
[----:B------:R-:W-:Y:S01]  /*8d00*/  LOP3.LUT R15, R19, 0x64006400, RZ, 0xfc, !PT ;  /* 0x64006400130f7812 */ /* 0x000fe200078efcff */
[----:B------:R-:W-:Y:S01]  /*8d10*/  HADD2 R19, R17, -1056, -1056 ;  /* 0xe420e42011137430 */ /* 0x000fe20000000000 */
[----:B------:R-:W-:Y:S01]  /*8d20*/  LOP3.LUT R2, R13, 0x3f003f, RZ, 0xc0, !PT ;  /* 0x003f003f0d027812 */ /* 0x000fe200078ec0ff */
[----:B------:R-:W-:Y:S01]  /*8d30*/  HADD2 R13, R0, -1056, -1056 ;  /* 0xe420e420000d7430 */ /* 0x000fe20000000000 */
[----:B------:R-:W-:-:S02]  /*8d40*/  LOP3.LUT R12, R12, 0x3f003f, RZ, 0xc0, !PT ;  /* 0x003f003f0c0c7812 */ /* 0x000fc400078ec0ff */
[----:B------:R-:W-:Y:S02]  /*8d50*/  LOP3.LUT R14, R14, 0x3f003f, RZ, 0xc0, !PT ;  /* 0x003f003f0e0e7812 */ /* 0x000fe400078ec0ff */
[----:B------:R-:W-:Y:S02]  /*8d60*/  LOP3.LUT R44, R11, 0x3f003f, RZ, 0xc0, !PT ;  /* 0x003f003f0b2c7812 */ /* 0x000fe400078ec0ff */
[----:B------:R-:W-:Y:S02]  /*8d70*/  SHF.R.U32.HI R45, RZ, 0x6, R11 ;  /* 0x00000006ff2d7819 */ /* 0x000fe4000001160b */
[----:B------:R-:W-:Y:S02]  /*8d80*/  LOP3.LUT R12, R12, 0x64006400, RZ, 0xfc, !PT ;  /* 0x640064000c0c7812 */ /* 0x000fe400078efcff */
[----:B------:R-:W-:Y:S01]  /*8d90*/  LOP3.LUT R14, R14, 0x64006400, RZ, 0xfc, !PT ;  /* 0x640064000e0e7812 */ /* 0x000fe200078efcff */
[----:B------:R-:W-:Y:S01]  /*8da0*/  HADD2 R15, R15, -1056, -1056 ;  /* 0xe420e4200f0f7430 */ /* 0x000fe20000000000 */
[----:B------:R-:W-:Y:S01]  /*8db0*/  LOP3.LUT R11, R8, 0xf000f, RZ, 0xc0, !PT ;  /* 0x000f000f080b7812 */ /* 0x000fe200078ec0ff */
[-C--:B0-----:R-:W-:Y:S01]  /*8dc0*/  HFMA2.MMA R8, R13, R4.reuse, RZ ;  /* 0x000000040d087235 */ /* 0x081fe200000000ff */
[----:B------:R-:W-:Y:S01]  /*8dd0*/  LOP3.LUT R43, R43, 0x3f003f, RZ, 0xc0, !PT ;  /* 0x003f003f2b2b7812 */ /* 0x000fe200078ec0ff */
[----:B------:R-:W-:Y:S01]  /*8de0*/  HFMA2.MMA R10, R19, R4, RZ ;  /* 0x00000004130a7235 */ /* 0x000fe200000000ff */
[----:B------:R-:W-:Y:S01]  /*8df0*/  LOP3.LUT R2, R2, 0x64006400, RZ, 0xfc, !PT ;  /* 0x6400640002027812 */ /* 0x000fe200078efcff */
[----:B------:R-:W-:Y:S01]  /*8e00*/  HADD2 R0, R12, -1056, -1056 ;  /* 0xe420e4200c007430 */ /* 0x000fe20000000000 */
[----:B------:R-:W-:Y:S01]  /*8e10*/  LOP3.LUT R32, R9, 0x300030, R32, 0xf8, !PT ;  /* 0x0030003009207812 */ /* 0x000fe200078ef820 */
[----:B------:R-:W-:Y:S01]  /*8e20*/  HADD2 R14, R14, -1056, -1056 ;  /* 0xe420e4200e0e7430 */ /* 0x000fe20000000000 */
[----:B------:R-:W-:Y:S01]  /*8e30*/  LOP3.LUT R43, R43, 0x64006400, RZ, 0xfc, !PT ;  /* 0x640064002b2b7812 */ /* 0x000fe200078efcff */
[----:B------:R-:W-:-:S02]  /*8e40*/  HFMA2 R9, R15, R4, RZ.H0_H0 ;  /* 0x000000040f097231 */ /* 0x000fc400000400ff */
[----:B------:R-:W-:Y:S01]  /*8e50*/  HADD2 R2, R2, -1056, -1056 ;  /* 0xe420e42002027430 */ /* 0x000fe20000000000 */
[----:B------:R-:W-:Y:S01]  /*8e60*/  LOP3.LUT R34, R11, 0x300030, R34, 0xf8, !PT ;  /* 0x003000300b227812 */ /* 0x000fe200078ef822 */
[----:B------:R-:W-:Y:S01]  /*8e70*/  HADD2 R12, R43, -1056, -1056 ;  /* 0xe420e4202b0c7430 */ /* 0x000fe20000000000 */
[-C--:B------:R-:W-:Y:S01]  /*8e80*/  HFMA2.MMA R43, R0, R5.reuse, R8 ;  /* 0x00000005002b7235 */ /* 0x080fe20000000008 */
[----:B------:R-:W-:Y:S01]  /*8e90*/  HFMA2 R46, R2, R5, R9 ;  /* 0x00000005022e7231 */ /* 0x000fe20000000009 */
[----:B------:R-:W-:Y:S02]  /*8ea0*/  HFMA2.MMA R47, R14, R5, R10 ;  /* 0x000000050e2f7235 */ /* 0x000fe4000000000a */
        /* <DEDUP_REMOVED lines=223> */
[----:B------:R-:W-:Y:S02]  /*9ca0*/  HFMA2 R50, R14, R95, R50 ;  /* 0x0000005f0e327231 */ /* 0x000fe40000000032 */
.L_x_23:
[----:B------:R-:W-:Y:S01]  /*9cb0*/  IADD3 R62, R62, 0x20, RZ ;  /* 0x000000203e3e7810 */ /* 0x000fe20007ffe0ff */
[----:B------:R-:W-:Y:S01]  /*9cc0*/  UIMAD UR8, UR5, 0x18, URZ ;  /* 0x00000018050878a4 */ /* 0x000fe2000f8e023f */
[----:B------:R-:W-:Y:S01]  /*9cd0*/  IMAD.WIDE.U32 R20, R3, 0x18, R20 ;  /* 0x0000001803147825 */ /* 0x000fe200078e0014 */
[----:B------:R-:W-:Y:S01]  /*9ce0*/  UIADD3 UR4, UR4, 0x40, URZ ;  /* 0x0000004004047890 */ /* 0x000fe2000fffe03f */
[C---:B------:R-:W-:Y:S02]  /*9cf0*/  ISETP.GE.AND P0, PT, R62.reuse, c[0x0][0x1ac], PT ;  /* 0x00006b003e007a0c */ /* 0x040fe40003f06270 */
[----:B------:R-:W-:Y:S02]  /*9d00*/  ISETP.LT.AND P2, PT, R62, R61, PT ;  /* 0x0000003d3e00720c */ /* 0x000fe40003f41270 */
[----:B------:R-:W-:-:S11]  /*9d10*/  IADD3 R21, R21, UR8, RZ ;  /* 0x0000000815157c10 */ /* 0x000fd6000fffe0ff */
[----:B------:R-:W-:Y:S05]  /*9d20*/  @!P0 BRA P2, `(.L_x_24) ;  /* 0xffffd77000008947 */ /* 0x000fea000103ffff */
.L_x_21:
[----:B------:R-:W-:-:S04]  /*9d30*/  ISETP.GE.AND P0, PT, R62, R61, PT ;  /* 0x0000003d3e00720c */ /* 0x000fc80003f06270 */
[----:B------:R-:W-:-:S13]  /*9d40*/  ISETP.GE.OR P0, PT, R62, c[0x0][0x1b0], P0 ;  /* 0x00006c003e007a0c */ /* 0x000fda0000706670 */
[----:B------:R-:W-:Y:S05]  /*9d50*/  @P0 BRA `(.L_x_25) ;  /* 0x000024d000000947 */ /* 0x000fea0003800000 */
.L_x_27:
[----:B------:R-:W-:Y:S01]  /*9d60*/  ISETP.NE.AND P0, PT, R62, R48, PT ;  /* 0x000000303e00720c */ /* 0x000fe20003f05270 */
[----:B------:R-:W-:-:S04]  /*9d70*/  IMAD.MOV.U32 R33, RZ, RZ, c[0x0][0x18c] ;  /* 0x00006300ff217624 */ /* 0x000fc800078e00ff */
[C---:B------:R-:W-:Y:S02]  /*9d80*/  IMAD.WIDE R16, R33.reuse, 0x4, R20 ;  /* 0x0000000421107825 */ /* 0x040fe400078e0214 */
[----:B-----5:R-:W5:Y:S04]  /*9d90*/  LDG.E.128.CONSTANT R20, [R20.64] ;  /* 0x0000000614147981 */ /* 0x020f68000c1e9d00 */
[----:B------:R-:W-:Y:S02]  /*9da0*/  IMAD.WIDE R12, R33, 0x4, R16 ;  /* 0x00000004210c7825 */ /* 0x000fe400078e0210 */
[----:B------:R-:W-:Y:S01]  /*9db0*/  @!P0 IADD3 R60, R60, 0x1, RZ ;  /* 0x000000013c3c8810 */ /* 0x000fe20007ffe0ff */
[----:B------:R-:W5:Y:S01]  /*9dc0*/  LDG.E.128.CONSTANT R16, [R16.64] ;  /* 0x0000000610107981 */ /* 0x000f62000c1e9d00 */
[----:B------:R-:W-:Y:S01]  /*9dd0*/  @!P0 LEA R2, R62, 0x1, 0x1 ;  /* 0x000000013e028811 */ /* 0x000fe200078e08ff */
[----:B------:R-:W-:-:S02]  /*9de0*/  @!P0 IMAD.MOV.U32 R3, RZ, RZ, 0x2 ;  /* 0x00000002ff038424 */ /* 0x000fc400078e00ff */
[----:B------:R-:W-:Y:S02]  /*9df0*/  @!P0 IMAD R6, R60, 0x8, R1 ;  /* 0x000000083c068824 */ /* 0x000fe400078e0201 */
[----:B------:R-:W-:-:S04]  /*9e00*/  @!P0 IMAD.WIDE R2, R2, R3, c[0x0][0x198] ;  /* 0x0000660002028625 */ /* 0x000fc800078e0203 */
[----:B------:R-:W2:Y:S01]  /*9e10*/  @!P0 LDL.64 R6, [R6] ;  /* 0x0000000006068983 */ /* 0x000ea20000100a00 */
[----:B------:R-:W-:-:S03]  /*9e20*/  IMAD.WIDE R4, R33, 0x4, R12 ;  /* 0x0000000421047825 */ /* 0x000fc600078e020c */
[----:B------:R-:W3:Y:S04]  /*9e30*/  @!P0 LDG.E.U16.CONSTANT R3, [R2.64] ;  /* 0x0000000602038981 */ /* 0x000ee8000c1e9500 */
[----:B------:R-:W5:Y:S04]  /*9e40*/  LDG.E.128.CONSTANT R12, [R12.64] ;  /* 0x000000060c0c7981 */ /* 0x000f68000c1e9d00 */
[----:B------:R0:W5:Y:S01]  /*9e50*/  LDG.E.128.CONSTANT R8, [R4.64] ;  /* 0x0000000604087981 */ /* 0x000162000c1e9d00 */
[----:B------:R-:W-:Y:S01]  /*9e60*/  IMAD.WIDE R100, R33, 0x4, R4 ;  /* 0x0000000421647825 */ /* 0x000fe200078e0204 */
[----:B--2---:R-:W-:-:S02]  /*9e70*/  @!P0 PRMT R96, R6, 0x7610, R96 ;  /* 0x0000761006608816 */ /* 0x004fc40000000060 */
[----:B------:R-:W-:Y:S01]  /*9e80*/  @!P0 PRMT R95, R7, 0x7610, R95 ;  /* 0x00007610075f8816 */ /* 0x000fe2000000005f */
[----:B---3--:R-:W-:Y:S01]  /*9e90*/  @!P0 IMAD.IADD R48, R3, 0x1, R62 ;  /* 0x0000000103308824 */ /* 0x008fe200078e023e */
[----:B------:R-:W-:Y:S02]  /*9ea0*/  @!P0 PRMT R96, R96, 0x7610, R6 ;  /* 0x0000761060608816 */ /* 0x000fe40000000006 */
[----:B------:R-:W-:Y:S01]  /*9eb0*/  @!P0 PRMT R95, R95, 0x7610, R7 ;  /* 0x000076105f5f8816 */ /* 0x000fe20000000007 */
[----:B------:R-:W-:Y:S05]  /*9ec0*/  @!P1 BRA `(.L_x_26) ;  /* 0x0000230000009947 */ /* 0x000fea0003800000 */
[----:B0-----:R-:W2:Y:S01]  /*9ed0*/  LDG.E.128.CONSTANT R4, [R100.64] ;  /* 0x0000000664047981 */ /* 0x001ea2000c1e9d00 */
[----:B-----5:R-:W-:Y:S01]  /*9ee0*/  SHF.R.U32.HI R24, RZ, 0xf, R20 ;  /* 0x0000000fff187819 */ /* 0x020fe20000011614 */
[----:B------:R-:W-:Y:S01]  /*9ef0*/  IMAD.MOV.U32 R0, RZ, RZ, 0x2800 ;  /* 0x00002800ff007424 */ /* 0x000fe200078e00ff */
[----:B------:R-:W-:Y:S02]  /*9f00*/  SHF.R.U32.HI R25, RZ, 0xf, R22 ;  /* 0x0000000fff197819 */ /* 0x000fe40000011616 */
[----:B------:R-:W-:-:S02]  /*9f10*/  SHF.R.U32.HI R26, RZ, 0xf, R23 ;  /* 0x0000000fff1a7819 */ /* 0x000fc40000011617 */
[C---:B------:R-:W-:Y:S02]  /*9f20*/  LOP3.LUT R41, R20.reuse, 0x1f001f, RZ, 0xc0, !PT ;  /* 0x001f001f14297812 */ /* 0x040fe400078ec0ff */
[----:B------:R-:W-:Y:S02]  /*9f30*/  LOP3.LUT R28, R20, 0x3e003e0, RZ, 0xc0, !PT ;  /* 0x03e003e0141c7812 */ /* 0x000fe400078ec0ff */
[----:B------:R-:W-:Y:S02]  /*9f40*/  SHF.R.U32.HI R34, RZ, 0xa, R20 ;  /* 0x0000000aff227819 */ /* 0x000fe40000011614 */
[----:B------:R-:W-:Y:S02]  /*9f50*/  SHF.R.U32.HI R20, RZ, 0xf, R21 ;  /* 0x0000000fff147819 */ /* 0x000fe40000011615 */
[C---:B------:R-:W-:Y:S02]  /*9f60*/  LOP3.LUT R43, R21.reuse, 0x1f001f, RZ, 0xc0, !PT ;  /* 0x001f001f152b7812 */ /* 0x040fe400078ec0ff */
[----:B------:R-:W-:-:S02]  /*9f70*/  LOP3.LUT R3, R21, 0x3e003e0, RZ, 0xc0, !PT ;  /* 0x03e003e015037812 */ /* 0x000fc400078ec0ff */
[----:B------:R-:W-:Y:S02]  /*9f80*/  SHF.R.U32.HI R35, RZ, 0xa, R21 ;  /* 0x0000000aff237819 */ /* 0x000fe40000011615 */
[C---:B------:R-:W-:Y:S02]  /*9f90*/  LOP3.LUT R45, R22.reuse, 0x1f001f, RZ, 0xc0, !PT ;  /* 0x001f001f162d7812 */ /* 0x040fe400078ec0ff */
[----:B------:R-:W-:Y:S02]  /*9fa0*/  LOP3.LUT R2, R22, 0x3e003e0, RZ, 0xc0, !PT ;  /* 0x03e003e016027812 */ /* 0x000fe400078ec0ff */
[----:B------:R-:W-:Y:S02]  /*9fb0*/  SHF.R.U32.HI R36, RZ, 0xa, R22 ;  /* 0x0000000aff247819 */ /* 0x000fe40000011616 */
[----:B------:R-:W-:Y:S02]  /*9fc0*/  SHF.R.U32.HI R21, RZ, 0xe, R16 ;  /* 0x0000000eff157819 */ /* 0x000fe40000011610 */
[----:B------:R-:W-:-:S02]  /*9fd0*/  SHF.R.U32.HI R22, RZ, 0xe, R18 ;  /* 0x0000000eff167819 */ /* 0x000fc40000011612 */
[----:B------:R-:W-:Y:S02]  /*9fe0*/  SHF.R.U32.HI R27, RZ, 0xe, R19 ;  /* 0x0000000eff1b7819 */ /* 0x000fe40000011613 */
[----:B------:R-:W-:Y:S02]  /*9ff0*/  LOP3.LUT R24, R24, 0x10001, RZ, 0xc0, !PT ;  /* 0x0001000118187812 */ /* 0x000fe400078ec0ff */
[----:B------:R-:W-:Y:S02]  /*a000*/  LOP3.LUT R25, R25, 0x10001, RZ, 0xc0, !PT ;  /* 0x0001000119197812 */ /* 0x000fe400078ec0ff */
[----:B------:R-:W-:Y:S02]  /*a010*/  LOP3.LUT R26, R26, 0x10001, RZ, 0xc0, !PT ;  /* 0x000100011a1a7812 */ /* 0x000fe400078ec0ff */
[C---:B------:R-:W-:Y:S02]  /*a020*/  LOP3.LUT R47, R23.reuse, 0x1f001f, RZ, 0xc0, !PT ;  /* 0x001f001f172f7812 */ /* 0x040fe400078ec0ff */
[----:B------:R-:W-:-:S02]  /*a030*/  LOP3.LUT R29, R23, 0x3e003e0, RZ, 0xc0, !PT ;  /* 0x03e003e0171d7812 */ /* 0x000fc400078ec0ff */
[----:B------:R-:W-:Y:S02]  /*a040*/  SHF.R.U32.HI R37, RZ, 0xa, R23 ;  /* 0x0000000aff257819 */ /* 0x000fe40000011617 */
[C---:B------:R-:W-:Y:S02]  /*a050*/  LOP3.LUT R38, R16.reuse, 0x1f001f, RZ, 0xc0, !PT ;  /* 0x001f001f10267812 */ /* 0x040fe400078ec0ff */
[----:B------:R-:W-:Y:S02]  /*a060*/  LOP3.LUT R30, R16, 0x3e003e0, RZ, 0xc0, !PT ;  /* 0x03e003e0101e7812 */ /* 0x000fe400078ec0ff */
[----:B------:R-:W-:Y:S02]  /*a070*/  SHF.R.U32.HI R49, RZ, 0xa, R16 ;  /* 0x0000000aff317819 */ /* 0x000fe40000011610 */
[----:B------:R-:W-:Y:S02]  /*a080*/  SHF.R.U32.HI R23, RZ, 0xe, R17 ;  /* 0x0000000eff177819 */ /* 0x000fe40000011611 */
[----:B------:R-:W-:-:S02]  /*a090*/  LOP3.LUT R39, R17, 0x1f001f, RZ, 0xc0, !PT ;  /* 0x001f001f11277812 */ /* 0x000fc400078ec0ff */
[----:B------:R-:W-:Y:S02]  /*a0a0*/  LOP3.LUT R31, R17, 0x3e003e0, RZ, 0xc0, !PT ;  /* 0x03e003e0111f7812 */ /* 0x000fe400078ec0ff */
[----:B------:R-:W-:Y:S02]  /*a0b0*/  SHF.R.U32.HI R51, RZ, 0xa, R17 ;  /* 0x0000000aff337819 */ /* 0x000fe40000011611 */
[C---:B------:R-:W-:Y:S02]  /*a0c0*/  LOP3.LUT R40, R18.reuse, 0x1f001f, RZ, 0xc0, !PT ;  /* 0x001f001f12287812 */ /* 0x040fe400078ec0ff */
[----:B------:R-:W-:Y:S02]  /*a0d0*/  LOP3.LUT R32, R18, 0x3e003e0, RZ, 0xc0, !PT ;  /* 0x03e003e012207812 */ /* 0x000fe400078ec0ff */
[----:B------:R-:W-:Y:S02]  /*a0e0*/  SHF.R.U32.HI R63, RZ, 0xa, R18 ;  /* 0x0000000aff3f7819 */ /* 0x000fe40000011612 */
[----:B------:R-:W-:-:S02]  /*a0f0*/  SHF.R.U32.HI R16, RZ, 0xd, R12 ;  /* 0x0000000dff107819 */ /* 0x000fc4000001160c */
[----:B------:R-:W-:Y:S02]  /*a100*/  SHF.R.U32.HI R17, RZ, 0xd, R14 ;  /* 0x0000000dff117819 */ /* 0x000fe4000001160e */
[----:B------:R-:W-:Y:S02]  /*a110*/  SHF.R.U32.HI R18, RZ, 0xd, R15 ;  /* 0x0000000dff127819 */ /* 0x000fe4000001160f */
[----:B------:R-:W-:Y:S02]  /*a120*/  LOP3.LUT R20, R20, 0x10001, RZ, 0xc0, !PT ;  /* 0x0001000114147812 */ /* 0x000fe400078ec0ff */
[----:B------:R-:W-:Y:S02]  /*a130*/  LOP3.LUT R21, R24, 0x20002, R21, 0xf8, !PT ;  /* 0x0002000218157812 */ /* 0x000fe400078ef815 */
[----:B------:R-:W-:Y:S02]  /*a140*/  LOP3.LUT R22, R25, 0x20002, R22, 0xf8, !PT ;  /* 0x0002000219167812 */ /* 0x000fe400078ef816 */
[----:B------:R-:W-:-:S02]  /*a150*/  LOP3.LUT R27, R26, 0x20002, R27, 0xf8, !PT ;  /* 0x000200021a1b7812 */ /* 0x000fc400078ef81b */
[C---:B------:R-:W-:Y:S02]  /*a160*/  LOP3.LUT R67, R19.reuse, 0x1f001f, RZ, 0xc0, !PT ;  /* 0x001f001f13437812 */ /* 0x040fe400078ec0ff */
[----:B------:R-:W-:Y:S02]  /*a170*/  LOP3.LUT R42, R19, 0x3e003e0, RZ, 0xc0, !PT ;  /* 0x03e003e0132a7812 */ /* 0x000fe400078ec0ff */
[----:B------:R-:W-:Y:S02]  /*a180*/  SHF.R.U32.HI R65, RZ, 0xa, R19 ;  /* 0x0000000aff417819 */ /* 0x000fe40000011613 */
[C---:B------:R-:W-:Y:S02]  /*a190*/  LOP3.LUT R66, R12.reuse, 0x1f001f, RZ, 0xc0, !PT ;  /* 0x001f001f0c427812 */ /* 0x040fe400078ec0ff */
[----:B------:R-:W-:Y:S02]  /*a1a0*/  LOP3.LUT R44, R12, 0x3e003e0, RZ, 0xc0, !PT ;  /* 0x03e003e00c2c7812 */ /* 0x000fe400078ec0ff */
[----:B------:R-:W-:-:S02]  /*a1b0*/  SHF.R.U32.HI R69, RZ, 0xa, R12 ;  /* 0x0000000aff457819 */ /* 0x000fc4000001160c */
[----:B------:R-:W-:Y:S02]  /*a1c0*/  SHF.R.U32.HI R12, RZ, 0xd, R13 ;  /* 0x0000000dff0c7819 */ /* 0x000fe4000001160d */
[C---:B------:R-:W-:Y:S02]  /*a1d0*/  LOP3.LUT R70, R14.reuse, 0x1f001f, RZ, 0xc0, !PT ;  /* 0x001f001f0e467812 */ /* 0x040fe400078ec0ff */
[----:B------:R-:W-:Y:S02]  /*a1e0*/  LOP3.LUT R64, R14, 0x3e003e0, RZ, 0xc0, !PT ;  /* 0x03e003e00e407812 */ /* 0x000fe400078ec0ff */
[----:B------:R-:W-:Y:S02]  /*a1f0*/  SHF.R.U32.HI R73, RZ, 0xa, R14 ;  /* 0x0000000aff497819 */ /* 0x000fe4000001160e */
[C---:B------:R-:W-:Y:S02]  /*a200*/  LOP3.LUT R72, R15.reuse, 0x1f001f, RZ, 0xc0, !PT ;  /* 0x001f001f0f487812 */ /* 0x040fe400078ec0ff */
[----:B------:R-:W-:-:S02]  /*a210*/  LOP3.LUT R87, R15, 0x3e003e0, RZ, 0xc0, !PT ;  /* 0x03e003e00f577812 */ /* 0x000fc400078ec0ff */
[----:B------:R-:W-:Y:S02]  /*a220*/  SHF.R.U32.HI R74, RZ, 0xa, R15 ;  /* 0x0000000aff4a7819 */ /* 0x000fe4000001160f */
[----:B------:R-:W-:Y:S02]  /*a230*/  SHF.R.U32.HI R19, RZ, 0xc, R11 ;  /* 0x0000000cff137819 */ /* 0x000fe4000001160b */
[----:B------:R-:W-:Y:S02]  /*a240*/  LOP3.LUT R23, R20, 0x20002, R23, 0xf8, !PT ;  /* 0x0002000214177812 */ /* 0x000fe400078ef817 */
[----:B------:R-:W-:Y:S02]  /*a250*/  LOP3.LUT R16, R21, 0x40004, R16, 0xf8, !PT ;  /* 0x0004000415107812 */ /* 0x000fe400078ef810 */
[----:B------:R-:W-:Y:S02]  /*a260*/  LOP3.LUT R17, R22, 0x40004, R17, 0xf8, !PT ;  /* 0x0004000416117812 */ /* 0x000fe400078ef811 */
[----:B------:R-:W-:-:S02]  /*a270*/  LOP3.LUT R18, R27, 0x40004, R18, 0xf8, !PT ;  /* 0x000400041b127812 */ /* 0x000fc400078ef812 */
[----:B------:R-:W-:Y:S02]  /*a280*/  SHF.R.U32.HI R15, RZ, 0xc, R8 ;  /* 0x0000000cff0f7819 */ /* 0x000fe40000011608 */
[----:B------:R-:W-:Y:S02]  /*a290*/  SHF.R.U32.HI R14, RZ, 0xc, R10 ;  /* 0x0000000cff0e7819 */ /* 0x000fe4000001160a */
[----:B------:R-:W-:Y:S02]  /*a2a0*/  LOP3.LUT R12, R23, 0x40004, R12, 0xf8, !PT ;  /* 0x00040004170c7812 */ /* 0x000fe400078ef80c */
[----:B------:R-:W-:Y:S02]  /*a2b0*/  LOP3.LUT R15, R16, 0x80008, R15, 0xf8, !PT ;  /* 0x00080008100f7812 */ /* 0x000fe400078ef80f */
[----:B------:R-:W-:Y:S02]  /*a2c0*/  LOP3.LUT R22, R17, 0x80008, R14, 0xf8, !PT ;  /* 0x0008000811167812 */ /* 0x000fe400078ef80e */
[----:B------:R-:W-:-:S02]  /*a2d0*/  LOP3.LUT R23, R18, 0x80008, R19, 0xf8, !PT ;  /* 0x0008000812177812 */ /* 0x000fc400078ef813 */
[----:B------:R-:W0:Y:S01]  /*a2e0*/  LDS.128 R16, [UR4] ;  /* 0x00000004ff107984 */ /* 0x000e220008000c00 */
[C---:B------:R-:W-:Y:S02]  /*a2f0*/  LOP3.LUT R68, R13.reuse, 0x1f001f, RZ, 0xc0, !PT ;  /* 0x001f001f0d447812 */ /* 0x040fe400078ec0ff */
[----:B------:R-:W-:Y:S02]  /*a300*/  LOP3.LUT R46, R13, 0x3e003e0, RZ, 0xc0, !PT ;  /* 0x03e003e00d2e7812 */ /* 0x000fe400078ec0ff */
[----:B------:R-:W-:Y:S02]  /*a310*/  SHF.R.U32.HI R71, RZ, 0xa, R13 ;  /* 0x0000000aff477819 */ /* 0x000fe4000001160d */
[C---:B------:R-:W-:Y:S02]  /*a320*/  LOP3.LUT R88, R8.reuse, 0x3e003e0, RZ, 0xc0, !PT ;  /* 0x03e003e008587812 */ /* 0x040fe400078ec0ff */
[----:B------:R-:W-:Y:S02]  /*a330*/  SHF.R.U32.HI R13, RZ, 0xc, R9 ;  /* 0x0000000cff0d7819 */ /* 0x000fe40000011609 */
[----:B------:R-:W-:-:S02]  /*a340*/  LOP3.LUT R75, R8, 0x1f001f, RZ, 0xc0, !PT ;  /* 0x001f001f084b7812 */ /* 0x000fc400078ec0ff */
[----:B------:R-:W-:Y:S02]  /*a350*/  SHF.R.U32.HI R77, RZ, 0xa, R8 ;  /* 0x0000000aff4d7819 */ /* 0x000fe40000011608 */
[----:B------:R-:W-:Y:S02]  /*a360*/  LOP3.LUT R113, R87, 0x64006400, RZ, 0xfc, !PT ;  /* 0x6400640057717812 */ /* 0x000fe400078efcff */
[----:B------:R-:W-:Y:S02]  /*a370*/  LOP3.LUT R8, R9, 0x3e003e0, RZ, 0xc0, !PT ;  /* 0x03e003e009087812 */ /* 0x000fe400078ec0ff */
[----:B------:R-:W-:Y:S02]  /*a380*/  LOP3.LUT R21, R12, 0x80008, R13, 0xf8, !PT ;  /* 0x000800080c157812 */ /* 0x000fe400078ef80d */
[----:B------:R-:W-:Y:S02]  /*a390*/  LOP3.LUT R87, R88, 0x64006400, RZ, 0xfc, !PT ;  /* 0x6400640058577812 */ /* 0x000fe400078efcff */
[----:B------:R-:W-:-:S02]  /*a3a0*/  LOP3.LUT R97, R8, 0x64006400, RZ, 0xfc, !PT ;  /* 0x6400640008617812 */ /* 0x000fc400078efcff */
[----:B------:R-:W-:Y:S01]  /*a3b0*/  LOP3.LUT R99, R2, 0x64006400, RZ, 0xfc, !PT ;  /* 0x6400640002637812 */ /* 0x000fe200078efcff */
[----:B------:R-:W-:Y:S01]  /*a3c0*/  HFMA2 R8, R87, R0.H0_H0, -48, -48 ;  /* 0xd200d20057087431 */ /* 0x000fe20000040000 */
[----:B------:R-:W-:Y:S02]  /*a3d0*/  LOP3.LUT R43, R43, 0x64006400, RZ, 0xfc, !PT ;  /* 0x640064002b2b7812 */ /* 0x000fe400078efcff */
[----:B------:R-:W-:Y:S02]  /*a3e0*/  LOP3.LUT R76, R9, 0x1f001f, RZ, 0xc0, !PT ;  /* 0x001f001f094c7812 */ /* 0x000fe400078ec0ff */
[----:B------:R-:W-:Y:S02]  /*a3f0*/  SHF.R.U32.HI R79, RZ, 0xa, R9 ;  /* 0x0000000aff4f7819 */ /* 0x000fe40000011609 */
[----:B------:R-:W-:Y:S02]  /*a400*/  LOP3.LUT R41, R41, 0x64006400, RZ, 0xfc, !PT ;  /* 0x6400640029297812 */ /* 0x000fe400078efcff */
[----:B------:R-:W-:-:S02]  /*a410*/  LOP3.LUT R9, R10, 0x3e003e0, RZ, 0xc0, !PT ;  /* 0x03e003e00a097812 */ /* 0x000fc400078ec0ff */
[----:B------:R-:W-:Y:S02]  /*a420*/  LOP3.LUT R78, R10, 0x1f001f, RZ, 0xc0, !PT ;  /* 0x001f001f0a4e7812 */ /* 0x000fe400078ec0ff */
[----:B------:R-:W-:Y:S02]  /*a430*/  SHF.R.U32.HI R81, RZ, 0xa, R10 ;  /* 0x0000000aff517819 */ /* 0x000fe4000001160a */
[C---:B------:R-:W-:Y:S02]  /*a440*/  LOP3.LUT R10, R11.reuse, 0x3e003e0, RZ, 0xc0, !PT ;  /* 0x03e003e00b0a7812 */ /* 0x040fe400078ec0ff */
[----:B------:R-:W-:Y:S02]  /*a450*/  LOP3.LUT R80, R11, 0x1f001f, RZ, 0xc0, !PT ;  /* 0x001f001f0b507812 */ /* 0x000fe400078ec0ff */
[----:B------:R-:W-:Y:S02]  /*a460*/  SHF.R.U32.HI R82, RZ, 0xa, R11 ;  /* 0x0000000aff527819 */ /* 0x000fe4000001160b */
[----:B------:R-:W-:-:S02]  /*a470*/  LOP3.LUT R11, R3, 0x64006400, RZ, 0xfc, !PT ;  /* 0x64006400030b7812 */ /* 0x000fc400078efcff */
[----:B------:R-:W-:Y:S02]  /*a480*/  LOP3.LUT R3, R30, 0x64006400, RZ, 0xfc, !PT ;  /* 0x640064001e037812 */ /* 0x000fe400078efcff */
[----:B------:R-:W-:Y:S01]  /*a490*/  LOP3.LUT R91, R44, 0x64006400, RZ, 0xfc, !PT ;  /* 0x640064002c5b7812 */ /* 0x000fe200078efcff */
[-C--:B------:R-:W-:Y:S01]  /*a4a0*/  HFMA2 R44, R99, R0.reuse.H0_H0, -48, -48 ;  /* 0xd200d200632c7431 */ /* 0x080fe20000040000 */
[----:B------:R-:W-:Y:S01]  /*a4b0*/  LOP3.LUT R88, R47, 0x64006400, RZ, 0xfc, !PT ;  /* 0x640064002f587812 */ /* 0x000fe200078efcff */
[----:B------:R-:W-:Y:S01]  /*a4c0*/  HADD2 R47, R41, -1040, -1040 ;  /* 0xe410e410292f7430 */ /* 0x000fe20000000000 */
[----:B------:R-:W-:Y:S02]  /*a4d0*/  LOP3.LUT R109, R29, 0x64006400, RZ, 0xfc, !PT ;  /* 0x640064001d6d7812 */ /* 0x000fe400078efcff */
[----:B------:R-:W-:Y:S01]  /*a4e0*/  LOP3.LUT R29, R31, 0x64006400, RZ, 0xfc, !PT ;  /* 0x640064001f1d7812 */ /* 0x000fe200078efcff */
[-C--:B------:R-:W-:Y:S01]  /*a4f0*/  HFMA2 R31, R3, R0.reuse.H0_H0, -48, -48 ;  /* 0xd200d200031f7431 */ /* 0x080fe20000040000 */
[----:B------:R-:W-:Y:S01]  /*a500*/  LOP3.LUT R103, R32, 0x64006400, RZ, 0xfc, !PT ;  /* 0x6400640020677812 */ /* 0x000fe200078efcff */
[-C--:B------:R-:W-:Y:S01]  /*a510*/  HFMA2 R32, R91, R0.reuse.H0_H0, -48, -48 ;  /* 0xd200d2005b207431 */ /* 0x080fe20000040000 */
[----:B------:R-:W-:Y:S01]  /*a520*/  LOP3.LUT R111, R42, 0x64006400, RZ, 0xfc, !PT ;  /* 0x640064002a6f7812 */ /* 0x000fe200078efcff */
[----:B------:R-:W-:Y:S01]  /*a530*/  HADD2 R41, R88, -1040, -1040 ;  /* 0xe410e41058297430 */ /* 0x000fe20000000000 */
[----:B------:R-:W-:Y:S01]  /*a540*/  LOP3.LUT R93, R46, 0x64006400, RZ, 0xfc, !PT ;  /* 0x640064002e5d7812 */ /* 0x000fe200078efcff */
[-C--:B------:R-:W-:Y:S01]  /*a550*/  HFMA2 R46, R11, R0.reuse.H0_H0, -48, -48 ;  /* 0xd200d2000b2e7431 */ /* 0x080fe20000040000 */
        /* <DEDUP_REMOVED lines=11> */
[----:B------:R-:W-:Y:S01]  /*a610*/  HFMA2 R10, R113, R0.H0_H0, -48, -48 ;  /* 0xd200d200710a7431 */ /* 0x000fe20000040000 */
[----:B------:R-:W-:-:S02]  /*a620*/  LOP3.LUT R37, R37, 0x1f001f, RZ, 0xc0, !PT ;  /* 0x001f001f25257812 */ /* 0x000fc400078ec0ff */
[----:B------:R-:W-:Y:S02]  /*a630*/  LOP3.LUT R34, R34, 0x64006400, RZ, 0xfc, !PT ;  /* 0x6400640022227812 */ /* 0x000fe400078efcff */
[----:B------:R-:W-:Y:S02]  /*a640*/  LOP3.LUT R36, R36, 0x64006400, RZ, 0xfc, !PT ;  /* 0x6400640024247812 */ /* 0x000fe400078efcff */
[----:B------:R-:W-:Y:S02]  /*a650*/  LOP3.LUT R35, R35, 0x64006400, RZ, 0xfc, !PT ;  /* 0x6400640023237812 */ /* 0x000fe400078efcff */
[----:B------:R-:W-:Y:S02]  /*a660*/  LOP3.LUT R38, R38, 0x64006400, RZ, 0xfc, !PT ;  /* 0x6400640026267812 */ /* 0x000fe400078efcff */
[----:B------:R-:W-:Y:S02]  /*a670*/  LOP3.LUT R49, R49, 0x1f001f, RZ, 0xc0, !PT ;  /* 0x001f001f31317812 */ /* 0x000fe400078ec0ff */
        /* <DEDUP_REMOVED lines=16> */
[----:B------:R-:W-:-:S03]  /*a780*/  ISETP.GE.AND P0, PT, R59, 0x2, PT ;  /* 0x000000023b00780c */ /* 0x000fc60003f06270 */
[----:B------:R-:W-:Y:S01]  /*a790*/  HADD2 R82, R82, -1040, -1040 ;  /* 0xe410e41052527430 */ /* 0x000fe20000000000 */
[--C-:B--2---:R-:W-:Y:S02]  /*a7a0*/  SHF.R.U32.HI R20, RZ, 0xb, R4.reuse ;  /* 0x0000000bff147819 */ /* 0x104fe40000011604 */
[C---:B------:R-:W-:Y:S02]  /*a7b0*/  LOP3.LUT R89, R4.reuse, 0x3e003e0, RZ, 0xc0, !PT ;  /* 0x03e003e004597812 */ /* 0x040fe400078ec0ff */
[----:B------:R-:W-:Y:S02]  /*a7c0*/  LOP3.LUT R83, R4, 0x1f001f, RZ, 0xc0, !PT ;  /* 0x001f001f04537812 */ /* 0x000fe400078ec0ff */
[----:B------:R-:W-:Y:S02]  /*a7d0*/  SHF.R.U32.HI R24, RZ, 0xa, R4 ;  /* 0x0000000aff187819 */ /* 0x000fe40000011604 */
[----:B------:R-:W-:Y:S02]  /*a7e0*/  SHF.R.U32.HI R12, RZ, 0xb, R5 ;  /* 0x0000000bff0c7819 */ /* 0x000fe40000011605 */
[----:B------:R-:W-:-:S02]  /*a7f0*/  LOP3.LUT R4, R5, 0x3e003e0, RZ, 0xc0, !PT ;  /* 0x03e003e005047812 */ /* 0x000fc400078ec0ff */
[----:B------:R-:W-:Y:S02]  /*a800*/  LOP3.LUT R84, R5, 0x1f001f, RZ, 0xc0, !PT ;  /* 0x001f001f05547812 */ /* 0x000fe400078ec0ff */
[----:B------:R-:W-:Y:S02]  /*a810*/  SHF.R.U32.HI R25, RZ, 0xa, R5 ;  /* 0x0000000aff197819 */ /* 0x000fe40000011605 */
[----:B------:R-:W-:Y:S02]  /*a820*/  LOP3.LUT R5, R6, 0x3e003e0, RZ, 0xc0, !PT ;  /* 0x03e003e006057812 */ /* 0x000fe400078ec0ff */
[----:B------:R-:W-:Y:S02]  /*a830*/  SHF.R.U32.HI R13, RZ, 0xb, R6 ;  /* 0x0000000bff0d7819 */ /* 0x000fe40000011606 */
[----:B------:R-:W-:Y:S02]  /*a840*/  SHF.R.U32.HI R14, RZ, 0xb, R7 ;  /* 0x0000000bff0e7819 */ /* 0x000fe40000011607 */
[----:B------:R-:W-:Y:S01]  /*a850*/  LOP3.LUT R87, R5, 0x64006400, RZ, 0xfc, !PT ;  /* 0x6400640005577812 */ /* 0x000fe200078efcff */
[----:B------:R-:W-:Y:S01]  /*a860*/  HFMA2 R5, R115, R0.H0_H0, -48, -48 ;  /* 0xd200d20073057431 */ /* 0x000fe20000040000 */
[----:B------:R-:W-:-:S02]  /*a870*/  LOP3.LUT R20, R15, 0x100010, R20, 0xf8, !PT ;  /* 0x001000100f147812 */ /* 0x000fc400078ef814 */
[----:B------:R-:W-:Y:S01]  /*a880*/  LOP3.LUT R21, R21, 0x100010, R12, 0xf8, !PT ;  /* 0x0010001015157812 */ /* 0x000fe200078ef80c */
[-C--:B------:R-:W-:Y:S01]  /*a890*/  HFMA2 R2, R87, R0.reuse.H0_H0, -48, -48 ;  /* 0xd200d20057027431 */ /* 0x080fe20000040000 */
[----:B------:R-:W-:Y:S02]  /*a8a0*/  LOP3.LUT R22, R22, 0x100010, R13, 0xf8, !PT ;  /* 0x0010001016167812 */ /* 0x000fe400078ef80d */
[----:B------:R-:W-:Y:S02]  /*a8b0*/  LOP3.LUT R23, R23, 0x100010, R14, 0xf8, !PT ;  /* 0x0010001017177812 */ /* 0x000fe400078ef80e */
[----:B------:R-:W1:Y:S01]  /*a8c0*/  LDS.128 R12, [UR4+0x10] ;  /* 0x00001004ff0c7984 */ /* 0x000e620008000c00 */
[----:B------:R-:W-:Y:S01]  /*a8d0*/  LOP3.LUT R87, R45, 0x64006400, RZ, 0xfc, !PT ;  /* 0x640064002d577812 */ /* 0x000fe200078efcff */
[----:B------:R-:W-:Y:S01]  /*a8e0*/  HADD2 R45, R43, -1040, -1040 ;  /* 0xe410e4102b2d7430 */ /* 0x000fe20000000000 */
[C---:B------:R-:W-:Y:S02]  /*a8f0*/  LOP3.LUT R90, R7.reuse, 0x3e003e0, RZ, 0xc0, !PT ;  /* 0x03e003e0075a7812 */ /* 0x040fe400078ec0ff */
[----:B------:R-:W-:Y:S01]  /*a900*/  LOP3.LUT R86, R7, 0x1f001f, RZ, 0xc0, !PT ;  /* 0x001f001f07567812 */ /* 0x000fe200078ec0ff */
[----:B------:R-:W-:Y:S01]  /*a910*/  HADD2 R43, R87, -1040, -1040 ;  /* 0xe410e410572b7430 */ /* 0x000fe20000000000 */
[----:B------:R-:W-:Y:S01]  /*a920*/  SHF.R.U32.HI R27, RZ, 0xa, R7 ;  /* 0x0000000aff1b7819 */ /* 0x000fe20000011607 */
[----:B0-----:R-:W-:Y:S01]  /*a930*/  HFMA2.MMA R87, R47, R16, RZ ;  /* 0x000000102f577235 */ /* 0x001fe200000000ff */
[----:B------:R-:W-:Y:S01]  /*a940*/  LOP3.LUT R7, R28, 0x64006400, RZ, 0xfc, !PT ;  /* 0x640064001c077812 */ /* 0x000fe200078efcff */
[----:B------:R-:W-:Y:S01]  /*a950*/  HFMA2 R28, R105, R0.H0_H0, -48, -48 ;  /* 0xd200d200691c7431 */ /* 0x000fe20000040000 */
[----:B------:R-:W-:-:S02]  /*a960*/  LOP3.LUT R89, R89, 0x64006400, RZ, 0xfc, !PT ;  /* 0x6400640059597812 */ /* 0x000fc400078efcff */
[----:B------:R-:W-:Y:S01]  /*a970*/  LOP3.LUT R3, R4, 0x64006400, RZ, 0xfc, !PT ;  /* 0x6400640004037812 */ /* 0x000fe200078efcff */
[-C--:B------:R-:W-:Y:S01]  /*a980*/  HFMA2 R64, R7, R0.reuse.H0_H0, -48, -48 ;  /* 0xd200d20007407431 */ /* 0x080fe20000040000 */
[----:B------:R-:W-:Y:S01]  /*a990*/  LOP3.LUT R91, R90, 0x64006400, RZ, 0xfc, !PT ;  /* 0x640064005a5b7812 */ /* 0x000fe200078efcff */
[----:B------:R-:W-:Y:S01]  /*a9a0*/  HFMA2 R4, R89, R0.H0_H0, -48, -48 ;  /* 0xd200d20059047431 */ /* 0x000fe20000040000 */
[----:B------:R-:W-:Y:S01]  /*a9b0*/  HFMA2.MMA R90, R43, R16, RZ ;  /* 0x000000102b5a7235 */ /* 0x000fe200000000ff */
[-C--:B------:R-:W-:Y:S01]  /*a9c0*/  HFMA2 R89, R45, R16.reuse, RZ.H0_H0 ;  /* 0x000000102d597231 */ /* 0x080fe200000400ff */
[----:B------:R-:W-:Y:S01]  /*a9d0*/  LOP3.LUT R85, R6, 0x1f001f, RZ, 0xc0, !PT ;  /* 0x001f001f06557812 */ /* 0x000fe200078ec0ff */
[----:B------:R-:W-:Y:S01]  /*a9e0*/  HFMA2 R16, R41, R16, RZ.H0_H0 ;  /* 0x0000001029107231 */ /* 0x000fe200000400ff */
[----:B------:R-:W-:Y:S01]  /*a9f0*/  SHF.R.U32.HI R26, RZ, 0xa, R6 ;  /* 0x0000000aff1a7819 */ /* 0x000fe20000011606 */
[-C--:B------:R-:W-:Y:S01]  /*aa00*/  HFMA2 R7, R97, R0.reuse.H0_H0, -48, -48 ;  /* 0xd200d20061077431 */ /* 0x080fe20000040000 */
[-C--:B------:R-:W-:Y:S01]  /*aa10*/  HFMA2.MMA R88, R64, R17.reuse, R87 ;  /* 0x0000001140587235 */ /* 0x080fe20000000057 */
[-C--:B------:R-:W-:Y:S01]  /*aa20*/  HFMA2 R6, R107, R0.reuse.H0_H0, -48, -48 ;  /* 0xd200d2006b067431 */ /* 0x080fe20000040000 */
[----:B------:R-:W-:Y:S01]  /*aa30*/  HFMA2.MMA R90, R44, R17, R90 ;  /* 0x000000112c5a7235 */ /* 0x000fe2000000005a */
[-C--:B------:R-:W-:Y:S01]  /*aa40*/  HFMA2 R3, R3, R0.reuse.H0_H0, -48, -48 ;  /* 0xd200d20003037431 */ /* 0x080fe20000040000 */
[----:B------:R-:W-:Y:S01]  /*aa50*/  LOP3.LUT R87, R67, 0x64006400, RZ, 0xfc, !PT ;  /* 0x6400640043577812 */ /* 0x000fe200078efcff */
[----:B------:R-:W-:Y:S01]  /*aa60*/  HFMA2 R0, R91, R0.H0_H0, -48, -48 ;  /* 0xd200d2005b007431 */ /* 0x000fe20000040000 */
[----:B------:R-:W-:Y:S01]  /*aa70*/  LOP3.LUT R83, R83, 0x64006400, RZ, 0xfc, !PT ;  /* 0x6400640053537812 */ /* 0x000fe200078efcff */
[-C--:B------:R-:W-:Y:S01]  /*aa80*/  HFMA2 R89, R46, R17.reuse, R89 ;  /* 0x000000112e597231 */ /* 0x080fe20000000059 */
[----:B------:R-:W-:Y:S01]  /*aa90*/  LOP3.LUT R85, R85, 0x64006400, RZ, 0xfc, !PT ;  /* 0x6400640055557812 */ /* 0x000fe200078efcff */
[----:B------:R-:W-:Y:S01]  /*aaa0*/  HFMA2 R91, R42, R17, R16 ;  /* 0x000000112a5b7231 */ /* 0x000fe20000000010 */
[----:B------:R-:W-:Y:S01]  /*aab0*/  LOP3.LUT R17, R40, 0x64006400, RZ, 0xfc, !PT ;  /* 0x6400640028117812 */ /* 0x000fe200078efcff */
[----:B------:R-:W-:Y:S01]  /*aac0*/  HADD2 R67, R34, -1040, -1040 ;  /* 0xe410e41022437430 */ /* 0x000fe20000000000 */
[----:B------:R-:W-:Y:S01]  /*aad0*/  LOP3.LUT R40, R37, 0x64006400, RZ, 0xfc, !PT ;  /* 0x6400640025287812 */ /* 0x000fe200078efcff */
[----:B------:R-:W-:Y:S01]  /*aae0*/  HADD2 R37, R36, -1040, -1040 ;  /* 0xe410e41024257430 */ /* 0x000fe20000000000 */
[----:B------:R-:W-:Y:S01]  /*aaf0*/  LOP3.LUT R16, R39, 0x64006400, RZ, 0xfc, !PT ;  /* 0x6400640027107812 */ /* 0x000fe200078efcff */
[----:B------:R-:W-:Y:S01]  /*ab00*/  HADD2 R39, R35, -1040, -1040 ;  /* 0xe410e41023277430 */ /* 0x000fe20000000000 */
[----:B------:R-:W-:Y:S01]  /*ab10*/  LOP3.LUT R24, R24, 0x1f001f, RZ, 0xc0, !PT ;  /* 0x001f001f18187812 */ /* 0x000fe200078ec0ff */
[----:B------:R-:W-:Y:S01]  /*ab20*/  HADD2 R35, R40, -1040, -1040 ;  /* 0xe410e41028237430 */ /* 0x000fe20000000000 */
[-C--:B------:R-:W-:Y:S01]  /*ab30*/  HFMA2.MMA R88, R67, R18.reuse, R88 ;  /* 0x0000001243587235 */ /* 0x080fe20000000058 */
[----:B------:R-:W-:Y:S01]  /*ab40*/  HADD2 R40, R38, -1040, -1040 ;  /* 0xe410e41026287430 */ /* 0x000fe20000000000 */
[----:B------:R-:W-:Y:S01]  /*ab50*/  HFMA2.MMA R90, R37, R18, R90 ;  /* 0x00000012255a7235 */ /* 0x000fe2000000005a */
[----:B------:R-:W-:Y:S01]  /*ab60*/  HADD2 R36, R17, -1040, -1040 ;  /* 0xe410e41011247430 */ /* 0x000fe20000000000 */
[----:B------:R-:W-:Y:S01]  /*ab70*/  LOP3.LUT R26, R26, 0x1f001f, RZ, 0xc0, !PT ;  /* 0x001f001f1a1a7812 */ /* 0x000fe200078ec0ff */
[-C--:B------:R-:W-:Y:S01]  /*ab80*/  HFMA2 R89, R39, R18.reuse, R89 ;  /* 0x0000001227597231 */ /* 0x080fe20000000059 */
[----:B------:R-:W-:Y:S01]  /*ab90*/  LOP3.LUT R24, R24, 0x64006400, RZ, 0xfc, !PT ;  /* 0x6400640018187812 */ /* 0x000fe200078efcff */
[----:B------:R-:W-:Y:S01]  /*aba0*/  HADD2 R38, R16, -1040, -1040 ;  /* 0xe410e41010267430 */ /* 0x000fe20000000000 */
[-C--:B------:R-:W-:Y:S01]  /*abb0*/  HFMA2.MMA R88, R40, R19.reuse, R88 ;  /* 0x0000001328587235 */ /* 0x080fe20000000058 */
[----:B------:R-:W-:Y:S01]  /*abc0*/  HFMA2 R91, R35, R18, R91 ;  /* 0x00000012235b7231 */ /* 0x000fe2000000005b */
[----:B------:R-:W-:Y:S01]  /*abd0*/  HFMA2.MMA R17, R36, R19, R90 ;  /* 0x0000001324117235 */ /* 0x000fe2000000005a */
[----:B------:R-:W-:Y:S01]  /*abe0*/  HADD2 R34, R87, -1040, -1040 ;  /* 0xe410e41057227430 */ /* 0x000fe20000000000 */
[----:B------:R-:W-:Y:S01]  /*abf0*/  LOP3.LUT R87, R70, 0x64006400, RZ, 0xfc, !PT ;  /* 0x6400640046577812 */ /* 0x000fe200078efcff */
[-C--:B------:R-:W-:Y:S01]  /*ac00*/  HFMA2 R16, R38, R19.reuse, R89 ;  /* 0x0000001326107231 */ /* 0x080fe20000000059 */
[-C--:B-1----:R-:W-:Y:S01]  /*ac10*/  HFMA2.MMA R89, R31, R12.reuse, R88 ;  /* 0x0000000c1f597235 */ /* 0x082fe20000000058 */
[----:B------:R-:W-:Y:S01]  /*ac20*/  HFMA2 R19, R34, R19, R91 ;  /* 0x0000001322137231 */ /* 0x000fe2000000005b */
[----:B------:R-:W-:Y:S01]  /*ac30*/  HFMA2.MMA R91, R11, R12, R17 ;  /* 0x0000000c0b5b7235 */ /* 0x000fe20000000011 */
[-C--:B------:R-:W-:Y:S01]  /*ac40*/  HFMA2 R90, R29, R12.reuse, R16 ;  /* 0x0000000c1d5a7231 */ /* 0x080fe20000000010 */
[----:B------:R-:W-:Y:S01]  /*ac50*/  LOP3.LUT R88, R65, 0x1f001f, RZ, 0xc0, !PT ;  /* 0x001f001f41587812 */ /* 0x000fe200078ec0ff */
[----:B------:R-:W-:Y:S01]  /*ac60*/  HFMA2 R92, R9, R12, R19 ;  /* 0x0000000c095c7231 */ /* 0x000fe20000000013 */
[----:B------:R-:W-:Y:S01]  /*ac70*/  LOP3.LUT R12, R63, 0x1f001f, RZ, 0xc0, !PT ;  /* 0x001f001f3f0c7812 */ /* 0x000fe200078ec0ff */
[----:B------:R-:W0:Y:S01]  /*ac80*/  LDS.128 R16, [UR4+0x20] ;  /* 0x00002004ff107984 */ /* 0x000e220008000c00 */
[----:B------:R-:W-:Y:S01]  /*ac90*/  LOP3.LUT R63, R68, 0x64006400, RZ, 0xfc, !PT ;  /* 0x64006400443f7812 */ /* 0x000fe200078efcff */
[----:B------:R-:W-:Y:S01]  /*aca0*/  HADD2 R70, R51, -1040, -1040 ;  /* 0xe410e41033467430 */ /* 0x000fe20000000000 */
[----:B------:R-:W-:Y:S01]  /*acb0*/  LOP3.LUT R12, R12, 0x64006400, RZ, 0xfc, !PT ;  /* 0x640064000c0c7812 */ /* 0x000fe200078efcff */
[----:B------:R-:W-:Y:S01]  /*acc0*/  HADD2 R51, R87, -1040, -1040 ;  /* 0xe410e41057337430 */ /* 0x000fe20000000000 */
[----:B------:R-:W-:Y:S01]  /*acd0*/  LOP3.LUT R65, R66, 0x64006400, RZ, 0xfc, !PT ;  /* 0x6400640042417812 */ /* 0x000fe200078efcff */
[-C--:B------:R-:W-:Y:S01]  /*ace0*/  HFMA2 R90, R70, R13.reuse, R90 ;  /* 0x0000000d465a7231 */ /* 0x080fe2000000005a */
[----:B------:R-:W-:Y:S01]  /*acf0*/  LOP3.LUT R66, R88, 0x64006400, RZ, 0xfc, !PT ;  /* 0x6400640058427812 */ /* 0x000fe200078efcff */
[----:B------:R-:W-:Y:S01]  /*ad00*/  HADD2 R68, R12, -1040, -1040 ;  /* 0xe410e4100c447430 */ /* 0x000fe20000000000 */
[----:B------:R-:W-:Y:S01]  /*ad10*/  LOP3.LUT R88, R72, 0x64006400, RZ, 0xfc, !PT ;  /* 0x6400640048587812 */ /* 0x000fe200078efcff */
[----:B------:R-:W-:Y:S01]  /*ad20*/  HADD2 R72, R49, -1040, -1040 ;  /* 0xe410e41031487430 */ /* 0x000fe20000000000 */
[----:B------:R-:W-:Y:S01]  /*ad30*/  LOP3.LUT R87, R78, 0x64006400, RZ, 0xfc, !PT ;  /* 0x640064004e577812 */ /* 0x000fe200078efcff */
[----:B------:R-:W-:Y:S01]  /*ad40*/  HADD2 R66, R66, -1040, -1040 ;  /* 0xe410e41042427430 */ /* 0x000fe20000000000 */
[----:B------:R-:W-:Y:S01]  /*ad50*/  LOP3.LUT R78, R73, 0x64006400, RZ, 0xfc, !PT ;  /* 0x64006400494e7812 */ /* 0x000fe200078efcff */
[-C--:B------:R-:W-:Y:S01]  /*ad60*/  HFMA2.MMA R91, R68, R13.reuse, R91 ;  /* 0x0000000d445b7235 */ /* 0x080fe2000000005b */
[----:B------:R-:W-:Y:S01]  /*ad70*/  HADD2 R65, R65, -1040, -1040 ;  /* 0xe410e41041417430 */ /* 0x000fe20000000000 */
[----:B------:R-:W-:Y:S01]  /*ad80*/  HFMA2.MMA R89, R72, R13, R89 ;  /* 0x0000000d48597235 */ /* 0x000fe20000000059 */
[----:B------:R-:W-:Y:S01]  /*ad90*/  HFMA2 R92, R66, R13, R92 ;  /* 0x0000000d425c7231 */ /* 0x000fe2000000005c */
[----:B------:R-:W-:Y:S01]  /*ada0*/  LOP3.LUT R26, R26, 0x64006400, RZ, 0xfc, !PT ;  /* 0x640064001a1a7812 */ /* 0x000fe200078efcff */
[----:B------:R-:W-:Y:S01]  /*adb0*/  HADD2 R63, R63, -1040, -1040 ;  /* 0xe410e4103f3f7430 */ /* 0x000fe20000000000 */
[-C--:B------:R-:W-:Y:S01]  /*adc0*/  HFMA2.MMA R13, R51, R14.reuse, R91 ;  /* 0x0000000e330d7235 */ /* 0x080fe2000000005b */
[----:B------:R-:W-:Y:S01]  /*add0*/  HADD2 R49, R88, -1040, -1040 ;  /* 0xe410e41058317430 */ /* 0x000fe20000000000 */
[----:B------:R-:W-:Y:S01]  /*ade0*/  HFMA2.MMA R89, R65, R14, R89 ;  /* 0x0000000e41597235 */ /* 0x000fe20000000059 */
[-C--:B------:R-:W-:Y:S01]  /*adf0*/  HFMA2 R12, R63, R14.reuse, R90 ;  /* 0x0000000e3f0c7231 */ /* 0x080fe2000000005a */
[----:B------:R-:W-:Y:S01]  /*ae00*/  LOP3.LUT R88, R74, 0x1f001f, RZ, 0xc0, !PT ;  /* 0x001f001f4a587812 */ /* 0x000fe200078ec0ff */
[----:B------:R-:W-:Y:S01]  /*ae10*/  HFMA2 R14, R49, R14, R92 ;  /* 0x0000000e310e7231 */ /* 0x000fe2000000005c */
[-C--:B------:R-:W-:Y:S01]  /*ae20*/  HFMA2.MMA R92, R28, R15.reuse, R13 ;  /* 0x0000000f1c5c7235 */ /* 0x080fe2000000000d */
[-C--:B------:R-:W-:Y:S01]  /*ae30*/  HFMA2 R91, R30, R15.reuse, R12 ;  /* 0x0000000f1e5b7231 */ /* 0x080fe2000000000c */
[----:B------:R-:W-:Y:S01]  /*ae40*/  HFMA2.MMA R90, R32, R15, R89 ;  /* 0x0000000f205a7235 */ /* 0x000fe20000000059 */
[----:B------:R-:W-:Y:S01]  /*ae50*/  HFMA2 R93, R10, R15, R14 ;  /* 0x0000000f0a5d7231 */ /* 0x000fe2000000000e */
[----:B------:R-:W-:Y:S01]  /*ae60*/  LOP3.LUT R74, R75, 0x64006400, RZ, 0xfc, !PT ;  /* 0x640064004b4a7812 */ /* 0x000fe200078efcff */
[----:B------:R-:W1:Y:S01]  /*ae70*/  LDS.128 R12, [UR4+0x30] ;  /* 0x00003004ff0c7984 */ /* 0x000e620008000c00 */
[----:B------:R-:W-:Y:S01]  /*ae80*/  HADD2 R75, R69, -1040, -1040 ;  /* 0xe410e410454b7430 */ /* 0x000fe20000000000 */
[----:B------:R-:W-:Y:S01]  /*ae90*/  LOP3.LUT R88, R88, 0x64006400, RZ, 0xfc, !PT ;  /* 0x6400640058587812 */ /* 0x000fe200078efcff */
[----:B------:R-:W-:Y:S01]  /*aea0*/  HADD2 R73, R71, -1040, -1040 ;  /* 0xe410e41047497430 */ /* 0x000fe20000000000 */
[----:B------:R-:W-:Y:S01]  /*aeb0*/  LOP3.LUT R89, R80, 0x64006400, RZ, 0xfc, !PT ;  /* 0x6400640050597812 */ /* 0x000fe200078efcff */
[----:B------:R-:W-:Y:S01]  /*aec0*/  HADD2 R71, R78, -1040, -1040 ;  /* 0xe410e4104e477430 */ /* 0x000fe20000000000 */
[----:B------:R-:W-:Y:S01]  /*aed0*/  LOP3.LUT R25, R25, 0x1f001f, RZ, 0xc0, !PT ;  /* 0x001f001f19197812 */ /* 0x000fe200078ec0ff */
[----:B------:R-:W-:Y:S01]  /*aee0*/  HADD2 R80, R74, -1040, -1040 ;  /* 0xe410e4104a507430 */ /* 0x000fe20000000000 */
[----:B------:R-:W-:Y:S01]  /*aef0*/  LOP3.LUT R20, R20, 0x64006400, RZ, 0xfc, !PT ;  /* 0x6400640014147812 */ /* 0x000fe200078efcff */
[-C--:B0-----:R-:W-:Y:S01]  /*af00*/  HFMA2.MMA R90, R75, R16.reuse, R90 ;  /* 0x000000104b5a7235 */ /* 0x081fe2000000005a */
[----:B------:R-:W-:Y:S01]  /*af10*/  HADD2 R78, R76, -1040, -1040 ;  /* 0xe410e4104c4e7430 */ /* 0x000fe20000000000 */
[----:B------:R-:W-:Y:S01]  /*af20*/  HFMA2.MMA R92, R71, R16, R92 ;  /* 0x00000010475c7235 */ /* 0x000fe2000000005c */
[----:B------:R-:W-:Y:S01]  /*af30*/  HADD2 R76, R87, -1040, -1040 ;  /* 0xe410e410574c7430 */ /* 0x000fe20000000000 */
[----:B------:R-:W-:Y:S01]  /*af40*/  LOP3.LUT R27, R27, 0x1f001f, RZ, 0xc0, !PT ;  /* 0x001f001f1b1b7812 */ /* 0x000fe200078ec0ff */
[----:B------:R-:W-:Y:S01]  /*af50*/  HADD2 R69, R88, -1040, -1040 ;  /* 0xe410e41058457430 */ /* 0x000fe20000000000 */
[-C--:B------:R-:W-:Y:S01]  /*af60*/  HFMA2.MMA R90, R80, R17.reuse, R90 ;  /* 0x00000011505a7235 */ /* 0x080fe2000000005a */
[-C--:B------:R-:W-:Y:S01]  /*af70*/  HFMA2 R91, R73, R16.reuse, R91 ;  /* 0x00000010495b7231 */ /* 0x080fe2000000005b */
[----:B------:R-:W-:Y:S01]  /*af80*/  LOP3.LUT R22, R22, 0x64006400, RZ, 0xfc, !PT ;  /* 0x6400640016167812 */ /* 0x000fe200078efcff */
[----:B------:R-:W-:Y:S01]  /*af90*/  HFMA2 R93, R69, R16, R93 ;  /* 0x00000010455d7231 */ /* 0x000fe2000000005d */
[----:B------:R-:W-:Y:S01]  /*afa0*/  HFMA2.MMA R92, R76, R17, R92 ;  /* 0x000000114c5c7235 */ /* 0x000fe2000000005c */
[----:B------:R-:W-:Y:S01]  /*afb0*/  LOP3.LUT R16, R81, 0x64006400, RZ, 0xfc, !PT ;  /* 0x6400640051107812 */ /* 0x000fe200078efcff */
[----:B------:R-:W-:Y:S01]  /*afc0*/  HADD2 R74, R89, -1040, -1040 ;  /* 0xe410e410594a7430 */ /* 0x000fe20000000000 */
[-C--:B------:R-:W-:Y:S01]  /*afd0*/  HFMA2.MMA R90, R8, R18.reuse, R90 ;  /* 0x00000012085a7235 */ /* 0x080fe2000000005a */
[----:B------:R-:W-:Y:S01]  /*afe0*/  HADD2 R88, R77, -1040, -1040 ;  /* 0xe410e4104d587430 */ /* 0x000fe20000000000 */
[----:B------:R-:W-:Y:S01]  /*aff0*/  LOP3.LUT R81, R84, 0x64006400, RZ, 0xfc, !PT ;  /* 0x6400640054517812 */ /* 0x000fe200078efcff */
[-C--:B------:R-:W-:Y:S01]  /*b000*/  HFMA2 R91, R78, R17.reuse, R91 ;  /* 0x000000114e5b7231 */ /* 0x080fe2000000005b */
[----:B------:R-:W-:Y:S01]  /*b010*/  HFMA2.MMA R92, R6, R18, R92 ;  /* 0x00000012065c7235 */ /* 0x000fe2000000005c */
[----:B------:R-:W-:Y:S01]  /*b020*/  HADD2 R84, R16, -1040, -1040 ;  /* 0xe410e41010547430 */ /* 0x000fe20000000000 */
[----:B------:R-:W-:Y:S01]  /*b030*/  LOP3.LUT R25, R25, 0x64006400, RZ, 0xfc, !PT ;  /* 0x6400640019197812 */ /* 0x000fe200078efcff */
[----:B------:R-:W-:Y:S01]  /*b040*/  HFMA2 R93, R74, R17, R93 ;  /* 0x000000114a5d7231 */ /* 0x000fe2000000005d */
[----:B------:R-:W-:Y:S01]  /*b050*/  LOP3.LUT R17, R86, 0x64006400, RZ, 0xfc, !PT ;  /* 0x6400640056117812 */ /* 0x000fe200078efcff */
[-C--:B------:R-:W-:Y:S01]  /*b060*/  HFMA2 R91, R7, R18.reuse, R91 ;  /* 0x00000012075b7231 */ /* 0x080fe2000000005b */
[-C--:B------:R-:W-:Y:S01]  /*b070*/  HFMA2.MMA R90, R88, R19.reuse, R90 ;  /* 0x00000013585a7235 */ /* 0x080fe2000000005a */
[----:B------:R-:W-:Y:S01]  /*b080*/  HADD2 R86, R79, -1040, -1040 ;  /* 0xe410e4104f567430 */ /* 0x000fe20000000000 */
[----:B------:R-:W-:Y:S01]  /*b090*/  HFMA2.MMA R92, R84, R19, R92 ;  /* 0x00000013545c7235 */ /* 0x000fe2000000005c */
[----:B------:R-:W-:Y:S01]  /*b0a0*/  HADD2 R83, R83, -1040, -1040 ;  /* 0xe410e41053537430 */ /* 0x000fe20000000000 */
[----:B------:R-:W-:Y:S01]  /*b0b0*/  LOP3.LUT R27, R27, 0x64006400, RZ, 0xfc, !PT ;  /* 0x640064001b1b7812 */ /* 0x000fe200078efcff */
[----:B------:R-:W-:Y:S01]  /*b0c0*/  HADD2 R77, R85, -1040, -1040 ;  /* 0xe410e410554d7430 */ /* 0x000fe20000000000 */
[----:B------:R-:W-:Y:S01]  /*b0d0*/  LOP3.LUT R21, R21, 0x64006400, RZ, 0xfc, !PT ;  /* 0x6400640015157812 */ /* 0x000fe200078efcff */
[----:B------:R-:W-:Y:S01]  /*b0e0*/  HFMA2 R91, R86, R19, R91 ;  /* 0x00000013565b7231 */ /* 0x000fe2000000005b */
[----:B------:R-:W-:Y:S01]  /*b0f0*/  LOP3.LUT R23, R23, 0x64006400, RZ, 0xfc, !PT ;  /* 0x6400640017177812 */ /* 0x000fe200078efcff */
[----:B------:R-:W-:Y:S01]  /*b100*/  HADD2 R81, R81, -1040, -1040 ;  /* 0xe410e41051517430 */ /* 0x000fe20000000000 */
[-C--:B-1----:R-:W-:Y:S01]  /*b110*/  HFMA2.MMA R90, R83, R12.reuse, R90 ;  /* 0x0000000c535a7235 */ /* 0x082fe2000000005a */
[----:B------:R-:W-:Y:S01]  /*b120*/  HFMA2 R93, R5, R18, R93 ;  /* 0x00000012055d7231 */ /* 0x000fe2000000005d */
[----:B------:R-:W-:Y:S01]  /*b130*/  HFMA2.MMA R92, R77, R12, R92 ;  /* 0x0000000c4d5c7235 */ /* 0x000fe2000000005c */
[----:B------:R-:W-:-:S02]  /*b140*/  HFMA2 R91, R81, R12, R91 ;  /* 0x0000000c515b7231 */ /* 0x000fc4000000005b */
[----:B------:R-:W-:Y:S01]  /*b150*/  HFMA2 R93, R82, R19, R93 ;  /* 0x00000013525d7231 */ /* 0x000fe2000000005d */
[-C--:B------:R-:W-:Y:S01]  /*b160*/  HFMA2.MMA R90, R4, R13.reuse, R90 ;  /* 0x0000000d045a7235 */ /* 0x080fe2000000005a */
[----:B------:R-:W-:Y:S01]  /*b170*/  HADD2 R79, R17, -1040, -1040 ;  /* 0xe410e410114f7430 */ /* 0x000fe20000000000 */
[----:B------:R-:W-:Y:S01]  /*b180*/  HFMA2.MMA R92, R2, R13, R92 ;  /* 0x0000000d025c7235 */ /* 0x000fe2000000005c */
[----:B------:R-:W-:Y:S02]  /*b190*/  HFMA2 R16, R3, R13, R91 ;  /* 0x0000000d03107231 */ /* 0x000fe4000000005b */
[----:B------:R-:W-:Y:S02]  /*b1a0*/  HADD2 R91, R24, -1040, -1040 ;  /* 0xe410e410185b7430 */ /* 0x000fe40000000000 */
[----:B------:R-:W-:Y:S02]  /*b1b0*/  HADD2 R87, R26, -1040, -1040 ;  /* 0xe410e4101a577430 */ /* 0x000fe40000000000 */
[----:B------:R-:W-:-:S02]  /*b1c0*/  HFMA2 R93, R79, R12, R93 ;  /* 0x0000000c4f5d7231 */ /* 0x000fc4000000005d */
[-C--:B------:R-:W-:Y:S01]  /*b1d0*/  HFMA2.MMA R12, R91, R14.reuse, R90 ;  /* 0x0000000e5b0c7235 */ /* 0x080fe2000000005a */
[----:B------:R-:W-:Y:S02]  /*b1e0*/  HADD2 R98, R20, -1040, -1040 ;  /* 0xe410e41014627430 */ /* 0x000fe40000000000 */
[----:B------:R-:W-:Y:S01]  /*b1f0*/  HFMA2 R93, R0, R13, R93 ;  /* 0x0000000d005d7231 */ /* 0x000fe2000000005d */
[----:B------:R-:W-:Y:S01]  /*b200*/  HFMA2.MMA R13, R87, R14, R92 ;  /* 0x0000000e570d7235 */ /* 0x000fe2000000005c */
[----:B------:R-:W-:Y:S02]  /*b210*/  HADD2 R92, R22, -1040, -1040 ;  /* 0xe410e410165c7430 */ /* 0x000fe40000000000 */
[----:B------:R-:W-:Y:S01]  /*b220*/  HADD2 R89, R25, -1040, -1040 ;  /* 0xe410e41019597430 */ /* 0x000fe20000000000 */
[-C--:B------:R-:W-:Y:S01]  /*b230*/  HFMA2.MMA R12, R98, R15.reuse, R12 ;  /* 0x0000000f620c7235 */ /* 0x080fe2000000000c */
[----:B------:R-:W-:Y:S02]  /*b240*/  HADD2 R85, R27, -1040, -1040 ;  /* 0xe410e4101b557430 */ /* 0x000fe40000000000 */
[----:B------:R-:W-:Y:S01]  /*b250*/  HFMA2 R16, R89, R14, R16 ;  /* 0x0000000e59107231 */ /* 0x000fe20000000010 */
[----:B------:R-:W-:Y:S01]  /*b260*/  HFMA2.MMA R13, R92, R15, R13 ;  /* 0x0000000f5c0d7235 */ /* 0x000fe2000000000d */
[----:B------:R-:W-:-:S02]  /*b270*/  HADD2 R94, R21, -1040, -1040 ;  /* 0xe410e410155e7430 */ /* 0x000fc40000000000 */
[----:B------:R-:W-:Y:S02]  /*b280*/  HFMA2 R93, R85, R14, R93 ;  /* 0x0000000e555d7231 */ /* 0x000fe4000000005d */
[----:B------:R-:W-:Y:S02]  /*b290*/  HADD2 R90, R23, -1040, -1040 ;  /* 0xe410e410175a7430 */ /* 0x000fe40000000000 */
[-C--:B------:R-:W-:Y:S02]  /*b2a0*/  HFMA2 R16, R94, R15.reuse, R16 ;  /* 0x0000000f5e107231 */ /* 0x080fe40000000010 */
[----:B------:R-:W-:Y:S02]  /*b2b0*/  HFMA2 R93, R90, R15, R93 ;  /* 0x0000000f5a5d7231 */ /* 0x000fe4000000005d */
[----:B------:R-:W-:Y:S02]  /*b2c0*/  HADD2 R12, R12.H0_H0, R12.H1_H1 ;  /* 0x3000000c0c0c7230 */ /* 0x000fe40000000800 */
[----:B------:R-:W-:-:S02]  /*b2d0*/  HADD2 R16, R16.H0_H0, R16.H1_H1 ;  /* 0x3000001010107230 */ /* 0x000fc40000000800 */
        /* <DEDUP_REMOVED lines=9> */
[----:B------:R-:W1:Y:S04]  /*b370*/  LDS.128 R16, [UR4+0x90] ;  /* 0x00009004ff107984 */ /* 0x000e680008000c00 */
[----:B------:R-:W2:Y:S01]  /*b380*/  LDS.128 R20, [UR4+0xa0] ;  /* 0x0000a004ff147984 */ /* 0x000ea20008000c00 */
[-C--:B0-----:R-:W-:Y:S01]  /*b390*/  HFMA2.MMA R24, R47, R12.reuse, RZ ;  /* 0x0000000c2f187235 */ /* 0x081fe200000000ff */
[-C--:B------:R-:W-:Y:S01]  /*b3a0*/  HFMA2 R25, R45, R12.reuse, RZ.H0_H0 ;  /* 0x0000000c2d197231 */ /* 0x080fe200000400ff */
[----:B------:R-:W-:Y:S01]  /*b3b0*/  HFMA2.MMA R26, R43, R12, RZ ;  /* 0x0000000c2b1a7235 */ /* 0x000fe200000000ff */
[----:B------:R-:W-:Y:S02]  /*b3c0*/  HFMA2 R27, R41, R12, RZ.H0_H0 ;  /* 0x0000000c291b7231 */ /* 0x000fe400000400ff */
[----:B------:R-:W-:Y:S01]  /*b3d0*/  HFMA2 R93, R46, R13, R25 ;  /* 0x0000000d2e5d7231 */ /* 0x000fe20000000019 */
[----:B------:R-:W-:-:S02]  /*b3e0*/  HFMA2.MMA R12, R64, R13, R24 ;  /* 0x0000000d400c7235 */ /* 0x000fc40000000018 */
[----:B------:R-:W-:Y:S01]  /*b3f0*/  HFMA2.MMA R97, R44, R13, R26 ;  /* 0x0000000d2c617235 */ /* 0x000fe2000000001a */
[----:B------:R-:W-:Y:S02]  /*b400*/  HFMA2 R13, R42, R13, R27 ;  /* 0x0000000d2a0d7231 */ /* 0x000fe4000000001b */
[-C--:B------:R-:W-:Y:S01]  /*b410*/  HFMA2 R93, R39, R14.reuse, R93 ;  /* 0x0000000e275d7231 */ /* 0x080fe2000000005d */
[-C--:B------:R-:W-:Y:S01]  /*b420*/  HFMA2.MMA R12, R67, R14.reuse, R12 ;  /* 0x0000000e430c7235 */ /* 0x080fe2000000000c */
[----:B------:R-:W-:Y:S01]  /*b430*/  HFMA2 R13, R35, R14, R13 ;  /* 0x0000000e230d7231 */ /* 0x000fe2000000000d */
[----:B------:R-:W-:Y:S01]  /*b440*/  HFMA2.MMA R97, R37, R14, R97 ;  /* 0x0000000e25617235 */ /* 0x000fe20000000061 */
[-C--:B------:R-:W-:Y:S01]  /*b450*/  HFMA2 R93, R38, R15.reuse, R93 ;  /* 0x0000000f265d7231 */ /* 0x080fe2000000005d */
[----:B------:R-:W0:Y:S01]  /*b460*/  LDS.128 R24, [UR4+0xb0] ;  /* 0x0000b004ff187984 */ /* 0x000e220008000c00 */
[----:B------:R-:W-:Y:S01]  /*b470*/  HFMA2 R13, R34, R15, R13 ;  /* 0x0000000f220d7231 */ /* 0x000fe2000000000d */
[-C--:B------:R-:W-:Y:S01]  /*b480*/  HFMA2.MMA R12, R40, R15.reuse, R12 ;  /* 0x0000000f280c7235 */ /* 0x080fe2000000000c */
[-C--:B-1----:R-:W-:Y:S01]  /*b490*/  HFMA2 R93, R29, R16.reuse, R93 ;  /* 0x000000101d5d7231 */ /* 0x082fe2000000005d */
[----:B------:R-:W-:Y:S01]  /*b4a0*/  HFMA2.MMA R97, R36, R15, R97 ;  /* 0x0000000f24617235 */ /* 0x000fe20000000061 */
[----:B------:R-:W-:-:S02]  /*b4b0*/  HFMA2 R13, R9, R16, R13 ;  /* 0x00000010090d7231 */ /* 0x000fc4000000000d */
[-C--:B------:R-:W-:Y:S01]  /*b4c0*/  HFMA2 R93, R70, R17.reuse, R93 ;  /* 0x00000011465d7231 */ /* 0x080fe2000000005d */
[-C--:B------:R-:W-:Y:S01]  /*b4d0*/  HFMA2.MMA R12, R31, R16.reuse, R12 ;  /* 0x000000101f0c7235 */ /* 0x080fe2000000000c */
[----:B------:R-:W-:Y:S01]  /*b4e0*/  HFMA2 R13, R66, R17, R13 ;  /* 0x00000011420d7231 */ /* 0x000fe2000000000d */
[----:B------:R-:W-:Y:S01]  /*b4f0*/  HFMA2.MMA R97, R11, R16, R97 ;  /* 0x000000100b617235 */ /* 0x000fe20000000061 */
[-C--:B------:R-:W-:Y:S02]  /*b500*/  HFMA2 R15, R63, R18.reuse, R93 ;  /* 0x000000123f0f7231 */ /* 0x080fe4000000005d */
[----:B------:R-:W-:Y:S01]  /*b510*/  HFMA2 R13, R49, R18, R13 ;  /* 0x00000012310d7231 */ /* 0x000fe2000000000d */
[-C--:B------:R-:W-:Y:S01]  /*b520*/  HFMA2.MMA R12, R72, R17.reuse, R12 ;  /* 0x00000011480c7235 */ /* 0x080fe2000000000c */
[-C--:B------:R-:W-:Y:S01]  /*b530*/  HFMA2 R15, R30, R19.reuse, R15 ;  /* 0x000000131e0f7231 */ /* 0x080fe2000000000f */
[----:B------:R-:W-:Y:S01]  /*b540*/  HFMA2.MMA R97, R68, R17, R97 ;  /* 0x0000001144617235 */ /* 0x000fe20000000061 */
[----:B------:R-:W-:-:S02]  /*b550*/  HFMA2 R13, R10, R19, R13 ;  /* 0x000000130a0d7231 */ /* 0x000fc4000000000d */
[-C--:B--2---:R-:W-:Y:S01]  /*b560*/  HFMA2 R15, R73, R20.reuse, R15 ;  /* 0x00000014490f7231 */ /* 0x084fe2000000000f */
        /* <DEDUP_REMOVED lines=9> */
[-C--:B------:R-:W-:Y:S01]  /*b600*/  HFMA2 R15, R86, R23.reuse, R15 ;  /* 0x00000017560f7231 */ /* 0x080fe2000000000f */
[-C--:B------:R-:W-:Y:S01]  /*b610*/  HFMA2.MMA R16, R75, R20.reuse, R16 ;  /* 0x000000144b107235 */ /* 0x080fe20000000010 */
[----:B------:R-:W-:Y:S01]  /*b620*/  HFMA2 R13, R82, R23, R13 ;  /* 0x00000017520d7231 */ /* 0x000fe2000000000d */
[----:B------:R-:W-:-:S04]  /*b630*/  HFMA2.MMA R14, R71, R20, R14 ;  /* 0x00000014470e7235 */ /* 0x000fc8000000000e */
[-C--:B------:R-:W-:Y:S02]  /*b640*/  HFMA2.MMA R16, R80, R21.reuse, R16 ;  /* 0x0000001550107235 */ /* 0x080fe40000000010 */
[----:B------:R-:W-:Y:S01]  /*b650*/  HFMA2.MMA R14, R76, R21, R14 ;  /* 0x000000154c0e7235 */ /* 0x000fe2000000000e */
[----:B0-----:R-:W-:-:S03]  /*b660*/  HFMA2 R15, R81, R24, R15 ;  /* 0x00000018510f7231 */ /* 0x001fc6000000000f */
[-C--:B------:R-:W-:Y:S01]  /*b670*/  HFMA2.MMA R16, R8, R22.reuse, R16 ;  /* 0x0000001608107235 */ /* 0x080fe20000000010 */
[----:B------:R-:W-:Y:S01]  /*b680*/  HFMA2 R15, R3, R25, R15 ;  /* 0x00000019030f7231 */ /* 0x000fe2000000000f */
[----:B------:R-:W-:-:S03]  /*b690*/  HFMA2.MMA R14, R6, R22, R14 ;  /* 0x00000016060e7235 */ /* 0x000fc6000000000e */
[----:B------:R-:W-:Y:S01]  /*b6a0*/  HFMA2 R15, R89, R26, R15 ;  /* 0x0000001a590f7231 */ /* 0x000fe2000000000f */
[-C--:B------:R-:W-:Y:S02]  /*b6b0*/  HFMA2.MMA R12, R88, R23.reuse, R16 ;  /* 0x00000017580c7235 */ /* 0x080fe40000000010 */
[----:B------:R-:W-:Y:S01]  /*b6c0*/  HFMA2.MMA R14, R84, R23, R14 ;  /* 0x00000017540e7235 */ /* 0x000fe2000000000e */
[----:B------:R-:W-:-:S03]  /*b6d0*/  HFMA2 R15, R94, R27, R15 ;  /* 0x0000001b5e0f7231 */ /* 0x000fc6000000000f */
[-C--:B------:R-:W-:Y:S01]  /*b6e0*/  HFMA2.MMA R12, R83, R24.reuse, R12 ;  /* 0x00000018530c7235 */ /* 0x080fe2000000000c */
[----:B------:R-:W-:Y:S01]  /*b6f0*/  HADD2 R15, R15.H0_H0, R15.H1_H1 ;  /* 0x3000000f0f0f7230 */ /* 0x000fe20000000800 */
[----:B------:R-:W-:Y:S01]  /*b700*/  HFMA2.MMA R14, R77, R24, R14 ;  /* 0x000000184d0e7235 */ /* 0x000fe2000000000e */
[----:B------:R-:W-:-:S03]  /*b710*/  HFMA2 R24, R79, R24, R13 ;  /* 0x000000184f187231 */ /* 0x000fc6000000000d */
        /* <DEDUP_REMOVED lines=96> */
[----:B------:R-:W1:Y:S04]  /*bd20*/  LDS.128 R16, [UR4+0x190] ;  /* 0x00019004ff107984 */ /* 0x000e680008000c00 */
[----:B------:R-:W2:Y:S04]  /*bd30*/  LDS.128 R20, [UR4+0x1a0] ;  /* 0x0001a004ff147984 */ /* 0x000ea80008000c00 */
[----:B------:R-:W3:Y:S01]  /*bd40*/  LDS.128 R24, [UR4+0x1b0] ;  /* 0x0001b004ff187984 */ /* 0x000ee20008000c00 */
        /* <DEDUP_REMOVED lines=14> */
[-C--:B-1----:R-:W-:Y:S01]  /*be30*/  HFMA2 R35, R29, R16.reuse, R45 ;  /* 0x000000101d237231 */ /* 0x082fe2000000002d */
        /* <DEDUP_REMOVED lines=12> */
[----:B------:R-:W-:Y:S01]  /*bf00*/  HFMA2.MMA R34, R68, R17, R34 ;  /* 0x0000001144227235 */ /* 0x000fe20000000022 */
[-C--:B--2---:R-:W-:Y:S02]  /*bf10*/  HFMA2 R39, R73, R20.reuse, R15 ;  /* 0x0000001449277231 */ /* 0x084fe4000000000f */
        /* <DEDUP_REMOVED lines=12> */
[-C--:B---3--:R-:W-:Y:S01]  /*bfe0*/  HFMA2 R43, R81, R24.reuse, R43 ;  /* 0x00000018512b7231 */ /* 0x088fe2000000002b */
        /* <DEDUP_REMOVED lines=12> */
[----:B------:R-:W-:Y:S01]  /*c0b0*/  HADD2 R47, R47.H0_H0, R47.H1_H1 ;  /* 0x3000002f2f2f7230 */ /* 0x000fe20000000800 */
[-C--:B------:R-:W-:Y:S02]  /*c0c0*/  HFMA2.MMA R12, R88, R23.reuse, R44 ;  /* 0x00000017580c7235 */ /* 0x080fe4000000002c */
[----:B------:R-:W-:Y:S01]  /*c0d0*/  HFMA2.MMA R42, R84, R23, R42 ;  /* 0x00000017542a7235 */ /* 0x000fe2000000002a */
[----:B------:R-:W-:-:S03]  /*c0e0*/  HADD2 R23, R45.H0_H0, R45.H1_H1 ;  /* 0x3000002d2d177230 */ /* 0x000fc60000000800 */
[-C--:B------:R-:W-:Y:S02]  /*c0f0*/  HFMA2.MMA R12, R83, R24.reuse, R12 ;  /* 0x00000018530c7235 */ /* 0x080fe4000000000c */
[----:B------:R-:W-:-:S04]  /*c100*/  HFMA2.MMA R42, R77, R24, R42 ;  /* 0x000000184d2a7235 */ /* 0x000fc8000000002a */
[-C--:B------:R-:W-:Y:S02]  /*c110*/  HFMA2.MMA R13, R4, R25.reuse, R12 ;  /* 0x00000019040d7235 */ /* 0x080fe4000000000c */
[----:B------:R-:W-:-:S04]  /*c120*/  HFMA2.MMA R42, R2, R25, R42 ;  /* 0x00000019022a7235 */ /* 0x000fc8000000002a */
[-C--:B------:R-:W-:Y:S02]  /*c130*/  HFMA2.MMA R49, R91, R26.reuse, R13 ;  /* 0x0000001a5b317235 */ /* 0x080fe4000000000d */
[----:B------:R-:W-:-:S04]  /*c140*/  HFMA2.MMA R46, R87, R26, R42 ;  /* 0x0000001a572e7235 */ /* 0x000fc8000000002a */
[-C--:B------:R-:W-:Y:S02]  /*c150*/  HFMA2.MMA R49, R98, R27.reuse, R49 ;  /* 0x0000001b62317235 */ /* 0x080fe40000000031 */
[----:B------:R-:W-:-:S08]  /*c160*/  HFMA2.MMA R46, R92, R27, R46 ;  /* 0x0000001b5c2e7235 */ /* 0x000fd0000000002e */
[----:B------:R-:W-:Y:S02]  /*c170*/  HADD2 R49, R49.H0_H0, R49.H1_H1 ;  /* 0x3000003131317230 */ /* 0x000fe40000000800 */
[----:B------:R-:W-:-:S03]  /*c180*/  HADD2 R46, R46.H0_H0, R46.H1_H1 ;  /* 0x3000002e2e2e7230 */ /* 0x000fc60000000800 */
[----:B------:R-:W-:Y:S02]  /*c190*/  PRMT R49, R49, 0x5410, R47 ;  /* 0x0000541031317816 */ /* 0x000fe4000000002f */
[----:B------:R-:W-:-:S04]  /*c1a0*/  PRMT R46, R46, 0x5410, R23 ;  /* 0x000054102e2e7816 */ /* 0x000fc80000000017 */
[----:B------:R-:W-:Y:S01]  /*c1b0*/  HFMA2.MMA R52, R49, R96, R52 ;  /* 0x0000006031347235 */ /* 0x000fe20000000034 */
[----:B------:R-:W-:Y:S02]  /*c1c0*/  HFMA2 R50, R46, R95, R50 ;  /* 0x0000005f2e327231 */ /* 0x000fe40000000032 */
.L_x_26:
[----:B0-----:R-:W-:Y:S01]  /*c1d0*/  IADD3 R62, R62, 0x20, RZ ;  /* 0x000000203e3e7810 */ /* 0x001fe20007ffe0ff */
[----:B------:R-:W-:Y:S01]  /*c1e0*/  UIADD3 UR4, UR4, 0x40, URZ ;  /* 0x0000004004047890 */ /* 0x000fe2000fffe03f */
[----:B-----5:R-:W-:Y:S02]  /*c1f0*/  IMAD.WIDE R20, R33, 0x4, R100 ;  /* 0x0000000421147825 */ /* 0x020fe400078e0264 */
[C---:B------:R-:W-:Y:S02]  /*c200*/  ISETP.GE.AND P0, PT, R62.reuse, c[0x0][0x1b0], PT ;  /* 0x00006c003e007a0c */ /* 0x040fe40003f06270 */
[----:B------:R-:W-:-:S13]  /*c210*/  ISETP.LT.AND P2, PT, R62, R61, PT ;  /* 0x0000003d3e00720c */ /* 0x000fda0003f41270 */
[----:B------:R-:W-:Y:S05]  /*c220*/  @!P0 BRA P2, `(.L_x_27) ;  /* 0xffffdb3000008947 */ /* 0x000fea000103ffff */
.L_x_25:
[----:B------:R-:W-:-:S04]  /*c230*/  ISETP.GE.AND P0, PT, R62, R61, PT ;  /* 0x0000003d3e00720c */ /* 0x000fc80003f06270 */
[----:B------:R-:W-:-:S13]  /*c240*/  ISETP.GE.OR P0, PT, R62, c[0x0][0x1b4], P0 ;  /* 0x00006d003e007a0c */ /* 0x000fda0000706670 */
[----:B------:R-:W-:Y:S05]  /*c250*/  @P0 BRA `(.L_x_28) ;  /* 0x00004e9000000947 */ /* 0x000fea0003800000 */
.L_x_33:
[----:B------:R-:W-:-:S13]  /*c260*/  ISETP.NE.AND P0, PT, R62, R48, PT ;  /* 0x000000303e00720c */ /* 0x000fda0003f05270 */
        /* <DEDUP_REMOVED lines=8> */
[----:B------:R-:W-:Y:S01]  /*c2f0*/  @!P0 PRMT R95, R5, 0x7610, R95 ;  /* 0x00007610055f8816 */ /* 0x000fe2000000005f */
[----:B---3--:R-:W-:Y:S01]  /*c300*/  @!P0 IMAD.IADD R48, R3, 0x1, R62 ;  /* 0x0000000103308824 */ /* 0x008fe200078e023e */
[----:B------:R-:W-:Y:S02]  /*c310*/  @!P0 PRMT R96, R96, 0x7610, R4 ;  /* 0x0000761060608816 */ /* 0x000fe40000000004 */
[----:B------:R-:W-:Y:S01]  /*c320*/  @!P0 PRMT R95, R95, 0x7610, R5 ;  /* 0x000076105f5f8816 */ /* 0x000fe20000000005 */
[----:B------:R-:W-:Y:S05]  /*c330*/  @!P1 BRA `(.L_x_29) ;  /* 0x00004d4000009947 */ /* 0x000fea0003800000 */
[----:B------:R-:W2:Y:S01]  /*c340*/  LDG.E.128.CONSTANT R4, [R20.64] ;  /* 0x0000000614047981 */ /* 0x000ea2000c1e9d00 */
[----:B------:R-:W-:Y:S01]  /*c350*/  IMAD.MOV.U32 R0, RZ, RZ, 0x2c00 ;  /* 0x00002c00ff007424 */ /* 0x000fe200078e00ff */
[----:B------:R-:W-:-:S02]  /*c360*/  ISETP.GE.AND P0, PT, R59, 0x2, PT ;  /* 0x000000023b00780c */ /* 0x000fc40003f06270 */
[----:B-----5:R-:W0:Y:S02]  /*c370*/  LDS.64 R8, [UR4] ;  /* 0x00000004ff087984 */ /* 0x020e240008000a00 */
[--C-:B0-----:R-:W-:Y:S02]  /*c380*/  HADD2.F32 R19, -RZ, R8.reuse.H0_H0 ;  /* 0x20000008ff137230 */ /* 0x101fe40000004100 */
[----:B------:R-:W-:Y:S02]  /*c390*/  HADD2.F32 R22, -RZ, R8.H1_H1 ;  /* 0x30000008ff167230 */ /* 0x000fe40000004100 */
[--C-:B------:R-:W-:Y:S02]  /*c3a0*/  HADD2.F32 R27, -RZ, R9.reuse.H0_H0 ;  /* 0x20000009ff1b7230 */ /* 0x100fe40000004100 */
[----:B------:R-:W-:Y:S01]  /*c3b0*/  HADD2.F32 R30, -RZ, R9.H1_H1 ;  /* 0x30000009ff1e7230 */ /* 0x000fe20000004100 */
[C---:B--2---:R-:W-:Y:S02]  /*c3c0*/  LOP3.LUT R3, R5.reuse, 0xf000f, RZ, 0xc0, !PT ;  /* 0x000f000f05037812 */ /* 0x044fe400078ec0ff */
[----:B------:R-:W-:-:S02]  /*c3d0*/  LOP3.LUT R14, R5, 0xf000f0, RZ, 0xc0, !PT ;  /* 0x00f000f0050e7812 */ /* 0x000fc400078ec0ff */
[----:B------:R-:W-:Y:S02]  /*c3e0*/  SHF.R.U32.HI R24, RZ, 0x8, R5 ;  /* 0x00000008ff187819 */ /* 0x000fe40000011605 */
[----:B------:R-:W-:Y:S02]  /*c3f0*/  LOP3.LUT R2, R4, 0xf000f, RZ, 0xc0, !PT ;  /* 0x000f000f04027812 */ /* 0x000fe400078ec0ff */
[C---:B------:R-:W-:Y:S02]  /*c400*/  LOP3.LUT R5, R6.reuse, 0xf000f, RZ, 0xc0, !PT ;  /* 0x000f000f06057812 */ /* 0x040fe400078ec0ff */
[----:B------:R-:W-:Y:S02]  /*c410*/  LOP3.LUT R16, R6, 0xf000f0, RZ, 0xc0, !PT ;  /* 0x00f000f006107812 */ /* 0x000fe400078ec0ff */
[----:B------:R-:W-:Y:S02]  /*c420*/  SHF.R.U32.HI R26, RZ, 0x8, R6 ;  /* 0x00000008ff1a7819 */ /* 0x000fe40000011606 */
[----:B------:R-:W-:-:S02]  /*c430*/  LOP3.LUT R2, R2, 0x64006400, RZ, 0xfc, !PT ;  /* 0x6400640002027812 */ /* 0x000fc400078efcff */
[----:B------:R-:W-:Y:S02]  /*c440*/  LOP3.LUT R5, R5, 0x64006400, RZ, 0xfc, !PT ;  /* 0x6400640005057812 */ /* 0x000fe400078efcff */
[----:B------:R-:W-:Y:S01]  /*c450*/  LOP3.LUT R6, R7, 0xf000f, RZ, 0xc0, !PT ;  /* 0x000f000f07067812 */ /* 0x000fe200078ec0ff */
[----:B------:R-:W-:Y:S01]  /*c460*/  HADD2 R2, R2, -1032, -1032 ;  /* 0xe408e40802027430 */ /* 0x000fe20000000000 */
[----:B------:R-:W-:Y:S01]  /*c470*/  LOP3.LUT R3, R3, 0x64006400, RZ, 0xfc, !PT ;  /* 0x6400640003037812 */ /* 0x000fe200078efcff */
[----:B------:R-:W-:Y:S01]  /*c480*/  HADD2 R5, R5, -1032, -1032 ;  /* 0xe408e40805057430 */ /* 0x000fe20000000000 */
[----:B------:R-:W-:Y:S02]  /*c490*/  LOP3.LUT R8, R6, 0x64006400, RZ, 0xfc, !PT ;  /* 0x6400640006087812 */ /* 0x000fe400078efcff */
[----:B------:R-:W-:Y:S01]  /*c4a0*/  LOP3.LUT R12, R4, 0xf000f0, RZ, 0xc0, !PT ;  /* 0x00f000f0040c7812 */ /* 0x000fe200078ec0ff */
[----:B------:R-:W-:Y:S01]  /*c4b0*/  HADD2 R9, R3, -1032, -1032 ;  /* 0xe408e40803097430 */ /* 0x000fe20000000000 */
[----:B------:R-:W-:Y:S01]  /*c4c0*/  LOP3.LUT R18, R7, 0xf000f0, RZ, 0xc0, !PT ;  /* 0x00f000f007127812 */ /* 0x000fe200078ec0ff */
[--C-:B------:R-:W-:Y:S01]  /*c4d0*/  HADD2.F32 R6, -RZ, R2.reuse.H0_H0 ;  /* 0x20000002ff067230 */ /* 0x100fe20000004100 */
[----:B------:R-:W-:Y:S01]  /*c4e0*/  SHF.R.U32.HI R28, RZ, 0x8, R7 ;  /* 0x00000008ff1c7819 */ /* 0x000fe20000011607 */
[----:B------:R-:W-:Y:S01]  /*c4f0*/  HADD2.F32 R7, -RZ, R2.H1_H1 ;  /* 0x30000002ff077230 */ /* 0x000fe20000004100 */
[----:B------:R-:W-:Y:S01]  /*c500*/  LOP3.LUT R15, R14, 0x64006400, RZ, 0xfc, !PT ;  /* 0x640064000e0f7812 */ /* 0x000fe200078efcff */
[----:B------:R-:W-:Y:S01]  /*c510*/  HADD2 R13, R8, -1032, -1032 ;  /* 0xe408e408080d7430 */ /* 0x000fe20000000000 */
[----:B------:R-:W0:Y:S01]  /*c520*/  LDS.64 R2, [UR4+0x8] ;  /* 0x00000804ff027984 */ /* 0x000e220008000a00 */
[--C-:B------:R-:W-:Y:S01]  /*c530*/  HADD2.F32 R10, -RZ, R5.reuse.H0_H0 ;  /* 0x20000005ff0a7230 */ /* 0x100fe20000004100 */
[----:B------:R-:W-:Y:S01]  /*c540*/  LOP3.LUT R17, R16, 0x64006400, RZ, 0xfc, !PT ;  /* 0x6400640010117812 */ /* 0x000fe200078efcff */
[----:B------:R-:W-:Y:S01]  /*c550*/  HADD2.F32 R11, -RZ, R5.H1_H1 ;  /* 0x30000005ff0b7230 */ /* 0x000fe20000004100 */
[----:B------:R-:W-:Y:S01]  /*c560*/  LOP3.LUT R5, R12, 0x64006400, RZ, 0xfc, !PT ;  /* 0x640064000c057812 */ /* 0x000fe200078efcff */
[----:B------:R-:W-:Y:S01]  /*c570*/  HADD2.F32 R8, -RZ, R9.H0_H0 ;  /* 0x20000009ff087230 */ /* 0x000fe20000004100 */
[C---:B------:R-:W-:Y:S01]  /*c580*/  FFMA.FTZ R16, R19.reuse, R10, RZ ;  /* 0x0000000a13107223 */ /* 0x040fe200000100ff */
[--C-:B------:R-:W-:Y:S01]  /*c590*/  HADD2.F32 R12, -RZ, R13.reuse.H0_H0 ;  /* 0x2000000dff0c7230 */ /* 0x100fe20000004100 */
[----:B------:R-:W-:Y:S01]  /*c5a0*/  SHF.R.U32.HI R4, RZ, 0x8, R4 ;  /* 0x00000008ff047819 */ /* 0x000fe20000011604 */
[----:B------:R-:W-:Y:S01]  /*c5b0*/  HFMA2 R23, R5, R0.H0_H0, -72, -72 ;  /* 0xd480d48005177431 */ /* 0x000fe20000040000 */
[----:B------:R-:W-:Y:S01]  /*c5c0*/  FFMA.FTZ R5, R6, R19, RZ ;  /* 0x0000001306057223 */ /* 0x000fe200000100ff */
[----:B------:R-:W-:Y:S01]  /*c5d0*/  HADD2.F32 R13, -RZ, R13.H1_H1 ;  /* 0x3000000dff0d7230 */ /* 0x000fe20000004100 */
[C---:B------:R-:W-:Y:S01]  /*c5e0*/  FFMA.FTZ R14, R19.reuse, R8, RZ ;  /* 0x00000008130e7223 */ /* 0x040fe200000100ff */
[----:B------:R-:W-:Y:S01]  /*c5f0*/  HADD2.F32 R9, -RZ, R9.H1_H1 ;  /* 0x30000009ff097230 */ /* 0x000fe20000004100 */
[----:B------:R-:W-:-:S02]  /*c600*/  FFMA.FTZ R19, R19, R12, RZ ;  /* 0x0000000c13137223 */ /* 0x000fc400000100ff */
[----:B------:R-:W-:Y:S01]  /*c610*/  FFMA.FTZ R25, R7, R22, R5 ;  /* 0x0000001607197223 */ /* 0x000fe20000010005 */
[----:B------:R-:W-:Y:S01]  /*c620*/  LOP3.LUT R5, R18, 0x64006400, RZ, 0xfc, !PT ;  /* 0x6400640012057812 */ /* 0x000fe200078efcff */
[C---:B------:R-:W-:Y:S01]  /*c630*/  FFMA.FTZ R32, R22.reuse, R13, R19 ;  /* 0x0000000d16207223 */ /* 0x040fe20000010013 */
[-C--:B------:R-:W-:Y:S01]  /*c640*/  HFMA2 R18, R15, R0.reuse.H0_H0, -72, -72 ;  /* 0xd480d4800f127431 */ /* 0x080fe20000040000 */
[C---:B------:R-:W-:Y:S01]  /*c650*/  FFMA.FTZ R29, R22.reuse, R9, R14 ;  /* 0x00000009161d7223 */ /* 0x040fe2000001000e */
[-C--:B------:R-:W-:Y:S01]  /*c660*/  HFMA2 R19, R17, R0.reuse.H0_H0, -72, -72 ;  /* 0xd480d48011137431 */ /* 0x080fe20000040000 */
[----:B------:R-:W-:Y:S01]  /*c670*/  FFMA.FTZ R31, R22, R11, R16 ;  /* 0x0000000b161f7223 */ /* 0x000fe20000010010 */
[----:B------:R-:W-:Y:S02]  /*c680*/  HADD2.F32 R14, -RZ, R23.H0_H0 ;  /* 0x20000017ff0e7230 */ /* 0x000fe40000004100 */
[----:B------:R-:W-:Y:S02]  /*c690*/  HFMA2 R5, R5, R0.H0_H0, -72, -72 ;  /* 0xd480d48005057431 */ /* 0x000fe40000040000 */
[--C-:B------:R-:W-:Y:S01]  /*c6a0*/  HADD2.F32 R16, -RZ, R18.reuse.H0_H0 ;  /* 0x20000012ff107230 */ /* 0x100fe20000004100 */
[----:B------:R-:W-:Y:S01]  /*c6b0*/  FFMA.FTZ R25, R14, R27, R25 ;  /* 0x0000001b0e197223 */ /* 0x000fe20000010019 */
[----:B------:R-:W-:-:S02]  /*c6c0*/  HADD2.F32 R17, -RZ, R18.H1_H1 ;  /* 0x30000012ff117230 */ /* 0x000fc40000004100 */
[----:B------:R-:W-:Y:S01]  /*c6d0*/  HADD2.F32 R18, -RZ, R19.H0_H0 ;  /* 0x20000013ff127230 */ /* 0x000fe20000004100 */
[C---:B------:R-:W-:Y:S01]  /*c6e0*/  FFMA.FTZ R29, R27.reuse, R16, R29 ;  /* 0x000000101b1d7223 */ /* 0x040fe2000001001d */
[----:B------:R-:W-:Y:S02]  /*c6f0*/  HADD2.F32 R15, -RZ, R23.H1_H1 ;  /* 0x30000017ff0f7230 */ /* 0x000fe40000004100 */
[--C-:B------:R-:W-:Y:S01]  /*c700*/  HADD2.F32 R22, -RZ, R5.reuse.H0_H0 ;  /* 0x20000005ff167230 */ /* 0x100fe20000004100 */
[----:B------:R-:W-:Y:S01]  /*c710*/  FFMA.FTZ R36, R30, R17, R29 ;  /* 0x000000111e247223 */ /* 0x000fe2000001001d */
[----:B------:R-:W-:Y:S01]  /*c720*/  HADD2.F32 R23, -RZ, R5.H1_H1 ;  /* 0x30000005ff177230 */ /* 0x000fe20000004100 */
[----:B------:R-:W-:Y:S01]  /*c730*/  FFMA.FTZ R5, R27, R18, R31 ;  /* 0x000000121b057223 */ /* 0x000fe2000001001f */
[----:B------:R-:W-:Y:S01]  /*c740*/  HADD2.F32 R19, -RZ, R19.H1_H1 ;  /* 0x30000013ff137230 */ /* 0x000fe20000004100 */
[----:B------:R-:W-:Y:S01]  /*c750*/  FFMA.FTZ R31, R15, R30, R25 ;  /* 0x0000001e0f1f7223 */ /* 0x000fe20000010019 */
[----:B------:R-:W-:Y:S01]  /*c760*/  LOP3.LUT R25, R24, 0xf000f, RZ, 0xc0, !PT ;  /* 0x000f000f18197812 */ /* 0x000fe200078ec0ff */
[----:B------:R-:W-:Y:S01]  /*c770*/  FFMA.FTZ R32, R27, R22, R32 ;  /* 0x000000161b207223 */ /* 0x000fe20000010020 */
[----:B------:R-:W-:Y:S01]  /*c780*/  LOP3.LUT R27, R26, 0xf000f, RZ, 0xc0, !PT ;  /* 0x000f000f1a1b7812 */ /* 0x000fe200078ec0ff */
[C---:B------:R-:W-:Y:S01]  /*c790*/  FFMA.FTZ R37, R30.reuse, R19, R5 ;  /* 0x000000131e257223 */ /* 0x040fe20000010005 */
[----:B------:R-:W-:Y:S01]  /*c7a0*/  LOP3.LUT R25, R25, 0x64006400, RZ, 0xfc, !PT ;  /* 0x6400640019197812 */ /* 0x000fe200078efcff */
[----:B------:R-:W-:Y:S01]  /*c7b0*/  FFMA.FTZ R38, R30, R23, R32 ;  /* 0x000000171e267223 */ /* 0x000fe20000010020 */
[----:B------:R-:W-:Y:S01]  /*c7c0*/  LOP3.LUT R27, R27, 0x64006400, RZ, 0xfc, !PT ;  /* 0x640064001b1b7812 */ /* 0x000fe200078efcff */
[----:B0-----:R-:W-:Y:S01]  /*c7d0*/  HADD2.F32 R30, -RZ, R2.H0_H0 ;  /* 0x20000002ff1e7230 */ /* 0x001fe20000004100 */
[----:B------:R-:W-:Y:S01]  /*c7e0*/  LOP3.LUT R5, R4, 0xf000f, RZ, 0xc0, !PT ;  /* 0x000f000f04057812 */ /* 0x000fe200078ec0ff */
[----:B------:R-:W-:Y:S01]  /*c7f0*/  HADD2 R25, R25, -1032, -1032 ;  /* 0xe408e40819197430 */ /* 0x000fe20000000000 */
[----:B------:R-:W-:Y:S01]  /*c800*/  LOP3.LUT R29, R28, 0xf000f, RZ, 0xc0, !PT ;  /* 0x000f000f1c1d7812 */ /* 0x000fe200078ec0ff */
[----:B------:R-:W-:Y:S01]  /*c810*/  HADD2 R39, R27, -1032, -1032 ;  /* 0xe408e4081b277430 */ /* 0x000fe20000000000 */
[----:B------:R-:W-:Y:S01]  /*c820*/  LOP3.LUT R5, R5, 0x64006400, RZ, 0xfc, !PT ;  /* 0x6400640005057812 */ /* 0x000fe200078efcff */
[----:B------:R-:W-:Y:S01]  /*c830*/  HADD2.F32 R44, -RZ, R3.H0_H0 ;  /* 0x20000003ff2c7230 */ /* 0x000fe20000004100 */
[----:B------:R-:W-:Y:S01]  /*c840*/  LOP3.LUT R29, R29, 0x64006400, RZ, 0xfc, !PT ;  /* 0x640064001d1d7812 */ /* 0x000fe200078efcff */
[----:B------:R-:W-:Y:S01]  /*c850*/  HADD2.F32 R33, -RZ, R25.H0_H0 ;  /* 0x20000019ff217230 */ /* 0x000fe20000004100 */
[----:B------:R-:W-:Y:S01]  /*c860*/  LOP3.LUT R24, R24, 0xf000f0, RZ, 0xc0, !PT ;  /* 0x00f000f018187812 */ /* 0x000fe200078ec0ff */
[----:B------:R-:W-:Y:S01]  /*c870*/  HADD2 R5, R5, -1032, -1032 ;  /* 0xe408e40805057430 */ /* 0x000fe20000000000 */
[----:B------:R-:W-:Y:S01]  /*c880*/  LOP3.LUT R4, R4, 0xf000f0, RZ, 0xc0, !PT ;  /* 0x00f000f004047812 */ /* 0x000fe200078ec0ff */
[----:B------:R-:W-:Y:S01]  /*c890*/  HADD2.F32 R34, -RZ, R39.H0_H0 ;  /* 0x20000027ff227230 */ /* 0x000fe20000004100 */
[----:B------:R-:W-:Y:S01]  /*c8a0*/  LOP3.LUT R26, R26, 0xf000f0, RZ, 0xc0, !PT ;  /* 0x00f000f01a1a7812 */ /* 0x000fe200078ec0ff */
[----:B------:R-:W-:Y:S01]  /*c8b0*/  HADD2 R40, R29, -1032, -1032 ;  /* 0xe408e4081d287430 */ /* 0x000fe20000000000 */
[----:B------:R-:W-:Y:S01]  /*c8c0*/  LOP3.LUT R28, R28, 0xf000f0, RZ, 0xc0, !PT ;  /* 0x00f000f01c1c7812 */ /* 0x000fe200078ec0ff */
[C---:B------:R-:W-:Y:S01]  /*c8d0*/  FFMA.FTZ R45, R30.reuse, R33, R36 ;  /* 0x000000211e2d7223 */ /* 0x040fe20000010024 */
[--C-:B------:R-:W-:Y:S01]  /*c8e0*/  HADD2.F32 R32, -RZ, R5.reuse.H0_H0 ;  /* 0x20000005ff207230 */ /* 0x100fe20000004100 */
[----:B------:R-:W-:Y:S01]  /*c8f0*/  FFMA.FTZ R47, R30, R34, R37 ;  /* 0x000000221e2f7223 */ /* 0x000fe20000010025 */
[----:B------:R-:W-:Y:S01]  /*c900*/  HADD2.F32 R36, -RZ, R5.H1_H1 ;  /* 0x30000005ff247230 */ /* 0x000fe20000004100 */
[----:B------:R-:W-:Y:S01]  /*c910*/  LOP3.LUT R5, R24, 0x64006400, RZ, 0xfc, !PT ;  /* 0x6400640018057812 */ /* 0x000fe200078efcff */
[----:B------:R-:W-:Y:S01]  /*c920*/  HADD2.F32 R35, -RZ, R40.H0_H0 ;  /* 0x20000028ff237230 */ /* 0x000fe20000004100 */
[----:B------:R-:W-:Y:S01]  /*c930*/  LOP3.LUT R27, R28, 0x64006400, RZ, 0xfc, !PT ;  /* 0x640064001c1b7812 */ /* 0x000fe200078efcff */
[----:B------:R-:W-:Y:S01]  /*c940*/  HADD2.F32 R29, -RZ, R3.H1_H1 ;  /* 0x30000003ff1d7230 */ /* 0x000fe20000004100 */
[----:B------:R-:W-:Y:S01]  /*c950*/  LOP3.LUT R3, R4, 0x64006400, RZ, 0xfc, !PT ;  /* 0x6400640004037812 */ /* 0x000fe200078efcff */
[----:B------:R-:W-:Y:S01]  /*c960*/  HADD2.F32 R37, -RZ, R25.H1_H1 ;  /* 0x30000019ff257230 */ /* 0x000fe20000004100 */
[----:B------:R-:W-:Y:S01]  /*c970*/  LOP3.LUT R25, R26, 0x64006400, RZ, 0xfc, !PT ;  /* 0x640064001a197812 */ /* 0x000fe200078efcff */
[----:B------:R-:W-:Y:S01]  /*c980*/  FFMA.FTZ R31, R32, R30, R31 ;  /* 0x0000001e201f7223 */ /* 0x000fe2000001001f */
[----:B------:R-:W-:Y:S01]  /*c990*/  HFMA2 R5, R5, R0.H0_H0, -72, -72 ;  /* 0xd480d48005057431 */ /* 0x000fe20000040000 */
[----:B------:R-:W-:Y:S01]  /*c9a0*/  FFMA.FTZ R30, R30, R35, R38 ;  /* 0x000000231e1e7223 */ /* 0x000fe20000010026 */
[----:B------:R-:W-:-:S02]  /*c9b0*/  HADD2.F32 R2, -RZ, R2.H1_H1 ;  /* 0x30000002ff027230 */ /* 0x000fc40000004100 */
[----:B------:R-:W-:Y:S02]  /*c9c0*/  HADD2.F32 R38, -RZ, R39.H1_H1 ;  /* 0x30000027ff267230 */ /* 0x000fe40000004100 */
[-C--:B------:R-:W-:Y:S01]  /*c9d0*/  HFMA2 R3, R3, R0.reuse.H0_H0, -72, -72 ;  /* 0xd480d48003037431 */ /* 0x080fe20000040000 */
[----:B------:R-:W-:Y:S01]  /*c9e0*/  FFMA.FTZ R45, R2, R37, R45 ;  /* 0x00000025022d7223 */ /* 0x000fe2000001002d */
[-C--:B------:R-:W-:Y:S01]  /*c9f0*/  HFMA2 R25, R25, R0.reuse.H0_H0, -72, -72 ;  /* 0xd480d48019197431 */ /* 0x080fe20000040000 */
[----:B------:R-:W-:Y:S01]  /*ca00*/  FFMA.FTZ R31, R36, R2, R31 ;  /* 0x00000002241f7223 */ /* 0x000fe2000001001f */
[----:B------:R-:W-:Y:S01]  /*ca10*/  HFMA2 R27, R27, R0.H0_H0, -72, -72 ;  /* 0xd480d4801b1b7431 */ /* 0x000fe20000040000 */
[----:B------:R-:W-:Y:S01]  /*ca20*/  FFMA.FTZ R47, R2, R38, R47 ;  /* 0x00000026022f7223 */ /* 0x000fe2000001002f */
[----:B------:R-:W-:Y:S02]  /*ca30*/  HADD2.F32 R39, -RZ, R40.H1_H1 ;  /* 0x30000028ff277230 */ /* 0x000fe40000004100 */
[----:B------:R-:W-:-:S02]  /*ca40*/  HADD2.F32 R41, -RZ, R5.H0_H0 ;  /* 0x20000005ff297230 */ /* 0x000fc40000004100 */
[----:B------:R-:W-:Y:S01]  /*ca50*/  HADD2.F32 R40, -RZ, R3.H0_H0 ;  /* 0x20000003ff287230 */ /* 0x000fe20000004100 */
[----:B------:R-:W-:Y:S01]  /*ca60*/  FFMA.FTZ R30, R2, R39, R30 ;  /* 0x00000027021e7223 */ /* 0x000fe2000001001e */
[----:B------:R-:W-:Y:S01]  /*ca70*/  HADD2.F32 R42, -RZ, R25.H0_H0 ;  /* 0x20000019ff2a7230 */ /* 0x000fe20000004100 */
[----:B------:R-:W-:Y:S01]  /*ca80*/  FFMA.FTZ R2, R44, R41, R45 ;  /* 0x000000292c027223 */ /* 0x000fe2000001002d */
[----:B------:R-:W-:Y:S01]  /*ca90*/  HADD2.F32 R43, -RZ, R27.H0_H0 ;  /* 0x2000001bff2b7230 */ /* 0x000fe20000004100 */
[----:B------:R-:W-:Y:S01]  /*caa0*/  FFMA.FTZ R31, R40, R44, R31 ;  /* 0x0000002c281f7223 */ /* 0x000fe2000001001f */
[----:B------:R-:W-:Y:S01]  /*cab0*/  HADD2.F32 R45, -RZ, R5.H1_H1 ;  /* 0x30000005ff2d7230 */ /* 0x000fe20000004100 */
[C---:B------:R-:W-:Y:S01]  /*cac0*/  FFMA.FTZ R26, R44.reuse, R42, R47 ;  /* 0x0000002a2c1a7223 */ /* 0x040fe2000001002f */
[----:B------:R-:W-:Y:S01]  /*cad0*/  HADD2.F32 R46, -RZ, R25.H1_H1 ;  /* 0x30000019ff2e7230 */ /* 0x000fe20000004100 */
[----:B------:R-:W-:Y:S01]  /*cae0*/  FFMA.FTZ R30, R44, R43, R30 ;  /* 0x0000002b2c1e7223 */ /* 0x000fe2000001001e */
[----:B------:R-:W-:Y:S01]  /*caf0*/  HADD2.F32 R44, -RZ, R3.H1_H1 ;  /* 0x30000003ff2c7230 */ /* 0x000fe20000004100 */
[C---:B------:R-:W-:Y:S01]  /*cb00*/  FFMA.FTZ R25, R29.reuse, R45, R2 ;  /* 0x0000002d1d197223 */ /* 0x040fe20000010002 */
[----:B------:R-:W-:Y:S01]  /*cb10*/  HADD2.F32 R47, -RZ, R27.H1_H1 ;  /* 0x3000001bff2f7230 */ /* 0x000fe20000004100 */
[C---:B------:R-:W-:Y:S01]  /*cb20*/  FFMA.FTZ R26, R29.reuse, R46, R26 ;  /* 0x0000002e1d1a7223 */ /* 0x040fe2000001001a */
[--C-:B------:R-:W-:Y:S01]  /*cb30*/  HADD2.F32 R5, -RZ, R96.reuse.H0_H0 ;  /* 0x20000060ff057230 */ /* 0x100fe20000004100 */
[----:B------:R-:W-:Y:S01]  /*cb40*/  FFMA.FTZ R24, R44, R29, R31 ;  /* 0x0000001d2c187223 */ /* 0x000fe2000001001f */
[----:B------:R-:W-:Y:S01]  /*cb50*/  HADD2.F32 R4, -RZ, R96.H1_H1 ;  /* 0x30000060ff047230 */ /* 0x000fe20000004100 */
[----:B------:R-:W-:Y:S01]  /*cb60*/  FFMA.FTZ R29, R29, R47, R30 ;  /* 0x0000002f1d1d7223 */ /* 0x000fe2000001001e */
[--C-:B------:R-:W-:Y:S01]  /*cb70*/  HADD2.F32 R3, -RZ, R95.reuse.H0_H0 ;  /* 0x2000005fff037230 */ /* 0x100fe20000004100 */
[----:B------:R-:W-:Y:S01]  /*cb80*/  FMUL.FTZ R24, R24, R5 ;  /* 0x0000000518187220 */ /* 0x000fe20000410000 */
[----:B------:R-:W-:Y:S01]  /*cb90*/  HADD2.F32 R2, -RZ, R95.H1_H1 ;  /* 0x3000005fff027230 */ /* 0x000fe20000004100 */
[----:B------:R-:W-:-:S02]  /*cba0*/  FMUL.FTZ R25, R25, R4 ;  /* 0x0000000419197220 */ /* 0x000fc40000410000 */
[----:B------:R-:W-:Y:S02]  /*cbb0*/  FMUL.FTZ R26, R26, R3 ;  /* 0x000000031a1a7220 */ /* 0x000fe40000410000 */
[----:B------:R-:W-:Y:S01]  /*cbc0*/  FMUL.FTZ R27, R29, R2 ;  /* 0x000000021d1b7220 */ /* 0x000fe20000410000 */
[----:B------:R-:W-:Y:S02]  /*cbd0*/  F2FP.PACK_AB R29, RZ, R24 ;  /* 0x00000018ff1d723e */ /* 0x000fe400000000ff */
[----:B------:R-:W-:Y:S02]  /*cbe0*/  F2FP.PACK_AB R25, RZ, R25 ;  /* 0x00000019ff19723e */ /* 0x000fe400000000ff */
[----:B------:R-:W-:Y:S01]  /*cbf0*/  F2FP.PACK_AB R26, RZ, R26 ;  /* 0x0000001aff1a723e */ /* 0x000fe200000000ff */
[--C-:B------:R-:W-:Y:S01]  /*cc00*/  HADD2 R28, R29.H0_H0, R58.reuse.H0_H0 ;  /* 0x2000003a1d1c7230 */ /* 0x100fe20000000800 */
[----:B------:R-:W-:Y:S01]  /*cc10*/  F2FP.PACK_AB R27, RZ, R27 ;  /* 0x0000001bff1b723e */ /* 0x000fe200000000ff */
[----:B------:R-:W-:-:S02]  /*cc20*/  HADD2 R30, R25.H0_H0, R58.H1_H1 ;  /* 0x3000003a191e7230 */ /* 0x000fc40000000800 */
[--C-:B------:R-:W-:Y:S02]  /*cc30*/  HADD2 R29, R26.H0_H0, R57.reuse.H0_H0 ;  /* 0x200000391a1d7230 */ /* 0x100fe40000000800 */
[----:B------:R-:W-:Y:S01]  /*cc40*/  HADD2 R31, R27.H0_H0, R57.H1_H1 ;  /* 0x300000391b1f7230 */ /* 0x000fe20000000800 */
        /* <DEDUP_REMOVED lines=22> */
[-C--:B------:R-:W-:Y:S02]  /*cdb0*/  FFMA.FTZ R27, R15, R58.reuse, R27 ;  /* 0x0000003a0f1b7223 */ /* 0x080fe4000001001b */
[-C--:B------:R-:W-:Y:S02]  /*cdc0*/  FFMA.FTZ R57, R17, R58.reuse, R57 ;  /* 0x0000003a11397223 */ /* 0x080fe40000010039 */
[-C--:B------:R-:W-:Y:S02]  /*cdd0*/  FFMA.FTZ R63, R19, R58.reuse, R63 ;  /* 0x0000003a133f7223 */ /* 0x080fe4000001003f */
[----:B------:R-:W-:Y:S01]  /*cde0*/  FFMA.FTZ R49, R23, R58, R49 ;  /* 0x0000003a17317223 */ /* 0x000fe20000010031 */
[--C-:B------:R-:W-:Y:S01]  /*cdf0*/  HADD2.F32 R58, -RZ, R25.reuse.H0_H0 ;  /* 0x20000019ff3a7230 */ /* 0x100fe20000004100 */
        /* <DEDUP_REMOVED lines=96> */
[-C--:B------:R-:W-:Y:S01]  /*d400*/  FFMA.FTZ R7, R7, R26.reuse, R6 ;  /* 0x0000001a07077223 */ /* 0x080fe20000010006 */
[--C-:B-1----:R-:W-:Y:S01]  /*d410*/  HADD2.F32 R6, -RZ, R24.reuse.H0_H0 ;  /* 0x20000018ff067230 */ /* 0x102fe20000004100 */
        /* <DEDUP_REMOVED lines=9> */
[-C--:B------:R-:W-:Y:S01]  /*d4b0*/  FFMA.FTZ R17, R17, R58.reuse, R8 ;  /* 0x0000003a11117223 */ /* 0x080fe20000010008 */
[--C-:B------:R-:W-:Y:S01]  /*d4c0*/  HADD2.F32 R8, -RZ, R25.reuse.H0_H0 ;  /* 0x20000019ff087230 */ /* 0x100fe20000004100 */
[-C--:B------:R-:W-:Y:S01]  /*d4d0*/  FFMA.FTZ R19, R19, R58.reuse, R10 ;  /* 0x0000003a13137223 */ /* 0x080fe2000001000a */
[----:B------:R-:W-:Y:S01]  /*d4e0*/  HADD2.F32 R25, -RZ, R25.H1_H1 ;  /* 0x30000019ff197230 */ /* 0x000fe20000004100 */
        /* <DEDUP_REMOVED lines=28> */
[----:B------:R-:W-:Y:S02]  /*d6b0*/  HADD2 R50, R46, R50 ;  /* 0x000000322e327230 */ /* 0x000fe40000000000 */
.L_x_30:
[----:B------:R-:W-:Y:S01]  /*d6c0*/  IMAD.MOV.U32 R13, RZ, RZ, c[0x0][0x18c] ;  /* 0x00006300ff0d7624 */ /* 0x000fe200078e00ff */
[----:B------:R-:W0:Y:S03]  /*d6d0*/  LDS.64 R16, [UR4+0x10] ;  /* 0x00001004ff107984 */ /* 0x000e260008000a00 */
[----:B------:R-:W-:-:S05]  /*d6e0*/  IMAD.WIDE R6, R13, 0x4, R20 ;  /* 0x000000040d067825 */ /* 0x000fca00078e0214 */
[----:B------:R-:W2:Y:S01]  /*d6f0*/  LDG.E.128.CONSTANT R8, [R6.64] ;  /* 0x0000000606087981 */ /* 0x000ea2000c1e9d00 */
[--C-:B0-----:R-:W-:Y:S02]  /*d700*/  HADD2.F32 R34, -RZ, R16.reuse.H0_H0 ;  /* 0x20000010ff227230 */ /* 0x101fe40000004100 */
[----:B------:R-:W-:Y:S02]  /*d710*/  HADD2.F32 R33, -RZ, R16.H1_H1 ;  /* 0x30000010ff217230 */ /* 0x000fe40000004100 */
[--C-:B------:R-:W-:Y:S02]  /*d720*/  HADD2.F32 R36, -RZ, R17.reuse.H0_H0 ;  /* 0x20000011ff247230 */ /* 0x100fe40000004100 */
[----:B------:R-:W-:Y:S01]  /*d730*/  HADD2.F32 R37, -RZ, R17.H1_H1 ;  /* 0x30000011ff257230 */ /* 0x000fe20000004100 */
[C---:B--2---:R-:W-:Y:S02]  /*d740*/  LOP3.LUT R12, R8.reuse, 0xf000f, RZ, 0xc0, !PT ;  /* 0x000f000f080c7812 */ /* 0x044fe400078ec0ff */
[----:B------:R-:W-:-:S02]  /*d750*/  LOP3.LUT R19, R8, 0xf000f0, RZ, 0xc0, !PT ;  /* 0x00f000f008137812 */ /* 0x000fc400078ec0ff */
[----:B------:R-:W-:Y:S02]  /*d760*/  SHF.R.U32.HI R41, RZ, 0x8, R8 ;  /* 0x00000008ff297819 */ /* 0x000fe40000011608 */
[C---:B------:R-:W-:Y:S02]  /*d770*/  LOP3.LUT R8, R9.reuse, 0xf000f, RZ, 0xc0, !PT ;  /* 0x000f000f09087812 */ /* 0x040fe400078ec0ff */
[----:B------:R-:W-:Y:S02]  /*d780*/  LOP3.LUT R24, R9, 0xf000f0, RZ, 0xc0, !PT ;  /* 0x00f000f009187812 */ /* 0x000fe400078ec0ff */
[----:B------:R-:W-:Y:S02]  /*d790*/  SHF.R.U32.HI R42, RZ, 0x8, R9 ;  /* 0x00000008ff2a7819 */ /* 0x000fe40000011609 */
        /* <DEDUP_REMOVED lines=12> */
[----:B------:R-:W0:Y:S01]  /*d860*/  LDS.64 R8, [UR4+0x18] ;  /* 0x00001804ff087984 */ /* 0x000e220008000a00 */
[--C-:B------:R-:W-:Y:S01]  /*d870*/  HADD2.F32 R12, -RZ, R16.reuse.H0_H0 ;  /* 0x20000010ff0c7230 */ /* 0x100fe20000004100 */
[----:B------:R-:W-:Y:S01]  /*d880*/  LOP3.LUT R25, R24, 0x64006400, RZ, 0xfc, !PT ;  /* 0x6400640018197812 */ /* 0x000fe200078efcff */
[----:B------:R-:W-:Y:S01]  /*d890*/  HADD2.F32 R14, -RZ, R16.H1_H1 ;  /* 0x30000010ff0e7230 */ /* 0x000fe20000004100 */
[----:B------:R-:W-:Y:S01]  /*d8a0*/  LOP3.LUT R27, R26, 0x64006400, RZ, 0xfc, !PT ;  /* 0x640064001a1b7812 */ /* 0x000fe200078efcff */
[--C-:B------:R-:W-:Y:S01]  /*d8b0*/  HADD2.F32 R15, -RZ, R17.reuse.H0_H0 ;  /* 0x20000011ff0f7230 */ /* 0x100fe20000004100 */
[----:B------:R-:W-:Y:S01]  /*d8c0*/  LOP3.LUT R32, R11, 0xf000f0, RZ, 0xc0, !PT ;  /* 0x00f000f00b207812 */ /* 0x000fe200078ec0ff */
[----:B------:R-:W-:Y:S01]  /*d8d0*/  HADD2.F32 R16, -RZ, R17.H1_H1 ;  /* 0x30000011ff107230 */ /* 0x000fe20000004100 */
[----:B------:R-:W-:Y:S01]  /*d8e0*/  SHF.R.U32.HI R10, RZ, 0x8, R10 ;  /* 0x00000008ff0a7819 */ /* 0x000fe2000001160a */
[----:B------:R-:W-:Y:S01]  /*d8f0*/  HADD2.F32 R17, -RZ, R18.H0_H0 ;  /* 0x20000012ff117230 */ /* 0x000fe20000004100 */
[----:B------:R-:W-:Y:S01]  /*d900*/  FFMA.FTZ R24, R34, R15, RZ ;  /* 0x0000000f22187223 */ /* 0x000fe200000100ff */
[----:B------:R-:W-:Y:S01]  /*d910*/  HADD2.F32 R19, -RZ, R22.H0_H0 ;  /* 0x20000016ff137230 */ /* 0x000fe20000004100 */
        /* <DEDUP_REMOVED lines=8> */
[--C-:B------:R-:W-:Y:S01]  /*d9a0*/  HADD2.F32 R23, -RZ, R38.reuse.H1_H1 ;  /* 0x30000026ff177230 */ /* 0x100fe20000004100 */
[C---:B------:R-:W-:Y:S01]  /*d9b0*/  FFMA.FTZ R39, R33.reuse, R16, R24 ;  /* 0x0000001021277223 */ /* 0x040fe20000010018 */
[----:B------:R-:W-:Y:S01]  /*d9c0*/  HADD2.F32 R24, -RZ, R38.H0_H0 ;  /* 0x20000026ff187230 */ /* 0x000fe20000004100 */
[C---:B------:R-:W-:Y:S01]  /*d9d0*/  FFMA.FTZ R40, R33.reuse, R18, R26 ;  /* 0x0000001221287223 */ /* 0x040fe2000001001a */
[-C--:B------:R-:W-:Y:S01]  /*d9e0*/  HFMA2 R26, R25, R0.reuse.H0_H0, -72, -72 ;  /* 0xd480d480191a7431 */ /* 0x080fe20000040000 */
[----:B------:R-:W-:Y:S01]  /*d9f0*/  FFMA.FTZ R43, R33, R22, R34 ;  /* 0x00000016212b7223 */ /* 0x000fe20000010022 */
[----:B------:R-:W-:Y:S01]  /*da00*/  LOP3.LUT R33, R32, 0x64006400, RZ, 0xfc, !PT ;  /* 0x6400640020217812 */ /* 0x000fe200078efcff */
[----:B------:R-:W-:Y:S01]  /*da10*/  HFMA2 R32, R27, R0.H0_H0, -72, -72 ;  /* 0xd480d4801b207431 */ /* 0x000fe20000040000 */
[----:B------:R-:W-:Y:S01]  /*da20*/  FFMA.FTZ R38, R24, R36, R35 ;  /* 0x0000002418267223 */ /* 0x000fe20000010023 */
[----:B------:R-:W-:-:S02]  /*da30*/  HADD2.F32 R25, -RZ, R26.H0_H0 ;  /* 0x2000001aff197230 */ /* 0x000fc40000004100 */
[----:B------:R-:W-:Y:S02]  /*da40*/  HFMA2 R34, R33, R0.H0_H0, -72, -72 ;  /* 0xd480d48021227431 */ /* 0x000fe40000040000 */
[----:B------:R-:W-:Y:S01]  /*da50*/  HADD2.F32 R27, -RZ, R32.H0_H0 ;  /* 0x20000020ff1b7230 */ /* 0x000fe20000004100 */
[C---:B------:R-:W-:Y:S01]  /*da60*/  FFMA.FTZ R39, R36.reuse, R25, R39 ;  /* 0x0000001924277223 */ /* 0x040fe20000010027 */
[----:B------:R-:W-:Y:S02]  /*da70*/  HADD2.F32 R26, -RZ, R26.H1_H1 ;  /* 0x3000001aff1a7230 */ /* 0x000fe40000004100 */
[----:B------:R-:W-:Y:S01]  /*da80*/  HADD2.F32 R33, -RZ, R34.H0_H0 ;  /* 0x20000022ff217230 */ /* 0x000fe20000004100 */
[C---:B------:R-:W-:Y:S01]  /*da90*/  FFMA.FTZ R35, R36.reuse, R27, R40 ;  /* 0x0000001b24237223 */ /* 0x040fe20000010028 */
[----:B------:R-:W-:Y:S01]  /*daa0*/  HADD2.F32 R32, -RZ, R32.H1_H1 ;  /* 0x30000020ff207230 */ /* 0x000fe20000004100 */
[----:B------:R-:W-:Y:S01]  /*dab0*/  FFMA.FTZ R40, R23, R37, R38 ;  /* 0x0000002517287223 */ /* 0x000fe20000010026 */
[----:B------:R-:W-:Y:S01]  /*dac0*/  HADD2.F32 R34, -RZ, R34.H1_H1 ;  /* 0x30000022ff227230 */ /* 0x000fe20000004100 */
[----:B------:R-:W-:Y:S01]  /*dad0*/  FFMA.FTZ R36, R36, R33, R43 ;  /* 0x0000002124247223 */ /* 0x000fe2000001002b */
[----:B------:R-:W-:Y:S01]  /*dae0*/  LOP3.LUT R38, R11, 0xf000f, RZ, 0xc0, !PT ;  /* 0x000f000f0b267812 */ /* 0x000fe200078ec0ff */
[C---:B------:R-:W-:Y:S01]  /*daf0*/  FFMA.FTZ R43, R37.reuse, R26, R39 ;  /* 0x0000001a252b7223 */ /* 0x040fe20000010027 */
[--C-:B0-----:R-:W-:Y:S01]  /*db00*/  HADD2.F32 R39, -RZ, R8.reuse.H0_H0 ;  /* 0x20000008ff277230 */ /* 0x101fe20000004100 */
[----:B------:R-:W-:Y:S01]  /*db10*/  FFMA.FTZ R46, R37, R32, R35 ;  /* 0x00000020252e7223 */ /* 0x000fe20000010023 */
[----:B------:R-:W-:Y:S01]  /*db20*/  LOP3.LUT R35, R41, 0xf000f, RZ, 0xc0, !PT ;  /* 0x000f000f29237812 */ /* 0x000fe200078ec0ff */
[----:B------:R-:W-:Y:S01]  /*db30*/  FFMA.FTZ R49, R37, R34, R36 ;  /* 0x0000002225317223 */ /* 0x000fe20000010024 */
[----:B------:R-:W-:Y:S01]  /*db40*/  LOP3.LUT R36, R42, 0xf000f, RZ, 0xc0, !PT ;  /* 0x000f000f2a247812 */ /* 0x000fe200078ec0ff */
[----:B------:R-:W-:Y:S01]  /*db50*/  HADD2.F32 R44, -RZ, R8.H1_H1 ;  /* 0x30000008ff2c7230 */ /* 0x000fe20000004100 */
[----:B------:R-:W-:Y:S01]  /*db60*/  LOP3.LUT R37, R10, 0xf000f, RZ, 0xc0, !PT ;  /* 0x000f000f0a257812 */ /* 0x000fe200078ec0ff */
[--C-:B------:R-:W-:Y:S01]  /*db70*/  HADD2.F32 R58, -RZ, R9.reuse.H0_H0 ;  /* 0x20000009ff3a7230 */ /* 0x100fe20000004100 */
[----:B------:R-:W-:Y:S01]  /*db80*/  LOP3.LUT R35, R35, 0x64006400, RZ, 0xfc, !PT ;  /* 0x6400640023237812 */ /* 0x000fe200078efcff */
[----:B------:R-:W-:Y:S01]  /*db90*/  HADD2.F32 R63, -RZ, R9.H1_H1 ;  /* 0x30000009ff3f7230 */ /* 0x000fe20000004100 */
[----:B------:R-:W-:-:S02]  /*dba0*/  LOP3.LUT R36, R36, 0x64006400, RZ, 0xfc, !PT ;  /* 0x6400640024247812 */ /* 0x000fc400078efcff */
[----:B------:R-:W-:Y:S01]  /*dbb0*/  LOP3.LUT R37, R37, 0x64006400, RZ, 0xfc, !PT ;  /* 0x6400640025257812 */ /* 0x000fe200078efcff */
[----:B------:R-:W-:Y:S01]  /*dbc0*/  HADD2 R8, R35, -1032, -1032 ;  /* 0xe408e40823087430 */ /* 0x000fe20000000000 */
[----:B------:R-:W-:Y:S01]  /*dbd0*/  LOP3.LUT R38, R38, 0x64006400, RZ, 0xfc, !PT ;  /* 0x6400640026267812 */ /* 0x000fe200078efcff */
[----:B------:R-:W-:Y:S01]  /*dbe0*/  HADD2 R51, R36, -1032, -1032 ;  /* 0xe408e40824337430 */ /* 0x000fe20000000000 */
[----:B------:R-:W-:Y:S01]  /*dbf0*/  LOP3.LUT R10, R10, 0xf000f0, RZ, 0xc0, !PT ;  /* 0x00f000f00a0a7812 */ /* 0x000fe200078ec0ff */
[----:B------:R-:W-:Y:S02]  /*dc00*/  HADD2 R57, R37, -1032, -1032 ;  /* 0xe408e40825397430 */ /* 0x000fe40000000000 */
[----:B------:R-:W-:Y:S02]  /*dc10*/  HADD2 R64, R38, -1032, -1032 ;  /* 0xe408e40826407430 */ /* 0x000fe40000000000 */
[----:B------:R-:W-:Y:S02]  /*dc20*/  HADD2.F32 R35, -RZ, R8.H0_H0 ;  /* 0x20000008ff237230 */ /* 0x000fe40000004100 */
[----:B------:R-:W-:-:S02]  /*dc30*/  HADD2.F32 R36, -RZ, R51.H0_H0 ;  /* 0x20000033ff247230 */ /* 0x000fc40000004100 */
[----:B------:R-:W-:Y:S01]  /*dc40*/  HADD2.F32 R37, -RZ, R57.H0_H0 ;  /* 0x20000039ff257230 */ /* 0x000fe20000004100 */
[----:B------:R-:W-:Y:S01]  /*dc50*/  FFMA.FTZ R45, R35, R39, R40 ;  /* 0x00000027232d7223 */ /* 0x000fe20000010028 */
[----:B------:R-:W-:Y:S01]  /*dc60*/  HADD2.F32 R38, -RZ, R64.H0_H0 ;  /* 0x20000040ff267230 */ /* 0x000fe20000004100 */
[C---:B------:R-:W-:Y:S01]  /*dc70*/  FFMA.FTZ R47, R39.reuse, R36, R43 ;  /* 0x00000024272f7223 */ /* 0x040fe2000001002b */
[----:B------:R-:W-:Y:S01]  /*dc80*/  LOP3.LUT R43, R42, 0xf000f0, RZ, 0xc0, !PT ;  /* 0x00f000f02a2b7812 */ /* 0x000fe200078ec0ff */
[C---:B------:R-:W-:Y:S01]  /*dc90*/  FFMA.FTZ R46, R39.reuse, R37, R46 ;  /* 0x00000025272e7223 */ /* 0x040fe2000001002e */
[----:B------:R-:W-:Y:S01]  /*dca0*/  HADD2.F32 R40, -RZ, R51.H1_H1 ;  /* 0x30000033ff287230 */ /* 0x000fe20000004100 */
[----:B------:R-:W-:Y:S01]  /*dcb0*/  FFMA.FTZ R49, R39, R38, R49 ;  /* 0x0000002627317223 */ /* 0x000fe20000010031 */
[----:B------:R-:W-:Y:S01]  /*dcc0*/  HADD2.F32 R39, -RZ, R8.H1_H1 ;  /* 0x30000008ff277230 */ /* 0x000fe20000004100 */
[----:B------:R-:W-:Y:S01]  /*dcd0*/  LOP3.LUT R8, R41, 0xf000f0, RZ, 0xc0, !PT ;  /* 0x00f000f029087812 */ /* 0x000fe200078ec0ff */
[----:B------:R-:W-:Y:S01]  /*dce0*/  HADD2.F32 R41, -RZ, R57.H1_H1 ;  /* 0x30000039ff297230 */ /* 0x000fe20000004100 */
[----:B------:R-:W-:Y:S01]  /*dcf0*/  LOP3.LUT R43, R43, 0x64006400, RZ, 0xfc, !PT ;  /* 0x640064002b2b7812 */ /* 0x000fe200078efcff */
[----:B------:R-:W-:Y:S01]  /*dd00*/  HADD2.F32 R42, -RZ, R64.H1_H1 ;  /* 0x30000040ff2a7230 */ /* 0x000fe20000004100 */
[----:B------:R-:W-:Y:S01]  /*dd10*/  LOP3.LUT R9, R8, 0x64006400, RZ, 0xfc, !PT ;  /* 0x6400640008097812 */ /* 0x000fe200078efcff */
[C---:B------:R-:W-:Y:S01]  /*dd20*/  FFMA.FTZ R64, R44.reuse, R40, R47 ;  /* 0x000000282c407223 */ /* 0x040fe2000001002f */
[----:B------:R-:W-:Y:S01]  /*dd30*/  LOP3.LUT R8, R11, 0xf000f0, RZ, 0xc0, !PT ;  /* 0x00f000f00b087812 */ /* 0x000fe200078ec0ff */
[----:B------:R-:W-:Y:S01]  /*dd40*/  FFMA.FTZ R65, R44, R41, R46 ;  /* 0x000000292c417223 */ /* 0x000fe2000001002e */
[----:B------:R-:W-:Y:S01]  /*dd50*/  LOP3.LUT R11, R10, 0x64006400, RZ, 0xfc, !PT ;  /* 0x640064000a0b7812 */ /* 0x000fe200078efcff */
[-C--:B------:R-:W-:Y:S01]  /*dd60*/  HFMA2 R51, R9, R0.reuse.H0_H0, -72, -72 ;  /* 0xd480d48009337431 */ /* 0x080fe20000040000 */
[----:B------:R-:W-:Y:S01]  /*dd70*/  LOP3.LUT R9, R8, 0x64006400, RZ, 0xfc, !PT ;  /* 0x6400640008097812 */ /* 0x000fe200078efcff */
[-C--:B------:R-:W-:Y:S01]  /*dd80*/  HFMA2 R8, R43, R0.reuse.H0_H0, -72, -72 ;  /* 0xd480d4802b087431 */ /* 0x080fe20000040000 */
[----:B------:R-:W-:Y:S01]  /*dd90*/  FFMA.FTZ R10, R39, R44, R45 ;  /* 0x0000002c270a7223 */ /* 0x000fe2000001002d */
[-C--:B------:R-:W-:Y:S01]  /*dda0*/  HFMA2 R11, R11, R0.reuse.H0_H0, -72, -72 ;  /* 0xd480d4800b0b7431 */ /* 0x080fe20000040000 */
[----:B------:R-:W-:Y:S01]  /*ddb0*/  FFMA.FTZ R66, R44, R42, R49 ;  /* 0x0000002a2c427223 */ /* 0x000fe20000010031 */
[----:B------:R-:W-:-:S02]  /*ddc0*/  HFMA2 R9, R9, R0.H0_H0, -72, -72 ;  /* 0xd480d48009097431 */ /* 0x000fc40000040000 */
[--C-:B------:R-:W-:Y:S02]  /*ddd0*/  HADD2.F32 R43, -RZ, R51.reuse.H0_H0 ;  /* 0x20000033ff2b7230 */ /* 0x100fe40000004100 */
[----:B------:R-:W-:Y:S02]  /*dde0*/  HADD2.F32 R44, -RZ, R51.H1_H1 ;  /* 0x30000033ff2c7230 */ /* 0x000fe40000004100 */
[--C-:B------:R-:W-:Y:S01]  /*ddf0*/  HADD2.F32 R45, -RZ, R8.reuse.H0_H0 ;  /* 0x20000008ff2d7230 */ /* 0x100fe20000004100 */
[----:B------:R-:W-:Y:S01]  /*de00*/  FFMA.FTZ R10, R43, R58, R10 ;  /* 0x0000003a2b0a7223 */ /* 0x000fe2000001000a */
[----:B------:R-:W-:Y:S02]  /*de10*/  HADD2.F32 R47, -RZ, R11.H0_H0 ;  /* 0x2000000bff2f7230 */ /* 0x000fe40000004100 */
[----:B------:R-:W-:Y:S01]  /*de20*/  HADD2.F32 R51, -RZ, R9.H0_H0 ;  /* 0x20000009ff337230 */ /* 0x000fe20000004100 */
[C---:B------:R-:W-:Y:S01]  /*de30*/  FFMA.FTZ R64, R58.reuse, R45, R64 ;  /* 0x0000002d3a407223 */ /* 0x040fe20000010040 */
[----:B------:R-:W-:Y:S01]  /*de40*/  HADD2.F32 R46, -RZ, R8.H1_H1 ;  /* 0x30000008ff2e7230 */ /* 0x000fe20000004100 */
[C---:B------:R-:W-:Y:S01]  /*de50*/  FFMA.FTZ R8, R58.reuse, R47, R65 ;  /* 0x0000002f3a087223 */ /* 0x040fe20000010041 */
[----:B------:R-:W-:Y:S01]  /*de60*/  HADD2.F32 R49, -RZ, R11.H1_H1 ;  /* 0x3000000bff317230 */ /* 0x000fe20000004100 */
[----:B------:R-:W-:Y:S01]  /*de70*/  FFMA.FTZ R66, R58, R51, R66 ;  /* 0x000000333a427223 */ /* 0x000fe20000010042 */
[----:B------:R-:W-:Y:S01]  /*de80*/  HADD2.F32 R57, -RZ, R9.H1_H1 ;  /* 0x30000009ff397230 */ /* 0x000fe20000004100 */
[----:B------:R-:W-:-:S02]  /*de90*/  FFMA.FTZ R10, R44, R63, R10 ;  /* 0x0000003f2c0a7223 */ /* 0x000fc4000001000a */
[C---:B------:R-:W-:Y:S02]  /*dea0*/  FFMA.FTZ R9, R63.reuse, R46, R64 ;  /* 0x0000002e3f097223 */ /* 0x040fe40000010040 */
[C---:B------:R-:W-:Y:S02]  /*deb0*/  FFMA.FTZ R8, R63.reuse, R49, R8 ;  /* 0x000000313f087223 */ /* 0x040fe40000010008 */
[----:B------:R-:W-:Y:S02]  /*dec0*/  FFMA.FTZ R63, R63, R57, R66 ;  /* 0x000000393f3f7223 */ /* 0x000fe40000010042 */
[----:B------:R-:W-:Y:S02]  /*ded0*/  FMUL.FTZ R10, R10, R5 ;  /* 0x000000050a0a7220 */ /* 0x000fe40000410000 */
[----:B------:R-:W-:Y:S02]  /*dee0*/  FMUL.FTZ R9, R9, R4 ;  /* 0x0000000409097220 */ /* 0x000fe40000410000 */
[----:B------:R-:W-:Y:S01]  /*def0*/  FMUL.FTZ R8, R8, R3 ;  /* 0x0000000308087220 */ /* 0x000fe20000410000 */
[----:B------:R-:W-:Y:S01]  /*df00*/  F2FP.PACK_AB R10, RZ, R10 ;  /* 0x0000000aff0a723e */ /* 0x000fe200000000ff */
[----:B------:R-:W-:Y:S01]  /*df10*/  FMUL.FTZ R63, R63, R2 ;  /* 0x000000023f3f7220 */ /* 0x000fe20000410000 */
[----:B------:R-:W-:-:S02]  /*df20*/  F2FP.PACK_AB R9, RZ, R9 ;  /* 0x00000009ff09723e */ /* 0x000fc400000000ff */
[----:B------:R-:W-:Y:S01]  /*df30*/  F2FP.PACK_AB R8, RZ, R8 ;  /* 0x00000008ff08723e */ /* 0x000fe200000000ff */
[----:B------:R-:W-:Y:S01]  /*df40*/  HADD2 R28, R10.H0_H0, R28.H0_H0 ;  /* 0x2000001c0a1c7230 */ /* 0x000fe20000000800 */
[----:B------:R-:W-:Y:S01]  /*df50*/  F2FP.PACK_AB R63, RZ, R63 ;  /* 0x0000003fff3f723e */ /* 0x000fe200000000ff */
[----:B------:R-:W-:Y:S02]  /*df60*/  HADD2 R30, R9.H0_H0, R30.H0_H0 ;  /* 0x2000001e091e7230 */ /* 0x000fe40000000800 */
[----:B------:R-:W-:Y:S02]  /*df70*/  HADD2 R29, R8.H0_H0, R29.H0_H0 ;  /* 0x2000001d081d7230 */ /* 0x000fe40000000800 */
[----:B------:R-:W-:Y:S01]  /*df80*/  HADD2 R31, R63.H0_H0, R31.H0_H0 ;  /* 0x2000001f3f1f7230 */ /* 0x000fe20000000800 */
        /* <DEDUP_REMOVED lines=15> */
[----:B------:R-:W-:Y:S02]  /*e080*/  FFMA.FTZ R58, R22, R63, R58 ;  /* 0x0000003f163a7223 */ /* 0x000fe4000001003a */
[-C--:B------:R-:W-:Y:S01]  /*e090*/  FFMA.FTZ R8, R24, R64.reuse, R9 ;  /* 0x0000004018087223 */ /* 0x080fe20000010009 */
[--C-:B-1----:R-:W-:Y:S01]  /*e0a0*/  HADD2.F32 R9, -RZ, R10.reuse.H0_H0 ;  /* 0x2000000aff097230 */ /* 0x102fe20000004100 */
[-C--:B------:R-:W-:Y:S01]  /*e0b0*/  FFMA.FTZ R66, R25, R64.reuse, R66 ;  /* 0x0000004019427223 */ /* 0x080fe20000010042 */
[----:B------:R-:W-:Y:S01]  /*e0c0*/  HADD2.F32 R10, -RZ, R10.H1_H1 ;  /* 0x3000000aff0a7230 */ /* 0x000fe20000004100 */
[----:B------:R-:W-:-:S02]  /*e0d0*/  FFMA.FTZ R67, R27, R64, R67 ;  /* 0x000000401b437223 */ /* 0x000fc40000010043 */
        /* <DEDUP_REMOVED lines=146> */
.L_x_31:
[----:B------:R-:W-:Y:S01]  /*ea00*/  IMAD.WIDE R6, R13, 0x4, R6 ;  /* 0x000000040d067825 */ /* 0x000fe200078e0206 */
[----:B------:R-:W0:Y:S04]  /*ea10*/  LDS.64 R16, [UR4+0x20] ;  /* 0x00002004ff107984 */ /* 0x000e280008000a00 */
[----:B------:R-:W2:Y:S01]  /*ea20*/  LDG.E.128.CONSTANT R8, [R6.64] ;  /* 0x0000000606087981 */ /* 0x000ea2000c1e9d00 */
[--C-:B0-----:R-:W-:Y:S02]  /*ea30*/  HADD2.F32 R34, -RZ, R16.reuse.H0_H0 ;  /* 0x20000010ff227230 */ /* 0x101fe40000004100 */
[----:B------:R-:W-:Y:S02]  /*ea40*/  HADD2.F32 R33, -RZ, R16.H1_H1 ;  /* 0x30000010ff217230 */ /* 0x000fe40000004100 */
[----:B------:R-:W-:-:S02]  /*ea50*/  HADD2.F32 R36, -RZ, R17.H0_H0 ;  /* 0x20000011ff247230 */ /* 0x000fc40000004100 */
[----:B------:R-:W-:Y:S01]  /*ea60*/  HADD2.F32 R37, -RZ, R17.H1_H1 ;  /* 0x30000011ff257230 */ /* 0x000fe20000004100 */
[C---:B--2---:R-:W-:Y:S02]  /*ea70*/  LOP3.LUT R12, R8.reuse, 0xf000f, RZ, 0xc0, !PT ;  /* 0x000f000f080c7812 */ /* 0x044fe400078ec0ff */
[----:B------:R-:W-:Y:S02]  /*ea80*/  LOP3.LUT R19, R8, 0xf000f0, RZ, 0xc0, !PT ;  /* 0x00f000f008137812 */ /* 0x000fe400078ec0ff */
[----:B------:R-:W-:Y:S02]  /*ea90*/  SHF.R.U32.HI R41, RZ, 0x8, R8 ;  /* 0x00000008ff297819 */ /* 0x000fe40000011608 */
[C---:B------:R-:W-:Y:S02]  /*eaa0*/  LOP3.LUT R8, R9.reuse, 0xf000f, RZ, 0xc0, !PT ;  /* 0x000f000f09087812 */ /* 0x040fe400078ec0ff */
[----:B------:R-:W-:Y:S02]  /*eab0*/  LOP3.LUT R24, R9, 0xf000f0, RZ, 0xc0, !PT ;  /* 0x00f000f009187812 */ /* 0x000fe400078ec0ff */
[----:B------:R-:W-:-:S02]  /*eac0*/  SHF.R.U32.HI R42, RZ, 0x8, R9 ;  /* 0x00000008ff2a7819 */ /* 0x000fc40000011609 */
[----:B------:R-:W-:Y:S02]  /*ead0*/  LOP3.LUT R9, R10, 0xf000f, RZ, 0xc0, !PT ;  /* 0x000f000f0a097812 */ /* 0x000fe400078ec0ff */
[----:B------:R-:W-:Y:S02]  /*eae0*/  LOP3.LUT R14, R11, 0xf000f, RZ, 0xc0, !PT ;  /* 0x000f000f0b0e7812 */ /* 0x000fe400078ec0ff */
        /* <DEDUP_REMOVED lines=292> */
.L_x_32:
[----:B------:R-:W-:Y:S01]  /*fd30*/  IMAD.WIDE R8, R13, 0x4, R6 ;  /* 0x000000040d087825 */ /* 0x000fe200078e0206 */
[----:B------:R-:W0:Y:S05]  /*fd40*/  LDS.64 R24, [UR4+0x30] ;  /* 0x00003004ff187984 */ /* 0x000e2a0008000a00 */
[----:B------:R-:W2:Y:S01]  /*fd50*/  LDG.E.128.CONSTANT R8, [R8.64] ;  /* 0x0000000608087981 */ /* 0x000ea2000c1e9d00 */
[----:B------:R-:W-:Y:S02]  /*fd60*/  PRMT R28, R28, 0x5410, R30 ;  /* 0x000054101c1c7816 */ /* 0x000fe4000000001e */
[----:B------:R-:W-:Y:S01]  /*fd70*/  PRMT R29, R29, 0x5410, R31 ;  /* 0x000054101d1d7816 */ /* 0x000fe2000000001f */
[----:B0-----:R-:W-:-:S02]  /*fd80*/  HADD2.F32 R27, -RZ, R24.H0_H0 ;  /* 0x20000018ff1b7230 */ /* 0x001fc40000004100 */
[----:B------:R-:W-:Y:S02]  /*fd90*/  HADD2.F32 R24, -RZ, R24.H1_H1 ;  /* 0x30000018ff187230 */ /* 0x000fe40000004100 */
[--C-:B------:R-:W-:Y:S02]  /*fda0*/  HADD2.F32 R33, -RZ, R25.reuse.H0_H0 ;  /* 0x20000019ff217230 */ /* 0x100fe40000004100 */
[----:B------:R-:W-:Y:S01]  /*fdb0*/  HADD2.F32 R26, -RZ, R25.H1_H1 ;  /* 0x30000019ff1a7230 */ /* 0x000fe20000004100 */
[C---:B--2---:R-:W-:Y:S02]  /*fdc0*/  LOP3.LUT R6, R8.reuse, 0xf000f, RZ, 0xc0, !PT ;  /* 0x000f000f08067812 */ /* 0x044fe400078ec0ff */
[----:B------:R-:W-:Y:S02]  /*fdd0*/  LOP3.LUT R14, R8, 0xf000f0, RZ, 0xc0, !PT ;  /* 0x00f000f0080e7812 */ /* 0x000fe400078ec0ff */
[----:B------:R-:W-:Y:S02]  /*fde0*/  SHF.R.U32.HI R36, RZ, 0x8, R8 ;  /* 0x00000008ff247819 */ /* 0x000fe40000011608 */
[----:B------:R-:W-:-:S02]  /*fdf0*/  LOP3.LUT R8, R11, 0xf000f, RZ, 0xc0, !PT ;  /* 0x000f000f0b087812 */ /* 0x000fc400078ec0ff */
[----:B------:R-:W-:Y:S02]  /*fe00*/  LOP3.LUT R6, R6, 0x64006400, RZ, 0xfc, !PT ;  /* 0x6400640006067812 */ /* 0x000fe400078efcff */
[----:B------:R-:W-:Y:S02]  /*fe10*/  LOP3.LUT R7, R9, 0xf000f, RZ, 0xc0, !PT ;  /* 0x000f000f09077812 */ /* 0x000fe400078ec0ff */
[C---:B------:R-:W-:Y:S01]  /*fe20*/  LOP3.LUT R12, R10.reuse, 0xf000f, RZ, 0xc0, !PT ;  /* 0x000f000f0a0c7812 */ /* 0x040fe200078ec0ff */
[----:B------:R-:W-:Y:S01]  /*fe30*/  HADD2 R6, R6, -1032, -1032 ;  /* 0xe408e40806067430 */ /* 0x000fe20000000000 */
[----:B------:R-:W-:Y:S02]  /*fe40*/  LOP3.LUT R18, R10, 0xf000f0, RZ, 0xc0, !PT ;  /* 0x00f000f00a127812 */ /* 0x000fe400078ec0ff */
[----:B------:R-:W-:Y:S02]  /*fe50*/  SHF.R.U32.HI R40, RZ, 0x8, R10 ;  /* 0x00000008ff287819 */ /* 0x000fe4000001160a */
[----:B------:R-:W-:Y:S01]  /*fe60*/  LOP3.LUT R10, R8, 0x64006400, RZ, 0xfc, !PT ;  /* 0x64006400080a7812 */ /* 0x000fe200078efcff */
[----:B------:R-:W-:Y:S01]  /*fe70*/  HADD2.F32 R8, -RZ, R6.H0_H0 ;  /* 0x20000006ff087230 */ /* 0x000fe20000004100 */
[----:B------:R-:W-:-:S02]  /*fe80*/  LOP3.LUT R7, R7, 0x64006400, RZ, 0xfc, !PT ;  /* 0x6400640007077812 */ /* 0x000fc400078efcff */
[----:B------:R-:W-:Y:S01]  /*fe90*/  LOP3.LUT R16, R9, 0xf000f0, RZ, 0xc0, !PT ;  /* 0x00f000f009107812 */ /* 0x000fe200078ec0ff */
[----:B------:R-:W-:Y:S01]  /*fea0*/  HADD2 R15, R10, -1032, -1032 ;  /* 0xe408e4080a0f7430 */ /* 0x000fe20000000000 */
[----:B------:R-:W-:Y:S01]  /*feb0*/  SHF.R.U32.HI R37, RZ, 0x8, R9 ;  /* 0x00000008ff257819 */ /* 0x000fe20000011609 */
[----:B------:R-:W-:Y:S01]  /*fec0*/  HADD2.F32 R9, -RZ, R6.H1_H1 ;  /* 0x30000006ff097230 */ /* 0x000fe20000004100 */
[----:B------:R-:W-:Y:S02]  /*fed0*/  LOP3.LUT R22, R11, 0xf000f0, RZ, 0xc0, !PT ;  /* 0x00f000f00b167812 */ /* 0x000fe400078ec0ff */
[----:B------:R-:W-:Y:S01]  /*fee0*/  SHF.R.U32.HI R38, RZ, 0x8, R11 ;  /* 0x00000008ff267819 */ /* 0x000fe2000001160b */
[----:B------:R-:W-:Y:S01]  /*fef0*/  HADD2 R11, R7, -1032, -1032 ;  /* 0xe408e408070b7430 */ /* 0x000fe20000000000 */
[----:B------:R-:W-:Y:S01]  /*ff00*/  LOP3.LUT R12, R12, 0x64006400, RZ, 0xfc, !PT ;  /* 0x640064000c0c7812 */ /* 0x000fe200078efcff */
[----:B------:R-:W0:Y:S01]  /*ff10*/  LDS.64 R6, [UR4+0x38] ;  /* 0x00003804ff067984 */ /* 0x000e220008000a00 */
[----:B------:R-:W-:Y:S01]  /*ff20*/  LOP3.LUT R17, R14, 0x64006400, RZ, 0xfc, !PT ;  /* 0x640064000e117812 */ /* 0x000fe200078efcff */
[--C-:B------:R-:W-:Y:S01]  /*ff30*/  HADD2.F32 R14, -RZ, R15.reuse.H0_H0 ;  /* 0x2000000fff0e7230 */ /* 0x100fe20000004100 */
[----:B------:R-:W-:Y:S01]  /*ff40*/  LOP3.LUT R19, R16, 0x64006400, RZ, 0xfc, !PT ;  /* 0x6400640010137812 */ /* 0x000fe200078efcff */
[----:B------:R-:W-:Y:S01]  /*ff50*/  HADD2 R13, R12, -1032, -1032 ;  /* 0xe408e4080c0d7430 */ /* 0x000fe20000000000 */
[----:B------:R-:W-:Y:S01]  /*ff60*/  LOP3.LUT R23, R18, 0x64006400, RZ, 0xfc, !PT ;  /* 0x6400640012177812 */ /* 0x000fe200078efcff */
[----:B------:R-:W-:Y:S01]  /*ff70*/  HADD2.F32 R15, -RZ, R15.H1_H1 ;  /* 0x3000000fff0f7230 */ /* 0x000fe20000004100 */
[----:B------:R-:W-:Y:S01]  /*ff80*/  FFMA.FTZ R25, R27, R14, RZ ;  /* 0x0000000e1b197223 */ /* 0x000fe200000100ff */
[----:B------:R-:W-:Y:S01]  /*ff90*/  HADD2.F32 R10, -RZ, R11.H0_H0 ;  /* 0x2000000bff0a7230 */ /* 0x000fe20000004100 */
[----:B------:R-:W-:Y:S01]  /*ffa0*/  FFMA.FTZ R16, R8, R27, RZ ;  /* 0x0000001b08107223 */ /* 0x000fe200000100ff */
[--C-:B------:R-:W-:Y:S01]  /*ffb0*/  HADD2.F32 R12, -RZ, R13.reuse.H0_H0 ;  /* 0x2000000dff0c7230 */ /* 0x100fe20000004100 */
[----:B------:R-:W-:Y:S01]  /*ffc0*/  FFMA.FTZ R35, R24, R15, R25 ;  /* 0x0000000f18237223 */ /* 0x000fe20000010019 */
[----:B------:R-:W-:Y:S01]  /*ffd0*/  LOP3.LUT R25, R22, 0x64006400, RZ, 0xfc, !PT ;  /* 0x6400640016197812 */ /* 0x000fe200078efcff */
[----:B------:R-:W-:-:S02]  /*ffe0*/  HADD2.F32 R13, -RZ, R13.H1_H1 ;  /* 0x3000000dff0d7230 */ /* 0x000fc40000004100 */
[----:B------:R-:W-:Y:S01]  /*fff0*/  HADD2.F32 R11, -RZ, R11.H1_H1 ;  /* 0x3000000bff0b7230 */ /* 0x000fe20000004100 */
[C---:B------:R-:W-:Y:S01]  /*10000*/  FFMA.FTZ R18, R27.reuse, R12, RZ ;  /* 0x0000000c1b127223 */ /* 0x040fe200000100ff */
[-C--:B------:R-:W-:Y:S01]  /*10010*/  HFMA2 R39, R17, R0.reuse.H0_H0, -72, -72 ;  /* 0xd480d48011277431 */ /* 0x080fe20000040000 */
[----:B------:R-:W-:Y:S01]  /*10020*/  FFMA.FTZ R17, R27, R10, RZ ;  /* 0x0000000a1b117223 */ /* 0x000fe200000100ff */
[-C--:B------:R-:W-:Y:S01]  /*10030*/  HFMA2 R19, R19, R0.reuse.H0_H0, -72, -72 ;  /* 0xd480d48013137431 */ /* 0x080fe20000040000 */
[----:B------:R-:W-:Y:S01]  /*10040*/  FFMA.FTZ R27, R9, R24, R16 ;  /* 0x00000018091b7223 */ /* 0x000fe20000010010 */
[-C--:B------:R-:W-:Y:S01]  /*10050*/  HFMA2 R23, R23, R0.reuse.H0_H0, -72, -72 ;  /* 0xd480d48017177431 */ /* 0x080fe20000040000 */
[C---:B------:R-:W-:Y:S01]  /*10060*/  FFMA.FTZ R34, R24.reuse, R13, R18 ;  /* 0x0000000d18227223 */ /* 0x040fe20000010012 */
[----:B------:R-:W-:Y:S01]  /*10070*/  HFMA2 R25, R25, R0.H0_H0, -72, -72 ;  /* 0xd480d48019197431 */ /* 0x000fe20000040000 */
[----:B------:R-:W-:Y:S01]  /*10080*/  FFMA.FTZ R32, R24, R11, R17 ;  /* 0x0000000b18207223 */ /* 0x000fe20000010011 */
[----:B------:R-:W-:-:S02]  /*10090*/  HADD2.F32 R16, -RZ, R39.H0_H0 ;  /* 0x20000027ff107230 */ /* 0x000fc40000004100 */
[----:B------:R-:W-:Y:S02]  /*100a0*/  HADD2.F32 R18, -RZ, R19.H0_H0 ;  /* 0x20000013ff127230 */ /* 0x000fe40000004100 */
[----:B------:R-:W-:Y:S01]  /*100b0*/  HADD2.F32 R22, -RZ, R23.H0_H0 ;  /* 0x20000017ff167230 */ /* 0x000fe20000004100 */
[----:B------:R-:W-:Y:S01]  /*100c0*/  FFMA.FTZ R27, R16, R33, R27 ;  /* 0x00000021101b7223 */ /* 0x000fe2000001001b */
[----:B------:R-:W-:Y:S01]  /*100d0*/  HADD2.F32 R24, -RZ, R25.H0_H0 ;  /* 0x20000019ff187230 */ /* 0x000fe20000004100 */
[C---:B------:R-:W-:Y:S01]  /*100e0*/  FFMA.FTZ R32, R33.reuse, R18, R32 ;  /* 0x0000001221207223 */ /* 0x040fe20000010020 */
[----:B------:R-:W-:Y:S01]  /*100f0*/  HADD2.F32 R17, -RZ, R39.H1_H1 ;  /* 0x30000027ff117230 */ /* 0x000fe20000004100 */
[C---:B------:R-:W-:Y:S01]  /*10100*/  FFMA.FTZ R34, R33.reuse, R22, R34 ;  /* 0x0000001621227223 */ /* 0x040fe20000010022 */
[----:B------:R-:W-:Y:S01]  /*10110*/  HADD2.F32 R19, -RZ, R19.H1_H1 ;  /* 0x30000013ff137230 */ /* 0x000fe20000004100 */
[----:B------:R-:W-:Y:S01]  /*10120*/  FFMA.FTZ R33, R33, R24, R35 ;  /* 0x0000001821217223 */ /* 0x000fe20000010023 */
[----:B------:R-:W-:Y:S01]  /*10130*/  HADD2.F32 R23, -RZ, R23.H1_H1 ;  /* 0x30000017ff177230 */ /* 0x000fe20000004100 */
[----:B------:R-:W-:Y:S01]  /*10140*/  FFMA.FTZ R35, R17, R26, R27 ;  /* 0x0000001a11237223 */ /* 0x000fe2000001001b */
[----:B------:R-:W-:Y:S01]  /*10150*/  HADD2.F32 R25, -RZ, R25.H1_H1 ;  /* 0x30000019ff197230 */ /* 0x000fe20000004100 */
[C---:B------:R-:W-:Y:S01]  /*10160*/  FFMA.FTZ R39, R26.reuse, R19, R32 ;  /* 0x000000131a277223 */ /* 0x040fe20000010020 */
[----:B------:R-:W-:Y:S01]  /*10170*/  LOP3.LUT R27, R37, 0xf000f, RZ, 0xc0, !PT ;  /* 0x000f000f251b7812 */ /* 0x000fe200078ec0ff */
[----:B------:R-:W-:Y:S01]  /*10180*/  FFMA.FTZ R41, R26, R23, R34 ;  /* 0x000000171a297223 */ /* 0x000fe20000010022 */
[----:B------:R-:W-:Y:S01]  /*10190*/  LOP3.LUT R32, R40, 0xf000f, RZ, 0xc0, !PT ;  /* 0x000f000f28207812 */ /* 0x000fe200078ec0ff */
[----:B------:R-:W-:Y:S01]  /*101a0*/  FFMA.FTZ R45, R26, R25, R33 ;  /* 0x000000191a2d7223 */ /* 0x000fe20000010021 */
[----:B------:R-:W-:Y:S01]  /*101b0*/  LOP3.LUT R26, R36, 0xf000f, RZ, 0xc0, !PT ;  /* 0x000f000f241a7812 */ /* 0x000fe200078ec0ff */
[--C-:B0-----:R-:W-:Y:S01]  /*101c0*/  HADD2.F32 R34, -RZ, R6.reuse.H0_H0 ;  /* 0x20000006ff227230 */ /* 0x101fe20000004100 */
[----:B------:R-:W-:Y:S01]  /*101d0*/  LOP3.LUT R33, R38, 0xf000f, RZ, 0xc0, !PT ;  /* 0x000f000f26217812 */ /* 0x000fe200078ec0ff */
[----:B------:R-:W-:Y:S01]  /*101e0*/  HADD2.F32 R42, -RZ, R6.H1_H1 ;  /* 0x30000006ff2a7230 */ /* 0x000fe20000004100 */
[----:B------:R-:W-:Y:S01]  /*101f0*/  LOP3.LUT R26, R26, 0x64006400, RZ, 0xfc, !PT ;  /* 0x640064001a1a7812 */ /* 0x000fe200078efcff */
[--C-:B------:R-:W-:Y:S01]  /*10200*/  HADD2.F32 R46, -RZ, R7.reuse.H0_H0 ;  /* 0x20000007ff2e7230 */ /* 0x100fe20000004100 */
[----:B------:R-:W-:Y:S01]  /*10210*/  LOP3.LUT R27, R27, 0x64006400, RZ, 0xfc, !PT ;  /* 0x640064001b1b7812 */ /* 0x000fe200078efcff */
[----:B------:R-:W-:Y:S01]  /*10220*/  HADD2.F32 R47, -RZ, R7.H1_H1 ;  /* 0x30000007ff2f7230 */ /* 0x000fe20000004100 */
[----:B------:R-:W-:Y:S01]  /*10230*/  LOP3.LUT R32, R32, 0x64006400, RZ, 0xfc, !PT ;  /* 0x6400640020207812 */ /* 0x000fe200078efcff */
[----:B------:R-:W-:Y:S01]  /*10240*/  HADD2 R6, R26, -1032, -1032 ;  /* 0xe408e4081a067430 */ /* 0x000fe20000000000 */
[----:B------:R-:W-:Y:S01]  /*10250*/  LOP3.LUT R33, R33, 0x64006400, RZ, 0xfc, !PT ;  /* 0x6400640021217812 */ /* 0x000fe200078efcff */
[----:B------:R-:W-:Y:S01]  /*10260*/  HADD2 R49, R27, -1032, -1032 ;  /* 0xe408e4081b317430 */ /* 0x000fe20000000000 */
[----:B------:R-:W-:Y:S01]  /*10270*/  LOP3.LUT R40, R40, 0xf000f0, RZ, 0xc0, !PT ;  /* 0x00f000f028287812 */ /* 0x000fe200078ec0ff */
[----:B------:R-:W-:Y:S01]  /*10280*/  HADD2 R58, R32, -1032, -1032 ;  /* 0xe408e408203a7430 */ /* 0x000fe20000000000 */
[----:B------:R-:W-:Y:S01]  /*10290*/  LOP3.LUT R38, R38, 0xf000f0, RZ, 0xc0, !PT ;  /* 0x00f000f026267812 */ /* 0x000fe200078ec0ff */
[----:B------:R-:W-:-:S02]  /*102a0*/  HADD2 R63, R33, -1032, -1032 ;  /* 0xe408e408213f7430 */ /* 0x000fc40000000000 */
[----:B------:R-:W-:Y:S02]  /*102b0*/  HADD2.F32 R26, -RZ, R6.H0_H0 ;  /* 0x20000006ff1a7230 */ /* 0x000fe40000004100 */
[----:B------:R-:W-:Y:S02]  /*102c0*/  HADD2.F32 R27, -RZ, R49.H0_H0 ;  /* 0x20000031ff1b7230 */ /* 0x000fe40000004100 */
        /* <DEDUP_REMOVED lines=14> */
[----:B------:R-:W-:Y:S01]  /*103b0*/  FFMA.FTZ R49, R42, R35, R44 ;  /* 0x000000232a317223 */ /* 0x000fe2000001002c */
[----:B------:R-:W-:Y:S01]  /*103c0*/  LOP3.LUT R41, R40, 0x64006400, RZ, 0xfc, !PT ;  /* 0x6400640028297812 */ /* 0x000fe200078efcff */
[-C--:B------:R-:W-:Y:S01]  /*103d0*/  HFMA2 R40, R39, R0.reuse.H0_H0, -72, -72 ;  /* 0xd480d48027287431 */ /* 0x080fe20000040000 */
[----:B------:R-:W-:Y:S01]  /*103e0*/  FFMA.FTZ R45, R34, R42, R43 ;  /* 0x0000002a222d7223 */ /* 0x000fe2000001002b */
[-C--:B------:R-:W-:Y:S01]  /*103f0*/  HFMA2 R6, R7, R0.reuse.H0_H0, -72, -72 ;  /* 0xd480d48007067431 */ /* 0x080fe20000040000 */
[----:B------:R-:W-:Y:S01]  /*10400*/  LOP3.LUT R7, R38, 0x64006400, RZ, 0xfc, !PT ;  /* 0x6400640026077812 */ /* 0x000fe200078efcff */
[-C--:B------:R-:W-:Y:S01]  /*10410*/  HFMA2 R44, R41, R0.reuse.H0_H0, -72, -72 ;  /* 0xd480d480292c7431 */ /* 0x080fe20000040000 */
[C---:B------:R-:W-:Y:S01]  /*10420*/  FFMA.FTZ R51, R42.reuse, R36, R51 ;  /* 0x000000242a337223 */ /* 0x040fe20000010033 */
[----:B------:R-:W-:Y:S01]  /*10430*/  HADD2.F32 R41, -RZ, R40.H0_H0 ;  /* 0x20000028ff297230 */ /* 0x000fe20000004100 */
[----:B------:R-:W-:Y:S01]  /*10440*/  FFMA.FTZ R57, R42, R37, R57 ;  /* 0x000000252a397223 */ /* 0x000fe20000010039 */
[----:B------:R-:W-:-:S02]  /*10450*/  HFMA2 R0, R7, R0.H0_H0, -72, -72 ;  /* 0xd480d48007007431 */ /* 0x000fc40000040000 */
[----:B------:R-:W-:Y:S01]  /*10460*/  HADD2.F32 R38, -RZ, R6.H0_H0 ;  /* 0x20000006ff267230 */ /* 0x000fe20000004100 */
[----:B------:R-:W-:Y:S01]  /*10470*/  FFMA.FTZ R49, R46, R41, R49 ;  /* 0x000000292e317223 */ /* 0x000fe20000010031 */
[----:B------:R-:W-:Y:S02]  /*10480*/  HADD2.F32 R42, -RZ, R40.H1_H1 ;  /* 0x30000028ff2a7230 */ /* 0x000fe40000004100 */
[----:B------:R-:W-:Y:S02]  /*10490*/  HADD2.F32 R43, -RZ, R44.H0_H0 ;  /* 0x2000002cff2b7230 */ /* 0x000fe40000004100 */
[----:B------:R-:W-:Y:S01]  /*104a0*/  HADD2.F32 R40, -RZ, R0.H0_H0 ;  /* 0x20000000ff287230 */ /* 0x000fe20000004100 */
[----:B------:R-:W-:Y:S01]  /*104b0*/  FFMA.FTZ R49, R47, R42, R49 ;  /* 0x0000002a2f317223 */ /* 0x000fe20000010031 */
[----:B------:R-:W-:Y:S01]  /*104c0*/  HADD2.F32 R39, -RZ, R6.H1_H1 ;  /* 0x30000006ff277230 */ /* 0x000fe20000004100 */
[----:B------:R-:W-:Y:S01]  /*104d0*/  FFMA.FTZ R6, R38, R46, R45 ;  /* 0x0000002e26067223 */ /* 0x000fe2000001002d */
[----:B------:R-:W-:Y:S01]  /*104e0*/  HADD2.F32 R44, -RZ, R44.H1_H1 ;  /* 0x3000002cff2c7230 */ /* 0x000fe20000004100 */
[C---:B------:R-:W-:Y:S01]  /*104f0*/  FFMA.FTZ R51, R46.reuse, R43, R51 ;  /* 0x0000002b2e337223 */ /* 0x040fe20000010033 */
[----:B------:R-:W-:Y:S01]  /*10500*/  HADD2.F32 R0, -RZ, R0.H1_H1 ;  /* 0x30000000ff007230 */ /* 0x000fe20000004100 */
[----:B------:R-:W-:-:S02]  /*10510*/  FFMA.FTZ R57, R46, R40, R57 ;  /* 0x000000282e397223 */ /* 0x000fc40000010039 */
[----:B------:R-:W-:Y:S02]  /*10520*/  FFMA.FTZ R6, R39, R47, R6 ;  /* 0x0000002f27067223 */ /* 0x000fe40000010006 */
        /* <DEDUP_REMOVED lines=181> */
.L_x_29:
[----:B------:R-:W-:Y:S01]  /*11080*/  IADD3 R62, R62, 0x20, RZ ;  /* 0x000000203e3e7810 */ /* 0x000fe20007ffe0ff */
[----:B------:R-:W-:Y:S01]  /*11090*/  IMAD.MOV.U32 R3, RZ, RZ, c[0x0][0x18c] ;  /* 0x00006300ff037624 */ /* 0x000fe200078e00ff */
[----:B------:R-:W-:Y:S02]  /*110a0*/  UIADD3 UR4, UR4, 0x40, URZ ;  /* 0x0000004004047890 */ /* 0x000fe4000fffe03f */
[C---:B------:R-:W-:Y:S01]  /*110b0*/  ISETP.GE.AND P0, PT, R62.reuse, c[0x0][0x1b4], PT ;  /* 0x00006d003e007a0c */ /* 0x040fe20003f06270 */
[----:B------:R-:W-:Y:S01]  /*110c0*/  IMAD.WIDE R20, R3, 0x10, R20 ;  /* 0x0000001003147825 */ /* 0x000fe200078e0214 */
[----:B------:R-:W-:-:S13]  /*110d0*/  ISETP.LT.AND P2, PT, R62, R61, PT ;  /* 0x0000003d3e00720c */ /* 0x000fda0003f41270 */
[----:B------:R-:W-:Y:S05]  /*110e0*/  @!P0 BRA P2, `(.L_x_33) ;  /* 0xffffb17000008947 */ /* 0x000fea000103ffff */
.L_x_28:
[----:B------:R-:W-:-:S04]  /*110f0*/  ISETP.GE.AND P0, PT, R62, R61, PT ;  /* 0x0000003d3e00720c */ /* 0x000fc80003f06270 */
[----:B------:R-:W-:-:S13]  /*11100*/  ISETP.GE.OR P0, PT, R62, c[0x0][0x1b8], P0 ;  /* 0x00006e003e007a0c */ /* 0x000fda0000706670 */
[----:B------:R-:W-:Y:S05]  /*11110*/  @P0 BRA `(.L_x_34) ;  /* 0x0000232000000947 */ /* 0x000fea0003800000 */
.L_x_36:
[----:B------:R-:W-:Y:S01]  /*11120*/  ISETP.NE.AND P0, PT, R62, R48, PT ;  /* 0x000000303e00720c */ /* 0x000fe20003f05270 */
[----:B------:R-:W-:-:S12]  /*11130*/  IMAD.MOV.U32 R46, RZ, RZ, c[0x0][0x18c] ;  /* 0x00006300ff2e7624 */ /* 0x000fd800078e00ff */
[----:B------:R-:W-:Y:S01]  /*11140*/  @!P0 IADD3 R60, R60, 0x1, RZ ;  /* 0x000000013c3c8810 */ /* 0x000fe20007ffe0ff */
[----:B------:R-:W-:Y:S01]  /*11150*/  @!P0 IMAD.MOV.U32 R3, RZ, RZ, 0x2 ;  /* 0x00000002ff038424 */ /* 0x000fe200078e00ff */
[----:B------:R-:W-:-:S03]  /*11160*/  @!P0 LEA R2, R62, 0x1, 0x1 ;  /* 0x000000013e028811 */ /* 0x000fc600078e08ff */
[----:B------:R-:W-:Y:S02]  /*11170*/  @!P0 IMAD R6, R60, 0x8, R1 ;  /* 0x000000083c068824 */ /* 0x000fe400078e0201 */
[----:B------:R-:W-:-:S04]  /*11180*/  @!P0 IMAD.WIDE R2, R2, R3, c[0x0][0x198] ;  /* 0x0000660002028625 */ /* 0x000fc800078e0203 */
[----:B------:R-:W2:Y:S01]  /*11190*/  @!P0 LDL.64 R6, [R6] ;  /* 0x0000000006068983 */ /* 0x000ea20000100a00 */
[----:B------:R-:W-:-:S03]  /*111a0*/  IMAD.WIDE R4, R46, 0x4, R20 ;  /* 0x000000042e047825 */ /* 0x000fc600078e0214 */
[----:B------:R-:W3:Y:S04]  /*111b0*/  @!P0 LDG.E.U16.CONSTANT R3, [R2.64] ;  /* 0x0000000602038981 */ /* 0x000ee8000c1e9500 */
[----:B-----5:R-:W5:Y:S04]  /*111c0*/  LDG.E.128.CONSTANT R20, [R20.64] ;  /* 0x0000000614147981 */ /* 0x020f68000c1e9d00 */
        /* <DEDUP_REMOVED lines=9> */
[--C-:B-----5:R-:W-:Y:S01]  /*11260*/  SHF.R.U32.HI R17, RZ, 0xf, R20.reuse ;  /* 0x0000000fff117819 */ /* 0x120fe20000011614 */
[----:B------:R-:W-:Y:S01]  /*11270*/  IMAD.MOV.U32 R13, RZ, RZ, 0x3000 ;  /* 0x00003000ff0d7424 */ /* 0x000fe200078e00ff */
[----:B------:R-:W-:Y:S01]  /*11280*/  SHF.R.U32.HI R19, RZ, 0xf, R21 ;  /* 0x0000000fff137819 */ /* 0x000fe20000011615 */
[----:B------:R-:W0:Y:S01]  /*11290*/  LDS.128 R36, [UR4] ;  /* 0x00000004ff247984 */ /* 0x000e220008000c00 */
[----:B------:R-:W-:Y:S01]  /*112a0*/  LOP3.LUT R2, R20, 0x380038, RZ, 0xc0, !PT ;  /* 0x0038003814027812 */ /* 0x000fe200078ec0ff */
[----:B------:R-:W-:Y:S01]  /*112b0*/  IMAD.MOV.U32 R0, RZ, RZ, 0x2400 ;  /* 0x00002400ff007424 */ /* 0x000fe200078e00ff */
[----:B------:R-:W-:-:S02]  /*112c0*/  SHF.R.U32.HI R32, RZ, 0x6, R20 ;  /* 0x00000006ff207819 */ /* 0x000fc40000011614 */
[----:B------:R-:W-:Y:S02]  /*112d0*/  LOP3.LUT R63, R20, 0x70007, RZ, 0xc0, !PT ;  /* 0x00070007143f7812 */ /* 0x000fe400078ec0ff */
[----:B------:R-:W-:Y:S02]  /*112e0*/  SHF.R.U32.HI R24, RZ, 0xf, R23 ;  /* 0x0000000fff187819 */ /* 0x000fe40000011617 */
[C---:B------:R-:W-:Y:S02]  /*112f0*/  LOP3.LUT R12, R21.reuse, 0x380038, RZ, 0xc0, !PT ;  /* 0x00380038150c7812 */ /* 0x040fe400078ec0ff */
[----:B------:R-:W-:Y:S02]  /*11300*/  SHF.R.U32.HI R33, RZ, 0x6, R21 ;  /* 0x00000006ff217819 */ /* 0x000fe40000011615 */
[----:B------:R-:W-:Y:S02]  /*11310*/  LOP3.LUT R65, R21, 0x70007, RZ, 0xc0, !PT ;  /* 0x0007000715417812 */ /* 0x000fe400078ec0ff */
[----:B------:R-:W-:-:S02]  /*11320*/  SHF.R.U32.HI R20, RZ, 0xe, R8 ;  /* 0x0000000eff147819 */ /* 0x000fc40000011608 */
[C---:B------:R-:W-:Y:S02]  /*11330*/  LOP3.LUT R3, R8.reuse, 0x380038, RZ, 0xc0, !PT ;  /* 0x0038003808037812 */ /* 0x040fe400078ec0ff */
[----:B------:R-:W-:Y:S02]  /*11340*/  SHF.R.U32.HI R80, RZ, 0x6, R8 ;  /* 0x00000006ff507819 */ /* 0x000fe40000011608 */
[----:B------:R-:W-:Y:S02]  /*11350*/  LOP3.LUT R72, R8, 0x70007, RZ, 0xc0, !PT ;  /* 0x0007000708487812 */ /* 0x000fe400078ec0ff */
[----:B------:R-:W-:Y:S02]  /*11360*/  SHF.R.U32.HI R21, RZ, 0xf, R22 ;  /* 0x0000000fff157819 */ /* 0x000fe40000011616 */
[----:B------:R-:W-:Y:S02]  /*11370*/  SHF.R.U32.HI R8, RZ, 0xe, R9 ;  /* 0x0000000eff087819 */ /* 0x000fe40000011609 */
[----:B------:R-:W-:-:S02]  /*11380*/  LOP3.LUT R17, R17, 0x10001, RZ, 0xc0, !PT ;  /* 0x0001000111117812 */ /* 0x000fc400078ec0ff */
[----:B------:R-:W-:Y:S02]  /*11390*/  LOP3.LUT R19, R19, 0x10001, RZ, 0xc0, !PT ;  /* 0x0001000113137812 */ /* 0x000fe400078ec0ff */
[C---:B------:R-:W-:Y:S02]  /*113a0*/  LOP3.LUT R14, R9.reuse, 0x380038, RZ, 0xc0, !PT ;  /* 0x00380038090e7812 */ /* 0x040fe400078ec0ff */
[----:B------:R-:W-:Y:S02]  /*113b0*/  SHF.R.U32.HI R82, RZ, 0x6, R9 ;  /* 0x00000006ff527819 */ /* 0x000fe40000011609 */
[----:B------:R-:W-:Y:S02]  /*113c0*/  LOP3.LUT R74, R9, 0x70007, RZ, 0xc0, !PT ;  /* 0x00070007094a7812 */ /* 0x000fe400078ec0ff */
[----:B------:R-:W-:Y:S02]  /*113d0*/  SHF.R.U32.HI R9, RZ, 0xe, R11 ;  /* 0x0000000eff097819 */ /* 0x000fe4000001160b */
[----:B------:R-:W-:-:S02]  /*113e0*/  LOP3.LUT R24, R24, 0x10001, RZ, 0xc0, !PT ;  /* 0x0001000118187812 */ /* 0x000fc400078ec0ff */
[C---:B------:R-:W-:Y:S02]  /*113f0*/  LOP3.LUT R15, R22.reuse, 0x380038, RZ, 0xc0, !PT ;  /* 0x00380038160f7812 */ /* 0x040fe400078ec0ff */
[----:B------:R-:W-:Y:S02]  /*11400*/  SHF.R.U32.HI R34, RZ, 0x6, R22 ;  /* 0x00000006ff227819 */ /* 0x000fe40000011616 */
[----:B------:R-:W-:Y:S02]  /*11410*/  LOP3.LUT R67, R22, 0x70007, RZ, 0xc0, !PT ;  /* 0x0007000716437812 */ /* 0x000fe400078ec0ff */
[--C-:B------:R-:W-:Y:S02]  /*11420*/  SHF.R.U32.HI R22, RZ, 0xe, R10.reuse ;  /* 0x0000000eff167819 */ /* 0x100fe4000001160a */
[----:B------:R-:W-:Y:S02]  /*11430*/  LOP3.LUT R16, R10, 0x380038, RZ, 0xc0, !PT ;  /* 0x003800380a107812 */ /* 0x000fe400078ec0ff */
[----:B------:R-:W-:-:S02]  /*11440*/  SHF.R.U32.HI R84, RZ, 0x6, R10 ;  /* 0x00000006ff547819 */ /* 0x000fc4000001160a */
[----:B------:R-:W-:Y:S02]  /*11450*/  LOP3.LUT R76, R10, 0x70007, RZ, 0xc0, !PT ;  /* 0x000700070a4c7812 */ /* 0x000fe400078ec0ff */
[----:B------:R-:W-:Y:S02]  /*11460*/  LOP3.LUT R21, R21, 0x10001, RZ, 0xc0, !PT ;  /* 0x0001000115157812 */ /* 0x000fe400078ec0ff */
[----:B------:R-:W-:Y:S02]  /*11470*/  LOP3.LUT R20, R17, 0x20002, R20, 0xf8, !PT ;  /* 0x0002000211147812 */ /* 0x000fe400078ef814 */
[----:B------:R-:W-:Y:S02]  /*11480*/  LOP3.LUT R19, R19, 0x20002, R8, 0xf8, !PT ;  /* 0x0002000213137812 */ /* 0x000fe400078ef808 */
[----:B------:R-:W-:Y:S02]  /*11490*/  LOP3.LUT R10, R11, 0x380038, RZ, 0xc0, !PT ;  /* 0x003800380b0a7812 */ /* 0x000fe400078ec0ff */
[----:B------:R-:W-:-:S02]  /*114a0*/  SHF.R.U32.HI R86, RZ, 0x6, R11 ;  /* 0x00000006ff567819 */ /* 0x000fc4000001160b */
[----:B------:R-:W-:Y:S02]  /*114b0*/  LOP3.LUT R78, R11, 0x70007, RZ, 0xc0, !PT ;  /* 0x000700070b4e7812 */ /* 0x000fe400078ec0ff */
[----:B------:R-:W-:Y:S02]  /*114c0*/  LOP3.LUT R11, R24, 0x20002, R9, 0xf8, !PT ;  /* 0x00020002180b7812 */ /* 0x000fe400078ef809 */
[----:B------:R-:W-:Y:S02]  /*114d0*/  LOP3.LUT R2, R2, 0x64006400, RZ, 0xfc, !PT ;  /* 0x6400640002027812 */ /* 0x000fe400078efcff */
[----:B------:R-:W-:Y:S02]  /*114e0*/  LOP3.LUT R14, R14, 0x64006400, RZ, 0xfc, !PT ;  /* 0x640064000e0e7812 */ /* 0x000fe400078efcff */
[----:B------:R-:W-:Y:S01]  /*114f0*/  LOP3.LUT R22, R21, 0x20002, R22, 0xf8, !PT ;  /* 0x0002000215167812 */ /* 0x000fe200078ef816 */
[-C--:B------:R-:W-:Y:S01]  /*11500*/  HFMA2 R70, R2, R13.reuse.H0_H0, -132, -132 ;  /* 0xd820d82002467431 */ /* 0x080fe2000004000d */
[----:B------:R-:W-:Y:S01]  /*11510*/  LOP3.LUT R18, R23, 0x380038, RZ, 0xc0, !PT ;  /* 0x0038003817127812 */ /* 0x000fe200078ec0ff */
[----:B------:R-:W-:Y:S01]  /*11520*/  HFMA2 R49, R14, R13.H0_H0, -132, -132 ;  /* 0xd820d8200e317431 */ /* 0x000fe2000004000d */
[----:B------:R-:W-:-:S02]  /*11530*/  SHF.R.U32.HI R35, RZ, 0x6, R23 ;  /* 0x00000006ff237819 */ /* 0x000fc40000011617 */
[----:B------:R-:W-:Y:S02]  /*11540*/  LOP3.LUT R12, R12, 0x64006400, RZ, 0xfc, !PT ;  /* 0x640064000c0c7812 */ /* 0x000fe400078efcff */
[----:B------:R-:W-:Y:S02]  /*11550*/  LOP3.LUT R16, R16, 0x64006400, RZ, 0xfc, !PT ;  /* 0x6400640010107812 */ /* 0x000fe400078efcff */
        /* <DEDUP_REMOVED lines=10> */
[----:B------:R-:W-:Y:S01]  /*11600*/  LOP3.LUT R65, R65, 0x64006400, RZ, 0xfc, !PT ;  /* 0x6400640041417812 */ /* 0x000fe200078efcff */
[----:B------:R-:W-:Y:S01]  /*11610*/  HADD2 R75, R63, -1028, -1028 ;  /* 0xe404e4043f4b7430 */ /* 0x000fe20000000000 */
[----:B------:R-:W-:Y:S02]  /*11620*/  LOP3.LUT R69, R69, 0x64006400, RZ, 0xfc, !PT ;  /* 0x6400640045457812 */ /* 0x000fe400078efcff */
[----:B------:R-:W-:Y:S02]  /*11630*/  LOP3.LUT R72, R72, 0x64006400, RZ, 0xfc, !PT ;  /* 0x6400640048487812 */ /* 0x000fe400078efcff */
[----:B------:R-:W-:Y:S01]  /*11640*/  LOP3.LUT R74, R74, 0x64006400, RZ, 0xfc, !PT ;  /* 0x640064004a4a7812 */ /* 0x000fe200078efcff */
[----:B------:R-:W-:Y:S01]  /*11650*/  HADD2 R69, R69, -1028, -1028 ;  /* 0xe404e40445457430 */ /* 0x000fe20000000000 */
[----:B0-----:R-:W-:Y:S01]  /*11660*/  HFMA2.MMA R63, R75, R36, RZ ;  /* 0x000000244b3f7235 */ /* 0x001fe200000000ff */
[----:B------:R-:W-:-:S02]  /*11670*/  ISETP.GE.AND P0, PT, R59, 0x2, PT ;  /* 0x000000023b00780c */ /* 0x000fc40003f06270 */
[----:B------:R-:W-:Y:S01]  /*11680*/  HFMA2 R77, R69, R36, RZ.H0_H0 ;  /* 0x00000024454d7231 */ /* 0x000fe200000400ff */
[--C-:B--2---:R-:W-:Y:S02]  /*11690*/  SHF.R.U32.HI R41, RZ, 0xd, R4.reuse ;  /* 0x0000000dff297819 */ /* 0x104fe40000011604 */
[----:B------:R-:W-:Y:S02]  /*116a0*/  SHF.R.U32.HI R42, RZ, 0xd, R5 ;  /* 0x0000000dff2a7819 */ /* 0x000fe40000011605 */
[C---:B------:R-:W-:Y:S02]  /*116b0*/  LOP3.LUT R8, R4.reuse, 0x380038, RZ, 0xc0, !PT ;  /* 0x0038003804087812 */ /* 0x040fe400078ec0ff */
[----:B------:R-:W-:Y:S02]  /*116c0*/  SHF.R.U32.HI R40, RZ, 0x6, R4 ;  /* 0x00000006ff287819 */ /* 0x000fe40000011604 */
[----:B------:R-:W-:Y:S02]  /*116d0*/  LOP3.LUT R79, R4, 0x70007, RZ, 0xc0, !PT ;  /* 0x00070007044f7812 */ /* 0x000fe400078ec0ff */
[----:B------:R-:W-:-:S02]  /*116e0*/  LOP3.LUT R9, R5, 0x380038, RZ, 0xc0, !PT ;  /* 0x0038003805097812 */ /* 0x000fc400078ec0ff */
[----:B------:R-:W-:Y:S02]  /*116f0*/  SHF.R.U32.HI R87, RZ, 0x6, R5 ;  /* 0x00000006ff577819 */ /* 0x000fe40000011605 */
[----:B------:R-:W-:Y:S02]  /*11700*/  LOP3.LUT R81, R5, 0x70007, RZ, 0xc0, !PT ;  /* 0x0007000705517812 */ /* 0x000fe400078ec0ff */
[----:B------:R-:W-:Y:S02]  /*11710*/  LOP3.LUT R41, R20, 0x40004, R41, 0xf8, !PT ;  /* 0x0004000414297812 */ /* 0x000fe400078ef829 */
[----:B------:R-:W-:Y:S02]  /*11720*/  LOP3.LUT R42, R19, 0x40004, R42, 0xf8, !PT ;  /* 0x00040004132a7812 */ /* 0x000fe400078ef82a */
[----:B------:R-:W-:Y:S02]  /*11730*/  LOP3.LUT R4, R3, 0x64006400, RZ, 0xfc, !PT ;  /* 0x6400640003047812 */ /* 0x000fe400078efcff */
[----:B------:R-:W-:-:S02]  /*11740*/  LOP3.LUT R5, R80, 0x380038, RZ, 0xc0, !PT ;  /* 0x0038003850057812 */ /* 0x000fc400078ec0ff */
[--C-:B------:R-:W-:Y:S01]  /*11750*/  SHF.R.U32.HI R88, RZ, 0xd, R7.reuse ;  /* 0x0000000dff587819 */ /* 0x100fe20000011607 */
[----:B------:R-:W-:Y:S01]  /*11760*/  HFMA2 R51, R4, R13.H0_H0, -132, -132 ;  /* 0xd820d82004337431 */ /* 0x000fe2000004000d */
[C---:B------:R-:W-:Y:S02]  /*11770*/  LOP3.LUT R21, R7.reuse, 0x380038, RZ, 0xc0, !PT ;  /* 0x0038003807157812 */ /* 0x040fe400078ec0ff */
[----:B------:R-:W-:Y:S02]  /*11780*/  SHF.R.U32.HI R90, RZ, 0x6, R7 ;  /* 0x00000006ff5a7819 */ /* 0x000fe40000011607 */
[----:B------:R-:W-:Y:S02]  /*11790*/  LOP3.LUT R85, R7, 0x70007, RZ, 0xc0, !PT ;  /* 0x0007000707557812 */ /* 0x000fe400078ec0ff */
        /* <DEDUP_REMOVED lines=9> */
[----:B------:R-:W-:Y:S01]  /*11830*/  SHF.R.U32.HI R43, RZ, 0xd, R6 ;  /* 0x0000000dff2b7819 */ /* 0x000fe20000011606 */
[----:B------:R-:W-:Y:S01]  /*11840*/  HFMA2 R27, R2, R13.H0_H0, -132, -132 ;  /* 0xd820d820021b7431 */ /* 0x000fe2000004000d */
[C---:B------:R-:W-:Y:S02]  /*11850*/  LOP3.LUT R17, R6.reuse, 0x380038, RZ, 0xc0, !PT ;  /* 0x0038003806117812 */ /* 0x040fe400078ec0ff */
[----:B------:R-:W-:Y:S02]  /*11860*/  LOP3.LUT R83, R6, 0x70007, RZ, 0xc0, !PT ;  /* 0x0007000706537812 */ /* 0x000fe400078ec0ff */
[----:B------:R-:W-:Y:S02]  /*11870*/  LOP3.LUT R88, R11, 0x40004, R88, 0xf8, !PT ;  /* 0x000400040b587812 */ /* 0x000fe400078ef858 */
[----:B------:R-:W-:Y:S02]  /*11880*/  LOP3.LUT R44, R3, 0x64006400, RZ, 0xfc, !PT ;  /* 0x64006400032c7812 */ /* 0x000fe400078efcff */
[----:B------:R-:W-:-:S02]  /*11890*/  LOP3.LUT R4, R7, 0x64006400, RZ, 0xfc, !PT ;  /* 0x6400640007047812 */ /* 0x000fc400078efcff */
[----:B------:R-:W-:Y:S01]  /*118a0*/  LOP3.LUT R24, R10, 0x64006400, RZ, 0xfc, !PT ;  /* 0x640064000a187812 */ /* 0x000fe200078efcff */
[-C--:B------:R-:W-:Y:S01]  /*118b0*/  HFMA2 R44, R44, R13.reuse.H0_H0, -132, -132 ;  /* 0xd820d8202c2c7431 */ /* 0x080fe2000004000d */
[----:B------:R-:W-:Y:S01]  /*118c0*/  LOP3.LUT R5, R87, 0x380038, RZ, 0xc0, !PT ;  /* 0x0038003857057812 */ /* 0x000fe200078ec0ff */
[-C--:B------:R-:W-:Y:S01]  /*118d0*/  HFMA2 R25, R4, R13.reuse.H0_H0, -132, -132 ;  /* 0xd820d82004197431 */ /* 0x080fe2000004000d */
[----:B------:R-:W-:Y:S01]  /*118e0*/  LOP3.LUT R6, R33, 0x380038, RZ, 0xc0, !PT ;  /* 0x0038003821067812 */ /* 0x000fe200078ec0ff */
[----:B------:R-:W-:Y:S01]  /*118f0*/  HFMA2 R24, R24, R13.H0_H0, -132, -132 ;  /* 0xd820d82018187431 */ /* 0x000fe2000004000d */
[----:B------:R-:W-:Y:S02]  /*11900*/  LOP3.LUT R11, R84, 0x380038, RZ, 0xc0, !PT ;  /* 0x00380038540b7812 */ /* 0x000fe400078ec0ff */
[----:B------:R-:W-:Y:S02]  /*11910*/  LOP3.LUT R10, R9, 0x64006400, RZ, 0xfc, !PT ;  /* 0x64006400090a7812 */ /* 0x000fe400078efcff */
[----:B------:R-:W-:-:S02]  /*11920*/  LOP3.LUT R3, R40, 0x380038, RZ, 0xc0, !PT ;  /* 0x0038003828037812 */ /* 0x000fc400078ec0ff */
[----:B------:R-:W-:Y:S01]  /*11930*/  LOP3.LUT R7, R89, 0x380038, RZ, 0xc0, !PT ;  /* 0x0038003859077812 */ /* 0x000fe200078ec0ff */
[-C--:B------:R-:W-:Y:S01]  /*11940*/  HFMA2 R19, R10, R13.reuse.H0_H0, -132, -132 ;  /* 0xd820d8200a137431 */ /* 0x080fe2000004000d */
[----:B------:R-:W-:Y:S02]  /*11950*/  LOP3.LUT R9, R90, 0x380038, RZ, 0xc0, !PT ;  /* 0x003800385a097812 */ /* 0x000fe400078ec0ff */
[----:B------:R-:W-:Y:S01]  /*11960*/  LOP3.LUT R28, R21, 0x64006400, RZ, 0xfc, !PT ;  /* 0x64006400151c7812 */ /* 0x000fe200078efcff */
[----:B------:R-:W-:Y:S01]  /*11970*/  HFMA2 R21, R14, R13.H0_H0, -132, -132 ;  /* 0xd820d8200e157431 */ /* 0x000fe2000004000d */
[----:B------:R-:W-:Y:S02]  /*11980*/  LOP3.LUT R43, R22, 0x40004, R43, 0xf8, !PT ;  /* 0x00040004162b7812 */ /* 0x000fe400078ef82b */
[----:B------:R-:W-:Y:S02]  /*11990*/  LOP3.LUT R2, R5, 0x64006400, RZ, 0xfc, !PT ;  /* 0x6400640005027812 */ /* 0x000fe400078efcff */
[----:B------:R-:W-:-:S02]  /*119a0*/  LOP3.LUT R6, R6, 0x64006400, RZ, 0xfc, !PT ;  /* 0x6400640006067812 */ /* 0x000fc400078efcff */
        /* <DEDUP_REMOVED lines=26> */
[----:B------:R-:W-:Y:S01]  /*11b50*/  LOP3.LUT R29, R8, 0x64006400, RZ, 0xfc, !PT ;  /* 0x64006400081d7812 */ /* 0x000fe200078efcff */
[----:B------:R-:W-:Y:S01]  /*11b60*/  HFMA2 R8, R7, R0.H0_H0, -20, -20 ;  /* 0xcd00cd0007087431 */ /* 0x000fe20000040000 */
[----:B------:R-:W-:-:S02]  /*11b70*/  LOP3.LUT R31, R10, 0x64006400, RZ, 0xfc, !PT ;  /* 0x640064000a1f7812 */ /* 0x000fc400078efcff */
[----:B------:R-:W-:Y:S01]  /*11b80*/  LOP3.LUT R11, R4, 0x64006400, RZ, 0xfc, !PT ;  /* 0x64006400040b7812 */ /* 0x000fe200078efcff */
[-C--:B------:R-:W-:Y:S01]  /*11b90*/  HFMA2 R7, R29, R0.reuse.H0_H0, -20, -20 ;  /* 0xcd00cd001d077431 */ /* 0x080fe20000040000 */
[----:B------:R-:W-:Y:S02]  /*11ba0*/  LOP3.LUT R2, R40, 0x1c001c0, RZ, 0xc0, !PT ;  /* 0x01c001c028027812 */ /* 0x000fe400078ec0ff */
[----:B------:R-:W-:Y:S01]  /*11bb0*/  LOP3.LUT R4, R87, 0x1c001c0, RZ, 0xc0, !PT ;  /* 0x01c001c057047812 */ /* 0x000fe200078ec0ff */
[-C--:B------:R-:W-:Y:S01]  /*11bc0*/  HFMA2 R11, R11, R0.reuse.H0_H0, -20, -20 ;  /* 0xcd00cd000b0b7431 */ /* 0x080fe20000040000 */
[----:B------:R-:W-:Y:S02]  /*11bd0*/  LOP3.LUT R28, R89, 0x1c001c0, RZ, 0xc0, !PT ;  /* 0x01c001c0591c7812 */ /* 0x000fe400078ec0ff */
[----:B------:R-:W-:Y:S01]  /*11be0*/  LOP3.LUT R71, R12, 0x64006400, RZ, 0xfc, !PT ;  /* 0x640064000c477812 */ /* 0x000fe200078efcff */
[-C--:B------:R-:W-:Y:S01]  /*11bf0*/  HFMA2 R12, R3, R0.reuse.H0_H0, -20, -20 ;  /* 0xcd00cd00030c7431 */ /* 0x080fe20000040000 */
[----:B------:R-:W-:Y:S01]  /*11c00*/  LOP3.LUT R9, R6, 0x64006400, RZ, 0xfc, !PT ;  /* 0x6400640006097812 */ /* 0x000fe200078efcff */
[----:B------:R-:W-:Y:S01]  /*11c10*/  HFMA2 R6, R31, R0.H0_H0, -20, -20 ;  /* 0xcd00cd001f067431 */ /* 0x000fe20000040000 */
[----:B------:R-:W-:-:S02]  /*11c20*/  LOP3.LUT R3, R2, 0x64006400, RZ, 0xfc, !PT ;  /* 0x6400640002037812 */ /* 0x000fc400078efcff */
[----:B------:R-:W-:Y:S01]  /*11c30*/  LOP3.LUT R30, R90, 0x1c001c0, RZ, 0xc0, !PT ;  /* 0x01c001c05a1e7812 */ /* 0x000fe200078ec0ff */
[-C--:B------:R-:W-:Y:S01]  /*11c40*/  HFMA2 R9, R9, R0.reuse.H0_H0, -20, -20 ;  /* 0xcd00cd0009097431 */ /* 0x080fe20000040000 */
[----:B------:R-:W-:Y:S01]  /*11c50*/  LOP3.LUT R29, R4, 0x64006400, RZ, 0xfc, !PT ;  /* 0x64006400041d7812 */ /* 0x000fe200078efcff */
[-C--:B------:R-:W-:Y:S01]  /*11c60*/  HFMA2 R4, R3, R0.reuse.H0_H0, -20, -20 ;  /* 0xcd00cd0003047431 */ /* 0x080fe20000040000 */
[----:B------:R-:W-:Y:S02]  /*11c70*/  LOP3.LUT R31, R28, 0x64006400, RZ, 0xfc, !PT ;  /* 0x640064001c1f7812 */ /* 0x000fe400078efcff */
[----:B------:R-:W-:Y:S01]  /*11c80*/  LOP3.LUT R5, R33, 0x1c001c0, RZ, 0xc0, !PT ;  /* 0x01c001c021057812 */ /* 0x000fe200078ec0ff */
[-C--:B------:R-:W-:Y:S01]  /*11c90*/  HFMA2 R3, R29, R0.reuse.H0_H0, -20, -20 ;  /* 0xcd00cd001d037431 */ /* 0x080fe20000040000 */
[----:B------:R-:W-:Y:S01]  /*11ca0*/  LOP3.LUT R73, R30, 0x64006400, RZ, 0xfc, !PT ;  /* 0x640064001e497812 */ /* 0x000fe200078efcff */
[----:B------:R-:W-:Y:S01]  /*11cb0*/  HFMA2 R2, R31, R0.H0_H0, -20, -20 ;  /* 0xcd00cd001f027431 */ /* 0x000fe20000040000 */
[----:B------:R-:W-:Y:S01]  /*11cc0*/  LOP3.LUT R5, R5, 0x64006400, RZ, 0xfc, !PT ;  /* 0x6400640005057812 */ /* 0x000fe200078efcff */
[----:B------:R-:W0:Y:S01]  /*11cd0*/  LDS.128 R28, [UR4+0x10] ;  /* 0x00001004ff1c7984 */ /* 0x000e220008000c00 */
[----:B------:R-:W-:-:S02]  /*11ce0*/  LOP3.LUT R32, R32, 0x70007, RZ, 0xc0, !PT ;  /* 0x0007000720207812 */ /* 0x000fc400078ec0ff */
[----:B------:R-:W-:Y:S01]  /*11cf0*/  LOP3.LUT R34, R34, 0x70007, RZ, 0xc0, !PT ;  /* 0x0007000722227812 */ /* 0x000fe200078ec0ff */
[-C--:B------:R-:W-:Y:S01]  /*11d00*/  HFMA2 R10, R5, R0.reuse.H0_H0, -20, -20 ;  /* 0xcd00cd00050a7431 */ /* 0x080fe20000040000 */
[----:B------:R-:W-:Y:S01]  /*11d10*/  LOP3.LUT R32, R32, 0x64006400, RZ, 0xfc, !PT ;  /* 0x6400640020207812 */ /* 0x000fe200078efcff */
[-C--:B------:R-:W-:Y:S01]  /*11d20*/  HFMA2 R5, R71, R0.reuse.H0_H0, -20, -20 ;  /* 0xcd00cd0047057431 */ /* 0x080fe20000040000 */
[----:B------:R-:W-:Y:S01]  /*11d30*/  LOP3.LUT R34, R34, 0x64006400, RZ, 0xfc, !PT ;  /* 0x6400640022227812 */ /* 0x000fe200078efcff */
[----:B------:R-:W-:Y:S01]  /*11d40*/  HADD2 R71, R67, -1028, -1028 ;  /* 0xe404e40443477430 */ /* 0x000fe20000000000 */
[----:B------:R-:W-:Y:S01]  /*11d50*/  LOP3.LUT R33, R33, 0x70007, RZ, 0xc0, !PT ;  /* 0x0007000721217812 */ /* 0x000fe200078ec0ff */
[----:B------:R-:W-:Y:S01]  /*11d60*/  HFMA2 R0, R73, R0.H0_H0, -20, -20 ;  /* 0xcd00cd0049007431 */ /* 0x000fe20000040000 */
[----:B------:R-:W-:Y:S01]  /*11d70*/  LOP3.LUT R35, R35, 0x70007, RZ, 0xc0, !PT ;  /* 0x0007000723237812 */ /* 0x000fe200078ec0ff */
[----:B------:R-:W-:Y:S01]  /*11d80*/  HADD2 R73, R65, -1028, -1028 ;  /* 0xe404e40441497430 */ /* 0x000fe20000000000 */
[----:B------:R-:W-:Y:S01]  /*11d90*/  LOP3.LUT R33, R33, 0x64006400, RZ, 0xfc, !PT ;  /* 0x6400640021217812 */ /* 0x000fe200078efcff */
[----:B------:R-:W-:Y:S01]  /*11da0*/  HFMA2.MMA R67, R71, R36, RZ ;  /* 0x0000002447437235 */ /* 0x000fe200000000ff */
[----:B------:R-:W-:Y:S01]  /*11db0*/  LOP3.LUT R35, R35, 0x64006400, RZ, 0xfc, !PT ;  /* 0x6400640023237812 */ /* 0x000fe200078efcff */
[----:B------:R-:W-:Y:S01]  /*11dc0*/  HFMA2 R65, R73, R36, RZ.H0_H0 ;  /* 0x0000002449417231 */ /* 0x000fe200000400ff */
[----:B------:R-:W-:Y:S01]  /*11dd0*/  HFMA2.MMA R36, R70, R37, R63 ;  /* 0x0000002546247235 */ /* 0x000fe2000000003f */
[----:B------:R-:W-:-:S02]  /*11de0*/  LOP3.LUT R82, R82, 0x70007, RZ, 0xc0, !PT ;  /* 0x0007000752527812 */ /* 0x000fc400078ec0ff */
[-C--:B------:R-:W-:Y:S01]  /*11df0*/  HFMA2 R91, R68, R37.reuse, R65 ;  /* 0x00000025445b7231 */ /* 0x080fe20000000041 */
[----:B------:R-:W-:Y:S01]  /*11e00*/  HFMA2.MMA R92, R66, R37, R67 ;  /* 0x00000025425c7235 */ /* 0x000fe20000000043 */
        /* <DEDUP_REMOVED lines=11> */
[----:B------:R-:W1:Y:S01]  /*11ec0*/  LDS.128 R32, [UR4+0x20] ;  /* 0x00002004ff207984 */ /* 0x000e620008000c00 */
[-C--:B------:R-:W-:Y:S01]  /*11ed0*/  HFMA2 R91, R67, R38.reuse, R91 ;  /* 0x00000026435b7231 */ /* 0x080fe2000000005b */
[----:B------:R-:W-:Y:S01]  /*11ee0*/  LOP3.LUT R80, R80, 0x64006400, RZ, 0xfc, !PT ;  /* 0x6400640050507812 */ /* 0x000fe200078efcff */
[----:B------:R-:W-:Y:S01]  /*11ef0*/  HFMA2 R37, R63, R38, R37 ;  /* 0x000000263f257231 */ /* 0x000fe20000000025 */
[-C--:B------:R-:W-:Y:S01]  /*11f00*/  HFMA2.MMA R38, R44, R39.reuse, R36 ;  /* 0x000000272c267235 */ /* 0x080fe20000000024 */
[----:B------:R-:W-:Y:S01]  /*11f10*/  LOP3.LUT R36, R76, 0x64006400, RZ, 0xfc, !PT ;  /* 0x640064004c247812 */ /* 0x000fe200078efcff */
[----:B------:R-:W-:Y:S01]  /*11f20*/  HFMA2.MMA R92, R24, R39, R92 ;  /* 0x00000027185c7235 */ /* 0x000fe2000000005c */
[-C--:B------:R-:W-:Y:S01]  /*11f30*/  HFMA2 R93, R22, R39.reuse, R37 ;  /* 0x00000027165d7231 */ /* 0x080fe20000000025 */
[----:B------:R-:W-:Y:S01]  /*11f40*/  LOP3.LUT R37, R78, 0x64006400, RZ, 0xfc, !PT ;  /* 0x640064004e257812 */ /* 0x000fe200078efcff */
[----:B------:R-:W-:Y:S01]  /*11f50*/  HFMA2 R91, R26, R39, R91 ;  /* 0x000000271a5b7231 */ /* 0x000fe2000000005b */
[-C--:B0-----:R-:W-:Y:S01]  /*11f60*/  HFMA2.MMA R39, R12, R28.reuse, R38 ;  /* 0x0000001c0c277235 */ /* 0x081fe20000000026 */
[----:B------:R-:W-:Y:S01]  /*11f70*/  HADD2 R78, R72, -1028, -1028 ;  /* 0xe404e404484e7430 */ /* 0x000fe20000000000 */
[----:B------:R-:W-:Y:S01]  /*11f80*/  HFMA2.MMA R92, R8, R28, R92 ;  /* 0x0000001c085c7235 */ /* 0x000fe2000000005c */
[----:B------:R-:W-:Y:S01]  /*11f90*/  HADD2 R76, R74, -1028, -1028 ;  /* 0xe404e4044a4c7430 */ /* 0x000fe20000000000 */
[----:B------:R-:W-:Y:S01]  /*11fa0*/  LOP3.LUT R81, R81, 0x64006400, RZ, 0xfc, !PT ;  /* 0x6400640051517812 */ /* 0x000fe200078efcff */
[----:B------:R-:W-:Y:S01]  /*11fb0*/  HADD2 R74, R36, -1028, -1028 ;  /* 0xe404e404244a7430 */ /* 0x000fe20000000000 */
[----:B------:R-:W-:Y:S01]  /*11fc0*/  LOP3.LUT R79, R79, 0x64006400, RZ, 0xfc, !PT ;  /* 0x640064004f4f7812 */ /* 0x000fe200078efcff */
[-C--:B------:R-:W-:Y:S01]  /*11fd0*/  HFMA2 R38, R10, R28.reuse, R91 ;  /* 0x0000001c0a267231 */ /* 0x080fe2000000005b */
[-C--:B------:R-:W-:Y:S01]  /*11fe0*/  HFMA2.MMA R39, R78, R29.reuse, R39 ;  /* 0x0000001d4e277235 */ /* 0x080fe20000000027 */
[----:B------:R-:W-:Y:S01]  /*11ff0*/  HFMA2 R93, R6, R28, R93 ;  /* 0x0000001c065d7231 */ /* 0x000fe2000000005d */
[----:B------:R-:W-:Y:S01]  /*12000*/  LOP3.LUT R40, R40, 0x70007, RZ, 0xc0, !PT ;  /* 0x0007000728287812 */ /* 0x000fe200078ec0ff */
[----:B------:R-:W-:Y:S01]  /*12010*/  HFMA2.MMA R28, R74, R29, R92 ;  /* 0x0000001d4a1c7235 */ /* 0x000fe2000000005c */
[----:B------:R-:W-:Y:S01]  /*12020*/  HADD2 R72, R37, -1028, -1028 ;  /* 0xe404e40425487430 */ /* 0x000fe20000000000 */
[----:B------:R-:W-:Y:S01]  /*12030*/  LOP3.LUT R87, R87, 0x70007, RZ, 0xc0, !PT ;  /* 0x0007000757577812 */ /* 0x000fe200078ec0ff */
[-C--:B------:R-:W-:Y:S01]  /*12040*/  HFMA2 R38, R76, R29.reuse, R38 ;  /* 0x0000001d4c267231 */ /* 0x080fe20000000026 */
[-C--:B------:R-:W-:Y:S01]  /*12050*/  HFMA2.MMA R91, R51, R30.reuse, R39 ;  /* 0x0000001e335b7235 */ /* 0x080fe20000000027 */
[----:B------:R-:W-:Y:S01]  /*12060*/  HFMA2 R29, R72, R29, R93 ;  /* 0x0000001d481d7231 */ /* 0x000fe2000000005d */
[----:B------:R-:W-:Y:S01]  /*12070*/  HFMA2.MMA R93, R47, R30, R28 ;  /* 0x0000001e2f5d7235 */ /* 0x000fe2000000001c */
[----:B------:R-:W-:Y:S01]  /*12080*/  LOP3.LUT R28, R84, 0x64006400, RZ, 0xfc, !PT ;  /* 0x64006400541c7812 */ /* 0x000fe200078efcff */
[-C--:B------:R-:W-:Y:S01]  /*12090*/  HFMA2 R92, R49, R30.reuse, R38 ;  /* 0x0000001e315c7231 */ /* 0x080fe20000000026 */
[----:B------:R-:W-:Y:S01]  /*120a0*/  LOP3.LUT R89, R89, 0x70007, RZ, 0xc0, !PT ;  /* 0x0007000759597812 */ /* 0x000fe200078ec0ff */
[----:B------:R-:W0:Y:S01]  /*120b0*/  LDS.128 R36, [UR4+0x30] ;  /* 0x00003004ff247984 */ /* 0x000e220008000c00 */
        /* <DEDUP_REMOVED lines=13> */
[----:B------:R-:W-:Y:S01]  /*12190*/  HADD2 R81, R28, -1028, -1028 ;  /* 0xe404e4041c517430 */ /* 0x000fe20000000000 */
[----:B------:R-:W-:Y:S01]  /*121a0*/  LOP3.LUT R89, R89, 0x64006400, RZ, 0xfc, !PT ;  /* 0x6400640059597812 */ /* 0x000fe200078efcff */
[----:B------:R-:W-:Y:S01]  /*121b0*/  HADD2 R85, R79, -1028, -1028 ;  /* 0xe404e4044f557430 */ /* 0x000fe20000000000 */
[-C--:B-1----:R-:W-:Y:S01]  /*121c0*/  HFMA2.MMA R93, R23, R32.reuse, R93 ;  /* 0x00000020175d7235 */ /* 0x082fe2000000005d */
[-C--:B------:R-:W-:Y:S01]  /*121d0*/  HFMA2 R92, R84, R31.reuse, R92 ;  /* 0x0000001f545c7231 */ /* 0x080fe2000000005c */
[----:B------:R-:W-:Y:S01]  /*121e0*/  HFMA2.MMA R91, R27, R32, R91 ;  /* 0x000000201b5b7235 */ /* 0x000fe2000000005b */
[----:B------:R-:W-:Y:S01]  /*121f0*/  HFMA2 R30, R80, R31, R30 ;  /* 0x0000001f501e7231 */ /* 0x000fe2000000001e */
[----:B------:R-:W-:Y:S01]  /*12200*/  LOP3.LUT R90, R90, 0x70007, RZ, 0xc0, !PT ;  /* 0x000700075a5a7812 */ /* 0x000fe200078ec0ff */
[-C--:B------:R-:W-:Y:S01]  /*12210*/  HFMA2 R92, R25, R32.reuse, R92 ;  /* 0x00000020195c7231 */ /* 0x080fe2000000005c */
[-C--:B------:R-:W-:Y:S01]  /*12220*/  HFMA2.MMA R93, R7, R33.reuse, R93 ;  /* 0x00000021075d7235 */ /* 0x080fe2000000005d */
[----:B------:R-:W-:Y:S01]  /*12230*/  HFMA2 R30, R21, R32, R30 ;  /* 0x00000020151e7231 */ /* 0x000fe2000000001e */
[----:B------:R-:W-:Y:S01]  /*12240*/  HFMA2.MMA R91, R11, R33, R91 ;  /* 0x000000210b5b7235 */ /* 0x000fe2000000005b */
[----:B------:R-:W-:Y:S01]  /*12250*/  HADD2 R79, R29, -1028, -1028 ;  /* 0xe404e4041d4f7430 */ /* 0x000fe20000000000 */
[----:B------:R-:W-:Y:S01]  /*12260*/  LOP3.LUT R90, R90, 0x64006400, RZ, 0xfc, !PT ;  /* 0x640064005a5a7812 */ /* 0x000fe200078efcff */
[-C--:B------:R-:W-:Y:S01]  /*12270*/  HFMA2 R92, R9, R33.reuse, R92 ;  /* 0x00000021095c7231 */ /* 0x080fe2000000005c */
[-C--:B------:R-:W-:Y:S01]  /*12280*/  HFMA2.MMA R93, R81, R34.reuse, R93 ;  /* 0x00000022515d7235 */ /* 0x080fe2000000005d */
[----:B------:R-:W-:Y:S01]  /*12290*/  HFMA2 R30, R5, R33, R30 ;  /* 0x00000021051e7231 */ /* 0x000fe2000000001e */
[----:B------:R-:W-:Y:S01]  /*122a0*/  HFMA2.MMA R91, R85, R34, R91 ;  /* 0x00000022555b7235 */ /* 0x000fe2000000005b */
[-C--:B------:R-:W-:Y:S01]  /*122b0*/  HFMA2 R92, R83, R34.reuse, R92 ;  /* 0x00000022535c7231 */ /* 0x080fe2000000005c */
[----:B------:R-:W-:Y:S01]  /*122c0*/  LOP3.LUT R41, R41, 0x64006400, RZ, 0xfc, !PT ;  /* 0x6400640029297812 */ /* 0x000fe200078efcff */
[----:B------:R-:W-:Y:S01]  /*122d0*/  HFMA2 R30, R79, R34, R30 ;  /* 0x000000224f1e7231 */ /* 0x000fe2000000001e */
[-C--:B------:R-:W-:Y:S01]  /*122e0*/  HFMA2.MMA R29, R18, R35.reuse, R93 ;  /* 0x00000023121d7235 */ /* 0x080fe2000000005d */
[----:B------:R-:W-:Y:S01]  /*122f0*/  HADD2 R93, R40, -1028, -1028 ;  /* 0xe404e404285d7430 */ /* 0x000fe20000000000 */
[----:B------:R-:W-:Y:S01]  /*12300*/  HFMA2.MMA R28, R20, R35, R91 ;  /* 0x00000023141c7235 */ /* 0x000fe2000000005b */
[----:B------:R-:W-:Y:S01]  /*12310*/  HADD2 R91, R87, -1028, -1028 ;  /* 0xe404e404575b7430 */ /* 0x000fe20000000000 */
[----:B------:R-:W-:Y:S01]  /*12320*/  LOP3.LUT R43, R43, 0x64006400, RZ, 0xfc, !PT ;  /* 0x640064002b2b7812 */ /* 0x000fe200078efcff */
[----:B------:R-:W-:Y:S01]  /*12330*/  HADD2 R87, R89, -1028, -1028 ;  /* 0xe404e40459577430 */ /* 0x000fe20000000000 */
[----:B------:R-:W-:Y:S01]  /*12340*/  LOP3.LUT R42, R42, 0x64006400, RZ, 0xfc, !PT ;  /* 0x640064002a2a7812 */ /* 0x000fe200078efcff */
[-C--:B------:R-:W-:Y:S01]  /*12350*/  HFMA2 R92, R19, R35.reuse, R92 ;  /* 0x00000023135c7231 */ /* 0x080fe2000000005c */
[-C--:B0-----:R-:W-:Y:S01]  /*12360*/  HFMA2.MMA R28, R93, R36.reuse, R28 ;  /* 0x000000245d1c7235 */ /* 0x081fe2000000001c */
[----:B------:R-:W-:Y:S01]  /*12370*/  HFMA2 R30, R17, R35, R30 ;  /* 0x00000023111e7231 */ /* 0x000fe2000000001e */
[----:B------:R-:W-:Y:S01]  /*12380*/  LOP3.LUT R88, R88, 0x64006400, RZ, 0xfc, !PT ;  /* 0x6400640058587812 */ /* 0x000fe200078efcff */
[----:B------:R-:W-:Y:S01]  /*12390*/  HFMA2.MMA R29, R87, R36, R29 ;  /* 0x00000024571d7235 */ /* 0x000fe2000000001d */
[----:B------:R-:W-:-:S02]  /*123a0*/  HADD2 R89, R90, -1028, -1028 ;  /* 0xe404e4045a597430 */ /* 0x000fc40000000000 */
[-C--:B------:R-:W-:Y:S01]  /*123b0*/  HFMA2.MMA R28, R16, R37.reuse, R28 ;  /* 0x00000025101c7235 */ /* 0x080fe2000000001c */
[-C--:B------:R-:W-:Y:S02]  /*123c0*/  HFMA2 R92, R91, R36.reuse, R92 ;  /* 0x000000245b5c7231 */ /* 0x080fe4000000005c */
[----:B------:R-:W-:Y:S01]  /*123d0*/  HFMA2 R36, R89, R36, R30 ;  /* 0x0000002459247231 */ /* 0x000fe2000000001e */
[----:B------:R-:W-:Y:S01]  /*123e0*/  HFMA2.MMA R30, R14, R37, R29 ;  /* 0x000000250e1e7235 */ /* 0x000fe2000000001d */
[----:B------:R-:W-:Y:S01]  /*123f0*/  HADD2 R94, R41, -1028, -1028 ;  /* 0xe404e404295e7430 */ /* 0x000fe20000000000 */
[-C--:B------:R-:W-:Y:S01]  /*12400*/  HFMA2.MMA R28, R4, R38.reuse, R28 ;  /* 0x00000026041c7235 */ /* 0x080fe2000000001c */
[-C--:B------:R-:W-:Y:S02]  /*12410*/  HFMA2 R92, R15, R37.reuse, R92 ;  /* 0x000000250f5c7231 */ /* 0x080fe4000000005c */
[----:B------:R-:W-:Y:S01]  /*12420*/  HADD2 R90, R43, -1028, -1028 ;  /* 0xe404e4042b5a7430 */ /* 0x000fe20000000000 */
[----:B------:R-:W-:Y:S01]  /*12430*/  HFMA2.MMA R30, R2, R38, R30 ;  /* 0x00000026021e7235 */ /* 0x000fe2000000001e */
[----:B------:R-:W-:Y:S01]  /*12440*/  HFMA2 R36, R13, R37, R36 ;  /* 0x000000250d247231 */ /* 0x000fe20000000024 */
[----:B------:R-:W-:Y:S01]  /*12450*/  HFMA2.MMA R28, R94, R39, R28 ;  /* 0x000000275e1c7235 */ /* 0x000fe2000000001c */
[----:B------:R-:W-:-:S02]  /*12460*/  HFMA2 R29, R3, R38, R92 ;  /* 0x00000026031d7231 */ /* 0x000fc4000000005c */
[----:B------:R-:W-:Y:S01]  /*12470*/  HADD2 R92, R42, -1028, -1028 ;  /* 0xe404e4042a5c7430 */ /* 0x000fe20000000000 */
[----:B------:R-:W-:Y:S01]  /*12480*/  HFMA2.MMA R30, R90, R39, R30 ;  /* 0x000000275a1e7235 */ /* 0x000fe2000000001e */
[----:B------:R-:W-:Y:S02]  /*12490*/  HFMA2 R36, R0, R38, R36 ;  /* 0x0000002600247231 */ /* 0x000fe40000000024 */
[----:B------:R-:W-:Y:S02]  /*124a0*/  HADD2 R88, R88, -1028, -1028 ;  /* 0xe404e40458587430 */ /* 0x000fe40000000000 */
[-C--:B------:R-:W-:Y:S02]  /*124b0*/  HFMA2 R29, R92, R39.reuse, R29 ;  /* 0x000000275c1d7231 */ /* 0x080fe4000000001d */
[----:B------:R-:W-:Y:S02]  /*124c0*/  HFMA2 R36, R88, R39, R36 ;  /* 0x0000002758247231 */ /* 0x000fe40000000024 */
[----:B------:R-:W-:-:S02]  /*124d0*/  HADD2 R28, R28.H0_H0, R28.H1_H1 ;  /* 0x3000001c1c1c7230 */ /* 0x000fc40000000800 */
        /* <DEDUP_REMOVED lines=22> */
[----:B------:R-:W0:Y:S01]  /*12640*/  LDS.128 R40, [UR4+0xb0] ;  /* 0x0000b004ff287984 */ /* 0x000e220008000c00 */
[----:B------:R-:W-:Y:S01]  /*12650*/  HFMA2.MMA R100, R65, R30, R100 ;  /* 0x0000001e41647235 */ /* 0x000fe20000000064 */
[----:B------:R-:W-:Y:S02]  /*12660*/  HFMA2 R29, R63, R30, R29 ;  /* 0x0000001e3f1d7231 */ /* 0x000fe4000000001d */
[-C--:B------:R-:W-:Y:S01]  /*12670*/  HFMA2 R97, R26, R31.reuse, R97 ;  /* 0x0000001f1a617231 */ /* 0x080fe20000000061 */
[-C--:B------:R-:W-:Y:S01]  /*12680*/  HFMA2.MMA R28, R44, R31.reuse, R28 ;  /* 0x0000001f2c1c7235 */ /* 0x080fe2000000001c */
[----:B------:R-:W-:Y:S01]  /*12690*/  HFMA2 R29, R22, R31, R29 ;  /* 0x0000001f161d7231 */ /* 0x000fe2000000001d */
[----:B------:R-:W-:Y:S01]  /*126a0*/  HFMA2.MMA R100, R24, R31, R100 ;  /* 0x0000001f18647235 */ /* 0x000fe20000000064 */
[----:B-1----:R-:W-:-:S02]  /*126b0*/  HFMA2 R97, R10, R32, R97 ;  /* 0x000000200a617231 */ /* 0x002fc40000000061 */
[----:B------:R-:W-:Y:S01]  /*126c0*/  HFMA2 R29, R6, R32, R29 ;  /* 0x00000020061d7231 */ /* 0x000fe2000000001d */
        /* <DEDUP_REMOVED lines=8> */
[----:B------:R-:W-:-:S02]  /*12750*/  HFMA2 R97, R84, R35, R97 ;  /* 0x0000002354617231 */ /* 0x000fc40000000061 */
[----:B------:R-:W-:Y:S01]  /*12760*/  HFMA2 R29, R80, R35, R29 ;  /* 0x00000023501d7231 */ /* 0x000fe2000000001d */
[-C--:B------:R-:W-:Y:S01]  /*12770*/  HFMA2.MMA R28, R51, R34.reuse, R28 ;  /* 0x00000022331c7235 */ /* 0x080fe2000000001c */
[-C--:B--2---:R-:W-:Y:S01]  /*12780*/  HFMA2 R97, R25, R36.reuse, R97 ;  /* 0x0000002419617231 */ /* 0x084fe20000000061 */
        /* <DEDUP_REMOVED lines=9> */
[-C--:B------:R-:W-:Y:S01]  /*12820*/  HFMA2 R97, R19, R39.reuse, R97 ;  /* 0x0000002713617231 */ /* 0x080fe20000000061 */
[----:B------:R-:W-:Y:S01]  /*12830*/  HFMA2.MMA R100, R23, R36, R100 ;  /* 0x0000002417647235 */ /* 0x000fe20000000064 */
[----:B------:R-:W-:Y:S02]  /*12840*/  HFMA2 R29, R17, R39, R29 ;  /* 0x00000027111d7231 */ /* 0x000fe4000000001d */
[-C--:B0-----:R-:W-:Y:S01]  /*12850*/  HFMA2 R97, R91, R40.reuse, R97 ;  /* 0x000000285b617231 */ /* 0x081fe20000000061 */
        /* <DEDUP_REMOVED lines=13> */
[----:B------:R-:W-:-:S02]  /*12930*/  HADD2 R97, R97.H0_H0, R97.H1_H1 ;  /* 0x3000006161617230 */ /* 0x000fc40000000800 */
[----:B------:R-:W-:Y:S01]  /*12940*/  HADD2 R29, R29.H0_H0, R29.H1_H1 ;  /* 0x3000001d1d1d7230 */ /* 0x000fe20000000800 */
        /* <DEDUP_REMOVED lines=152> */
[-C--:B------:R-:W-:Y:S01]  /*132d0*/  HFMA2.MMA R20, R20, R39.reuse, R10 ;  /* 0x0000002714147235 */ /* 0x080fe2000000000a */
[----:B------:R-:W-:Y:S01]  /*132e0*/  HADD2 R44, R44.H0_H0, R44.H1_H1 ;  /* 0x3000002c2c2c7230 */ /* 0x000fe20000000800 */
[----:B------:R-:W-:-:S04]  /*132f0*/  HFMA2.MMA R9, R18, R39, R9 ;  /* 0x0000002712097235 */ /* 0x000fc80000000009 */
        /* <DEDUP_REMOVED lines=14> */
.L_x_35:
[----:B0-----:R-:W-:Y:S01]  /*133e0*/  IADD3 R62, R62, 0x20, RZ ;  /* 0x000000203e3e7810 */ /* 0x001fe20007ffe0ff */
[----:B------:R-:W-:Y:S01]  /*133f0*/  UIADD3 UR4, UR4, 0x40, URZ ;  /* 0x0000004004047890 */ /* 0x000fe2000fffe03f */
[----:B-----5:R-:W-:Y:S02]  /*13400*/  IMAD.WIDE R20, R46, 0x4, R98 ;  /* 0x000000042e147825 */ /* 0x020fe400078e0262 */
[C---:B------:R-:W-:Y:S02]  /*13410*/  ISETP.GE.AND P0, PT, R62.reuse, c[0x0][0x1b8], PT ;  /* 0x00006e003e007a0c */ /* 0x040fe40003f06270 */
[----:B------:R-:W-:-:S13]  /*13420*/  ISETP.LT.AND P2, PT, R62, R61, PT ;  /* 0x0000003d3e00720c */ /* 0x000fda0003f41270 */
[----:B------:R-:W-:Y:S05]  /*13430*/  @!P0 BRA P2, `(.L_x_36) ;  /* 0xffffdce000008947 */ /* 0x000fea000103ffff */
.L_x_34:
[----:B------:R-:W-:-:S04]  /*13440*/  ISETP.GE.AND P0, PT, R62, R61, PT ;  /* 0x0000003d3e00720c */ /* 0x000fc80003f06270 */
[----:B------:R-:W-:-:S13]  /*13450*/  ISETP.GE.OR P0, PT, R62, c[0x0][0x1bc], P0 ;  /* 0x00006f003e007a0c */ /* 0x000fda0000706670 */
[----:B------:R-:W-:Y:S05]  /*13460*/  @P0 BRA `(.L_x_37) ;  /* 0x0000131000000947 */ /* 0x000fea0003800000 */
[----:B------:R-:W-:-:S05]  /*13470*/  IMAD.MOV.U32 R3, RZ, RZ, c[0x0][0x18c] ;  /* 0x00006300ff037624 */ /* 0x000fca00078e00ff */
[----:B------:R-:W-:-:S04]  /*13480*/  SHF.R.S32.HI R0, RZ, 0x1f, R3 ;  /* 0x0000001fff007819 */ /* 0x000fc80000011403 */
[----:B-----5:R-:W-:Y:S02]  /*13490*/  SHF.L.U64.HI R13, R3, 0x2, R0 ;  /* 0x00000002030d7819 */ /* 0x020fe40000010200 */
.L_x_39:
        /* <DEDUP_REMOVED lines=14> */
[----:B------:R-:W-:Y:S02]  /*13580*/  IMAD.MOV.U32 R4, RZ, RZ, R20 ;  /* 0x000000ffff047224 */ /* 0x000fe400078e0014 */
[----:B------:R-:W-:-:S06]  /*13590*/  IMAD.MOV.U32 R5, RZ, RZ, R21 ;  /* 0x000000ffff057224 */ /* 0x000fcc00078e0015 */
[----:B------:R-:W2:Y:S01]  /*135a0*/  LDG.E.128.CONSTANT R4, [R4.64] ;  /* 0x0000000604047981 */ /* 0x000ea2000c1e9d00 */
[----:B------:R-:W-:Y:S01]  /*135b0*/  IMAD.MOV.U32 R24, RZ, RZ, 0x3400 ;  /* 0x00003400ff187424 */ /* 0x000fe200078e00ff */
[----:B------:R-:W-:Y:S01]  /*135c0*/  ISETP.GE.AND P0, PT, R59, 0x2, PT ;  /* 0x000000023b00780c */ /* 0x000fe20003f06270 */
[----:B------:R-:W-:Y:S02]  /*135d0*/  IMAD.MOV.U32 R35, RZ, RZ, 0x2c00 ;  /* 0x00002c00ff237424 */ /* 0x000fe400078e00ff */
[----:B------:R-:W-:Y:S01]  /*135e0*/  IMAD.MOV.U32 R64, RZ, RZ, 0x2400 ;  /* 0x00002400ff407424 */ /* 0x000fe200078e00ff */
[----:B------:R-:W-:Y:S02]  /*135f0*/  PRMT R24, R24, 0x5410, R24 ;  /* 0x0000541018187816 */ /* 0x000fe40000000018 */
[----:B--2---:R-:W-:Y:S02]  /*13600*/  LOP3.LUT R2, R5, 0xc000c, RZ, 0xc0, !PT ;  /* 0x000c000c05027812 */ /* 0x004fe400078ec0ff */
[----:B------:R-:W-:-:S02]  /*13610*/  SHF.R.U32.HI R30, RZ, 0x8, R5 ;  /* 0x00000008ff1e7819 */ /* 0x000fc40000011605 */
[C---:B------:R-:W-:Y:S02]  /*13620*/  LOP3.LUT R9, R5.reuse, 0x300030, RZ, 0xc0, !PT ;  /* 0x0030003005097812 */ /* 0x040fe400078ec0ff */
[C---:B------:R-:W-:Y:S02]  /*13630*/  LOP3.LUT R37, R5.reuse, 0xc000c0, RZ, 0xc0, !PT ;  /* 0x00c000c005257812 */ /* 0x040fe400078ec0ff */
[----:B------:R-:W-:Y:S02]  /*13640*/  LOP3.LUT R36, R5, 0x30003, RZ, 0xc0, !PT ;  /* 0x0003000305247812 */ /* 0x000fe400078ec0ff */
[C---:B------:R-:W-:Y:S02]  /*13650*/  LOP3.LUT R5, R6.reuse, 0xc000c, RZ, 0xc0, !PT ;  /* 0x000c000c06057812 */ /* 0x040fe400078ec0ff */
[----:B------:R-:W-:Y:S02]  /*13660*/  SHF.R.U32.HI R26, RZ, 0x8, R6 ;  /* 0x00000008ff1a7819 */ /* 0x000fe40000011606 */
[----:B------:R-:W-:-:S02]  /*13670*/  LOP3.LUT R10, R6, 0x300030, RZ, 0xc0, !PT ;  /* 0x00300030060a7812 */ /* 0x000fc400078ec0ff */
[C---:B------:R-:W-:Y:S02]  /*13680*/  LOP3.LUT R40, R6.reuse, 0xc000c0, RZ, 0xc0, !PT ;  /* 0x00c000c006287812 */ /* 0x040fe400078ec0ff */
[----:B------:R-:W-:Y:S02]  /*13690*/  LOP3.LUT R38, R6, 0x30003, RZ, 0xc0, !PT ;  /* 0x0003000306267812 */ /* 0x000fe400078ec0ff */
[----:B------:R-:W-:Y:S02]  /*136a0*/  LOP3.LUT R6, R7, 0xc000c, RZ, 0xc0, !PT ;  /* 0x000c000c07067812 */ /* 0x000fe400078ec0ff */
[----:B------:R-:W-:Y:S02]  /*136b0*/  SHF.R.U32.HI R32, RZ, 0x8, R4 ;  /* 0x00000008ff207819 */ /* 0x000fe40000011604 */
[----:B------:R-:W-:Y:S02]  /*136c0*/  SHF.R.U32.HI R28, RZ, 0x8, R7 ;  /* 0x00000008ff1c7819 */ /* 0x000fe40000011607 */
[----:B------:R-:W-:-:S02]  /*136d0*/  LOP3.LUT R0, R4, 0xc000c, RZ, 0xc0, !PT ;  /* 0x000c000c04007812 */ /* 0x000fc400078ec0ff */
[C---:B------:R-:W-:Y:S02]  /*136e0*/  LOP3.LUT R8, R4.reuse, 0x300030, RZ, 0xc0, !PT ;  /* 0x0030003004087812 */ /* 0x040fe400078ec0ff */
[C---:B------:R-:W-:Y:S02]  /*136f0*/  LOP3.LUT R34, R4.reuse, 0xc000c0, RZ, 0xc0, !PT ;  /* 0x00c000c004227812 */ /* 0x040fe400078ec0ff */
[----:B------:R-:W-:Y:S02]  /*13700*/  LOP3.LUT R33, R4, 0x30003, RZ, 0xc0, !PT ;  /* 0x0003000304217812 */ /* 0x000fe400078ec0ff */
[----:B------:R-:W-:Y:S02]  /*13710*/  LOP3.LUT R4, R2, 0x64006400, RZ, 0xfc, !PT ;  /* 0x6400640002047812 */ /* 0x000fe400078efcff */
[----:B------:R-:W-:Y:S02]  /*13720*/  LOP3.LUT R12, R5, 0x64006400, RZ, 0xfc, !PT ;  /* 0x64006400050c7812 */ /* 0x000fe400078efcff */
[----:B------:R-:W-:-:S02]  /*13730*/  LOP3.LUT R14, R6, 0x64006400, RZ, 0xfc, !PT ;  /* 0x64006400060e7812 */ /* 0x000fc400078efcff */
[C---:B------:R-:W-:Y:S01]  /*13740*/  LOP3.LUT R11, R7.reuse, 0x300030, RZ, 0xc0, !PT ;  /* 0x00300030070b7812 */ /* 0x040fe200078ec0ff */
[-C--:B------:R-:W-:Y:S01]  /*13750*/  HFMA2 R12, R12, R24.reuse.H1_H1, -258, -258 ;  /* 0xdc08dc080c0c7431 */ /* 0x080fe20000060018 */
[C---:B------:R-:W-:Y:S01]  /*13760*/  LOP3.LUT R44, R7.reuse, 0xc000c0, RZ, 0xc0, !PT ;  /* 0x00c000c0072c7812 */ /* 0x040fe200078ec0ff */
[----:B------:R-:W-:Y:S01]  /*13770*/  HFMA2 R14, R14, R24.H1_H1, -258, -258 ;  /* 0xdc08dc080e0e7431 */ /* 0x000fe20000060018 */
[----:B------:R-:W-:Y:S02]  /*13780*/  LOP3.LUT R42, R7, 0x30003, RZ, 0xc0, !PT ;  /* 0x00030003072a7812 */ /* 0x000fe400078ec0ff */
[----:B------:R-:W-:Y:S02]  /*13790*/  LOP3.LUT R2, R32, 0xc000c, RZ, 0xc0, !PT ;  /* 0x000c000c20027812 */ /* 0x000fe400078ec0ff */
[----:B------:R-:W-:Y:S02]  /*137a0*/  LOP3.LUT R5, R30, 0xc000c, RZ, 0xc0, !PT ;  /* 0x000c000c1e057812 */ /* 0x000fe400078ec0ff */
[----:B------:R-:W-:-:S02]  /*137b0*/  LOP3.LUT R6, R26, 0xc000c, RZ, 0xc0, !PT ;  /* 0x000c000c1a067812 */ /* 0x000fc400078ec0ff */
[----:B------:R-:W-:Y:S02]  /*137c0*/  LOP3.LUT R7, R28, 0xc000c, RZ, 0xc0, !PT ;  /* 0x000c000c1c077812 */ /* 0x000fe400078ec0ff */
[----:B------:R-:W-:Y:S02]  /*137d0*/  LOP3.LUT R0, R0, 0x64006400, RZ, 0xfc, !PT ;  /* 0x6400640000007812 */ /* 0x000fe400078efcff */
[----:B------:R-:W-:Y:S01]  /*137e0*/  LOP3.LUT R16, R2, 0x64006400, RZ, 0xfc, !PT ;  /* 0x6400640002107812 */ /* 0x000fe200078efcff */
[-C--:B------:R-:W-:Y:S01]  /*137f0*/  HFMA2 R2, R4, R24.reuse.H1_H1, -258, -258 ;  /* 0xdc08dc0804027431 */ /* 0x080fe20000060018 */
        /* <DEDUP_REMOVED lines=9> */
[----:B------:R-:W-:Y:S01]  /*13890*/  HFMA2 R24, R7, R24.H1_H1, -258, -258 ;  /* 0xdc08dc0807187431 */ /* 0x000fe20000060018 */
[----:B------:R-:W-:Y:S01]  /*138a0*/  LOP3.LUT R23, R11, 0x64006400, RZ, 0xfc, !PT ;  /* 0x640064000b177812 */ /* 0x000fe200078efcff */
[----:B------:R-:W0:Y:S01]  /*138b0*/  LDS.128 R4, [UR4] ;  /* 0x00000004ff047984 */ /* 0x000e220008000c00 */
        /* <DEDUP_REMOVED lines=9> */
[----:B------:R-:W-:Y:S01]  /*13950*/  LOP3.LUT R10, R10, 0x64006400, RZ, 0xfc, !PT ;  /* 0x640064000a0a7812 */ /* 0x000fe200078efcff */
[-C--:B------:R-:W-:Y:S01]  /*13960*/  HFMA2 R15, R8, R35.reuse.H0_H0, -66, -66 ;  /* 0xd420d420080f7431 */ /* 0x080fe20000040023 */
        /* <DEDUP_REMOVED lines=9> */
[----:B------:R-:W-:Y:S01]  /*13a00*/  LOP3.LUT R35, R34, 0x64006400, RZ, 0xfc, !PT ;  /* 0x6400640022237812 */ /* 0x000fe200078efcff */
[----:B------:R-:W1:Y:S01]  /*13a10*/  LDS.128 R8, [UR4+0x10] ;  /* 0x00001004ff087984 */ /* 0x000e620008000c00 */
[----:B------:R-:W-:-:S02]  /*13a20*/  LOP3.LUT R33, R33, 0x64006400, RZ, 0xfc, !PT ;  /* 0x6400640021217812 */ /* 0x000fc400078efcff */
[----:B------:R-:W-:Y:S01]  /*13a30*/  LOP3.LUT R45, R42, 0x64006400, RZ, 0xfc, !PT ;  /* 0x640064002a2d7812 */ /* 0x000fe200078efcff */
[-C--:B------:R-:W-:Y:S01]  /*13a40*/  HFMA2 R34, R35, R64.reuse.H0_H0, -18, -18 ;  /* 0xcc80cc8023227431 */ /* 0x080fe20000040040 */
[----:B------:R-:W-:Y:S01]  /*13a50*/  LOP3.LUT R42, R28, 0xc000c0, RZ, 0xc0, !PT ;  /* 0x00c000c01c2a7812 */ /* 0x000fe200078ec0ff */
[----:B------:R-:W-:Y:S01]  /*13a60*/  HADD2 R33, R33, -1026, -1026 ;  /* 0xe402e40221217430 */ /* 0x000fe20000000000 */
[----:B------:R-:W-:Y:S01]  /*13a70*/  LOP3.LUT R35, R36, 0x64006400, RZ, 0xfc, !PT ;  /* 0x6400640024237812 */ /* 0x000fe200078efcff */
[-C--:B------:R-:W-:Y:S01]  /*13a80*/  HFMA2 R36, R39, R64.reuse.H0_H0, -18, -18 ;  /* 0xcc80cc8027247431 */ /* 0x080fe20000040040 */
[----:B------:R-:W-:Y:S02]  /*13a90*/  LOP3.LUT R41, R38, 0x64006400, RZ, 0xfc, !PT ;  /* 0x6400640026297812 */ /* 0x000fe400078efcff */
[----:B------:R-:W-:Y:S02]  /*13aa0*/  LOP3.LUT R38, R30, 0xc000c0, RZ, 0xc0, !PT ;  /* 0x00c000c01e267812 */ /* 0x000fe400078ec0ff */
[----:B------:R-:W-:Y:S01]  /*13ab0*/  LOP3.LUT R49, R42, 0x64006400, RZ, 0xfc, !PT ;  /* 0x640064002a317812 */ /* 0x000fe200078efcff */
[-C--:B------:R-:W-:Y:S01]  /*13ac0*/  HFMA2 R42, R35, R64.reuse.H0_H0, -18, -18 ;  /* 0xcc80cc80232a7431 */ /* 0x080fe20000040040 */
[----:B------:R-:W-:Y:S01]  /*13ad0*/  LOP3.LUT R43, R40, 0x64006400, RZ, 0xfc, !PT ;  /* 0x64006400282b7812 */ /* 0x000fe200078efcff */
[----:B------:R-:W-:Y:S01]  /*13ae0*/  HADD2 R35, R37, -1026, -1026 ;  /* 0xe402e40225237430 */ /* 0x000fe20000000000 */
[----:B------:R-:W-:Y:S01]  /*13af0*/  LOP3.LUT R39, R38, 0x64006400, RZ, 0xfc, !PT ;  /* 0x6400640026277812 */ /* 0x000fe200078efcff */
[----:B------:R-:W-:Y:S01]  /*13b00*/  HADD2 R37, R41, -1026, -1026 ;  /* 0xe402e40229257430 */ /* 0x000fe20000000000 */
[----:B------:R-:W-:Y:S01]  /*13b10*/  LOP3.LUT R40, R26, 0xc000c0, RZ, 0xc0, !PT ;  /* 0x00c000c01a287812 */ /* 0x000fe200078ec0ff */
[-C--:B0-----:R-:W-:Y:S01]  /*13b20*/  HFMA2.MMA R41, R33, R4.reuse, RZ ;  /* 0x0000000421297235 */ /* 0x081fe200000000ff */
[----:B------:R-:W-:Y:S01]  /*13b30*/  LOP3.LUT R47, R44, 0x64006400, RZ, 0xfc, !PT ;  /* 0x640064002c2f7812 */ /* 0x000fe200078efcff */
[-C--:B------:R-:W-:Y:S01]  /*13b40*/  HFMA2 R38, R43, R64.reuse.H0_H0, -18, -18 ;  /* 0xcc80cc802b267431 */ /* 0x080fe20000040040 */
[----:B------:R-:W-:Y:S01]  /*13b50*/  LOP3.LUT R43, R40, 0x64006400, RZ, 0xfc, !PT ;  /* 0x64006400282b7812 */ /* 0x000fe200078efcff */
[-C--:B------:R-:W-:Y:S01]  /*13b60*/  HFMA2 R44, R39, R64.reuse.H0_H0, -18, -18 ;  /* 0xcc80cc80272c7431 */ /* 0x080fe20000040040 */
[----:B------:R-:W-:Y:S01]  /*13b70*/  LOP3.LUT R32, R32, 0x30003, RZ, 0xc0, !PT ;  /* 0x0003000320207812 */ /* 0x000fe200078ec0ff */
[----:B------:R-:W-:Y:S01]  /*13b80*/  HADD2 R39, R45, -1026, -1026 ;  /* 0xe402e4022d277430 */ /* 0x000fe20000000000 */
[----:B------:R-:W-:Y:S01]  /*13b90*/  HFMA2.MMA R45, R37, R4, RZ ;  /* 0x00000004252d7235 */ /* 0x000fe200000000ff */
[----:B------:R-:W-:Y:S01]  /*13ba0*/  HFMA2 R46, R43, R64.H0_H0, -18, -18 ;  /* 0xcc80cc802b2e7431 */ /* 0x000fe20000040040 */
[-C--:B------:R-:W-:Y:S01]  /*13bb0*/  HFMA2.MMA R41, R0, R5.reuse, R41 ;  /* 0x0000000500297235 */ /* 0x080fe20000000029 */
[-C--:B------:R-:W-:Y:S01]  /*13bc0*/  HFMA2 R43, R35, R4.reuse, RZ.H0_H0 ;  /* 0x00000004232b7231 */ /* 0x080fe200000400ff */
[----:B------:R-:W-:Y:S01]  /*13bd0*/  LOP3.LUT R26, R26, 0x30003, RZ, 0xc0, !PT ;  /* 0x000300031a1a7812 */ /* 0x000fe200078ec0ff */
[----:B------:R-:W-:Y:S01]  /*13be0*/  HFMA2 R4, R39, R4, RZ.H0_H0 ;  /* 0x0000000427047231 */ /* 0x000fe200000400ff */
[----:B------:R-:W-:Y:S01]  /*13bf0*/  HFMA2.MMA R45, R12, R5, R45 ;  /* 0x000000050c2d7235 */ /* 0x000fe2000000002d */
[-C--:B------:R-:W-:Y:S01]  /*13c00*/  HFMA2 R43, R2, R5.reuse, R43 ;  /* 0x00000005022b7231 */ /* 0x080fe2000000002b */
[-C--:B------:R-:W-:Y:S01]  /*13c10*/  HFMA2.MMA R41, R15, R6.reuse, R41 ;  /* 0x000000060f297235 */ /* 0x080fe20000000029 */
[----:B------:R-:W-:Y:S01]  /*13c20*/  HFMA2 R4, R14, R5, R4 ;  /* 0x000000050e047231 */ /* 0x000fe20000000004 */
[----:B------:R-:W-:Y:S01]  /*13c30*/  LOP3.LUT R32, R32, 0x64006400, RZ, 0xfc, !PT ;  /* 0x6400640020207812 */ /* 0x000fe200078efcff */
[-C--:B------:R-:W-:Y:S01]  /*13c40*/  HFMA2 R43, R17, R6.reuse, R43 ;  /* 0x00000006112b7231 */ /* 0x080fe2000000002b */
[----:B------:R-:W-:Y:S01]  /*13c50*/  HFMA2.MMA R45, R19, R6, R45 ;  /* 0x00000006132d7235 */ /* 0x000fe2000000002d */
[----:B------:R-:W-:Y:S01]  /*13c60*/  HFMA2 R6, R23, R6, R4 ;  /* 0x0000000617067231 */ /* 0x000fe20000000004 */
[----:B------:R-:W-:Y:S01]  /*13c70*/  LOP3.LUT R30, R30, 0x30003, RZ, 0xc0, !PT ;  /* 0x000300031e1e7812 */ /* 0x000fe200078ec0ff */
[-C--:B------:R-:W-:Y:S01]  /*13c80*/  HFMA2.MMA R4, R34, R7.reuse, R41 ;  /* 0x0000000722047235 */ /* 0x080fe20000000029 */
[----:B------:R-:W-:Y:S01]  /*13c90*/  LOP3.LUT R26, R26, 0x64006400, RZ, 0xfc, !PT ;  /* 0x640064001a1a7812 */ /* 0x000fe200078efcff */
[-C--:B------:R-:W-:Y:S01]  /*13ca0*/  HFMA2 R40, R47, R64.reuse.H0_H0, -18, -18 ;  /* 0xcc80cc802f287431 */ /* 0x080fe20000040040 */
[----:B------:R-:W-:Y:S01]  /*13cb0*/  LOP3.LUT R30, R30, 0x64006400, RZ, 0xfc, !PT ;  /* 0x640064001e1e7812 */ /* 0x000fe200078efcff */
[----:B------:R-:W-:Y:S01]  /*13cc0*/  HADD2 R41, R32, -1026, -1026 ;  /* 0xe402e40220297430 */ /* 0x000fe20000000000 */
[----:B------:R-:W-:Y:S01]  /*13cd0*/  LOP3.LUT R28, R28, 0x30003, RZ, 0xc0, !PT ;  /* 0x000300031c1c7812 */ /* 0x000fe200078ec0ff */
[----:B------:R-:W-:Y:S01]  /*13ce0*/  HFMA2 R64, R49, R64.H0_H0, -18, -18 ;  /* 0xcc80cc8031407431 */ /* 0x000fe20000040040 */
[----:B------:R-:W-:Y:S01]  /*13cf0*/  HFMA2.MMA R49, R38, R7, R45 ;  /* 0x0000000726317235 */ /* 0x000fe2000000002d */
[----:B------:R-:W-:Y:S01]  /*13d00*/  HADD2 R45, R26, -1026, -1026 ;  /* 0xe402e4021a2d7430 */ /* 0x000fe20000000000 */
[----:B------:R-:W-:Y:S01]  /*13d10*/  LOP3.LUT R28, R28, 0x64006400, RZ, 0xfc, !PT ;  /* 0x640064001c1c7812 */ /* 0x000fe200078efcff */
[----:B------:R-:W-:Y:S01]  /*13d20*/  HFMA2 R5, R36, R7, R43 ;  /* 0x0000000724057231 */ /* 0x000fe2000000002b */
[----:B-1----:R-:W-:Y:S01]  /*13d30*/  HFMA2.MMA R4, R41, R8, R4 ;  /* 0x0000000829047235 */ /* 0x002fe20000000004 */
[----:B------:R-:W-:-:S02]  /*13d40*/  HADD2 R43, R30, -1026, -1026 ;  /* 0xe402e4021e2b7430 */ /* 0x000fc40000000000 */
[----:B------:R-:W-:Y:S01]  /*13d50*/  HFMA2.MMA R49, R45, R8, R49 ;  /* 0x000000082d317235 */ /* 0x000fe20000000031 */
[----:B------:R-:W-:Y:S02]  /*13d60*/  HFMA2 R7, R40, R7, R6 ;  /* 0x0000000728077231 */ /* 0x000fe40000000006 */
[-C--:B------:R-:W-:Y:S01]  /*13d70*/  HFMA2 R6, R43, R8.reuse, R5 ;  /* 0x000000082b067231 */ /* 0x080fe20000000005 */
[-C--:B------:R-:W-:Y:S01]  /*13d80*/  HFMA2.MMA R5, R16, R9.reuse, R4 ;  /* 0x0000000910057235 */ /* 0x080fe20000000004 */
[----:B------:R-:W-:Y:S01]  /*13d90*/  HADD2 R47, R28, -1026, -1026 ;  /* 0xe402e4021c2f7430 */ /* 0x000fe20000000000 */
[----:B------:R-:W-:Y:S01]  /*13da0*/  HFMA2.MMA R49, R22, R9, R49 ;  /* 0x0000000916317235 */ /* 0x000fe20000000031 */
[-C--:B------:R-:W-:Y:S02]  /*13db0*/  HFMA2 R6, R18, R9.reuse, R6 ;  /* 0x0000000912067231 */ /* 0x080fe40000000006 */
[----:B------:R-:W-:Y:S01]  /*13dc0*/  HFMA2 R7, R47, R8, R7 ;  /* 0x000000082f077231 */ /* 0x000fe20000000007 */
[-C--:B------:R-:W-:Y:S01]  /*13dd0*/  HFMA2.MMA R5, R25, R10.reuse, R5 ;  /* 0x0000000a19057235 */ /* 0x080fe20000000005 */
[----:B------:R-:W-:Y:S01]  /*13de0*/  HFMA2 R6, R27, R10, R6 ;  /* 0x0000000a1b067231 */ /* 0x000fe20000000006 */
[----:B------:R-:W-:Y:S01]  /*13df0*/  HFMA2.MMA R49, R29, R10, R49 ;  /* 0x0000000a1d317235 */ /* 0x000fe20000000031 */
[----:B------:R-:W-:-:S02]  /*13e00*/  HFMA2 R7, R24, R9, R7 ;  /* 0x0000000918077231 */ /* 0x000fc40000000007 */
[-C--:B------:R-:W-:Y:S01]  /*13e10*/  HFMA2 R6, R44, R11.reuse, R6 ;  /* 0x0000000b2c067231 */ /* 0x080fe20000000006 */
[-C--:B------:R-:W-:Y:S01]  /*13e20*/  HFMA2.MMA R5, R42, R11.reuse, R5 ;  /* 0x0000000b2a057235 */ /* 0x080fe20000000005 */
[----:B------:R-:W-:Y:S01]  /*13e30*/  HFMA2 R32, R31, R10, R7 ;  /* 0x0000000a1f207231 */ /* 0x000fe20000000007 */
[----:B------:R-:W-:Y:S01]  /*13e40*/  HFMA2.MMA R49, R46, R11, R49 ;  /* 0x0000000b2e317235 */ /* 0x000fe20000000031 */
[----:B------:R-:W-:Y:S02]  /*13e50*/  HADD2 R6, R6.H0_H0, R6.H1_H1 ;  /* 0x3000000606067230 */ /* 0x000fe40000000800 */
[----:B------:R-:W-:-:S04]  /*13e60*/  HFMA2 R32, R64, R11, R32 ;  /* 0x0000000b40207231 */ /* 0x000fc80000000020 */
[----:B------:R-:W-:Y:S02]  /*13e70*/  HADD2 R32, R32.H0_H0, R32.H1_H1 ;  /* 0x3000002020207230 */ /* 0x000fe40000000800 */
        /* <DEDUP_REMOVED lines=38> */
[----:B------:R-:W-:Y:S01]  /*140e0*/  HFMA2 R32, R64, R11, R32 ;  /* 0x0000000b40207231 */ /* 0x000fe20000000020 */
[-C--:B------:R-:W-:Y:S02]  /*140f0*/  HFMA2.MMA R5, R25, R10.reuse, R5 ;  /* 0x0000000a19057235 */ /* 0x080fe40000000005 */
[----:B------:R-:W-:Y:S01]  /*14100*/  HFMA2.MMA R30, R29, R10, R30 ;  /* 0x0000000a1d1e7235 */ /* 0x000fe2000000001e */
[----:B------:R-:W-:-:S03]  /*14110*/  HADD2 R32, R32.H0_H0, R32.H1_H1 ;  /* 0x3000002020207230 */ /* 0x000fc60000000800 */
        /* <DEDUP_REMOVED lines=95> */
.L_x_38:
[----:B------:R-:W-:Y:S01]  /*14710*/  IADD3 R62, R62, 0x10, RZ ;  /* 0x000000103e3e7810 */ /* 0x000fe20007ffe0ff */
[----:B------:R-:W-:Y:S01]  /*14720*/  UIADD3 UR4, UR4, 0x20, URZ ;  /* 0x0000002004047890 */ /* 0x000fe2000fffe03f */
[----:B------:R-:W-:Y:S02]  /*14730*/  LEA R20, P2, R3, R20, 0x2 ;  /* 0x0000001403147211 */ /* 0x000fe400078410ff */
[C---:B------:R-:W-:Y:S02]  /*14740*/  ISETP.GE.AND P0, PT, R62.reuse, c[0x0][0x1bc], PT ;  /* 0x00006f003e007a0c */ /* 0x040fe40003f06270 */
[----:B------:R-:W-:Y:S01]  /*14750*/  ISETP.LT.AND P3, PT, R62, R61, PT ;  /* 0x0000003d3e00720c */ /* 0x000fe20003f61270 */
[----:B------:R-:W-:-:S12]  /*14760*/  IMAD.X R21, R21, 0x1, R13, P2 ;  /* 0x0000000115157824 */ /* 0x000fd800010e060d */
[----:B------:R-:W-:Y:S05]  /*14770*/  @!P0 BRA P3, `(.L_x_39) ;  /* 0xffffed2000008947 */ /* 0x000fea000183ffff */
.L_x_37:
[----:B------:R-:W-:Y:S05]  /*14780*/  @!P1 EXIT ;  /* 0x000000000000994d */ /* 0x000fea0003800000 */
[----:B------:R-:W0:Y:S01]  /*14790*/  S2R R0, SR_CTAID.X ;  /* 0x0000000000007919 */ /* 0x000e220000002500 */
[----:B------:R-:W-:-:S03]  /*147a0*/  IMAD.MOV.U32 R7, RZ, RZ, 0x2 ;  /* 0x00000002ff077424 */ /* 0x000fc600078e00ff */
[----:B------:R-:W0:Y:S04]  /*147b0*/  S2R R3, SR_TID.X ;  /* 0x0000000000037919 */ /* 0x000e280000002100 */
[----:B------:R-:W1:Y:S01]  /*147c0*/  S2R R2, SR_CTAID.Y ;  /* 0x0000000000027919 */ /* 0x000e620000002600 */
[----:B0-----:R-:W-:Y:S02]  /*147d0*/  IMAD R3, R0, 0x40, R3 ;  /* 0x0000004000037824 */ /* 0x001fe400078e0203 */
[----:B-1----:R-:W-:Y:S02]  /*147e0*/  IMAD.SHL.U32 R0, R2, 0x4, RZ ;  /* 0x0000000402007824 */ /* 0x002fe400078e00ff */
[----:B------:R-:W-:-:S04]  /*147f0*/  IMAD.SHL.U32 R3, R3, 0x4, RZ ;  /* 0x0000000403037824 */ /* 0x000fc800078e00ff */
[----:B------:R-:W-:-:S04]  /*14800*/  IMAD R0, R0, c[0x0][0x18c], R3 ;  /* 0x0000630000007a24 */ /* 0x000fc800078e0203 */
[----:B------:R-:W-:-:S05]  /*14810*/  IMAD.WIDE R2, R0, R7, c[0x0][0x180] ;  /* 0x0000600000027625 */ /* 0x000fca00078e0207 */
[----:B------:R-:W2:Y:S01]  /*14820*/  ATOM.E.ADD.F16x2.RN.STRONG.GPU P0, RZ, [R2.64], R58 ;  /* 0x0000003a02ff798a */ /* 0x000ea2000810e9c6 */
[----:B------:R-:W-:Y:S01]  /*14830*/  BSSY B0, `(.L_x_40) ;  /* 0x000000e000007945 */ /* 0x000fe20003800000 */
[----:B--2---:R-:W-:Y:S05]  /*14840*/  @P0 BRA `(.L_x_41) ;  /* 0x000000c000000947 */ /* 0x004fea0003800000 */
[----:B------:R-:W0:Y:S02]  /*14850*/  QSPC.E.S P0, RZ, [R2] ;  /* 0x0000000002ff73aa */ /* 0x000e240000000500 */
[----:B0-----:R-:W-:Y:S05]  /*14860*/  @!P0 BRA `(.L_x_42) ;  /* 0x0000007000008947 */ /* 0x001fea0003800000 */
[----:B------:R-:W-:-:S05]  /*14870*/  LOP3.LUT R0, R2, 0xffffff, RZ, 0xc0, !PT ;  /* 0x00ffffff02007812 */ /* 0x000fca00078ec0ff */
.L_x_43:
[----:B------:R-:W0:Y:S02]  /*14880*/  LDS R4, [R0] ;  /* 0x0000000000047984 */ /* 0x000e240000000800 */
[----:B0-----:R-:W-:-:S06]  /*14890*/  HADD2 R5, R4, R58 ;  /* 0x0000003a04057230 */ /* 0x001fcc0000000000 */
[----:B------:R-:W0:Y:S02]  /*148a0*/  ATOMS.CAST.SPIN R5, [R0], R4, R5 ;  /* 0x000000040005738d */ /* 0x000e240001800005 */
[----:B0-----:R-:W-:-:S13]  /*148b0*/  ISETP.EQ.U32.AND P0, PT, R5, 0x1, PT ;  /* 0x000000010500780c */ /* 0x001fda0003f02070 */
[----:B------:R-:W-:Y:S05]  /*148c0*/  @!P0 BRA `(.L_x_43) ;  /* 0xffffffb000008947 */ /* 0x000fea000383ffff */
[----:B------:R-:W-:Y:S05]  /*148d0*/  BRA `(.L_x_41) ;  /* 0x0000003000007947 */ /* 0x000fea0003800000 */
.L_x_42:
[----:B------:R-:W2:Y:S02]  /*148e0*/  LD.E R0, [R2.64] ;  /* 0x0000000602007980 */ /* 0x000ea4000c101900 */
[----:B--2---:R-:W-:-:S05]  /*148f0*/  IMAD.IADD R5, R58, 0x1, R0 ;  /* 0x000000013a057824 */ /* 0x004fca00078e0200 */
[----:B------:R0:W-:Y:S02]  /*14900*/  ST.E [R2.64], R5 ;  /* 0x0000000502007985 */ /* 0x0001e4000c101906 */
.L_x_41:
[----:B------:R-:W-:Y:S05]  /*14910*/  BSYNC B0 ;  /* 0x0000000000007941 */ /* 0x000fea0003800000 */
.L_x_40:
[----:B------:R-:W2:Y:S01]  /*14920*/  ATOM.E.ADD.F16x2.RN.STRONG.GPU P0, RZ, [R2.64+0x4], R57 ;  /* 0x0000043902ff798a */ /* 0x000ea2000810e9c6 */
[----:B------:R-:W-:Y:S01]  /*14930*/  BSSY B0, `(.L_x_44) ;  /* 0x000000f000007945 */ /* 0x000fe20003800000 */
[----:B--2---:R-:W-:Y:S05]  /*14940*/  @P0 BRA `(.L_x_45) ;  /* 0x000000d000000947 */ /* 0x004fea0003800000 */
[----:B------:R-:W1:Y:S02]  /*14950*/  QSPC.E.S P0, RZ, [R2+0x4] ;  /* 0x0000040002ff73aa */ /* 0x000e640000000500 */
[----:B-1----:R-:W-:Y:S05]  /*14960*/  @!P0 BRA `(.L_x_46) ;  /* 0x0000008000008947 */ /* 0x002fea0003800000 */
[----:B------:R-:W-:-:S04]  /*14970*/  IADD3 R0, R2, 0x4, RZ ;  /* 0x0000000402007810 */ /* 0x000fc80007ffe0ff */
[----:B------:R-:W-:-:S05]  /*14980*/  LOP3.LUT R0, R0, 0xffffff, RZ, 0xc0, !PT ;  /* 0x00ffffff00007812 */ /* 0x000fca00078ec0ff */
.L_x_47:
[----:B------:R-:W1:Y:S02]  /*14990*/  LDS R4, [R0] ;  /* 0x0000000000047984 */ /* 0x000e640000000800 */
[----:B01----:R-:W-:-:S10]  /*149a0*/  HFMA2.MMA R5, R4, 1, 1, R57 ;  /* 0x3c003c0004057835 */ /* 0x003fd40000000039 */
[----:B------:R-:W0:Y:S02]  /*149b0*/  ATOMS.CAST.SPIN R5, [R0], R4, R5 ;  /* 0x000000040005738d */ /* 0x000e240001800005 */
[----:B0-----:R-:W-:-:S13]  /*149c0*/  ISETP.EQ.U32.AND P0, PT, R5, 0x1, PT ;  /* 0x000000010500780c */ /* 0x001fda0003f02070 */
[----:B------:R-:W-:Y:S05]  /*149d0*/  @!P0 BRA `(.L_x_47) ;  /* 0xffffffb000008947 */ /* 0x000fea000383ffff */
[----:B------:R-:W-:Y:S05]  /*149e0*/  BRA `(.L_x_45) ;  /* 0x0000003000007947 */ /* 0x000fea0003800000 */
.L_x_46:
[----:B------:R-:W2:Y:S02]  /*149f0*/  LD.E R0, [R2.64+0x4] ;  /* 0x0000040602007980 */ /* 0x000ea4000c101900 */
[----:B0-2---:R-:W-:-:S05]  /*14a00*/  IMAD.IADD R5, R57, 0x1, R0 ;  /* 0x0000000139057824 */ /* 0x005fca00078e0200 */
[----:B------:R0:W-:Y:S02]  /*14a10*/  ST.E [R2.64+0x4], R5 ;  /* 0x0000040502007985 */ /* 0x0001e4000c101906 */
.L_x_45:
[----:B------:R-:W-:Y:S05]  /*14a20*/  BSYNC B0 ;  /* 0x0000000000007941 */ /* 0x000fea0003800000 */
.L_x_44:
[----:B------:R-:W-:-:S13]  /*14a30*/  ISETP.GE.AND P0, PT, R59, 0x2, PT ;  /* 0x000000023b00780c */ /* 0x000fda0003f06270 */
[----:B------:R-:W-:Y:S05]  /*14a40*/  @!P0 EXIT ;  /* 0x000000000000894d */ /* 0x000fea0003800000 */
[----:B0-----:R-:W-:-:S05]  /*14a50*/  IMAD.WIDE R2, R7, c[0x0][0x18c], R2 ;  /* 0x0000630007027a25 */ /* 0x001fca00078e0202 */
[----:B------:R-:W2:Y:S01]  /*14a60*/  ATOM.E.ADD.F16x2.RN.STRONG.GPU P0, RZ, [R2.64], R56 ;  /* 0x0000003802ff798a */ /* 0x000ea2000810e9c6 */
[----:B------:R-:W-:Y:S01]  /*14a70*/  BSSY B0, `(.L_x_48) ;  /* 0x000000e000007945 */ /* 0x000fe20003800000 */
[----:B--2---:R-:W-:Y:S05]  /*14a80*/  @P0 BRA `(.L_x_49) ;  /* 0x000000c000000947 */ /* 0x004fea0003800000 */
[----:B------:R-:W0:Y:S02]  /*14a90*/  QSPC.E.S P0, RZ, [R2] ;  /* 0x0000000002ff73aa */ /* 0x000e240000000500 */
[----:B0-----:R-:W-:Y:S05]  /*14aa0*/  @!P0 BRA `(.L_x_50) ;  /* 0x0000007000008947 */ /* 0x001fea0003800000 */
[----:B------:R-:W-:-:S05]  /*14ab0*/  LOP3.LUT R0, R2, 0xffffff, RZ, 0xc0, !PT ;  /* 0x00ffffff02007812 */ /* 0x000fca00078ec0ff */
.L_x_51:
[----:B------:R-:W0:Y:S02]  /*14ac0*/  LDS R4, [R0] ;  /* 0x0000000000047984 */ /* 0x000e240000000800 */
[----:B0-----:R-:W-:-:S06]  /*14ad0*/  HADD2 R5, R4, R56 ;  /* 0x0000003804057230 */ /* 0x001fcc0000000000 */
[----:B------:R-:W0:Y:S02]  /*14ae0*/  ATOMS.CAST.SPIN R5, [R0], R4, R5 ;  /* 0x000000040005738d */ /* 0x000e240001800005 */
[----:B0-----:R-:W-:-:S13]  /*14af0*/  ISETP.EQ.U32.AND P0, PT, R5, 0x1, PT ;  /* 0x000000010500780c */ /* 0x001fda0003f02070 */
[----:B------:R-:W-:Y:S05]  /*14b00*/  @!P0 BRA `(.L_x_51) ;  /* 0xffffffb000008947 */ /* 0x000fea000383ffff */
[----:B------:R-:W-:Y:S05]  /*14b10*/  BRA `(.L_x_49) ;  /* 0x0000003000007947 */ /* 0x000fea0003800000 */
.L_x_50:
[----:B------:R-:W2:Y:S02]  /*14b20*/  LD.E R0, [R2.64] ;  /* 0x0000000602007980 */ /* 0x000ea4000c101900 */
[----:B--2---:R-:W-:-:S05]  /*14b30*/  IMAD.IADD R5, R56, 0x1, R0 ;  /* 0x0000000138057824 */ /* 0x004fca00078e0200 */
[----:B------:R0:W-:Y:S02]  /*14b40*/  ST.E [R2.64], R5 ;  /* 0x0000000502007985 */ /* 0x0001e4000c101906 */
.L_x_49:
[----:B------:R-:W-:Y:S05]  /*14b50*/  BSYNC B0 ;  /* 0x0000000000007941 */ /* 0x000fea0003800000 */
.L_x_48:
[----:B------:R-:W2:Y:S01]  /*14b60*/  ATOM.E.ADD.F16x2.RN.STRONG.GPU P0, RZ, [R2.64+0x4], R55 ;  /* 0x0000043702ff798a */ /* 0x000ea2000810e9c6 */
[----:B------:R-:W-:Y:S01]  /*14b70*/  BSSY B0, `(.L_x_52) ;  /* 0x000000f000007945 */ /* 0x000fe20003800000 */
[----:B--2---:R-:W-:Y:S05]  /*14b80*/  @P0 BRA `(.L_x_53) ;  /* 0x000000d000000947 */ /* 0x004fea0003800000 */
[----:B------:R-:W1:Y:S02]  /*14b90*/  QSPC.E.S P0, RZ, [R2+0x4] ;  /* 0x0000040002ff73aa */ /* 0x000e640000000500 */
[----:B-1----:R-:W-:Y:S05]  /*14ba0*/  @!P0 BRA `(.L_x_54) ;  /* 0x0000008000008947 */ /* 0x002fea0003800000 */
[----:B------:R-:W-:-:S04]  /*14bb0*/  IADD3 R0, R2, 0x4, RZ ;  /* 0x0000000402007810 */ /* 0x000fc80007ffe0ff */
[----:B------:R-:W-:-:S05]  /*14bc0*/  LOP3.LUT R0, R0, 0xffffff, RZ, 0xc0, !PT ;  /* 0x00ffffff00007812 */ /* 0x000fca00078ec0ff */
.L_x_55:
[----:B------:R-:W1:Y:S02]  /*14bd0*/  LDS R4, [R0] ;  /* 0x0000000000047984 */ /* 0x000e640000000800 */
[----:B01----:R-:W-:-:S10]  /*14be0*/  HFMA2.MMA R5, R4, 1, 1, R55 ;  /* 0x3c003c0004057835 */ /* 0x003fd40000000037 */
[----:B------:R-:W0:Y:S02]  /*14bf0*/  ATOMS.CAST.SPIN R5, [R0], R4, R5 ;  /* 0x000000040005738d */ /* 0x000e240001800005 */
[----:B0-----:R-:W-:-:S13]  /*14c00*/  ISETP.EQ.U32.AND P0, PT, R5, 0x1, PT ;  /* 0x000000010500780c */ /* 0x001fda0003f02070 */
[----:B------:R-:W-:Y:S05]  /*14c10*/  @!P0 BRA `(.L_x_55) ;  /* 0xffffffb000008947 */ /* 0x000fea000383ffff */
[----:B------:R-:W-:Y:S05]  /*14c20*/  BRA `(.L_x_53) ;  /* 0x0000003000007947 */ /* 0x000fea0003800000 */
.L_x_54:
[----:B------:R-:W2:Y:S02]  /*14c30*/  LD.E R0, [R2.64+0x4] ;  /* 0x0000040602007980 */ /* 0x000ea4000c101900 */
[----:B0-2---:R-:W-:-:S05]  /*14c40*/  IMAD.IADD R5, R55, 0x1, R0 ;  /* 0x0000000137057824 */ /* 0x005fca00078e0200 */
[----:B------:R0:W-:Y:S02]  /*14c50*/  ST.E [R2.64+0x4], R5 ;  /* 0x0000040502007985 */ /* 0x0001e4000c101906 */
.L_x_53:
[----:B------:R-:W-:Y:S05]  /*14c60*/  BSYNC B0 ;  /* 0x0000000000007941 */ /* 0x000fea0003800000 */
.L_x_52:
[----:B------:R-:W-:-:S13]  /*14c70*/  ISETP.NE.AND P0, PT, R59, 0x2, PT ;  /* 0x000000023b00780c */ /* 0x000fda0003f05270 */
        /* <DEDUP_REMOVED lines=8> */
.L_x_59:
[----:B------:R-:W0:Y:S02]  /*14d00*/  LDS R4, [R0] ;  /* 0x0000000000047984 */ /* 0x000e240000000800 */
[----:B0-----:R-:W-:-:S06]  /*14d10*/  HADD2 R5, R4, R54 ;  /* 0x0000003604057230 */ /* 0x001fcc0000000000 */
[----:B------:R-:W0:Y:S02]  /*14d20*/  ATOMS.CAST.SPIN R5, [R0], R4, R5 ;  /* 0x000000040005738d */ /* 0x000e240001800005 */
[----:B0-----:R-:W-:-:S13]  /*14d30*/  ISETP.EQ.U32.AND P0, PT, R5, 0x1, PT ;  /* 0x000000010500780c */ /* 0x001fda0003f02070 */
[----:B------:R-:W-:Y:S05]  /*14d40*/  @!P0 BRA `(.L_x_59) ;  /* 0xffffffb000008947 */ /* 0x000fea000383ffff */
[----:B------:R-:W-:Y:S05]  /*14d50*/  BRA `(.L_x_57) ;  /* 0x0000003000007947 */ /* 0x000fea0003800000 */
.L_x_58:
[----:B------:R-:W2:Y:S02]  /*14d60*/  LD.E R0, [R2.64] ;  /* 0x0000000602007980 */ /* 0x000ea4000c101900 */
[----:B--2---:R-:W-:-:S05]  /*14d70*/  IMAD.IADD R5, R54, 0x1, R0 ;  /* 0x0000000136057824 */ /* 0x004fca00078e0200 */
[----:B------:R0:W-:Y:S02]  /*14d80*/  ST.E [R2.64], R5 ;  /* 0x0000000502007985 */ /* 0x0001e4000c101906 */
.L_x_57:
[----:B------:R-:W-:Y:S05]  /*14d90*/  BSYNC B0 ;  /* 0x0000000000007941 */ /* 0x000fea0003800000 */
.L_x_56:
[----:B------:R-:W2:Y:S01]  /*14da0*/  ATOM.E.ADD.F16x2.RN.STRONG.GPU P0, RZ, [R2.64+0x4], R53 ;  /* 0x0000043502ff798a */ /* 0x000ea2000810e9c6 */
[----:B------:R-:W-:Y:S01]  /*14db0*/  BSSY B0, `(.L_x_60) ;  /* 0x000000f000007945 */ /* 0x000fe20003800000 */
[----:B--2---:R-:W-:Y:S05]  /*14dc0*/  @P0 BRA `(.L_x_61) ;  /* 0x000000d000000947 */ /* 0x004fea0003800000 */
[----:B------:R-:W1:Y:S02]  /*14dd0*/  QSPC.E.S P0, RZ, [R2+0x4] ;  /* 0x0000040002ff73aa */ /* 0x000e640000000500 */
[----:B-1----:R-:W-:Y:S05]  /*14de0*/  @!P0 BRA `(.L_x_62) ;  /* 0x0000008000008947 */ /* 0x002fea0003800000 */
[----:B------:R-:W-:-:S04]  /*14df0*/  IADD3 R0, R2, 0x4, RZ ;  /* 0x0000000402007810 */ /* 0x000fc80007ffe0ff */
[----:B------:R-:W-:-:S05]  /*14e00*/  LOP3.LUT R0, R0, 0xffffff, RZ, 0xc0, !PT ;  /* 0x00ffffff00007812 */ /* 0x000fca00078ec0ff */
.L_x_63:
[----:B------:R-:W1:Y:S02]  /*14e10*/  LDS R4, [R0] ;  /* 0x0000000000047984 */ /* 0x000e640000000800 */
[----:B01----:R-:W-:-:S10]  /*14e20*/  HFMA2.MMA R5, R4, 1, 1, R53 ;  /* 0x3c003c0004057835 */ /* 0x003fd40000000035 */
[----:B------:R-:W0:Y:S02]  /*14e30*/  ATOMS.CAST.SPIN R5, [R0], R4, R5 ;  /* 0x000000040005738d */ /* 0x000e240001800005 */
[----:B0-----:R-:W-:-:S13]  /*14e40*/  ISETP.EQ.U32.AND P0, PT, R5, 0x1, PT ;  /* 0x000000010500780c */ /* 0x001fda0003f02070 */
[----:B------:R-:W-:Y:S05]  /*14e50*/  @!P0 BRA `(.L_x_63) ;  /* 0xffffffb000008947 */ /* 0x000fea000383ffff */
[----:B------:R-:W-:Y:S05]  /*14e60*/  BRA `(.L_x_61) ;  /* 0x0000003000007947 */ /* 0x000fea0003800000 */
.L_x_62:
[----:B------:R-:W2:Y:S02]  /*14e70*/  LD.E R0, [R2.64+0x4] ;  /* 0x0000040602007980 */ /* 0x000ea4000c101900 */
[----:B0-2---:R-:W-:-:S05]  /*14e80*/  IMAD.IADD R5, R53, 0x1, R0 ;  /* 0x0000000135057824 */ /* 0x005fca00078e0200 */
[----:B------:R0:W-:Y:S02]  /*14e90*/  ST.E [R2.64+0x4], R5 ;  /* 0x0000040502007985 */ /* 0x0001e4000c101906 */
.L_x_61:
[----:B------:R-:W-:Y:S05]  /*14ea0*/  BSYNC B0 ;  /* 0x0000000000007941 */ /* 0x000fea0003800000 */
.L_x_60:
        /* <DEDUP_REMOVED lines=9> */
.L_x_67:
[----:B------:R-:W0:Y:S02]  /*14f40*/  LDS R4, [R0] ;  /* 0x0000000000047984 */ /* 0x000e240000000800 */
[----:B0-----:R-:W-:-:S06]  /*14f50*/  HADD2 R5, R4, R52 ;  /* 0x0000003404057230 */ /* 0x001fcc0000000000 */
[----:B------:R-:W0:Y:S02]  /*14f60*/  ATOMS.CAST.SPIN R5, [R0], R4, R5 ;  /* 0x000000040005738d */ /* 0x000e240001800005 */
[----:B0-----:R-:W-:-:S13]  /*14f70*/  ISETP.EQ.U32.AND P0, PT, R5, 0x1, PT ;  /* 0x000000010500780c */ /* 0x001fda0003f02070 */
[----:B------:R-:W-:Y:S05]  /*14f80*/  @!P0 BRA `(.L_x_67) ;  /* 0xffffffb000008947 */ /* 0x000fea000383ffff */
[----:B------:R-:W-:Y:S05]  /*14f90*/  BRA `(.L_x_65) ;  /* 0x0000003000007947 */ /* 0x000fea0003800000 */
.L_x_66:
[----:B------:R-:W2:Y:S02]  /*14fa0*/  LD.E R0, [R2.64] ;  /* 0x0000000602007980 */ /* 0x000ea4000c101900 */
[----:B--2---:R-:W-:-:S05]  /*14fb0*/  IMAD.IADD R5, R52, 0x1, R0 ;  /* 0x0000000134057824 */ /* 0x004fca00078e0200 */
[----:B------:R0:W-:Y:S02]  /*14fc0*/  ST.E [R2.64], R5 ;  /* 0x0000000502007985 */ /* 0x0001e4000c101906 */
.L_x_65:
[----:B------:R-:W-:Y:S05]  /*14fd0*/  BSYNC B0 ;  /* 0x0000000000007941 */ /* 0x000fea0003800000 */
.L_x_64:
[----:B------:R-:W2:Y:S02]  /*14fe0*/  ATOM.E.ADD.F16x2.RN.STRONG.GPU P0, RZ, [R2.64+0x4], R50 ;  /* 0x0000043202ff798a */ /* 0x000ea4000810e9c6 */
[----:B--2---:R-:W-:Y:S05]  /*14ff0*/  @P0 EXIT ;  /* 0x000000000000094d */ /* 0x004fea0003800000 */
[----:B------:R-:W1:Y:S02]  /*15000*/  QSPC.E.S P0, RZ, [R2+0x4] ;  /* 0x0000040002ff73aa */ /* 0x000e640000000500 */
[----:B-1----:R-:W-:Y:S05]  /*15010*/  @!P0 BRA `(.L_x_68) ;  /* 0x0000008000008947 */ /* 0x002fea0003800000 */
[----:B0-----:R-:W-:-:S04]  /*15020*/  IADD3 R2, R2, 0x4, RZ ;  /* 0x0000000402027810 */ /* 0x001fc80007ffe0ff */
[----:B------:R-:W-:-:S05]  /*15030*/  LOP3.LUT R2, R2, 0xffffff, RZ, 0xc0, !PT ;  /* 0x00ffffff02027812 */ /* 0x000fca00078ec0ff */
.L_x_69:
[----:B------:R-:W0:Y:S02]  /*15040*/  LDS R4, [R2] ;  /* 0x0000000002047984 */ /* 0x000e240000000800 */
[----:B0-----:R-:W-:-:S10]  /*15050*/  HFMA2.MMA R5, R4, 1, 1, R50 ;  /* 0x3c003c0004057835 */ /* 0x001fd40000000032 */
[----:B------:R-:W0:Y:S02]  /*15060*/  ATOMS.CAST.SPIN R5, [R2], R4, R5 ;  /* 0x000000040205738d */ /* 0x000e240001800005 */
[----:B0-----:R-:W-:-:S13]  /*15070*/  ISETP.EQ.U32.AND P0, PT, R5, 0x1, PT ;  /* 0x000000010500780c */ /* 0x001fda0003f02070 */
[----:B------:R-:W-:Y:S05]  /*15080*/  @!P0 BRA `(.L_x_69) ;  /* 0xffffffb000008947 */ /* 0x000fea000383ffff */
[----:B------:R-:W-:Y:S05]  /*15090*/  EXIT ;  /* 0x000000000000794d */ /* 0x000fea0003800000 */
.L_x_68:
[----:B------:R-:W2:Y:S02]  /*150a0*/  LD.E R0, [R2.64+0x4] ;  /* 0x0000040602007980 */ /* 0x000ea4000c101900 */
[----:B0-2---:R-:W-:-:S05]  /*150b0*/  IMAD.IADD R5, R50, 0x1, R0 ;  /* 0x0000000132057824 */ /* 0x005fca00078e0200 */
[----:B------:R-:W-:Y:S01]  /*150c0*/  ST.E [R2.64+0x4], R5 ;  /* 0x0000040502007985 */ /* 0x000fe2000c101906 */
[----:B------:R-:W-:Y:S05]  /*150d0*/  EXIT ;  /* 0x000000000000794d */ /* 0x000fea0003800000 */
.L_x_70:
[----:B------:R-:W-:-:S00]  /*150e0*/  BRA `(.L_x_70) ;  /* 0xfffffff000007947 */ /* 0x000fc0000383ffff */
[----:B------:R-:W-:-:S00]  /*150f0*/  NOP ;  /* 0x0000000000007918 */ /* 0x000fc00000000000 */
        /* <DEDUP_REMOVED lines=8> */
.L_x_3715:


//--------------------- .text._Z23gemm_half_q_half_kernelILi4ELi160ELb0ELb0ELi64EEvPK6__halfPKjS4_S2_PS0_iiiiPKtS7_iiiiiibS2_i --------------------------
	.section	.text._Z23gemm_half_q_half_kernelILi4ELi160ELb0ELb0ELi64EEvPK6__halfPKjS4_S2_PS0_iiiiPKtS7_iiiiiibS2_i,"ax",@progbits
	.sectioninfo	@"SHI_REGISTERS=68"
	.align	128
        .global         _Z23gemm_half_q_half_kernelILi4ELi160ELb0ELb0ELi64EEvPK6__halfPKjS4_S2_PS0_iiiiPKtS7_iiiiiibS2_i
        .type           _Z23gemm_half_q_half_kernelILi4ELi160ELb0ELb0ELi64EEvPK6__halfPKjS4_S2_PS0_iiiiPKtS7_iiiiiibS2_i,@function
        .size           _Z23gemm_half_q_half_kernelILi4ELi160ELb0ELb0ELi64EEvPK6__halfPKjS4_S2_PS0_iiiiPKtS7_iiiiiibS2_i,(.L_x_3716 - _Z23gemm_half_q_half_kernelILi4ELi160ELb0ELb0ELi64EEvPK6__halfPKjS4_S2_PS0_iiiiPKtS7_iiiiiibS2_i)
        .other          _Z23gemm_half_q_half_kernelILi4ELi160ELb0ELb0ELi64EEvPK6__halfPKjS4_S2_PS0_iiiiPKtS7_iiiiiibS2_i,@"STO_CUDA_ENTRY STV_DEFAULT"
_Z23gemm_half_q_half_kernelILi4ELi160ELb0ELb0ELi64EEvPK6__halfPKjS4_S2_PS0_iiiiPKtS7_iiiiiibS2_i:
.text._Z23gemm_half_q_half_kernelILi4ELi160ELb0ELb0ELi64EEvPK6__halfPKjS4_S2_PS0_iiiiPKtS7_iiiiiibS2_i:
        /* <DEDUP_REMOVED lines=34> */
.L_x_75:
        /* <DEDUP_REMOVED lines=36> */
.L_x_74:
        /* <DEDUP_REMOVED lines=22> */
.L_x_76:
        /* <DEDUP_REMOVED lines=12> */
.L_x_73:
[----:B------:R-:W-:Y:S01]  /*0680*/  ISETP.GT.AND P2, PT, R27, 0x3, PT ;  /* 0x000000031b00780c */ /* 0x000fe20003f44270 */
[----:B------:R-:W-:Y:S01]  /*0690*/  IMAD.SHL.U32 R28, R13, 0x2, RZ ;  /* 0x000000020d1c7824 */ /* 0x000fe200078e00ff */
[----:B------:R-:W-:Y:S01]  /*06a0*/  PLOP3.LUT P0, PT, PT, PT, PT, 0x80, 0x0 ;  /* 0x000000000000781c */ /* 0x000fe20003f0f070 */
[----:B------:R-:W-:-:S10]  /*06b0*/  IMAD.MOV.U32 R3, RZ, RZ, RZ ;  /* 0x000000ffff037224 */ /* 0x000fd400078e00ff */
[----:B------:R-:W-:Y:S05]  /*06c0*/  @!P2 BRA `(.L_x_77) ;  /* 0x000002600000a947 */ /* 0x000fea0003800000 */
[----:B------:R-:W-:Y:S02]  /*06d0*/  PLOP3.LUT P0, PT, PT, PT, PT, 0x8, 0x0 ;  /* 0x000000000000781c */ /* 0x000fe40003f0e170 */
[----:B------:R-:W-:Y:S02]  /*06e0*/  IADD3 R30, R27, -0x3, RZ ;  /* 0xfffffffd1b1e7810 */ /* 0x000fe40007ffe0ff */
.L_x_78:
        /* <DEDUP_REMOVED lines=36> */
.L_x_77:
        /* <DEDUP_REMOVED lines=22> */
.L_x_79:
        /* <DEDUP_REMOVED lines=11> */
.L_x_72:
[----:B------:R-:W-:Y:S05]  /*0b40*/  BSYNC B0 ;  /* 0x0000000000007941 */ /* 0x000fea0003800000 */
.L_x_71:
        /* <DEDUP_REMOVED lines=14> */
.L_x_82:
[----:B0-----:R-:W-:Y:S01]  /*0c30*/  IMAD R3, R0, 0x4, R11 ;  /* 0x0000000400037824 */ /* 0x001fe200078e020b */
[----:B------:R-:W-:-:S04]  /*0c40*/  IADD3 R11, R11, 0x4, RZ ;  /* 0x000000040b0b7810 */ /* 0x000fc80007ffe0ff */
[C---:B------:R-:W-:Y:S02]  /*0c50*/  IADD3 R5, R3.reuse, 0x1, RZ ;  /* 0x0000000103057810 */ /* 0x040fe40007ffe0ff */
[C---:B------:R-:W-:Y:S02]  /*0c60*/  IADD3 R7, R3.reuse, 0x2, RZ ;  /* 0x0000000203077810 */ /* 0x040fe40007ffe0ff */
[C---:B------:R-:W-:Y:S01]  /*0c70*/  IADD3 R9, R3.reuse, 0x3, RZ ;  /* 0x0000000303097810 */ /* 0x040fe20007ffe0ff */
[--C-:B------:R-:W-:Y:S01]  /*0c80*/  IMAD R3, R3, c[0x0][0x18c], R12.reuse ;  /* 0x0000630003037a24 */ /* 0x100fe200078e020c */
[----:B------:R-:W-:Y:S01]  /*0c90*/  ISETP.GE.AND P2, PT, R11, R14, PT ;  /* 0x0000000e0b00720c */ /* 0x000fe20003f46270 */
[--C-:B------:R-:W-:Y:S02]  /*0ca0*/  IMAD R5, R5, c[0x0][0x18c], R12.reuse ;  /* 0x0000630005057a24 */ /* 0x100fe400078e020c */
        /* <DEDUP_REMOVED lines=11> */
.L_x_81:
[----:B0-----:R-:W-:-:S05]  /*0d60*/  IMAD.IADD R2, R27, 0x1, -R11 ;  /* 0x000000011b027824 */ /* 0x001fca00078e0a0b */
[----:B------:R-:W-:-:S13]  /*0d70*/  ISETP.GT.AND P2, PT, R2, 0x1, PT ;  /* 0x000000010200780c */ /* 0x000fda0003f44270 */
[----:B------:R-:W-:Y:S05]  /*0d80*/  @!P2 BRA `(.L_x_83) ;  /* 0x000000b00000a947 */ /* 0x000fea0003800000 */
[----:B------:R-:W-:Y:S01]  /*0d90*/  IMAD R3, R0, 0x4, R11 ;  /* 0x0000000400037824 */ /* 0x000fe200078e020b */
[----:B------:R-:W-:Y:S01]  /*0da0*/  PLOP3.LUT P0, PT, PT, PT, PT, 0x8, 0x0 ;  /* 0x000000000000781c */ /* 0x000fe20003f0e170 */
[----:B------:R-:W-:Y:S01]  /*0db0*/  IMAD.MOV.U32 R4, RZ, RZ, 0x2 ;  /* 0x00000002ff047424 */ /* 0x000fe200078e00ff */
[----:B------:R-:W-:Y:S02]  /*0dc0*/  IADD3 R11, R11, 0x2, RZ ;  /* 0x000000020b0b7810 */ /* 0x000fe40007ffe0ff */
[C---:B------:R-:W-:Y:S01]  /*0dd0*/  IADD3 R5, R3.reuse, 0x1, RZ ;  /* 0x0000000103057810 */ /* 0x040fe20007ffe0ff */
[----:B------:R-:W-:-:S04]  /*0de0*/  IMAD R3, R3, c[0x0][0x18c], R12 ;  /* 0x0000630003037a24 */ /* 0x000fc800078e020c */
[----:B------:R-:W-:Y:S02]  /*0df0*/  IMAD R5, R5, c[0x0][0x18c], R12 ;  /* 0x0000630005057a24 */ /* 0x000fe400078e020c */
[----:B------:R-:W-:-:S04]  /*0e00*/  IMAD.WIDE R2, R3, R4, c[0x0][0x180] ;  /* 0x0000600003027625 */ /* 0x000fc800078e0204 */
[----:B------:R-:W-:Y:S01]  /*0e10*/  IMAD.WIDE R4, R5, R4, c[0x0][0x180] ;  /* 0x0000600005047625 */ /* 0x000fe200078e0204 */
[----:B------:R0:W-:Y:S04]  /*0e20*/  STG.E.64 [R2.64], RZ ;  /* 0x000000ff02007986 */ /* 0x0001e8000c101b06 */
[----:B------:R0:W-:Y:S02]  /*0e30*/  STG.E.64 [R4.64], RZ ;  /* 0x000000ff04007986 */ /* 0x0001e4000c101b06 */
.L_x_83:
[----:B------:R-:W-:-:S13]  /*0e40*/  ISETP.LT.OR P0, PT, R11, R27, P0 ;  /* 0x0000001b0b00720c */ /* 0x000fda0000701670 */
[----:B------:R-:W-:Y:S02]  /*0e50*/  @P0 IMAD R11, R0, 0x4, R11 ;  /* 0x00000004000b0824 */ /* 0x000fe400078e020b */
[----:B0-----:R-:W-:Y:S02]  /*0e60*/  @P0 IMAD.MOV.U32 R3, RZ, RZ, 0x2 ;  /* 0x00000002ff030424 */ /* 0x001fe400078e00ff */
[----:B------:R-:W-:-:S04]  /*0e70*/  @P0 IMAD R2, R11, c[0x0][0x18c], R12 ;  /* 0x000063000b020a24 */ /* 0x000fc800078e020c */
[----:B------:R-:W-:-:S05]  /*0e80*/  @P0 IMAD.WIDE R2, R2, R3, c[0x0][0x180] ;  /* 0x0000600002020625 */ /* 0x000fca00078e0203 */
[----:B------:R0:W-:Y:S02]  /*0e90*/  @P0 STG.E.64 [R2.64], RZ ;  /* 0x000000ff02000986 */ /* 0x0001e4000c101b06 */
.L_x_80:
[----:B------:R-:W-:Y:S01]  /*0ea0*/  BAR.SYNC.DEFER_BLOCKING 0x0 ;  /* 0x0000000000007b1d */ /* 0x000fe20000010000 */
[----:B------:R-:W-:Y:S01]  /*0eb0*/  ISETP.GE.AND P0, PT, R26, R25, PT ;  /* 0x000000191a00720c */ /* 0x000fe20003f06270 */
[----:B------:R-:W-:Y:S02]  /*0ec0*/  IMAD.SHL.U32 R4, R20, 0x80, RZ ;  /* 0x0000008014047824 */ /* 0x000fe400078e00ff */
[----:B------:R-:W-:-:S04]  /*0ed0*/  IMAD.MOV.U32 R19, RZ, RZ, 0x2 ;  /* 0x00000002ff137424 */ /* 0x000fc800078e00ff */
[----:B------:R-:W-:-:S06]  /*0ee0*/  IMAD.WIDE R4, R4, R19, c[0x0][0x198] ;  /* 0x0000660004047625 */ /* 0x000fcc00078e0213 */
[----:B------:R-:W-:Y:S05]  /*0ef0*/  @P0 BRA `(.L_x_84) ;  /* 0x0000033000000947 */ /* 0x000fea0003800000 */
[----:B------:R1:W5:Y:S01]  /*0f00*/  LDG.E.U16.CONSTANT R0, [R4.64] ;  /* 0x0000000604007981 */ /* 0x000362000c1e9500 */
[----:B0-----:R-:W-:Y:S01]  /*0f10*/  SHF.R.S32.HI R3, RZ, 0x1f, R12 ;  /* 0x0000001fff037819 */ /* 0x001fe2000001140c */
[----:B------:R-:W-:Y:S02]  /*0f20*/  IMAD.SHL.U32 R2, R12, 0x4, RZ ;  /* 0x000000040c027824 */ /* 0x000fe400078e00ff */
[----:B------:R-:W-:Y:S01]  /*0f30*/  IMAD.MOV.U32 R13, RZ, RZ, RZ ;  /* 0x000000ffff0d7224 */ /* 0x000fe200078e00ff */
[----:B------:R-:W-:Y:S01]  /*0f40*/  LEA.HI R3, R3, R12, RZ, 0x3 ;  /* 0x0000000c03037211 */ /* 0x000fe200078f18ff */
[----:B------:R-:W-:Y:S01]  /*0f50*/  IMAD.MOV.U32 R14, RZ, RZ, R26 ;  /* 0x000000ffff0e7224 */ /* 0x000fe200078e001a */
[----:B------:R-:W-:Y:S02]  /*0f60*/  LOP3.LUT R10, R2, 0x10, RZ, 0xc0, !PT ;  /* 0x00000010020a7812 */ /* 0x000fe400078ec0ff */
[----:B------:R-:W-:Y:S02]  /*0f70*/  SHF.R.S32.HI R11, RZ, 0x3, R3 ;  /* 0x00000003ff0b7819 */ /* 0x000fe40000011403 */
.L_x_85:
[----:B0----5:R-:W-:-:S04]  /*0f80*/  IMAD.IADD R6, R0, 0x1, R13 ;  /* 0x0000000100067824 */ /* 0x021fc800078e020d */
        /* <DEDUP_REMOVED lines=29> */
[----:B0-----:R-:W-:Y:S01]  /*1160*/  IMAD R7, R2, R2, RZ ;  /* 0x0000000202077224 */ /* 0x001fe200078e02ff */
[----:B------:R-:W-:Y:S08]  /*1170*/  I2F.F16 R16, R16 ;  /* 0x0000001000107306 */ /* 0x000ff00000200c00 */
[----:B------:R-:W0:Y:S08]  /*1180*/  I2F.F16 R17, R17 ;  /* 0x0000001100117306 */ /* 0x000e300000200c00 */
[----:B------:R-:W-:Y:S08]  /*1190*/  I2F.F16 R2, R7 ;  /* 0x0000000700027306 */ /* 0x000ff00000200c00 */
[----:B------:R-:W2:Y:S01]  /*11a0*/  I2F.F16 R15, R15 ;  /* 0x0000000f000f7306 */ /* 0x000ea20000200c00 */
[----:B0-----:R-:W-:-:S02]  /*11b0*/  PRMT R17, R16, 0x5410, R17 ;  /* 0x0000541010117816 */ /* 0x001fc40000000011 */
[----:B--2---:R-:W-:-:S03]  /*11c0*/  PRMT R3, R15, 0x5410, R2 ;  /* 0x000054100f037816 */ /* 0x004fc60000000002 */
[-C--:B---3--:R-:W-:Y:S02]  /*11d0*/  HMUL2 R2, R17, R6.reuse.H0_H0 ;  /* 0x2000000611027232 */ /* 0x088fe40000000000 */
[----:B------:R-:W-:Y:S01]  /*11e0*/  HMUL2 R3, R3, R6.H0_H0 ;  /* 0x2000000603037232 */ /* 0x000fe20000000000 */
[C---:B------:R-:W-:Y:S01]  /*11f0*/  IMAD R6, R13.reuse, 0x8, R1 ;  /* 0x000000080d067824 */ /* 0x040fe200078e0201 */
[----:B------:R-:W-:-:S04]  /*1200*/  IADD3 R13, R13, 0x1, RZ ;  /* 0x000000010d0d7810 */ /* 0x000fc80007ffe0ff */
[----:B------:R0:W-:Y:S01]  /*1210*/  STL.64 [R6], R2 ;  /* 0x0000000206007387 */ /* 0x0001e20000100a00 */
[----:B------:R-:W-:Y:S05]  /*1220*/  @!P2 BRA `(.L_x_85) ;  /* 0xfffffd500000a947 */ /* 0x000fea000383ffff */
.L_x_84:
[----:B0-----:R-:W2:Y:S04]  /*1230*/  LDL.64 R6, [R1] ;  /* 0x0000000001067983 */ /* 0x001ea80000100a00 */
[----:B------:R0:W3:Y:S01]  /*1240*/  LDG.E.U16.CONSTANT R11, [R4.64+0x2] ;  /* 0x00000206040b7981 */ /* 0x0000e2000c1e9500 */
[C---:B------:R-:W-:Y:S01]  /*1250*/  ISETP.GT.AND P2, PT, R26.reuse, c[0x0][0x1a8], PT ;  /* 0x00006a001a007a0c */ /* 0x040fe20003f44270 */
[----:B------:R-:W-:Y:S01]  /*1260*/  UMOV UR4, URZ ;  /* 0x0000003f00047c82 */ /* 0x000fe20008000000 */
[C---:B------:R-:W-:Y:S02]  /*1270*/  ISETP.GT.AND P3, PT, R26.reuse, c[0x0][0x1ac], PT ;  /* 0x00006b001a007a0c */ /* 0x040fe40003f64270 */
[----:B------:R-:W-:-:S02]  /*1280*/  ISETP.GT.AND P5, PT, R26, c[0x0][0x1b4], PT ;  /* 0x00006d001a007a0c */ /* 0x000fc40003fa4270 */
[C---:B------:R-:W-:Y:S02]  /*1290*/  IMNMX R2, R26.reuse, c[0x0][0x1a8], PT ;  /* 0x00006a001a027a17 */ /* 0x040fe40003800200 */
        /* <DEDUP_REMOVED lines=8> */
[----:B01----:R-:W-:Y:S02]  /*1320*/  @P5 IMNMX R5, R26, c[0x0][0x1b8], PT ;  /* 0x00006e001a055a17 */ /* 0x003fe40003800200 */
        /* <DEDUP_REMOVED lines=35> */
[----:B------:R-:W-:-:S02]  /*1560*/  SHF.R.S32.HI R13, RZ, 0x1f, R12 ;  /* 0x0000001fff0d7819 */ /* 0x000fc4000001140c */
[----:B------:R-:W-:Y:S02]  /*1570*/  PRMT R8, RZ, 0x5410, RZ ;  /* 0x00005410ff087816 */ /* 0x000fe400000000ff */
[----:B------:R-:W-:Y:S01]  /*1580*/  IADD3 R0, R4, R0, R3 ;  /* 0x0000000004007210 */ /* 0x000fe20007ffe003 */
[----:B------:R-:W-:Y:S01]  /*1590*/  IMAD.MOV.U32 R3, RZ, RZ, RZ ;  /* 0x000000ffff037224 */ /* 0x000fe200078e00ff */
[----:B------:R-:W-:Y:S02]  /*15a0*/  PRMT R4, RZ, 0x5410, RZ ;  /* 0x00005410ff047816 */ /* 0x000fe400000000ff */
[----:B------:R-:W-:Y:S01]  /*15b0*/  PRMT R9, RZ, 0x5410, RZ ;  /* 0x00005410ff097816 */ /* 0x000fe200000000ff */
[----:B------:R-:W-:Y:S01]  /*15c0*/  IMAD R15, R0, c[0x0][0x18c], RZ ;  /* 0x00006300000f7a24 */ /* 0x000fe200078e02ff */
[----:B------:R-:W-:Y:S02]  /*15d0*/  PRMT R10, RZ, 0x5410, RZ ;  /* 0x00005410ff0a7816 */ /* 0x000fe400000000ff */
[----:B------:R-:W-:-:S02]  /*15e0*/  PRMT R24, RZ, 0x5410, RZ ;  /* 0x00005410ff187816 */ /* 0x000fc400000000ff */
[----:B------:R-:W-:Y:S02]  /*15f0*/  SHF.R.S32.HI R14, RZ, 0x1f, R15 ;  /* 0x0000001fff0e7819 */ /* 0x000fe4000001140f */
[----:B------:R-:W-:-:S05]  /*1600*/  IADD3 R61, P2, R12, R15, RZ ;  /* 0x0000000f0c3d7210 */ /* 0x000fca0007f5e0ff */
[----:B------:R-:W-:Y:S01]  /*1610*/  IMAD.X R0, R14, 0x1, R13, P2 ;  /* 0x000000010e007824 */ /* 0x000fe200010e060d */
[----:B------:R-:W-:-:S04]  /*1620*/  LEA R60, P2, R61, c[0x0][0x168], 0x2 ;  /* 0x00005a003d3c7a11 */ /* 0x000fc800078410ff */
[----:B------:R-:W-:Y:S02]  /*1630*/  LEA.HI.X R61, R61, c[0x0][0x16c], R0, 0x2, P2 ;  /* 0x00005b003d3d7a11 */ /* 0x000fe400010f1400 */
[----:B--2---:R-:W-:Y:S02]  /*1640*/  PRMT R2, R6, 0x7610, R6 ;  /* 0x0000761006027816 */ /* 0x004fe40000000006 */
[----:B------:R-:W-:Y:S02]  /*1650*/  PRMT R0, R7, 0x7610, R7 ;  /* 0x0000761007007816 */ /* 0x000fe40000000007 */
[----:B------:R-:W-:Y:S01]  /*1660*/  PRMT R6, RZ, 0x5410, RZ ;  /* 0x00005410ff067816 */ /* 0x000fe200000000ff */
[----:B---3--:R-:W-:Y:S01]  /*1670*/  IMAD.IADD R11, R26, 0x1, R11 ;  /* 0x000000011a0b7824 */ /* 0x008fe200078e020b */
[----:B------:R-:W-:Y:S01]  /*1680*/  PRMT R7, RZ, 0x5410, RZ ;  /* 0x00005410ff077816 */ /* 0x000fe200000000ff */
[----:B------:R-:W-:Y:S05]  /*1690*/  @P0 BRA `(.L_x_86) ;  /* 0x00005dc000000947 */ /* 0x000fea0003800000 */
[----:B------:R-:W-:Y:S01]  /*16a0*/  ULDC UR4, c[0x0][0x18c] ;  /* 0x0000630000047ab9 */ /* 0x000fe20000000800 */
[----:B------:R-:W-:Y:S01]  /*16b0*/  IADD3 R12, P0, P2, R12, c[0x0][0x18c], R15 ;  /* 0x000063000c0c7a10 */ /* 0x000fe20007a1e00f */
[----:B------:R-:W-:Y:S01]  /*16c0*/  USHF.R.S32.HI UR4, URZ, 0x1f, UR4 ;  /* 0x0000001f3f047899 */ /* 0x000fe20008011404 */
[----:B------:R-:W-:Y:S01]  /*16d0*/  IMAD.MOV.U32 R3, RZ, RZ, RZ ;  /* 0x000000ffff037224 */ /* 0x000fe200078e00ff */
[----:B------:R-:W-:-:S02]  /*16e0*/  PRMT R4, R4, 0x5410, RZ ;  /* 0x0000541004047816 */ /* 0x000fc400000000ff */
[----:B------:R-:W-:Y:S02]  /*16f0*/  LEA R22, P3, R12, c[0x0][0x168], 0x2 ;  /* 0x00005a000c167a11 */ /* 0x000fe400078610ff */
[----:B------:R-:W-:Y:S01]  /*1700*/  IADD3.X R13, R13, UR4, R14, P0, P2 ;  /* 0x000000040d0d7c10 */ /* 0x000fe200087e440e */
[----:B------:R-:W-:-:S03]  /*1710*/  UMOV UR4, URZ ;  /* 0x0000003f00047c82 */ /* 0x000fc60008000000 */
[----:B------:R-:W-:Y:S02]  /*1720*/  LEA.HI.X R23, R12, c[0x0][0x16c], R13, 0x2, P3 ;  /* 0x00005b000c177a11 */ /* 0x000fe400018f140d */
.L_x_91:
[----:B------:R-:W-:-:S13]  /*1730*/  ISETP.NE.AND P0, PT, R26, R11, PT ;  /* 0x0000000b1a00720c */ /* 0x000fda0003f05270 */
[----:B------:R-:W-:Y:S01]  /*1740*/  @!P0 IADD3 R3, R3, 0x1, RZ ;  /* 0x0000000103038810 */ /* 0x000fe20007ffe0ff */
[----:B------:R-:W-:Y:S02]  /*1750*/  @!P0 IMAD.SHL.U32 R12, R26, 0x2, RZ ;  /* 0x000000021a0c8824 */ /* 0x000fe400078e00ff */
[----:B------:R-:W-:Y:S02]  /*1760*/  @!P0 IMAD.MOV.U32 R13, RZ, RZ, 0x2 ;  /* 0x00000002ff0d8424 */ /* 0x000fe400078e00ff */
[----:B------:R-:W-:Y:S02]  /*1770*/  @!P0 IMAD R14, R3, 0x8, R1 ;  /* 0x00000008030e8824 */ /* 0x000fe400078e0201 */
[----:B------:R-:W-:-:S04]  /*1780*/  @!P0 IMAD.WIDE R12, R12, R13, c[0x0][0x198] ;  /* 0x000066000c0c8625 */ /* 0x000fc800078e020d */
[----:B------:R-:W2:Y:S04]  /*1790*/  @!P0 LDL.64 R14, [R14] ;  /* 0x000000000e0e8983 */ /* 0x000ea80000100a00 */
[----:B------:R-:W3:Y:S01]  /*17a0*/  @!P0 LDG.E.U16.CONSTANT R13, [R12.64+0x2] ;  /* 0x000002060c0d8981 */ /* 0x000ee2000c1e9500 */
[----:B--2---:R-:W-:Y:S02]  /*17b0*/  @!P0 PRMT R2, R14, 0x7610, R2 ;  /* 0x000076100e028816 */ /* 0x004fe40000000002 */
[----:B------:R-:W-:Y:S01]  /*17c0*/  @!P0 PRMT R0, R15, 0x7610, R0 ;  /* 0x000076100f008816 */ /* 0x000fe20000000000 */
[----:B---3--:R-:W-:Y:S01]  /*17d0*/  @!P0 IMAD.IADD R11, R13, 0x1, R26 ;  /* 0x000000010d0b8824 */ /* 0x008fe200078e021a */
[----:B------:R-:W-:Y:S02]  /*17e0*/  @!P0 PRMT R2, R2, 0x7610, R14 ;  /* 0x0000761002028816 */ /* 0x000fe4000000000e */
[----:B------:R-:W-:Y:S01]  /*17f0*/  @!P0 PRMT R0, R0, 0x7610, R15 ;  /* 0x0000761000008816 */ /* 0x000fe2000000000f */
[----:B------:R-:W-:Y:S05]  /*1800*/  @!P1 BRA `(.L_x_87) ;  /* 0x000016c000009947 */ /* 0x000fea0003800000 */
[----:B------:R-:W2:Y:S04]  /*1810*/  LDG.E.128.CONSTANT R12, [R60.64] ;  /* 0x000000063c0c7981 */ /* 0x000ea8000c1e9d00 */
[----:B------:R-:W3:Y:S01]  /*1820*/  LDG.E.128.CONSTANT R16, [R22.64] ;  /* 0x0000000616107981 */ /* 0x000ee2000c1e9d00 */
[----:B------:R-:W-:-:S02]  /*1830*/  ISETP.GE.AND P0, PT, R27, 0x2, PT ;  /* 0x000000021b00780c */ /* 0x000fc40003f06270 */
[----:B--2---:R-:W-:Y:S02]  /*1840*/  LOP3.LUT R28, R13, 0xff, RZ, 0xc0, !PT ;  /* 0x000000ff0d1c7812 */ /* 0x004fe400078ec0ff */
[----:B------:R-:W-:Y:S02]  /*1850*/  LOP3.LUT R29, R14, 0xff, RZ, 0xc0, !PT ;  /* 0x000000ff0e1d7812 */ /* 0x000fe400078ec0ff */
[----:B------:R-:W-:Y:S02]  /*1860*/  IADD3 R45, R28, -0x80, RZ ;  /* 0xffffff801c2d7810 */ /* 0x000fe40007ffe0ff */
[----:B------:R-:W-:Y:S02]  /*1870*/  LOP3.LUT R28, R15, 0xff, RZ, 0xc0, !PT ;  /* 0x000000ff0f1c7812 */ /* 0x000fe400078ec0ff */
[----:B------:R-:W-:Y:S02]  /*1880*/  IADD3 R42, R29, -0x80, RZ ;  /* 0xffffff801d2a7810 */ /* 0x000fe40007ffe0ff */
[----:B------:R-:W-:Y:S01]  /*1890*/  IADD3 R44, R28, -0x80, RZ ;  /* 0xffffff801c2c7810 */ /* 0x000fe20007ffe0ff */
[----:B------:R-:W0:Y:S01]  /*18a0*/  I2F.F16 R45, R45 ;  /* 0x0000002d002d7306 */ /* 0x000e220000200c00 */
[----:B------:R-:W-:-:S02]  /*18b0*/  LOP3.LUT R28, R12, 0xff, RZ, 0xc0, !PT ;  /* 0x000000ff0c1c7812 */ /* 0x000fc400078ec0ff */
[----:B---3--:R-:W-:Y:S02]  /*18c0*/  LOP3.LUT R29, R16, 0xff, RZ, 0xc0, !PT ;  /* 0x000000ff101d7812 */ /* 0x008fe400078ec0ff */
[----:B------:R-:W-:Y:S02]  /*18d0*/  IADD3 R28, R28, -0x80, RZ ;  /* 0xffffff801c1c7810 */ /* 0x000fe40007ffe0ff */
[----:B------:R-:W-:Y:S01]  /*18e0*/  IADD3 R29, R29, -0x80, RZ ;  /* 0xffffff801d1d7810 */ /* 0x000fe20007ffe0ff */
[----:B------:R-:W1:Y:S01]  /*18f0*/  I2F.F16 R44, R44 ;  /* 0x0000002c002c7306 */ /* 0x000e620000200c00 */
[----:B------:R-:W-:Y:S02]  /*1900*/  LEA.HI R49, R12, 0xffffff80, RZ, 0x8 ;  /* 0xffffff800c317811 */ /* 0x000fe400078f40ff */
[----:B------:R-:W-:Y:S02]  /*1910*/  LOP3.LUT R33, R17, 0xff, RZ, 0xc0, !PT ;  /* 0x000000ff11217812 */ /* 0x000fe400078ec0ff */
[----:B------:R-:W-:-:S02]  /*1920*/  LOP3.LUT R34, R18, 0xff, RZ, 0xc0, !PT ;  /* 0x000000ff12227812 */ /* 0x000fc400078ec0ff */
[----:B------:R-:W-:Y:S01]  /*1930*/  IADD3 R33, R33, -0x80, RZ ;  /* 0xffffff8021217810 */ /* 0x000fe20007ffe0ff */
[----:B------:R2:W3:Y:S01]  /*1940*/  I2F.F16 R43, R28 ;  /* 0x0000001c002b7306 */ /* 0x0004e20000200c00 */
[----:B------:R-:W-:Y:S01]  /*1950*/  IADD3 R34, R34, -0x80, RZ ;  /* 0xffffff8022227810 */ /* 0x000fe20007ffe0ff */
[----:B0-----:R-:W-:Y:S01]  /*1960*/  HADD2.F32 R45, -RZ, R45.H0_H0 ;  /* 0x2000002dff2d7230 */ /* 0x001fe20000004100 */
[----:B------:R-:W-:Y:S02]  /*1970*/  LEA.HI R48, R13, 0xffffff80, RZ, 0x8 ;  /* 0xffffff800d307811 */ /* 0x000fe400078f40ff */
[----:B------:R-:W-:Y:S02]  /*1980*/  LEA.HI R47, R14, 0xffffff80, RZ, 0x8 ;  /* 0xffffff800e2f7811 */ /* 0x000fe400078f40ff */
[----:B------:R-:W-:Y:S01]  /*1990*/  LEA.HI R46, R15, 0xffffff80, RZ, 0x8 ;  /* 0xffffff800f2e7811 */ /* 0x000fe200078f40ff */
[----:B------:R0:W4:Y:S01]  /*19a0*/  I2F.F16 R53, R29 ;  /* 0x0000001d00357306 */ /* 0x0001220000200c00 */
[--C-:B--2---:R-:W-:Y:S01]  /*19b0*/  SHF.R.U32.HI R28, RZ, 0x8, R12.reuse ;  /* 0x00000008ff1c7819 */ /* 0x104fe2000001160c */
[----:B-1----:R-:W-:Y:S01]  /*19c0*/  HADD2.F32 R44, -RZ, R44.H0_H0 ;  /* 0x2000002cff2c7230 */ /* 0x002fe20000004100 */
[----:B------:R-:W-:-:S02]  /*19d0*/  SHF.R.U32.HI R12, RZ, 0x10, R12 ;  /* 0x00000010ff0c7819 */ /* 0x000fc4000001160c */
[----:B------:R-:W-:Y:S02]  /*19e0*/  LOP3.LUT R28, R28, 0xff, RZ, 0xc0, !PT ;  /* 0x000000ff1c1c7812 */ /* 0x000fe400078ec0ff */
[----:B------:R-:W-:Y:S01]  /*19f0*/  LOP3.LUT R12, R12, 0xff, RZ, 0xc0, !PT ;  /* 0x000000ff0c0c7812 */ /* 0x000fe200078ec0ff */
[----:B------:R1:W2:Y:S01]  /*1a00*/  I2F.F16 R52, R33 ;  /* 0x0000002100347306 */ /* 0x0002a20000200c00 */
[----:B------:R-:W-:Y:S01]  /*1a10*/  IADD3 R41, R28, -0x80, RZ ;  /* 0xffffff801c297810 */ /* 0x000fe20007ffe0ff */
[----:B---3--:R-:W-:Y:S01]  /*1a20*/  HADD2.F32 R43, -RZ, R43.H0_H0 ;  /* 0x2000002bff2b7230 */ /* 0x008fe20000004100 */
[----:B0-----:R-:W0:Y:S01]  /*1a30*/  LDS.64 R28, [UR4] ;  /* 0x00000004ff1c7984 */ /* 0x001e220008000a00 */
[----:B------:R-:W-:Y:S02]  /*1a40*/  IADD3 R12, R12, -0x80, RZ ;  /* 0xffffff800c0c7810 */ /* 0x000fe40007ffe0ff */
[----:B------:R-:W-:Y:S02]  /*1a50*/  LOP3.LUT R35, R19, 0xff, RZ, 0xc0, !PT ;  /* 0x000000ff13237812 */ /* 0x000fe400078ec0ff */
[----:B------:R3:W5:Y:S01]  /*1a60*/  I2F.F16 R37, R12 ;  /* 0x0000000c00257306 */ /* 0x0007620000200c00 */
[--C-:B-1----:R-:W-:Y:S01]  /*1a70*/  SHF.R.U32.HI R33, RZ, 0x8, R13.reuse ;  /* 0x00000008ff217819 */ /* 0x102fe2000001160d */
[----:B----4-:R-:W-:Y:S01]  /*1a80*/  HADD2.F32 R53, -RZ, R53.H0_H0 ;  /* 0x20000035ff357230 */ /* 0x010fe20000004100 */
[----:B------:R-:W-:-:S02]  /*1a90*/  SHF.R.U32.HI R13, RZ, 0x10, R13 ;  /* 0x00000010ff0d7819 */ /* 0x000fc4000001160d */
[----:B------:R-:W-:Y:S02]  /*1aa0*/  LOP3.LUT R33, R33, 0xff, RZ, 0xc0, !PT ;  /* 0x000000ff21217812 */ /* 0x000fe400078ec0ff */
[----:B------:R-:W-:Y:S01]  /*1ab0*/  LOP3.LUT R13, R13, 0xff, RZ, 0xc0, !PT ;  /* 0x000000ff0d0d7812 */ /* 0x000fe200078ec0ff */
[----:B------:R1:W4:Y:S01]  /*1ac0*/  I2F.F16 R51, R34 ;  /* 0x0000002200337306 */ /* 0x0003220000200c00 */
[----:B---3--:R-:W-:Y:S01]  /*1ad0*/  SHF.R.U32.HI R12, RZ, 0x8, R15 ;  /* 0x00000008ff0c7819 */ /* 0x008fe2000001160f */
[----:B--2---:R-:W-:Y:S01]  /*1ae0*/  HADD2.F32 R52, -RZ, R52.H0_H0 ;  /* 0x20000034ff347230 */ /* 0x004fe20000004100 */
[----:B------:R-:W-:Y:S02]  /*1af0*/  IADD3 R33, R33, -0x80, RZ ;  /* 0xffffff8021217810 */ /* 0x000fe40007ffe0ff */
[----:B------:R-:W-:Y:S02]  /*1b00*/  LOP3.LUT R12, R12, 0xff, RZ, 0xc0, !PT ;  /* 0x000000ff0c0c7812 */ /* 0x000fe400078ec0ff */
[----:B------:R-:W-:Y:S01]  /*1b10*/  IADD3 R13, R13, -0x80, RZ ;  /* 0xffffff800d0d7810 */ /* 0x000fe20007ffe0ff */
[----:B------:R-:W2:Y:S01]  /*1b20*/  I2F.F16 R42, R42 ;  /* 0x0000002a002a7306 */ /* 0x000ea20000200c00 */
[----:B-1----:R-:W-:Y:S01]  /*1b30*/  SHF.R.U32.HI R34, RZ, 0x8, R14 ;  /* 0x00000008ff227819 */ /* 0x002fe2000001160e */
[----:B-----5:R-:W-:Y:S01]  /*1b40*/  HADD2.F32 R37, -RZ, R37.H0_H0 ;  /* 0x20000025ff257230 */ /* 0x020fe20000004100 */
[----:B------:R-:W-:-:S02]  /*1b50*/  IADD3 R38, R12, -0x80, RZ ;  /* 0xffffff800c267810 */ /* 0x000fc40007ffe0ff */
[----:B------:R-:W-:Y:S02]  /*1b60*/  LOP3.LUT R34, R34, 0xff, RZ, 0xc0, !PT ;  /* 0x000000ff22227812 */ /* 0x000fe400078ec0ff */
[----:B------:R-:W-:Y:S01]  /*1b70*/  SHF.R.U32.HI R14, RZ, 0x10, R14 ;  /* 0x00000010ff0e7819 */ /* 0x000fe2000001160e */
[----:B------:R-:W1:Y:S01]  /*1b80*/  I2F.F16 R41, R41 ;  /* 0x0000002900297306 */ /* 0x000e620000200c00 */
[----:B------:R-:W-:Y:S01]  /*1b90*/  IADD3 R34, R34, -0x80, RZ ;  /* 0xffffff8022227810 */ /* 0x000fe20007ffe0ff */
[----:B----4-:R-:W-:Y:S01]  /*1ba0*/  HADD2.F32 R51, -RZ, R51.H0_H0 ;  /* 0x20000033ff337230 */ /* 0x010fe20000004100 */
[----:B------:R-:W-:Y:S02]  /*1bb0*/  SHF.R.U32.HI R15, RZ, 0x10, R15 ;  /* 0x00000010ff0f7819 */ /* 0x000fe4000001160f */
[----:B------:R-:W-:Y:S02]  /*1bc0*/  LOP3.LUT R14, R14, 0xff, RZ, 0xc0, !PT ;  /* 0x000000ff0e0e7812 */ /* 0x000fe400078ec0ff */
[----:B------:R-:W-:Y:S01]  /*1bd0*/  LOP3.LUT R15, R15, 0xff, RZ, 0xc0, !PT ;  /* 0x000000ff0f0f7812 */ /* 0x000fe200078ec0ff */
[----:B------:R3:W4:Y:S01]  /*1be0*/  I2F.F16 R40, R33 ;  /* 0x0000002100287306 */ /* 0x0007220000200c00 */
[----:B------:R-:W-:Y:S01]  /*1bf0*/  IADD3 R35, R35, -0x80, RZ ;  /* 0xffffff8023237810 */ /* 0x000fe20007ffe0ff */
[----:B--2---:R-:W-:Y:S01]  /*1c00*/  HADD2.F32 R42, -RZ, R42.H0_H0 ;  /* 0x2000002aff2a7230 */ /* 0x004fe20000004100 */
[----:B------:R-:W-:Y:S01]  /*1c10*/  IADD3 R14, R14, -0x80, RZ ;  /* 0xffffff800e0e7810 */ /* 0x000fe20007ffe0ff */
[--C-:B0-----:R-:W-:Y:S01]  /*1c20*/  HADD2.F32 R12, -RZ, R28.reuse.H0_H0 ;  /* 0x2000001cff0c7230 */ /* 0x101fe20000004100 */
[----:B------:R-:W-:Y:S01]  /*1c30*/  LEA.HI R32, R16, 0xffffff80, RZ, 0x8 ;  /* 0xffffff8010207811 */ /* 0x000fe200078f40ff */
[----:B------:R-:W-:Y:S01]  /*1c40*/  HADD2.F32 R28, -RZ, R28.H1_H1 ;  /* 0x3000001cff1c7230 */ /* 0x000fe20000004100 */
[----:B------:R-:W-:Y:S01]  /*1c50*/  LEA.HI R31, R17, 0xffffff80, RZ, 0x8 ;  /* 0xffffff80111f7811 */ /* 0x000fe200078f40ff */
[----:B------:R-:W0:Y:S01]  /*1c60*/  I2F.F16 R39, R34 ;  /* 0x0000002200277306 */ /* 0x000e220000200c00 */
[----:B---3--:R-:W-:Y:S01]  /*1c70*/  IADD3 R33, R15, -0x80, RZ ;  /* 0xffffff800f217810 */ /* 0x008fe20007ffe0ff */
[----:B------:R-:W-:Y:S01]  /*1c80*/  FFMA.FTZ R54, R43, R12, RZ ;  /* 0x0000000c2b367223 */ /* 0x000fe200000100ff */
[--C-:B------:R-:W-:Y:S01]  /*1c90*/  SHF.R.U32.HI R15, RZ, 0x8, R17.reuse ;  /* 0x00000008ff0f7819 */ /* 0x100fe20000011611 */
[----:B------:R-:W-:Y:S01]  /*1ca0*/  FFMA.FTZ R59, R12, R45, RZ ;  /* 0x0000002d0c3b7223 */ /* 0x000fe200000100ff */
[----:B-1----:R-:W-:Y:S01]  /*1cb0*/  HADD2.F32 R41, -RZ, R41.H0_H0 ;  /* 0x20000029ff297230 */ /* 0x002fe20000004100 */
[----:B------:R-:W-:Y:S01]  /*1cc0*/  SHF.R.U32.HI R17, RZ, 0x10, R17 ;  /* 0x00000010ff117819 */ /* 0x000fe20000011611 */
[--C-:B------:R-:W-:Y:S01]  /*1cd0*/  HADD2.F32 R58, -RZ, R29.reuse.H0_H0 ;  /* 0x2000001dff3a7230 */ /* 0x100fe20000004100 */
[----:B------:R-:W1:Y:S01]  /*1ce0*/  I2F.F16 R38, R38 ;  /* 0x0000002600267306 */ /* 0x000e620000200c00 */
[----:B----4-:R-:W-:Y:S01]  /*1cf0*/  HADD2.F32 R40, -RZ, R40.H0_H0 ;  /* 0x20000028ff287230 */ /* 0x010fe20000004100 */
[----:B------:R-:W-:Y:S01]  /*1d00*/  LOP3.LUT R15, R15, 0xff, RZ, 0xc0, !PT ;  /* 0x000000ff0f0f7812 */ /* 0x000fe200078ec0ff */
[----:B------:R-:W-:Y:S01]  /*1d10*/  FFMA.FTZ R54, R41, R28, R54 ;  /* 0x0000001c29367223 */ /* 0x000fe20000010036 */
[----:B------:R-:W-:Y:S01]  /*1d20*/  LOP3.LUT R17, R17, 0xff, RZ, 0xc0, !PT ;  /* 0x000000ff11117812 */ /* 0x000fe200078ec0ff */
[----:B------:R-:W-:Y:S01]  /*1d30*/  HADD2.F32 R29, -RZ, R29.H1_H1 ;  /* 0x3000001dff1d7230 */ /* 0x000fe20000004100 */
[----:B------:R-:W-:Y:S01]  /*1d40*/  FFMA.FTZ R59, R28, R40, R59 ;  /* 0x000000281c3b7223 */ /* 0x000fe2000001003b */
[----:B------:R-:W-:Y:S01]  /*1d50*/  IADD3 R56, R15, -0x80, RZ ;  /* 0xffffff800f387810 */ /* 0x000fe20007ffe0ff */
[----:B------:R2:W3:Y:S01]  /*1d60*/  I2F.F16 R36, R13 ;  /* 0x0000000d00247306 */ /* 0x0004e20000200c00 */
[----:B0-----:R-:W-:Y:S01]  /*1d70*/  HADD2.F32 R39, -RZ, R39.H0_H0 ;  /* 0x20000027ff277230 */ /* 0x001fe20000004100 */
[----:B------:R-:W-:-:S02]  /*1d80*/  SHF.R.U32.HI R15, RZ, 0x8, R19 ;  /* 0x00000008ff0f7819 */ /* 0x000fc40000011613 */
[----:B------:R-:W-:Y:S02]  /*1d90*/  LEA.HI R30, R18, 0xffffff80, RZ, 0x8 ;  /* 0xffffff80121e7811 */ /* 0x000fe400078f40ff */
[----:B------:R-:W-:Y:S02]  /*1da0*/  LOP3.LUT R15, R15, 0xff, RZ, 0xc0, !PT ;  /* 0x000000ff0f0f7812 */ /* 0x000fe400078ec0ff */
[----:B------:R-:W0:Y:S01]  /*1db0*/  I2F.F16 R50, R35 ;  /* 0x0000002300327306 */ /* 0x000e220000200c00 */
[--C-:B--2---:R-:W-:Y:S01]  /*1dc0*/  SHF.R.U32.HI R13, RZ, 0x8, R16.reuse ;  /* 0x00000008ff0d7819 */ /* 0x104fe20000011610 */
[----:B-1----:R-:W-:Y:S01]  /*1dd0*/  HADD2.F32 R38, -RZ, R38.H0_H0 ;  /* 0x20000026ff267230 */ /* 0x002fe20000004100 */
[----:B------:R-:W-:Y:S02]  /*1de0*/  SHF.R.U32.HI R16, RZ, 0x10, R16 ;  /* 0x00000010ff107819 */ /* 0x000fe40000011610 */
[----:B------:R-:W-:Y:S02]  /*1df0*/  LOP3.LUT R13, R13, 0xff, RZ, 0xc0, !PT ;  /* 0x000000ff0d0d7812 */ /* 0x000fe400078ec0ff */
[----:B------:R-:W-:Y:S01]  /*1e00*/  LOP3.LUT R16, R16, 0xff, RZ, 0xc0, !PT ;  /* 0x000000ff10107812 */ /* 0x000fe200078ec0ff */
[----:B------:R1:W2:Y:S01]  /*1e10*/  I2F.F16 R35, R14 ;  /* 0x0000000e00237306 */ /* 0x0002a20000200c00 */
[----:B------:R-:W-:Y:S01]  /*1e20*/  IADD3 R13, R13, -0x80, RZ ;  /* 0xffffff800d0d7810 */ /* 0x000fe20007ffe0ff */
[----:B---3--:R-:W-:Y:S01]  /*1e30*/  HADD2.F32 R36, -RZ, R36.H0_H0 ;  /* 0x20000024ff247230 */ /* 0x008fe20000004100 */
[----:B------:R-:W-:-:S04]  /*1e40*/  LEA.HI R21, R19, 0xffffff80, RZ, 0x8 ;  /* 0xffffff8013157811 */ /* 0x000fc800078f40ff */
[----:B------:R-:W-:Y:S01]  /*1e50*/  FFMA.FTZ R59, R58, R36, R59 ;  /* 0x000000243a3b7223 */ /* 0x000fe2000001003b */
[----:B------:R3:W4:Y:S01]  /*1e60*/  I2F.F16 R34, R33 ;  /* 0x0000002100227306 */ /* 0x0007220000200c00 */
[----:B-1----:R-:W-:Y:S01]  /*1e70*/  FFMA.FTZ R14, R12, R42, RZ ;  /* 0x0000002a0c0e7223 */ /* 0x002fe200000100ff */
[----:B0-----:R-:W-:-:S03]  /*1e80*/  HADD2.F32 R50, -RZ, R50.H0_H0 ;  /* 0x20000032ff327230 */ /* 0x001fc60000004100 */
[----:B------:R-:W-:-:S03]  /*1e90*/  FFMA.FTZ R14, R28, R39, R14 ;  /* 0x000000271c0e7223 */ /* 0x000fc6000001000e */
[----:B------:R0:W1:Y:S01]  /*1ea0*/  I2F.F16 R57, R13 ;  /* 0x0000000d00397306 */ /* 0x0000620000200c00 */
[----:B---3--:R-:W-:Y:S01]  /*1eb0*/  FFMA.FTZ R33, R12, R44, RZ ;  /* 0x0000002c0c217223 */ /* 0x008fe200000100ff */
[----:B--2---:R-:W-:-:S03]  /*1ec0*/  HADD2.F32 R35, -RZ, R35.H0_H0 ;  /* 0x20000023ff237230 */ /* 0x004fc60000004100 */
[----:B------:R-:W-:Y:S01]  /*1ed0*/  FFMA.FTZ R33, R28, R38, R33 ;  /* 0x000000261c217223 */ /* 0x000fe20000010021 */
[----:B------:R-:W-:Y:S01]  /*1ee0*/  SHF.R.U32.HI R28, RZ, 0x8, R18 ;  /* 0x00000008ff1c7819 */ /* 0x000fe20000011612 */
[----:B------:R-:W-:Y:S01]  /*1ef0*/  FFMA.FTZ R14, R58, R35, R14 ;  /* 0x000000233a0e7223 */ /* 0x000fe2000001000e */
[----:B------:R-:W2:Y:S01]  /*1f00*/  I2F.F16 R49, R49 ;  /* 0x0000003100317306 */ /* 0x000ea20000200c00 */
[----:B0-----:R-:W0:Y:S01]  /*1f10*/  LDS.64 R12, [UR4+0x8] ;  /* 0x00000804ff0c7984 */ /* 0x001e220008000a00 */
[----:B------:R-:W-:Y:S01]  /*1f20*/  LOP3.LUT R28, R28, 0xff, RZ, 0xc0, !PT ;  /* 0x000000ff1c1c7812 */ /* 0x000fe200078ec0ff */
[----:B----4-:R-:W-:Y:S01]  /*1f30*/  HADD2.F32 R34, -RZ, R34.H0_H0 ;  /* 0x20000022ff227230 */ /* 0x010fe20000004100 */
[----:B------:R-:W-:Y:S02]  /*1f40*/  SHF.R.U32.HI R18, RZ, 0x10, R18 ;  /* 0x00000010ff127819 */ /* 0x000fe40000011612 */
[----:B------:R-:W-:Y:S01]  /*1f50*/  IADD3 R55, R28, -0x80, RZ ;  /* 0xffffff801c377810 */ /* 0x000fe20007ffe0ff */
[----:B------:R-:W-:Y:S01]  /*1f60*/  FFMA.FTZ R28, R37, R58, R54 ;  /* 0x0000003a251c7223 */ /* 0x000fe20000010036 */
[----:B------:R-:W3:Y:S01]  /*1f70*/  I2F.F16 R48, R48 ;  /* 0x0000003000307306 */ /* 0x000ee20000200c00 */
[----:B------:R-:W-:Y:S01]  /*1f80*/  IADD3 R54, R15, -0x80, RZ ;  /* 0xffffff800f367810 */ /* 0x000fe20007ffe0ff */
[----:B------:R-:W-:Y:S01]  /*1f90*/  FFMA.FTZ R33, R58, R34, R33 ;  /* 0x000000223a217223 */ /* 0x000fe20000010021 */
[----:B------:R-:W-:Y:S01]  /*1fa0*/  IADD3 R15, R16, -0x80, RZ ;  /* 0xffffff80100f7810 */ /* 0x000fe20007ffe0ff */
[----:B-1----:R-:W-:Y:S01]  /*1fb0*/  HADD2.F32 R57, -RZ, R57.H0_H0 ;  /* 0x20000039ff397230 */ /* 0x002fe20000004100 */
[----:B------:R-:W-:-:S02]  /*1fc0*/  IADD3 R16, R17, -0x80, RZ ;  /* 0xffffff8011107810 */ /* 0x000fc40007ffe0ff */
[----:B------:R-:W-:Y:S01]  /*1fd0*/  SHF.R.U32.HI R17, RZ, 0x10, R19 ;  /* 0x00000010ff117819 */ /* 0x000fe20000011613 */
[----:B------:R-:W1:Y:S01]  /*1fe0*/  I2F.F16 R47, R47 ;  /* 0x0000002f002f7306 */ /* 0x000e620000200c00 */
[----:B--2---:R-:W-:Y:S01]  /*1ff0*/  HADD2.F32 R49, -RZ, R49.H0_H0 ;  /* 0x20000031ff317230 */ /* 0x004fe20000004100 */
[----:B------:R-:W-:-:S04]  /*2000*/  LOP3.LUT R18, R18, 0xff, RZ, 0xc0, !PT ;  /* 0x000000ff12127812 */ /* 0x000fc800078ec0ff */
[----:B------:R-:W-:Y:S02]  /*2010*/  FFMA.FTZ R28, R49, R29, R28 ;  /* 0x0000001d311c7223 */ /* 0x000fe4000001001c */
[----:B------:R-:W2:Y:S01]  /*2020*/  I2F.F16 R46, R46 ;  /* 0x0000002e002e7306 */ /* 0x000ea20000200c00 */
[----:B---3--:R-:W-:-:S05]  /*2030*/  HADD2.F32 R48, -RZ, R48.H0_H0 ;  /* 0x20000030ff307230 */ /* 0x008fca0000004100 */
[C---:B------:R-:W-:Y:S01]  /*2040*/  FFMA.FTZ R59, R29.reuse, R48, R59 ;  /* 0x000000301d3b7223 */ /* 0x040fe2000001003b */
[----:B-1----:R-:W-:Y:S01]  /*2050*/  HADD2.F32 R47, -RZ, R47.H0_H0 ;  /* 0x2000002fff2f7230 */ /* 0x002fe20000004100 */
[----:B------:R-:W1:Y:S04]  /*2060*/  I2F.F16 R56, R56 ;  /* 0x0000003800387306 */ /* 0x000e680000200c00 */
[----:B------:R-:W-:Y:S01]  /*2070*/  FFMA.FTZ R14, R29, R47, R14 ;  /* 0x0000002f1d0e7223 */ /* 0x000fe2000001000e */
[----:B--2---:R-:W-:-:S03]  /*2080*/  HADD2.F32 R46, -RZ, R46.H0_H0 ;  /* 0x2000002eff2e7230 */ /* 0x004fc60000004100 */
[----:B------:R-:W2:Y:S01]  /*2090*/  I2F.F16 R55, R55 ;  /* 0x0000003700377306 */ /* 0x000ea20000200c00 */
[--C-:B0-----:R-:W-:Y:S02]  /*20a0*/  HADD2.F32 R19, -RZ, R12.reuse.H0_H0 ;  /* 0x2000000cff137230 */ /* 0x101fe40000004100 */
[----:B------:R-:W-:Y:S01]  /*20b0*/  HADD2.F32 R12, -RZ, R12.H1_H1 ;  /* 0x3000000cff0c7230 */ /* 0x000fe20000004100 */
[----:B------:R-:W-:Y:S01]  /*20c0*/  FFMA.FTZ R29, R29, R46, R33 ;  /* 0x0000002e1d1d7223 */ /* 0x000fe20000010021 */
[----:B------:R-:W-:Y:S01]  /*20d0*/  LOP3.LUT R33, R17, 0xff, RZ, 0xc0, !PT ;  /* 0x000000ff11217812 */ /* 0x000fe200078ec0ff */
[----:B------:R-:W-:Y:S01]  /*20e0*/  FFMA.FTZ R59, R19, R52, R59 ;  /* 0x00000034133b7223 */ /* 0x000fe2000001003b */
[----:B------:R-:W-:Y:S01]  /*20f0*/  IADD3 R17, R18, -0x80, RZ ;  /* 0xffffff8012117810 */ /* 0x000fe20007ffe0ff */
[----:B------:R-:W0:Y:S01]  /*2100*/  I2F.F16 R54, R54 ;  /* 0x0000003600367306 */ /* 0x000e220000200c00 */
[----:B------:R-:W-:Y:S01]  /*2110*/  IADD3 R18, R33, -0x80, RZ ;  /* 0xffffff8021127810 */ /* 0x000fe20007ffe0ff */
[----:B-1----:R-:W-:Y:S01]  /*2120*/  HADD2.F32 R56, -RZ, R56.H0_H0 ;  /* 0x20000038ff387230 */ /* 0x002fe20000004100 */
[----:B------:R-:W-:Y:S01]  /*2130*/  FFMA.FTZ R33, R53, R19, R28 ;  /* 0x0000001335217223 */ /* 0x000fe2000001001c */
[----:B------:R-:W-:Y:S01]  /*2140*/  HADD2.F32 R28, -RZ, R13.H0_H0 ;  /* 0x2000000dff1c7230 */ /* 0x000fe20000004100 */
[----:B------:R-:W-:-:S02]  /*2150*/  FFMA.FTZ R58, R19, R51, R14 ;  /* 0x00000033133a7223 */ /* 0x000fc4000001000e */
[----:B------:R-:W-:Y:S01]  /*2160*/  FFMA.FTZ R19, R19, R50, R29 ;  /* 0x0000003213137223 */ /* 0x000fe2000001001d */
[----:B------:R-:W1:Y:S01]  /*2170*/  I2F.F16 R15, R15 ;  /* 0x0000000f000f7306 */ /* 0x000e620000200c00 */
[----:B--2---:R-:W-:Y:S01]  /*2180*/  HADD2.F32 R55, -RZ, R55.H0_H0 ;  /* 0x20000037ff377230 */ /* 0x004fe20000004100 */
[----:B------:R-:W-:Y:S01]  /*2190*/  FFMA.FTZ R33, R57, R12, R33 ;  /* 0x0000000c39217223 */ /* 0x000fe20000010021 */
[----:B------:R-:W-:Y:S01]  /*21a0*/  HADD2.F32 R29, -RZ, R13.H1_H1 ;  /* 0x3000000dff1d7230 */ /* 0x000fe20000004100 */
[C---:B------:R-:W-:Y:S02]  /*21b0*/  FFMA.FTZ R59, R12.reuse, R56, R59 ;  /* 0x000000380c3b7223 */ /* 0x040fe4000001003b */
[----:B------:R-:W-:Y:S02]  /*21c0*/  FFMA.FTZ R58, R12, R55, R58 ;  /* 0x000000370c3a7223 */ /* 0x000fe4000001003a */
[----:B------:R-:W2:Y:S01]  /*21d0*/  I2F.F16 R16, R16 ;  /* 0x0000001000107306 */ /* 0x000ea20000200c00 */
[----:B0-----:R-:W-:-:S05]  /*21e0*/  HADD2.F32 R54, -RZ, R54.H0_H0 ;  /* 0x20000036ff367230 */ /* 0x001fca0000004100 */
[----:B------:R-:W-:Y:S02]  /*21f0*/  FFMA.FTZ R63, R12, R54, R19 ;  /* 0x000000360c3f7223 */ /* 0x000fe40000010013 */
[----:B------:R-:W0:Y:S01]  /*2200*/  I2F.F16 R17, R17 ;  /* 0x0000001100117306 */ /* 0x000e220000200c00 */
[----:B-1----:R-:W-:-:S05]  /*2210*/  HADD2.F32 R15, -RZ, R15.H0_H0 ;  /* 0x2000000fff0f7230 */ /* 0x002fca0000004100 */
[----:B------:R-:W-:Y:S02]  /*2220*/  FFMA.FTZ R33, R15, R28, R33 ;  /* 0x0000001c0f217223 */ /* 0x000fe40000010021 */
[----:B------:R-:W1:Y:S01]  /*2230*/  I2F.F16 R18, R18 ;  /* 0x0000001200127306 */ /* 0x000e620000200c00 */
[----:B--2---:R-:W-:-:S07]  /*2240*/  HADD2.F32 R16, -RZ, R16.H0_H0 ;  /* 0x20000010ff107230 */ /* 0x004fce0000004100 */
[----:B------:R-:W2:Y:S01]  /*2250*/  I2F.F16 R32, R32 ;  /* 0x0000002000207306 */ /* 0x000ea20000200c00 */
[----:B0-----:R-:W-:-:S05]  /*2260*/  HADD2.F32 R17, -RZ, R17.H0_H0 ;  /* 0x20000011ff117230 */ /* 0x001fca0000004100 */
[----:B------:R-:W-:Y:S02]  /*2270*/  FFMA.FTZ R58, R28, R17, R58 ;  /* 0x000000111c3a7223 */ /* 0x000fe4000001003a */
[----:B------:R-:W0:Y:S01]  /*2280*/  I2F.F16 R21, R21 ;  /* 0x0000001500157306 */ /* 0x000e220000200c00 */
[----:B-1----:R-:W-:-:S07]  /*2290*/  HADD2.F32 R18, -RZ, R18.H0_H0 ;  /* 0x20000012ff127230 */ /* 0x002fce0000004100 */
[----:B------:R-:W1:Y:S01]  /*22a0*/  I2F.F16 R31, R31 ;  /* 0x0000001f001f7306 */ /* 0x000e620000200c00 */
[----:B--2---:R-:W-:Y:S01]  /*22b0*/  HADD2.F32 R12, -RZ, R32.H0_H0 ;  /* 0x20000020ff0c7230 */ /* 0x004fe20000004100 */
[C---:B------:R-:W-:Y:S02]  /*22c0*/  FFMA.FTZ R32, R28.reuse, R16, R59 ;  /* 0x000000101c207223 */ /* 0x040fe4000001003b */
[----:B------:R-:W-:-:S04]  /*22d0*/  FFMA.FTZ R28, R28, R18, R63 ;  /* 0x000000121c1c7223 */ /* 0x000fc8000001003f */
[----:B------:R-:W2:Y:S01]  /*22e0*/  I2F.F16 R30, R30 ;  /* 0x0000001e001e7306 */ /* 0x000ea20000200c00 */
[----:B0-----:R-:W-:Y:S02]  /*22f0*/  HADD2.F32 R19, -RZ, R21.H0_H0 ;  /* 0x20000015ff137230 */ /* 0x001fe40000004100 */
[----:B------:R-:W-:Y:S02]  /*2300*/  HADD2.F32 R21, -RZ, R2.H0_H0 ;  /* 0x20000002ff157230 */ /* 0x000fe40000004100 */
[----:B-1----:R-:W-:-:S05]  /*2310*/  HADD2.F32 R13, -RZ, R31.H0_H0 ;  /* 0x2000001fff0d7230 */ /* 0x002fca0000004100 */
[C---:B------:R-:W-:Y:S01]  /*2320*/  FFMA.FTZ R31, R29.reuse, R13, R32 ;  /* 0x0000000d1d1f7223 */ /* 0x040fe20000010020 */
[----:B--2---:R-:W-:Y:S01]  /*2330*/  HADD2.F32 R14, -RZ, R30.H0_H0 ;  /* 0x2000001eff0e7230 */ /* 0x004fe20000004100 */
[----:B------:R-:W-:Y:S02]  /*2340*/  FFMA.FTZ R30, R12, R29, R33 ;  /* 0x0000001d0c1e7223 */ /* 0x000fe40000010021 */
[C---:B------:R-:W-:Y:S01]  /*2350*/  FFMA.FTZ R33, R29.reuse, R19, R28 ;  /* 0x000000131d217223 */ /* 0x040fe2000001001c */
[----:B------:R-:W-:Y:S01]  /*2360*/  HADD2.F32 R28, -RZ, R2.H1_H1 ;  /* 0x30000002ff1c7230 */ /* 0x000fe20000004100 */
[----:B------:R-:W-:Y:S01]  /*2370*/  FFMA.FTZ R32, R29, R14, R58 ;  /* 0x0000000e1d207223 */ /* 0x000fe2000001003a */
[--C-:B------:R-:W-:Y:S01]  /*2380*/  HADD2.F32 R29, -RZ, R0.reuse.H0_H0 ;  /* 0x20000000ff1d7230 */ /* 0x100fe20000004100 */
[----:B------:R-:W-:Y:S01]  /*2390*/  FMUL.FTZ R30, R30, R21 ;  /* 0x000000151e1e7220 */ /* 0x000fe20000410000 */
[----:B------:R-:W-:Y:S01]  /*23a0*/  HADD2.F32 R58, -RZ, R0.H1_H1 ;  /* 0x30000000ff3a7230 */ /* 0x000fe20000004100 */
        /* <DEDUP_REMOVED lines=16> */
[----:B------:R-:W-:-:S03]  /*24b0*/  HADD2.F32 R63, -RZ, R30.H1_H1 ;  /* 0x3000001eff3f7230 */ /* 0x000fc60000004100 */
[-C--:B------:R-:W-:Y:S02]  /*24c0*/  FFMA.FTZ R30, R43, R64.reuse, RZ ;  /* 0x000000402b1e7223 */ /* 0x080fe400000100ff */
[-C--:B------:R-:W-:Y:S02]  /*24d0*/  FFMA.FTZ R59, R45, R64.reuse, RZ ;  /* 0x000000402d3b7223 */ /* 0x080fe400000100ff */
[-C--:B------:R-:W-:Y:S02]  /*24e0*/  FFMA.FTZ R62, R42, R64.reuse, RZ ;  /* 0x000000402a3e7223 */ /* 0x080fe400000100ff */
[----:B------:R-:W-:Y:S02]  /*24f0*/  FFMA.FTZ R64, R44, R64, RZ ;  /* 0x000000402c407223 */ /* 0x000fe400000100ff */
[-C--:B------:R-:W-:Y:S02]  /*2500*/  FFMA.FTZ R30, R41, R63.reuse, R30 ;  /* 0x0000003f291e7223 */ /* 0x080fe4000001001e */
[----:B------:R-:W-:-:S02]  /*2510*/  FFMA.FTZ R59, R40, R63, R59 ;  /* 0x0000003f283b7223 */ /* 0x000fc4000001003b */
[-C--:B------:R-:W-:Y:S02]  /*2520*/  FFMA.FTZ R62, R39, R63.reuse, R62 ;  /* 0x0000003f273e7223 */ /* 0x080fe4000001003e */
[----:B------:R-:W-:Y:S01]  /*2530*/  FFMA.FTZ R63, R38, R63, R64 ;  /* 0x0000003f263f7223 */ /* 0x000fe20000010040 */
[--C-:B------:R-:W-:Y:S02]  /*2540*/  HADD2.F32 R64, -RZ, R31.reuse.H0_H0 ;  /* 0x2000001fff407230 */ /* 0x100fe40000004100 */
[----:B------:R-:W-:-:S03]  /*2550*/  HADD2.F32 R31, -RZ, R31.H1_H1 ;  /* 0x3000001fff1f7230 */ /* 0x000fc60000004100 */
[-C--:B------:R-:W-:Y:S02]  /*2560*/  FFMA.FTZ R30, R37, R64.reuse, R30 ;  /* 0x00000040251e7223 */ /* 0x080fe4000001001e */
[-C--:B------:R-:W-:Y:S02]  /*2570*/  FFMA.FTZ R59, R36, R64.reuse, R59 ;  /* 0x00000040243b7223 */ /* 0x080fe4000001003b */
[-C--:B------:R-:W-:Y:S02]  /*2580*/  FFMA.FTZ R62, R35, R64.reuse, R62 ;  /* 0x00000040233e7223 */ /* 0x080fe4000001003e */
[----:B------:R-:W-:Y:S02]  /*2590*/  FFMA.FTZ R63, R34, R64, R63 ;  /* 0x00000040223f7223 */ /* 0x000fe4000001003f */
[-C--:B------:R-:W-:Y:S02]  /*25a0*/  FFMA.FTZ R30, R49, R31.reuse, R30 ;  /* 0x0000001f311e7223 */ /* 0x080fe4000001001e */
[----:B------:R-:W-:-:S02]  /*25b0*/  FFMA.FTZ R59, R48, R31, R59 ;  /* 0x0000001f303b7223 */ /* 0x000fc4000001003b */
[-C--:B------:R-:W-:Y:S02]  /*25c0*/  FFMA.FTZ R62, R47, R31.reuse, R62 ;  /* 0x0000001f2f3e7223 */ /* 0x080fe4000001003e */
[----:B------:R-:W-:Y:S01]  /*25d0*/  FFMA.FTZ R63, R46, R31, R63 ;  /* 0x0000001f2e3f7223 */ /* 0x000fe2000001003f */
[--C-:B-1----:R-:W-:Y:S02]  /*25e0*/  HADD2.F32 R31, -RZ, R32.reuse.H0_H0 ;  /* 0x20000020ff1f7230 */ /* 0x102fe40000004100 */
[----:B------:R-:W-:-:S03]  /*25f0*/  HADD2.F32 R32, -RZ, R32.H1_H1 ;  /* 0x30000020ff207230 */ /* 0x000fc60000004100 */
[-C--:B------:R-:W-:Y:S02]  /*2600*/  FFMA.FTZ R59, R52, R31.reuse, R59 ;  /* 0x0000001f343b7223 */ /* 0x080fe4000001003b */
[-C--:B------:R-:W-:Y:S02]  /*2610*/  FFMA.FTZ R30, R53, R31.reuse, R30 ;  /* 0x0000001f351e7223 */ /* 0x080fe4000001001e */
[-C--:B------:R-:W-:Y:S02]  /*2620*/  FFMA.FTZ R64, R51, R31.reuse, R62 ;  /* 0x0000001f33407223 */ /* 0x080fe4000001003e */
[----:B------:R-:W-:Y:S02]  /*2630*/  FFMA.FTZ R63, R50, R31, R63 ;  /* 0x0000001f323f7223 */ /* 0x000fe4000001003f */
[-C--:B------:R-:W-:Y:S01]  /*2640*/  FFMA.FTZ R31, R56, R32.reuse, R59 ;  /* 0x00000020381f7223 */ /* 0x080fe2000001003b */
[--C-:B------:R-:W-:Y:S01]  /*2650*/  HADD2.F32 R59, -RZ, R33.reuse.H0_H0 ;  /* 0x20000021ff3b7230 */ /* 0x100fe20000004100 */
[-C--:B------:R-:W-:Y:S01]  /*2660*/  FFMA.FTZ R62, R57, R32.reuse, R30 ;  /* 0x00000020393e7223 */ /* 0x080fe2000001001e */
[----:B------:R-:W-:Y:S01]  /*2670*/  HADD2.F32 R33, -RZ, R33.H1_H1 ;  /* 0x30000021ff217230 */ /* 0x000fe20000004100 */
        /* <DEDUP_REMOVED lines=82> */
[----:B------:R-:W-:-:S03]  /*2ba0*/  HADD2.F32 R30, -RZ, R30.H1_H1 ;  /* 0x3000001eff1e7230 */ /* 0x000fc60000004100 */
[-C--:B------:R-:W-:Y:S02]  /*2bb0*/  FFMA.FTZ R43, R43, R59.reuse, RZ ;  /* 0x0000003b2b2b7223 */ /* 0x080fe400000100ff */
[-C--:B------:R-:W-:Y:S02]  /*2bc0*/  FFMA.FTZ R45, R45, R59.reuse, RZ ;  /* 0x0000003b2d2d7223 */ /* 0x080fe400000100ff */
[-C--:B------:R-:W-:Y:S02]  /*2bd0*/  FFMA.FTZ R62, R42, R59.reuse, RZ ;  /* 0x0000003b2a3e7223 */ /* 0x080fe400000100ff */
[-C--:B------:R-:W-:Y:S01]  /*2be0*/  FFMA.FTZ R42, R41, R30.reuse, R43 ;  /* 0x0000001e292a7223 */ /* 0x080fe2000001002b */
[--C-:B------:R-:W-:Y:S01]  /*2bf0*/  HADD2.F32 R41, -RZ, R31.reuse.H0_H0 ;  /* 0x2000001fff297230 */ /* 0x100fe20000004100 */
[----:B------:R-:W-:Y:S01]  /*2c00*/  FFMA.FTZ R59, R44, R59, RZ ;  /* 0x0000003b2c3b7223 */ /* 0x000fe200000100ff */
[----:B------:R-:W-:Y:S01]  /*2c10*/  HADD2.F32 R31, -RZ, R31.H1_H1 ;  /* 0x3000001fff1f7230 */ /* 0x000fe20000004100 */
[----:B------:R-:W-:-:S02]  /*2c20*/  FFMA.FTZ R45, R40, R30, R45 ;  /* 0x0000001e282d7223 */ /* 0x000fc4000001002d */
[-C--:B------:R-:W-:Y:S02]  /*2c30*/  FFMA.FTZ R62, R39, R30.reuse, R62 ;  /* 0x0000001e273e7223 */ /* 0x080fe4000001003e */
[----:B------:R-:W-:Y:S02]  /*2c40*/  FFMA.FTZ R59, R38, R30, R59 ;  /* 0x0000001e263b7223 */ /* 0x000fe4000001003b */
[-C--:B------:R-:W-:Y:S02]  /*2c50*/  FFMA.FTZ R42, R37, R41.reuse, R42 ;  /* 0x00000029252a7223 */ /* 0x080fe4000001002a */
[-C--:B------:R-:W-:Y:S02]  /*2c60*/  FFMA.FTZ R45, R36, R41.reuse, R45 ;  /* 0x00000029242d7223 */ /* 0x080fe4000001002d */
[-C--:B------:R-:W-:Y:S01]  /*2c70*/  FFMA.FTZ R62, R35, R41.reuse, R62 ;  /* 0x00000029233e7223 */ /* 0x080fe2000001003e */
[--C-:B-1----:R-:W-:Y:S01]  /*2c80*/  HADD2.F32 R35, -RZ, R32.reuse.H0_H0 ;  /* 0x20000020ff237230 */ /* 0x102fe20000004100 */
[----:B------:R-:W-:Y:S01]  /*2c90*/  FFMA.FTZ R59, R34, R41, R59 ;  /* 0x00000029223b7223 */ /* 0x000fe2000001003b */
[----:B------:R-:W-:Y:S01]  /*2ca0*/  HADD2.F32 R32, -RZ, R32.H1_H1 ;  /* 0x30000020ff207230 */ /* 0x000fe20000004100 */
        /* <DEDUP_REMOVED lines=22> */
[----:B------:R-:W-:Y:S02]  /*2e10*/  FMUL.FTZ R42, R21, R42 ;  /* 0x0000002a152a7220 */ /* 0x000fe40000410000 */
[----:B------:R-:W-:Y:S02]  /*2e20*/  FMUL.FTZ R13, R28, R13 ;  /* 0x0000000d1c0d7220 */ /* 0x000fe40000410000 */
[----:B------:R-:W-:Y:S01]  /*2e30*/  FMUL.FTZ R62, R29, R62 ;  /* 0x0000003e1d3e7220 */ /* 0x000fe20000410000 */
[----:B------:R-:W-:Y:S01]  /*2e40*/  F2FP.PACK_AB R42, RZ, R42 ;  /* 0x0000002aff2a723e */ /* 0x000fe200000000ff */
[----:B------:R-:W-:Y:S01]  /*2e50*/  FMUL.FTZ R19, R58, R19 ;  /* 0x000000133a137220 */ /* 0x000fe20000410000 */
[----:B------:R-:W-:Y:S02]  /*2e60*/  F2FP.PACK_AB R13, RZ, R13 ;  /* 0x0000000dff0d723e */ /* 0x000fe400000000ff */
[----:B------:R-:W-:-:S02]  /*2e70*/  F2FP.PACK_AB R62, RZ, R62 ;  /* 0x0000003eff3e723e */ /* 0x000fc400000000ff */
[----:B------:R-:W-:Y:S02]  /*2e80*/  F2FP.PACK_AB R19, RZ, R19 ;  /* 0x00000013ff13723e */ /* 0x000fe400000000ff */
[----:B------:R-:W-:Y:S02]  /*2e90*/  PRMT R42, R42, 0x5410, R13 ;  /* 0x000054102a2a7816 */ /* 0x000fe4000000000d */
[----:B------:R-:W-:-:S04]  /*2ea0*/  PRMT R62, R62, 0x5410, R19 ;  /* 0x000054103e3e7816 */ /* 0x000fc80000000013 */
[----:B------:R-:W-:Y:S01]  /*2eb0*/  HFMA2.MMA R5, R42, 1, 1, R5 ;  /* 0x3c003c002a057835 */ /* 0x000fe20000000005 */
[----:B------:R-:W-:Y:S02]  /*2ec0*/  HADD2 R4, R62, R4 ;  /* 0x000000043e047230 */ /* 0x000fe40000000000 */
.L_x_87:
[----:B------:R-:W-:-:S04]  /*2ed0*/  IMAD.MOV.U32 R21, RZ, RZ, c[0x0][0x18c] ;  /* 0x00006300ff157624 */ /* 0x000fc800078e00ff */
[----:B------:R-:W-:-:S05]  /*2ee0*/  IMAD.WIDE R60, R21, 0x8, R60 ;  /* 0x00000008153c7825 */ /* 0x000fca00078e023c */
[----:B------:R0:W5:Y:S01]  /*2ef0*/  LDG.E.128.CONSTANT R12, [R60.64] ;  /* 0x000000063c0c7981 */ /* 0x000162000c1e9d00 */
[----:B------:R-:W-:Y:S01]  /*2f00*/  IMAD.WIDE R22, R21, 0x8, R22 ;  /* 0x0000000815167825 */ /* 0x000fe200078e0216 */
[----:B------:R-:W-:Y:S05]  /*2f10*/  @!P1 BRA `(.L_x_88) ;  /* 0x000016b000009947 */ /* 0x000fea0003800000 */
[----:B------:R-:W2:Y:S01]  /*2f20*/  LDG.E.128.CONSTANT R16, [R22.64] ;  /* 0x0000000616107981 */ /* 0x000ea2000c1e9d00 */
[----:B-----5:R-:W-:Y:S02]  /*2f30*/  LOP3.LUT R28, R13, 0xff, RZ, 0xc0, !PT ;  /* 0x000000ff0d1c7812 */ /* 0x020fe400078ec0ff */
[----:B------:R-:W-:Y:S01]  /*2f40*/  LEA.HI R41, R12, 0xffffff80, RZ, 0x8 ;  /* 0xffffff800c297811 */ /* 0x000fe200078f40ff */
[----:B------:R-:W1:Y:S01]  /*2f50*/  LDS.64 R32, [UR4+0x10] ;  /* 0x00001004ff207984 */ /* 0x000e620008000a00 */
[----:B------:R-:W-:Y:S02]  /*2f60*/  IADD3 R38, R28, -0x80, RZ ;  /* 0xffffff801c267810 */ /* 0x000fe40007ffe0ff */
[----:B------:R-:W-:Y:S02]  /*2f70*/  LOP3.LUT R28, R15, 0xff, RZ, 0xc0, !PT ;  /* 0x000000ff0f1c7812 */ /* 0x000fe400078ec0ff */
[----:B------:R-:W-:Y:S01]  /*2f80*/  SHF.R.U32.HI R29, RZ, 0x8, R12 ;  /* 0x00000008ff1d7819 */ /* 0x000fe2000001160c */
[----:B------:R-:W3:Y:S01]  /*2f90*/  I2F.F16 R41, R41 ;  /* 0x0000002900297306 */ /* 0x000ee20000200c00 */
[----:B------:R-:W-:-:S02]  /*2fa0*/  IADD3 R37, R28, -0x80, RZ ;  /* 0xffffff801c257810 */ /* 0x000fc40007ffe0ff */
[----:B------:R-:W-:Y:S02]  /*2fb0*/  LOP3.LUT R28, R12, 0xff, RZ, 0xc0, !PT ;  /* 0x000000ff0c1c7812 */ /* 0x000fe400078ec0ff */
[----:B------:R-:W-:Y:S02]  /*2fc0*/  SHF.R.U32.HI R12, RZ, 0x10, R12 ;  /* 0x00000010ff0c7819 */ /* 0x000fe4000001160c */
[----:B------:R-:W-:Y:S01]  /*2fd0*/  IADD3 R36, R28, -0x80, RZ ;  /* 0xffffff801c247810 */ /* 0x000fe20007ffe0ff */
[----:B------:R-:W4:Y:S01]  /*2fe0*/  I2F.F16 R38, R38 ;  /* 0x0000002600267306 */ /* 0x000f220000200c00 */
[----:B------:R-:W-:Y:S02]  /*2ff0*/  LOP3.LUT R12, R12, 0xff, RZ, 0xc0, !PT ;  /* 0x000000ff0c0c7812 */ /* 0x000fe400078ec0ff */
[----:B------:R-:W-:Y:S02]  /*3000*/  LOP3.LUT R29, R29, 0xff, RZ, 0xc0, !PT ;  /* 0x000000ff1d1d7812 */ /* 0x000fe400078ec0ff */
[----:B------:R-:W-:-:S02]  /*3010*/  LEA.HI R39, R14, 0xffffff80, RZ, 0x8 ;  /* 0xffffff800e277811 */ /* 0x000fc400078f40ff */
[----:B------:R-:W-:Y:S01]  /*3020*/  LOP3.LUT R28, R14, 0xff, RZ, 0xc0, !PT ;  /* 0x000000ff0e1c7812 */ /* 0x000fe200078ec0ff */
[----:B------:R-:W0:Y:S01]  /*3030*/  I2F.F16 R36, R36 ;  /* 0x0000002400247306 */ /* 0x000e220000200c00 */
[--C-:B------:R-:W-:Y:S01]  /*3040*/  SHF.R.U32.HI R34, RZ, 0x8, R14.reuse ;  /* 0x00000008ff227819 */ /* 0x100fe2000001160e */
[----:B---3--:R-:W-:Y:S01]  /*3050*/  HADD2.F32 R41, -RZ, R41.H0_H0 ;  /* 0x20000029ff297230 */ /* 0x008fe20000004100 */
[----:B------:R-:W-:Y:S02]  /*3060*/  IADD3 R12, R12, -0x80, RZ ;  /* 0xffffff800c0c7810 */ /* 0x000fe40007ffe0ff */
[----:B------:R-:W-:Y:S02]  /*3070*/  SHF.R.U32.HI R14, RZ, 0x10, R14 ;  /* 0x00000010ff0e7819 */ /* 0x000fe4000001160e */
[----:B------:R-:W-:Y:S01]  /*3080*/  IADD3 R29, R29, -0x80, RZ ;  /* 0xffffff801d1d7810 */ /* 0x000fe20007ffe0ff */
[----:B------:R3:W-:Y:S01]  /*3090*/  I2F.F16 R35, R12 ;  /* 0x0000000c00237306 */ /* 0x0007e20000200c00 */
[----:B------:R-:W-:Y:S01]  /*30a0*/  LOP3.LUT R34, R34, 0xff, RZ, 0xc0, !PT ;  /* 0x000000ff22227812 */ /* 0x000fe200078ec0ff */
[----:B----4-:R-:W-:Y:S01]  /*30b0*/  HADD2.F32 R38, -RZ, R38.H0_H0 ;  /* 0x20000026ff267230 */ /* 0x010fe20000004100 */
[----:B------:R-:W-:-:S02]  /*30c0*/  SHF.R.U32.HI R30, RZ, 0x8, R13 ;  /* 0x00000008ff1e7819 */ /* 0x000fc4000001160d */
[----:B------:R-:W-:Y:S02]  /*30d0*/  LOP3.LUT R14, R14, 0xff, RZ, 0xc0, !PT ;  /* 0x000000ff0e0e7812 */ /* 0x000fe400078ec0ff */
[----:B------:R-:W-:Y:S01]  /*30e0*/  IADD3 R28, R28, -0x80, RZ ;  /* 0xffffff801c1c7810 */ /* 0x000fe20007ffe0ff */
[----:B------:R4:W4:Y:S01]  /*30f0*/  I2F.F16 R31, R29 ;  /* 0x0000001d001f7306 */ /* 0x0009220000200c00 */
[--C-:B---3--:R-:W-:Y:S01]  /*3100*/  SHF.R.U32.HI R12, RZ, 0x8, R15.reuse ;  /* 0x00000008ff0c7819 */ /* 0x108fe2000001160f */
[--C-:B-1----:R-:W-:Y:S01]  /*3110*/  HADD2.F32 R47, -RZ, R32.reuse.H0_H0 ;  /* 0x20000020ff2f7230 */ /* 0x102fe20000004100 */
[----:B------:R-:W-:Y:S01]  /*3120*/  LOP3.LUT R30, R30, 0xff, RZ, 0xc0, !PT ;  /* 0x000000ff1e1e7812 */ /* 0x000fe200078ec0ff */
[----:B------:R-:W-:Y:S01]  /*3130*/  HADD2.F32 R53, -RZ, R32.H1_H1 ;  /* 0x30000020ff357230 */ /* 0x000fe20000004100 */
[----:B------:R-:W-:Y:S01]  /*3140*/  LOP3.LUT R12, R12, 0xff, RZ, 0xc0, !PT ;  /* 0x000000ff0c0c7812 */ /* 0x000fe200078ec0ff */
[----:B0-----:R-:W-:Y:S01]  /*3150*/  HADD2.F32 R36, -RZ, R36.H0_H0 ;  /* 0x20000024ff247230 */ /* 0x001fe20000004100 */
[----:B------:R-:W-:Y:S01]  /*3160*/  LEA.HI R40, R13, 0xffffff80, RZ, 0x8 ;  /* 0xffffff800d287811 */ /* 0x000fe200078f40ff */
[----:B------:R-:W-:Y:S01]  /*3170*/  I2F.F16 R28, R28 ;  /* 0x0000001c001c7306 */ /* 0x000fe20000200c00 */
[----:B----4-:R-:W-:Y:S01]  /*3180*/  IADD3 R29, R34, -0x80, RZ ;  /* 0xffffff80221d7810 */ /* 0x010fe20007ffe0ff */
[----:B------:R-:W-:Y:S01]  /*3190*/  FFMA.FTZ R55, R47, R38, RZ ;  /* 0x000000262f377223 */ /* 0x000fe200000100ff */
[----:B------:R-:W-:Y:S01]  /*31a0*/  IADD3 R34, R14, -0x80, RZ ;  /* 0xffffff800e227810 */ /* 0x000fe20007ffe0ff */
[----:B------:R-:W-:Y:S01]  /*31b0*/  FFMA.FTZ R62, R36, R47, RZ ;  /* 0x0000002f243e7223 */ /* 0x000fe200000100ff */
[----:B------:R-:W-:Y:S01]  /*31c0*/  SHF.R.U32.HI R14, RZ, 0x10, R15 ;  /* 0x00000010ff0e7819 */ /* 0x000fe2000001160f */
[----:B------:R-:W-:Y:S01]  /*31d0*/  HADD2.F32 R58, -RZ, R33.H0_H0 ;  /* 0x20000021ff3a7230 */ /* 0x000fe20000004100 */
[----:B------:R-:W-:Y:S01]  /*31e0*/  LEA.HI R52, R15, 0xffffff80, RZ, 0x8 ;  /* 0xffffff800f347811 */ /* 0x000fe200078f40ff */
[----:B------:R-:W0:Y:S01]  /*31f0*/  I2F.F16 R37, R37 ;  /* 0x0000002500257306 */ /* 0x000e220000200c00 */
[----:B------:R-:W-:Y:S01]  /*3200*/  SHF.R.U32.HI R13, RZ, 0x10, R13 ;  /* 0x00000010ff0d7819 */ /* 0x000fe2000001160d */
[----:B------:R-:W-:Y:S01]  /*3210*/  HADD2.F32 R31, -RZ, R31.H0_H0 ;  /* 0x2000001fff1f7230 */ /* 0x000fe20000004100 */
[----:B------:R-:W-:-:S02]  /*3220*/  IADD3 R30, R30, -0x80, RZ ;  /* 0xffffff801e1e7810 */ /* 0x000fc40007ffe0ff */
[----:B------:R-:W-:Y:S02]  /*3230*/  IADD3 R15, R12, -0x80, RZ ;  /* 0xffffff800c0f7810 */ /* 0x000fe40007ffe0ff */
[----:B------:R-:W-:Y:S01]  /*3240*/  LOP3.LUT R14, R14, 0xff, RZ, 0xc0, !PT ;  /* 0x000000ff0e0e7812 */ /* 0x000fe200078ec0ff */
[----:B------:R-:W1:Y:S01]  /*3250*/  I2F.F16 R29, R29 ;  /* 0x0000001d001d7306 */ /* 0x000e620000200c00 */
[----:B------:R-:W-:Y:S01]  /*3260*/  LOP3.LUT R13, R13, 0xff, RZ, 0xc0, !PT ;  /* 0x000000ff0d0d7812 */ /* 0x000fe200078ec0ff */
[----:B------:R-:W-:Y:S01]  /*3270*/  FFMA.FTZ R62, R31, R53, R62 ;  /* 0x000000351f3e7223 */ /* 0x000fe2000001003e */
[----:B------:R-:W-:Y:S02]  /*3280*/  IADD3 R12, R14, -0x80, RZ ;  /* 0xffffff800e0c7810 */ /* 0x000fe40007ffe0ff */
[----:B------:R-:W-:Y:S02]  /*3290*/  IADD3 R13, R13, -0x80, RZ ;  /* 0xffffff800d0d7810 */ /* 0x000fe40007ffe0ff */
[----:B------:R-:W-:Y:S01]  /*32a0*/  ISETP.GE.AND P0, PT, R27, 0x2, PT ;  /* 0x000000021b00780c */ /* 0x000fe20003f06270 */
[----:B------:R-:W3:Y:S01]  /*32b0*/  I2F.F16 R30, R30 ;  /* 0x0000001e001e7306 */ /* 0x000ee20000200c00 */
[----:B0-----:R-:W-:-:S07]  /*32c0*/  HADD2.F32 R37, -RZ, R37.H0_H0 ;  /* 0x20000025ff257230 */ /* 0x001fce0000004100 */
[----:B------:R-:W-:Y:S01]  /*32d0*/  I2F.F16 R15, R15 ;  /* 0x0000000f000f7306 */ /* 0x000fe20000200c00 */
[----:B-1----:R-:W-:-:S07]  /*32e0*/  HADD2.F32 R29, -RZ, R29.H0_H0 ;  /* 0x2000001dff1d7230 */ /* 0x002fce0000004100 */
[----:B------:R-:W-:Y:S01]  /*32f0*/  I2F.F16 R13, R13 ;  /* 0x0000000d000d7306 */ /* 0x000fe20000200c00 */
[----:B---3--:R-:W-:-:S05]  /*3300*/  HADD2.F32 R30, -RZ, R30.H0_H0 ;  /* 0x2000001eff1e7230 */ /* 0x008fca0000004100 */
[----:B------:R-:W-:Y:S02]  /*3310*/  FFMA.FTZ R55, R53, R30, R55 ;  /* 0x0000001e35377223 */ /* 0x000fe40000010037 */
[----:B------:R-:W-:Y:S08]  /*3320*/  I2F.F16 R34, R34 ;  /* 0x0000002200227306 */ /* 0x000ff00000200c00 */
[----:B------:R-:W0:Y:S08]  /*3330*/  I2F.F16 R12, R12 ;  /* 0x0000000c000c7306 */ /* 0x000e300000200c00 */
[----:B------:R-:W1:Y:S08]  /*3340*/  I2F.F16 R40, R40 ;  /* 0x0000002800287306 */ /* 0x000e700000200c00 */
[----:B------:R-:W3:Y:S01]  /*3350*/  I2F.F16 R39, R39 ;  /* 0x0000002700277306 */ /* 0x000ee20000200c00 */
[----:B0-----:R-:W-:-:S07]  /*3360*/  HADD2.F32 R12, -RZ, R12.H0_H0 ;  /* 0x2000000cff0c7230 */ /* 0x001fce0000004100 */
[----:B------:R-:W0:Y:S01]  /*3370*/  I2F.F16 R52, R52 ;  /* 0x0000003400347306 */ /* 0x000e220000200c00 */
[----:B-1----:R-:W-:Y:S02]  /*3380*/  HADD2.F32 R40, -RZ, R40.H0_H0 ;  /* 0x20000028ff287230 */ /* 0x002fe40000004100 */
[----:B---3--:R-:W-:Y:S01]  /*3390*/  HADD2.F32 R39, -RZ, R39.H0_H0 ;  /* 0x20000027ff277230 */ /* 0x008fe20000004100 */
[----:B--2---:R-:W-:Y:S02]  /*33a0*/  LOP3.LUT R14, R16, 0xff, RZ, 0xc0, !PT ;  /* 0x000000ff100e7812 */ /* 0x004fe400078ec0ff */
[----:B------:R-:W-:Y:S02]  /*33b0*/  LOP3.LUT R32, R19, 0xff, RZ, 0xc0, !PT ;  /* 0x000000ff13207812 */ /* 0x000fe400078ec0ff */
[----:B------:R-:W-:Y:S02]  /*33c0*/  IADD3 R45, R14, -0x80, RZ ;  /* 0xffffff800e2d7810 */ /* 0x000fe40007ffe0ff */
[----:B------:R-:W-:-:S02]  /*33d0*/  LOP3.LUT R14, R17, 0xff, RZ, 0xc0, !PT ;  /* 0x000000ff110e7812 */ /* 0x000fc400078ec0ff */
[----:B------:R-:W-:Y:S01]  /*33e0*/  IADD3 R42, R32, -0x80, RZ ;  /* 0xffffff80202a7810 */ /* 0x000fe20007ffe0ff */
[----:B------:R-:W-:Y:S01]  /*33f0*/  HADD2.F32 R32, -RZ, R28.H0_H0 ;  /* 0x2000001cff207230 */ /* 0x000fe20000004100 */
[----:B------:R-:W-:Y:S01]  /*3400*/  IADD3 R44, R14, -0x80, RZ ;  /* 0xffffff800e2c7810 */ /* 0x000fe20007ffe0ff */
[----:B------:R-:W-:Y:S01]  /*3410*/  HADD2.F32 R28, -RZ, R15.H0_H0 ;  /* 0x2000000fff1c7230 */ /* 0x000fe20000004100 */
[----:B------:R-:W-:Y:S01]  /*3420*/  LOP3.LUT R14, R18, 0xff, RZ, 0xc0, !PT ;  /* 0x000000ff120e7812 */ /* 0x000fe200078ec0ff */
[----:B------:R-:W-:Y:S01]  /*3430*/  HADD2.F32 R15, -RZ, R35.H0_H0 ;  /* 0x20000023ff0f7230 */ /* 0x000fe20000004100 */
[C---:B------:R-:W-:Y:S01]  /*3440*/  FFMA.FTZ R56, R47.reuse, R32, RZ ;  /* 0x000000202f387223 */ /* 0x040fe200000100ff */
[----:B------:R-:W-:Y:S01]  /*3450*/  SHF.R.U32.HI R46, RZ, 0x8, R16 ;  /* 0x00000008ff2e7819 */ /* 0x000fe20000011610 */
[----:B------:R-:W-:Y:S01]  /*3460*/  FFMA.FTZ R47, R47, R37, RZ ;  /* 0x000000252f2f7223 */ /* 0x000fe200000100ff */
[----:B------:R-:W-:Y:S01]  /*3470*/  IADD3 R43, R14, -0x80, RZ ;  /* 0xffffff800e2b7810 */ /* 0x000fe20007ffe0ff */
[C---:B------:R-:W-:Y:S01]  /*3480*/  FFMA.FTZ R56, R53.reuse, R29, R56 ;  /* 0x0000001d35387223 */ /* 0x040fe20000010038 */
[----:B------:R-:W-:Y:S01]  /*3490*/  SHF.R.U32.HI R14, RZ, 0x8, R17 ;  /* 0x00000008ff0e7819 */ /* 0x000fe20000011611 */
[----:B------:R-:W-:Y:S01]  /*34a0*/  FFMA.FTZ R53, R53, R28, R47 ;  /* 0x0000001c35357223 */ /* 0x000fe2000001002f */
[----:B------:R-:W-:Y:S01]  /*34b0*/  LOP3.LUT R46, R46, 0xff, RZ, 0xc0, !PT ;  /* 0x000000ff2e2e7812 */ /* 0x000fe200078ec0ff */
[----:B------:R-:W1:Y:S01]  /*34c0*/  I2F.F16 R44, R44 ;  /* 0x0000002c002c7306 */ /* 0x000e620000200c00 */
[----:B------:R-:W-:Y:S01]  /*34d0*/  LOP3.LUT R14, R14, 0xff, RZ, 0xc0, !PT ;  /* 0x000000ff0e0e7812 */ /* 0x000fe200078ec0ff */
[----:B------:R-:W-:Y:S01]  /*34e0*/  FFMA.FTZ R62, R15, R58, R62 ;  /* 0x0000003a0f3e7223 */ /* 0x000fe2000001003e */
[----:B------:R-:W-:-:S02]  /*34f0*/  IADD3 R48, R46, -0x80, RZ ;  /* 0xffffff802e307810 */ /* 0x000fc40007ffe0ff */
[----:B------:R-:W-:Y:S01]  /*3500*/  IADD3 R47, R14, -0x80, RZ ;  /* 0xffffff800e2f7810 */ /* 0x000fe20007ffe0ff */
[----:B------:R-:W-:Y:S01]  /*3510*/  HADD2.F32 R14, -RZ, R13.H0_H0 ;  /* 0x2000000dff0e7230 */ /* 0x000fe20000004100 */
[----:B------:R-:W-:Y:S01]  /*3520*/  SHF.R.U32.HI R46, RZ, 0x8, R18 ;  /* 0x00000008ff2e7819 */ /* 0x000fe20000011612 */
[----:B------:R-:W-:Y:S01]  /*3530*/  HADD2.F32 R13, -RZ, R34.H0_H0 ;  /* 0x20000022ff0d7230 */ /* 0x000fe20000004100 */
[----:B------:R-:W2:Y:S01]  /*3540*/  I2F.F16 R42, R42 ;  /* 0x0000002a002a7306 */ /* 0x000ea20000200c00 */
[----:B------:R-:W3:Y:S01]  /*3550*/  LDS.64 R34, [UR4+0x18] ;  /* 0x00001804ff227984 */ /* 0x000ee20008000a00 */
[----:B------:R-:W-:Y:S01]  /*3560*/  SHF.R.U32.HI R57, RZ, 0x8, R19 ;  /* 0x00000008ff397819 */ /* 0x000fe20000011613 */
[----:B------:R-:W-:Y:S01]  /*3570*/  FFMA.FTZ R55, R58, R14, R55 ;  /* 0x0000000e3a377223 */ /* 0x000fe20000010037 */
[----:B------:R-:W-:Y:S01]  /*3580*/  LOP3.LUT R46, R46, 0xff, RZ, 0xc0, !PT ;  /* 0x000000ff2e2e7812 */ /* 0x000fe200078ec0ff */
[----:B------:R-:W-:Y:S01]  /*3590*/  FFMA.FTZ R56, R58, R13, R56 ;  /* 0x0000000d3a387223 */ /* 0x000fe20000010038 */
[----:B------:R-:W-:Y:S01]  /*35a0*/  LEA.HI R50, R16, 0xffffff80, RZ, 0x8 ;  /* 0xffffff8010327811 */ /* 0x000fe200078f40ff */
[----:B------:R-:W-:Y:S01]  /*35b0*/  FFMA.FTZ R58, R58, R12, R53 ;  /* 0x0000000c3a3a7223 */ /* 0x000fe20000010035 */
[----:B------:R-:W4:Y:S01]  /*35c0*/  I2F.F16 R43, R43 ;  /* 0x0000002b002b7306 */ /* 0x000f220000200c00 */
[----:B------:R-:W-:Y:S01]  /*35d0*/  LOP3.LUT R57, R57, 0xff, RZ, 0xc0, !PT ;  /* 0x000000ff39397812 */ /* 0x000fe200078ec0ff */
[----:B------:R-:W-:Y:S01]  /*35e0*/  HADD2.F32 R53, -RZ, R33.H1_H1 ;  /* 0x30000021ff357230 */ /* 0x000fe20000004100 */
[----:B------:R-:W-:Y:S01]  /*35f0*/  LEA.HI R49, R17, 0xffffff80, RZ, 0x8 ;  /* 0xffffff8011317811 */ /* 0x000fe200078f40ff */
[----:B0-----:R-:W-:Y:S01]  /*3600*/  HADD2.F32 R33, -RZ, R52.H0_H0 ;  /* 0x20000034ff217230 */ /* 0x001fe20000004100 */
[----:B------:R-:W-:Y:S01]  /*3610*/  IADD3 R46, R46, -0x80, RZ ;  /* 0xffffff802e2e7810 */ /* 0x000fe20007ffe0ff */
[----:B-1----:R-:W-:Y:S01]  /*3620*/  HADD2.F32 R44, -RZ, R44.H0_H0 ;  /* 0x2000002cff2c7230 */ /* 0x002fe20000004100 */
[----:B------:R-:W-:Y:S01]  /*3630*/  SHF.R.U32.HI R16, RZ, 0x10, R16 ;  /* 0x00000010ff107819 */ /* 0x000fe20000011610 */
[----:B------:R-:W0:Y:S01]  /*3640*/  I2F.F16 R45, R45 ;  /* 0x0000002d002d7306 */ /* 0x000e220000200c00 */
[----:B------:R-:W-:Y:S01]  /*3650*/  LEA.HI R51, R18, 0xffffff80, RZ, 0x8 ;  /* 0xffffff8012337811 */ /* 0x000fe200078f40ff */
[----:B------:R-:W-:Y:S01]  /*3660*/  FFMA.FTZ R62, R41, R53, R62 ;  /* 0x00000035293e7223 */ /* 0x000fe2000001003e */
[----:B------:R-:W-:Y:S01]  /*3670*/  SHF.R.U32.HI R17, RZ, 0x10, R17 ;  /* 0x00000010ff117819 */ /* 0x000fe20000011611 */
[C---:B------:R-:W-:Y:S01]  /*3680*/  FFMA.FTZ R55, R53.reuse, R40, R55 ;  /* 0x0000002835377223 */ /* 0x040fe20000010037 */
[----:B------:R-:W-:Y:S01]  /*3690*/  SHF.R.U32.HI R18, RZ, 0x10, R18 ;  /* 0x00000010ff127819 */ /* 0x000fe20000011612 */
[----:B------:R-:W-:Y:S01]  /*36a0*/  FFMA.FTZ R56, R53, R39, R56 ;  /* 0x0000002735387223 */ /* 0x000fe20000010038 */
[----:B------:R-:W-:Y:S01]  /*36b0*/  LEA.HI R54, R19, 0xffffff80, RZ, 0x8 ;  /* 0xffffff8013367811 */ /* 0x000fe200078f40ff */
[----:B------:R-:W1:Y:S01]  /*36c0*/  I2F.F16 R48, R48 ;  /* 0x0000003000307306 */ /* 0x000e620000200c00 */
[----:B------:R-:W-:Y:S01]  /*36d0*/  IADD3 R63, R57, -0x80, RZ ;  /* 0xffffff80393f7810 */ /* 0x000fe20007ffe0ff */
[----:B------:R-:W-:Y:S01]  /*36e0*/  FFMA.FTZ R53, R53, R33, R58 ;  /* 0x0000002135357223 */ /* 0x000fe2000001003a */
[----:B------:R-:W-:Y:S01]  /*36f0*/  LOP3.LUT R57, R16, 0xff, RZ, 0xc0, !PT ;  /* 0x000000ff10397812 */ /* 0x000fe200078ec0ff */
[----:B--2---:R-:W-:Y:S01]  /*3700*/  HADD2.F32 R42, -RZ, R42.H0_H0 ;  /* 0x2000002aff2a7230 */ /* 0x004fe20000004100 */
[----:B------:R-:W-:Y:S01]  /*3710*/  SHF.R.U32.HI R19, RZ, 0x10, R19 ;  /* 0x00000010ff137819 */ /* 0x000fe20000011613 */
[----:B----4-:R-:W-:Y:S01]  /*3720*/  HADD2.F32 R43, -RZ, R43.H0_H0 ;  /* 0x2000002bff2b7230 */ /* 0x010fe20000004100 */
[----:B------:R-:W-:Y:S01]  /*3730*/  LOP3.LUT R17, R17, 0xff, RZ, 0xc0, !PT ;  /* 0x000000ff11117812 */ /* 0x000fe200078ec0ff */
[----:B------:R-:W2:Y:S01]  /*3740*/  I2F.F16 R47, R47 ;  /* 0x0000002f002f7306 */ /* 0x000ea20000200c00 */
[----:B------:R-:W-:Y:S01]  /*3750*/  LOP3.LUT R18, R18, 0xff, RZ, 0xc0, !PT ;  /* 0x000000ff12127812 */ /* 0x000fe200078ec0ff */
[----:B0-----:R-:W-:Y:S01]  /*3760*/  HADD2.F32 R45, -RZ, R45.H0_H0 ;  /* 0x2000002dff2d7230 */ /* 0x001fe20000004100 */
[----:B------:R-:W-:-:S02]  /*3770*/  IADD3 R59, R57, -0x80, RZ ;  /* 0xffffff80393b7810 */ /* 0x000fc40007ffe0ff */
[----:B------:R-:W-:Y:S02]  /*3780*/  LOP3.LUT R19, R19, 0xff, RZ, 0xc0, !PT ;  /* 0x000000ff13137812 */ /* 0x000fe400078ec0ff */
[----:B------:R-:W-:Y:S01]  /*3790*/  IADD3 R57, R17, -0x80, RZ ;  /* 0xffffff8011397810 */ /* 0x000fe20007ffe0ff */
[----:B------:R-:W0:Y:S01]  /*37a0*/  I2F.F16 R46, R46 ;  /* 0x0000002e002e7306 */ /* 0x000e220000200c00 */
[----:B---3--:R-:W-:Y:S01]  /*37b0*/  HADD2.F32 R58, -RZ, R34.H0_H0 ;  /* 0x20000022ff3a7230 */ /* 0x008fe20000004100 */
[----:B------:R-:W-:Y:S01]  /*37c0*/  IADD3 R52, R18, -0x80, RZ ;  /* 0xffffff8012347810 */ /* 0x000fe20007ffe0ff */
[----:B-1----:R-:W-:-:S03]  /*37d0*/  HADD2.F32 R48, -RZ, R48.H0_H0 ;  /* 0x20000030ff307230 */ /* 0x002fc60000004100 */
[C---:B------:R-:W-:Y:S02]  /*37e0*/  FFMA.FTZ R18, R58.reuse, R44, R55 ;  /* 0x0000002c3a127223 */ /* 0x040fe40000010037 */
[----:B------:R1:W3:Y:S01]  /*37f0*/  I2F.F16 R16, R63 ;  /* 0x0000003f00107306 */ /* 0x0002e20000200c00 */
[----:B------:R-:W-:Y:S01]  /*3800*/  FFMA.FTZ R55, R58, R42, R53 ;  /* 0x0000002a3a377223 */ /* 0x000fe20000010035 */
[----:B--2---:R-:W-:Y:S01]  /*3810*/  HADD2.F32 R47, -RZ, R47.H0_H0 ;  /* 0x2000002fff2f7230 */ /* 0x004fe20000004100 */
[----:B------:R-:W-:-:S05]  /*3820*/  FFMA.FTZ R17, R45, R58, R62 ;  /* 0x0000003a2d117223 */ /* 0x000fca000001003e */
[----:B------:R-:W2:Y:S01]  /*3830*/  I2F.F16 R51, R51 ;  /* 0x0000003300337306 */ /* 0x000ea20000200c00 */
[----:B-1----:R-:W-:Y:S01]  /*3840*/  IADD3 R63, R19, -0x80, RZ ;  /* 0xffffff80133f7810 */ /* 0x002fe20007ffe0ff */
[----:B------:R-:W-:Y:S01]  /*3850*/  FFMA.FTZ R19, R58, R43, R56 ;  /* 0x0000002b3a137223 */ /* 0x000fe20000010038 */
[----:B------:R-:W-:Y:S02]  /*3860*/  HADD2.F32 R56, -RZ, R34.H1_H1 ;  /* 0x30000022ff387230 */ /* 0x000fe40000004100 */
[----:B0-----:R-:W-:-:S03]  /*3870*/  HADD2.F32 R46, -RZ, R46.H0_H0 ;  /* 0x2000002eff2e7230 */ /* 0x001fc60000004100 */
[----:B------:R-:W0:Y:S01]  /*3880*/  I2F.F16 R57, R57 ;  /* 0x0000003900397306 */ /* 0x000e220000200c00 */
[----:B---3--:R-:W-:Y:S01]  /*3890*/  HADD2.F32 R34, -RZ, R16.H0_H0 ;  /* 0x20000010ff227230 */ /* 0x008fe20000004100 */
[----:B------:R-:W-:Y:S02]  /*38a0*/  FFMA.FTZ R16, R48, R56, R17 ;  /* 0x0000003830107223 */ /* 0x000fe40000010011 */
[C---:B------:R-:W-:Y:S02]  /*38b0*/  FFMA.FTZ R18, R56.reuse, R47, R18 ;  /* 0x0000002f38127223 */ /* 0x040fe40000010012 */
[C---:B------:R-:W-:Y:S01]  /*38c0*/  FFMA.FTZ R17, R56.reuse, R46, R19 ;  /* 0x0000002e38117223 */ /* 0x040fe20000010013 */
[--C-:B------:R-:W-:Y:S01]  /*38d0*/  HADD2.F32 R19, -RZ, R35.reuse.H0_H0 ;  /* 0x20000023ff137230 */ /* 0x100fe20000004100 */
[----:B------:R-:W1:Y:S01]  /*38e0*/  I2F.F16 R59, R59 ;  /* 0x0000003b003b7306 */ /* 0x000e620000200c00 */
[----:B------:R-:W-:Y:S01]  /*38f0*/  FFMA.FTZ R56, R56, R34, R55 ;  /* 0x0000002238387223 */ /* 0x000fe20000010037 */
[----:B------:R-:W-:-:S02]  /*3900*/  HADD2.F32 R55, -RZ, R35.H1_H1 ;  /* 0x30000023ff377230 */ /* 0x000fc40000004100 */
[----:B--2---:R-:W-:-:S04]  /*3910*/  HADD2.F32 R35, -RZ, R51.H0_H0 ;  /* 0x20000033ff237230 */ /* 0x004fc80000004100 */
[----:B------:R-:W2:Y:S01]  /*3920*/  I2F.F16 R52, R52 ;  /* 0x0000003400347306 */ /* 0x000ea20000200c00 */
[----:B0-----:R-:W-:Y:S02]  /*3930*/  HADD2.F32 R51, -RZ, R57.H0_H0 ;  /* 0x20000039ff337230 */ /* 0x001fe40000004100 */
[----:B------:R-:W-:-:S03]  /*3940*/  HADD2.F32 R57, -RZ, R0.H0_H0 ;  /* 0x20000000ff397230 */ /* 0x000fc60000004100 */
[----:B------:R-:W-:Y:S02]  /*3950*/  FFMA.FTZ R18, R19, R51, R18 ;  /* 0x0000003313127223 */ /* 0x000fe40000010012 */
[----:B------:R-:W0:Y:S01]  /*3960*/  I2F.F16 R53, R63 ;  /* 0x0000003f00357306 */ /* 0x000e220000200c00 */
[----:B-1----:R-:W-:-:S05]  /*3970*/  HADD2.F32 R59, -RZ, R59.H0_H0 ;  /* 0x2000003bff3b7230 */ /* 0x002fca0000004100 */
[----:B------:R-:W-:Y:S02]  /*3980*/  FFMA.FTZ R16, R59, R19, R16 ;  /* 0x000000133b107223 */ /* 0x000fe40000010010 */
[----:B------:R-:W1:Y:S01]  /*3990*/  I2F.F16 R49, R49 ;  /* 0x0000003100317306 */ /* 0x000e620000200c00 */
[----:B--2---:R-:W-:-:S05]  /*39a0*/  HADD2.F32 R52, -RZ, R52.H0_H0 ;  /* 0x20000034ff347230 */ /* 0x004fca0000004100 */
[----:B------:R-:W-:Y:S02]  /*39b0*/  FFMA.FTZ R58, R19, R52, R17 ;  /* 0x00000034133a7223 */ /* 0x000fe40000010011 */
[----:B------:R-:W2:Y:S01]  /*39c0*/  I2F.F16 R50, R50 ;  /* 0x0000003200327306 */ /* 0x000ea20000200c00 */
[----:B0-----:R-:W-:-:S05]  /*39d0*/  HADD2.F32 R53, -RZ, R53.H0_H0 ;  /* 0x20000035ff357230 */ /* 0x001fca0000004100 */
[----:B------:R-:W-:Y:S02]  /*39e0*/  FFMA.FTZ R56, R19, R53, R56 ;  /* 0x0000003513387223 */ /* 0x000fe40000010038 */
[----:B------:R-:W0:Y:S01]  /*39f0*/  I2F.F16 R54, R54 ;  /* 0x0000003600367306 */ /* 0x000e220000200c00 */
[----:B-1----:R-:W-:-:S05]  /*3a00*/  HADD2.F32 R49, -RZ, R49.H0_H0 ;  /* 0x20000031ff317230 */ /* 0x002fca0000004100 */
[C---:B------:R-:W-:Y:S01]  /*3a10*/  FFMA.FTZ R17, R55.reuse, R49, R18 ;  /* 0x0000003137117223 */ /* 0x040fe20000010012 */
[----:B--2---:R-:W-:Y:S01]  /*3a20*/  HADD2.F32 R50, -RZ, R50.H0_H0 ;  /* 0x20000032ff327230 */ /* 0x004fe20000004100 */
[----:B------:R-:W-:Y:S01]  /*3a30*/  FFMA.FTZ R18, R55, R35, R58 ;  /* 0x0000002337127223 */ /* 0x000fe2000001003a */
[----:B------:R-:W-:-:S03]  /*3a40*/  HADD2.F32 R58, -RZ, R0.H1_H1 ;  /* 0x30000000ff3a7230 */ /* 0x000fc60000004100 */
[----:B------:R-:W-:Y:S02]  /*3a50*/  FFMA.FTZ R16, R50, R55, R16 ;  /* 0x0000003732107223 */ /* 0x000fe40000010010 */
[----:B------:R-:W-:Y:S01]  /*3a60*/  FMUL.FTZ R18, R18, R57 ;  /* 0x0000003912127220 */ /* 0x000fe20000410000 */
[----:B0-----:R-:W-:-:S04]  /*3a70*/  HADD2.F32 R54, -RZ, R54.H0_H0 ;  /* 0x20000036ff367230 */ /* 0x001fc80000004100 */
[----:B------:R-:W-:Y:S01]  /*3a80*/  F2FP.PACK_AB R18, RZ, R18 ;  /* 0x00000012ff12723e */ /* 0x000fe200000000ff */
[----:B------:R-:W-:Y:S01]  /*3a90*/  FFMA.FTZ R19, R55, R54, R56 ;  /* 0x0000003637137223 */ /* 0x000fe20000010038 */
[--C-:B------:R-:W-:Y:S02]  /*3aa0*/  HADD2.F32 R55, -RZ, R2.reuse.H0_H0 ;  /* 0x20000002ff377230 */ /* 0x100fe40000004100 */
[----:B------:R-:W-:Y:S01]  /*3ab0*/  HADD2.F32 R56, -RZ, R2.H1_H1 ;  /* 0x30000002ff387230 */ /* 0x000fe20000004100 */
[----:B------:R-:W-:Y:S02]  /*3ac0*/  FMUL.FTZ R19, R19, R58 ;  /* 0x0000003a13137220 */ /* 0x000fe40000410000 */
[----:B------:R-:W-:Y:S02]  /*3ad0*/  FMUL.FTZ R16, R16, R55 ;  /* 0x0000003710107220 */ /* 0x000fe40000410000 */
[----:B------:R-:W-:Y:S01]  /*3ae0*/  FMUL.FTZ R17, R17, R56 ;  /* 0x0000003811117220 */ /* 0x000fe20000410000 */
[----:B------:R-:W-:-:S02]  /*3af0*/  F2FP.PACK_AB R19, RZ, R19 ;  /* 0x00000013ff13723e */ /* 0x000fc400000000ff */
[----:B------:R-:W-:Y:S02]  /*3b00*/  F2FP.PACK_AB R16, RZ, R16 ;  /* 0x00000010ff10723e */ /* 0x000fe400000000ff */
[----:B------:R-:W-:Y:S02]  /*3b10*/  F2FP.PACK_AB R17, RZ, R17 ;  /* 0x00000011ff11723e */ /* 0x000fe400000000ff */
[----:B------:R-:W-:Y:S02]  /*3b20*/  PRMT R18, R18, 0x5410, R19 ;  /* 0x0000541012127816 */ /* 0x000fe40000000013 */
[----:B------:R-:W-:-:S03]  /*3b30*/  PRMT R16, R16, 0x5410, R17 ;  /* 0x0000541010107816 */ /* 0x000fc60000000011 */
[----:B------:R-:W-:-:S03]  /*3b40*/  HADD2 R10, R18, R10 ;  /* 0x0000000a120a7230 */ /* 0x000fc60000000000 */
[----:B------:R-:W-:Y:S01]  /*3b50*/  HFMA2.MMA R24, R16, 1, 1, R24 ;  /* 0x3c003c0010187835 */ /* 0x000fe20000000018 */
[----:B------:R-:W-:Y:S05]  /*3b60*/  @!P0 BRA `(.L_x_88) ;  /* 0x00000a6000008947 */ /* 0x000fea0003800000 */
[----:B------:R-:W0:Y:S01]  /*3b70*/  LDS.64 R16, [UR4+0x90] ;  /* 0x00009004ff107984 */ /* 0x000e220008000a00 */
[----:B------:R-:W-:Y:S01]  /*3b80*/  ISETP.NE.AND P0, PT, R27, 0x2, PT ;  /* 0x000000021b00780c */ /* 0x000fe20003f05270 */
        /* <DEDUP_REMOVED lines=16> */
[----:B------:R-:W0:Y:S01]  /*3c90*/  LDS.64 R18, [UR4+0x98] ;  /* 0x00009804ff127984 */ /* 0x000e220008000a00 */
[-C--:B------:R-:W-:Y:S02]  /*3ca0*/  FFMA.FTZ R62, R39, R17.reuse, R62 ;  /* 0x00000011273e7223 */ /* 0x080fe4000001003e */
[----:B------:R-:W-:-:S02]  /*3cb0*/  FFMA.FTZ R65, R33, R17, R16 ;  /* 0x0000001121417223 */ /* 0x000fc40000010010 */
[-C--:B------:R-:W-:Y:S02]  /*3cc0*/  FFMA.FTZ R64, R41, R17.reuse, R64 ;  /* 0x0000001129407223 */ /* 0x080fe40000010040 */
[----:B------:R-:W-:Y:S01]  /*3cd0*/  FFMA.FTZ R63, R40, R17, R63 ;  /* 0x00000011283f7223 */ /* 0x000fe2000001003f */
[--C-:B0-----:R-:W-:Y:S02]  /*3ce0*/  HADD2.F32 R16, -RZ, R18.reuse.H0_H0 ;  /* 0x20000012ff107230 */ /* 0x101fe40000004100 */
[----:B------:R-:W-:-:S03]  /*3cf0*/  HADD2.F32 R17, -RZ, R18.H1_H1 ;  /* 0x30000012ff117230 */ /* 0x000fc60000004100 */
[-C--:B------:R-:W-:Y:S02]  /*3d00*/  FFMA.FTZ R62, R43, R16.reuse, R62 ;  /* 0x000000102b3e7223 */ /* 0x080fe4000001003e */
[-C--:B------:R-:W-:Y:S02]  /*3d10*/  FFMA.FTZ R64, R45, R16.reuse, R64 ;  /* 0x000000102d407223 */ /* 0x080fe40000010040 */
[-C--:B------:R-:W-:Y:S02]  /*3d20*/  FFMA.FTZ R18, R44, R16.reuse, R63 ;  /* 0x000000102c127223 */ /* 0x080fe4000001003f */
[-C--:B------:R-:W-:Y:S01]  /*3d30*/  FFMA.FTZ R63, R46, R17.reuse, R62 ;  /* 0x000000112e3f7223 */ /* 0x080fe2000001003e */
        /* <DEDUP_REMOVED lines=28> */
[----:B------:R-:W-:Y:S01]  /*3f00*/  ISETP.GE.AND P0, PT, R27, 0x4, PT ;  /* 0x000000041b00780c */ /* 0x000fe20003f06270 */
        /* <DEDUP_REMOVED lines=63> */
[----:B------:R-:W-:Y:S02]  /*4300*/  FFMA.FTZ R37, R37, R63, RZ ;  /* 0x0000003f25257223 */ /* 0x000fe400000100ff */
[-C--:B------:R-:W-:Y:S01]  /*4310*/  FFMA.FTZ R65, R30, R16.reuse, R65 ;  /* 0x000000101e417223 */ /* 0x080fe20000010041 */
[----:B------:R-:W-:Y:S01]  /*4320*/  HADD2.F32 R30, -RZ, R17.H1_H1 ;  /* 0x30000011ff1e7230 */ /* 0x000fe20000004100 */
[----:B------:R-:W-:-:S02]  /*4330*/  FFMA.FTZ R32, R29, R16, R32 ;  /* 0x000000101d207223 */ /* 0x000fc40000010020 */
[----:B------:R-:W-:Y:S02]  /*4340*/  FFMA.FTZ R37, R28, R16, R37 ;  /* 0x000000101c257223 */ /* 0x000fe40000010025 */
[-C--:B------:R-:W-:Y:S01]  /*4350*/  FFMA.FTZ R36, R15, R31.reuse, R36 ;  /* 0x0000001f0f247223 */ /* 0x080fe20000010024 */
[--C-:B-1----:R-:W-:Y:S01]  /*4360*/  HADD2.F32 R15, -RZ, R18.reuse.H1_H1 ;  /* 0x30000012ff0f7230 */ /* 0x102fe20000004100 */
[-C--:B------:R-:W-:Y:S02]  /*4370*/  FFMA.FTZ R65, R14, R31.reuse, R65 ;  /* 0x0000001f0e417223 */ /* 0x080fe40000010041 */
[-C--:B------:R-:W-:Y:S01]  /*4380*/  FFMA.FTZ R32, R13, R31.reuse, R32 ;  /* 0x0000001f0d207223 */ /* 0x080fe20000010020 */
[----:B------:R-:W-:Y:S01]  /*4390*/  HADD2.F32 R13, -RZ, R18.H0_H0 ;  /* 0x20000012ff0d7230 */ /* 0x000fe20000004100 */
        /* <DEDUP_REMOVED lines=35> */
.L_x_88:
[----:B0-----:R-:W-:-:S05]  /*45d0*/  IMAD.WIDE R60, R21, 0x8, R60 ;  /* 0x00000008153c7825 */ /* 0x001fca00078e023c */
[----:B-----5:R0:W5:Y:S01]  /*45e0*/  LDG.E.128.CONSTANT R12, [R60.64] ;  /* 0x000000063c0c7981 */ /* 0x020162000c1e9d00 */
        /* <DEDUP_REMOVED lines=365> */
.L_x_89:
        /* <DEDUP_REMOVED lines=18> */
[C---:B------:R-:W-:Y:S02]  /*5de0*/  LEA.HI R37, R14.reuse, 0xffffff80, RZ, 0x8 ;  /* 0xffffff800e257811 */ /* 0x040fe400078f40ff */
[----:B------:R-:W-:-:S02]  /*5df0*/  LOP3.LUT R22, R14, 0xff, RZ, 0xc0, !PT ;  /* 0x000000ff0e167812 */ /* 0x000fc400078ec0ff */
[----:B------:R-:W-:Y:S01]  /*5e00*/  LOP3.LUT R12, R12, 0xff, RZ, 0xc0, !PT ;  /* 0x000000ff0c0c7812 */ /* 0x000fe200078ec0ff */
[----:B------:R-:W0:Y:S01]  /*5e10*/  I2F.F16 R34, R34 ;  /* 0x0000002200227306 */ /* 0x000e220000200c00 */
[--C-:B------:R-:W-:Y:S01]  /*5e20*/  SHF.R.U32.HI R32, RZ, 0x8, R14.reuse ;  /* 0x00000008ff207819 */ /* 0x100fe2000001160e */
[----:B---3--:R-:W-:Y:S01]  /*5e30*/  HADD2.F32 R39, -RZ, R39.H0_H0 ;  /* 0x20000027ff277230 */ /* 0x008fe20000004100 */
[----:B------:R-:W-:Y:S02]  /*5e40*/  SHF.R.U32.HI R14, RZ, 0x10, R14 ;  /* 0x00000010ff0e7819 */ /* 0x000fe4000001160e */
[----:B------:R-:W-:Y:S02]  /*5e50*/  IADD3 R23, R23, -0x80, RZ ;  /* 0xffffff8017177810 */ /* 0x000fe40007ffe0ff */
[----:B------:R-:W-:Y:S01]  /*5e60*/  IADD3 R12, R12, -0x80, RZ ;  /* 0xffffff800c0c7810 */ /* 0x000fe20007ffe0ff */
[----:B------:R-:W3:Y:S01]  /*5e70*/  I2F.F16 R35, R35 ;  /* 0x0000002300237306 */ /* 0x000ee20000200c00 */
[----:B------:R-:W-:Y:S01]  /*5e80*/  LOP3.LUT R32, R32, 0xff, RZ, 0xc0, !PT ;  /* 0x000000ff20207812 */ /* 0x000fe200078ec0ff */
[----:B----4-:R-:W-:Y:S01]  /*5e90*/  HADD2.F32 R36, -RZ, R36.H0_H0 ;  /* 0x20000024ff247230 */ /* 0x010fe20000004100 */
[----:B------:R-:W-:-:S02]  /*5ea0*/  LOP3.LUT R14, R14, 0xff, RZ, 0xc0, !PT ;  /* 0x000000ff0e0e7812 */ /* 0x000fc400078ec0ff */
[----:B------:R-:W-:Y:S02]  /*5eb0*/  LEA.HI R38, R13, 0xffffff80, RZ, 0x8 ;  /* 0xffffff800d267811 */ /* 0x000fe400078f40ff */
[--C-:B------:R-:W-:Y:S01]  /*5ec0*/  SHF.R.U32.HI R28, RZ, 0x8, R13.reuse ;  /* 0x00000008ff1c7819 */ /* 0x100fe2000001160d */
[----:B------:R4:W3:Y:S01]  /*5ed0*/  I2F.F16 R29, R23 ;  /* 0x00000017001d7306 */ /* 0x0008e20000200c00 */
[----:B------:R-:W-:Y:S01]  /*5ee0*/  SHF.R.U32.HI R13, RZ, 0x10, R13 ;  /* 0x00000010ff0d7819 */ /* 0x000fe2000001160d */
[--C-:B-1----:R-:W-:Y:S01]  /*5ef0*/  HADD2.F32 R45, -RZ, R30.reuse.H0_H0 ;  /* 0x2000001eff2d7230 */ /* 0x102fe20000004100 */
[----:B------:R-:W-:Y:S01]  /*5f00*/  LEA.HI R50, R15, 0xffffff80, RZ, 0x8 ;  /* 0xffffff800f327811 */ /* 0x000fe200078f40ff */
[----:B------:R-:W-:Y:S01]  /*5f10*/  HADD2.F32 R51, -RZ, R30.H1_H1 ;  /* 0x3000001eff337230 */ /* 0x000fe20000004100 */
[----:B------:R-:W-:Y:S01]  /*5f20*/  LOP3.LUT R13, R13, 0xff, RZ, 0xc0, !PT ;  /* 0x000000ff0d0d7812 */ /* 0x000fe200078ec0ff */
[----:B0-----:R-:W-:Y:S01]  /*5f30*/  HADD2.F32 R34, -RZ, R34.H0_H0 ;  /* 0x20000022ff227230 */ /* 0x001fe20000004100 */
[----:B------:R-:W-:Y:S01]  /*5f40*/  IADD3 R22, R22, -0x80, RZ ;  /* 0xffffff8016167810 */ /* 0x000fe20007ffe0ff */
[----:B------:R0:W-:Y:S01]  /*5f50*/  I2F.F16 R33, R12 ;  /* 0x0000000c00217306 */ /* 0x0001e20000200c00 */
[----:B----4-:R-:W-:Y:S01]  /*5f60*/  IADD3 R23, R32, -0x80, RZ ;  /* 0xffffff8020177810 */ /* 0x010fe20007ffe0ff */
[----:B---3--:R-:W-:Y:S01]  /*5f70*/  HADD2.F32 R35, -RZ, R35.H0_H0 ;  /* 0x20000023ff237230 */ /* 0x008fe20000004100 */
[----:B------:R-:W-:Y:S01]  /*5f80*/  IADD3 R32, R14, -0x80, RZ ;  /* 0xffffff800e207810 */ /* 0x000fe20007ffe0ff */
[----:B------:R-:W-:Y:S01]  /*5f90*/  FFMA.FTZ R56, R34, R45, RZ ;  /* 0x0000002d22387223 */ /* 0x000fe200000100ff */
[--C-:B------:R-:W-:Y:S01]  /*5fa0*/  SHF.R.U32.HI R14, RZ, 0x10, R15.reuse ;  /* 0x00000010ff0e7819 */ /* 0x100fe2000001160f */
[----:B------:R-:W-:Y:S01]  /*5fb0*/  FFMA.FTZ R55, R45, R36, RZ ;  /* 0x000000242d377223 */ /* 0x000fe200000100ff */
[----:B------:R-:W-:Y:S01]  /*5fc0*/  IADD3 R13, R13, -0x80, RZ ;  /* 0xffffff800d0d7810 */ /* 0x000fe20007ffe0ff */
[----:B------:R-:W-:Y:S01]  /*5fd0*/  I2F.F16 R22, R22 ;  /* 0x0000001600167306 */ /* 0x000fe20000200c00 */
[----:B0-----:R-:W-:Y:S01]  /*5fe0*/  SHF.R.U32.HI R12, RZ, 0x8, R15 ;  /* 0x00000008ff0c7819 */ /* 0x001fe2000001160f */
[----:B------:R-:W-:Y:S01]  /*5ff0*/  HADD2.F32 R29, -RZ, R29.H0_H0 ;  /* 0x2000001dff1d7230 */ /* 0x000fe20000004100 */
[----:B------:R-:W-:Y:S01]  /*6000*/  LOP3.LUT R14, R14, 0xff, RZ, 0xc0, !PT ;  /* 0x000000ff0e0e7812 */ /* 0x000fe200078ec0ff */
[----:B------:R-:W-:Y:S01]  /*6010*/  HADD2.F32 R54, -RZ, R31.H0_H0 ;  /* 0x2000001fff367230 */ /* 0x000fe20000004100 */
[----:B------:R-:W-:-:S02]  /*6020*/  LOP3.LUT R12, R12, 0xff, RZ, 0xc0, !PT ;  /* 0x000000ff0c0c7812 */ /* 0x000fc400078ec0ff */
[----:B------:R-:W-:Y:S01]  /*6030*/  LOP3.LUT R28, R28, 0xff, RZ, 0xc0, !PT ;  /* 0x000000ff1c1c7812 */ /* 0x000fe200078ec0ff */
[----:B------:R-:W-:Y:S01]  /*6040*/  I2F.F16 R13, R13 ;  /* 0x0000000d000d7306 */ /* 0x000fe20000200c00 */
[----:B------:R-:W-:Y:S01]  /*6050*/  IADD3 R15, R12, -0x80, RZ ;  /* 0xffffff800c0f7810 */ /* 0x000fe20007ffe0ff */
[----:B------:R-:W-:Y:S01]  /*6060*/  FFMA.FTZ R56, R29, R51, R56 ;  /* 0x000000331d387223 */ /* 0x000fe20000010038 */
[----:B------:R-:W-:Y:S02]  /*6070*/  IADD3 R12, R14, -0x80, RZ ;  /* 0xffffff800e0c7810 */ /* 0x000fe40007ffe0ff */
[----:B------:R-:W-:Y:S02]  /*6080*/  IADD3 R28, R28, -0x80, RZ ;  /* 0xffffff801c1c7810 */ /* 0x000fe40007ffe0ff */
[----:B------:R-:W-:Y:S01]  /*6090*/  ISETP.GE.AND P0, PT, R27, 0x2, PT ;  /* 0x000000021b00780c */ /* 0x000fe20003f06270 */
[----:B------:R-:W-:Y:S08]  /*60a0*/  I2F.F16 R15, R15 ;  /* 0x0000000f000f7306 */ /* 0x000ff00000200c00 */
[----:B------:R-:W-:Y:S08]  /*60b0*/  I2F.F16 R32, R32 ;  /* 0x0000002000207306 */ /* 0x000ff00000200c00 */
[----:B------:R-:W0:Y:S08]  /*60c0*/  I2F.F16 R28, R28 ;  /* 0x0000001c001c7306 */ /* 0x000e300000200c00 */
[----:B------:R-:W1:Y:S08]  /*60d0*/  I2F.F16 R23, R23 ;  /* 0x0000001700177306 */ /* 0x000e700000200c00 */
[----:B------:R-:W3:Y:S01]  /*60e0*/  I2F.F16 R12, R12 ;  /* 0x0000000c000c7306 */ /* 0x000ee20000200c00 */
[----:B0-----:R-:W-:-:S05]  /*60f0*/  HADD2.F32 R28, -RZ, R28.H0_H0 ;  /* 0x2000001cff1c7230 */ /* 0x001fca0000004100 */
[----:B------:R-:W-:Y:S01]  /*6100*/  FFMA.FTZ R55, R51, R28, R55 ;  /* 0x0000001c33377223 */ /* 0x000fe20000010037 */
[----:B-1----:R-:W-:Y:S01]  /*6110*/  HADD2.F32 R23, -RZ, R23.H0_H0 ;  /* 0x20000017ff177230 */ /* 0x002fe20000004100 */
[----:B------:R-:W0:Y:S01]  /*6120*/  I2F.F16 R38, R38 ;  /* 0x0000002600267306 */ /* 0x000e220000200c00 */
[----:B---3--:R-:W-:-:S07]  /*6130*/  HADD2.F32 R12, -RZ, R12.H0_H0 ;  /* 0x2000000cff0c7230 */ /* 0x008fce0000004100 */
[----:B------:R-:W1:Y:S08]  /*6140*/  I2F.F16 R37, R37 ;  /* 0x0000002500257306 */ /* 0x000e700000200c00 */
[----:B------:R-:W-:Y:S01]  /*6150*/  I2F.F16 R50, R50 ;  /* 0x0000003200327306 */ /* 0x000fe20000200c00 */
[----:B0-----:R-:W-:Y:S02]  /*6160*/  HADD2.F32 R38, -RZ, R38.H0_H0 ;  /* 0x20000026ff267230 */ /* 0x001fe40000004100 */
[----:B-1----:R-:W-:Y:S01]  /*6170*/  HADD2.F32 R37, -RZ, R37.H0_H0 ;  /* 0x20000025ff257230 */ /* 0x002fe20000004100 */
[----:B--2---:R-:W-:-:S02]  /*6180*/  LOP3.LUT R14, R16, 0xff, RZ, 0xc0, !PT ;  /* 0x000000ff100e7812 */ /* 0x004fc400078ec0ff */
[----:B------:R-:W-:Y:S02]  /*6190*/  SHF.R.U32.HI R44, RZ, 0x8, R16 ;  /* 0x00000008ff2c7819 */ /* 0x000fe40000011610 */
[----:B------:R-:W-:Y:S02]  /*61a0*/  IADD3 R43, R14, -0x80, RZ ;  /* 0xffffff800e2b7810 */ /* 0x000fe40007ffe0ff */
[----:B------:R-:W-:Y:S02]  /*61b0*/  LOP3.LUT R14, R17, 0xff, RZ, 0xc0, !PT ;  /* 0x000000ff110e7812 */ /* 0x000fe400078ec0ff */
[----:B------:R-:W-:Y:S02]  /*61c0*/  LOP3.LUT R30, R19, 0xff, RZ, 0xc0, !PT ;  /* 0x000000ff131e7812 */ /* 0x000fe400078ec0ff */
[----:B------:R-:W-:Y:S01]  /*61d0*/  IADD3 R42, R14, -0x80, RZ ;  /* 0xffffff800e2a7810 */ /* 0x000fe20007ffe0ff */
[----:B------:R-:W0:Y:S01]  /*61e0*/  I2F.F16 R43, R43 ;  /* 0x0000002b002b7306 */ /* 0x000e220000200c00 */
[----:B------:R-:W-:-:S02]  /*61f0*/  LOP3.LUT R14, R18, 0xff, RZ, 0xc0, !PT ;  /* 0x000000ff120e7812 */ /* 0x000fc400078ec0ff */
[----:B------:R-:W-:Y:S02]  /*6200*/  LOP3.LUT R44, R44, 0xff, RZ, 0xc0, !PT ;  /* 0x000000ff2c2c7812 */ /* 0x000fe400078ec0ff */
[----:B------:R-:W-:Y:S02]  /*6210*/  IADD3 R41, R14, -0x80, RZ ;  /* 0xffffff800e297810 */ /* 0x000fe40007ffe0ff */
[----:B------:R-:W-:Y:S01]  /*6220*/  SHF.R.U32.HI R14, RZ, 0x8, R17 ;  /* 0x00000008ff0e7819 */ /* 0x000fe20000011611 */
[----:B------:R-:W-:Y:S01]  /*6230*/  I2F.F16 R42, R42 ;  /* 0x0000002a002a7306 */ /* 0x000fe20000200c00 */
[----:B------:R-:W-:Y:S01]  /*6240*/  IADD3 R40, R30, -0x80, RZ ;  /* 0xffffff801e287810 */ /* 0x000fe20007ffe0ff */
[----:B------:R-:W-:Y:S01]  /*6250*/  HADD2.F32 R30, -RZ, R22.H0_H0 ;  /* 0x20000016ff1e7230 */ /* 0x000fe20000004100 */
[----:B------:R-:W-:Y:S01]  /*6260*/  LOP3.LUT R14, R14, 0xff, RZ, 0xc0, !PT ;  /* 0x000000ff0e0e7812 */ /* 0x000fe200078ec0ff */
[----:B------:R-:W-:Y:S01]  /*6270*/  HADD2.F32 R22, -RZ, R15.H0_H0 ;  /* 0x2000000fff167230 */ /* 0x000fe20000004100 */
[----:B------:R-:W-:Y:S01]  /*6280*/  IADD3 R46, R44, -0x80, RZ ;  /* 0xffffff802c2e7810 */ /* 0x000fe20007ffe0ff */
[----:B------:R-:W-:Y:S01]  /*6290*/  HADD2.F32 R15, -RZ, R33.H0_H0 ;  /* 0x20000021ff0f7230 */ /* 0x000fe20000004100 */
[----:B------:R-:W-:Y:S01]  /*62a0*/  IADD3 R44, R14, -0x80, RZ ;  /* 0xffffff800e2c7810 */ /* 0x000fe20007ffe0ff */
[----:B------:R-:W-:Y:S01]  /*62b0*/  HADD2.F32 R14, -RZ, R13.H0_H0 ;  /* 0x2000000dff0e7230 */ /* 0x000fe20000004100 */
[C---:B------:R-:W-:Y:S01]  /*62c0*/  FFMA.FTZ R52, R45.reuse, R30, RZ ;  /* 0x0000001e2d347223 */ /* 0x040fe200000100ff */
[----:B------:R-:W-:Y:S01]  /*62d0*/  HADD2.F32 R13, -RZ, R32.H0_H0 ;  /* 0x20000020ff0d7230 */ /* 0x000fe20000004100 */
[----:B------:R-:W-:Y:S01]  /*62e0*/  FFMA.FTZ R45, R45, R35, RZ ;  /* 0x000000232d2d7223 */ /* 0x000fe200000100ff */
[----:B------:R-:W1:Y:S01]  /*62f0*/  LDS.64 R32, [UR4+0x38] ;  /* 0x00003804ff207984 */ /* 0x000e620008000a00 */
[C---:B------:R-:W-:Y:S01]  /*6300*/  FFMA.FTZ R52, R51.reuse, R23, R52 ;  /* 0x0000001733347223 */ /* 0x040fe20000010034 */
[----:B------:R-:W2:Y:S01]  /*6310*/  I2F.F16 R41, R41 ;  /* 0x0000002900297306 */ /* 0x000ea20000200c00 */
[----:B------:R-:W-:Y:S01]  /*6320*/  FFMA.FTZ R51, R51, R22, R45 ;  /* 0x0000001633337223 */ /* 0x000fe2000001002d */
[----:B------:R-:W-:Y:S01]  /*6330*/  SHF.R.U32.HI R45, RZ, 0x8, R18 ;  /* 0x00000008ff2d7819 */ /* 0x000fe20000011612 */
[----:B------:R-:W-:Y:S01]  /*6340*/  FFMA.FTZ R56, R15, R54, R56 ;  /* 0x000000360f387223 */ /* 0x000fe20000010038 */
[----:B------:R-:W-:Y:S01]  /*6350*/  SHF.R.U32.HI R57, RZ, 0x8, R19 ;  /* 0x00000008ff397819 */ /* 0x000fe20000011613 */
[C---:B------:R-:W-:Y:S01]  /*6360*/  FFMA.FTZ R55, R54.reuse, R14, R55 ;  /* 0x0000000e36377223 */ /* 0x040fe20000010037 */
[----:B------:R-:W-:Y:S01]  /*6370*/  LOP3.LUT R45, R45, 0xff, RZ, 0xc0, !PT ;  /* 0x000000ff2d2d7812 */ /* 0x000fe200078ec0ff */
[----:B------:R-:W-:Y:S01]  /*6380*/  FFMA.FTZ R52, R54, R13, R52 ;  /* 0x0000000d36347223 */ /* 0x000fe20000010034 */
[----:B------:R-:W-:Y:S01]  /*6390*/  LEA.HI R49, R16, 0xffffff80, RZ, 0x8 ;  /* 0xffffff8010317811 */ /* 0x000fe200078f40ff */
[----:B------:R-:W-:Y:S01]  /*63a0*/  FFMA.FTZ R54, R54, R12, R51 ;  /* 0x0000000c36367223 */ /* 0x000fe20000010033 */
[----:B------:R-:W-:Y:S01]  /*63b0*/  HADD2.F32 R51, -RZ, R31.H1_H1 ;  /* 0x3000001fff337230 */ /* 0x000fe20000004100 */
[----:B------:R-:W3:Y:S01]  /*63c0*/  I2F.F16 R40, R40 ;  /* 0x0000002800287306 */ /* 0x000ee20000200c00 */
[----:B------:R-:W-:Y:S01]  /*63d0*/  LOP3.LUT R31, R57, 0xff, RZ, 0xc0, !PT ;  /* 0x000000ff391f7812 */ /* 0x000fe200078ec0ff */
[----:B0-----:R-:W-:Y:S01]  /*63e0*/  HADD2.F32 R43, -RZ, R43.H0_H0 ;  /* 0x2000002bff2b7230 */ /* 0x001fe20000004100 */
[----:B------:R-:W-:Y:S01]  /*63f0*/  SHF.R.U32.HI R16, RZ, 0x10, R16 ;  /* 0x00000010ff107819 */ /* 0x000fe20000011610 */
[----:B------:R-:W-:Y:S01]  /*6400*/  FFMA.FTZ R56, R39, R51, R56 ;  /* 0x0000003327387223 */ /* 0x000fe20000010038 */
[----:B------:R-:W-:Y:S01]  /*6410*/  LEA.HI R48, R18, 0xffffff80, RZ, 0x8 ;  /* 0xffffff8012307811 */ /* 0x000fe200078f40ff */
[----:B------:R-:W-:Y:S01]  /*6420*/  FFMA.FTZ R52, R51, R37, R52 ;  /* 0x0000002533347223 */ /* 0x000fe20000010034 */
[----:B------:R-:W-:Y:S01]  /*6430*/  IADD3 R45, R45, -0x80, RZ ;  /* 0xffffff802d2d7810 */ /* 0x000fe20007ffe0ff */
[----:B------:R-:W-:Y:S01]  /*6440*/  I2F.F16 R46, R46 ;  /* 0x0000002e002e7306 */ /* 0x000fe20000200c00 */
[----:B------:R-:W-:Y:S01]  /*6450*/  SHF.R.U32.HI R57, RZ, 0x10, R17 ;  /* 0x00000010ff397819 */ /* 0x000fe20000011611 */
[----:B--2---:R-:W-:Y:S01]  /*6460*/  HADD2.F32 R41, -RZ, R41.H0_H0 ;  /* 0x20000029ff297230 */ /* 0x004fe20000004100 */
[----:B------:R-:W-:Y:S01]  /*6470*/  SHF.R.U32.HI R18, RZ, 0x10, R18 ;  /* 0x00000010ff127819 */ /* 0x000fe20000011612 */
[----:B------:R-:W-:Y:S01]  /*6480*/  HADD2.F32 R42, -RZ, R42.H0_H0 ;  /* 0x2000002aff2a7230 */ /* 0x000fe20000004100 */
[----:B------:R-:W-:-:S02]  /*6490*/  LEA.HI R47, R17, 0xffffff80, RZ, 0x8 ;  /* 0xffffff80112f7811 */ /* 0x000fc400078f40ff */
[----:B------:R-:W-:Y:S01]  /*64a0*/  IADD3 R62, R31, -0x80, RZ ;  /* 0xffffff801f3e7810 */ /* 0x000fe20007ffe0ff */
[----:B------:R-:W-:Y:S01]  /*64b0*/  HADD2.F32 R31, -RZ, R50.H0_H0 ;  /* 0x20000032ff1f7230 */ /* 0x000fe20000004100 */
[----:B------:R-:W-:Y:S01]  /*64c0*/  LEA.HI R53, R19, 0xffffff80, RZ, 0x8 ;  /* 0xffffff8013357811 */ /* 0x000fe200078f40ff */
[----:B------:R-:W0:Y:S01]  /*64d0*/  I2F.F16 R44, R44 ;  /* 0x0000002c002c7306 */ /* 0x000e220000200c00 */
[----:B------:R-:W-:Y:S01]  /*64e0*/  LOP3.LUT R17, R16, 0xff, RZ, 0xc0, !PT ;  /* 0x000000ff10117812 */ /* 0x000fe200078ec0ff */
[----:B---3--:R-:W-:Y:S01]  /*64f0*/  HADD2.F32 R40, -RZ, R40.H0_H0 ;  /* 0x20000028ff287230 */ /* 0x008fe20000004100 */
[----:B------:R-:W-:Y:S01]  /*6500*/  SHF.R.U32.HI R19, RZ, 0x10, R19 ;  /* 0x00000010ff137819 */ /* 0x000fe20000011613 */
[----:B------:R-:W-:Y:S01]  /*6510*/  FFMA.FTZ R63, R51, R31, R54 ;  /* 0x0000001f333f7223 */ /* 0x000fe20000010036 */
[----:B------:R-:W-:Y:S02]  /*6520*/  LOP3.LUT R57, R57, 0xff, RZ, 0xc0, !PT ;  /* 0x000000ff39397812 */ /* 0x000fe400078ec0ff */
[----:B------:R-:W-:Y:S01]  /*6530*/  LOP3.LUT R18, R18, 0xff, RZ, 0xc0, !PT ;  /* 0x000000ff12127812 */ /* 0x000fe200078ec0ff */
[----:B------:R-:W2:Y:S01]  /*6540*/  I2F.F16 R45, R45 ;  /* 0x0000002d002d7306 */ /* 0x000ea20000200c00 */
[----:B------:R-:W-:Y:S01]  /*6550*/  IADD3 R50, R17, -0x80, RZ ;  /* 0xffffff8011327810 */ /* 0x000fe20007ffe0ff */
[----:B------:R-:W-:Y:S01]  /*6560*/  FFMA.FTZ R17, R51, R38, R55 ;  /* 0x0000002633117223 */ /* 0x000fe20000010037 */
[----:B------:R-:W-:Y:S01]  /*6570*/  LOP3.LUT R19, R19, 0xff, RZ, 0xc0, !PT ;  /* 0x000000ff13137812 */ /* 0x000fe200078ec0ff */
[----:B-1----:R-:W-:Y:S01]  /*6580*/  HADD2.F32 R54, -RZ, R32.H0_H0 ;  /* 0x20000020ff367230 */ /* 0x002fe20000004100 */
[----:B------:R-:W-:-:S02]  /*6590*/  IADD3 R55, R57, -0x80, RZ ;  /* 0xffffff8039377810 */ /* 0x000fc40007ffe0ff */
[----:B------:R-:W-:Y:S01]  /*65a0*/  IADD3 R51, R18, -0x80, RZ ;  /* 0xffffff8012337810 */ /* 0x000fe20007ffe0ff */
[----:B------:R-:W1:Y:S01]  /*65b0*/  I2F.F16 R16, R62 ;  /* 0x0000003e00107306 */ /* 0x000e620000200c00 */
[----:B------:R-:W-:Y:S01]  /*65c0*/  IADD3 R57, R19, -0x80, RZ ;  /* 0xffffff8013397810 */ /* 0x000fe20007ffe0ff */
[C---:B------:R-:W-:Y:S01]  /*65d0*/  FFMA.FTZ R18, R54.reuse, R41, R52 ;  /* 0x0000002936127223 */ /* 0x040fe20000010034 */
[----:B0-----:R-:W-:Y:S01]  /*65e0*/  HADD2.F32 R44, -RZ, R44.H0_H0 ;  /* 0x2000002cff2c7230 */ /* 0x001fe20000004100 */
[----:B------:R-:W-:Y:S01]  /*65f0*/  FFMA.FTZ R19, R43, R54, R56 ;  /* 0x000000362b137223 */ /* 0x000fe20000010038 */
[----:B------:R-:W-:Y:S01]  /*6600*/  HADD2.F32 R56, -RZ, R33.H1_H1 ;  /* 0x30000021ff387230 */ /* 0x000fe20000004100 */
[C---:B------:R-:W-:Y:S02]  /*6610*/  FFMA.FTZ R17, R54.reuse, R42, R17 ;  /* 0x0000002a36117223 */ /* 0x040fe40000010011 */
[----:B------:R-:W0:Y:S01]  /*6620*/  I2F.F16 R49, R49 ;  /* 0x0000003100317306 */ /* 0x000e220000200c00 */
[----:B------:R-:W-:Y:S01]  /*6630*/  FFMA.FTZ R63, R54, R40, R63 ;  /* 0x00000028363f7223 */ /* 0x000fe2000001003f */
[----:B------:R-:W-:-:S02]  /*6640*/  HADD2.F32 R54, -RZ, R32.H1_H1 ;  /* 0x30000020ff367230 */ /* 0x000fc40000004100 */
[----:B------:R-:W-:Y:S02]  /*6650*/  HADD2.F32 R32, -RZ, R46.H0_H0 ;  /* 0x2000002eff207230 */ /* 0x000fe40000004100 */
[----:B--2---:R-:W-:Y:S01]  /*6660*/  HADD2.F32 R45, -RZ, R45.H0_H0 ;  /* 0x2000002dff2d7230 */ /* 0x004fe20000004100 */
[----:B------:R-:W-:Y:S01]  /*6670*/  FFMA.FTZ R17, R54, R44, R17 ;  /* 0x0000002c36117223 */ /* 0x000fe20000010011 */
[----:B------:R-:W2:Y:S01]  /*6680*/  I2F.F16 R50, R50 ;  /* 0x0000003200327306 */ /* 0x000ea20000200c00 */
[----:B-1----:R-:W-:Y:S01]  /*6690*/  HADD2.F32 R46, -RZ, R16.H0_H0 ;  /* 0x20000010ff2e7230 */ /* 0x002fe20000004100 */
[----:B------:R-:W-:Y:S02]  /*66a0*/  FFMA.FTZ R16, R32, R54, R19 ;  /* 0x0000003620107223 */ /* 0x000fe40000010013 */
[C---:B------:R-:W-:Y:S02]  /*66b0*/  FFMA.FTZ R18, R54.reuse, R45, R18 ;  /* 0x0000002d36127223 */ /* 0x040fe40000010012 */
[----:B------:R-:W-:Y:S01]  /*66c0*/  FFMA.FTZ R19, R54, R46, R63 ;  /* 0x0000002e36137223 */ /* 0x000fe2000001003f */
[----:B------:R-:W-:Y:S01]  /*66d0*/  HADD2.F32 R54, -RZ, R33.H0_H0 ;  /* 0x20000021ff367230 */ /* 0x000fe20000004100 */
[----:B------:R-:W1:Y:S01]  /*66e0*/  I2F.F16 R55, R55 ;  /* 0x0000003700377306 */ /* 0x000e620000200c00 */
[----:B0-----:R-:W-:-:S07]  /*66f0*/  HADD2.F32 R33, -RZ, R49.H0_H0 ;  /* 0x20000031ff217230 */ /* 0x001fce0000004100 */
[----:B------:R-:W0:Y:S01]  /*6700*/  I2F.F16 R51, R51 ;  /* 0x0000003300337306 */ /* 0x000e220000200c00 */
[----:B--2---:R-:W-:-:S05]  /*6710*/  HADD2.F32 R49, -RZ, R50.H0_H0 ;  /* 0x20000032ff317230 */ /* 0x004fca0000004100 */
[----:B------:R-:W-:Y:S02]  /*6720*/  FFMA.FTZ R16, R49, R54, R16 ;  /* 0x0000003631107223 */ /* 0x000fe40000010010 */
[----:B------:R2:W3:Y:S01]  /*6730*/  I2F.F16 R52, R57 ;  /* 0x0000003900347306 */ /* 0x0004e20000200c00 */
[----:B-1----:R-:W-:-:S05]  /*6740*/  HADD2.F32 R50, -RZ, R55.H0_H0 ;  /* 0x20000037ff327230 */ /* 0x002fca0000004100 */
[----:B------:R-:W-:Y:S02]  /*6750*/  FFMA.FTZ R55, R54, R50, R17 ;  /* 0x0000003236377223 */ /* 0x000fe40000010011 */
[----:B------:R-:W1:Y:S01]  /*6760*/  I2F.F16 R47, R47 ;  /* 0x0000002f002f7306 */ /* 0x000e620000200c00 */
[----:B0-----:R-:W-:Y:S01]  /*6770*/  HADD2.F32 R51, -RZ, R51.H0_H0 ;  /* 0x20000033ff337230 */ /* 0x001fe20000004100 */
[----:B------:R-:W-:-:S04]  /*6780*/  FFMA.FTZ R17, R33, R56, R16 ;  /* 0x0000003821117223 */ /* 0x000fc80000010010 */
[----:B--2---:R-:W-:Y:S02]  /*6790*/  FFMA.FTZ R57, R54, R51, R18 ;  /* 0x0000003336397223 */ /* 0x004fe40000010012 */
[----:B------:R-:W0:Y:S01]  /*67a0*/  I2F.F16 R53, R53 ;  /* 0x0000003500357306 */ /* 0x000e220000200c00 */
[----:B---3--:R-:W-:-:S05]  /*67b0*/  HADD2.F32 R52, -RZ, R52.H0_H0 ;  /* 0x20000034ff347230 */ /* 0x008fca0000004100 */
[----:B------:R-:W-:Y:S02]  /*67c0*/  FFMA.FTZ R54, R54, R52, R19 ;  /* 0x0000003436367223 */ /* 0x000fe40000010013 */
[----:B------:R-:W2:Y:S01]  /*67d0*/  I2F.F16 R48, R48 ;  /* 0x0000003000307306 */ /* 0x000ea20000200c00 */
[----:B-1----:R-:W-:-:S05]  /*67e0*/  HADD2.F32 R47, -RZ, R47.H0_H0 ;  /* 0x2000002fff2f7230 */ /* 0x002fca0000004100 */
[----:B------:R-:W-:Y:S01]  /*67f0*/  FFMA.FTZ R16, R56, R47, R55 ;  /* 0x0000002f38107223 */ /* 0x000fe20000010037 */
[----:B------:R-:W-:Y:S02]  /*6800*/  HADD2.F32 R55, -RZ, R2.H1_H1 ;  /* 0x30000002ff377230 */ /* 0x000fe40000004100 */
[----:B0-----:R-:W-:-:S03]  /*6810*/  HADD2.F32 R53, -RZ, R53.H0_H0 ;  /* 0x20000035ff357230 */ /* 0x001fc60000004100 */
[----:B------:R-:W-:Y:S02]  /*6820*/  FMUL.FTZ R16, R16, R55 ;  /* 0x0000003710107220 */ /* 0x000fe40000410000 */
[C---:B------:R-:W-:Y:S01]  /*6830*/  FFMA.FTZ R18, R56.reuse, R53, R54 ;  /* 0x0000003538127223 */ /* 0x040fe20000010036 */
[----:B------:R-:W-:Y:S02]  /*6840*/  HADD2.F32 R54, -RZ, R2.H0_H0 ;  /* 0x20000002ff367230 */ /* 0x000fe40000004100 */
[----:B--2---:R-:W-:Y:S01]  /*6850*/  HADD2.F32 R48, -RZ, R48.H0_H0 ;  /* 0x20000030ff307230 */ /* 0x004fe20000004100 */
[----:B------:R-:W-:Y:S02]  /*6860*/  F2FP.PACK_AB R16, RZ, R16 ;  /* 0x00000010ff10723e */ /* 0x000fe400000000ff */
[----:B------:R-:W-:Y:S02]  /*6870*/  FMUL.FTZ R17, R17, R54 ;  /* 0x0000003611117220 */ /* 0x000fe40000410000 */
[----:B------:R-:W-:Y:S01]  /*6880*/  FFMA.FTZ R19, R56, R48, R57 ;  /* 0x0000003038137223 */ /* 0x000fe20000010039 */
[----:B------:R-:W-:-:S02]  /*6890*/  HADD2.F32 R56, -RZ, R0.H0_H0 ;  /* 0x20000000ff387230 */ /* 0x000fc40000004100 */
[----:B------:R-:W-:Y:S01]  /*68a0*/  HADD2.F32 R57, -RZ, R0.H1_H1 ;  /* 0x30000000ff397230 */ /* 0x000fe20000004100 */
[----:B------:R-:W-:Y:S02]  /*68b0*/  F2FP.PACK_AB R17, RZ, R17 ;  /* 0x00000011ff11723e */ /* 0x000fe400000000ff */
[----:B------:R-:W-:Y:S02]  /*68c0*/  FMUL.FTZ R19, R19, R56 ;  /* 0x0000003813137220 */ /* 0x000fe40000410000 */
[----:B------:R-:W-:Y:S01]  /*68d0*/  FMUL.FTZ R18, R18, R57 ;  /* 0x0000003912127220 */ /* 0x000fe20000410000 */
[----:B------:R-:W-:Y:S02]  /*68e0*/  PRMT R17, R17, 0x5410, R16 ;  /* 0x0000541011117816 */ /* 0x000fe40000000010 */
[----:B------:R-:W-:Y:S02]  /*68f0*/  F2FP.PACK_AB R19, RZ, R19 ;  /* 0x00000013ff13723e */ /* 0x000fe400000000ff */
[----:B------:R-:W-:-:S02]  /*6900*/  F2FP.PACK_AB R18, RZ, R18 ;  /* 0x00000012ff12723e */ /* 0x000fc400000000ff */
[----:B------:R-:W-:Y:S02]  /*6910*/  HFMA2.MMA R24, R17, 1, 1, R24 ;  /* 0x3c003c0011187835 */ /* 0x000fe40000000018 */
[----:B------:R-:W-:-:S05]  /*6920*/  PRMT R19, R19, 0x5410, R18 ;  /* 0x0000541013137816 */ /* 0x000fca0000000012 */
[----:B------:R-:W-:Y:S01]  /*6930*/  HADD2 R10, R19, R10 ;  /* 0x0000000a130a7230 */ /* 0x000fe20000000000 */
        /* <DEDUP_REMOVED lines=28> */
[-C--:B------:R-:W-:Y:S01]  /*6b00*/  FFMA.FTZ R18, R41, R16.reuse, R62 ;  /* 0x0000001029127223 */ /* 0x080fe2000001003e */
[----:B------:R-:W-:Y:S01]  /*6b10*/  HADD2.F32 R62, -RZ, R19.H1_H1 ;  /* 0x30000013ff3e7230 */ /* 0x000fe20000004100 */
[----:B------:R-:W-:Y:S02]  /*6b20*/  FFMA.FTZ R65, R40, R16, R65 ;  /* 0x0000001028417223 */ /* 0x000fe40000010041 */
[-C--:B------:R-:W-:Y:S02]  /*6b30*/  FFMA.FTZ R16, R32, R17.reuse, R64 ;  /* 0x0000001120107223 */ /* 0x080fe40000010040 */
[----:B------:R-:W-:-:S02]  /*6b40*/  FFMA.FTZ R63, R44, R17, R63 ;  /* 0x000000112c3f7223 */ /* 0x000fc4000001003f */
[-C--:B------:R-:W-:Y:S02]  /*6b50*/  FFMA.FTZ R18, R45, R17.reuse, R18 ;  /* 0x000000112d127223 */ /* 0x080fe40000010012 */
[----:B------:R-:W-:Y:S01]  /*6b60*/  FFMA.FTZ R64, R46, R17, R65 ;  /* 0x000000112e407223 */ /* 0x000fe20000010041 */
[----:B------:R-:W-:-:S05]  /*6b70*/  HADD2.F32 R17, -RZ, R19.H0_H0 ;  /* 0x20000013ff117230 */ /* 0x000fca0000004100 */
        /* <DEDUP_REMOVED lines=89> */
[-C--:B------:R-:W-:Y:S01]  /*7110*/  FFMA.FTZ R30, R23, R16.reuse, R30 ;  /* 0x00000010171e7223 */ /* 0x080fe2000001001e */
[----:B-1----:R-:W-:Y:S01]  /*7120*/  HADD2.F32 R17, -RZ, R19.H0_H0 ;  /* 0x20000013ff117230 */ /* 0x002fe20000004100 */
[----:B------:R-:W-:-:S02]  /*7130*/  FFMA.FTZ R35, R22, R16, R35 ;  /* 0x0000001016237223 */ /* 0x000fc40000010023 */
[-C--:B------:R-:W-:Y:S01]  /*7140*/  FFMA.FTZ R34, R15, R29.reuse, R34 ;  /* 0x0000001d0f227223 */ /* 0x080fe20000010022 */
[--C-:B------:R-:W-:Y:S01]  /*7150*/  HADD2.F32 R15, -RZ, R18.reuse.H1_H1 ;  /* 0x30000012ff0f7230 */ /* 0x100fe20000004100 */
[-C--:B------:R-:W-:Y:S02]  /*7160*/  FFMA.FTZ R65, R14, R29.reuse, R65 ;  /* 0x0000001d0e417223 */ /* 0x080fe40000010041 */
[-C--:B------:R-:W-:Y:S01]  /*7170*/  FFMA.FTZ R30, R13, R29.reuse, R30 ;  /* 0x0000001d0d1e7223 */ /* 0x080fe2000001001e */
[----:B------:R-:W-:Y:S01]  /*7180*/  HADD2.F32 R13, -RZ, R18.H0_H0 ;  /* 0x20000012ff0d7230 */ /* 0x000fe20000004100 */
[----:B------:R-:W-:Y:S01]  /*7190*/  FFMA.FTZ R35, R12, R29, R35 ;  /* 0x0000001d0c237223 */ /* 0x000fe20000010023 */
[----:B------:R-:W-:Y:S01]  /*71a0*/  HADD2.F32 R12, -RZ, R19.H1_H1 ;  /* 0x30000013ff0c7230 */ /* 0x000fe20000004100 */
        /* <DEDUP_REMOVED lines=32> */
.L_x_90:
[----:B-----5:R-:W-:Y:S01]  /*73b0*/  LEA R12, R20, 0x40, 0x6 ;  /* 0x00000040140c7811 */ /* 0x020fe200078e30ff */
[C---:B------:R-:W-:Y:S01]  /*73c0*/  IMAD.WIDE R58, R21.reuse, 0x8, R58 ;  /* 0x00000008153a7825 */ /* 0x040fe200078e023a */
[----:B------:R-:W-:Y:S01]  /*73d0*/  IADD3 R26, R26, 0x20, RZ ;  /* 0x000000201a1a7810 */ /* 0x000fe20007ffe0ff */
[----:B------:R-:W-:Y:S01]  /*73e0*/  UIADD3 UR4, UR4, 0x40, URZ ;  /* 0x0000004004047890 */ /* 0x000fe2000fffe03f */
[----:B------:R-:W-:Y:S01]  /*73f0*/  IMNMX R13, R12, c[0x0][0x190], PT ;  /* 0x000064000c0d7a17 */ /* 0x000fe20003800200 */
[----:B0-----:R-:W-:Y:S01]  /*7400*/  IMAD.WIDE R60, R21, 0x8, R60 ;  /* 0x00000008153c7825 */ /* 0x001fe200078e023c */
[C---:B------:R-:W-:Y:S02]  /*7410*/  ISETP.GE.AND P0, PT, R26.reuse, c[0x0][0x1a8], PT ;  /* 0x00006a001a007a0c */ /* 0x040fe40003f06270 */
[----:B------:R-:W-:Y:S01]  /*7420*/  ISETP.LT.AND P2, PT, R26, R13, PT ;  /* 0x0000000d1a00720c */ /* 0x000fe20003f41270 */
[----:B------:R-:W-:-:S02]  /*7430*/  IMAD.MOV.U32 R22, RZ, RZ, R58 ;  /* 0x000000ffff167224 */ /* 0x000fc400078e003a */
[----:B------:R-:W-:-:S10]  /*7440*/  IMAD.MOV.U32 R23, RZ, RZ, R59 ;  /* 0x000000ffff177224 */ /* 0x000fd400078e003b */
[----:B------:R-:W-:Y:S05]  /*7450*/  @!P0 BRA P2, `(.L_x_91) ;  /* 0xffffa2d000008947 */ /* 0x000fea000103ffff */
.L_x_86:
[----:B------:R-:W-:-:S04]  /*7460*/  ISETP.GE.AND P0, PT, R26, R25, PT ;  /* 0x000000191a00720c */ /* 0x000fc80003f06270 */
[----:B------:R-:W-:-:S13]  /*7470*/  ISETP.GE.OR P0, PT, R26, c[0x0][0x1ac], P0 ;  /* 0x00006b001a007a0c */ /* 0x000fda0000706670 */
[----:B------:R-:W-:Y:S05]  /*7480*/  @P0 BRA `(.L_x_92) ;  /* 0x000028e000000947 */ /* 0x000fea0003800000 */
[----:B------:R-:W-:Y:S02]  /*7490*/  ULDC UR5, c[0x0][0x18c] ;  /* 0x0000630000057ab9 */ /* 0x000fe40000000800 */
[----:B------:R-:W-:Y:S02]  /*74a0*/  USHF.R.S32.HI UR5, URZ, 0x1f, UR5 ;  /* 0x0000001f3f057899 */ /* 0x000fe40008011405 */
.L_x_95:
[----:B------:R-:W-:-:S13]  /*74b0*/  ISETP.NE.AND P0, PT, R26, R11, PT ;  /* 0x0000000b1a00720c */ /* 0x000fda0003f05270 */
[----:B------:R-:W-:Y:S01]  /*74c0*/  @!P0 IADD3 R3, R3, 0x1, RZ ;  /* 0x0000000103038810 */ /* 0x000fe20007ffe0ff */
[----:B------:R-:W-:Y:S01]  /*74d0*/  @!P0 IMAD.MOV.U32 R13, RZ, RZ, 0x2 ;  /* 0x00000002ff0d8424 */ /* 0x000fe200078e00ff */
[----:B------:R-:W-:-:S03]  /*74e0*/  @!P0 LEA R12, R26, 0x1, 0x1 ;  /* 0x000000011a0c8811 */ /* 0x000fc600078e08ff */
[----:B------:R-:W-:Y:S02]  /*74f0*/  @!P0 IMAD R14, R3, 0x8, R1 ;  /* 0x00000008030e8824 */ /* 0x000fe400078e0201 */
[----:B------:R-:W-:-:S04]  /*7500*/  @!P0 IMAD.WIDE R12, R12, R13, c[0x0][0x198] ;  /* 0x000066000c0c8625 */ /* 0x000fc800078e020d */
[----:B------:R-:W2:Y:S01]  /*7510*/  @!P0 LDL.64 R14, [R14] ;  /* 0x000000000e0e8983 */ /* 0x000ea20000100a00 */
[----:B------:R-:W-:Y:S02]  /*7520*/  IMAD.MOV.U32 R30, RZ, RZ, R60 ;  /* 0x000000ffff1e7224 */ /* 0x000fe400078e003c */
[----:B------:R-:W-:Y:S01]  /*7530*/  IMAD.MOV.U32 R31, RZ, RZ, R61 ;  /* 0x000000ffff1f7224 */ /* 0x000fe200078e003d */
[----:B------:R-:W3:Y:S04]  /*7540*/  @!P0 LDG.E.U16.CONSTANT R13, [R12.64] ;  /* 0x000000060c0d8981 */ /* 0x000ee8000c1e9500 */
[----:B-----5:R0:W5:Y:S01]  /*7550*/  LDG.E.128.CONSTANT R20, [R30.64] ;  /* 0x000000061e147981 */ /* 0x020162000c1e9d00 */
[----:B------:R-:W-:Y:S01]  /*7560*/  IMAD.MOV.U32 R28, RZ, RZ, c[0x0][0x18c] ;  /* 0x00006300ff1c7624 */ /* 0x000fe200078e00ff */
[----:B--2---:R-:W-:-:S02]  /*7570*/  @!P0 PRMT R2, R14, 0x7610, R2 ;  /* 0x000076100e028816 */ /* 0x004fc40000000002 */
[----:B------:R-:W-:Y:S01]  /*7580*/  @!P0 PRMT R0, R15, 0x7610, R0 ;  /* 0x000076100f008816 */ /* 0x000fe20000000000 */
[----:B---3--:R-:W-:Y:S01]  /*7590*/  @!P0 IMAD.IADD R11, R13, 0x1, R26 ;  /* 0x000000010d0b8824 */ /* 0x008fe200078e021a */
[----:B------:R-:W-:Y:S02]  /*75a0*/  @!P0 PRMT R2, R2, 0x7610, R14 ;  /* 0x0000761002028816 */ /* 0x000fe4000000000e */
[----:B------:R-:W-:Y:S01]  /*75b0*/  @!P0 PRMT R0, R0, 0x7610, R15 ;  /* 0x0000761000008816 */ /* 0x000fe2000000000f */
[----:B------:R-:W-:Y:S05]  /*75c0*/  @!P1 BRA `(.L_x_93) ;  /* 0x0000136000009947 */ /* 0x000fea0003800000 */
[----:B0-----:R-:W-:-:S06]  /*75d0*/  IMAD.WIDE R16, R28, 0x4, R30 ;  /* 0x000000041c107825 */ /* 0x001fcc00078e021e */
[----:B------:R-:W-:Y:S02]  /*75e0*/  IMAD.WIDE R12, R28, 0x4, R16 ;  /* 0x000000041c0c7825 */ /* 0x000fe400078e0210 */
[----:B------:R-:W2:Y:S04]  /*75f0*/  LDG.E.128.CONSTANT R16, [R16.64] ;  /* 0x0000000610107981 */ /* 0x000ea8000c1e9d00 */
[----:B------:R-:W3:Y:S01]  /*7600*/  LDG.E.128.CONSTANT R12, [R12.64] ;  /* 0x000000060c0c7981 */ /* 0x000ee2000c1e9d00 */
[--C-:B-----5:R-:W-:Y:S02]  /*7610*/  SHF.R.U32.HI R39, RZ, 0xc, R20.reuse ;  /* 0x0000000cff277819 */ /* 0x120fe40000011614 */
[----:B------:R-:W-:Y:S02]  /*7620*/  LOP3.LUT R38, R20, 0x3f003f, RZ, 0xc0, !PT ;  /* 0x003f003f14267812 */ /* 0x000fe400078ec0ff */
[----:B------:R-:W-:-:S02]  /*7630*/  SHF.R.U32.HI R36, RZ, 0x6, R20 ;  /* 0x00000006ff247819 */ /* 0x000fc40000011614 */
[--C-:B------:R-:W-:Y:S02]  /*7640*/  SHF.R.U32.HI R20, RZ, 0xc, R21.reuse ;  /* 0x0000000cff147819 */ /* 0x100fe40000011615 */
[----:B------:R-:W-:Y:S02]  /*7650*/  LOP3.LUT R33, R21, 0x3f003f, RZ, 0xc0, !PT ;  /* 0x003f003f15217812 */ /* 0x000fe400078ec0ff */
[----:B------:R-:W-:Y:S02]  /*7660*/  SHF.R.U32.HI R34, RZ, 0x6, R21 ;  /* 0x00000006ff227819 */ /* 0x000fe40000011615 */
[----:B------:R-:W-:Y:S02]  /*7670*/  SHF.R.U32.HI R21, RZ, 0xc, R22 ;  /* 0x0000000cff157819 */ /* 0x000fe40000011616 */
[----:B------:R-:W-:Y:S02]  /*7680*/  SHF.R.U32.HI R40, RZ, 0xc, R23 ;  /* 0x0000000cff287819 */ /* 0x000fe40000011617 */
[----:B------:R-:W-:-:S02]  /*7690*/  LOP3.LUT R29, R22, 0x3f003f, RZ, 0xc0, !PT ;  /* 0x003f003f161d7812 */ /* 0x000fc400078ec0ff */
[----:B------:R-:W-:Y:S02]  /*76a0*/  SHF.R.U32.HI R35, RZ, 0x6, R22 ;  /* 0x00000006ff237819 */ /* 0x000fe40000011616 */
[----:B------:R-:W-:Y:S02]  /*76b0*/  LOP3.LUT R22, R21, 0xf000f, RZ, 0xc0, !PT ;  /* 0x000f000f15167812 */ /* 0x000fe400078ec0ff */
[----:B------:R-:W-:Y:S02]  /*76c0*/  LOP3.LUT R20, R20, 0xf000f, RZ, 0xc0, !PT ;  /* 0x000f000f14147812 */ /* 0x000fe400078ec0ff */
[----:B------:R-:W-:Y:S02]  /*76d0*/  LOP3.LUT R21, R40, 0xf000f, RZ, 0xc0, !PT ;  /* 0x000f000f28157812 */ /* 0x000fe400078ec0ff */
[----:B------:R-:W-:Y:S02]  /*76e0*/  LOP3.LUT R32, R23, 0x3f003f, RZ, 0xc0, !PT ;  /* 0x003f003f17207812 */ /* 0x000fe400078ec0ff */
[----:B------:R-:W-:-:S02]  /*76f0*/  SHF.R.U32.HI R37, RZ, 0x6, R23 ;  /* 0x00000006ff257819 */ /* 0x000fc40000011617 */
        /* <DEDUP_REMOVED lines=9> */
[----:B------:R-:W-:Y:S02]  /*7790*/  ISETP.GE.AND P0, PT, R27, 0x2, PT ;  /* 0x000000021b00780c */ /* 0x000fe40003f06270 */
[----:B---3--:R-:W-:Y:S02]  /*77a0*/  SHF.R.U32.HI R51, RZ, 0x8, R13 ;  /* 0x00000008ff337819 */ /* 0x008fe4000001160d */
[----:B------:R-:W-:-:S02]  /*77b0*/  SHF.R.U32.HI R53, RZ, 0x8, R14 ;  /* 0x00000008ff357819 */ /* 0x000fc4000001160e */
[----:B------:R-:W-:Y:S02]  /*77c0*/  SHF.R.U32.HI R54, RZ, 0x8, R15 ;  /* 0x00000008ff367819 */ /* 0x000fe4000001160f */
[----:B------:R-:W-:Y:S02]  /*77d0*/  LOP3.LUT R51, R20, 0x300030, R51, 0xf8, !PT ;  /* 0x0030003014337812 */ /* 0x000fe400078ef833 */
[----:B------:R-:W-:Y:S02]  /*77e0*/  LOP3.LUT R53, R22, 0x300030, R53, 0xf8, !PT ;  /* 0x0030003016357812 */ /* 0x000fe400078ef835 */
[----:B------:R-:W-:Y:S02]  /*77f0*/  LOP3.LUT R54, R21, 0x300030, R54, 0xf8, !PT ;  /* 0x0030003015367812 */ /* 0x000fe400078ef836 */
[----:B------:R-:W0:Y:S01]  /*7800*/  LDS.128 R20, [UR4] ;  /* 0x00000004ff147984 */ /* 0x000e220008000c00 */
[----:B------:R-:W-:Y:S02]  /*7810*/  SHF.R.U32.HI R52, RZ, 0x8, R12 ;  /* 0x00000008ff347819 */ /* 0x000fe4000001160c */
[----:B--2---:R-:W-:-:S02]  /*7820*/  SHF.R.U32.HI R41, RZ, 0xc, R16 ;  /* 0x0000000cff297819 */ /* 0x004fc40000011610 */
[----:B------:R-:W-:Y:S02]  /*7830*/  LOP3.LUT R52, R39, 0x300030, R52, 0xf8, !PT ;  /* 0x0030003027347812 */ /* 0x000fe400078ef834 */
[----:B------:R-:W-:Y:S02]  /*7840*/  LOP3.LUT R39, R16, 0x3f003f, RZ, 0xc0, !PT ;  /* 0x003f003f10277812 */ /* 0x000fe400078ec0ff */
[----:B------:R-:W-:Y:S02]  /*7850*/  SHF.R.U32.HI R40, RZ, 0x6, R16 ;  /* 0x00000006ff287819 */ /* 0x000fe40000011610 */
[--C-:B------:R-:W-:Y:S02]  /*7860*/  SHF.R.U32.HI R43, RZ, 0xc, R17.reuse ;  /* 0x0000000cff2b7819 */ /* 0x100fe40000011611 */
[----:B------:R-:W-:Y:S02]  /*7870*/  LOP3.LUT R16, R17, 0x3f003f, RZ, 0xc0, !PT ;  /* 0x003f003f11107812 */ /* 0x000fe400078ec0ff */
[----:B------:R-:W-:-:S02]  /*7880*/  SHF.R.U32.HI R42, RZ, 0x6, R17 ;  /* 0x00000006ff2a7819 */ /* 0x000fc40000011611 */
[--C-:B------:R-:W-:Y:S02]  /*7890*/  SHF.R.U32.HI R45, RZ, 0xc, R18.reuse ;  /* 0x0000000cff2d7819 */ /* 0x100fe40000011612 */
[----:B------:R-:W-:Y:S02]  /*78a0*/  LOP3.LUT R17, R18, 0x3f003f, RZ, 0xc0, !PT ;  /* 0x003f003f12117812 */ /* 0x000fe400078ec0ff */
[----:B------:R-:W-:Y:S02]  /*78b0*/  SHF.R.U32.HI R60, RZ, 0x6, R18 ;  /* 0x00000006ff3c7819 */ /* 0x000fe40000011612 */
[----:B------:R-:W-:Y:S02]  /*78c0*/  LOP3.LUT R18, R19, 0x3f003f, RZ, 0xc0, !PT ;  /* 0x003f003f13127812 */ /* 0x000fe400078ec0ff */
[--C-:B------:R-:W-:Y:S02]  /*78d0*/  SHF.R.U32.HI R61, RZ, 0x6, R19.reuse ;  /* 0x00000006ff3d7819 */ /* 0x100fe40000011613 */
[----:B------:R-:W-:-:S02]  /*78e0*/  SHF.R.U32.HI R19, RZ, 0xc, R19 ;  /* 0x0000000cff137819 */ /* 0x000fc40000011613 */
[----:B------:R-:W-:Y:S02]  /*78f0*/  SHF.R.U32.HI R58, RZ, 0xa, R15 ;  /* 0x0000000aff3a7819 */ /* 0x000fe4000001160f */
[----:B------:R-:W-:Y:S02]  /*7900*/  LOP3.LUT R19, R19, 0xf000f, RZ, 0xc0, !PT ;  /* 0x000f000f13137812 */ /* 0x000fe400078ec0ff */
[----:B------:R-:W-:Y:S02]  /*7910*/  SHF.R.U32.HI R56, RZ, 0xa, R12 ;  /* 0x0000000aff387819 */ /* 0x000fe4000001160c */
[----:B------:R-:W-:Y:S02]  /*7920*/  LOP3.LUT R41, R41, 0xf000f, RZ, 0xc0, !PT ;  /* 0x000f000f29297812 */ /* 0x000fe400078ec0ff */
[----:B------:R-:W-:Y:S02]  /*7930*/  LOP3.LUT R58, R19, 0x300030, R58, 0xf8, !PT ;  /* 0x00300030133a7812 */ /* 0x000fe400078ef83a */
[----:B------:R-:W-:-:S02]  /*7940*/  LOP3.LUT R19, R35, 0x3f003f, RZ, 0xc0, !PT ;  /* 0x003f003f23137812 */ /* 0x000fc400078ec0ff */
[----:B------:R-:W-:Y:S02]  /*7950*/  LOP3.LUT R56, R41, 0x300030, R56, 0xf8, !PT ;  /* 0x0030003029387812 */ /* 0x000fe400078ef838 */
[----:B------:R-:W-:Y:S01]  /*7960*/  LOP3.LUT R41, R37, 0x3f003f, RZ, 0xc0, !PT ;  /* 0x003f003f25297812 */ /* 0x000fe200078ec0ff */
[----:B------:R-:W-:Y:S01]  /*7970*/  HADD2 R37, R38, -1056, -1056 ;  /* 0xe420e42026257430 */ /* 0x000fe20000000000 */
[----:B------:R-:W-:Y:S01]  /*7980*/  LOP3.LUT R19, R19, 0x64006400, RZ, 0xfc, !PT ;  /* 0x6400640013137812 */ /* 0x000fe200078efcff */
[----:B------:R-:W-:Y:S02]  /*7990*/  HADD2 R35, R33, -1056, -1056 ;  /* 0xe420e42021237430 */ /* 0x000fe40000000000 */
[----:B------:R-:W-:Y:S02]  /*79a0*/  HADD2 R33, R29, -1056, -1056 ;  /* 0xe420e4201d217430 */ /* 0x000fe40000000000 */
[----:B------:R-:W-:Y:S02]  /*79b0*/  HADD2 R38, R36, -1056, -1056 ;  /* 0xe420e42024267430 */ /* 0x000fe40000000000 */
[----:B------:R-:W-:-:S02]  /*79c0*/  HADD2 R36, R34, -1056, -1056 ;  /* 0xe420e42022247430 */ /* 0x000fc40000000000 */
[----:B------:R-:W-:Y:S01]  /*79d0*/  HADD2 R34, R19, -1056, -1056 ;  /* 0xe420e42013227430 */ /* 0x000fe20000000000 */
[-C--:B0-----:R-:W-:Y:S01]  /*79e0*/  HFMA2.MMA R19, R37, R20.reuse, RZ ;  /* 0x0000001425137235 */ /* 0x081fe200000000ff */
[----:B------:R-:W-:Y:S01]  /*79f0*/  LOP3.LUT R44, R43, 0xf000f, RZ, 0xc0, !PT ;  /* 0x000f000f2b2c7812 */ /* 0x000fe200078ec0ff */
[----:B------:R-:W-:Y:S01]  /*7a00*/  HFMA2.MMA R43, R33, R20, RZ ;  /* 0x00000014212b7235 */ /* 0x000fe200000000ff */
[----:B------:R-:W-:Y:S02]  /*7a10*/  SHF.R.U32.HI R57, RZ, 0xa, R14 ;  /* 0x0000000aff397819 */ /* 0x000fe4000001160e */
[----:B------:R-:W-:Y:S02]  /*7a20*/  LOP3.LUT R46, R45, 0xf000f, RZ, 0xc0, !PT ;  /* 0x000f000f2d2e7812 */ /* 0x000fe400078ec0ff */
[----:B------:R-:W-:Y:S02]  /*7a30*/  LOP3.LUT R41, R41, 0x64006400, RZ, 0xfc, !PT ;  /* 0x6400640029297812 */ /* 0x000fe400078efcff */
[----:B------:R-:W-:Y:S01]  /*7a40*/  LOP3.LUT R39, R39, 0x64006400, RZ, 0xfc, !PT ;  /* 0x6400640027277812 */ /* 0x000fe200078efcff */
[----:B------:R-:W-:Y:S01]  /*7a50*/  HADD2 R29, R32, -1056, -1056 ;  /* 0xe420e420201d7430 */ /* 0x000fe20000000000 */
[-C--:B------:R-:W-:Y:S01]  /*7a60*/  HFMA2.MMA R19, R38, R21.reuse, R19 ;  /* 0x0000001526137235 */ /* 0x080fe20000000013 */
[----:B------:R-:W-:Y:S01]  /*7a70*/  LOP3.LUT R57, R46, 0x300030, R57, 0xf8, !PT ;  /* 0x003000302e397812 */ /* 0x000fe200078ef839 */
[----:B------:R-:W-:Y:S01]  /*7a80*/  HADD2 R32, R41, -1056, -1056 ;  /* 0xe420e42029207430 */ /* 0x000fe20000000000 */
[----:B------:R-:W-:Y:S01]  /*7a90*/  HFMA2.MMA R46, R34, R21, R43 ;  /* 0x00000015222e7235 */ /* 0x000fe2000000002b */
[-C--:B------:R-:W-:Y:S01]  /*7aa0*/  HFMA2 R41, R35, R20.reuse, RZ.H0_H0 ;  /* 0x0000001423297231 */ /* 0x080fe200000400ff */
[----:B------:R-:W-:Y:S01]  /*7ab0*/  SHF.R.U32.HI R55, RZ, 0xa, R13 ;  /* 0x0000000aff377819 */ /* 0x000fe2000001160d */
[----:B------:R-:W-:Y:S01]  /*7ac0*/  HADD2 R43, R39, -1056, -1056 ;  /* 0xe420e420272b7430 */ /* 0x000fe20000000000 */
[----:B------:R-:W-:Y:S01]  /*7ad0*/  LOP3.LUT R16, R16, 0x64006400, RZ, 0xfc, !PT ;  /* 0x6400640010107812 */ /* 0x000fe200078efcff */
[----:B------:R-:W-:Y:S01]  /*7ae0*/  HFMA2 R20, R29, R20, RZ.H0_H0 ;  /* 0x000000141d147231 */ /* 0x000fe200000400ff */
[----:B------:R-:W-:-:S02]  /*7af0*/  LOP3.LUT R17, R17, 0x64006400, RZ, 0xfc, !PT ;  /* 0x6400640011117812 */ /* 0x000fc400078efcff */
[----:B------:R-:W-:Y:S01]  /*7b00*/  LOP3.LUT R18, R18, 0x64006400, RZ, 0xfc, !PT ;  /* 0x6400640012127812 */ /* 0x000fe200078efcff */
[-C--:B------:R-:W-:Y:S01]  /*7b10*/  HFMA2 R45, R36, R21.reuse, R41 ;  /* 0x00000015242d7231 */ /* 0x080fe20000000029 */
[----:B------:R-:W-:Y:S01]  /*7b20*/  LOP3.LUT R55, R44, 0x300030, R55, 0xf8, !PT ;  /* 0x003000302c377812 */ /* 0x000fe200078ef837 */
[----:B------:R-:W-:Y:S01]  /*7b30*/  HFMA2 R20, R32, R21, R20 ;  /* 0x0000001520147231 */ /* 0x000fe20000000014 */
[----:B------:R-:W-:Y:S01]  /*7b40*/  HFMA2.MMA R44, R43, R22, R19 ;  /* 0x000000162b2c7235 */ /* 0x000fe20000000013 */
[----:B------:R-:W-:Y:S02]  /*7b50*/  HADD2 R41, R16, -1056, -1056 ;  /* 0xe420e42010297430 */ /* 0x000fe40000000000 */
[----:B------:R-:W-:Y:S02]  /*7b60*/  HADD2 R39, R17, -1056, -1056 ;  /* 0xe420e42011277430 */ /* 0x000fe40000000000 */
[----:B------:R-:W-:Y:S02]  /*7b70*/  HADD2 R21, R18, -1056, -1056 ;  /* 0xe420e42012157430 */ /* 0x000fe40000000000 */
[----:B------:R-:W0:Y:S01]  /*7b80*/  LDS.128 R16, [UR4+0x10] ;  /* 0x00001004ff107984 */ /* 0x000e220008000c00 */
[----:B------:R-:W-:-:S02]  /*7b90*/  LOP3.LUT R40, R40, 0x3f003f, RZ, 0xc0, !PT ;  /* 0x003f003f28287812 */ /* 0x000fc400078ec0ff */
[----:B------:R-:W-:Y:S02]  /*7ba0*/  LOP3.LUT R42, R42, 0x3f003f, RZ, 0xc0, !PT ;  /* 0x003f003f2a2a7812 */ /* 0x000fe400078ec0ff */
[----:B------:R-:W-:Y:S01]  /*7bb0*/  LOP3.LUT R60, R60, 0x3f003f, RZ, 0xc0, !PT ;  /* 0x003f003f3c3c7812 */ /* 0x000fe200078ec0ff */
[-C--:B------:R-:W-:Y:S01]  /*7bc0*/  HFMA2 R48, R21, R22.reuse, R20 ;  /* 0x0000001615307231 */ /* 0x080fe20000000014 */
[----:B------:R-:W-:Y:S01]  /*7bd0*/  LOP3.LUT R61, R61, 0x3f003f, RZ, 0xc0, !PT ;  /* 0x003f003f3d3d7812 */ /* 0x000fe200078ec0ff */
[----:B------:R-:W-:Y:S01]  /*7be0*/  HFMA2 R45, R41, R22, R45 ;  /* 0x00000016292d7231 */ /* 0x000fe2000000002d */
[----:B------:R-:W-:Y:S01]  /*7bf0*/  LOP3.LUT R40, R40, 0x64006400, RZ, 0xfc, !PT ;  /* 0x6400640028287812 */ /* 0x000fe200078efcff */
[----:B------:R-:W-:Y:S01]  /*7c00*/  HFMA2.MMA R46, R39, R22, R46 ;  /* 0x00000016272e7235 */ /* 0x000fe2000000002e */
[----:B------:R-:W-:Y:S02]  /*7c10*/  LOP3.LUT R20, R42, 0x64006400, RZ, 0xfc, !PT ;  /* 0x640064002a147812 */ /* 0x000fe400078efcff */
[----:B------:R-:W-:Y:S01]  /*7c20*/  LOP3.LUT R22, R60, 0x64006400, RZ, 0xfc, !PT ;  /* 0x640064003c167812 */ /* 0x000fe200078efcff */
[----:B------:R-:W-:Y:S01]  /*7c30*/  HADD2 R42, R40, -1056, -1056 ;  /* 0xe420e420282a7430 */ /* 0x000fe20000000000 */
[----:B------:R-:W-:Y:S01]  /*7c40*/  LOP3.LUT R61, R61, 0x64006400, RZ, 0xfc, !PT ;  /* 0x640064003d3d7812 */ /* 0x000fe200078efcff */
[----:B------:R-:W-:Y:S01]  /*7c50*/  HADD2 R40, R20, -1056, -1056 ;  /* 0xe420e42014287430 */ /* 0x000fe20000000000 */
[----:B------:R-:W-:-:S02]  /*7c60*/  LOP3.LUT R47, R12, 0x3f003f, RZ, 0xc0, !PT ;  /* 0x003f003f0c2f7812 */ /* 0x000fc400078ec0ff */
[----:B------:R-:W-:Y:S01]  /*7c70*/  SHF.R.U32.HI R49, RZ, 0x6, R12 ;  /* 0x00000006ff317819 */ /* 0x000fe2000001160c */
[----:B------:R-:W-:Y:S01]  /*7c80*/  HADD2 R22, R22, -1056, -1056 ;  /* 0xe420e42016167430 */ /* 0x000fe20000000000 */
[----:B------:R-:W-:Y:S02]  /*7c90*/  LOP3.LUT R12, R13, 0x3f003f, RZ, 0xc0, !PT ;  /* 0x003f003f0d0c7812 */ /* 0x000fe400078ec0ff */
[----:B------:R-:W-:Y:S02]  /*7ca0*/  SHF.R.U32.HI R50, RZ, 0x6, R13 ;  /* 0x00000006ff327819 */ /* 0x000fe4000001160d */
[----:B------:R-:W-:Y:S01]  /*7cb0*/  LOP3.LUT R13, R14, 0x3f003f, RZ, 0xc0, !PT ;  /* 0x003f003f0e0d7812 */ /* 0x000fe200078ec0ff */
[----:B------:R-:W-:Y:S01]  /*7cc0*/  HADD2 R20, R61, -1056, -1056 ;  /* 0xe420e4203d147430 */ /* 0x000fe20000000000 */
[----:B------:R-:W-:Y:S02]  /*7cd0*/  SHF.R.U32.HI R59, RZ, 0x6, R14 ;  /* 0x00000006ff3b7819 */ /* 0x000fe4000001160e */
[----:B------:R-:W-:-:S02]  /*7ce0*/  LOP3.LUT R14, R15, 0x3f003f, RZ, 0xc0, !PT ;  /* 0x003f003f0f0e7812 */ /* 0x000fc400078ec0ff */
[----:B------:R-:W-:Y:S01]  /*7cf0*/  SHF.R.U32.HI R60, RZ, 0x6, R15 ;  /* 0x00000006ff3c7819 */ /* 0x000fe2000001160f */
[-C--:B------:R-:W-:Y:S01]  /*7d00*/  HFMA2 R15, R40, R23.reuse, R45 ;  /* 0x00000017280f7231 */ /* 0x080fe2000000002d */
[----:B------:R-:W-:Y:S01]  /*7d10*/  LOP3.LUT R45, R13, 0x64006400, RZ, 0xfc, !PT ;  /* 0x640064000d2d7812 */ /* 0x000fe200078efcff */
[-C--:B------:R-:W-:Y:S01]  /*7d20*/  HFMA2.MMA R44, R42, R23.reuse, R44 ;  /* 0x000000172a2c7235 */ /* 0x080fe2000000002c */
[----:B------:R-:W-:Y:S01]  /*7d30*/  LOP3.LUT R47, R47, 0x64006400, RZ, 0xfc, !PT ;  /* 0x640064002f2f7812 */ /* 0x000fe200078efcff */
[----:B------:R-:W-:Y:S01]  /*7d40*/  HFMA2.MMA R46, R22, R23, R46 ;  /* 0x00000017162e7235 */ /* 0x000fe2000000002e */
[----:B------:R-:W-:Y:S01]  /*7d50*/  LOP3.LUT R49, R49, 0x3f003f, RZ, 0xc0, !PT ;  /* 0x003f003f31317812 */ /* 0x000fe200078ec0ff */
[----:B------:R-:W-:Y:S01]  /*7d60*/  HFMA2 R48, R20, R23, R48 ;  /* 0x0000001714307231 */ /* 0x000fe20000000030 */
[----:B------:R-:W-:Y:S02]  /*7d70*/  LOP3.LUT R23, R12, 0x64006400, RZ, 0xfc, !PT ;  /* 0x640064000c177812 */ /* 0x000fe400078efcff */
[----:B------:R-:W-:Y:S01]  /*7d80*/  LOP3.LUT R13, R59, 0x3f003f, RZ, 0xc0, !PT ;  /* 0x003f003f3b0d7812 */ /* 0x000fe200078ec0ff */
[----:B------:R-:W-:Y:S01]  /*7d90*/  HADD2 R45, R45, -1056, -1056 ;  /* 0xe420e4202d2d7430 */ /* 0x000fe20000000000 */
[----:B------:R-:W-:-:S02]  /*7da0*/  LOP3.LUT R12, R50, 0x3f003f, RZ, 0xc0, !PT ;  /* 0x003f003f320c7812 */ /* 0x000fc400078ec0ff */
        /* <DEDUP_REMOVED lines=9> */
[----:B------:R-:W-:Y:S01]  /*7e40*/  LOP3.LUT R60, R60, 0x64006400, RZ, 0xfc, !PT ;  /* 0x640064003c3c7812 */ /* 0x000fe200078efcff */
[----:B------:R-:W-:Y:S01]  /*7e50*/  HFMA2.MMA R14, R49, R16, R44 ;  /* 0x00000010310e7235 */ /* 0x000fe2000000002c */
[----:B------:R-:W-:-:S02]  /*7e60*/  HFMA2 R15, R47, R16, R15 ;  /* 0x000000102f0f7231 */ /* 0x000fc4000000000f */
[----:B------:R-:W-:Y:S02]  /*7e70*/  HADD2 R50, R50, -1056, -1056 ;  /* 0xe420e42032327430 */ /* 0x000fe40000000000 */
[----:B------:R-:W-:Y:S02]  /*7e80*/  HADD2 R46, R13, -1056, -1056 ;  /* 0xe420e4200d2e7430 */ /* 0x000fe40000000000 */
[----:B------:R-:W-:Y:S02]  /*7e90*/  HFMA2 R16, R23, R16, R48 ;  /* 0x0000001017107231 */ /* 0x000fe40000000030 */
[----:B------:R-:W-:Y:S02]  /*7ea0*/  HADD2 R48, R12, -1056, -1056 ;  /* 0xe420e4200c307430 */ /* 0x000fe40000000000 */
[----:B------:R-:W-:Y:S01]  /*7eb0*/  HADD2 R44, R60, -1056, -1056 ;  /* 0xe420e4203c2c7430 */ /* 0x000fe20000000000 */
[-C--:B------:R-:W-:Y:S01]  /*7ec0*/  HFMA2.MMA R14, R50, R17.reuse, R14 ;  /* 0x00000011320e7235 */ /* 0x080fe2000000000e */
[-C--:B------:R-:W-:Y:S01]  /*7ed0*/  HFMA2 R13, R48, R17.reuse, R15 ;  /* 0x00000011300d7231 */ /* 0x080fe2000000000f */
[----:B------:R-:W-:Y:S01]  /*7ee0*/  HFMA2.MMA R12, R46, R17, R59 ;  /* 0x000000112e0c7235 */ /* 0x000fe2000000003b */
[----:B------:R-:W-:Y:S01]  /*7ef0*/  HFMA2 R17, R44, R17, R16 ;  /* 0x000000112c117231 */ /* 0x000fe20000000010 */
[----:B------:R-:W-:-:S02]  /*7f00*/  LOP3.LUT R16, R52, 0x64006400, RZ, 0xfc, !PT ;  /* 0x6400640034107812 */ /* 0x000fc400078efcff */
[----:B------:R-:W-:Y:S02]  /*7f10*/  LOP3.LUT R53, R53, 0x64006400, RZ, 0xfc, !PT ;  /* 0x6400640035357812 */ /* 0x000fe400078efcff */
[----:B------:R-:W-:Y:S02]  /*7f20*/  LOP3.LUT R59, R54, 0x64006400, RZ, 0xfc, !PT ;  /* 0x64006400363b7812 */ /* 0x000fe400078efcff */
[----:B------:R-:W-:Y:S01]  /*7f30*/  LOP3.LUT R54, R57, 0x64006400, RZ, 0xfc, !PT ;  /* 0x6400640039367812 */ /* 0x000fe200078efcff */
[----:B------:R-:W-:Y:S01]  /*7f40*/  HADD2 R57, R16, -1056, -1056 ;  /* 0xe420e42010397430 */ /* 0x000fe20000000000 */
[----:B------:R-:W-:Y:S01]  /*7f50*/  LOP3.LUT R15, R56, 0x64006400, RZ, 0xfc, !PT ;  /* 0x64006400380f7812 */ /* 0x000fe200078efcff */
[----:B------:R-:W-:Y:S01]  /*7f60*/  HADD2 R53, R53, -1056, -1056 ;  /* 0xe420e42035357430 */ /* 0x000fe20000000000 */
[----:B------:R-:W-:Y:S02]  /*7f70*/  LOP3.LUT R51, R51, 0x64006400, RZ, 0xfc, !PT ;  /* 0x6400640033337812 */ /* 0x000fe400078efcff */
[----:B------:R-:W-:Y:S01]  /*7f80*/  LOP3.LUT R52, R58, 0x64006400, RZ, 0xfc, !PT ;  /* 0x640064003a347812 */ /* 0x000fe200078efcff */
[-C--:B------:R-:W-:Y:S01]  /*7f90*/  HFMA2.MMA R14, R57, R18.reuse, R14 ;  /* 0x00000012390e7235 */ /* 0x080fe2000000000e */
[----:B------:R-:W-:Y:S01]  /*7fa0*/  HADD2 R58, R15, -1056, -1056 ;  /* 0xe420e4200f3a7430 */ /* 0x000fe20000000000 */
[----:B------:R-:W-:Y:S01]  /*7fb0*/  LOP3.LUT R56, R55, 0x64006400, RZ, 0xfc, !PT ;  /* 0x6400640037387812 */ /* 0x000fe200078efcff */
[----:B------:R-:W-:Y:S01]  /*7fc0*/  HFMA2.MMA R12, R53, R18, R12 ;  /* 0x00000012350c7235 */ /* 0x000fe2000000000c */
[----:B------:R-:W-:-:S02]  /*7fd0*/  HADD2 R54, R54, -1056, -1056 ;  /* 0xe420e42036367430 */ /* 0x000fc40000000000 */
[----:B------:R-:W-:Y:S01]  /*7fe0*/  HADD2 R55, R51, -1056, -1056 ;  /* 0xe420e42033377430 */ /* 0x000fe20000000000 */
[-C--:B------:R-:W-:Y:S01]  /*7ff0*/  HFMA2.MMA R14, R58, R19.reuse, R14 ;  /* 0x000000133a0e7235 */ /* 0x080fe2000000000e */
[----:B------:R-:W-:Y:S02]  /*8000*/  HADD2 R51, R59, -1056, -1056 ;  /* 0xe420e4203b337430 */ /* 0x000fe40000000000 */
[-C--:B------:R-:W-:Y:S01]  /*8010*/  HFMA2 R13, R55, R18.reuse, R13 ;  /* 0x00000012370d7231 */ /* 0x080fe2000000000d */
[----:B------:R-:W-:Y:S01]  /*8020*/  HFMA2.MMA R12, R54, R19, R12 ;  /* 0x00000013360c7235 */ /* 0x000fe2000000000c */
[----:B------:R-:W-:Y:S02]  /*8030*/  HADD2 R56, R56, -1056, -1056 ;  /* 0xe420e42038387430 */ /* 0x000fe40000000000 */
[----:B------:R-:W-:Y:S02]  /*8040*/  HFMA2 R17, R51, R18, R17 ;  /* 0x0000001233117231 */ /* 0x000fe40000000011 */
[----:B------:R-:W-:-:S02]  /*8050*/  HADD2 R52, R52, -1056, -1056 ;  /* 0xe420e42034347430 */ /* 0x000fc40000000000 */
[-C--:B------:R-:W-:Y:S02]  /*8060*/  HFMA2 R13, R56, R19.reuse, R13 ;  /* 0x00000013380d7231 */ /* 0x080fe4000000000d */
        /* <DEDUP_REMOVED lines=115> */
[-C--:B------:R-:W-:Y:S02]  /*87a0*/  HFMA2.MMA R37, R42, R15.reuse, R37 ;  /* 0x0000000f2a257235 */ /* 0x080fe40000000025 */
        /* <DEDUP_REMOVED lines=12> */
[----:B------:R-:W-:Y:S01]  /*8870*/  HADD2 R35, R35.H0_H0, R35.H1_H1 ;  /* 0x3000002323237230 */ /* 0x000fe20000000800 */
[-C--:B------:R-:W-:Y:S01]  /*8880*/  HFMA2.MMA R29, R57, R18.reuse, R37 ;  /* 0x00000012391d7235 */ /* 0x080fe20000000025 */
[----:B------:R-:W-:Y:S01]  /*8890*/  HADD2 R22, R22.H0_H0, R22.H1_H1 ;  /* 0x3000001616167230 */ /* 0x000fe20000000800 */
        /* <DEDUP_REMOVED lines=8> */
[----:B------:R-:W-:-:S05]  /*8920*/  HFMA2 R4, R33, R0, R4 ;  /* 0x0000000021047231 */ /* 0x000fca0000000004 */
.L_x_93:
        /* <DEDUP_REMOVED lines=10> */
[--C-:B--2---:R-:W-:Y:S02]  /*89d0*/  SHF.R.U32.HI R40, RZ, 0xc, R20.reuse ;  /* 0x0000000cff287819 */ /* 0x104fe40000011614 */
[----:B------:R-:W-:Y:S02]  /*89e0*/  LOP3.LUT R39, R20, 0x3f003f, RZ, 0xc0, !PT ;  /* 0x003f003f14277812 */ /* 0x000fe400078ec0ff */
[----:B------:R-:W-:Y:S02]  /*89f0*/  SHF.R.U32.HI R38, RZ, 0x6, R20 ;  /* 0x00000006ff267819 */ /* 0x000fe40000011614 */
[--C-:B------:R-:W-:Y:S02]  /*8a00*/  SHF.R.U32.HI R32, RZ, 0xc, R22.reuse ;  /* 0x0000000cff207819 */ /* 0x100fe40000011616 */
[----:B------:R-:W-:Y:S02]  /*8a10*/  LOP3.LUT R29, R22, 0x3f003f, RZ, 0xc0, !PT ;  /* 0x003f003f161d7812 */ /* 0x000fe400078ec0ff */
[----:B------:R-:W-:-:S02]  /*8a20*/  SHF.R.U32.HI R36, RZ, 0x6, R22 ;  /* 0x00000006ff247819 */ /* 0x000fc40000011616 */
[----:B------:R-:W-:Y:S02]  /*8a30*/  SHF.R.U32.HI R20, RZ, 0xc, R21 ;  /* 0x0000000cff147819 */ /* 0x000fe40000011615 */
[----:B------:R-:W-:Y:S02]  /*8a40*/  SHF.R.U32.HI R22, RZ, 0xc, R23 ;  /* 0x0000000cff167819 */ /* 0x000fe40000011617 */
[----:B------:R-:W-:Y:S02]  /*8a50*/  LOP3.LUT R34, R21, 0x3f003f, RZ, 0xc0, !PT ;  /* 0x003f003f15227812 */ /* 0x000fe400078ec0ff */
[----:B------:R-:W-:Y:S02]  /*8a60*/  SHF.R.U32.HI R35, RZ, 0x6, R21 ;  /* 0x00000006ff237819 */ /* 0x000fe40000011615 */
[----:B------:R-:W-:Y:S02]  /*8a70*/  LOP3.LUT R33, R23, 0x3f003f, RZ, 0xc0, !PT ;  /* 0x003f003f17217812 */ /* 0x000fe400078ec0ff */
[----:B------:R-:W-:-:S02]  /*8a80*/  SHF.R.U32.HI R37, RZ, 0x6, R23 ;  /* 0x00000006ff257819 */ /* 0x000fc40000011617 */
[----:B------:R-:W-:Y:S02]  /*8a90*/  LOP3.LUT R21, R40, 0xf000f, RZ, 0xc0, !PT ;  /* 0x000f000f28157812 */ /* 0x000fe400078ec0ff */
[----:B------:R-:W-:Y:S02]  /*8aa0*/  LOP3.LUT R20, R20, 0xf000f, RZ, 0xc0, !PT ;  /* 0x000f000f14147812 */ /* 0x000fe400078ec0ff */
[----:B------:R-:W-:Y:S02]  /*8ab0*/  LOP3.LUT R23, R22, 0xf000f, RZ, 0xc0, !PT ;  /* 0x000f000f16177812 */ /* 0x000fe400078ec0ff */
[----:B----4-:R-:W-:Y:S02]  /*8ac0*/  SHF.R.U32.HI R52, RZ, 0x8, R12 ;  /* 0x00000008ff347819 */ /* 0x010fe4000001160c */
[----:B------:R-:W-:Y:S02]  /*8ad0*/  SHF.R.U32.HI R51, RZ, 0x8, R13 ;  /* 0x00000008ff337819 */ /* 0x000fe4000001160d */
[----:B------:R-:W-:-:S02]  /*8ae0*/  SHF.R.U32.HI R54, RZ, 0x8, R15 ;  /* 0x00000008ff367819 */ /* 0x000fc4000001160f */
[----:B------:R-:W-:Y:S02]  /*8af0*/  LOP3.LUT R52, R21, 0x300030, R52, 0xf8, !PT ;  /* 0x0030003015347812 */ /* 0x000fe400078ef834 */
[----:B------:R-:W-:Y:S02]  /*8b00*/  LOP3.LUT R51, R20, 0x300030, R51, 0xf8, !PT ;  /* 0x0030003014337812 */ /* 0x000fe400078ef833 */
[----:B------:R-:W-:Y:S02]  /*8b10*/  LOP3.LUT R54, R23, 0x300030, R54, 0xf8, !PT ;  /* 0x0030003017367812 */ /* 0x000fe400078ef836 */
[----:B------:R-:W0:Y:S01]  /*8b20*/  LDS.128 R20, [UR4+0x20] ;  /* 0x00002004ff147984 */ /* 0x000e220008000c00 */
[----:B------:R-:W-:Y:S02]  /*8b30*/  LOP3.LUT R32, R32, 0xf000f, RZ, 0xc0, !PT ;  /* 0x000f000f20207812 */ /* 0x000fe400078ec0ff */
[----:B------:R-:W-:Y:S02]  /*8b40*/  SHF.R.U32.HI R53, RZ, 0x8, R14 ;  /* 0x00000008ff357819 */ /* 0x000fe4000001160e */
[----:B---3--:R-:W-:-:S02]  /*8b50*/  SHF.R.U32.HI R41, RZ, 0xc, R16 ;  /* 0x0000000cff297819 */ /* 0x008fc40000011610 */
        /* <DEDUP_REMOVED lines=14> */
[----:B------:R-:W-:Y:S02]  /*8c40*/  LOP3.LUT R39, R39, 0x64006400, RZ, 0xfc, !PT ;  /* 0x6400640027277812 */ /* 0x000fe400078efcff */
[----:B------:R-:W-:Y:S02]  /*8c50*/  LOP3.LUT R58, R19, 0x300030, R58, 0xf8, !PT ;  /* 0x00300030133a7812 */ /* 0x000fe400078ef83a */
[----:B------:R-:W-:Y:S02]  /*8c60*/  LOP3.LUT R19, R36, 0x3f003f, RZ, 0xc0, !PT ;  /* 0x003f003f24137812 */ /* 0x000fe400078ec0ff */
[----:B------:R-:W-:-:S02]  /*8c70*/  LOP3.LUT R38, R38, 0x3f003f, RZ, 0xc0, !PT ;  /* 0x003f003f26267812 */ /* 0x000fc400078ec0ff */
[----:B------:R-:W-:Y:S02]  /*8c80*/  LOP3.LUT R44, R43, 0xf000f, RZ, 0xc0, !PT ;  /* 0x000f000f2b2c7812 */ /* 0x000fe400078ec0ff */
[----:B------:R-:W-:Y:S02]  /*8c90*/  LOP3.LUT R34, R34, 0x64006400, RZ, 0xfc, !PT ;  /* 0x6400640022227812 */ /* 0x000fe400078efcff */
[----:B------:R-:W-:Y:S02]  /*8ca0*/  LOP3.LUT R35, R35, 0x3f003f, RZ, 0xc0, !PT ;  /* 0x003f003f23237812 */ /* 0x000fe400078ec0ff */
[----:B------:R-:W-:Y:S01]  /*8cb0*/  LOP3.LUT R43, R37, 0x3f003f, RZ, 0xc0, !PT ;  /* 0x003f003f252b7812 */ /* 0x000fe200078ec0ff */
[----:B------:R-:W-:Y:S01]  /*8cc0*/  HADD2 R37, R39, -1056, -1056 ;  /* 0xe420e42027257430 */ /* 0x000fe20000000000 */
[----:B------:R-:W-:Y:S02]  /*8cd0*/  LOP3.LUT R19, R19, 0x64006400, RZ, 0xfc, !PT ;  /* 0x6400640013137812 */ /* 0x000fe400078efcff */
[----:B------:R-:W-:-:S02]  /*8ce0*/  LOP3.LUT R38, R38, 0x64006400, RZ, 0xfc, !PT ;  /* 0x6400640026267812 */ /* 0x000fc400078efcff */
[----:B------:R-:W-:Y:S02]  /*8cf0*/  SHF.R.U32.HI R56, RZ, 0xa, R12 ;  /* 0x0000000aff387819 */ /* 0x000fe4000001160c */
[----:B------:R-:W-:Y:S02]  /*8d00*/  LOP3.LUT R41, R41, 0xf000f, RZ, 0xc0, !PT ;  /* 0x000f000f29297812 */ /* 0x000fe400078ec0ff */
[----:B------:R-:W-:Y:S02]  /*8d10*/  LOP3.LUT R29, R29, 0x64006400, RZ, 0xfc, !PT ;  /* 0x640064001d1d7812 */ /* 0x000fe400078efcff */
[----:B------:R-:W-:Y:S01]  /*8d20*/  LOP3.LUT R36, R35, 0x64006400, RZ, 0xfc, !PT ;  /* 0x6400640023247812 */ /* 0x000fe200078efcff */
[----:B------:R-:W-:Y:S01]  /*8d30*/  HADD2 R35, R34, -1056, -1056 ;  /* 0xe420e42022237430 */ /* 0x000fe20000000000 */
[----:B------:R-:W-:Y:S01]  /*8d40*/  LOP3.LUT R56, R41, 0x300030, R56, 0xf8, !PT ;  /* 0x0030003029387812 */ /* 0x000fe200078ef838 */
[----:B------:R-:W-:Y:S01]  /*8d50*/  HADD2 R34, R19, -1056, -1056 ;  /* 0xe420e42013227430 */ /* 0x000fe20000000000 */
[----:B0-----:R-:W-:Y:S01]  /*8d60*/  HFMA2.MMA R19, R37, R20, RZ ;  /* 0x0000001425137235 */ /* 0x001fe200000000ff */
[----:B------:R-:W-:Y:S01]  /*8d70*/  HADD2 R38, R38, -1056, -1056 ;  /* 0xe420e42026267430 */ /* 0x000fe20000000000 */
[----:B------:R-:W-:Y:S01]  /*8d80*/  LOP3.LUT R41, R33, 0x64006400, RZ, 0xfc, !PT ;  /* 0x6400640021297812 */ /* 0x000fe200078efcff */
[----:B------:R-:W-:Y:S01]  /*8d90*/  HADD2 R33, R29, -1056, -1056 ;  /* 0xe420e4201d217430 */ /* 0x000fe20000000000 */
[----:B------:R-:W-:-:S02]  /*8da0*/  LOP3.LUT R39, R43, 0x64006400, RZ, 0xfc, !PT ;  /* 0x640064002b277812 */ /* 0x000fc400078efcff */
[----:B------:R-:W-:Y:S01]  /*8db0*/  LOP3.LUT R43, R32, 0x64006400, RZ, 0xfc, !PT ;  /* 0x64006400202b7812 */ /* 0x000fe200078efcff */
[----:B------:R-:W-:Y:S01]  /*8dc0*/  HADD2 R29, R41, -1056, -1056 ;  /* 0xe420e420291d7430 */ /* 0x000fe20000000000 */
[----:B------:R-:W-:Y:S01]  /*8dd0*/  HFMA2.MMA R19, R38, R21, R19 ;  /* 0x0000001526137235 */ /* 0x000fe20000000013 */
[----:B------:R-:W-:Y:S01]  /*8de0*/  HADD2 R32, R39, -1056, -1056 ;  /* 0xe420e42027207430 */ /* 0x000fe20000000000 */
[----:B------:R-:W-:Y:S01]  /*8df0*/  HFMA2.MMA R41, R33, R20, RZ ;  /* 0x0000001421297235 */ /* 0x000fe200000000ff */
[----:B------:R-:W-:Y:S01]  /*8e00*/  SHF.R.U32.HI R57, RZ, 0xa, R14 ;  /* 0x0000000aff397819 */ /* 0x000fe2000001160e */
[-C--:B------:R-:W-:Y:S01]  /*8e10*/  HFMA2 R39, R35, R20.reuse, RZ.H0_H0 ;  /* 0x0000001423277231 */ /* 0x080fe200000400ff */
[----:B------:R-:W-:Y:S01]  /*8e20*/  LOP3.LUT R46, R45, 0xf000f, RZ, 0xc0, !PT ;  /* 0x000f000f2d2e7812 */ /* 0x000fe200078ec0ff */
[----:B------:R-:W-:Y:S01]  /*8e30*/  HADD2 R43, R43, -1056, -1056 ;  /* 0xe420e4202b2b7430 */ /* 0x000fe20000000000 */
        /* <DEDUP_REMOVED lines=8> */
[----:B------:R-:W-:Y:S01]  /*8ec0*/  HFMA2.MMA R46, R34, R21, R41 ;  /* 0x00000015222e7235 */ /* 0x000fe20000000029 */
[----:B------:R-:W-:Y:S01]  /*8ed0*/  LOP3.LUT R55, R44, 0x300030, R55, 0xf8, !PT ;  /* 0x003000302c377812 */ /* 0x000fe200078ef837 */
[----:B------:R-:W-:Y:S01]  /*8ee0*/  HFMA2 R20, R32, R21, R20 ;  /* 0x0000001520147231 */ /* 0x000fe20000000014 */
[----:B------:R-:W-:Y:S01]  /*8ef0*/  HFMA2.MMA R44, R43, R22, R19 ;  /* 0x000000162b2c7235 */ /* 0x000fe20000000013 */
[----:B------:R-:W-:Y:S02]  /*8f00*/  HADD2 R41, R16, -1056, -1056 ;  /* 0xe420e42010297430 */ /* 0x000fe40000000000 */
[----:B------:R-:W-:Y:S02]  /*8f10*/  HADD2 R39, R17, -1056, -1056 ;  /* 0xe420e42011277430 */ /* 0x000fe40000000000 */
[----:B------:R-:W-:-:S02]  /*8f20*/  HADD2 R21, R18, -1056, -1056 ;  /* 0xe420e42012157430 */ /* 0x000fc40000000000 */
[----:B------:R-:W0:Y:S01]  /*8f30*/  LDS.128 R16, [UR4+0x30] ;  /* 0x00003004ff107984 */ /* 0x000e220008000c00 */
[----:B------:R-:W-:Y:S02]  /*8f40*/  LOP3.LUT R40, R40, 0x3f003f, RZ, 0xc0, !PT ;  /* 0x003f003f28287812 */ /* 0x000fe400078ec0ff */
[----:B------:R-:W-:Y:S02]  /*8f50*/  LOP3.LUT R42, R42, 0x3f003f, RZ, 0xc0, !PT ;  /* 0x003f003f2a2a7812 */ /* 0x000fe400078ec0ff */
[----:B------:R-:W-:Y:S01]  /*8f60*/  LOP3.LUT R60, R60, 0x3f003f, RZ, 0xc0, !PT ;  /* 0x003f003f3c3c7812 */ /* 0x000fe200078ec0ff */
[-C--:B------:R-:W-:Y:S01]  /*8f70*/  HFMA2 R48, R21, R22.reuse, R20 ;  /* 0x0000001615307231 */ /* 0x080fe20000000014 */
[----:B------:R-:W-:Y:S01]  /*8f80*/  LOP3.LUT R61, R61, 0x3f003f, RZ, 0xc0, !PT ;  /* 0x003f003f3d3d7812 */ /* 0x000fe200078ec0ff */
[----:B------:R-:W-:Y:S01]  /*8f90*/  HFMA2 R45, R41, R22, R45 ;  /* 0x00000016292d7231 */ /* 0x000fe2000000002d */
[----:B------:R-:W-:Y:S01]  /*8fa0*/  LOP3.LUT R40, R40, 0x64006400, RZ, 0xfc, !PT ;  /* 0x6400640028287812 */ /* 0x000fe200078efcff */
[----:B------:R-:W-:Y:S01]  /*8fb0*/  HFMA2.MMA R46, R39, R22, R46 ;  /* 0x00000016272e7235 */ /* 0x000fe2000000002e */
[----:B------:R-:W-:-:S02]  /*8fc0*/  LOP3.LUT R20, R42, 0x64006400, RZ, 0xfc, !PT ;  /* 0x640064002a147812 */ /* 0x000fc400078efcff */
[----:B------:R-:W-:Y:S01]  /*8fd0*/  LOP3.LUT R22, R60, 0x64006400, RZ, 0xfc, !PT ;  /* 0x640064003c167812 */ /* 0x000fe200078efcff */
[----:B------:R-:W-:Y:S01]  /*8fe0*/  HADD2 R42, R40, -1056, -1056 ;  /* 0xe420e420282a7430 */ /* 0x000fe20000000000 */
[----:B------:R-:W-:Y:S01]  /*8ff0*/  LOP3.LUT R61, R61, 0x64006400, RZ, 0xfc, !PT ;  /* 0x640064003d3d7812 */ /* 0x000fe200078efcff */
[----:B------:R-:W-:Y:S01]  /*9000*/  HADD2 R40, R20, -1056, -1056 ;  /* 0xe420e42014287430 */ /* 0x000fe20000000000 */
[----:B------:R-:W-:Y:S02]  /*9010*/  LOP3.LUT R47, R12, 0x3f003f, RZ, 0xc0, !PT ;  /* 0x003f003f0c2f7812 */ /* 0x000fe400078ec0ff */
[----:B------:R-:W-:Y:S01]  /*9020*/  SHF.R.U32.HI R49, RZ, 0x6, R12 ;  /* 0x00000006ff317819 */ /* 0x000fe2000001160c */
[----:B------:R-:W-:Y:S01]  /*9030*/  HADD2 R22, R22, -1056, -1056 ;  /* 0xe420e42016167430 */ /* 0x000fe20000000000 */
[----:B------:R-:W-:Y:S02]  /*9040*/  LOP3.LUT R12, R13, 0x3f003f, RZ, 0xc0, !PT ;  /* 0x003f003f0d0c7812 */ /* 0x000fe400078ec0ff */
[----:B------:R-:W-:-:S02]  /*9050*/  SHF.R.U32.HI R50, RZ, 0x6, R13 ;  /* 0x00000006ff327819 */ /* 0x000fc4000001160d */
[----:B------:R-:W-:Y:S01]  /*9060*/  LOP3.LUT R13, R14, 0x3f003f, RZ, 0xc0, !PT ;  /* 0x003f003f0e0d7812 */ /* 0x000fe200078ec0ff */
[----:B------:R-:W-:Y:S01]  /*9070*/  HADD2 R20, R61, -1056, -1056 ;  /* 0xe420e4203d147430 */ /* 0x000fe20000000000 */
[----:B------:R-:W-:Y:S02]  /*9080*/  SHF.R.U32.HI R59, RZ, 0x6, R14 ;  /* 0x00000006ff3b7819 */ /* 0x000fe4000001160e */
[----:B------:R-:W-:Y:S02]  /*9090*/  LOP3.LUT R14, R15, 0x3f003f, RZ, 0xc0, !PT ;  /* 0x003f003f0f0e7812 */ /* 0x000fe400078ec0ff */
        /* <DEDUP_REMOVED lines=8> */
[----:B------:R-:W-:-:S02]  /*9120*/  LOP3.LUT R23, R12, 0x64006400, RZ, 0xfc, !PT ;  /* 0x640064000c177812 */ /* 0x000fc400078efcff */
[----:B------:R-:W-:Y:S01]  /*9130*/  LOP3.LUT R13, R59, 0x3f003f, RZ, 0xc0, !PT ;  /* 0x003f003f3b0d7812 */ /* 0x000fe200078ec0ff */
[----:B------:R-:W-:Y:S01]  /*9140*/  HADD2 R45, R45, -1056, -1056 ;  /* 0xe420e4202d2d7430 */ /* 0x000fe20000000000 */
        /* <DEDUP_REMOVED lines=185> */
.L_x_94:
[----:B------:R-:W-:Y:S01]  /*9ce0*/  IADD3 R26, R26, 0x20, RZ ;  /* 0x000000201a1a7810 */ /* 0x000fe20007ffe0ff */
[----:B------:R-:W-:Y:S01]  /*9cf0*/  UIMAD UR8, UR5, 0x18, URZ ;  /* 0x00000018050878a4 */ /* 0x000fe2000f8e023f */
[----:B------:R-:W-:Y:S01]  /*9d00*/  IMAD.WIDE.U32 R28, R28, 0x18, R30 ;  /* 0x000000181c1c7825 */ /* 0x000fe200078e001e */
[----:B------:R-:W-:Y:S01]  /*9d10*/  UIADD3 UR4, UR4, 0x40, URZ ;  /* 0x0000004004047890 */ /* 0x000fe2000fffe03f */
[C---:B------:R-:W-:Y:S02]  /*9d20*/  ISETP.GE.AND P0, PT, R26.reuse, c[0x0][0x1ac], PT ;  /* 0x00006b001a007a0c */ /* 0x040fe40003f06270 */
[----:B------:R-:W-:Y:S01]  /*9d30*/  ISETP.LT.AND P2, PT, R26, R25, PT ;  /* 0x000000191a00720c */ /* 0x000fe20003f41270 */
[----:B------:R-:W-:Y:S01]  /*9d40*/  IMAD.MOV.U32 R60, RZ, RZ, R28 ;  /* 0x000000ffff3c7224 */ /* 0x000fe200078e001c */
[----:B------:R-:W-:-:S11]  /*9d50*/  IADD3 R61, R29, UR8, RZ ;  /* 0x000000081d3d7c10 */ /* 0x000fd6000fffe0ff */
[----:B------:R-:W-:Y:S05]  /*9d60*/  @!P0 BRA P2, `(.L_x_95) ;  /* 0xffffd74000008947 */ /* 0x000fea000103ffff */
.L_x_92:
        /* <DEDUP_REMOVED lines=16> */
.L_x_99:
[----:B------:R-:W0:Y:S02]  /*9e70*/  LDS R12, [R0] ;  /* 0x00000000000c7984 */ /* 0x000e240000000800 */
[----:B0-----:R-:W-:-:S06]  /*9e80*/  HADD2 R13, R12, R24 ;  /* 0x000000180c0d7230 */ /* 0x001fcc0000000000 */
[----:B------:R-:W0:Y:S02]  /*9e90*/  ATOMS.CAST.SPIN R13, [R0], R12, R13 ;  /* 0x0000000c000d738d */ /* 0x000e24000180000d */
[----:B0-----:R-:W-:-:S13]  /*9ea0*/  ISETP.EQ.U32.AND P0, PT, R13, 0x1, PT ;  /* 0x000000010d00780c */ /* 0x001fda0003f02070 */
[----:B------:R-:W-:Y:S05]  /*9eb0*/  @!P0 BRA `(.L_x_99) ;  /* 0xffffffb000008947 */ /* 0x000fea000383ffff */
[----:B------:R-:W-:Y:S05]  /*9ec0*/  BRA `(.L_x_97) ;  /* 0x0000003000007947 */ /* 0x000fea0003800000 */
.L_x_98:
[----:B------:R-:W2:Y:S02]  /*9ed0*/  LD.E R0, [R2.64] ;  /* 0x0000000602007980 */ /* 0x000ea4000c101900 */
[----:B--2---:R-:W-:-:S05]  /*9ee0*/  IMAD.IADD R11, R24, 0x1, R0 ;  /* 0x00000001180b7824 */ /* 0x004fca00078e0200 */
[----:B------:R0:W-:Y:S02]  /*9ef0*/  ST.E [R2.64], R11 ;  /* 0x0000000b02007985 */ /* 0x0001e4000c101906 */
.L_x_97:
[----:B------:R-:W-:Y:S05]  /*9f00*/  BSYNC B0 ;  /* 0x0000000000007941 */ /* 0x000fea0003800000 */
.L_x_96:
[----:B------:R-:W2:Y:S01]  /*9f10*/  ATOM.E.ADD.F16x2.RN.STRONG.GPU P0, RZ, [R2.64+0x4], R10 ;  /* 0x0000040a02ff798a */ /* 0x000ea2000810e9c6 */
[----:B------:R-:W-:Y:S01]  /*9f20*/  BSSY B0, `(.L_x_100) ;  /* 0x0000010000007945 */ /* 0x000fe20003800000 */
[----:B--2---:R-:W-:Y:S05]  /*9f30*/  @P0 BRA `(.L_x_101) ;  /* 0x000000e000000947 */ /* 0x004fea0003800000 */
[----:B------:R-:W1:Y:S02]  /*9f40*/  QSPC.E.S P0, RZ, [R2+0x4] ;  /* 0x0000040002ff73aa */ /* 0x000e640000000500 */
[----:B-1----:R-:W-:Y:S05]  /*9f50*/  @!P0 BRA `(.L_x_102) ;  /* 0x0000009000008947 */ /* 0x002fea0003800000 */
[----:B------:R-:W-:Y:S01]  /*9f60*/  IADD3 R0, R2, 0x4, RZ ;  /* 0x0000000402007810 */ /* 0x000fe20007ffe0ff */
[----:B------:R-:W-:-:S03]  /*9f70*/  IMAD.MOV.U32 R13, RZ, RZ, R10 ;  /* 0x000000ffff0d7224 */ /* 0x000fc600078e000a */
[----:B------:R-:W-:-:S05]  /*9f80*/  LOP3.LUT R0, R0, 0xffffff, RZ, 0xc0, !PT ;  /* 0x00ffffff00007812 */ /* 0x000fca00078ec0ff */
.L_x_103:
[----:B------:R-:W1:Y:S02]  /*9f90*/  LDS R10, [R0] ;  /* 0x00000000000a7984 */ /* 0x000e640000000800 */
[----:B01----:R-:W-:-:S10]  /*9fa0*/  HFMA2.MMA R11, R10, 1, 1, R13 ;  /* 0x3c003c000a0b7835 */ /* 0x003fd4000000000d */
[----:B------:R-:W0:Y:S02]  /*9fb0*/  ATOMS.CAST.SPIN R11, [R0], R10, R11 ;  /* 0x0000000a000b738d */ /* 0x000e24000180000b */
[----:B0-----:R-:W-:-:S13]  /*9fc0*/  ISETP.EQ.U32.AND P0, PT, R11, 0x1, PT ;  /* 0x000000010b00780c */ /* 0x001fda0003f02070 */
[----:B------:R-:W-:Y:S05]  /*9fd0*/  @!P0 BRA `(.L_x_103) ;  /* 0xffffffb000008947 */ /* 0x000fea000383ffff */
[----:B------:R-:W-:Y:S05]  /*9fe0*/  BRA `(.L_x_101) ;  /* 0x0000003000007947 */ /* 0x000fea0003800000 */
.L_x_102:
[----:B------:R-:W2:Y:S02]  /*9ff0*/  LD.E R0, [R2.64+0x4] ;  /* 0x0000040602007980 */ /* 0x000ea4000c101900 */
[----:B0-2---:R-:W-:-:S05]  /*a000*/  IMAD.IADD R11, R10, 0x1, R0 ;  /* 0x000000010a0b7824 */ /* 0x005fca00078e0200 */
[----:B------:R0:W-:Y:S02]  /*a010*/  ST.E [R2.64+0x4], R11 ;  /* 0x0000040b02007985 */ /* 0x0001e4000c101906 */
.L_x_101:
[----:B------:R-:W-:Y:S05]  /*a020*/  BSYNC B0 ;  /* 0x0000000000007941 */ /* 0x000fea0003800000 */
.L_x_100:
[----:B------:R-:W-:-:S13]  /*a030*/  ISETP.GE.AND P0, PT, R27, 0x2, PT ;  /* 0x000000021b00780c */ /* 0x000fda0003f06270 */
[----:B------:R-:W-:Y:S05]  /*a040*/  @!P0 EXIT ;  /* 0x000000000000894d */ /* 0x000fea0003800000 */
[----:B------:R-:W-:-:S04]  /*a050*/  IMAD.MOV.U32 R13, RZ, RZ, c[0x0][0x18c] ;  /* 0x00006300ff0d7624 */ /* 0x000fc800078e00ff */
[----:B0-----:R-:W-:-:S05]  /*a060*/  IMAD.WIDE R2, R13, 0x2, R2 ;  /* 0x000000020d027825 */ /* 0x001fca00078e0202 */
[----:B------:R-:W2:Y:S01]  /*a070*/  ATOM.E.ADD.F16x2.RN.STRONG.GPU P0, RZ, [R2.64], R9 ;  /* 0x0000000902ff798a */ /* 0x000ea2000810e9c6 */
[----:B------:R-:W-:Y:S01]  /*a080*/  BSSY B0, `(.L_x_104) ;  /* 0x000000e000007945 */ /* 0x000fe20003800000 */
[----:B--2---:R-:W-:Y:S05]  /*a090*/  @P0 BRA `(.L_x_105) ;  /* 0x000000c000000947 */ /* 0x004fea0003800000 */
[----:B------:R-:W0:Y:S02]  /*a0a0*/  QSPC.E.S P0, RZ, [R2] ;  /* 0x0000000002ff73aa */ /* 0x000e240000000500 */
[----:B0-----:R-:W-:Y:S05]  /*a0b0*/  @!P0 BRA `(.L_x_106) ;  /* 0x0000007000008947 */ /* 0x001fea0003800000 */
[----:B------:R-:W-:-:S05]  /*a0c0*/  LOP3.LUT R0, R2, 0xffffff, RZ, 0xc0, !PT ;  /* 0x00ffffff02007812 */ /* 0x000fca00078ec0ff */
.L_x_107:
[----:B------:R-:W0:Y:S02]  /*a0d0*/  LDS R10, [R0] ;  /* 0x00000000000a7984 */ /* 0x000e240000000800 */
[----:B0-----:R-:W-:-:S06]  /*a0e0*/  HADD2 R11, R10, R9 ;  /* 0x000000090a0b7230 */ /* 0x001fcc0000000000 */
[----:B------:R-:W0:Y:S02]  /*a0f0*/  ATOMS.CAST.SPIN R11, [R0], R10, R11 ;  /* 0x0000000a000b738d */ /* 0x000e24000180000b */
[----:B0-----:R-:W-:-:S13]  /*a100*/  ISETP.EQ.U32.AND P0, PT, R11, 0x1, PT ;  /* 0x000000010b00780c */ /* 0x001fda0003f02070 */
[----:B------:R-:W-:Y:S05]  /*a110*/  @!P0 BRA `(.L_x_107) ;  /* 0xffffffb000008947 */ /* 0x000fea000383ffff */
[----:B------:R-:W-:Y:S05]  /*a120*/  BRA `(.L_x_105) ;  /* 0x0000003000007947 */ /* 0x000fea0003800000 */
.L_x_106:
[----:B------:R-:W2:Y:S02]  /*a130*/  LD.E R0, [R2.64] ;  /* 0x0000000602007980 */ /* 0x000ea4000c101900 */
[----:B--2---:R-:W-:-:S05]  /*a140*/  IMAD.IADD R9, R9, 0x1, R0 ;  /* 0x0000000109097824 */ /* 0x004fca00078e0200 */
[----:B------:R0:W-:Y:S02]  /*a150*/  ST.E [R2.64], R9 ;  /* 0x0000000902007985 */ /* 0x0001e4000c101906 */
.L_x_105:
[----:B------:R-:W-:Y:S05]  /*a160*/  BSYNC B0 ;  /* 0x0000000000007941 */ /* 0x000fea0003800000 */
.L_x_104:
        /* <DEDUP_REMOVED lines=8> */
.L_x_111:
[----:B------:R-:W1:Y:S02]  /*a1f0*/  LDS R8, [R0] ;  /* 0x0000000000087984 */ /* 0x000e640000000800 */
[----:B01----:R-:W-:-:S10]  /*a200*/  HFMA2.MMA R9, R8, 1, 1, R11 ;  /* 0x3c003c0008097835 */ /* 0x003fd4000000000b */
[----:B------:R-:W0:Y:S02]  /*a210*/  ATOMS.CAST.SPIN R9, [R0], R8, R9 ;  /* 0x000000080009738d */ /* 0x000e240001800009 */
[----:B0-----:R-:W-:-:S13]  /*a220*/  ISETP.EQ.U32.AND P0, PT, R9, 0x1, PT ;  /* 0x000000010900780c */ /* 0x001fda0003f02070 */
[----:B------:R-:W-:Y:S05]  /*a230*/  @!P0 BRA `(.L_x_111) ;  /* 0xffffffb000008947 */ /* 0x000fea000383ffff */
[----:B------:R-:W-:Y:S05]  /*a240*/  BRA `(.L_x_109) ;  /* 0x0000003000007947 */ /* 0x000fea0003800000 */
.L_x_110:
[----:B------:R-:W2:Y:S02]  /*a250*/  LD.E R0, [R2.64+0x4] ;  /* 0x0000040602007980 */ /* 0x000ea4000c101900 */
[----:B0-2---:R-:W-:-:S05]  /*a260*/  IMAD.IADD R9, R8, 0x1, R0 ;  /* 0x0000000108097824 */ /* 0x005fca00078e0200 */
[----:B------:R0:W-:Y:S02]  /*a270*/  ST.E [R2.64+0x4], R9 ;  /* 0x0000040902007985 */ /* 0x0001e4000c101906 */
.L_x_109:
[----:B------:R-:W-:Y:S05]  /*a280*/  BSYNC B0 ;  /* 0x0000000000007941 */ /* 0x000fea0003800000 */
.L_x_108:
[----:B------:R-:W-:-:S13]  /*a290*/  ISETP.NE.AND P0, PT, R27, 0x2, PT ;  /* 0x000000021b00780c */ /* 0x000fda0003f05270 */
[----:B------:R-:W-:Y:S05]  /*a2a0*/  @!P0 EXIT ;  /* 0x000000000000894d */ /* 0x000fea0003800000 */
[----:B0-----:R-:W-:-:S05]  /*a2b0*/  IMAD.WIDE R2, R13, 0x2, R2 ;  /* 0x000000020d027825 */ /* 0x001fca00078e0202 */
[----:B------:R-:W2:Y:S01]  /*a2c0*/  ATOM.E.ADD.F16x2.RN.STRONG.GPU P0, RZ, [R2.64], R7 ;  /* 0x0000000702ff798a */ /* 0x000ea2000810e9c6 */
[----:B------:R-:W-:Y:S01]  /*a2d0*/  BSSY B0, `(.L_x_112) ;  /* 0x000000e000007945 */ /* 0x000fe20003800000 */
[----:B--2---:R-:W-:Y:S05]  /*a2e0*/  @P0 BRA `(.L_x_113) ;  /* 0x000000c000000947 */ /* 0x004fea0003800000 */
[----:B------:R-:W0:Y:S02]  /*a2f0*/  QSPC.E.S P0, RZ, [R2] ;  /* 0x0000000002ff73aa */ /* 0x000e240000000500 */
[----:B0-----:R-:W-:Y:S05]  /*a300*/  @!P0 BRA `(.L_x_114) ;  /* 0x0000007000008947 */ /* 0x001fea0003800000 */
[----:B------:R-:W-:-:S05]  /*a310*/  LOP3.LUT R0, R2, 0xffffff, RZ, 0xc0, !PT ;  /* 0x00ffffff02007812 */ /* 0x000fca00078ec0ff */
.L_x_115:
[----:B------:R-:W0:Y:S02]  /*a320*/  LDS R8, [R0] ;  /* 0x0000000000087984 */ /* 0x000e240000000800 */
[----:B0-----:R-:W-:-:S06]  /*a330*/  HADD2 R9, R8, R7 ;  /* 0x0000000708097230 */ /* 0x001fcc0000000000 */
[----:B------:R-:W0:Y:S02]  /*a340*/  ATOMS.CAST.SPIN R9, [R0], R8, R9 ;  /* 0x000000080009738d */ /* 0x000e240001800009 */
[----:B0-----:R-:W-:-:S13]  /*a350*/  ISETP.EQ.U32.AND P0, PT, R9, 0x1, PT ;  /* 0x000000010900780c */ /* 0x001fda0003f02070 */
[----:B------:R-:W-:Y:S05]  /*a360*/  @!P0 BRA `(.L_x_115) ;  /* 0xffffffb000008947 */ /* 0x000fea000383ffff */
[----:B------:R-:W-:Y:S05]  /*a370*/  BRA `(.L_x_113) ;  /* 0x0000003000007947 */ /* 0x000fea0003800000 */
.L_x_114:
[----:B------:R-:W2:Y:S02]  /*a380*/  LD.E R0, [R2.64] ;  /* 0x0000000602007980 */ /* 0x000ea4000c101900 */
[----:B--2---:R-:W-:-:S05]  /*a390*/  IMAD.IADD R7, R7, 0x1, R0 ;  /* 0x0000000107077824 */ /* 0x004fca00078e0200 */
[----:B------:R0:W-:Y:S02]  /*a3a0*/  ST.E [R2.64], R7 ;  /* 0x0000000702007985 */ /* 0x0001e4000c101906 */
.L_x_113:
[----:B------:R-:W-:Y:S05]  /*a3b0*/  BSYNC B0 ;  /* 0x0000000000007941 */ /* 0x000fea0003800000 */
.L_x_112:
        /* <DEDUP_REMOVED lines=8> */
.L_x_119:
[----:B------:R-:W1:Y:S02]  /*a440*/  LDS R6, [R0] ;  /* 0x0000000000067984 */ /* 0x000e640000000800 */
[----:B01----:R-:W-:-:S10]  /*a450*/  HFMA2.MMA R7, R6, 1, 1, R9 ;  /* 0x3c003c0006077835 */ /* 0x003fd40000000009 */
[----:B------:R-:W0:Y:S02]  /*a460*/  ATOMS.CAST.SPIN R7, [R0], R6, R7 ;  /* 0x000000060007738d */ /* 0x000e240001800007 */
[----:B0-----:R-:W-:-:S13]  /*a470*/  ISETP.EQ.U32.AND P0, PT, R7, 0x1, PT ;  /* 0x000000010700780c */ /* 0x001fda0003f02070 */
[----:B------:R-:W-:Y:S05]  /*a480*/  @!P0 BRA `(.L_x_119) ;  /* 0xffffffb000008947 */ /* 0x000fea000383ffff */
[----:B------:R-:W-:Y:S05]  /*a490*/  BRA `(.L_x_117) ;  /* 0x0000003000007947 */ /* 0x000fea0003800000 */
.L_x_118:
[----:B------:R-:W2:Y:S02]  /*a4a0*/  LD.E R0, [R2.64+0x4] ;  /* 0x0000040602007980 */ /* 0x000ea4000c101900 */
[----:B0-2---:R-:W-:-:S05]  /*a4b0*/  IMAD.IADD R7, R6, 0x1, R0 ;  /* 0x0000000106077824 */ /* 0x005fca00078e0200 */
[----:B------:R0:W-:Y:S02]  /*a4c0*/  ST.E [R2.64+0x4], R7 ;  /* 0x0000040702007985 */ /* 0x0001e4000c101906 */
.L_x_117:
[----:B------:R-:W-:Y:S05]  /*a4d0*/  BSYNC B0 ;  /* 0x0000000000007941 */ /* 0x000fea0003800000 */
.L_x_116:
[----:B------:R-:W-:-:S13]  /*a4e0*/  ISETP.GE.AND P0, PT, R27, 0x4, PT ;  /* 0x000000041b00780c */ /* 0x000fda0003f06270 */
        /* <DEDUP_REMOVED lines=8> */
.L_x_123:
[----:B------:R-:W0:Y:S02]  /*a570*/  LDS R6, [R0] ;  /* 0x0000000000067984 */ /* 0x000e240000000800 */
[----:B0-----:R-:W-:-:S06]  /*a580*/  HADD2 R7, R6, R5 ;  /* 0x0000000506077230 */ /* 0x001fcc0000000000 */
[----:B------:R-:W0:Y:S02]  /*a590*/  ATOMS.CAST.SPIN R7, [R0], R6, R7 ;  /* 0x000000060007738d */ /* 0x000e240001800007 */
[----:B0-----:R-:W-:-:S13]  /*a5a0*/  ISETP.EQ.U32.AND P0, PT, R7, 0x1, PT ;  /* 0x000000010700780c */ /* 0x001fda0003f02070 */
[----:B------:R-:W-:Y:S05]  /*a5b0*/  @!P0 BRA `(.L_x_123) ;  /* 0xffffffb000008947 */ /* 0x000fea000383ffff */
[----:B------:R-:W-:Y:S05]  /*a5c0*/  BRA `(.L_x_121) ;  /* 0x0000003000007947 */ /* 0x000fea0003800000 */
.L_x_122:
[----:B------:R-:W2:Y:S02]  /*a5d0*/  LD.E R0, [R2.64] ;  /* 0x0000000602007980 */ /* 0x000ea4000c101900 */
[----:B--2---:R-:W-:-:S05]  /*a5e0*/  IMAD.IADD R5, R5, 0x1, R0 ;  /* 0x0000000105057824 */ /* 0x004fca00078e0200 */
[----:B------:R0:W-:Y:S02]  /*a5f0*/  ST.E [R2.64], R5 ;  /* 0x0000000502007985 */ /* 0x0001e4000c101906 */
.L_x_121:
[----:B------:R-:W-:Y:S05]  /*a600*/  BSYNC B0 ;  /* 0x0000000000007941 */ /* 0x000fea0003800000 */
.L_x_120:
[----:B------:R-:W2:Y:S02]  /*a610*/  ATOM.E.ADD.F16x2.RN.STRONG.GPU P0, RZ, [R2.64+0x4], R4 ;  /* 0x0000040402ff798a */ /* 0x000ea4000810e9c6 */
[----:B--2---:R-:W-:Y:S05]  /*a620*/  @P0 EXIT ;  /* 0x000000000000094d */ /* 0x004fea0003800000 */
[----:B------:R-:W1:Y:S02]  /*a630*/  QSPC.E.S P0, RZ, [R2+0x4] ;  /* 0x0000040002ff73aa */ /* 0x000e640000000500 */
[----:B-1----:R-:W-:Y:S05]  /*a640*/  @!P0 BRA `(.L_x_124) ;  /* 0x0000009000008947 */ /* 0x002fea0003800000 */
[----:B0-----:R-:W-:Y:S01]  /*a650*/  IADD3 R2, R2, 0x4, RZ ;  /* 0x0000000402027810 */ /* 0x001fe20007ffe0ff */
[----:B------:R-:W-:-:S03]  /*a660*/  IMAD.MOV.U32 R3, RZ, RZ, R4 ;  /* 0x000000ffff037224 */ /* 0x000fc600078e0004 */
[----:B------:R-:W-:-:S05]  /*a670*/  LOP3.LUT R2, R2, 0xffffff, RZ, 0xc0, !PT ;  /* 0x00ffffff02027812 */ /* 0x000fca00078ec0ff */
.L_x_125:
[----:B------:R-:W0:Y:S02]  /*a680*/  LDS R4, [R2] ;  /* 0x0000000002047984 */ /* 0x000e240000000800 */
[----:B0-----:R-:W-:-:S10]  /*a690*/  HFMA2.MMA R5, R4, 1, 1, R3 ;  /* 0x3c003c0004057835 */ /* 0x001fd40000000003 */
[----:B------:R-:W0:Y:S02]  /*a6a0*/  ATOMS.CAST.SPIN R5, [R2], R4, R5 ;  /* 0x000000040205738d */ /* 0x000e240001800005 */
[----:B0-----:R-:W-:-:S13]  /*a6b0*/  ISETP.EQ.U32.AND P0, PT, R5, 0x1, PT ;  /* 0x000000010500780c */ /* 0x001fda0003f02070 */
[----:B------:R-:W-:Y:S05]  /*a6c0*/  @!P0 BRA `(.L_x_125) ;  /* 0xffffffb000008947 */ /* 0x000fea000383ffff */
[----:B------:R-:W-:Y:S05]  /*a6d0*/  EXIT ;  /* 0x000000000000794d */ /* 0x000fea0003800000 */
.L_x_124:
[----:B------:R-:W2:Y:S02]  /*a6e0*/  LD.E R0, [R2.64+0x4] ;  /* 0x0000040602007980 */ /* 0x000ea4000c101900 */
[----:B0-2---:R-:W-:-:S05]  /*a6f0*/  IMAD.IADD R5, R4, 0x1, R0 ;  /* 0x0000000104057824 */ /* 0x005fca00078e0200 */
[----:B------:R-:W-:Y:S01]  /*a700*/  ST.E [R2.64+0x4], R5 ;  /* 0x0000040502007985 */ /* 0x000fe2000c101906 */
[----:B------:R-:W-:Y:S05]  /*a710*/  EXIT ;  /* 0x000000000000794d */ /* 0x000fea0003800000 */
.L_x_126:
        /* <DEDUP_REMOVED lines=14> */
.L_x_3716:


//--------------------- .text._Z23gemm_half_q_half_kernelILi4ELi40ELb0ELb0ELi64EEvPK6__halfPKjS4_S2_PS0_iiiiPKtS7_iiiiiibS2_i --------------------------
	.section	.text._Z23gemm_half_q_half_kernelILi4ELi40ELb0ELb0ELi64EEvPK6__halfPKjS4_S2_PS0_iiiiPKtS7_iiiiiibS2_i,"ax",@progbits
	.sectioninfo	@"SHI_REGISTERS=72"
	.align	128
        .global         _Z23gemm_half_q_half_kernelILi4ELi40ELb0ELb0ELi64EEvPK6__halfPKjS4_S2_PS0_iiiiPKtS7_iiiiiibS2_i
        .type           _Z23gemm_half_q_half_kernelILi4ELi40ELb0ELb0ELi64EEvPK6__halfPKjS4_S2_PS0_iiiiPKtS7_iiiiiibS2_i,@function
        .size           _Z23gemm_half_q_half_kernelILi4ELi40ELb0ELb0ELi64EEvPK6__halfPKjS4_S2_PS0_iiiiPKtS7_iiiiiibS2_i,(.L_x_3717 - _Z23gemm_half_q_half_kernelILi4ELi40ELb0ELb0ELi64EEvPK6__halfPKjS4_S2_PS0_iiiiPKtS7_iiiiiibS2_i)
        .other          _Z23gemm_half_q_half_kernelILi4ELi40ELb0ELb0ELi64EEvPK6__halfPKjS4_S2_PS0_iiiiPKtS7_iiiiiibS2_i,@"STO_CUDA_ENTRY STV_DEFAULT"
_Z23gemm_half_q_half_kernelILi4ELi40ELb0ELb0ELi64EEvPK6__halfPKjS4_S2_PS0_iiiiPKtS7_iiiiiibS2_i:
.text._Z23gemm_half_q_half_kernelILi4ELi40ELb0ELb0ELi64EEvPK6__halfPKjS4_S2_PS0_iiiiPKtS7_iiiiiibS2_i:
        /* <DEDUP_REMOVED lines=15> */
[----:B---3--:R-:W-:-:S03]  /*00f0*/  IMAD R4, R4, 0x40, R9 ;  /* 0x0000004004047824 */ /* 0x008fc600078e0209 */
[----:B------:R-:W-:Y:S01]  /*0100*/  ISETP.GE.OR P0, PT, R18, R3, !P1 ;  /* 0x000000031200720c */ /* 0x000fe20004f06670 */
[----:B------:R-:W-:Y:S01]  /*0110*/  IMAD.SHL.U32 R8, R4, 0x4, RZ ;  /* 0x0000000404087824 */ /* 0x000fe200078e00ff */
[----:B------:R-:W-:-:S11]  /*0120*/  IMNMX R4, R6, 0x4, PT ;  /* 0x0000000406047817 */ /* 0x000fd60003800200 */
        /* <DEDUP_REMOVED lines=15> */
.L_x_131:
        /* <DEDUP_REMOVED lines=36> */
.L_x_130:
[----:B0-----:R-:W-:-:S05]  /*0460*/  IMAD.IADD R10, R4, 0x1, -R18 ;  /* 0x00000001040a7824 */ /* 0x001fca00078e0a12 */
[----:B------:R-:W-:-:S13]  /*0470*/  ISETP.GT.AND P2, PT, R10, 0x1, PT ;  /* 0x000000010a00780c */ /* 0x000fda0003f44270 */
[----:B------:R-:W-:Y:S05]  /*0480*/  @!P2 BRA `(.L_x_132) ;  /* 0x000001300000a947 */ /* 0x000fea0003800000 */
[----:B------:R-:W-:-:S04]  /*0490*/  LEA R10, R5, R18, 0x2 ;  /* 0x00000012050a7211 */ /* 0x000fc800078e10ff */
        /* <DEDUP_REMOVED lines=18> */
.L_x_132:
        /* <DEDUP_REMOVED lines=12> */
.L_x_129:
[----:B------:R-:W-:Y:S01]  /*0680*/  ISETP.GT.AND P2, PT, R4, 0x3, PT ;  /* 0x000000030400780c */ /* 0x000fe20003f44270 */
[----:B------:R-:W-:Y:S01]  /*0690*/  IMAD.SHL.U32 R21, R9, 0x2, RZ ;  /* 0x0000000209157824 */ /* 0x000fe200078e00ff */
[----:B------:R-:W-:Y:S01]  /*06a0*/  PLOP3.LUT P0, PT, PT, PT, PT, 0x80, 0x0 ;  /* 0x000000000000781c */ /* 0x000fe20003f0f070 */
[----:B------:R-:W-:-:S10]  /*06b0*/  IMAD.MOV.U32 R20, RZ, RZ, RZ ;  /* 0x000000ffff147224 */ /* 0x000fd400078e00ff */
[----:B------:R-:W-:Y:S05]  /*06c0*/  @!P2 BRA `(.L_x_133) ;  /* 0x000002600000a947 */ /* 0x000fea0003800000 */
[----:B------:R-:W-:Y:S02]  /*06d0*/  PLOP3.LUT P0, PT, PT, PT, PT, 0x8, 0x0 ;  /* 0x000000000000781c */ /* 0x000fe40003f0e170 */
[----:B------:R-:W-:Y:S02]  /*06e0*/  IADD3 R23, R4, -0x3, RZ ;  /* 0xfffffffd04177810 */ /* 0x000fe40007ffe0ff */
.L_x_134:
        /* <DEDUP_REMOVED lines=18> */
[----:B------:R-:W-:Y:S02]  /*0810*/  LEA R14, P3, R17, c[0x0][0x160], 0x1 ;  /* 0x00005800110e7a11 */ /* 0x000fe400078608ff */
[----:B------:R-:W-:Y:S02]  /*0820*/  LEA.HI.X.SX32 R24, R15, R22, 0x1, P5 ;  /* 0x000000160f187211 */ /* 0x000fe400028f0eff */
        /* <DEDUP_REMOVED lines=16> */
.L_x_133:
[----:B0-----:R-:W-:-:S05]  /*0930*/  IMAD.IADD R7, R4, 0x1, -R20 ;  /* 0x0000000104077824 */ /* 0x001fca00078e0a14 */
[----:B------:R-:W-:-:S13]  /*0940*/  ISETP.GT.AND P2, PT, R7, 0x1, PT ;  /* 0x000000010700780c */ /* 0x000fda0003f44270 */
[----:B------:R-:W-:Y:S05]  /*0950*/  @!P2 BRA `(.L_x_135) ;  /* 0x000001300000a947 */ /* 0x000fea0003800000 */
[----:B------:R-:W-:-:S05]  /*0960*/  IMAD R7, R5, 0x4, R20 ;  /* 0x0000000405077824 */ /* 0x000fca00078e0214 */
[C---:B------:R-:W-:Y:S01]  /*0970*/  IADD3 R9, R7.reuse, 0x1, RZ ;  /* 0x0000000107097810 */ /* 0x040fe20007ffe0ff */
[----:B------:R-:W-:-:S04]  /*0980*/  IMAD R7, R7, c[0x0][0x190], RZ ;  /* 0x0000640007077a24 */ /* 0x000fc800078e02ff */
[----:B------:R-:W-:Y:S01]  /*0990*/  IMAD R9, R9, c[0x0][0x190], RZ ;  /* 0x0000640009097a24 */ /* 0x000fe200078e02ff */
[----:B------:R-:W-:-:S04]  /*09a0*/  IADD3 R11, P0, R18, R7, RZ ;  /* 0x00000007120b7210 */ /* 0x000fc80007f1e0ff */
[----:B------:R-:W-:Y:S02]  /*09b0*/  IADD3 R13, P2, R18, R9, RZ ;  /* 0x00000009120d7210 */ /* 0x000fe40007f5e0ff */
[-C--:B------:R-:W-:Y:S02]  /*09c0*/  LEA.HI.X.SX32 R16, R7, R22.reuse, 0x1, P0 ;  /* 0x0000001607107211 */ /* 0x080fe400000f0eff */
[----:B------:R-:W-:Y:S02]  /*09d0*/  LEA.HI.X.SX32 R14, R9, R22, 0x1, P2 ;  /* 0x00000016090e7211 */ /* 0x000fe400010f0eff */
[----:B------:R-:W-:Y:S02]  /*09e0*/  LEA R10, P0, R11, c[0x0][0x160], 0x1 ;  /* 0x000058000b0a7a11 */ /* 0x000fe400078008ff */
[----:B------:R-:W-:Y:S02]  /*09f0*/  LEA R12, P2, R13, c[0x0][0x160], 0x1 ;  /* 0x000058000d0c7a11 */ /* 0x000fe400078408ff */
[----:B------:R-:W-:-:S02]  /*0a00*/  LEA.HI.X R11, R11, c[0x0][0x164], R16, 0x1, P0 ;  /* 0x000059000b0b7a11 */ /* 0x000fc400000f0c10 */
[----:B------:R-:W-:-:S03]  /*0a10*/  LEA.HI.X R13, R13, c[0x0][0x164], R14, 0x1, P2 ;  /* 0x000059000d0d7a11 */ /* 0x000fc600010f0c0e */
[----:B------:R-:W2:Y:S04]  /*0a20*/  LDG.E.U16.CONSTANT R10, [R10.64] ;  /* 0x000000060a0a7981 */ /* 0x000ea8000c1e9500 */
[----:B------:R-:W3:Y:S01]  /*0a30*/  LDG.E.U16.CONSTANT R12, [R12.64] ;  /* 0x000000060c0c7981 */ /* 0x000ee2000c1e9500 */
[C---:B------:R-:W-:Y:S02]  /*0a40*/  LEA R7, R20.reuse, R21, 0x7 ;  /* 0x0000001514077211 */ /* 0x040fe400078e38ff */
[----:B------:R-:W-:Y:S02]  /*0a50*/  PLOP3.LUT P0, PT, PT, PT, PT, 0x8, 0x0 ;  /* 0x000000000000781c */ /* 0x000fe40003f0e170 */
[----:B------:R-:W-:Y:S01]  /*0a60*/  IADD3 R20, R20, 0x2, RZ ;  /* 0x0000000214147810 */ /* 0x000fe20007ffe0ff */
[----:B--2---:R0:W-:Y:S04]  /*0a70*/  STS.U16 [R7], R10 ;  /* 0x0000000a07007388 */ /* 0x0041e80000000400 */
[----:B---3--:R0:W-:Y:S04]  /*0a80*/  STS.U16 [R7+0x80], R12 ;  /* 0x0000800c07007388 */ /* 0x0081e80000000400 */
.L_x_135:
        /* <DEDUP_REMOVED lines=11> */
.L_x_128:
[----:B------:R-:W-:Y:S05]  /*0b40*/  BSYNC B0 ;  /* 0x0000000000007941 */ /* 0x000fea0003800000 */
.L_x_127:
        /* <DEDUP_REMOVED lines=14> */
.L_x_138:
        /* <DEDUP_REMOVED lines=19> */
.L_x_137:
        /* <DEDUP_REMOVED lines=14> */
.L_x_139:
[----:B------:R-:W-:-:S13]  /*0e40*/  ISETP.LT.OR P0, PT, R16, R4, P0 ;  /* 0x000000041000720c */ /* 0x000fda0000701670 */
[----:B------:R-:W-:Y:S01]  /*0e50*/  @P0 IMAD R5, R5, 0x4, R16 ;  /* 0x0000000405050824 */ /* 0x000fe200078e0210 */
[----:B0-----:R-:W-:-:S03]  /*0e60*/  @P0 MOV R6, 0x2 ;  /* 0x0000000200060802 */ /* 0x001fc60000000f00 */
[----:B------:R-:W-:-:S04]  /*0e70*/  @P0 IMAD R5, R5, c[0x0][0x18c], R8 ;  /* 0x0000630005050a24 */ /* 0x000fc800078e0208 */
[----:B------:R-:W-:-:S05]  /*0e80*/  @P0 IMAD.WIDE R6, R5, R6, c[0x0][0x180] ;  /* 0x0000600005060625 */ /* 0x000fca00078e0206 */
[----:B------:R0:W-:Y:S02]  /*0e90*/  @P0 STG.E.64 [R6.64], RZ ;  /* 0x000000ff06000986 */ /* 0x0001e4000c101b06 */
.L_x_136:
        /* <DEDUP_REMOVED lines=14> */
.L_x_141:
        /* <DEDUP_REMOVED lines=43> */
.L_x_140:
[----:B------:R-:W2:Y:S04]  /*1230*/  LDL.64 R14, [R1] ;  /* 0x00000000010e7983 */ /* 0x000ea80000100a00 */
[----:B------:R3:W4:Y:S01]  /*1240*/  LDG.E.U16.CONSTANT R13, [R10.64+0x2] ;  /* 0x000002060a0d7981 */ /* 0x000722000c1e9500 */
[C---:B------:R-:W-:Y:S01]  /*1250*/  ISETP.GT.AND P2, PT, R2.reuse, c[0x0][0x1a8], PT ;  /* 0x00006a0002007a0c */ /* 0x040fe20003f44270 */
[----:B------:R-:W-:Y:S01]  /*1260*/  UMOV UR4, URZ ;  /* 0x0000003f00047c82 */ /* 0x000fe20008000000 */
[C---:B------:R-:W-:Y:S02]  /*1270*/  ISETP.GT.AND P3, PT, R2.reuse, c[0x0][0x1ac], PT ;  /* 0x00006b0002007a0c */ /* 0x040fe40003f64270 */
[----:B0-----:R-:W-:-:S02]  /*1280*/  IMNMX R6, R2, c[0x0][0x1a8], PT ;  /* 0x00006a0002067a17 */ /* 0x001fc40003800200 */
[C---:B------:R-:W-:Y:S02]  /*1290*/  ISETP.GT.AND P4, PT, R2.reuse, c[0x0][0x1b0], PT ;  /* 0x00006c0002007a0c */ /* 0x040fe40003f84270 */
[----:B------:R-:W-:Y:S02]  /*12a0*/  SHF.R.S32.HI R7, RZ, 0x1f, R6 ;  /* 0x0000001fff077819 */ /* 0x000fe40000011406 */
[C---:B------:R-:W-:Y:S02]  /*12b0*/  ISETP.GT.AND P5, PT, R2.reuse, c[0x0][0x1b4], PT ;  /* 0x00006d0002007a0c */ /* 0x040fe40003fa4270 */
[C---:B------:R-:W-:Y:S02]  /*12c0*/  ISETP.GT.AND P6, PT, R2.reuse, c[0x0][0x1b8], PT ;  /* 0x00006e0002007a0c */ /* 0x040fe40003fc4270 */
[----:B------:R-:W-:Y:S02]  /*12d0*/  @P2 IMNMX R5, R2, c[0x0][0x1ac], PT ;  /* 0x00006b0002052a17 */ /* 0x000fe40003800200 */
[----:B------:R-:W-:-:S02]  /*12e0*/  LEA.HI R18, R7, R6, RZ, 0x5 ;  /* 0x0000000607127211 */ /* 0x000fc400078f28ff */
[----:B------:R-:W-:Y:S02]  /*12f0*/  @P2 IADD3 R5, R5, -c[0x0][0x1a8], RZ ;  /* 0x80006a0005052a10 */ /* 0x000fe40007ffe0ff */
[C---:B------:R-:W-:Y:S02]  /*1300*/  @P3 IMNMX R7, R2.reuse, c[0x0][0x1b0], PT ;  /* 0x00006c0002073a17 */ /* 0x040fe40003800200 */
[----:B------:R-:W-:Y:S02]  /*1310*/  @P2 SHF.R.S32.HI R6, RZ, 0x1f, R5 ;  /* 0x0000001fff062819 */ /* 0x000fe40000011405 */
[----:B------:R-:W-:Y:S02]  /*1320*/  @P3 IADD3 R9, R7, -c[0x0][0x1ac], RZ ;  /* 0x80006b0007093a10 */ /* 0x000fe40007ffe0ff */
[----:B-1-3--:R-:W-:Y:S02]  /*1330*/  @P4 IMNMX R10, R2, c[0x0][0x1b4], PT ;  /* 0x00006d00020a4a17 */ /* 0x00afe40003800200 */
[----:B------:R-:W-:-:S02]  /*1340*/  @P2 LEA.HI R7, R6, R5, RZ, 0x5 ;  /* 0x0000000506072211 */ /* 0x000fc400078f28ff */
[----:B------:R-:W-:Y:S02]  /*1350*/  @P3 SHF.R.S32.HI R6, RZ, 0x1f, R9 ;  /* 0x0000001fff063819 */ /* 0x000fe40000011409 */
[----:B------:R-:W-:Y:S02]  /*1360*/  @P5 IMNMX R11, R2, c[0x0][0x1b8], PT ;  /* 0x00006e00020b5a17 */ /* 0x000fe40003800200 */
[----:B------:R-:W-:Y:S02]  /*1370*/  @P4 IADD3 R10, R10, -c[0x0][0x1b0], RZ ;  /* 0x80006c000a0a4a10 */ /* 0x000fe40007ffe0ff */
[----:B------:R-:W-:Y:S02]  /*1380*/  @P6 IMNMX R16, R2, c[0x0][0x1bc], PT ;  /* 0x00006f0002106a17 */ /* 0x000fe40003800200 */
[----:B------:R-:W-:Y:S01]  /*1390*/  @P3 LEA.HI R9, R6, R9, RZ, 0x5 ;  /* 0x0000000906093211 */ /* 0x000fe200078f28ff */
[----:B------:R-:W-:Y:S01]  /*13a0*/  HFMA2.MMA R6, -RZ, RZ, 0, 0 ;  /* 0x00000000ff067435 */ /* 0x000fe200000001ff */
[----:B------:R-:W-:-:S02]  /*13b0*/  @P5 IADD3 R12, R11, -c[0x0][0x1b4], RZ ;  /* 0x80006d000b0c5a10 */ /* 0x000fc40007ffe0ff */
[----:B------:R-:W-:Y:S02]  /*13c0*/  @P4 SHF.R.S32.HI R5, RZ, 0x1f, R10 ;  /* 0x0000001fff054819 */ /* 0x000fe4000001140a */
[----:B------:R-:W-:Y:S02]  /*13d0*/  @P6 IADD3 R16, R16, -c[0x0][0x1b8], RZ ;  /* 0x80006e0010106a10 */ /* 0x000fe40007ffe0ff */
[----:B------:R-:W-:Y:S02]  /*13e0*/  @P3 SHF.R.S32.HI R9, RZ, 0x5, R9 ;  /* 0x00000005ff093819 */ /* 0x000fe40000011409 */
[----:B------:R-:W-:Y:S02]  /*13f0*/  @P5 SHF.R.S32.HI R17, RZ, 0x1f, R12 ;  /* 0x0000001fff115819 */ /* 0x000fe4000001140c */
[----:B------:R-:W-:Y:S01]  /*1400*/  @P4 LEA.HI R11, R5, R10, RZ, 0x5 ;  /* 0x0000000a050b4211 */ /* 0x000fe200078f28ff */
[----:B------:R-:W-:Y:S01]  /*1410*/  IMAD.MOV.U32 R5, RZ, RZ, RZ ;  /* 0x000000ffff057224 */ /* 0x000fe200078e00ff */
[----:B------:R-:W-:Y:S01]  /*1420*/  @P6 SHF.R.S32.HI R19, RZ, 0x1f, R16 ;  /* 0x0000001fff136819 */ /* 0x000fe20000011410 */
[----:B------:R-:W-:Y:S01]  /*1430*/  @P3 IMAD R5, R9, 0x5, RZ ;  /* 0x0000000509053824 */ /* 0x000fe200078e02ff */
[----:B------:R-:W-:Y:S01]  /*1440*/  @P2 SHF.R.S32.HI R7, RZ, 0x5, R7 ;  /* 0x00000005ff072819 */ /* 0x000fe20000011407 */
[----:B------:R-:W-:Y:S01]  /*1450*/  IMAD.MOV.U32 R10, RZ, RZ, RZ ;  /* 0x000000ffff0a7224 */ /* 0x000fe200078e00ff */
[----:B------:R-:W-:Y:S01]  /*1460*/  @P5 LEA.HI R17, R17, R12, RZ, 0x5 ;  /* 0x0000000c11115211 */ /* 0x000fe200078f28ff */
[----:B------:R-:W-:Y:S01]  /*1470*/  IMAD.MOV.U32 R12, RZ, RZ, RZ ;  /* 0x000000ffff0c7224 */ /* 0x000fe200078e00ff */
[----:B------:R-:W-:Y:S01]  /*1480*/  @P4 SHF.R.S32.HI R11, RZ, 0x5, R11 ;  /* 0x00000005ff0b4819 */ /* 0x000fe2000001140b */
[----:B------:R-:W-:Y:S01]  /*1490*/  @P2 IMAD R6, R7, 0x6, RZ ;  /* 0x0000000607062824 */ /* 0x000fe200078e02ff */
[----:B------:R-:W-:Y:S01]  /*14a0*/  @P6 LEA.HI R19, R19, R16, RZ, 0x5 ;  /* 0x0000001013136211 */ /* 0x000fe200078f28ff */
[----:B------:R-:W-:Y:S01]  /*14b0*/  IMAD.MOV.U32 R7, RZ, RZ, RZ ;  /* 0x000000ffff077224 */ /* 0x000fe200078e00ff */
[----:B------:R-:W-:Y:S01]  /*14c0*/  SHF.R.S32.HI R9, RZ, 0x5, R18 ;  /* 0x00000005ff097819 */ /* 0x000fe20000011412 */
[----:B------:R-:W-:Y:S01]  /*14d0*/  @P4 IMAD.SHL.U32 R10, R11, 0x4, RZ ;  /* 0x000000040b0a4824 */ /* 0x000fe200078e00ff */
[----:B------:R-:W-:-:S02]  /*14e0*/  @P5 SHF.R.S32.HI R17, RZ, 0x5, R17 ;  /* 0x00000005ff115819 */ /* 0x000fc40000011411 */
[----:B------:R-:W-:Y:S01]  /*14f0*/  @P6 SHF.R.S32.HI R19, RZ, 0x5, R19 ;  /* 0x00000005ff136819 */ /* 0x000fe20000011413 */
[----:B------:R-:W-:Y:S01]  /*1500*/  IMAD R6, R9, 0x8, R6 ;  /* 0x0000000809067824 */ /* 0x000fe200078e0206 */
[----:B------:R-:W-:Y:S01]  /*1510*/  ISETP.GE.OR P0, PT, R2, c[0x0][0x1ac], P0 ;  /* 0x00006b0002007a0c */ /* 0x000fe20000706670 */
[----:B------:R-:W-:Y:S01]  /*1520*/  @P5 IMAD R7, R17, 0x3, RZ ;  /* 0x0000000311075824 */ /* 0x000fe200078e02ff */
[----:B------:R-:W-:Y:S01]  /*1530*/  PRMT R9, RZ, 0x5410, RZ ;  /* 0x00005410ff097816 */ /* 0x000fe200000000ff */
[----:B------:R-:W-:Y:S01]  /*1540*/  @P6 IMAD.SHL.U32 R12, R19, 0x2, RZ ;  /* 0x00000002130c6824 */ /* 0x000fe200078e00ff */
[----:B------:R-:W-:Y:S02]  /*1550*/  IADD3 R5, R10, R6, R5 ;  /* 0x000000060a057210 */ /* 0x000fe40007ffe005 */
[----:B------:R-:W-:Y:S02]  /*1560*/  SHF.R.S32.HI R6, RZ, 0x1f, R8 ;  /* 0x0000001fff067819 */ /* 0x000fe40000011408 */
[----:B------:R-:W-:-:S02]  /*1570*/  IADD3 R5, R12, R5, R7 ;  /* 0x000000050c057210 */ /* 0x000fc40007ffe007 */
[----:B------:R-:W-:Y:S02]  /*1580*/  PRMT R7, RZ, 0x5410, RZ ;  /* 0x00005410ff077816 */ /* 0x000fe400000000ff */
[----:B------:R-:W-:Y:S01]  /*1590*/  PRMT R12, RZ, 0x5410, RZ ;  /* 0x00005410ff0c7816 */ /* 0x000fe200000000ff */
[----:B------:R-:W-:Y:S01]  /*15a0*/  IMAD R5, R5, c[0x0][0x18c], RZ ;  /* 0x0000630005057a24 */ /* 0x000fe200078e02ff */
[----:B------:R-:W-:Y:S02]  /*15b0*/  PRMT R10, RZ, 0x5410, RZ ;  /* 0x00005410ff0a7816 */ /* 0x000fe400000000ff */
[----:B------:R-:W-:Y:S02]  /*15c0*/  PRMT R11, RZ, 0x5410, RZ ;  /* 0x00005410ff0b7816 */ /* 0x000fe400000000ff */
[----:B------:R-:W-:-:S04]  /*15d0*/  IADD3 R8, P2, R8, R5, RZ ;  /* 0x0000000508087210 */ /* 0x000fc80007f5e0ff */
[----:B------:R-:W-:Y:S02]  /*15e0*/  LEA.HI.X.SX32 R5, R5, R6, 0x1, P2 ;  /* 0x0000000605057211 */ /* 0x000fe400010f0eff */
[C---:B------:R-:W-:Y:S02]  /*15f0*/  LEA R28, P2, R8.reuse, c[0x0][0x168], 0x2 ;  /* 0x00005a00081c7a11 */ /* 0x040fe400078410ff */
[----:B------:R-:W-:Y:S02]  /*1600*/  PRMT R6, RZ, 0x5410, RZ ;  /* 0x00005410ff067816 */ /* 0x000fe400000000ff */
[----:B------:R-:W-:Y:S01]  /*1610*/  LEA.HI.X R29, R8, c[0x0][0x16c], R5, 0x2, P2 ;  /* 0x00005b00081d7a11 */ /* 0x000fe200010f1405 */
[----:B------:R-:W-:Y:S01]  /*1620*/  IMAD.MOV.U32 R5, RZ, RZ, RZ ;  /* 0x000000ffff057224 */ /* 0x000fe200078e00ff */
[----:B------:R-:W-:Y:S02]  /*1630*/  PRMT R8, RZ, 0x5410, RZ ;  /* 0x00005410ff087816 */ /* 0x000fe400000000ff */
[----:B--2---:R-:W-:-:S02]  /*1640*/  PRMT R30, R14, 0x7610, R14 ;  /* 0x000076100e1e7816 */ /* 0x004fc4000000000e */
[----:B------:R-:W-:Y:S01]  /*1650*/  PRMT R14, RZ, 0x5410, RZ ;  /* 0x00005410ff0e7816 */ /* 0x000fe200000000ff */
[----:B----4-:R-:W-:Y:S01]  /*1660*/  IMAD.IADD R13, R2, 0x1, R13 ;  /* 0x00000001020d7824 */ /* 0x010fe200078e020d */
[----:B------:R-:W-:Y:S05]  /*1670*/  @P0 BRA `(.L_x_142) ;  /* 0x000028b000000947 */ /* 0x000fea0003800000 */
[----:B------:R-:W-:Y:S01]  /*1680*/  MOV R5, RZ ;  /* 0x000000ff00057202 */ /* 0x000fe20000000f00 */
[----:B------:R-:W-:Y:S01]  /*1690*/  UMOV UR4, URZ ;  /* 0x0000003f00047c82 */ /* 0x000fe20008000000 */
[----:B------:R-:W-:Y:S02]  /*16a0*/  PRMT R6, R6, 0x5410, RZ ;  /* 0x0000541006067816 */ /* 0x000fe400000000ff */
.L_x_145:
        /* <DEDUP_REMOVED lines=14> */
[----:B------:R-:W-:Y:S01]  /*1790*/  IMAD.MOV.U32 R17, RZ, RZ, 0x4 ;  /* 0x00000004ff117424 */ /* 0x000fe200078e00ff */
[----:B------:R-:W2:Y:S03]  /*17a0*/  LDG.E.128.CONSTANT R24, [R28.64] ;  /* 0x000000061c187981 */ /* 0x000ea6000c1e9d00 */
[----:B------:R-:W-:-:S06]  /*17b0*/  IMAD.WIDE R20, R17, c[0x0][0x18c], R28 ;  /* 0x0000630011147a25 */ /* 0x000fcc00078e021c */
[----:B------:R-:W-:Y:S02]  /*17c0*/  IMAD.WIDE R16, R17, c[0x0][0x18c], R20 ;  /* 0x0000630011107a25 */ /* 0x000fe400078e0214 */
[----:B------:R-:W3:Y:S04]  /*17d0*/  LDG.E.128.CONSTANT R20, [R20.64] ;  /* 0x0000000614147981 */ /* 0x000ee8000c1e9d00 */
[----:B------:R-:W4:Y:S01]  /*17e0*/  LDG.E.128.CONSTANT R16, [R16.64] ;  /* 0x0000000610107981 */ /* 0x000f22000c1e9d00 */
[----:B------:R-:W-:Y:S02]  /*17f0*/  ISETP.GE.AND P0, PT, R4, 0x2, PT ;  /* 0x000000020400780c */ /* 0x000fe40003f06270 */
[----:B--2---:R-:W-:Y:S02]  /*1800*/  SHF.R.U32.HI R39, RZ, 0xc, R24 ;  /* 0x0000000cff277819 */ /* 0x004fe40000011618 */
[----:B------:R-:W-:-:S02]  /*1810*/  LOP3.LUT R38, R24, 0x3f003f, RZ, 0xc0, !PT ;  /* 0x003f003f18267812 */ /* 0x000fc400078ec0ff */
[----:B------:R-:W-:Y:S02]  /*1820*/  SHF.R.U32.HI R36, RZ, 0x6, R24 ;  /* 0x00000006ff247819 */ /* 0x000fe40000011618 */
[--C-:B------:R-:W-:Y:S02]  /*1830*/  SHF.R.U32.HI R24, RZ, 0xc, R25.reuse ;  /* 0x0000000cff187819 */ /* 0x100fe40000011619 */
[----:B------:R-:W-:Y:S02]  /*1840*/  LOP3.LUT R33, R25, 0x3f003f, RZ, 0xc0, !PT ;  /* 0x003f003f19217812 */ /* 0x000fe400078ec0ff */
[----:B------:R-:W-:Y:S02]  /*1850*/  SHF.R.U32.HI R34, RZ, 0x6, R25 ;  /* 0x00000006ff227819 */ /* 0x000fe40000011619 */
[----:B------:R-:W-:Y:S02]  /*1860*/  SHF.R.U32.HI R25, RZ, 0xc, R26 ;  /* 0x0000000cff197819 */ /* 0x000fe4000001161a */
[----:B------:R-:W-:-:S02]  /*1870*/  SHF.R.U32.HI R40, RZ, 0xc, R27 ;  /* 0x0000000cff287819 */ /* 0x000fc4000001161b */
[----:B------:R-:W-:Y:S02]  /*1880*/  LOP3.LUT R31, R26, 0x3f003f, RZ, 0xc0, !PT ;  /* 0x003f003f1a1f7812 */ /* 0x000fe400078ec0ff */
[----:B------:R-:W-:Y:S02]  /*1890*/  SHF.R.U32.HI R35, RZ, 0x6, R26 ;  /* 0x00000006ff237819 */ /* 0x000fe4000001161a */
[----:B------:R-:W-:Y:S02]  /*18a0*/  LOP3.LUT R26, R25, 0xf000f, RZ, 0xc0, !PT ;  /* 0x000f000f191a7812 */ /* 0x000fe400078ec0ff */
[----:B------:R-:W-:Y:S02]  /*18b0*/  LOP3.LUT R24, R24, 0xf000f, RZ, 0xc0, !PT ;  /* 0x000f000f18187812 */ /* 0x000fe400078ec0ff */
[----:B------:R-:W-:Y:S02]  /*18c0*/  LOP3.LUT R25, R40, 0xf000f, RZ, 0xc0, !PT ;  /* 0x000f000f28197812 */ /* 0x000fe400078ec0ff */
[----:B----4-:R-:W-:-:S02]  /*18d0*/  SHF.R.U32.HI R51, RZ, 0x8, R17 ;  /* 0x00000008ff337819 */ /* 0x010fc40000011611 */
[----:B------:R-:W-:Y:S02]  /*18e0*/  SHF.R.U32.HI R53, RZ, 0x8, R18 ;  /* 0x00000008ff357819 */ /* 0x000fe40000011612 */
[----:B------:R-:W-:Y:S02]  /*18f0*/  SHF.R.U32.HI R54, RZ, 0x8, R19 ;  /* 0x00000008ff367819 */ /* 0x000fe40000011613 */
[----:B------:R-:W-:Y:S02]  /*1900*/  LOP3.LUT R32, R27, 0x3f003f, RZ, 0xc0, !PT ;  /* 0x003f003f1b207812 */ /* 0x000fe400078ec0ff */
[----:B------:R-:W-:Y:S02]  /*1910*/  SHF.R.U32.HI R37, RZ, 0x6, R27 ;  /* 0x00000006ff257819 */ /* 0x000fe4000001161b */
[----:B------:R-:W-:Y:S02]  /*1920*/  LOP3.LUT R51, R24, 0x300030, R51, 0xf8, !PT ;  /* 0x0030003018337812 */ /* 0x000fe400078ef833 */
[----:B------:R-:W-:-:S02]  /*1930*/  LOP3.LUT R53, R26, 0x300030, R53, 0xf8, !PT ;  /* 0x003000301a357812 */ /* 0x000fc400078ef835 */
[----:B------:R-:W-:Y:S02]  /*1940*/  LOP3.LUT R54, R25, 0x300030, R54, 0xf8, !PT ;  /* 0x0030003019367812 */ /* 0x000fe400078ef836 */
[----:B------:R-:W0:Y:S01]  /*1950*/  LDS.128 R24, [UR4] ;  /* 0x00000004ff187984 */ /* 0x000e220008000c00 */
[----:B------:R-:W-:Y:S02]  /*1960*/  LOP3.LUT R39, R39, 0xf000f, RZ, 0xc0, !PT ;  /* 0x000f000f27277812 */ /* 0x000fe400078ec0ff */
[----:B------:R-:W-:Y:S02]  /*1970*/  SHF.R.U32.HI R52, RZ, 0x8, R16 ;  /* 0x00000008ff347819 */ /* 0x000fe40000011610 */
[----:B---3--:R-:W-:Y:S02]  /*1980*/  SHF.R.U32.HI R41, RZ, 0xc, R20 ;  /* 0x0000000cff297819 */ /* 0x008fe40000011614 */
[----:B------:R-:W-:Y:S02]  /*1990*/  LOP3.LUT R52, R39, 0x300030, R52, 0xf8, !PT ;  /* 0x0030003027347812 */ /* 0x000fe400078ef834 */
[----:B------:R-:W-:-:S02]  /*19a0*/  LOP3.LUT R39, R20, 0x3f003f, RZ, 0xc0, !PT ;  /* 0x003f003f14277812 */ /* 0x000fc400078ec0ff */
[----:B------:R-:W-:Y:S02]  /*19b0*/  SHF.R.U32.HI R40, RZ, 0x6, R20 ;  /* 0x00000006ff287819 */ /* 0x000fe40000011614 */
[--C-:B------:R-:W-:Y:S02]  /*19c0*/  SHF.R.U32.HI R43, RZ, 0xc, R21.reuse ;  /* 0x0000000cff2b7819 */ /* 0x100fe40000011615 */
[----:B------:R-:W-:Y:S02]  /*19d0*/  LOP3.LUT R20, R21, 0x3f003f, RZ, 0xc0, !PT ;  /* 0x003f003f15147812 */ /* 0x000fe400078ec0ff */
[----:B------:R-:W-:Y:S02]  /*19e0*/  SHF.R.U32.HI R42, RZ, 0x6, R21 ;  /* 0x00000006ff2a7819 */ /* 0x000fe40000011615 */
[----:B------:R-:W-:Y:S02]  /*19f0*/  SHF.R.U32.HI R45, RZ, 0xc, R22 ;  /* 0x0000000cff2d7819 */ /* 0x000fe40000011616 */
[----:B------:R-:W-:-:S02]  /*1a00*/  LOP3.LUT R21, R22, 0x3f003f, RZ, 0xc0, !PT ;  /* 0x003f003f16157812 */ /* 0x000fc400078ec0ff */
[----:B------:R-:W-:Y:S02]  /*1a10*/  SHF.R.U32.HI R60, RZ, 0x6, R22 ;  /* 0x00000006ff3c7819 */ /* 0x000fe40000011616 */
[----:B------:R-:W-:Y:S02]  /*1a20*/  SHF.R.U32.HI R56, RZ, 0xa, R16 ;  /* 0x0000000aff387819 */ /* 0x000fe40000011610 */
[----:B------:R-:W-:Y:S02]  /*1a30*/  LOP3.LUT R41, R41, 0xf000f, RZ, 0xc0, !PT ;  /* 0x000f000f29297812 */ /* 0x000fe400078ec0ff */
[----:B------:R-:W-:Y:S02]  /*1a40*/  LOP3.LUT R36, R36, 0x3f003f, RZ, 0xc0, !PT ;  /* 0x003f003f24247812 */ /* 0x000fe400078ec0ff */
[----:B------:R-:W-:Y:S02]  /*1a50*/  SHF.R.U32.HI R47, RZ, 0xc, R23 ;  /* 0x0000000cff2f7819 */ /* 0x000fe40000011617 */
[----:B------:R-:W-:-:S02]  /*1a60*/  LOP3.LUT R22, R23, 0x3f003f, RZ, 0xc0, !PT ;  /* 0x003f003f17167812 */ /* 0x000fc400078ec0ff */
[----:B------:R-:W-:Y:S02]  /*1a70*/  SHF.R.U32.HI R61, RZ, 0x6, R23 ;  /* 0x00000006ff3d7819 */ /* 0x000fe40000011617 */
[----:B------:R-:W-:Y:S02]  /*1a80*/  LOP3.LUT R38, R38, 0x64006400, RZ, 0xfc, !PT ;  /* 0x6400640026267812 */ /* 0x000fe400078efcff */
[----:B------:R-:W-:Y:S02]  /*1a90*/  LOP3.LUT R34, R34, 0x3f003f, RZ, 0xc0, !PT ;  /* 0x003f003f22227812 */ /* 0x000fe400078ec0ff */
[----:B------:R-:W-:Y:S02]  /*1aa0*/  LOP3.LUT R33, R33, 0x64006400, RZ, 0xfc, !PT ;  /* 0x6400640021217812 */ /* 0x000fe400078efcff */
[----:B------:R-:W-:Y:S02]  /*1ab0*/  LOP3.LUT R23, R35, 0x3f003f, RZ, 0xc0, !PT ;  /* 0x003f003f23177812 */ /* 0x000fe400078ec0ff */
[----:B------:R-:W-:-:S02]  /*1ac0*/  LOP3.LUT R31, R31, 0x64006400, RZ, 0xfc, !PT ;  /* 0x640064001f1f7812 */ /* 0x000fc400078efcff */
[----:B------:R-:W-:Y:S02]  /*1ad0*/  LOP3.LUT R56, R41, 0x300030, R56, 0xf8, !PT ;  /* 0x0030003029387812 */ /* 0x000fe400078ef838 */
[----:B------:R-:W-:Y:S02]  /*1ae0*/  LOP3.LUT R36, R36, 0x64006400, RZ, 0xfc, !PT ;  /* 0x6400640024247812 */ /* 0x000fe400078efcff */
[----:B------:R-:W-:Y:S01]  /*1af0*/  LOP3.LUT R41, R37, 0x3f003f, RZ, 0xc0, !PT ;  /* 0x003f003f25297812 */ /* 0x000fe200078ec0ff */
[----:B------:R-:W-:Y:S01]  /*1b00*/  HADD2 R37, R38, -1056, -1056 ;  /* 0xe420e42026257430 */ /* 0x000fe20000000000 */
[----:B------:R-:W-:Y:S01]  /*1b10*/  LOP3.LUT R34, R34, 0x64006400, RZ, 0xfc, !PT ;  /* 0x6400640022227812 */ /* 0x000fe200078efcff */
[----:B------:R-:W-:Y:S01]  /*1b20*/  HADD2 R35, R33, -1056, -1056 ;  /* 0xe420e42021237430 */ /* 0x000fe20000000000 */
[----:B------:R-:W-:Y:S01]  /*1b30*/  LOP3.LUT R23, R23, 0x64006400, RZ, 0xfc, !PT ;  /* 0x6400640017177812 */ /* 0x000fe200078efcff */
[----:B------:R-:W-:Y:S02]  /*1b40*/  HADD2 R33, R31, -1056, -1056 ;  /* 0xe420e4201f217430 */ /* 0x000fe40000000000 */
[----:B------:R-:W-:-:S02]  /*1b50*/  HADD2 R38, R36, -1056, -1056 ;  /* 0xe420e42024267430 */ /* 0x000fc40000000000 */
[----:B------:R-:W-:Y:S02]  /*1b60*/  HADD2 R36, R34, -1056, -1056 ;  /* 0xe420e42022247430 */ /* 0x000fe40000000000 */
[----:B------:R-:W-:Y:S01]  /*1b70*/  HADD2 R34, R23, -1056, -1056 ;  /* 0xe420e42017227430 */ /* 0x000fe20000000000 */
[-C--:B0-----:R-:W-:Y:S01]  /*1b80*/  HFMA2.MMA R23, R37, R24.reuse, RZ ;  /* 0x0000001825177235 */ /* 0x081fe200000000ff */
[----:B------:R-:W-:Y:S01]  /*1b90*/  LOP3.LUT R44, R43, 0xf000f, RZ, 0xc0, !PT ;  /* 0x000f000f2b2c7812 */ /* 0x000fe200078ec0ff */
[----:B------:R-:W-:Y:S01]  /*1ba0*/  HFMA2.MMA R43, R33, R24, RZ ;  /* 0x00000018212b7235 */ /* 0x000fe200000000ff */
[----:B------:R-:W-:Y:S02]  /*1bb0*/  LOP3.LUT R32, R32, 0x64006400, RZ, 0xfc, !PT ;  /* 0x6400640020207812 */ /* 0x000fe400078efcff */
[----:B------:R-:W-:Y:S02]  /*1bc0*/  SHF.R.U32.HI R57, RZ, 0xa, R18 ;  /* 0x0000000aff397819 */ /* 0x000fe40000011612 */
[----:B------:R-:W-:-:S02]  /*1bd0*/  LOP3.LUT R46, R45, 0xf000f, RZ, 0xc0, !PT ;  /* 0x000f000f2d2e7812 */ /* 0x000fc400078ec0ff */
        /* <DEDUP_REMOVED lines=26> */
[----:B------:R-:W-:Y:S01]  /*1d80*/  SHF.R.U32.HI R58, RZ, 0xa, R19 ;  /* 0x0000000aff3a7819 */ /* 0x000fe20000011613 */
[----:B------:R-:W-:Y:S01]  /*1d90*/  HFMA2 R45, R41, R26, R45 ;  /* 0x0000001a292d7231 */ /* 0x000fe2000000002d */
[----:B------:R-:W-:Y:S01]  /*1da0*/  LOP3.LUT R47, R47, 0xf000f, RZ, 0xc0, !PT ;  /* 0x000f000f2f2f7812 */ /* 0x000fe200078ec0ff */
[----:B------:R-:W-:Y:S01]  /*1db0*/  HFMA2.MMA R46, R39, R26, R46 ;  /* 0x0000001a272e7235 */ /* 0x000fe2000000002e */
[----:B------:R-:W-:Y:S02]  /*1dc0*/  LOP3.LUT R61, R61, 0x3f003f, RZ, 0xc0, !PT ;  /* 0x003f003f3d3d7812 */ /* 0x000fe400078ec0ff */
[----:B------:R-:W-:-:S02]  /*1dd0*/  LOP3.LUT R40, R40, 0x64006400, RZ, 0xfc, !PT ;  /* 0x6400640028287812 */ /* 0x000fc400078efcff */
[----:B------:R-:W-:Y:S02]  /*1de0*/  LOP3.LUT R24, R42, 0x64006400, RZ, 0xfc, !PT ;  /* 0x640064002a187812 */ /* 0x000fe400078efcff */
[----:B------:R-:W-:Y:S01]  /*1df0*/  LOP3.LUT R26, R60, 0x64006400, RZ, 0xfc, !PT ;  /* 0x640064003c1a7812 */ /* 0x000fe200078efcff */
[----:B------:R-:W-:Y:S01]  /*1e00*/  HADD2 R42, R40, -1056, -1056 ;  /* 0xe420e420282a7430 */ /* 0x000fe20000000000 */
[----:B------:R-:W-:Y:S02]  /*1e10*/  LOP3.LUT R58, R47, 0x300030, R58, 0xf8, !PT ;  /* 0x003000302f3a7812 */ /* 0x000fe400078ef83a */
[----:B------:R-:W-:Y:S01]  /*1e20*/  LOP3.LUT R61, R61, 0x64006400, RZ, 0xfc, !PT ;  /* 0x640064003d3d7812 */ /* 0x000fe200078efcff */
[----:B------:R-:W-:Y:S01]  /*1e30*/  HADD2 R40, R24, -1056, -1056 ;  /* 0xe420e42018287430 */ /* 0x000fe20000000000 */
[----:B------:R-:W-:Y:S02]  /*1e40*/  LOP3.LUT R47, R16, 0x3f003f, RZ, 0xc0, !PT ;  /* 0x003f003f102f7812 */ /* 0x000fe400078ec0ff */
[----:B------:R-:W-:Y:S01]  /*1e50*/  SHF.R.U32.HI R49, RZ, 0x6, R16 ;  /* 0x00000006ff317819 */ /* 0x000fe20000011610 */
[----:B------:R-:W-:Y:S01]  /*1e60*/  HADD2 R26, R26, -1056, -1056 ;  /* 0xe420e4201a1a7430 */ /* 0x000fe20000000000 */
[----:B------:R-:W-:-:S02]  /*1e70*/  LOP3.LUT R16, R17, 0x3f003f, RZ, 0xc0, !PT ;  /* 0x003f003f11107812 */ /* 0x000fc400078ec0ff */
[----:B------:R-:W-:Y:S02]  /*1e80*/  SHF.R.U32.HI R50, RZ, 0x6, R17 ;  /* 0x00000006ff327819 */ /* 0x000fe40000011611 */
        /* <DEDUP_REMOVED lines=188> */
[----:B------:R-:W-:Y:S02]  /*2a50*/  HADD2 R24, R24.H0_H0, R24.H1_H1 ;  /* 0x3000001818187230 */ /* 0x000fe40000000800 */
        /* <DEDUP_REMOVED lines=10> */
[----:B------:R-:W-:-:S03]  /*2b00*/  HFMA2 R6, R27, R15, R6 ;  /* 0x0000000f1b067231 */ /* 0x000fc60000000006 */
.L_x_143:
[----:B------:R-:W-:Y:S01]  /*2b10*/  IMAD.MOV.U32 R31, RZ, RZ, c[0x0][0x18c] ;  /* 0x00006300ff1f7624 */ /* 0x000fe200078e00ff */
[----:B------:R-:W-:Y:S06]  /*2b20*/  @!P1 BRA `(.L_x_144) ;  /* 0x0000138000009947 */ /* 0x000fec0003800000 */
[----:B------:R-:W-:-:S05]  /*2b30*/  IMAD.WIDE R40, R31, 0xc, R28 ;  /* 0x0000000c1f287825 */ /* 0x000fca00078e021c */
[----:B------:R-:W2:Y:S01]  /*2b40*/  LDG.E.128.CONSTANT R24, [R40.64] ;  /* 0x0000000628187981 */ /* 0x000ea2000c1e9d00 */
[----:B------:R-:W-:-:S06]  /*2b50*/  IMAD.WIDE R20, R31, 0x4, R40 ;  /* 0x000000041f147825 */ /* 0x000fcc00078e0228 */
[----:B------:R-:W-:Y:S02]  /*2b60*/  IMAD.WIDE R16, R31, 0x4, R20 ;  /* 0x000000041f107825 */ /* 0x000fe400078e0214 */
        /* <DEDUP_REMOVED lines=14> */
[----:B------:R-:W-:Y:S02]  /*2c50*/  SHF.R.U32.HI R38, RZ, 0x6, R27 ;  /* 0x00000006ff267819 */ /* 0x000fe4000001161b */
[----:B------:R-:W-:Y:S02]  /*2c60*/  LOP3.LUT R25, R42, 0xf000f, RZ, 0xc0, !PT ;  /* 0x000f000f2a197812 */ /* 0x000fe400078ec0ff */
[----:B------:R-:W-:-:S02]  /*2c70*/  LOP3.LUT R24, R24, 0xf000f, RZ, 0xc0, !PT ;  /* 0x000f000f18187812 */ /* 0x000fc400078ec0ff */
[----:B------:R-:W-:Y:S02]  /*2c80*/  LOP3.LUT R27, R26, 0xf000f, RZ, 0xc0, !PT ;  /* 0x000f000f1a1b7812 */ /* 0x000fe400078ec0ff */
[----:B----4-:R-:W-:Y:S02]  /*2c90*/  SHF.R.U32.HI R52, RZ, 0x8, R16 ;  /* 0x00000008ff347819 */ /* 0x010fe40000011610 */
[----:B------:R-:W-:Y:S02]  /*2ca0*/  SHF.R.U32.HI R55, RZ, 0x8, R17 ;  /* 0x00000008ff377819 */ /* 0x000fe40000011611 */
[----:B------:R-:W-:Y:S02]  /*2cb0*/  SHF.R.U32.HI R54, RZ, 0x8, R19 ;  /* 0x00000008ff367819 */ /* 0x000fe40000011613 */
[----:B------:R-:W-:Y:S02]  /*2cc0*/  LOP3.LUT R52, R25, 0x300030, R52, 0xf8, !PT ;  /* 0x0030003019347812 */ /* 0x000fe400078ef834 */
[----:B------:R-:W-:-:S02]  /*2cd0*/  LOP3.LUT R55, R24, 0x300030, R55, 0xf8, !PT ;  /* 0x0030003018377812 */ /* 0x000fc400078ef837 */
[----:B------:R-:W-:Y:S02]  /*2ce0*/  LOP3.LUT R54, R27, 0x300030, R54, 0xf8, !PT ;  /* 0x003000301b367812 */ /* 0x000fe400078ef836 */
[----:B------:R-:W0:Y:S01]  /*2cf0*/  LDS.128 R24, [UR4+0x20] ;  /* 0x00002004ff187984 */ /* 0x000e220008000c00 */
        /* <DEDUP_REMOVED lines=17> */
[----:B------:R-:W-:Y:S02]  /*2e10*/  LOP3.LUT R33, R33, 0x64006400, RZ, 0xfc, !PT ;  /* 0x6400640021217812 */ /* 0x000fe400078efcff */
[----:B------:R-:W-:Y:S02]  /*2e20*/  LOP3.LUT R57, R20, 0x300030, R57, 0xf8, !PT ;  /* 0x0030003014397812 */ /* 0x000fe400078ef839 */
[----:B------:R-:W-:Y:S02]  /*2e30*/  LOP3.LUT R36, R36, 0x64006400, RZ, 0xfc, !PT ;  /* 0x6400640024247812 */ /* 0x000fe400078efcff */
[----:B------:R-:W-:Y:S02]  /*2e40*/  LOP3.LUT R56, R21, 0x300030, R56, 0xf8, !PT ;  /* 0x0030003015387812 */ /* 0x000fe400078ef838 */
[----:B------:R-:W-:Y:S02]  /*2e50*/  LOP3.LUT R34, R34, 0x64006400, RZ, 0xfc, !PT ;  /* 0x6400640022227812 */ /* 0x000fe400078efcff */
[----:B------:R-:W-:Y:S01]  /*2e60*/  LOP3.LUT R20, R35, 0x64006400, RZ, 0xfc, !PT ;  /* 0x6400640023147812 */ /* 0x000fe200078efcff */
[----:B------:R-:W-:Y:S01]  /*2e70*/  HADD2 R35, R32, -1056, -1056 ;  /* 0xe420e42020237430 */ /* 0x000fe20000000000 */
[----:B------:R-:W-:-:S02]  /*2e80*/  LOP3.LUT R21, R38, 0x3f003f, RZ, 0xc0, !PT ;  /* 0x003f003f26157812 */ /* 0x000fc400078ec0ff */
[----:B------:R-:W-:Y:S01]  /*2e90*/  LOP3.LUT R38, R37, 0x64006400, RZ, 0xfc, !PT ;  /* 0x6400640025267812 */ /* 0x000fe200078efcff */
[----:B------:R-:W-:Y:S01]  /*2ea0*/  HADD2 R37, R33, -1056, -1056 ;  /* 0xe420e42021257430 */ /* 0x000fe20000000000 */
[----:B------:R-:W-:Y:S01]  /*2eb0*/  LOP3.LUT R39, R39, 0x64006400, RZ, 0xfc, !PT ;  /* 0x6400640027277812 */ /* 0x000fe200078efcff */
[----:B------:R-:W-:Y:S01]  /*2ec0*/  HADD2 R33, R36, -1056, -1056 ;  /* 0xe420e42024217430 */ /* 0x000fe20000000000 */
[----:B------:R-:W-:Y:S01]  /*2ed0*/  SHF.R.U32.HI R49, RZ, 0xc, R22 ;  /* 0x0000000cff317819 */ /* 0x000fe20000011616 */
[----:B------:R-:W-:Y:S01]  /*2ee0*/  HADD2 R36, R34, -1056, -1056 ;  /* 0xe420e42022247430 */ /* 0x000fe20000000000 */
[----:B------:R-:W-:Y:S01]  /*2ef0*/  LOP3.LUT R46, R23, 0x3f003f, RZ, 0xc0, !PT ;  /* 0x003f003f172e7812 */ /* 0x000fe200078ec0ff */
[----:B------:R-:W-:Y:S01]  /*2f00*/  HADD2 R34, R20, -1056, -1056 ;  /* 0xe420e42014227430 */ /* 0x000fe20000000000 */
[--C-:B------:R-:W-:Y:S01]  /*2f10*/  SHF.R.U32.HI R47, RZ, 0x6, R23.reuse ;  /* 0x00000006ff2f7819 */ /* 0x100fe20000011617 */
[----:B0-----:R-:W-:Y:S01]  /*2f20*/  HFMA2.MMA R20, R35, R24, RZ ;  /* 0x0000001823147235 */ /* 0x001fe200000000ff */
[----:B------:R-:W-:Y:S01]  /*2f30*/  SHF.R.U32.HI R23, RZ, 0xc, R23 ;  /* 0x0000000cff177819 */ /* 0x000fe20000011617 */
[----:B------:R-:W-:Y:S01]  /*2f40*/  HADD2 R39, R39, -1056, -1056 ;  /* 0xe420e42027277430 */ /* 0x000fe20000000000 */
[----:B------:R-:W-:-:S02]  /*2f50*/  LOP3.LUT R44, R22, 0x3f003f, RZ, 0xc0, !PT ;  /* 0x003f003f162c7812 */ /* 0x000fc400078ec0ff */
[----:B------:R-:W-:Y:S02]  /*2f60*/  SHF.R.U32.HI R45, RZ, 0x6, R22 ;  /* 0x00000006ff2d7819 */ /* 0x000fe40000011616 */
[----:B------:R-:W-:Y:S02]  /*2f70*/  SHF.R.U32.HI R58, RZ, 0xa, R18 ;  /* 0x0000000aff3a7819 */ /* 0x000fe40000011612 */
[----:B------:R-:W-:Y:S02]  /*2f80*/  LOP3.LUT R49, R49, 0xf000f, RZ, 0xc0, !PT ;  /* 0x000f000f31317812 */ /* 0x000fe400078ec0ff */
[----:B------:R-:W-:Y:S02]  /*2f90*/  LOP3.LUT R22, R23, 0xf000f, RZ, 0xc0, !PT ;  /* 0x000f000f17167812 */ /* 0x000fe400078ec0ff */
[----:B------:R-:W-:Y:S02]  /*2fa0*/  LOP3.LUT R21, R21, 0x64006400, RZ, 0xfc, !PT ;  /* 0x6400640015157812 */ /* 0x000fe400078efcff */
[----:B------:R-:W-:Y:S01]  /*2fb0*/  SHF.R.U32.HI R59, RZ, 0xa, R19 ;  /* 0x0000000aff3b7819 */ /* 0x000fe20000011613 */
[-C--:B------:R-:W-:Y:S01]  /*2fc0*/  HFMA2 R48, R37, R24.reuse, RZ.H0_H0 ;  /* 0x0000001825307231 */ /* 0x080fe200000400ff */
[----:B------:R-:W-:Y:S01]  /*2fd0*/  LOP3.LUT R58, R49, 0x300030, R58, 0xf8, !PT ;  /* 0x00300030313a7812 */ /* 0x000fe200078ef83a */
[----:B------:R-:W-:Y:S01]  /*2fe0*/  HFMA2.MMA R49, R39, R24, RZ ;  /* 0x0000001827317235 */ /* 0x000fe200000000ff */
[----:B------:R-:W-:Y:S01]  /*2ff0*/  HFMA2 R50, R33, R24, RZ.H0_H0 ;  /* 0x0000001821327231 */ /* 0x000fe200000400ff */
[----:B------:R-:W-:Y:S01]  /*3000*/  LOP3.LUT R59, R22, 0x300030, R59, 0xf8, !PT ;  /* 0x00300030163b7812 */ /* 0x000fe200078ef83b */
[----:B------:R-:W-:Y:S01]  /*3010*/  HADD2 R32, R21, -1056, -1056 ;  /* 0xe420e42015207430 */ /* 0x000fe20000000000 */
[----:B------:R-:W-:-:S02]  /*3020*/  HFMA2.MMA R24, R34, R25, R20 ;  /* 0x0000001922187235 */ /* 0x000fc40000000014 */
[----:B------:R-:W0:Y:S01]  /*3030*/  LDS.128 R20, [UR4+0x30] ;  /* 0x00003004ff147984 */ /* 0x000e220008000c00 */
[----:B------:R-:W-:Y:S01]  /*3040*/  HADD2 R38, R38, -1056, -1056 ;  /* 0xe420e42026267430 */ /* 0x000fe20000000000 */
        /* <DEDUP_REMOVED lines=14> */
[----:B------:R-:W-:Y:S02]  /*3130*/  LOP3.LUT R47, R47, 0x3f003f, RZ, 0xc0, !PT ;  /* 0x003f003f2f2f7812 */ /* 0x000fe400078ec0ff */
[----:B------:R-:W-:Y:S02]  /*3140*/  LOP3.LUT R42, R42, 0x64006400, RZ, 0xfc, !PT ;  /* 0x640064002a2a7812 */ /* 0x000fe400078efcff */
[----:B------:R-:W-:Y:S01]  /*3150*/  LOP3.LUT R46, R25, 0x64006400, RZ, 0xfc, !PT ;  /* 0x64006400192e7812 */ /* 0x000fe200078efcff */
[----:B------:R-:W-:Y:S01]  /*3160*/  HADD2 R25, R51, -1056, -1056 ;  /* 0xe420e42033197430 */ /* 0x000fe20000000000 */
[----:B------:R-:W-:Y:S01]  /*3170*/  LOP3.LUT R47, R47, 0x64006400, RZ, 0xfc, !PT ;  /* 0x640064002f2f7812 */ /* 0x000fe200078efcff */
[-C--:B------:R-:W-:Y:S01]  /*3180*/  HFMA2.MMA R44, R45, R26.reuse, R49 ;  /* 0x0000001a2d2c7235 */ /* 0x080fe20000000031 */
[----:B------:R-:W-:Y:S01]  /*3190*/  HADD2 R42, R42, -1056, -1056 ;  /* 0xe420e4202a2a7430 */ /* 0x000fe20000000000 */
[----:B------:R-:W-:Y:S01]  /*31a0*/  HFMA2.MMA R49, R41, R26, R24 ;  /* 0x0000001a29317235 */ /* 0x000fe20000000018 */
[----:B------:R-:W-:-:S02]  /*31b0*/  HADD2 R24, R46, -1056, -1056 ;  /* 0xe420e4202e187430 */ /* 0x000fc40000000000 */
[-C--:B------:R-:W-:Y:S02]  /*31c0*/  HFMA2 R48, R43, R26.reuse, R48 ;  /* 0x0000001a2b307231 */ /* 0x080fe40000000030 */
[----:B------:R-:W-:Y:S02]  /*31d0*/  HFMA2 R50, R25, R26, R50 ;  /* 0x0000001a19327231 */ /* 0x000fe40000000032 */
[----:B------:R-:W-:Y:S02]  /*31e0*/  HADD2 R40, R40, -1056, -1056 ;  /* 0xe420e42028287430 */ /* 0x000fe40000000000 */
[----:B------:R-:W-:Y:S01]  /*31f0*/  HADD2 R26, R47, -1056, -1056 ;  /* 0xe420e4202f1a7430 */ /* 0x000fe20000000000 */
[----:B------:R-:W-:Y:S01]  /*3200*/  LOP3.LUT R51, R16, 0x3f003f, RZ, 0xc0, !PT ;  /* 0x003f003f10337812 */ /* 0x000fe200078ec0ff */
[-C--:B------:R-:W-:Y:S01]  /*3210*/  HFMA2 R46, R40, R27.reuse, R48 ;  /* 0x0000001b282e7231 */ /* 0x080fe20000000030 */
[----:B------:R-:W-:Y:S01]  /*3220*/  LOP3.LUT R47, R18, 0x3f003f, RZ, 0xc0, !PT ;  /* 0x003f003f122f7812 */ /* 0x000fe200078ec0ff */
[-C--:B------:R-:W-:Y:S01]  /*3230*/  HFMA2.MMA R44, R42, R27.reuse, R44 ;  /* 0x0000001b2a2c7235 */ /* 0x080fe2000000002c */
[----:B------:R-:W-:Y:S01]  /*3240*/  HFMA2 R50, R26, R27, R50 ;  /* 0x0000001b1a327231 */ /* 0x000fe20000000032 */
[----:B------:R-:W-:Y:S01]  /*3250*/  HFMA2.MMA R48, R24, R27, R49 ;  /* 0x0000001b18307235 */ /* 0x000fe20000000031 */
[----:B------:R-:W-:-:S02]  /*3260*/  LOP3.LUT R27, R17, 0x3f003f, RZ, 0xc0, !PT ;  /* 0x003f003f111b7812 */ /* 0x000fc400078ec0ff */
[----:B------:R-:W-:Y:S02]  /*3270*/  LOP3.LUT R49, R19, 0x3f003f, RZ, 0xc0, !PT ;  /* 0x003f003f13317812 */ /* 0x000fe400078ec0ff */
[----:B------:R-:W-:Y:S02]  /*3280*/  SHF.R.U32.HI R16, RZ, 0x6, R16 ;  /* 0x00000006ff107819 */ /* 0x000fe40000011610 */
[----:B------:R-:W-:Y:S02]  /*3290*/  SHF.R.U32.HI R18, RZ, 0x6, R18 ;  /* 0x00000006ff127819 */ /* 0x000fe40000011612 */
[----:B------:R-:W-:Y:S02]  /*32a0*/  LOP3.LUT R51, R51, 0x64006400, RZ, 0xfc, !PT ;  /* 0x6400640033337812 */ /* 0x000fe400078efcff */
[----:B------:R-:W-:Y:S02]  /*32b0*/  LOP3.LUT R47, R47, 0x64006400, RZ, 0xfc, !PT ;  /* 0x640064002f2f7812 */ /* 0x000fe400078efcff */
[----:B------:R-:W-:-:S02]  /*32c0*/  SHF.R.U32.HI R17, RZ, 0x6, R17 ;  /* 0x00000006ff117819 */ /* 0x000fc40000011611 */
[----:B------:R-:W-:Y:S02]  /*32d0*/  LOP3.LUT R27, R27, 0x64006400, RZ, 0xfc, !PT ;  /* 0x640064001b1b7812 */ /* 0x000fe400078efcff */
[----:B------:R-:W-:Y:S02]  /*32e0*/  SHF.R.U32.HI R19, RZ, 0x6, R19 ;  /* 0x00000006ff137819 */ /* 0x000fe40000011613 */
        /* <DEDUP_REMOVED lines=8> */
[----:B------:R-:W-:-:S02]  /*3370*/  LOP3.LUT R19, R19, 0x3f003f, RZ, 0xc0, !PT ;  /* 0x003f003f13137812 */ /* 0x000fc400078ec0ff */
[----:B------:R-:W-:Y:S02]  /*3380*/  LOP3.LUT R16, R16, 0x64006400, RZ, 0xfc, !PT ;  /* 0x6400640010107812 */ /* 0x000fe400078efcff */
[----:B------:R-:W-:Y:S01]  /*3390*/  LOP3.LUT R18, R18, 0x64006400, RZ, 0xfc, !PT ;  /* 0x6400640012127812 */ /* 0x000fe200078efcff */
[-C--:B0-----:R-:W-:Y:S01]  /*33a0*/  HFMA2.MMA R60, R51, R20.reuse, R44 ;  /* 0x00000014333c7235 */ /* 0x081fe2000000002c */
[----:B------:R-:W-:Y:S01]  /*33b0*/  LOP3.LUT R17, R17, 0x64006400, RZ, 0xfc, !PT ;  /* 0x6400640011117812 */ /* 0x000fe200078efcff */
[-C--:B------:R-:W-:Y:S01]  /*33c0*/  HFMA2 R61, R27, R20.reuse, R46 ;  /* 0x000000141b3d7231 */ /* 0x080fe2000000002e */
[----:B------:R-:W-:Y:S01]  /*33d0*/  LOP3.LUT R19, R19, 0x64006400, RZ, 0xfc, !PT ;  /* 0x6400640013137812 */ /* 0x000fe200078efcff */
[----:B------:R-:W-:Y:S01]  /*33e0*/  HFMA2.MMA R62, R47, R20, R48 ;  /* 0x000000142f3e7235 */ /* 0x000fe20000000030 */
[----:B------:R-:W-:Y:S02]  /*33f0*/  HFMA2 R20, R49, R20, R50 ;  /* 0x0000001431147231 */ /* 0x000fe40000000032 */
[----:B------:R-:W-:-:S02]  /*3400*/  HADD2 R50, R16, -1056, -1056 ;  /* 0xe420e42010327430 */ /* 0x000fc40000000000 */
[----:B------:R-:W-:Y:S02]  /*3410*/  HADD2 R46, R18, -1056, -1056 ;  /* 0xe420e420122e7430 */ /* 0x000fe40000000000 */
[----:B------:R-:W-:Y:S02]  /*3420*/  HADD2 R48, R17, -1056, -1056 ;  /* 0xe420e42011307430 */ /* 0x000fe40000000000 */
[----:B------:R-:W-:Y:S01]  /*3430*/  HADD2 R44, R19, -1056, -1056 ;  /* 0xe420e420132c7430 */ /* 0x000fe20000000000 */
[-C--:B------:R-:W-:Y:S01]  /*3440*/  HFMA2.MMA R18, R50, R21.reuse, R60 ;  /* 0x0000001532127235 */ /* 0x080fe2000000003c */
[-C--:B------:R-:W-:Y:S01]  /*3450*/  HFMA2 R17, R48, R21.reuse, R61 ;  /* 0x0000001530117231 */ /* 0x080fe2000000003d */
[----:B------:R-:W-:Y:S01]  /*3460*/  HFMA2.MMA R16, R46, R21, R62 ;  /* 0x000000152e107235 */ /* 0x000fe2000000003e */
[----:B------:R-:W-:Y:S01]  /*3470*/  HFMA2 R21, R44, R21, R20 ;  /* 0x000000152c157231 */ /* 0x000fe20000000014 */
[----:B------:R-:W-:Y:S02]  /*3480*/  LOP3.LUT R20, R52, 0x64006400, RZ, 0xfc, !PT ;  /* 0x6400640034147812 */ /* 0x000fe400078efcff */
[----:B------:R-:W-:-:S02]  /*3490*/  LOP3.LUT R55, R55, 0x64006400, RZ, 0xfc, !PT ;  /* 0x6400640037377812 */ /* 0x000fc400078efcff */
[----:B------:R-:W-:Y:S02]  /*34a0*/  LOP3.LUT R53, R53, 0x64006400, RZ, 0xfc, !PT ;  /* 0x6400640035357812 */ /* 0x000fe400078efcff */
[----:B------:R-:W-:Y:S01]  /*34b0*/  LOP3.LUT R52, R59, 0x64006400, RZ, 0xfc, !PT ;  /* 0x640064003b347812 */ /* 0x000fe200078efcff */
[----:B------:R-:W-:Y:S01]  /*34c0*/  HADD2 R59, R20, -1056, -1056 ;  /* 0xe420e420143b7430 */ /* 0x000fe20000000000 */
[----:B------:R-:W-:Y:S02]  /*34d0*/  LOP3.LUT R56, R56, 0x64006400, RZ, 0xfc, !PT ;  /* 0x6400640038387812 */ /* 0x000fe400078efcff */
[----:B------:R-:W-:Y:S01]  /*34e0*/  LOP3.LUT R19, R57, 0x64006400, RZ, 0xfc, !PT ;  /* 0x6400640039137812 */ /* 0x000fe200078efcff */
[----:B------:R-:W-:Y:S01]  /*34f0*/  HADD2 R57, R55, -1056, -1056 ;  /* 0xe420e42037397430 */ /* 0x000fe20000000000 */
[----:B------:R-:W-:Y:S01]  /*3500*/  LOP3.LUT R60, R54, 0x64006400, RZ, 0xfc, !PT ;  /* 0x64006400363c7812 */ /* 0x000fe200078efcff */
[----:B------:R-:W-:Y:S01]  /*3510*/  HADD2 R55, R53, -1056, -1056 ;  /* 0xe420e42035377430 */ /* 0x000fe20000000000 */
[----:B------:R-:W-:Y:S01]  /*3520*/  LOP3.LUT R54, R58, 0x64006400, RZ, 0xfc, !PT ;  /* 0x640064003a367812 */ /* 0x000fe200078efcff */
[----:B------:R-:W-:Y:S01]  /*3530*/  HFMA2.MMA R18, R59, R22, R18 ;  /* 0x000000163b127235 */ /* 0x000fe20000000012 */
[----:B------:R-:W-:-:S03]  /*3540*/  HADD2 R58, R56, -1056, -1056 ;  /* 0xe420e420383a7430 */ /* 0x000fc60000000000 */
[----:B------:R-:W-:Y:S01]  /*3550*/  HFMA2.MMA R16, R55, R22, R16 ;  /* 0x0000001637107235 */ /* 0x000fe20000000010 */
[----:B------:R-:W-:Y:S02]  /*3560*/  HADD2 R54, R54, -1056, -1056 ;  /* 0xe420e42036367430 */ /* 0x000fe40000000000 */
[-C--:B------:R-:W-:Y:S01]  /*3570*/  HFMA2.MMA R18, R58, R23.reuse, R18 ;  /* 0x000000173a127235 */ /* 0x080fe20000000012 */
[----:B------:R-:W-:Y:S02]  /*3580*/  HADD2 R53, R60, -1056, -1056 ;  /* 0xe420e4203c357430 */ /* 0x000fe40000000000 */
[-C--:B------:R-:W-:Y:S01]  /*3590*/  HFMA2 R17, R57, R22.reuse, R17 ;  /* 0x0000001639117231 */ /* 0x080fe20000000011 */
[----:B------:R-:W-:Y:S01]  /*35a0*/  HFMA2.MMA R16, R54, R23, R16 ;  /* 0x0000001736107235 */ /* 0x000fe20000000010 */
[----:B------:R-:W-:Y:S02]  /*35b0*/  HADD2 R56, R19, -1056, -1056 ;  /* 0xe420e42013387430 */ /* 0x000fe40000000000 */
[----:B------:R-:W-:-:S02]  /*35c0*/  HFMA2 R21, R53, R22, R21 ;  /* 0x0000001635157231 */ /* 0x000fc40000000015 */
[----:B------:R-:W-:Y:S02]  /*35d0*/  HADD2 R52, R52, -1056, -1056 ;  /* 0xe420e42034347430 */ /* 0x000fe40000000000 */
[-C--:B------:R-:W-:Y:S02]  /*35e0*/  HFMA2 R17, R56, R23.reuse, R17 ;  /* 0x0000001738117231 */ /* 0x080fe40000000011 */
[----:B------:R-:W-:Y:S02]  /*35f0*/  HFMA2 R21, R52, R23, R21 ;  /* 0x0000001734157231 */ /* 0x000fe40000000015 */
[----:B------:R-:W-:Y:S02]  /*3600*/  HADD2 R18, R18.H0_H0, R18.H1_H1 ;  /* 0x3000001212127230 */ /* 0x000fe40000000800 */
[----:B------:R-:W-:Y:S02]  /*3610*/  HADD2 R17, R17.H0_H0, R17.H1_H1 ;  /* 0x3000001111117230 */ /* 0x000fe40000000800 */
[----:B------:R-:W-:-:S02]  /*3620*/  HADD2 R16, R16.H0_H0, R16.H1_H1 ;  /* 0x3000001010107230 */ /* 0x000fc40000000800 */
        /* <DEDUP_REMOVED lines=109> */
[----:B------:R-:W-:-:S03]  /*3d00*/  HFMA2 R16, R26, R19, R16 ;  /* 0x000000131a107231 */ /* 0x000fc60000000010 */
[-C--:B------:R-:W-:Y:S01]  /*3d10*/  HFMA2.MMA R39, R42, R19.reuse, R39 ;  /* 0x000000132a277235 */ /* 0x080fe20000000027 */
[-C--:B-1----:R-:W-:Y:S01]  /*3d20*/  HFMA2 R16, R49, R20.reuse, R16 ;  /* 0x0000001431107231 */ /* 0x082fe20000000010 */
[----:B------:R-:W-:Y:S01]  /*3d30*/  HFMA2.MMA R35, R24, R19, R35 ;  /* 0x0000001318237235 */ /* 0x000fe20000000023 */
[----:B------:R-:W-:Y:S02]  /*3d40*/  HFMA2 R24, R27, R20, R37 ;  /* 0x000000141b187231 */ /* 0x000fe40000000025 */
        /* <DEDUP_REMOVED lines=22> */
.L_x_144:
[----:B------:R-:W-:Y:S01]  /*3eb0*/  LEA R16, R0, 0x40, 0x6 ;  /* 0x0000004000107811 */ /* 0x000fe200078e30ff */
[----:B------:R-:W-:Y:S01]  /*3ec0*/  UIADD3 UR4, UR4, 0x40, URZ ;  /* 0x0000004004047890 */ /* 0x000fe2000fffe03f */
[----:B------:R-:W-:Y:S01]  /*3ed0*/  IADD3 R2, R2, 0x20, RZ ;  /* 0x0000002002027810 */ /* 0x000fe20007ffe0ff */
[----:B------:R-:W-:Y:S01]  /*3ee0*/  IMAD.WIDE R28, R31, 0x18, R28 ;  /* 0x000000181f1c7825 */ /* 0x000fe200078e021c */
[----:B------:R-:W-:Y:S02]  /*3ef0*/  IMNMX R17, R16, c[0x0][0x190], PT ;  /* 0x0000640010117a17 */ /* 0x000fe40003800200 */
[C---:B------:R-:W-:Y:S02]  /*3f00*/  ISETP.GE.AND P0, PT, R2.reuse, c[0x0][0x1ac], PT ;  /* 0x00006b0002007a0c */ /* 0x040fe40003f06270 */
[----:B------:R-:W-:-:S13]  /*3f10*/  ISETP.LT.AND P2, PT, R2, R17, PT ;  /* 0x000000110200720c */ /* 0x000fda0003f41270 */
[----:B------:R-:W-:Y:S05]  /*3f20*/  @!P0 BRA P2, `(.L_x_145) ;  /* 0xffffd78000008947 */ /* 0x000fea000103ffff */
.L_x_142:
[----:B------:R-:W-:-:S04]  /*3f30*/  ISETP.GE.AND P0, PT, R2, R3, PT ;  /* 0x000000030200720c */ /* 0x000fc80003f06270 */
[----:B------:R-:W-:-:S13]  /*3f40*/  ISETP.GE.OR P0, PT, R2, c[0x0][0x1b4], P0 ;  /* 0x00006d0002007a0c */ /* 0x000fda0000706670 */
[----:B------:R-:W-:Y:S05]  /*3f50*/  @P0 BRA `(.L_x_146) ;  /* 0x00004e9000000947 */ /* 0x000fea0003800000 */
.L_x_151:
        /* <DEDUP_REMOVED lines=15> */
[----:B------:R-:W-:-:S02]  /*4050*/  MOV R61, 0x2c00 ;  /* 0x00002c00003d7802 */ /* 0x000fc40000000f00 */
[----:B------:R-:W-:Y:S01]  /*4060*/  ISETP.GE.AND P0, PT, R4, 0x2, PT ;  /* 0x000000020400780c */ /* 0x000fe20003f06270 */
[----:B------:R-:W0:Y:S02]  /*4070*/  LDS.64 R20, [UR4] ;  /* 0x00000004ff147984 */ /* 0x000e240008000a00 */
[----:B0-----:R-:W-:Y:S01]  /*4080*/  HADD2.F32 R44, -RZ, R20.H0_H0 ;  /* 0x20000014ff2c7230 */ /* 0x001fe20000004100 */
[C---:B--2---:R-:W-:Y:S02]  /*4090*/  LOP3.LUT R0, R16.reuse, 0xf000f, RZ, 0xc0, !PT ;  /* 0x000f000f10007812 */ /* 0x044fe400078ec0ff */
[----:B------:R-:W-:Y:S02]  /*40a0*/  LOP3.LUT R23, R17, 0xf000f, RZ, 0xc0, !PT ;  /* 0x000f000f11177812 */ /* 0x000fe400078ec0ff */
[----:B------:R-:W-:Y:S02]  /*40b0*/  LOP3.LUT R24, R16, 0xf000f0, RZ, 0xc0, !PT ;  /* 0x00f000f010187812 */ /* 0x000fe400078ec0ff */
[----:B------:R-:W-:-:S02]  /*40c0*/  SHF.R.U32.HI R22, RZ, 0x8, R16 ;  /* 0x00000008ff167819 */ /* 0x000fc40000011610 */
[----:B------:R-:W-:Y:S02]  /*40d0*/  LOP3.LUT R25, R17, 0xf000f0, RZ, 0xc0, !PT ;  /* 0x00f000f011197812 */ /* 0x000fe400078ec0ff */
[----:B------:R-:W-:Y:S02]  /*40e0*/  SHF.R.U32.HI R26, RZ, 0x8, R17 ;  /* 0x00000008ff1a7819 */ /* 0x000fe40000011611 */
[C---:B------:R-:W-:Y:S02]  /*40f0*/  LOP3.LUT R27, R18.reuse, 0xf000f, RZ, 0xc0, !PT ;  /* 0x000f000f121b7812 */ /* 0x040fe400078ec0ff */
[----:B------:R-:W-:Y:S02]  /*4100*/  LOP3.LUT R31, R18, 0xf000f0, RZ, 0xc0, !PT ;  /* 0x00f000f0121f7812 */ /* 0x000fe400078ec0ff */
[----:B------:R-:W-:Y:S02]  /*4110*/  SHF.R.U32.HI R32, RZ, 0x8, R18 ;  /* 0x00000008ff207819 */ /* 0x000fe40000011612 */
[----:B------:R-:W-:-:S02]  /*4120*/  LOP3.LUT R34, R19, 0xf000f, RZ, 0xc0, !PT ;  /* 0x000f000f13227812 */ /* 0x000fc400078ec0ff */
[----:B------:R-:W-:Y:S02]  /*4130*/  LOP3.LUT R16, R19, 0xf000f0, RZ, 0xc0, !PT ;  /* 0x00f000f013107812 */ /* 0x000fe400078ec0ff */
[----:B------:R-:W-:Y:S01]  /*4140*/  SHF.R.U32.HI R33, RZ, 0x8, R19 ;  /* 0x00000008ff217819 */ /* 0x000fe20000011613 */
[----:B------:R-:W-:Y:S01]  /*4150*/  HADD2.F32 R19, -RZ, R20.H1_H1 ;  /* 0x30000014ff137230 */ /* 0x000fe20000004100 */
[----:B------:R-:W-:Y:S01]  /*4160*/  LOP3.LUT R17, R0, 0x64006400, RZ, 0xfc, !PT ;  /* 0x6400640000117812 */ /* 0x000fe200078efcff */
[--C-:B------:R-:W-:Y:S01]  /*4170*/  HADD2.F32 R0, -RZ, R21.reuse.H0_H0 ;  /* 0x20000015ff007230 */ /* 0x100fe20000004100 */
[----:B------:R-:W-:Y:S01]  /*4180*/  LOP3.LUT R18, R23, 0x64006400, RZ, 0xfc, !PT ;  /* 0x6400640017127812 */ /* 0x000fe200078efcff */
[----:B------:R-:W-:Y:S01]  /*4190*/  HADD2.F32 R23, -RZ, R21.H1_H1 ;  /* 0x30000015ff177230 */ /* 0x000fe20000004100 */
[----:B------:R-:W-:Y:S01]  /*41a0*/  LOP3.LUT R34, R34, 0x64006400, RZ, 0xfc, !PT ;  /* 0x6400640022227812 */ /* 0x000fe200078efcff */
[----:B------:R-:W0:Y:S01]  /*41b0*/  LDS.64 R20, [UR4+0x8] ;  /* 0x00000804ff147984 */ /* 0x000e220008000a00 */
[----:B------:R-:W-:Y:S01]  /*41c0*/  LOP3.LUT R27, R27, 0x64006400, RZ, 0xfc, !PT ;  /* 0x640064001b1b7812 */ /* 0x000fe200078efcff */
[----:B------:R-:W-:Y:S01]  /*41d0*/  HADD2 R18, R18, -1032, -1032 ;  /* 0xe408e40812127430 */ /* 0x000fe20000000000 */
[----:B------:R-:W-:Y:S01]  /*41e0*/  LOP3.LUT R24, R24, 0x64006400, RZ, 0xfc, !PT ;  /* 0x6400640018187812 */ /* 0x000fe200078efcff */
[----:B------:R-:W-:Y:S01]  /*41f0*/  HADD2 R34, R34, -1032, -1032 ;  /* 0xe408e40822227430 */ /* 0x000fe20000000000 */
[----:B------:R-:W-:Y:S01]  /*4200*/  LOP3.LUT R16, R16, 0x64006400, RZ, 0xfc, !PT ;  /* 0x6400640010107812 */ /* 0x000fe200078efcff */
[----:B------:R-:W-:-:S02]  /*4210*/  HADD2 R17, R17, -1032, -1032 ;  /* 0xe408e40811117430 */ /* 0x000fc40000000000 */
[----:B------:R-:W-:Y:S02]  /*4220*/  HADD2 R27, R27, -1032, -1032 ;  /* 0xe408e4081b1b7430 */ /* 0x000fe40000000000 */
[--C-:B------:R-:W-:Y:S02]  /*4230*/  HADD2.F32 R41, -RZ, R18.reuse.H0_H0 ;  /* 0x20000012ff297230 */ /* 0x100fe40000004100 */
[----:B------:R-:W-:Y:S01]  /*4240*/  HADD2.F32 R40, -RZ, R18.H1_H1 ;  /* 0x30000012ff287230 */ /* 0x000fe20000004100 */
[----:B------:R-:W-:Y:S01]  /*4250*/  LOP3.LUT R18, R25, 0x64006400, RZ, 0xfc, !PT ;  /* 0x6400640019127812 */ /* 0x000fe200078efcff */
[--C-:B------:R-:W-:Y:S02]  /*4260*/  HADD2.F32 R37, -RZ, R34.reuse.H0_H0 ;  /* 0x20000022ff257230 */ /* 0x100fe40000004100 */
[----:B------:R-:W-:Y:S01]  /*4270*/  HADD2.F32 R36, -RZ, R34.H1_H1 ;  /* 0x30000022ff247230 */ /* 0x000fe20000004100 */
[----:B------:R-:W-:Y:S01]  /*4280*/  LOP3.LUT R34, R31, 0x64006400, RZ, 0xfc, !PT ;  /* 0x640064001f227812 */ /* 0x000fe200078efcff */
[----:B------:R-:W-:-:S02]  /*4290*/  HADD2.F32 R43, -RZ, R17.H0_H0 ;  /* 0x20000011ff2b7230 */ /* 0x000fc40000004100 */
[----:B------:R-:W-:Y:S02]  /*42a0*/  HADD2.F32 R39, -RZ, R27.H0_H0 ;  /* 0x2000001bff277230 */ /* 0x000fe40000004100 */
[----:B------:R-:W-:Y:S01]  /*42b0*/  HADD2.F32 R42, -RZ, R17.H1_H1 ;  /* 0x30000011ff2a7230 */ /* 0x000fe20000004100 */
[----:B------:R-:W-:Y:S01]  /*42c0*/  FFMA.FTZ R17, R43, R44, RZ ;  /* 0x0000002c2b117223 */ /* 0x000fe200000100ff */
[----:B------:R-:W-:Y:S01]  /*42d0*/  HADD2.F32 R38, -RZ, R27.H1_H1 ;  /* 0x3000001bff267230 */ /* 0x000fe20000004100 */
[C---:B------:R-:W-:Y:S01]  /*42e0*/  FFMA.FTZ R25, R44.reuse, R39, RZ ;  /* 0x000000272c197223 */ /* 0x040fe200000100ff */
[-C--:B------:R-:W-:Y:S01]  /*42f0*/  HFMA2 R47, R24, R61.reuse.H0_H0, -72, -72 ;  /* 0xd480d480182f7431 */ /* 0x080fe2000004003d */
[C---:B------:R-:W-:Y:S01]  /*4300*/  FFMA.FTZ R24, R44.reuse, R41, RZ ;  /* 0x000000292c187223 */ /* 0x040fe200000100ff */
[-C--:B------:R-:W-:Y:S01]  /*4310*/  HFMA2 R18, R18, R61.reuse.H0_H0, -72, -72 ;  /* 0xd480d48012127431 */ /* 0x080fe2000004003d */
[----:B------:R-:W-:Y:S01]  /*4320*/  FFMA.FTZ R27, R44, R37, RZ ;  /* 0x000000252c1b7223 */ /* 0x000fe200000100ff */
[-C--:B------:R-:W-:Y:S01]  /*4330*/  HFMA2 R34, R34, R61.reuse.H0_H0, -72, -72 ;  /* 0xd480d48022227431 */ /* 0x080fe2000004003d */
[----:B------:R-:W-:Y:S01]  /*4340*/  FFMA.FTZ R35, R42, R19, R17 ;  /* 0x000000132a237223 */ /* 0x000fe20000010011 */
[-C--:B------:R-:W-:Y:S01]  /*4350*/  HFMA2 R16, R16, R61.reuse.H0_H0, -72, -72 ;  /* 0xd480d48010107431 */ /* 0x080fe2000004003d */
[C---:B------:R-:W-:Y:S01]  /*4360*/  FFMA.FTZ R44, R19.reuse, R40, R24 ;  /* 0x00000028132c7223 */ /* 0x040fe20000010018 */
[--C-:B------:R-:W-:Y:S01]  /*4370*/  HADD2.F32 R31, -RZ, R47.reuse.H0_H0 ;  /* 0x2000002fff1f7230 */ /* 0x100fe20000004100 */
[C---:B------:R-:W-:Y:S01]  /*4380*/  FFMA.FTZ R45, R19.reuse, R38, R25 ;  /* 0x00000026132d7223 */ /* 0x040fe20000010019 */
[----:B------:R-:W-:Y:S01]  /*4390*/  HADD2.F32 R25, -RZ, R18.H0_H0 ;  /* 0x20000012ff197230 */ /* 0x000fe20000004100 */
[----:B------:R-:W-:Y:S01]  /*43a0*/  FFMA.FTZ R46, R19, R36, R27 ;  /* 0x00000024132e7223 */ /* 0x000fe2000001001b */
[----:B------:R-:W-:Y:S01]  /*43b0*/  HADD2.F32 R19, -RZ, R34.H0_H0 ;  /* 0x20000022ff137230 */ /* 0x000fe20000004100 */
[----:B------:R-:W-:Y:S01]  /*43c0*/  FFMA.FTZ R52, R31, R0, R35 ;  /* 0x000000001f347223 */ /* 0x000fe20000010023 */
[----:B------:R-:W-:Y:S01]  /*43d0*/  HADD2.F32 R17, -RZ, R16.H0_H0 ;  /* 0x20000010ff117230 */ /* 0x000fe20000004100 */
[C---:B------:R-:W-:Y:S01]  /*43e0*/  FFMA.FTZ R35, R0.reuse, R25, R44 ;  /* 0x0000001900237223 */ /* 0x040fe2000001002c */
[----:B------:R-:W-:Y:S01]  /*43f0*/  HADD2.F32 R24, -RZ, R18.H1_H1 ;  /* 0x30000012ff187230 */ /* 0x000fe20000004100 */
[----:B------:R-:W-:Y:S01]  /*4400*/  FFMA.FTZ R45, R0, R19, R45 ;  /* 0x00000013002d7223 */ /* 0x000fe2000001002d */
[----:B------:R-:W-:Y:S01]  /*4410*/  HADD2.F32 R18, -RZ, R34.H1_H1 ;  /* 0x30000022ff127230 */ /* 0x000fe20000004100 */
[----:B------:R-:W-:Y:S01]  /*4420*/  LOP3.LUT R34, R32, 0xf000f, RZ, 0xc0, !PT ;  /* 0x000f000f20227812 */ /* 0x000fe200078ec0ff */
[----:B------:R-:W-:Y:S01]  /*4430*/  HADD2.F32 R27, -RZ, R47.H1_H1 ;  /* 0x3000002fff1b7230 */ /* 0x000fe20000004100 */
[----:B------:R-:W-:Y:S01]  /*4440*/  FFMA.FTZ R46, R0, R17, R46 ;  /* 0x00000011002e7223 */ /* 0x000fe2000001002e */
[----:B------:R-:W-:Y:S01]  /*4450*/  HADD2.F32 R16, -RZ, R16.H1_H1 ;  /* 0x30000010ff107230 */ /* 0x000fe20000004100 */
[----:B------:R-:W-:Y:S01]  /*4460*/  LOP3.LUT R34, R34, 0x64006400, RZ, 0xfc, !PT ;  /* 0x6400640022227812 */ /* 0x000fe200078efcff */
[----:B------:R-:W-:Y:S01]  /*4470*/  FFMA.FTZ R35, R23, R24, R35 ;  /* 0x0000001817237223 */ /* 0x000fe20000010023 */
[----:B------:R-:W-:Y:S01]  /*4480*/  LOP3.LUT R0, R22, 0xf000f, RZ, 0xc0, !PT ;  /* 0x000f000f16007812 */ /* 0x000fe200078ec0ff */
[----:B------:R-:W-:Y:S01]  /*4490*/  FFMA.FTZ R52, R27, R23, R52 ;  /* 0x000000171b347223 */ /* 0x000fe20000010034 */
[----:B------:R-:W-:Y:S01]  /*44a0*/  LOP3.LUT R44, R33, 0xf000f, RZ, 0xc0, !PT ;  /* 0x000f000f212c7812 */ /* 0x000fe200078ec0ff */
[C---:B------:R-:W-:Y:S01]  /*44b0*/  FFMA.FTZ R50, R23.reuse, R18, R45 ;  /* 0x0000001217327223 */ /* 0x040fe2000001002d */
[----:B------:R-:W-:Y:S01]  /*44c0*/  HADD2 R48, R34, -1032, -1032 ;  /* 0xe408e40822307430 */ /* 0x000fe20000000000 */
[----:B------:R-:W-:Y:S01]  /*44d0*/  FFMA.FTZ R54, R23, R16, R46 ;  /* 0x0000001017367223 */ /* 0x000fe2000001002e */
[----:B------:R-:W-:Y:S01]  /*44e0*/  LOP3.LUT R23, R26, 0xf000f, RZ, 0xc0, !PT ;  /* 0x000f000f1a177812 */ /* 0x000fe200078ec0ff */
[----:B0-----:R-:W-:Y:S01]  /*44f0*/  HADD2.F32 R49, -RZ, R20.H0_H0 ;  /* 0x20000014ff317230 */ /* 0x001fe20000004100 */
[----:B------:R-:W-:Y:S01]  /*4500*/  LOP3.LUT R0, R0, 0x64006400, RZ, 0xfc, !PT ;  /* 0x6400640000007812 */ /* 0x000fe200078efcff */
[----:B------:R-:W-:Y:S01]  /*4510*/  HADD2.F32 R45, -RZ, R48.H0_H0 ;  /* 0x20000030ff2d7230 */ /* 0x000fe20000004100 */
        /* <DEDUP_REMOVED lines=9> */
[----:B------:R-:W-:Y:S01]  /*45b0*/  FFMA.FTZ R53, R49, R45, R50 ;  /* 0x0000002d31357223 */ /* 0x000fe20000010032 */
[----:B------:R-:W-:Y:S01]  /*45c0*/  LOP3.LUT R33, R33, 0xf000f0, RZ, 0xc0, !PT ;  /* 0x00f000f021217812 */ /* 0x000fe200078ec0ff */
[----:B------:R-:W-:Y:S01]  /*45d0*/  HADD2.F32 R47, -RZ, R51.H0_H0 ;  /* 0x20000033ff2f7230 */ /* 0x000fe20000004100 */
[----:B------:R-:W-:Y:S01]  /*45e0*/  LOP3.LUT R22, R22, 0x64006400, RZ, 0xfc, !PT ;  /* 0x6400640016167812 */ /* 0x000fe200078efcff */
[----:B------:R-:W-:Y:S01]  /*45f0*/  HADD2.F32 R46, -RZ, R55.H0_H0 ;  /* 0x20000037ff2e7230 */ /* 0x000fe20000004100 */
[----:B------:R-:W-:Y:S01]  /*4600*/  LOP3.LUT R26, R26, 0x64006400, RZ, 0xfc, !PT ;  /* 0x640064001a1a7812 */ /* 0x000fe200078efcff */
[----:B------:R-:W-:Y:S01]  /*4610*/  HADD2.F32 R44, -RZ, R34.H0_H0 ;  /* 0x20000022ff2c7230 */ /* 0x000fe20000004100 */
[----:B------:R-:W-:Y:S01]  /*4620*/  LOP3.LUT R32, R32, 0x64006400, RZ, 0xfc, !PT ;  /* 0x6400640020207812 */ /* 0x000fe200078efcff */
[--C-:B------:R-:W-:Y:S01]  /*4630*/  HADD2.F32 R23, -RZ, R21.reuse.H0_H0 ;  /* 0x20000015ff177230 */ /* 0x100fe20000004100 */
[----:B------:R-:W-:Y:S01]  /*4640*/  LOP3.LUT R50, R33, 0x64006400, RZ, 0xfc, !PT ;  /* 0x6400640021327812 */ /* 0x000fe200078efcff */
[-C--:B------:R-:W-:Y:S01]  /*4650*/  HFMA2 R33, R22, R61.reuse.H0_H0, -72, -72 ;  /* 0xd480d48016217431 */ /* 0x080fe2000004003d */
[C---:B------:R-:W-:Y:S01]  /*4660*/  FFMA.FTZ R35, R49.reuse, R46, R35 ;  /* 0x0000002e31237223 */ /* 0x040fe20000010023 */
[-C--:B------:R-:W-:Y:S01]  /*4670*/  HFMA2 R22, R26, R61.reuse.H0_H0, -72, -72 ;  /* 0xd480d4801a167431 */ /* 0x080fe2000004003d */
[----:B------:R-:W-:Y:S01]  /*4680*/  FFMA.FTZ R54, R49, R44, R54 ;  /* 0x0000002c31367223 */ /* 0x000fe20000010036 */
[----:B------:R-:W-:Y:S01]  /*4690*/  HADD2.F32 R0, -RZ, R21.H1_H1 ;  /* 0x30000015ff007230 */ /* 0x000fe20000004100 */
[----:B------:R-:W-:Y:S01]  /*46a0*/  FFMA.FTZ R21, R47, R49, R52 ;  /* 0x000000312f157223 */ /* 0x000fe20000010034 */
[----:B------:R-:W-:-:S02]  /*46b0*/  HFMA2 R26, R32, R61.H0_H0, -72, -72 ;  /* 0xd480d480201a7431 */ /* 0x000fc4000004003d */
[----:B------:R-:W-:Y:S02]  /*46c0*/  HADD2.F32 R48, -RZ, R48.H1_H1 ;  /* 0x30000030ff307230 */ /* 0x000fe40000004100 */
[----:B------:R-:W-:Y:S02]  /*46d0*/  HFMA2 R32, R50, R61.H0_H0, -72, -72 ;  /* 0xd480d48032207431 */ /* 0x000fe4000004003d */
[----:B------:R-:W-:Y:S01]  /*46e0*/  HADD2.F32 R49, -RZ, R34.H1_H1 ;  /* 0x30000022ff317230 */ /* 0x000fe20000004100 */
[C---:B------:R-:W-:Y:S01]  /*46f0*/  FFMA.FTZ R60, R20.reuse, R48, R53 ;  /* 0x00000030143c7223 */ /* 0x040fe20000010035 */
[----:B------:R-:W-:Y:S02]  /*4700*/  HADD2.F32 R59, -RZ, R51.H1_H1 ;  /* 0x30000033ff3b7230 */ /* 0x000fe40000004100 */
[----:B------:R-:W-:Y:S01]  /*4710*/  HADD2.F32 R56, -RZ, R55.H1_H1 ;  /* 0x30000037ff387230 */ /* 0x000fe20000004100 */
[C---:B------:R-:W-:Y:S01]  /*4720*/  FFMA.FTZ R54, R20.reuse, R49, R54 ;  /* 0x0000003114367223 */ /* 0x040fe20000010036 */
[----:B------:R-:W-:Y:S01]  /*4730*/  HADD2.F32 R51, -RZ, R26.H0_H0 ;  /* 0x2000001aff337230 */ /* 0x000fe20000004100 */
[----:B------:R-:W-:Y:S01]  /*4740*/  FFMA.FTZ R21, R59, R20, R21 ;  /* 0x000000143b157223 */ /* 0x000fe20000010015 */
[----:B------:R-:W-:Y:S01]  /*4750*/  HADD2.F32 R52, -RZ, R32.H0_H0 ;  /* 0x20000020ff347230 */ /* 0x000fe20000004100 */
[----:B------:R-:W-:Y:S01]  /*4760*/  FFMA.FTZ R35, R20, R56, R35 ;  /* 0x0000003814237223 */ /* 0x000fe20000010023 */
[--C-:B------:R-:W-:Y:S01]  /*4770*/  HADD2.F32 R58, -RZ, R33.reuse.H0_H0 ;  /* 0x20000021ff3a7230 */ /* 0x100fe20000004100 */
[C---:B------:R-:W-:Y:S01]  /*4780*/  FFMA.FTZ R63, R23.reuse, R51, R60 ;  /* 0x00000033173f7223 */ /* 0x040fe2000001003c */
[--C-:B------:R-:W-:Y:S01]  /*4790*/  HADD2.F32 R50, -RZ, R22.reuse.H0_H0 ;  /* 0x20000016ff327230 */ /* 0x100fe20000004100 */
[C---:B------:R-:W-:Y:S01]  /*47a0*/  FFMA.FTZ R60, R23.reuse, R52, R54 ;  /* 0x00000034173c7223 */ /* 0x040fe20000010036 */
[----:B------:R-:W-:Y:S01]  /*47b0*/  HADD2.F32 R57, -RZ, R33.H1_H1 ;  /* 0x30000021ff397230 */ /* 0x000fe20000004100 */
[----:B------:R-:W-:Y:S01]  /*47c0*/  FFMA.FTZ R34, R58, R23, R21 ;  /* 0x000000173a227223 */ /* 0x000fe20000010015 */
[----:B------:R-:W-:Y:S01]  /*47d0*/  HADD2.F32 R53, -RZ, R22.H1_H1 ;  /* 0x30000016ff357230 */ /* 0x000fe20000004100 */
[----:B------:R-:W-:Y:S01]  /*47e0*/  FFMA.FTZ R35, R23, R50, R35 ;  /* 0x0000003217237223 */ /* 0x000fe20000010023 */
[----:B------:R-:W-:Y:S01]  /*47f0*/  HADD2.F32 R54, -RZ, R26.H1_H1 ;  /* 0x3000001aff367230 */ /* 0x000fe20000004100 */
[----:B------:R-:W-:Y:S01]  /*4800*/  FFMA.FTZ R23, R57, R0, R34 ;  /* 0x0000000039177223 */ /* 0x000fe20000010022 */
[----:B------:R-:W-:Y:S01]  /*4810*/  HADD2.F32 R55, -RZ, R32.H1_H1 ;  /* 0x30000020ff377230 */ /* 0x000fe20000004100 */
[C---:B------:R-:W-:Y:S01]  /*4820*/  FFMA.FTZ R26, R0.reuse, R53, R35 ;  /* 0x00000035001a7223 */ /* 0x040fe20000010023 */
[--C-:B------:R-:W-:Y:S01]  /*4830*/  HADD2.F32 R22, -RZ, R30.reuse.H0_H0 ;  /* 0x2000001eff167230 */ /* 0x100fe20000004100 */
        /* <DEDUP_REMOVED lines=12> */
[----:B------:R-:W-:Y:S01]  /*4900*/  F2FP.PACK_AB R34, RZ, R33 ;  /* 0x00000021ff22723e */ /* 0x000fe200000000ff */
[--C-:B------:R-:W-:Y:S02]  /*4910*/  HADD2 R33, R23.H0_H0, R11.reuse.H0_H0 ;  /* 0x2000000b17217230 */ /* 0x100fe40000000800 */
        /* <DEDUP_REMOVED lines=19> */
[----:B------:R-:W-:-:S02]  /*4a50*/  FFMA.FTZ R64, R31, R10, R64 ;  /* 0x0000000a1f407223 */ /* 0x000fc40000010040 */
[-C--:B------:R-:W-:Y:S02]  /*4a60*/  FFMA.FTZ R63, R25, R10.reuse, R63 ;  /* 0x0000000a193f7223 */ /* 0x080fe4000001003f */
[-C--:B------:R-:W-:Y:S01]  /*4a70*/  FFMA.FTZ R65, R19, R10.reuse, R62 ;  /* 0x0000000a13417223 */ /* 0x080fe2000001003e */
[--C-:B-1----:R-:W-:Y:S01]  /*4a80*/  HADD2.F32 R62, -RZ, R34.reuse.H1_H1 ;  /* 0x30000022ff3e7230 */ /* 0x102fe20000004100 */
[----:B------:R-:W-:Y:S01]  /*4a90*/  FFMA.FTZ R67, R17, R10, R60 ;  /* 0x0000000a11437223 */ /* 0x000fe2000001003c */
[----:B------:R-:W-:Y:S01]  /*4aa0*/  HADD2.F32 R10, -RZ, R34.H0_H0 ;  /* 0x20000022ff0a7230 */ /* 0x000fe20000004100 */
[-C--:B------:R-:W-:Y:S02]  /*4ab0*/  FFMA.FTZ R60, R27, R11.reuse, R64 ;  /* 0x0000000b1b3c7223 */ /* 0x080fe40000010040 */
[-C--:B------:R-:W-:Y:S02]  /*4ac0*/  FFMA.FTZ R63, R24, R11.reuse, R63 ;  /* 0x0000000b183f7223 */ /* 0x080fe4000001003f */
[----:B------:R-:W-:-:S02]  /*4ad0*/  FFMA.FTZ R65, R18, R11, R65 ;  /* 0x0000000b12417223 */ /* 0x000fc40000010041 */
[----:B------:R-:W-:Y:S02]  /*4ae0*/  FFMA.FTZ R67, R16, R11, R67 ;  /* 0x0000000b10437223 */ /* 0x000fe40000010043 */
[-C--:B------:R-:W-:Y:S02]  /*4af0*/  FFMA.FTZ R60, R47, R10.reuse, R60 ;  /* 0x0000000a2f3c7223 */ /* 0x080fe4000001003c */
[-C--:B------:R-:W-:Y:S02]  /*4b00*/  FFMA.FTZ R63, R46, R10.reuse, R63 ;  /* 0x0000000a2e3f7223 */ /* 0x080fe4000001003f */
[-C--:B------:R-:W-:Y:S01]  /*4b10*/  FFMA.FTZ R11, R45, R10.reuse, R65 ;  /* 0x0000000a2d0b7223 */ /* 0x080fe20000010041 */
[----:B------:R-:W-:Y:S01]  /*4b20*/  HADD2.F32 R65, -RZ, R35.H0_H0 ;  /* 0x20000023ff417230 */ /* 0x000fe20000004100 */
[----:B------:R-:W-:Y:S02]  /*4b30*/  FFMA.FTZ R10, R44, R10, R67 ;  /* 0x0000000a2c0a7223 */ /* 0x000fe40000010043 */
[----:B------:R-:W-:-:S02]  /*4b40*/  FFMA.FTZ R60, R59, R62, R60 ;  /* 0x0000003e3b3c7223 */ /* 0x000fc4000001003c */
[-C--:B------:R-:W-:Y:S02]  /*4b50*/  FFMA.FTZ R63, R56, R62.reuse, R63 ;  /* 0x0000003e383f7223 */ /* 0x080fe4000001003f */
[-C--:B------:R-:W-:Y:S02]  /*4b60*/  FFMA.FTZ R34, R48, R62.reuse, R11 ;  /* 0x0000003e30227223 */ /* 0x080fe4000001000b */
[----:B------:R-:W-:Y:S01]  /*4b70*/  FFMA.FTZ R62, R49, R62, R10 ;  /* 0x0000003e313e7223 */ /* 0x000fe2000001000a */
[----:B------:R-:W-:Y:S01]  /*4b80*/  HADD2.F32 R10, -RZ, R35.H1_H1 ;  /* 0x30000023ff0a7230 */ /* 0x000fe20000004100 */
        /* <DEDUP_REMOVED lines=91> */
[-C--:B------:R-:W-:Y:S02]  /*5140*/  FFMA.FTZ R36, R31, R10.reuse, R43 ;  /* 0x0000000a1f247223 */ /* 0x080fe4000001002b */
[-C--:B------:R-:W-:Y:S02]  /*5150*/  FFMA.FTZ R41, R25, R10.reuse, R41 ;  /* 0x0000000a19297223 */ /* 0x080fe40000010029 */
[-C--:B------:R-:W-:Y:S01]  /*5160*/  FFMA.FTZ R37, R17, R10.reuse, R37 ;  /* 0x0000000a11257223 */ /* 0x080fe20000010025 */
[--C-:B-1----:R-:W-:Y:S01]  /*5170*/  HADD2.F32 R17, -RZ, R34.reuse.H0_H0 ;  /* 0x20000022ff117230 */ /* 0x102fe20000004100 */
[----:B------:R-:W-:Y:S01]  /*5180*/  FFMA.FTZ R39, R19, R10, R39 ;  /* 0x0000000a13277223 */ /* 0x000fe20000010027 */
[----:B------:R-:W-:Y:S01]  /*5190*/  HADD2.F32 R34, -RZ, R34.H1_H1 ;  /* 0x30000022ff227230 */ /* 0x000fe20000004100 */
[-C--:B------:R-:W-:Y:S01]  /*51a0*/  FFMA.FTZ R36, R27, R11.reuse, R36 ;  /* 0x0000000b1b247223 */ /* 0x080fe20000010024 */
[----:B------:R-:W-:Y:S01]  /*51b0*/  HADD2.F32 R10, -RZ, R35.H1_H1 ;  /* 0x30000023ff0a7230 */ /* 0x000fe20000004100 */
[----:B------:R-:W-:-:S02]  /*51c0*/  FFMA.FTZ R41, R24, R11, R41 ;  /* 0x0000000b18297223 */ /* 0x000fc40000010029 */
[-C--:B------:R-:W-:Y:S02]  /*51d0*/  FFMA.FTZ R18, R18, R11.reuse, R39 ;  /* 0x0000000b12127223 */ /* 0x080fe40000010027 */
[----:B------:R-:W-:Y:S01]  /*51e0*/  FFMA.FTZ R37, R16, R11, R37 ;  /* 0x0000000b10257223 */ /* 0x000fe20000010025 */
[----:B------:R-:W-:Y:S01]  /*51f0*/  HADD2.F32 R11, -RZ, R35.H0_H0 ;  /* 0x20000023ff0b7230 */ /* 0x000fe20000004100 */
        /* <DEDUP_REMOVED lines=28> */
.L_x_148:
[----:B------:R-:W-:Y:S01]  /*53c0*/  IMAD.MOV.U32 R11, RZ, RZ, c[0x0][0x18c] ;  /* 0x00006300ff0b7624 */ /* 0x000fe200078e00ff */
[----:B------:R-:W0:Y:S03]  /*53d0*/  LDS.64 R24, [UR4+0x10] ;  /* 0x00001004ff187984 */ /* 0x000e260008000a00 */
[----:B------:R-:W-:-:S05]  /*53e0*/  IMAD.WIDE R62, R11, 0x4, R28 ;  /* 0x000000040b3e7825 */ /* 0x000fca00078e021c */
[----:B------:R-:W2:Y:S01]  /*53f0*/  LDG.E.128.CONSTANT R16, [R62.64] ;  /* 0x000000063e107981 */ /* 0x000ea2000c1e9d00 */
[----:B0-----:R-:W-:Y:S01]  /*5400*/  HADD2.F32 R59, -RZ, R25.H0_H0 ;  /* 0x20000019ff3b7230 */ /* 0x001fe20000004100 */
[C---:B--2---:R-:W-:Y:S02]  /*5410*/  LOP3.LUT R27, R16.reuse, 0xf000f, RZ, 0xc0, !PT ;  /* 0x000f000f101b7812 */ /* 0x044fe400078ec0ff */
[----:B------:R-:W-:Y:S02]  /*5420*/  LOP3.LUT R31, R16, 0xf000f0, RZ, 0xc0, !PT ;  /* 0x00f000f0101f7812 */ /* 0x000fe400078ec0ff */
[----:B------:R-:W-:Y:S02]  /*5430*/  SHF.R.U32.HI R10, RZ, 0x8, R16 ;  /* 0x00000008ff0a7819 */ /* 0x000fe40000011610 */
[----:B------:R-:W-:Y:S02]  /*5440*/  LOP3.LUT R16, R17, 0xf000f, RZ, 0xc0, !PT ;  /* 0x000f000f11107812 */ /* 0x000fe400078ec0ff */
[----:B------:R-:W-:-:S02]  /*5450*/  LOP3.LUT R34, R18, 0xf000f, RZ, 0xc0, !PT ;  /* 0x000f000f12227812 */ /* 0x000fc400078ec0ff */
[----:B------:R-:W-:Y:S02]  /*5460*/  LOP3.LUT R16, R16, 0x64006400, RZ, 0xfc, !PT ;  /* 0x6400640010107812 */ /* 0x000fe400078efcff */
[C---:B------:R-:W-:Y:S02]  /*5470*/  LOP3.LUT R36, R19.reuse, 0xf000f, RZ, 0xc0, !PT ;  /* 0x000f000f13247812 */ /* 0x040fe400078ec0ff */
[----:B------:R-:W-:Y:S02]  /*5480*/  LOP3.LUT R39, R19, 0xf000f0, RZ, 0xc0, !PT ;  /* 0x00f000f013277812 */ /* 0x000fe400078ec0ff */
[----:B------:R-:W-:Y:S01]  /*5490*/  SHF.R.U32.HI R55, RZ, 0x8, R19 ;  /* 0x00000008ff377819 */ /* 0x000fe20000011613 */
[----:B------:R-:W-:Y:S01]  /*54a0*/  HADD2 R19, R16, -1032, -1032 ;  /* 0xe408e40810137430 */ /* 0x000fe20000000000 */
[----:B------:R-:W-:Y:S01]  /*54b0*/  LOP3.LUT R35, R17, 0xf000f0, RZ, 0xc0, !PT ;  /* 0x00f000f011237812 */ /* 0x000fe200078ec0ff */
[----:B------:R-:W-:Y:S01]  /*54c0*/  HADD2.F32 R16, -RZ, R25.H1_H1 ;  /* 0x30000019ff107230 */ /* 0x000fe20000004100 */
[----:B------:R-:W-:Y:S01]  /*54d0*/  SHF.R.U32.HI R53, RZ, 0x8, R17 ;  /* 0x00000008ff357819 */ /* 0x000fe20000011611 */
[--C-:B------:R-:W-:Y:S01]  /*54e0*/  HADD2.F32 R17, -RZ, R24.reuse.H1_H1 ;  /* 0x30000018ff117230 */ /* 0x100fe20000004100 */
[----:B------:R-:W-:Y:S01]  /*54f0*/  LOP3.LUT R37, R18, 0xf000f0, RZ, 0xc0, !PT ;  /* 0x00f000f012257812 */ /* 0x000fe200078ec0ff */
[--C-:B------:R-:W-:Y:S01]  /*5500*/  HADD2.F32 R47, -RZ, R19.reuse.H0_H0 ;  /* 0x20000013ff2f7230 */ /* 0x100fe20000004100 */
[----:B------:R-:W-:Y:S01]  /*5510*/  SHF.R.U32.HI R54, RZ, 0x8, R18 ;  /* 0x00000008ff367819 */ /* 0x000fe20000011612 */
[----:B------:R-:W-:Y:S01]  /*5520*/  HADD2.F32 R18, -RZ, R24.H0_H0 ;  /* 0x20000018ff127230 */ /* 0x000fe20000004100 */
[----:B------:R-:W-:Y:S01]  /*5530*/  LOP3.LUT R27, R27, 0x64006400, RZ, 0xfc, !PT ;  /* 0x640064001b1b7812 */ /* 0x000fe200078efcff */
[----:B------:R-:W0:Y:S01]  /*5540*/  LDS.64 R24, [UR4+0x18] ;  /* 0x00001804ff187984 */ /* 0x000e220008000a00 */
[----:B------:R-:W-:Y:S01]  /*5550*/  LOP3.LUT R34, R34, 0x64006400, RZ, 0xfc, !PT ;  /* 0x6400640022227812 */ /* 0x000fe200078efcff */
[----:B------:R-:W-:Y:S01]  /*5560*/  HADD2.F32 R46, -RZ, R19.H1_H1 ;  /* 0x30000013ff2e7230 */ /* 0x000fe20000004100 */
[----:B------:R-:W-:Y:S01]  /*5570*/  LOP3.LUT R19, R36, 0x64006400, RZ, 0xfc, !PT ;  /* 0x6400640024137812 */ /* 0x000fe200078efcff */
[----:B------:R-:W-:Y:S01]  /*5580*/  HADD2 R27, R27, -1032, -1032 ;  /* 0xe408e4081b1b7430 */ /* 0x000fe20000000000 */
[----:B------:R-:W-:Y:S01]  /*5590*/  LOP3.LUT R36, R35, 0x64006400, RZ, 0xfc, !PT ;  /* 0x6400640023247812 */ /* 0x000fe200078efcff */
[----:B------:R-:W-:Y:S01]  /*55a0*/  HADD2 R34, R34, -1032, -1032 ;  /* 0xe408e40822227430 */ /* 0x000fe20000000000 */
[----:B------:R-:W-:-:S02]  /*55b0*/  LOP3.LUT R38, R37, 0x64006400, RZ, 0xfc, !PT ;  /* 0x6400640025267812 */ /* 0x000fc400078efcff */
[--C-:B------:R-:W-:Y:S01]  /*55c0*/  HADD2.F32 R49, -RZ, R27.reuse.H0_H0 ;  /* 0x2000001bff317230 */ /* 0x100fe20000004100 */
[----:B------:R-:W-:Y:S01]  /*55d0*/  LOP3.LUT R40, R39, 0x64006400, RZ, 0xfc, !PT ;  /* 0x6400640027287812 */ /* 0x000fe200078efcff */
[----:B------:R-:W-:Y:S02]  /*55e0*/  HADD2.F32 R48, -RZ, R27.H1_H1 ;  /* 0x3000001bff307230 */ /* 0x000fe40000004100 */
[--C-:B------:R-:W-:Y:S02]  /*55f0*/  HADD2.F32 R45, -RZ, R34.reuse.H0_H0 ;  /* 0x20000022ff2d7230 */ /* 0x100fe40000004100 */
[----:B------:R-:W-:Y:S01]  /*5600*/  HADD2.F32 R44, -RZ, R34.H1_H1 ;  /* 0x30000022ff2c7230 */ /* 0x000fe20000004100 */
[----:B------:R-:W-:Y:S01]  /*5610*/  LOP3.LUT R34, R31, 0x64006400, RZ, 0xfc, !PT ;  /* 0x640064001f227812 */ /* 0x000fe200078efcff */
[----:B------:R-:W-:Y:S01]  /*5620*/  HADD2 R27, R19, -1032, -1032 ;  /* 0xe408e408131b7430 */ /* 0x000fe20000000000 */
[C---:B------:R-:W-:Y:S01]  /*5630*/  FFMA.FTZ R37, R18.reuse, R45, RZ ;  /* 0x0000002d12257223 */ /* 0x040fe200000100ff */
[-C--:B------:R-:W-:Y:S01]  /*5640*/  HFMA2 R31, R36, R61.reuse.H0_H0, -72, -72 ;  /* 0xd480d480241f7431 */ /* 0x080fe2000004003d */
[C---:B------:R-:W-:Y:S01]  /*5650*/  FFMA.FTZ R36, R18.reuse, R47, RZ ;  /* 0x0000002f12247223 */ /* 0x040fe200000100ff */
[-C--:B------:R-:W-:Y:S01]  /*5660*/  HFMA2 R35, R34, R61.reuse.H0_H0, -72, -72 ;  /* 0xd480d48022237431 */ /* 0x080fe2000004003d */
[C---:B------:R-:W-:Y:S01]  /*5670*/  FFMA.FTZ R58, R17.reuse, R44, R37 ;  /* 0x0000002c113a7223 */ /* 0x040fe20000010025 */
[--C-:B------:R-:W-:Y:S01]  /*5680*/  HADD2.F32 R43, -RZ, R27.reuse.H0_H0 ;  /* 0x2000001bff2b7230 */ /* 0x100fe20000004100 */
[----:B------:R-:W-:Y:S01]  /*5690*/  FFMA.FTZ R36, R17, R46, R36 ;  /* 0x0000002e11247223 */ /* 0x000fe20000010024 */
[----:B------:R-:W-:Y:S01]  /*56a0*/  HADD2.F32 R42, -RZ, R27.H1_H1 ;  /* 0x3000001bff2a7230 */ /* 0x000fe20000004100 */
[----:B------:R-:W-:Y:S01]  /*56b0*/  FFMA.FTZ R27, R49, R18, RZ ;  /* 0x00000012311b7223 */ /* 0x000fe200000100ff */
[-C--:B------:R-:W-:Y:S01]  /*56c0*/  HFMA2 R34, R38, R61.reuse.H0_H0, -72, -72 ;  /* 0xd480d48026227431 */ /* 0x080fe2000004003d */
[----:B------:R-:W-:Y:S01]  /*56d0*/  FFMA.FTZ R50, R18, R43, RZ ;  /* 0x0000002b12327223 */ /* 0x000fe200000100ff */
[-C--:B------:R-:W-:Y:S01]  /*56e0*/  HFMA2 R19, R40, R61.reuse.H0_H0, -72, -72 ;  /* 0xd480d48028137431 */ /* 0x080fe2000004003d */
[----:B------:R-:W-:Y:S01]  /*56f0*/  FFMA.FTZ R18, R48, R17, R27 ;  /* 0x0000001130127223 */ /* 0x000fe2000001001b */
[----:B------:R-:W-:Y:S01]  /*5700*/  HADD2.F32 R41, -RZ, R35.H0_H0 ;  /* 0x20000023ff297230 */ /* 0x000fe20000004100 */
[----:B------:R-:W-:Y:S01]  /*5710*/  FFMA.FTZ R50, R17, R42, R50 ;  /* 0x0000002a11327223 */ /* 0x000fe20000010032 */
[----:B------:R-:W-:Y:S01]  /*5720*/  HADD2.F32 R40, -RZ, R31.H0_H0 ;  /* 0x2000001fff287230 */ /* 0x000fe20000004100 */
[----:B------:R-:W-:Y:S01]  /*5730*/  LOP3.LUT R17, R10, 0xf000f, RZ, 0xc0, !PT ;  /* 0x000f000f0a117812 */ /* 0x000fe200078ec0ff */
[--C-:B------:R-:W-:Y:S01]  /*5740*/  HADD2.F32 R39, -RZ, R34.reuse.H0_H0 ;  /* 0x20000022ff277230 */ /* 0x100fe20000004100 */
[----:B------:R-:W-:Y:S01]  /*5750*/  FFMA.FTZ R27, R41, R59, R18 ;  /* 0x0000003b291b7223 */ /* 0x000fe20000010012 */
[----:B------:R-:W-:Y:S01]  /*5760*/  HADD2.F32 R38, -RZ, R19.H0_H0 ;  /* 0x20000013ff267230 */ /* 0x000fe20000004100 */
[----:B------:R-:W-:Y:S01]  /*5770*/  LOP3.LUT R18, R53, 0xf000f, RZ, 0xc0, !PT ;  /* 0x000f000f35127812 */ /* 0x000fe200078ec0ff */
[----:B------:R-:W-:Y:S01]  /*5780*/  HADD2.F32 R37, -RZ, R35.H1_H1 ;  /* 0x30000023ff257230 */ /* 0x000fe20000004100 */
[----:B------:R-:W-:Y:S01]  /*5790*/  FFMA.FTZ R57, R59, R40, R36 ;  /* 0x000000283b397223 */ /* 0x000fe20000010024 */
[----:B------:R-:W-:Y:S01]  /*57a0*/  HADD2.F32 R35, -RZ, R34.H1_H1 ;  /* 0x30000022ff237230 */ /* 0x000fe20000004100 */
[----:B------:R-:W-:Y:S01]  /*57b0*/  LOP3.LUT R34, R55, 0xf000f, RZ, 0xc0, !PT ;  /* 0x000f000f37227812 */ /* 0x000fe200078ec0ff */
[----:B------:R-:W-:Y:S01]  /*57c0*/  HADD2.F32 R36, -RZ, R31.H1_H1 ;  /* 0x3000001fff247230 */ /* 0x000fe20000004100 */
[C---:B------:R-:W-:Y:S01]  /*57d0*/  FFMA.FTZ R58, R59.reuse, R39, R58 ;  /* 0x000000273b3a7223 */ /* 0x040fe2000001003a */
[----:B------:R-:W-:Y:S01]  /*57e0*/  LOP3.LUT R31, R54, 0xf000f, RZ, 0xc0, !PT ;  /* 0x000f000f361f7812 */ /* 0x000fe200078ec0ff */
[----:B------:R-:W-:Y:S01]  /*57f0*/  FFMA.FTZ R59, R59, R38, R50 ;  /* 0x000000263b3b7223 */ /* 0x000fe20000010032 */
[----:B------:R-:W-:Y:S01]  /*5800*/  LOP3.LUT R17, R17, 0x64006400, RZ, 0xfc, !PT ;  /* 0x6400640011117812 */ /* 0x000fe200078efcff */
[----:B0-----:R-:W-:Y:S01]  /*5810*/  HADD2.F32 R60, -RZ, R24.H0_H0 ;  /* 0x20000018ff3c7230 */ /* 0x001fe20000004100 */
[----:B------:R-:W-:Y:S01]  /*5820*/  LOP3.LUT R18, R18, 0x64006400, RZ, 0xfc, !PT ;  /* 0x6400640012127812 */ /* 0x000fe200078efcff */
[----:B------:R-:W-:Y:S01]  /*5830*/  FFMA.FTZ R27, R37, R16, R27 ;  /* 0x00000010251b7223 */ /* 0x000fe2000001001b */
[----:B------:R-:W-:Y:S01]  /*5840*/  LOP3.LUT R50, R34, 0x64006400, RZ, 0xfc, !PT ;  /* 0x6400640022327812 */ /* 0x000fe200078efcff */
[----:B------:R-:W-:Y:S01]  /*5850*/  HADD2 R56, R17, -1032, -1032 ;  /* 0xe408e40811387430 */ /* 0x000fe20000000000 */
[----:B------:R-:W-:Y:S01]  /*5860*/  LOP3.LUT R31, R31, 0x64006400, RZ, 0xfc, !PT ;  /* 0x640064001f1f7812 */ /* 0x000fe200078efcff */
[----:B------:R-:W-:Y:S01]  /*5870*/  HADD2 R52, R18, -1032, -1032 ;  /* 0xe408e40812347430 */ /* 0x000fe20000000000 */
[C---:B------:R-:W-:Y:S01]  /*5880*/  FFMA.FTZ R57, R16.reuse, R36, R57 ;  /* 0x0000002410397223 */ /* 0x040fe20000010039 */
[----:B------:R-:W-:Y:S01]  /*5890*/  HADD2 R50, R50, -1032, -1032 ;  /* 0xe408e40832327430 */ /* 0x000fe20000000000 */
[----:B------:R-:W-:Y:S01]  /*58a0*/  LOP3.LUT R53, R53, 0xf000f0, RZ, 0xc0, !PT ;  /* 0x00f000f035357812 */ /* 0x000fe200078ec0ff */
[----:B------:R-:W-:Y:S01]  /*58b0*/  HADD2.F32 R34, -RZ, R19.H1_H1 ;  /* 0x30000013ff227230 */ /* 0x000fe20000004100 */
[----:B------:R-:W-:Y:S01]  /*58c0*/  FFMA.FTZ R65, R16, R35, R58 ;  /* 0x0000002310417223 */ /* 0x000fe2000001003a */
[----:B------:R-:W-:Y:S01]  /*58d0*/  HADD2 R51, R31, -1032, -1032 ;  /* 0xe408e4081f337430 */ /* 0x000fe20000000000 */
[----:B------:R-:W-:Y:S01]  /*58e0*/  LOP3.LUT R10, R10, 0xf000f0, RZ, 0xc0, !PT ;  /* 0x00f000f00a0a7812 */ /* 0x000fe200078ec0ff */
[----:B------:R-:W-:Y:S01]  /*58f0*/  HADD2.F32 R31, -RZ, R56.H0_H0 ;  /* 0x20000038ff1f7230 */ /* 0x000fe20000004100 */
[----:B------:R-:W-:Y:S01]  /*5900*/  FFMA.FTZ R59, R16, R34, R59 ;  /* 0x00000022103b7223 */ /* 0x000fe2000001003b */
[----:B------:R-:W-:Y:S01]  /*5910*/  HADD2.F32 R19, -RZ, R52.H0_H0 ;  /* 0x20000034ff137230 */ /* 0x000fe20000004100 */
[----:B------:R-:W-:Y:S01]  /*5920*/  LOP3.LUT R54, R54, 0xf000f0, RZ, 0xc0, !PT ;  /* 0x00f000f036367812 */ /* 0x000fe200078ec0ff */
[----:B------:R-:W-:Y:S01]  /*5930*/  HADD2.F32 R17, -RZ, R50.H0_H0 ;  /* 0x20000032ff117230 */ /* 0x000fe20000004100 */
[----:B------:R-:W-:Y:S01]  /*5940*/  FFMA.FTZ R66, R31, R60, R27 ;  /* 0x0000003c1f427223 */ /* 0x000fe2000001001b */
[--C-:B------:R-:W-:Y:S01]  /*5950*/  HADD2.F32 R18, -RZ, R51.reuse.H0_H0 ;  /* 0x20000033ff127230 */ /* 0x100fe20000004100 */
[C---:B------:R-:W-:Y:S01]  /*5960*/  FFMA.FTZ R27, R60.reuse, R19, R57 ;  /* 0x000000133c1b7223 */ /* 0x040fe20000010039 */
[----:B------:R-:W-:Y:S01]  /*5970*/  LOP3.LUT R55, R55, 0xf000f0, RZ, 0xc0, !PT ;  /* 0x00f000f037377812 */ /* 0x000fe200078ec0ff */
[C---:B------:R-:W-:Y:S01]  /*5980*/  FFMA.FTZ R57, R60.reuse, R17, R59 ;  /* 0x000000113c397223 */ /* 0x040fe2000001003b */
[----:B------:R-:W-:Y:S01]  /*5990*/  HADD2.F32 R59, -RZ, R24.H1_H1 ;  /* 0x30000018ff3b7230 */ /* 0x000fe20000004100 */
[----:B------:R-:W-:Y:S01]  /*59a0*/  LOP3.LUT R24, R53, 0x64006400, RZ, 0xfc, !PT ;  /* 0x6400640035187812 */ /* 0x000fe200078efcff */
        /* <DEDUP_REMOVED lines=9> */
[-C--:B------:R-:W-:Y:S01]  /*5a40*/  HFMA2 R55, R24, R61.reuse.H0_H0, -72, -72 ;  /* 0xd480d48018377431 */ /* 0x080fe2000004003d */
[C---:B------:R-:W-:Y:S01]  /*5a50*/  FFMA.FTZ R27, R59.reuse, R52, R27 ;  /* 0x000000343b1b7223 */ /* 0x040fe2000001001b */
[-C--:B------:R-:W-:Y:S01]  /*5a60*/  HFMA2 R56, R54, R61.reuse.H0_H0, -72, -72 ;  /* 0xd480d48036387431 */ /* 0x080fe2000004003d */
[C---:B------:R-:W-:Y:S01]  /*5a70*/  FFMA.FTZ R64, R59.reuse, R51, R64 ;  /* 0x000000333b407223 */ /* 0x040fe20000010040 */
[----:B------:R-:W-:Y:S01]  /*5a80*/  HADD2.F32 R65, -RZ, R25.H0_H0 ;  /* 0x20000019ff417230 */ /* 0x000fe20000004100 */
[----:B------:R-:W-:Y:S01]  /*5a90*/  FFMA.FTZ R57, R59, R50, R57 ;  /* 0x000000323b397223 */ /* 0x000fe20000010039 */
[----:B------:R-:W-:-:S02]  /*5aa0*/  HFMA2 R59, R10, R61.H0_H0, -72, -72 ;  /* 0xd480d4800a3b7431 */ /* 0x000fc4000004003d */
[----:B------:R-:W-:Y:S02]  /*5ab0*/  HFMA2 R10, R58, R61.H0_H0, -72, -72 ;  /* 0xd480d4803a0a7431 */ /* 0x000fe4000004003d */
[----:B------:R-:W-:Y:S02]  /*5ac0*/  HADD2.F32 R58, -RZ, R55.H0_H0 ;  /* 0x20000037ff3a7230 */ /* 0x000fe40000004100 */
[----:B------:R-:W-:Y:S02]  /*5ad0*/  HADD2.F32 R53, -RZ, R56.H0_H0 ;  /* 0x20000038ff357230 */ /* 0x000fe40000004100 */
[----:B------:R-:W-:Y:S02]  /*5ae0*/  HADD2.F32 R54, -RZ, R10.H0_H0 ;  /* 0x2000000aff367230 */ /* 0x000fe40000004100 */
[----:B------:R-:W-:Y:S01]  /*5af0*/  HADD2.F32 R24, -RZ, R25.H1_H1 ;  /* 0x30000019ff187230 */ /* 0x000fe20000004100 */
[C---:B------:R-:W-:Y:S01]  /*5b00*/  FFMA.FTZ R25, R65.reuse, R58, R27 ;  /* 0x0000003a41197223 */ /* 0x040fe2000001001b */
[----:B------:R-:W-:Y:S01]  /*5b10*/  HADD2.F32 R60, -RZ, R59.H0_H0 ;  /* 0x2000003bff3c7230 */ /* 0x000fe20000004100 */
[C---:B------:R-:W-:Y:S01]  /*5b20*/  FFMA.FTZ R27, R65.reuse, R53, R64 ;  /* 0x00000035411b7223 */ /* 0x040fe20000010040 */
[----:B------:R-:W-:Y:S01]  /*5b30*/  HADD2.F32 R55, -RZ, R55.H1_H1 ;  /* 0x30000037ff377230 */ /* 0x000fe20000004100 */
[----:B------:R-:W-:Y:S01]  /*5b40*/  FFMA.FTZ R64, R65, R54, R57 ;  /* 0x0000003641407223 */ /* 0x000fe20000010039 */
[----:B------:R-:W-:Y:S01]  /*5b50*/  HADD2.F32 R56, -RZ, R56.H1_H1 ;  /* 0x30000038ff387230 */ /* 0x000fe20000004100 */
[----:B------:R-:W-:Y:S01]  /*5b60*/  FFMA.FTZ R66, R60, R65, R66 ;  /* 0x000000413c427223 */ /* 0x000fe20000010042 */
[----:B------:R-:W-:-:S02]  /*5b70*/  HADD2.F32 R59, -RZ, R59.H1_H1 ;  /* 0x3000003bff3b7230 */ /* 0x000fc40000004100 */
[----:B------:R-:W-:Y:S01]  /*5b80*/  HADD2.F32 R57, -RZ, R10.H1_H1 ;  /* 0x3000000aff397230 */ /* 0x000fe20000004100 */
[C---:B------:R-:W-:Y:S02]  /*5b90*/  FFMA.FTZ R10, R24.reuse, R55, R25 ;  /* 0x00000037180a7223 */ /* 0x040fe40000010019 */
[C---:B------:R-:W-:Y:S02]  /*5ba0*/  FFMA.FTZ R27, R24.reuse, R56, R27 ;  /* 0x00000038181b7223 */ /* 0x040fe4000001001b */
[----:B------:R-:W-:Y:S02]  /*5bb0*/  FFMA.FTZ R65, R59, R24, R66 ;  /* 0x000000183b417223 */ /* 0x000fe40000010042 */
[----:B------:R-:W-:Y:S02]  /*5bc0*/  FFMA.FTZ R25, R24, R57, R64 ;  /* 0x0000003918197223 */ /* 0x000fe40000010040 */
[----:B------:R-:W-:Y:S02]  /*5bd0*/  FMUL.FTZ R10, R21, R10 ;  /* 0x0000000a150a7220 */ /* 0x000fe40000410000 */
[----:B------:R-:W-:-:S02]  /*5be0*/  FMUL.FTZ R27, R20, R27 ;  /* 0x0000001b141b7220 */ /* 0x000fc40000410000 */
[----:B------:R-:W-:Y:S01]  /*5bf0*/  FMUL.FTZ R65, R22, R65 ;  /* 0x0000004116417220 */ /* 0x000fe20000410000 */
[----:B------:R-:W-:Y:S01]  /*5c00*/  F2FP.PACK_AB R10, RZ, R10 ;  /* 0x0000000aff0a723e */ /* 0x000fe200000000ff */
[----:B------:R-:W-:Y:S01]  /*5c10*/  FMUL.FTZ R25, R0, R25 ;  /* 0x0000001900197220 */ /* 0x000fe20000410000 */
[----:B------:R-:W-:Y:S02]  /*5c20*/  F2FP.PACK_AB R27, RZ, R27 ;  /* 0x0000001bff1b723e */ /* 0x000fe400000000ff */
[----:B------:R-:W-:Y:S01]  /*5c30*/  F2FP.PACK_AB R65, RZ, R65 ;  /* 0x00000041ff41723e */ /* 0x000fe200000000ff */
[----:B------:R-:W-:Y:S01]  /*5c40*/  HADD2 R32, R10.H0_H0, R32.H0_H0 ;  /* 0x200000200a207230 */ /* 0x000fe20000000800 */
[----:B------:R-:W-:Y:S01]  /*5c50*/  F2FP.PACK_AB R25, RZ, R25 ;  /* 0x00000019ff19723e */ /* 0x000fe200000000ff */
[----:B------:R-:W-:Y:S02]  /*5c60*/  HADD2 R10, R27.H0_H0, R23.H0_H0 ;  /* 0x200000171b0a7230 */ /* 0x000fe40000000800 */
[----:B------:R-:W-:-:S02]  /*5c70*/  HADD2 R33, R65.H0_H0, R33.H0_H0 ;  /* 0x2000002141217230 */ /* 0x000fc40000000800 */
[----:B------:R-:W-:Y:S01]  /*5c80*/  HADD2 R23, R25.H0_H0, R26.H0_H0 ;  /* 0x2000001a19177230 */ /* 0x000fe20000000800 */
[----:B------:R-:W-:Y:S05]  /*5c90*/  @!P0 BRA `(.L_x_149) ;  /* 0x00000a6000008947 */ /* 0x000fea0003800000 */
[----:B------:R-:W0:Y:S01]  /*5ca0*/  LDS.64 R24, [UR4+0x90] ;  /* 0x00009004ff187984 */ /* 0x000e220008000a00 */
[----:B------:R-:W-:Y:S01]  /*5cb0*/  ISETP.NE.AND P2, PT, R4, 0x2, PT ;  /* 0x000000020400780c */ /* 0x000fe20003f45270 */
        /* <DEDUP_REMOVED lines=12> */
[----:B------:R-:W0:Y:S01]  /*5d80*/  LDS.64 R26, [UR4+0x98] ;  /* 0x00009804ff1a7984 */ /* 0x000e220008000a00 */
        /* <DEDUP_REMOVED lines=13> */
[----:B------:R-:W-:Y:S01]  /*5e60*/  HADD2.F32 R69, -RZ, R27.H0_H0 ;  /* 0x2000001bff457230 */ /* 0x000fe20000004100 */
[----:B------:R-:W-:Y:S02]  /*5e70*/  FFMA.FTZ R65, R17, R66, R65 ;  /* 0x0000004211417223 */ /* 0x000fe40000010041 */
[-C--:B------:R-:W-:Y:S02]  /*5e80*/  FFMA.FTZ R25, R16, R26.reuse, R25 ;  /* 0x0000001a10197223 */ /* 0x080fe40000010019 */
[----:B------:R-:W-:-:S02]  /*5e90*/  FFMA.FTZ R67, R52, R26, R67 ;  /* 0x0000001a34437223 */ /* 0x000fc40000010043 */
[-C--:B------:R-:W-:Y:S02]  /*5ea0*/  FFMA.FTZ R24, R51, R26.reuse, R24 ;  /* 0x0000001a33187223 */ /* 0x080fe40000010018 */
[----:B------:R-:W-:Y:S01]  /*5eb0*/  FFMA.FTZ R65, R50, R26, R65 ;  /* 0x0000001a32417223 */ /* 0x000fe20000010041 */
[----:B------:R-:W-:Y:S01]  /*5ec0*/  HADD2.F32 R26, -RZ, R27.H1_H1 ;  /* 0x3000001bff1a7230 */ /* 0x000fe20000004100 */
        /* <DEDUP_REMOVED lines=82> */
[----:B------:R-:W-:Y:S02]  /*63f0*/  FFMA.FTZ R49, R49, R64, RZ ;  /* 0x0000004031317223 */ /* 0x000fe400000100ff */
[----:B------:R-:W-:Y:S01]  /*6400*/  FFMA.FTZ R47, R46, R24, R47 ;  /* 0x000000182e2f7223 */ /* 0x000fe2000001002f */
[--C-:B------:R-:W-:Y:S01]  /*6410*/  HADD2.F32 R46, -RZ, R25.reuse.H0_H0 ;  /* 0x20000019ff2e7230 */ /* 0x100fe20000004100 */
[-C--:B------:R-:W-:Y:S01]  /*6420*/  FFMA.FTZ R45, R45, R64.reuse, RZ ;  /* 0x000000402d2d7223 */ /* 0x080fe200000100ff */
[----:B------:R-:W-:Y:S01]  /*6430*/  HADD2.F32 R25, -RZ, R25.H1_H1 ;  /* 0x30000019ff197230 */ /* 0x000fe20000004100 */
[----:B------:R-:W-:Y:S02]  /*6440*/  FFMA.FTZ R43, R43, R64, RZ ;  /* 0x000000402b2b7223 */ /* 0x000fe400000100ff */
[----:B------:R-:W-:-:S02]  /*6450*/  FFMA.FTZ R49, R48, R24, R49 ;  /* 0x0000001830317223 */ /* 0x000fc40000010031 */
[-C--:B------:R-:W-:Y:S02]  /*6460*/  FFMA.FTZ R45, R44, R24.reuse, R45 ;  /* 0x000000182c2d7223 */ /* 0x080fe4000001002d */
[----:B------:R-:W-:Y:S02]  /*6470*/  FFMA.FTZ R43, R42, R24, R43 ;  /* 0x000000182a2b7223 */ /* 0x000fe4000001002b */
[-C--:B------:R-:W-:Y:S02]  /*6480*/  FFMA.FTZ R47, R40, R46.reuse, R47 ;  /* 0x0000002e282f7223 */ /* 0x080fe4000001002f */
[-C--:B------:R-:W-:Y:S02]  /*6490*/  FFMA.FTZ R24, R41, R46.reuse, R49 ;  /* 0x0000002e29187223 */ /* 0x080fe40000010031 */
[-C--:B------:R-:W-:Y:S02]  /*64a0*/  FFMA.FTZ R40, R39, R46.reuse, R45 ;  /* 0x0000002e27287223 */ /* 0x080fe4000001002d */
[----:B------:R-:W-:-:S02]  /*64b0*/  FFMA.FTZ R43, R38, R46, R43 ;  /* 0x0000002e262b7223 */ /* 0x000fc4000001002b */
[-C--:B------:R-:W-:Y:S01]  /*64c0*/  FFMA.FTZ R47, R36, R25.reuse, R47 ;  /* 0x00000019242f7223 */ /* 0x080fe2000001002f */
[--C-:B-1----:R-:W-:Y:S01]  /*64d0*/  HADD2.F32 R36, -RZ, R26.reuse.H0_H0 ;  /* 0x2000001aff247230 */ /* 0x102fe20000004100 */
[-C--:B------:R-:W-:Y:S02]  /*64e0*/  FFMA.FTZ R24, R37, R25.reuse, R24 ;  /* 0x0000001925187223 */ /* 0x080fe40000010018 */
[-C--:B------:R-:W-:Y:S01]  /*64f0*/  FFMA.FTZ R37, R35, R25.reuse, R40 ;  /* 0x0000001923257223 */ /* 0x080fe20000010028 */
[--C-:B------:R-:W-:Y:S01]  /*6500*/  HADD2.F32 R35, -RZ, R27.reuse.H0_H0 ;  /* 0x2000001bff237230 */ /* 0x100fe20000004100 */
[----:B------:R-:W-:Y:S01]  /*6510*/  FFMA.FTZ R43, R34, R25, R43 ;  /* 0x00000019222b7223 */ /* 0x000fe2000001002b */
[----:B------:R-:W-:Y:S01]  /*6520*/  HADD2.F32 R25, -RZ, R26.H1_H1 ;  /* 0x3000001aff197230 */ /* 0x000fe20000004100 */
        /* <DEDUP_REMOVED lines=28> */
[----:B------:R-:W-:Y:S02]  /*66f0*/  HADD2 R6, R53, R6 ;  /* 0x0000000635067230 */ /* 0x000fe40000000000 */
.L_x_149:
[----:B------:R-:W-:Y:S01]  /*6700*/  IMAD.WIDE R62, R11, 0x4, R62 ;  /* 0x000000040b3e7825 */ /* 0x000fe200078e023e */
[----:B------:R-:W0:Y:S04]  /*6710*/  LDS.64 R24, [UR4+0x20] ;  /* 0x00002004ff187984 */ /* 0x000e280008000a00 */
[----:B------:R-:W2:Y:S01]  /*6720*/  LDG.E.128.CONSTANT R16, [R62.64] ;  /* 0x000000063e107981 */ /* 0x000ea2000c1e9d00 */
[----:B0-----:R-:W-:Y:S01]  /*6730*/  HADD2.F32 R59, -RZ, R25.H0_H0 ;  /* 0x20000019ff3b7230 */ /* 0x001fe20000004100 */
[C---:B--2---:R-:W-:Y:S02]  /*6740*/  LOP3.LUT R26, R16.reuse, 0xf000f, RZ, 0xc0, !PT ;  /* 0x000f000f101a7812 */ /* 0x044fe400078ec0ff */
[----:B------:R-:W-:-:S02]  /*6750*/  LOP3.LUT R27, R16, 0xf000f0, RZ, 0xc0, !PT ;  /* 0x00f000f0101b7812 */ /* 0x000fc400078ec0ff */
[----:B------:R-:W-:Y:S02]  /*6760*/  SHF.R.U32.HI R35, RZ, 0x8, R16 ;  /* 0x00000008ff237819 */ /* 0x000fe40000011610 */
[----:B------:R-:W-:Y:S02]  /*6770*/  LOP3.LUT R16, R17, 0xf000f, RZ, 0xc0, !PT ;  /* 0x000f000f11107812 */ /* 0x000fe400078ec0ff */
[----:B------:R-:W-:Y:S02]  /*6780*/  LOP3.LUT R34, R18, 0xf000f, RZ, 0xc0, !PT ;  /* 0x000f000f12227812 */ /* 0x000fe400078ec0ff */
[----:B------:R-:W-:Y:S02]  /*6790*/  LOP3.LUT R16, R16, 0x64006400, RZ, 0xfc, !PT ;  /* 0x6400640010107812 */ /* 0x000fe400078efcff */
[C---:B------:R-:W-:Y:S02]  /*67a0*/  LOP3.LUT R37, R19.reuse, 0xf000f, RZ, 0xc0, !PT ;  /* 0x000f000f13257812 */ /* 0x040fe400078ec0ff */
[----:B------:R-:W-:-:S02]  /*67b0*/  LOP3.LUT R38, R19, 0xf000f0, RZ, 0xc0, !PT ;  /* 0x00f000f013267812 */ /* 0x000fc400078ec0ff */
[----:B------:R-:W-:Y:S01]  /*67c0*/  SHF.R.U32.HI R55, RZ, 0x8, R19 ;  /* 0x00000008ff377819 */ /* 0x000fe20000011613 */
[----:B------:R-:W-:Y:S01]  /*67d0*/  HADD2 R19, R16, -1032, -1032 ;  /* 0xe408e40810137430 */ /* 0x000fe20000000000 */
[----:B------:R-:W-:Y:S01]  /*67e0*/  LOP3.LUT R26, R26, 0x64006400, RZ, 0xfc, !PT ;  /* 0x640064001a1a7812 */ /* 0x000fe200078efcff */
[----:B------:R-:W-:Y:S01]  /*67f0*/  HADD2.F32 R16, -RZ, R25.H1_H1 ;  /* 0x30000019ff107230 */ /* 0x000fe20000004100 */
[----:B------:R-:W-:Y:S02]  /*6800*/  LOP3.LUT R31, R17, 0xf000f0, RZ, 0xc0, !PT ;  /* 0x00f000f0111f7812 */ /* 0x000fe400078ec0ff */
[----:B------:R-:W-:Y:S01]  /*6810*/  SHF.R.U32.HI R53, RZ, 0x8, R17 ;  /* 0x00000008ff357819 */ /* 0x000fe20000011611 */
[--C-:B------:R-:W-:Y:S01]  /*6820*/  HADD2.F32 R17, -RZ, R24.reuse.H1_H1 ;  /* 0x30000018ff117230 */ /* 0x100fe20000004100 */
[----:B------:R-:W-:Y:S01]  /*6830*/  LOP3.LUT R36, R18, 0xf000f0, RZ, 0xc0, !PT ;  /* 0x00f000f012247812 */ /* 0x000fe200078ec0ff */
[----:B------:R-:W-:Y:S01]  /*6840*/  HADD2 R26, R26, -1032, -1032 ;  /* 0xe408e4081a1a7430 */ /* 0x000fe20000000000 */
[----:B------:R-:W-:Y:S01]  /*6850*/  SHF.R.U32.HI R54, RZ, 0x8, R18 ;  /* 0x00000008ff367819 */ /* 0x000fe20000011612 */
[----:B------:R-:W-:Y:S01]  /*6860*/  HADD2.F32 R18, -RZ, R24.H0_H0 ;  /* 0x20000018ff127230 */ /* 0x000fe20000004100 */
        /* <DEDUP_REMOVED lines=8> */
[----:B------:R-:W-:Y:S01]  /*68f0*/  LOP3.LUT R26, R27, 0x64006400, RZ, 0xfc, !PT ;  /* 0x640064001b1a7812 */ /* 0x000fe200078efcff */
[----:B------:R-:W-:-:S02]  /*6900*/  HADD2 R37, R37, -1032, -1032 ;  /* 0xe408e40825257430 */ /* 0x000fc40000000000 */
[--C-:B------:R-:W-:Y:S02]  /*6910*/  HADD2.F32 R45, -RZ, R34.reuse.H0_H0 ;  /* 0x20000022ff2d7230 */ /* 0x100fe40000004100 */
[----:B------:R-:W-:Y:S01]  /*6920*/  HADD2.F32 R44, -RZ, R34.H1_H1 ;  /* 0x30000022ff2c7230 */ /* 0x000fe20000004100 */
[----:B------:R-:W-:Y:S01]  /*6930*/  LOP3.LUT R34, R31, 0x64006400, RZ, 0xfc, !PT ;  /* 0x640064001f227812 */ /* 0x000fe200078efcff */
[----:B------:R-:W-:Y:S02]  /*6940*/  HADD2.F32 R47, -RZ, R19.H0_H0 ;  /* 0x20000013ff2f7230 */ /* 0x000fe40000004100 */
[----:B------:R-:W-:Y:S02]  /*6950*/  HADD2.F32 R43, -RZ, R37.H0_H0 ;  /* 0x20000025ff2b7230 */ /* 0x000fe40000004100 */
[----:B------:R-:W-:Y:S02]  /*6960*/  HFMA2 R31, R26, R61.H0_H0, -72, -72 ;  /* 0xd480d4801a1f7431 */ /* 0x000fe4000004003d */
[----:B------:R-:W-:-:S02]  /*6970*/  HADD2.F32 R46, -RZ, R19.H1_H1 ;  /* 0x30000013ff2e7230 */ /* 0x000fc40000004100 */
[-C--:B------:R-:W-:Y:S01]  /*6980*/  HFMA2 R26, R34, R61.reuse.H0_H0, -72, -72 ;  /* 0xd480d480221a7431 */ /* 0x080fe2000004003d */
[----:B------:R-:W-:Y:S01]  /*6990*/  FFMA.FTZ R34, R49, R18, RZ ;  /* 0x0000001231227223 */ /* 0x000fe200000100ff */
[-C--:B------:R-:W-:Y:S01]  /*69a0*/  HFMA2 R27, R36, R61.reuse.H0_H0, -72, -72 ;  /* 0xd480d480241b7431 */ /* 0x080fe2000004003d */
[----:B------:R-:W-:Y:S01]  /*69b0*/  FFMA.FTZ R36, R18, R47, RZ ;  /* 0x0000002f12247223 */ /* 0x000fe200000100ff */
[-C--:B------:R-:W-:Y:S01]  /*69c0*/  HFMA2 R19, R38, R61.reuse.H0_H0, -72, -72 ;  /* 0xd480d48026137431 */ /* 0x080fe2000004003d */
[----:B------:R-:W-:Y:S01]  /*69d0*/  FFMA.FTZ R34, R48, R17, R34 ;  /* 0x0000001130227223 */ /* 0x000fe20000010022 */
[----:B------:R-:W-:Y:S01]  /*69e0*/  HADD2.F32 R42, -RZ, R37.H1_H1 ;  /* 0x30000025ff2a7230 */ /* 0x000fe20000004100 */
[C---:B------:R-:W-:Y:S01]  /*69f0*/  FFMA.FTZ R37, R18.reuse, R45, RZ ;  /* 0x0000002d12257223 */ /* 0x040fe200000100ff */
[----:B------:R-:W-:Y:S01]  /*6a00*/  HADD2.F32 R41, -RZ, R31.H0_H0 ;  /* 0x2000001fff297230 */ /* 0x000fe20000004100 */
[----:B------:R-:W-:Y:S01]  /*6a10*/  FFMA.FTZ R18, R18, R43, RZ ;  /* 0x0000002b12127223 */ /* 0x000fe200000100ff */
[--C-:B------:R-:W-:Y:S01]  /*6a20*/  HADD2.F32 R40, -RZ, R26.reuse.H0_H0 ;  /* 0x2000001aff287230 */ /* 0x100fe20000004100 */
[C---:B------:R-:W-:Y:S01]  /*6a30*/  FFMA.FTZ R36, R17.reuse, R46, R36 ;  /* 0x0000002e11247223 */ /* 0x040fe20000010024 */
[----:B------:R-:W-:Y:S01]  /*6a40*/  HADD2.F32 R39, -RZ, R27.H0_H0 ;  /* 0x2000001bff277230 */ /* 0x000fe20000004100 */
[C---:B------:R-:W-:Y:S01]  /*6a50*/  FFMA.FTZ R58, R17.reuse, R44, R37 ;  /* 0x0000002c113a7223 */ /* 0x040fe20000010025 */
[----:B------:R-:W-:Y:S01]  /*6a60*/  HADD2.F32 R38, -RZ, R19.H0_H0 ;  /* 0x20000013ff267230 */ /* 0x000fe20000004100 */
        /* <DEDUP_REMOVED lines=8> */
[----:B------:R-:W-:Y:S01]  /*6af0*/  FFMA.FTZ R59, R59, R38, R18 ;  /* 0x000000263b3b7223 */ /* 0x000fe20000010012 */
[----:B------:R-:W-:Y:S01]  /*6b00*/  LOP3.LUT R18, R53, 0xf000f, RZ, 0xc0, !PT ;  /* 0x000f000f35127812 */ /* 0x000fe200078ec0ff */
[----:B------:R-:W-:Y:S01]  /*6b10*/  HADD2.F32 R36, -RZ, R26.H1_H1 ;  /* 0x3000001aff247230 */ /* 0x000fe20000004100 */
[----:B------:R-:W-:Y:S01]  /*6b20*/  LOP3.LUT R34, R27, 0x64006400, RZ, 0xfc, !PT ;  /* 0x640064001b227812 */ /* 0x000fe200078efcff */
[----:B------:R-:W-:Y:S01]  /*6b30*/  HADD2.F32 R27, -RZ, R19.H1_H1 ;  /* 0x30000013ff1b7230 */ /* 0x000fe20000004100 */
[----:B------:R-:W-:Y:S01]  /*6b40*/  LOP3.LUT R18, R18, 0x64006400, RZ, 0xfc, !PT ;  /* 0x6400640012127812 */ /* 0x000fe200078efcff */
[----:B0-----:R-:W-:Y:S01]  /*6b50*/  HADD2.F32 R60, -RZ, R24.H0_H0 ;  /* 0x20000018ff3c7230 */ /* 0x001fe20000004100 */
[----:B------:R-:W-:Y:S01]  /*6b60*/  LOP3.LUT R26, R54, 0xf000f, RZ, 0xc0, !PT ;  /* 0x000f000f361a7812 */ /* 0x000fe200078ec0ff */
[----:B------:R-:W-:Y:S01]  /*6b70*/  HADD2 R34, R34, -1032, -1032 ;  /* 0xe408e40822227430 */ /* 0x000fe20000000000 */
[----:B------:R-:W-:Y:S01]  /*6b80*/  LOP3.LUT R17, R17, 0x64006400, RZ, 0xfc, !PT ;  /* 0x6400640011117812 */ /* 0x000fe200078efcff */
[----:B------:R-:W-:Y:S01]  /*6b90*/  HADD2 R51, R18, -1032, -1032 ;  /* 0xe408e40812337430 */ /* 0x000fe20000000000 */
[----:B------:R-:W-:Y:S01]  /*6ba0*/  LOP3.LUT R26, R26, 0x64006400, RZ, 0xfc, !PT ;  /* 0x640064001a1a7812 */ /* 0x000fe200078efcff */
[----:B------:R-:W-:Y:S01]  /*6bb0*/  FFMA.FTZ R65, R37, R16, R56 ;  /* 0x0000001025417223 */ /* 0x000fe20000010038 */
[----:B------:R-:W-:Y:S01]  /*6bc0*/  LOP3.LUT R35, R35, 0xf000f0, RZ, 0xc0, !PT ;  /* 0x00f000f023237812 */ /* 0x000fe200078ec0ff */
[----:B------:R-:W-:Y:S01]  /*6bd0*/  HADD2 R52, R17, -1032, -1032 ;  /* 0xe408e40811347430 */ /* 0x000fe20000000000 */
[C---:B------:R-:W-:Y:S01]  /*6be0*/  FFMA.FTZ R57, R16.reuse, R36, R57 ;  /* 0x0000002410397223 */ /* 0x040fe20000010039 */
[--C-:B------:R-:W-:Y:S01]  /*6bf0*/  HADD2.F32 R19, -RZ, R51.reuse.H0_H0 ;  /* 0x20000033ff137230 */ /* 0x100fe20000004100 */
[C---:B------:R-:W-:Y:S01]  /*6c00*/  FFMA.FTZ R67, R16.reuse, R31, R58 ;  /* 0x0000001f10437223 */ /* 0x040fe2000001003a */
[----:B------:R-:W-:Y:S01]  /*6c10*/  HADD2.F32 R17, -RZ, R34.H0_H0 ;  /* 0x20000022ff117230 */ /* 0x000fe20000004100 */
[----:B------:R-:W-:Y:S01]  /*6c20*/  FFMA.FTZ R16, R16, R27, R59 ;  /* 0x0000001b10107223 */ /* 0x000fe2000001003b */
[----:B------:R-:W-:Y:S01]  /*6c30*/  HADD2 R50, R26, -1032, -1032 ;  /* 0xe408e4081a327430 */ /* 0x000fe20000000000 */
[C---:B------:R-:W-:Y:S01]  /*6c40*/  FFMA.FTZ R59, R60.reuse, R19, R57 ;  /* 0x000000133c3b7223 */ /* 0x040fe20000010039 */
[--C-:B------:R-:W-:Y:S01]  /*6c50*/  HADD2.F32 R26, -RZ, R52.reuse.H0_H0 ;  /* 0x20000034ff1a7230 */ /* 0x100fe20000004100 */
[----:B------:R-:W-:Y:S01]  /*6c60*/  FFMA.FTZ R57, R60, R17, R16 ;  /* 0x000000113c397223 */ /* 0x000fe20000010010 */
[----:B------:R-:W-:Y:S01]  /*6c70*/  HADD2.F32 R16, -RZ, R52.H1_H1 ;  /* 0x30000034ff107230 */ /* 0x000fe20000004100 */
[----:B------:R-:W-:Y:S01]  /*6c80*/  LOP3.LUT R53, R53, 0xf000f0, RZ, 0xc0, !PT ;  /* 0x00f000f035357812 */ /* 0x000fe200078ec0ff */
[--C-:B------:R-:W-:Y:S01]  /*6c90*/  HADD2.F32 R18, -RZ, R50.reuse.H0_H0 ;  /* 0x20000032ff127230 */ /* 0x100fe20000004100 */
[----:B------:R-:W-:Y:S01]  /*6ca0*/  FFMA.FTZ R66, R26, R60, R65 ;  /* 0x0000003c1a427223 */ /* 0x000fe20000010041 */
[----:B------:R-:W-:Y:S01]  /*6cb0*/  HADD2.F32 R52, -RZ, R51.H1_H1 ;  /* 0x30000033ff347230 */ /* 0x000fe20000004100 */
[----:B------:R-:W-:Y:S01]  /*6cc0*/  LOP3.LUT R54, R54, 0xf000f0, RZ, 0xc0, !PT ;  /* 0x00f000f036367812 */ /* 0x000fe200078ec0ff */
[----:B------:R-:W-:Y:S01]  /*6cd0*/  HADD2.F32 R51, -RZ, R50.H1_H1 ;  /* 0x30000032ff337230 */ /* 0x000fe20000004100 */
[----:B------:R-:W-:Y:S01]  /*6ce0*/  LOP3.LUT R55, R55, 0xf000f0, RZ, 0xc0, !PT ;  /* 0x00f000f037377812 */ /* 0x000fe200078ec0ff */
[----:B------:R-:W-:Y:S01]  /*6cf0*/  HADD2.F32 R65, -RZ, R24.H1_H1 ;  /* 0x30000018ff417230 */ /* 0x000fe20000004100 */
[----:B------:R-:W-:Y:S01]  /*6d00*/  LOP3.LUT R24, R35, 0x64006400, RZ, 0xfc, !PT ;  /* 0x6400640023187812 */ /* 0x000fe200078efcff */
[----:B------:R-:W-:Y:S01]  /*6d10*/  HADD2.F32 R50, -RZ, R34.H1_H1 ;  /* 0x30000022ff327230 */ /* 0x000fe20000004100 */
[----:B------:R-:W-:Y:S01]  /*6d20*/  FFMA.FTZ R64, R60, R18, R67 ;  /* 0x000000123c407223 */ /* 0x000fe20000010043 */
[----:B------:R-:W-:Y:S01]  /*6d30*/  LOP3.LUT R56, R53, 0x64006400, RZ, 0xfc, !PT ;  /* 0x6400640035387812 */ /* 0x000fe200078efcff */
[----:B------:R-:W-:Y:S01]  /*6d40*/  FFMA.FTZ R66, R16, R65, R66 ;  /* 0x0000004110427223 */ /* 0x000fe20000010042 */
[----:B------:R-:W-:Y:S01]  /*6d50*/  LOP3.LUT R54, R54, 0x64006400, RZ, 0xfc, !PT ;  /* 0x6400640036367812 */ /* 0x000fe200078efcff */
[----:B------:R-:W-:Y:S01]  /*6d60*/  FFMA.FTZ R58, R65, R50, R57 ;  /* 0x00000032413a7223 */ /* 0x000fe20000010039 */
[----:B------:R-:W-:Y:S01]  /*6d70*/  LOP3.LUT R60, R55, 0x64006400, RZ, 0xfc, !PT ;  /* 0x64006400373c7812 */ /* 0x000fe200078efcff */
[-C--:B------:R-:W-:Y:S01]  /*6d80*/  HFMA2 R57, R24, R61.reuse.H0_H0, -72, -72 ;  /* 0xd480d48018397431 */ /* 0x080fe2000004003d */
[C---:B------:R-:W-:Y:S01]  /*6d90*/  FFMA.FTZ R34, R65.reuse, R52, R59 ;  /* 0x0000003441227223 */ /* 0x040fe2000001003b */
[-C--:B------:R-:W-:Y:S01]  /*6da0*/  HFMA2 R56, R56, R61.reuse.H0_H0, -72, -72 ;  /* 0xd480d48038387431 */ /* 0x080fe2000004003d */
[----:B------:R-:W-:Y:S01]  /*6db0*/  FFMA.FTZ R64, R65, R51, R64 ;  /* 0x0000003341407223 */ /* 0x000fe20000010040 */
[----:B------:R-:W-:-:S02]  /*6dc0*/  HFMA2 R35, R54, R61.H0_H0, -72, -72 ;  /* 0xd480d48036237431 */ /* 0x000fc4000004003d */
[----:B------:R-:W-:Y:S02]  /*6dd0*/  HFMA2 R24, R60, R61.H0_H0, -72, -72 ;  /* 0xd480d4803c187431 */ /* 0x000fe4000004003d */
[----:B------:R-:W-:Y:S02]  /*6de0*/  HADD2.F32 R65, -RZ, R25.H0_H0 ;  /* 0x20000019ff417230 */ /* 0x000fe40000004100 */
[----:B------:R-:W-:Y:S02]  /*6df0*/  HADD2.F32 R60, -RZ, R57.H0_H0 ;  /* 0x20000039ff3c7230 */ /* 0x000fe40000004100 */
        /* <DEDUP_REMOVED lines=9> */
[----:B------:R-:W-:-:S02]  /*6e90*/  HADD2.F32 R56, -RZ, R56.H1_H1 ;  /* 0x30000038ff387230 */ /* 0x000fc40000004100 */
[----:B------:R-:W-:Y:S01]  /*6ea0*/  HADD2.F32 R57, -RZ, R35.H1_H1 ;  /* 0x30000023ff397230 */ /* 0x000fe20000004100 */
[----:B------:R-:W-:Y:S01]  /*6eb0*/  FFMA.FTZ R67, R59, R25, R66 ;  /* 0x000000193b437223 */ /* 0x000fe20000010042 */
[----:B------:R-:W-:Y:S01]  /*6ec0*/  HADD2.F32 R58, -RZ, R24.H1_H1 ;  /* 0x30000018ff3a7230 */ /* 0x000fe20000004100 */
[C---:B------:R-:W-:Y:S02]  /*6ed0*/  FFMA.FTZ R34, R25.reuse, R56, R34 ;  /* 0x0000003819227223 */ /* 0x040fe40000010022 */
[----:B------:R-:W-:Y:S02]  /*6ee0*/  FMUL.FTZ R35, R22, R67 ;  /* 0x0000004316237220 */ /* 0x000fe40000410000 */
[C---:B------:R-:W-:Y:S02]  /*6ef0*/  FFMA.FTZ R67, R25.reuse, R57, R64 ;  /* 0x0000003919437223 */ /* 0x040fe40000010040 */
[----:B------:R-:W-:Y:S01]  /*6f00*/  FFMA.FTZ R65, R25, R58, R65 ;  /* 0x0000003a19417223 */ /* 0x000fe20000010041 */
[----:B------:R-:W-:Y:S01]  /*6f10*/  F2FP.PACK_AB R24, RZ, R35 ;  /* 0x00000023ff18723e */ /* 0x000fe200000000ff */
[----:B------:R-:W-:-:S02]  /*6f20*/  FMUL.FTZ R34, R21, R34 ;  /* 0x0000002215227220 */ /* 0x000fc40000410000 */
[----:B------:R-:W-:Y:S02]  /*6f30*/  FMUL.FTZ R67, R20, R67 ;  /* 0x0000004314437220 */ /* 0x000fe40000410000 */
[----:B------:R-:W-:Y:S01]  /*6f40*/  FMUL.FTZ R65, R0, R65 ;  /* 0x0000004100417220 */ /* 0x000fe20000410000 */
[----:B------:R-:W-:Y:S01]  /*6f50*/  F2FP.PACK_AB R25, RZ, R34 ;  /* 0x00000022ff19723e */ /* 0x000fe200000000ff */
[----:B------:R-:W-:Y:S01]  /*6f60*/  HADD2 R24, R24.H0_H0, R33.H0_H0 ;  /* 0x2000002118187230 */ /* 0x000fe20000000800 */
[----:B------:R-:W-:Y:S02]  /*6f70*/  F2FP.PACK_AB R67, RZ, R67 ;  /* 0x00000043ff43723e */ /* 0x000fe400000000ff */
        /* <DEDUP_REMOVED lines=13> */
[----:B------:R-:W0:Y:S01]  /*7050*/  LDS.64 R34, [UR4+0xa8] ;  /* 0x0000a804ff227984 */ /* 0x000e220008000a00 */
        /* <DEDUP_REMOVED lines=8> */
[----:B------:R-:W-:Y:S01]  /*70e0*/  FFMA.FTZ R32, R38, R32, R67 ;  /* 0x0000002026207223 */ /* 0x000fe20000010043 */
[----:B------:R-:W-:-:S05]  /*70f0*/  HADD2.F32 R67, -RZ, R33.H1_H1 ;  /* 0x30000021ff437230 */ /* 0x000fca0000004100 */
[-C--:B------:R-:W-:Y:S02]  /*7100*/  FFMA.FTZ R66, R37, R67.reuse, R66 ;  /* 0x0000004325427223 */ /* 0x080fe40000010042 */
[-C--:B------:R-:W-:Y:S02]  /*7110*/  FFMA.FTZ R68, R36, R67.reuse, R65 ;  /* 0x0000004324447223 */ /* 0x080fe40000010041 */
[-C--:B------:R-:W-:Y:S02]  /*7120*/  FFMA.FTZ R64, R31, R67.reuse, R64 ;  /* 0x000000431f407223 */ /* 0x080fe40000010040 */
[----:B------:R-:W-:Y:S01]  /*7130*/  FFMA.FTZ R32, R27, R67, R32 ;  /* 0x000000431b207223 */ /* 0x000fe20000010020 */
[--C-:B0-----:R-:W-:Y:S02]  /*7140*/  HADD2.F32 R33, -RZ, R34.reuse.H0_H0 ;  /* 0x20000022ff217230 */ /* 0x101fe40000004100 */
[----:B------:R-:W-:-:S03]  /*7150*/  HADD2.F32 R34, -RZ, R34.H1_H1 ;  /* 0x30000022ff227230 */ /* 0x000fc60000004100 */
[-C--:B------:R-:W-:Y:S02]  /*7160*/  FFMA.FTZ R65, R26, R33.reuse, R66 ;  /* 0x000000211a417223 */ /* 0x080fe40000010042 */
[-C--:B------:R-:W-:Y:S02]  /*7170*/  FFMA.FTZ R67, R19, R33.reuse, R68 ;  /* 0x0000002113437223 */ /* 0x080fe40000010044 */
[-C--:B------:R-:W-:Y:S02]  /*7180*/  FFMA.FTZ R64, R18, R33.reuse, R64 ;  /* 0x0000002112407223 */ /* 0x080fe40000010040 */
[----:B------:R-:W-:Y:S01]  /*7190*/  FFMA.FTZ R33, R17, R33, R32 ;  /* 0x0000002111217223 */ /* 0x000fe20000010020 */
[----:B------:R-:W-:Y:S01]  /*71a0*/  HADD2.F32 R32, -RZ, R35.H0_H0 ;  /* 0x20000023ff207230 */ /* 0x000fe20000004100 */
        /* <DEDUP_REMOVED lines=89> */
[----:B------:R-:W-:Y:S02]  /*7740*/  FFMA.FTZ R43, R43, R64, RZ ;  /* 0x000000402b2b7223 */ /* 0x000fe400000100ff */
[-C--:B------:R-:W-:Y:S01]  /*7750*/  FFMA.FTZ R47, R46, R32.reuse, R47 ;  /* 0x000000202e2f7223 */ /* 0x080fe2000001002f */
[----:B------:R-:W-:Y:S01]  /*7760*/  HADD2.F32 R46, -RZ, R33.H0_H0 ;  /* 0x20000021ff2e7230 */ /* 0x000fe20000004100 */
[----:B------:R-:W-:-:S02]  /*7770*/  FFMA.FTZ R49, R48, R32, R49 ;  /* 0x0000002030317223 */ /* 0x000fc40000010031 */
[-C--:B------:R-:W-:Y:S01]  /*7780*/  FFMA.FTZ R45, R44, R32.reuse, R45 ;  /* 0x000000202c2d7223 */ /* 0x080fe2000001002d */
[----:B------:R-:W-:Y:S01]  /*7790*/  HADD2.F32 R44, -RZ, R33.H1_H1 ;  /* 0x30000021ff2c7230 */ /* 0x000fe20000004100 */
[----:B------:R-:W-:Y:S01]  /*77a0*/  FFMA.FTZ R43, R42, R32, R43 ;  /* 0x000000202a2b7223 */ /* 0x000fe2000001002b */
[----:B-1----:R-:W-:Y:S01]  /*77b0*/  HADD2.F32 R32, -RZ, R34.H0_H0 ;  /* 0x20000022ff207230 */ /* 0x002fe20000004100 */
[-C--:B------:R-:W-:Y:S02]  /*77c0*/  FFMA.FTZ R49, R41, R46.reuse, R49 ;  /* 0x0000002e29317223 */ /* 0x080fe40000010031 */
[-C--:B------:R-:W-:Y:S02]  /*77d0*/  FFMA.FTZ R47, R40, R46.reuse, R47 ;  /* 0x0000002e282f7223 */ /* 0x080fe4000001002f */
[-C--:B------:R-:W-:Y:S02]  /*77e0*/  FFMA.FTZ R43, R38, R46.reuse, R43 ;  /* 0x0000002e262b7223 */ /* 0x080fe4000001002b */
[----:B------:R-:W-:-:S02]  /*77f0*/  FFMA.FTZ R45, R39, R46, R45 ;  /* 0x0000002e272d7223 */ /* 0x000fc4000001002d */
[-C--:B------:R-:W-:Y:S02]  /*7800*/  FFMA.FTZ R49, R37, R44.reuse, R49 ;  /* 0x0000002c25317223 */ /* 0x080fe40000010031 */
[-C--:B------:R-:W-:Y:S02]  /*7810*/  FFMA.FTZ R47, R36, R44.reuse, R47 ;  /* 0x0000002c242f7223 */ /* 0x080fe4000001002f */
[-C--:B------:R-:W-:Y:S01]  /*7820*/  FFMA.FTZ R43, R27, R44.reuse, R43 ;  /* 0x0000002c1b2b7223 */ /* 0x080fe2000001002b */
[----:B------:R-:W-:Y:S01]  /*7830*/  HADD2.F32 R27, -RZ, R34.H1_H1 ;  /* 0x30000022ff1b7230 */ /* 0x000fe20000004100 */
        /* <DEDUP_REMOVED lines=31> */
.L_x_150:
[----:B------:R-:W-:Y:S01]  /*7a30*/  IMAD.WIDE R16, R11, 0x4, R62 ;  /* 0x000000040b107825 */ /* 0x000fe200078e023e */
[----:B------:R-:W0:Y:S05]  /*7a40*/  LDS.64 R26, [UR4+0x30] ;  /* 0x00003004ff1a7984 */ /* 0x000e2a0008000a00 */
[----:B------:R-:W2:Y:S01]  /*7a50*/  LDG.E.128.CONSTANT R16, [R16.64] ;  /* 0x0000000610107981 */ /* 0x000ea2000c1e9d00 */
[----:B------:R-:W-:Y:S02]  /*7a60*/  PRMT R24, R24, 0x5410, R25 ;  /* 0x0000541018187816 */ /* 0x000fe40000000019 */
[----:B------:R-:W-:Y:S01]  /*7a70*/  PRMT R10, R10, 0x5410, R23 ;  /* 0x000054100a0a7816 */ /* 0x000fe20000000017 */
[----:B0-----:R-:W-:-:S02]  /*7a80*/  HADD2.F32 R44, -RZ, R27.H0_H0 ;  /* 0x2000001bff2c7230 */ /* 0x001fc40000004100 */
[----:B------:R-:W-:Y:S01]  /*7a90*/  HADD2.F32 R51, -RZ, R27.H1_H1 ;  /* 0x3000001bff337230 */ /* 0x000fe20000004100 */
[C---:B--2---:R-:W-:Y:S02]  /*7aa0*/  LOP3.LUT R31, R16.reuse, 0xf000f, RZ, 0xc0, !PT ;  /* 0x000f000f101f7812 */ /* 0x044fe400078ec0ff */
[----:B------:R-:W-:Y:S02]  /*7ab0*/  LOP3.LUT R34, R16, 0xf000f0, RZ, 0xc0, !PT ;  /* 0x00f000f010227812 */ /* 0x000fe400078ec0ff */
[----:B------:R-:W-:Y:S02]  /*7ac0*/  SHF.R.U32.HI R47, RZ, 0x8, R16 ;  /* 0x00000008ff2f7819 */ /* 0x000fe40000011610 */
[----:B------:R-:W-:Y:S02]  /*7ad0*/  LOP3.LUT R32, R17, 0xf000f, RZ, 0xc0, !PT ;  /* 0x000f000f11207812 */ /* 0x000fe400078ec0ff */
[----:B------:R-:W-:Y:S02]  /*7ae0*/  LOP3.LUT R33, R18, 0xf000f, RZ, 0xc0, !PT ;  /* 0x000f000f12217812 */ /* 0x000fe400078ec0ff */
[----:B------:R-:W-:-:S02]  /*7af0*/  LOP3.LUT R16, R19, 0xf000f, RZ, 0xc0, !PT ;  /* 0x000f000f13107812 */ /* 0x000fc400078ec0ff */
[----:B------:R-:W-:Y:S02]  /*7b00*/  LOP3.LUT R31, R31, 0x64006400, RZ, 0xfc, !PT ;  /* 0x640064001f1f7812 */ /* 0x000fe400078efcff */
[----:B------:R-:W-:Y:S02]  /*7b10*/  LOP3.LUT R32, R32, 0x64006400, RZ, 0xfc, !PT ;  /* 0x6400640020207812 */ /* 0x000fe400078efcff */
[----:B------:R-:W-:Y:S01]  /*7b20*/  LOP3.LUT R33, R33, 0x64006400, RZ, 0xfc, !PT ;  /* 0x6400640021217812 */ /* 0x000fe200078efcff */
[----:B------:R-:W-:Y:S01]  /*7b30*/  HADD2 R31, R31, -1032, -1032 ;  /* 0xe408e4081f1f7430 */ /* 0x000fe20000000000 */
[----:B------:R-:W-:Y:S02]  /*7b40*/  LOP3.LUT R16, R16, 0x64006400, RZ, 0xfc, !PT ;  /* 0x6400640010107812 */ /* 0x000fe400078efcff */
[----:B------:R-:W-:Y:S02]  /*7b50*/  LOP3.LUT R45, R18, 0xf000f0, RZ, 0xc0, !PT ;  /* 0x00f000f0122d7812 */ /* 0x000fe400078ec0ff */
[----:B------:R-:W-:Y:S01]  /*7b60*/  SHF.R.U32.HI R49, RZ, 0x8, R18 ;  /* 0x00000008ff317819 */ /* 0x000fe20000011612 */
[----:B------:R-:W-:Y:S01]  /*7b70*/  HADD2 R18, R32, -1032, -1032 ;  /* 0xe408e40820127430 */ /* 0x000fe20000000000 */
[----:B------:R-:W-:Y:S01]  /*7b80*/  LOP3.LUT R11, R19, 0xf000f0, RZ, 0xc0, !PT ;  /* 0x00f000f0130b7812 */ /* 0x000fe200078ec0ff */
[----:B------:R-:W-:Y:S01]  /*7b90*/  HADD2 R16, R16, -1032, -1032 ;  /* 0xe408e40810107430 */ /* 0x000fe20000000000 */
[----:B------:R-:W-:Y:S01]  /*7ba0*/  SHF.R.U32.HI R53, RZ, 0x8, R19 ;  /* 0x00000008ff357819 */ /* 0x000fe20000011613 */
[----:B------:R-:W-:Y:S01]  /*7bb0*/  HADD2 R19, R33, -1032, -1032 ;  /* 0xe408e40821137430 */ /* 0x000fe20000000000 */
[----:B------:R-:W-:Y:S01]  /*7bc0*/  LOP3.LUT R43, R17, 0xf000f0, RZ, 0xc0, !PT ;  /* 0x00f000f0112b7812 */ /* 0x000fe200078ec0ff */
[----:B------:R-:W-:Y:S01]  /*7bd0*/  HADD2.F32 R42, -RZ, R31.H0_H0 ;  /* 0x2000001fff2a7230 */ /* 0x000fe20000004100 */
[----:B------:R-:W-:Y:S01]  /*7be0*/  SHF.R.U32.HI R48, RZ, 0x8, R17 ;  /* 0x00000008ff307819 */ /* 0x000fe20000011611 */
[----:B------:R-:W-:Y:S01]  /*7bf0*/  HADD2.F32 R17, -RZ, R26.H0_H0 ;  /* 0x2000001aff117230 */ /* 0x000fe20000004100 */
[----:B------:R-:W0:Y:S01]  /*7c00*/  LDS.64 R32, [UR4+0x38] ;  /* 0x00003804ff207984 */ /* 0x000e220008000a00 */
[----:B------:R-:W-:Y:S01]  /*7c10*/  HADD2.F32 R40, -RZ, R18.H0_H0 ;  /* 0x20000012ff287230 */ /* 0x000fe20000004100 */
[----:B------:R-:W-:Y:S01]  /*7c20*/  LOP3.LUT R34, R34, 0x64006400, RZ, 0xfc, !PT ;  /* 0x6400640022227812 */ /* 0x000fe200078efcff */
[----:B------:R-:W-:-:S02]  /*7c30*/  HADD2.F32 R38, -RZ, R19.H0_H0 ;  /* 0x20000013ff267230 */ /* 0x000fc40000004100 */
[----:B------:R-:W-:Y:S01]  /*7c40*/  HADD2.F32 R36, -RZ, R16.H0_H0 ;  /* 0x20000010ff247230 */ /* 0x000fe20000004100 */
[C---:B------:R-:W-:Y:S01]  /*7c50*/  FFMA.FTZ R27, R17.reuse, R40, RZ ;  /* 0x00000028111b7223 */ /* 0x040fe200000100ff */
[----:B------:R-:W-:Y:S01]  /*7c60*/  HADD2.F32 R41, -RZ, R31.H1_H1 ;  /* 0x3000001fff297230 */ /* 0x000fe20000004100 */
[C---:B------:R-:W-:Y:S01]  /*7c70*/  FFMA.FTZ R31, R17.reuse, R38, RZ ;  /* 0x00000026111f7223 */ /* 0x040fe200000100ff */
[----:B------:R-:W-:Y:S01]  /*7c80*/  HADD2.F32 R37, -RZ, R19.H1_H1 ;  /* 0x30000013ff257230 */ /* 0x000fe20000004100 */
[----:B------:R-:W-:Y:S01]  /*7c90*/  FFMA.FTZ R19, R42, R17, RZ ;  /* 0x000000112a137223 */ /* 0x000fe200000100ff */
[----:B------:R-:W-:Y:S01]  /*7ca0*/  HADD2.F32 R26, -RZ, R26.H1_H1 ;  /* 0x3000001aff1a7230 */ /* 0x000fe20000004100 */
[----:B------:R-:W-:Y:S01]  /*7cb0*/  FFMA.FTZ R17, R17, R36, RZ ;  /* 0x0000002411117223 */ /* 0x000fe200000100ff */
        /* <DEDUP_REMOVED lines=9> */
[----:B------:R-:W-:Y:S01]  /*7d50*/  HFMA2 R16, R16, R61.H0_H0, -72, -72 ;  /* 0xd480d48010107431 */ /* 0x000fe2000004003d */
[----:B------:R-:W-:Y:S01]  /*7d60*/  FFMA.FTZ R52, R26, R35, R17 ;  /* 0x000000231a347223 */ /* 0x000fe20000010011 */
[----:B------:R-:W-:Y:S01]  /*7d70*/  LOP3.LUT R26, R11, 0x64006400, RZ, 0xfc, !PT ;  /* 0x640064000b1a7812 */ /* 0x000fe200078efcff */
[----:B------:R-:W-:-:S02]  /*7d80*/  HADD2.F32 R34, -RZ, R46.H0_H0 ;  /* 0x2000002eff227230 */ /* 0x000fc40000004100 */
[----:B------:R-:W-:Y:S02]  /*7d90*/  HADD2.F32 R27, -RZ, R16.H0_H0 ;  /* 0x20000010ff1b7230 */ /* 0x000fe40000004100 */
[----:B------:R-:W-:Y:S02]  /*7da0*/  HFMA2 R11, R26, R61.H0_H0, -72, -72 ;  /* 0xd480d4801a0b7431 */ /* 0x000fe4000004003d */
        /* <DEDUP_REMOVED lines=12> */
[----:B------:R-:W-:Y:S01]  /*7e70*/  HADD2.F32 R18, -RZ, R18.H1_H1 ;  /* 0x30000012ff127230 */ /* 0x000fe20000004100 */
[----:B------:R-:W-:Y:S01]  /*7e80*/  LOP3.LUT R44, R49, 0xf000f, RZ, 0xc0, !PT ;  /* 0x000f000f312c7812 */ /* 0x000fe200078ec0ff */
[----:B------:R-:W-:Y:S01]  /*7e90*/  FFMA.FTZ R59, R31, R51, R46 ;  /* 0x000000331f3b7223 */ /* 0x000fe2000001002e */
[----:B------:R-:W-:Y:S01]  /*7ea0*/  LOP3.LUT R45, R53, 0xf000f, RZ, 0xc0, !PT ;  /* 0x000f000f352d7812 */ /* 0x000fe200078ec0ff */
[----:B0-----:R-:W-:Y:S01]  /*7eb0*/  HADD2.F32 R58, -RZ, R32.H0_H0 ;  /* 0x20000020ff3a7230 */ /* 0x001fe20000004100 */
[----:B------:R-:W-:Y:S01]  /*7ec0*/  LOP3.LUT R11, R11, 0x64006400, RZ, 0xfc, !PT ;  /* 0x640064000b0b7812 */ /* 0x000fe200078efcff */
[----:B------:R-:W-:Y:S01]  /*7ed0*/  FFMA.FTZ R57, R51, R18, R50 ;  /* 0x0000001233397223 */ /* 0x000fe20000010032 */
[----:B------:R-:W-:Y:S01]  /*7ee0*/  LOP3.LUT R43, R43, 0x64006400, RZ, 0xfc, !PT ;  /* 0x640064002b2b7812 */ /* 0x000fe200078efcff */
[----:B------:R-:W-:Y:S01]  /*7ef0*/  FFMA.FTZ R51, R51, R16, R52 ;  /* 0x0000001033337223 */ /* 0x000fe20000010034 */
        /* <DEDUP_REMOVED lines=10> */
[----:B------:R-:W-:Y:S02]  /*7fa0*/  HADD2.F32 R44, -RZ, R50.H0_H0 ;  /* 0x20000032ff2c7230 */ /* 0x000fe40000004100 */
[----:B------:R-:W-:Y:S01]  /*7fb0*/  HADD2.F32 R43, -RZ, R55.H0_H0 ;  /* 0x20000037ff2b7230 */ /* 0x000fe20000004100 */
[C---:B------:R-:W-:Y:S01]  /*7fc0*/  FFMA.FTZ R56, R58.reuse, R45, R56 ;  /* 0x0000002d3a387223 */ /* 0x040fe20000010038 */
[----:B------:R-:W-:Y:S01]  /*7fd0*/  HADD2.F32 R54, -RZ, R32.H1_H1 ;  /* 0x30000020ff367230 */ /* 0x000fe20000004100 */
[----:B------:R-:W-:Y:S01]  /*7fe0*/  FFMA.FTZ R57, R58, R44, R57 ;  /* 0x0000002c3a397223 */ /* 0x000fe20000010039 */
[----:B------:R-:W-:-:S02]  /*7ff0*/  HADD2.F32 R11, -RZ, R33.H0_H0 ;  /* 0x20000021ff0b7230 */ /* 0x000fc40000004100 */
[----:B------:R-:W-:Y:S01]  /*8000*/  HADD2.F32 R32, -RZ, R33.H1_H1 ;  /* 0x30000021ff207230 */ /* 0x000fe20000004100 */
[----:B------:R-:W-:Y:S01]  /*8010*/  FFMA.FTZ R33, R46, R58, R59 ;  /* 0x0000003a2e217223 */ /* 0x000fe2000001003b */
[----:B------:R-:W-:Y:S01]  /*8020*/  LOP3.LUT R59, R48, 0xf000f0, RZ, 0xc0, !PT ;  /* 0x00f000f0303b7812 */ /* 0x000fe200078ec0ff */
        /* <DEDUP_REMOVED lines=19> */
[----:B------:R-:W-:Y:S01]  /*8160*/  HFMA2 R61, R54, R61.H0_H0, -72, -72 ;  /* 0xd480d480363d7431 */ /* 0x000fe2000004003d */
[----:B------:R-:W-:Y:S01]  /*8170*/  FFMA.FTZ R33, R48, R11, R33 ;  /* 0x0000000b30217223 */ /* 0x000fe20000010021 */
[----:B------:R-:W-:Y:S01]  /*8180*/  HADD2.F32 R56, -RZ, R66.H0_H0 ;  /* 0x20000042ff387230 */ /* 0x000fe20000004100 */
[----:B------:R-:W-:Y:S01]  /*8190*/  FFMA.FTZ R59, R11, R58, R59 ;  /* 0x0000003a0b3b7223 */ /* 0x000fe2000001003b */
[----:B------:R-:W-:Y:S02]  /*81a0*/  HADD2.F32 R47, -RZ, R47.H1_H1 ;  /* 0x3000002fff2f7230 */ /* 0x000fe40000004100 */
[--C-:B------:R-:W-:Y:S02]  /*81b0*/  HADD2.F32 R54, -RZ, R61.reuse.H0_H0 ;  /* 0x2000003dff367230 */ /* 0x100fe40000004100 */
[----:B------:R-:W-:Y:S01]  /*81c0*/  HADD2.F32 R57, -RZ, R64.H1_H1 ;  /* 0x30000040ff397230 */ /* 0x000fe20000004100 */
[----:B------:R-:W-:Y:S01]  /*81d0*/  FFMA.FTZ R33, R47, R32, R33 ;  /* 0x000000202f217223 */ /* 0x000fe20000010021 */
[----:B------:R-:W-:Y:S01]  /*81e0*/  HADD2.F32 R53, -RZ, R66.H1_H1 ;  /* 0x30000042ff357230 */ /* 0x000fe20000004100 */
[C---:B------:R-:W-:Y:S01]  /*81f0*/  FFMA.FTZ R62, R11.reuse, R54, R62 ;  /* 0x000000360b3e7223 */ /* 0x040fe2000001003e */
        /* <DEDUP_REMOVED lines=48> */
[--C-:B------:R-:W-:Y:S01]  /*8500*/  HADD2.F32 R23, -RZ, R33.reuse.H0_H0 ;  /* 0x20000021ff177230 */ /* 0x100fe20000004100 */
[-C--:B------:R-:W-:Y:S02]  /*8510*/  FFMA.FTZ R59, R51, R32.reuse, R59 ;  /* 0x00000020333b7223 */ /* 0x080fe4000001003b */
[-C--:B------:R-:W-:Y:S02]  /*8520*/  FFMA.FTZ R61, R50, R32.reuse, R61 ;  /* 0x00000020323d7223 */ /* 0x080fe4000001003d */
        /* <DEDUP_REMOVED lines=94> */
[-C--:B------:R-:W-:Y:S02]  /*8b10*/  FFMA.FTZ R34, R34, R24.reuse, R41 ;  /* 0x0000001822227223 */ /* 0x080fe40000010029 */
[-C--:B------:R-:W-:Y:S02]  /*8b20*/  FFMA.FTZ R40, R27, R24.reuse, R40 ;  /* 0x000000181b287223 */ /* 0x080fe40000010028 */
[-C--:B------:R-:W-:Y:S01]  /*8b30*/  FFMA.FTZ R19, R18, R25.reuse, R38 ;  /* 0x0000001912137223 */ /* 0x080fe20000010026 */
[--C-:B-1----:R-:W-:Y:S01]  /*8b40*/  HADD2.F32 R18, -RZ, R32.reuse.H0_H0 ;  /* 0x20000020ff127230 */ /* 0x102fe20000004100 */
[----:B------:R-:W-:Y:S01]  /*8b50*/  FFMA.FTZ R23, R17, R24, R23 ;  /* 0x0000001811177223 */ /* 0x000fe20000010017 */
[----:B------:R-:W-:Y:S01]  /*8b60*/  HADD2.F32 R32, -RZ, R32.H1_H1 ;  /* 0x30000020ff207230 */ /* 0x000fe20000004100 */
[-C--:B------:R-:W-:Y:S01]  /*8b70*/  FFMA.FTZ R31, R31, R25.reuse, R34 ;  /* 0x000000191f1f7223 */ /* 0x080fe20000010022 */
[----:B------:R-:W-:Y:S01]  /*8b80*/  HADD2.F32 R17, -RZ, R33.H0_H0 ;  /* 0x20000021ff117230 */ /* 0x000fe20000004100 */
[----:B------:R-:W-:-:S02]  /*8b90*/  FFMA.FTZ R40, R26, R25, R40 ;  /* 0x000000191a287223 */ /* 0x000fc40000010028 */
[----:B------:R-:W-:Y:S01]  /*8ba0*/  FFMA.FTZ R23, R16, R25, R23 ;  /* 0x0000001910177223 */ /* 0x000fe20000010017 */
[----:B------:R-:W-:Y:S01]  /*8bb0*/  HADD2.F32 R16, -RZ, R33.H1_H1 ;  /* 0x30000021ff107230 */ /* 0x000fe20000004100 */
        /* <DEDUP_REMOVED lines=27> */
[----:B------:R-:W-:Y:S02]  /*8d70*/  HADD2 R6, R19, R6 ;  /* 0x0000000613067230 */ /* 0x000fe40000000000 */
.L_x_147:
[----:B------:R-:W-:Y:S01]  /*8d80*/  IADD3 R2, R2, 0x20, RZ ;  /* 0x0000002002027810 */ /* 0x000fe20007ffe0ff */
[----:B------:R-:W-:Y:S01]  /*8d90*/  IMAD.MOV.U32 R17, RZ, RZ, c[0x0][0x18c] ;  /* 0x00006300ff117624 */ /* 0x000fe200078e00ff */
[----:B------:R-:W-:Y:S02]  /*8da0*/  UIADD3 UR4, UR4, 0x40, URZ ;  /* 0x0000004004047890 */ /* 0x000fe4000fffe03f */
[C---:B------:R-:W-:Y:S01]  /*8db0*/  ISETP.GE.AND P0, PT, R2.reuse, c[0x0][0x1b4], PT ;  /* 0x00006d0002007a0c */ /* 0x040fe20003f06270 */
[----:B------:R-:W-:Y:S01]  /*8dc0*/  IMAD.WIDE R28, R17, 0x10, R28 ;  /* 0x00000010111c7825 */ /* 0x000fe200078e021c */
[----:B------:R-:W-:-:S13]  /*8dd0*/  ISETP.LT.AND P2, PT, R2, R3, PT ;  /* 0x000000030200720c */ /* 0x000fda0003f41270 */
[----:B------:R-:W-:Y:S05]  /*8de0*/  @!P0 BRA P2, `(.L_x_151) ;  /* 0xffffb17000008947 */ /* 0x000fea000103ffff */
.L_x_146:
        /* <DEDUP_REMOVED lines=16> */
.L_x_155:
[----:B------:R-:W0:Y:S02]  /*8ef0*/  LDS R16, [R0] ;  /* 0x0000000000107984 */ /* 0x000e240000000800 */
[----:B0-----:R-:W-:-:S10]  /*8f00*/  HFMA2.MMA R17, R16, 1, 1, R11 ;  /* 0x3c003c0010117835 */ /* 0x001fd4000000000b */
[----:B------:R-:W0:Y:S02]  /*8f10*/  ATOMS.CAST.SPIN R17, [R0], R16, R17 ;  /* 0x000000100011738d */ /* 0x000e240001800011 */
[----:B0-----:R-:W-:-:S13]  /*8f20*/  ISETP.EQ.U32.AND P0, PT, R17, 0x1, PT ;  /* 0x000000011100780c */ /* 0x001fda0003f02070 */
[----:B------:R-:W-:Y:S05]  /*8f30*/  @!P0 BRA `(.L_x_155) ;  /* 0xffffffb000008947 */ /* 0x000fea000383ffff */
[----:B------:R-:W-:Y:S05]  /*8f40*/  BRA `(.L_x_153) ;  /* 0x0000003000007947 */ /* 0x000fea0003800000 */
.L_x_154:
[----:B------:R-:W2:Y:S02]  /*8f50*/  LD.E R0, [R2.64] ;  /* 0x0000000602007980 */ /* 0x000ea4000c101900 */
[----:B--2---:R-:W-:-:S05]  /*8f60*/  IMAD.IADD R5, R11, 0x1, R0 ;  /* 0x000000010b057824 */ /* 0x004fca00078e0200 */
[----:B------:R0:W-:Y:S02]  /*8f70*/  ST.E [R2.64], R5 ;  /* 0x0000000502007985 */ /* 0x0001e4000c101906 */
.L_x_153:
[----:B------:R-:W-:Y:S05]  /*8f80*/  BSYNC B0 ;  /* 0x0000000000007941 */ /* 0x000fea0003800000 */
.L_x_152:
[----:B------:R-:W2:Y:S01]  /*8f90*/  ATOM.E.ADD.F16x2.RN.STRONG.GPU P0, RZ, [R2.64+0x4], R10 ;  /* 0x0000040a02ff798a */ /* 0x000ea2000810e9c6 */
[----:B------:R-:W-:Y:S01]  /*8fa0*/  BSSY B0, `(.L_x_156) ;  /* 0x0000010000007945 */ /* 0x000fe20003800000 */
[----:B--2---:R-:W-:Y:S05]  /*8fb0*/  @P0 BRA `(.L_x_157) ;  /* 0x000000e000000947 */ /* 0x004fea0003800000 */
[----:B------:R-:W1:Y:S02]  /*8fc0*/  QSPC.E.S P0, RZ, [R2+0x4] ;  /* 0x0000040002ff73aa */ /* 0x000e640000000500 */
[----:B-1----:R-:W-:Y:S05]  /*8fd0*/  @!P0 BRA `(.L_x_158) ;  /* 0x0000009000008947 */ /* 0x002fea0003800000 */
[----:B------:R-:W-:Y:S01]  /*8fe0*/  IADD3 R0, R2, 0x4, RZ ;  /* 0x0000000402007810 */ /* 0x000fe20007ffe0ff */
[----:B0-----:R-:W-:-:S03]  /*8ff0*/  IMAD.MOV.U32 R5, RZ, RZ, R10 ;  /* 0x000000ffff057224 */ /* 0x001fc600078e000a */
[----:B------:R-:W-:-:S05]  /*9000*/  LOP3.LUT R0, R0, 0xffffff, RZ, 0xc0, !PT ;  /* 0x00ffffff00007812 */ /* 0x000fca00078ec0ff */
.L_x_159:
[----:B------:R-:W0:Y:S02]  /*9010*/  LDS R10, [R0] ;  /* 0x00000000000a7984 */ /* 0x000e240000000800 */
[----:B0-----:R-:W-:-:S06]  /*9020*/  HADD2 R11, R10, R5 ;  /* 0x000000050a0b7230 */ /* 0x001fcc0000000000 */
[----:B------:R-:W0:Y:S02]  /*9030*/  ATOMS.CAST.SPIN R11, [R0], R10, R11 ;  /* 0x0000000a000b738d */ /* 0x000e24000180000b */
[----:B0-----:R-:W-:-:S13]  /*9040*/  ISETP.EQ.U32.AND P0, PT, R11, 0x1, PT ;  /* 0x000000010b00780c */ /* 0x001fda0003f02070 */
[----:B------:R-:W-:Y:S05]  /*9050*/  @!P0 BRA `(.L_x_159) ;  /* 0xffffffb000008947 */ /* 0x000fea000383ffff */
[----:B------:R-:W-:Y:S05]  /*9060*/  BRA `(.L_x_157) ;  /* 0x0000003000007947 */ /* 0x000fea0003800000 */
.L_x_158:
[----:B------:R-:W2:Y:S02]  /*9070*/  LD.E R0, [R2.64+0x4] ;  /* 0x0000040602007980 */ /* 0x000ea4000c101900 */
[----:B0-2---:R-:W-:-:S05]  /*9080*/  IMAD.IADD R5, R10, 0x1, R0 ;  /* 0x000000010a057824 */ /* 0x005fca00078e0200 */
[----:B------:R0:W-:Y:S02]  /*9090*/  ST.E [R2.64+0x4], R5 ;  /* 0x0000040502007985 */ /* 0x0001e4000c101906 */
.L_x_157:
[----:B------:R-:W-:Y:S05]  /*90a0*/  BSYNC B0 ;  /* 0x0000000000007941 */ /* 0x000fea0003800000 */
.L_x_156:
[----:B------:R-:W-:-:S13]  /*90b0*/  ISETP.GE.AND P0, PT, R4, 0x2, PT ;  /* 0x000000020400780c */ /* 0x000fda0003f06270 */
[----:B------:R-:W-:Y:S05]  /*90c0*/  @!P0 EXIT ;  /* 0x000000000000894d */ /* 0x000fea0003800000 */
[----:B------:R-:W-:-:S05]  /*90d0*/  MOV R13, c[0x0][0x18c] ;  /* 0x00006300000d7a02 */ /* 0x000fca0000000f00 */
[----:B0-----:R-:W-:-:S05]  /*90e0*/  IMAD.WIDE R2, R13, 0x2, R2 ;  /* 0x000000020d027825 */ /* 0x001fca00078e0202 */
[----:B------:R-:W2:Y:S01]  /*90f0*/  ATOM.E.ADD.F16x2.RN.STRONG.GPU P0, RZ, [R2.64], R9 ;  /* 0x0000000902ff798a */ /* 0x000ea2000810e9c6 */
[----:B------:R-:W-:Y:S01]  /*9100*/  BSSY B0, `(.L_x_160) ;  /* 0x000000e000007945 */ /* 0x000fe20003800000 */
[----:B--2---:R-:W-:Y:S05]  /*9110*/  @P0 BRA `(.L_x_161) ;  /* 0x000000c000000947 */ /* 0x004fea0003800000 */
[----:B------:R-:W0:Y:S02]  /*9120*/  QSPC.E.S P0, RZ, [R2] ;  /* 0x0000000002ff73aa */ /* 0x000e240000000500 */
[----:B0-----:R-:W-:Y:S05]  /*9130*/  @!P0 BRA `(.L_x_162) ;  /* 0x0000007000008947 */ /* 0x001fea0003800000 */
[----:B------:R-:W-:-:S05]  /*9140*/  LOP3.LUT R0, R2, 0xffffff, RZ, 0xc0, !PT ;  /* 0x00ffffff02007812 */ /* 0x000fca00078ec0ff */
.L_x_163:
[----:B------:R-:W0:Y:S02]  /*9150*/  LDS R10, [R0] ;  /* 0x00000000000a7984 */ /* 0x000e240000000800 */
[----:B0-----:R-:W-:-:S10]  /*9160*/  HFMA2.MMA R11, R10, 1, 1, R9 ;  /* 0x3c003c000a0b7835 */ /* 0x001fd40000000009 */
[----:B------:R-:W0:Y:S02]  /*9170*/  ATOMS.CAST.SPIN R11, [R0], R10, R11 ;  /* 0x0000000a000b738d */ /* 0x000e24000180000b */
[----:B0-----:R-:W-:-:S13]  /*9180*/  ISETP.EQ.U32.AND P0, PT, R11, 0x1, PT ;  /* 0x000000010b00780c */ /* 0x001fda0003f02070 */
[----:B------:R-:W-:Y:S05]  /*9190*/  @!P0 BRA `(.L_x_163) ;  /* 0xffffffb000008947 */ /* 0x000fea000383ffff */
[----:B------:R-:W-:Y:S05]  /*91a0*/  BRA `(.L_x_161) ;  /* 0x0000003000007947 */ /* 0x000fea0003800000 */
.L_x_162:
[----:B------:R-:W2:Y:S02]  /*91b0*/  LD.E R0, [R2.64] ;  /* 0x0000000602007980 */ /* 0x000ea4000c101900 */
[----:B--2---:R-:W-:-:S05]  /*91c0*/  IMAD.IADD R5, R9, 0x1, R0 ;  /* 0x0000000109057824 */ /* 0x004fca00078e0200 */
[----:B------:R0:W-:Y:S02]  /*91d0*/  ST.E [R2.64], R5 ;  /* 0x0000000502007985 */ /* 0x0001e4000c101906 */
.L_x_161:
[----:B------:R-:W-:Y:S05]  /*91e0*/  BSYNC B0 ;  /* 0x0000000000007941 */ /* 0x000fea0003800000 */
.L_x_160:
        /* <DEDUP_REMOVED lines=8> */
.L_x_167:
[----:B------:R-:W0:Y:S02]  /*9270*/  LDS R8, [R0] ;  /* 0x0000000000087984 */ /* 0x000e240000000800 */
[----:B0-----:R-:W-:-:S06]  /*9280*/  HADD2 R9, R8, R5 ;  /* 0x0000000508097230 */ /* 0x001fcc0000000000 */
[----:B------:R-:W0:Y:S02]  /*9290*/  ATOMS.CAST.SPIN R9, [R0], R8, R9 ;  /* 0x000000080009738d */ /* 0x000e240001800009 */
[----:B0-----:R-:W-:-:S13]  /*92a0*/  ISETP.EQ.U32.AND P0, PT, R9, 0x1, PT ;  /* 0x000000010900780c */ /* 0x001fda0003f02070 */
[----:B------:R-:W-:Y:S05]  /*92b0*/  @!P0 BRA `(.L_x_167) ;  /* 0xffffffb000008947 */ /* 0x000fea000383ffff */
[----:B------:R-:W-:Y:S05]  /*92c0*/  BRA `(.L_x_165) ;  /* 0x0000003000007947 */ /* 0x000fea0003800000 */
.L_x_166:
[----:B------:R-:W2:Y:S02]  /*92d0*/  LD.E R0, [R2.64+0x4] ;  /* 0x0000040602007980 */ /* 0x000ea4000c101900 */
[----:B0-2---:R-:W-:-:S05]  /*92e0*/  IMAD.IADD R5, R8, 0x1, R0 ;  /* 0x0000000108057824 */ /* 0x005fca00078e0200 */
[----:B------:R0:W-:Y:S02]  /*92f0*/  ST.E [R2.64+0x4], R5 ;  /* 0x0000040502007985 */ /* 0x0001e4000c101906 */
.L_x_165:
[----:B------:R-:W-:Y:S05]  /*9300*/  BSYNC B0 ;  /* 0x0000000000007941 */ /* 0x000fea0003800000 */
.L_x_164:
        /* <DEDUP_REMOVED lines=9> */
.L_x_171:
[----:B------:R-:W0:Y:S02]  /*93a0*/  LDS R8, [R0] ;  /* 0x0000000000087984 */ /* 0x000e240000000800 */
[----:B0-----:R-:W-:-:S10]  /*93b0*/  HFMA2.MMA R9, R8, 1, 1, R14 ;  /* 0x3c003c0008097835 */ /* 0x001fd4000000000e */
[----:B------:R-:W0:Y:S02]  /*93c0*/  ATOMS.CAST.SPIN R9, [R0], R8, R9 ;  /* 0x000000080009738d */ /* 0x000e240001800009 */
[----:B0-----:R-:W-:-:S13]  /*93d0*/  ISETP.EQ.U32.AND P0, PT, R9, 0x1, PT ;  /* 0x000000010900780c */ /* 0x001fda0003f02070 */
[----:B------:R-:W-:Y:S05]  /*93e0*/  @!P0 BRA `(.L_x_171) ;  /* 0xffffffb000008947 */ /* 0x000fea000383ffff */
[----:B------:R-:W-:Y:S05]  /*93f0*/  BRA `(.L_x_169) ;  /* 0x0000003000007947 */ /* 0x000fea0003800000 */
.L_x_170:
[----:B------:R-:W2:Y:S02]  /*9400*/  LD.E R0, [R2.64] ;  /* 0x0000000602007980 */ /* 0x000ea4000c101900 */
[----:B--2---:R-:W-:-:S05]  /*9410*/  IMAD.IADD R5, R14, 0x1, R0 ;  /* 0x000000010e057824 */ /* 0x004fca00078e0200 */
[----:B------:R0:W-:Y:S02]  /*9420*/  ST.E [R2.64], R5 ;  /* 0x0000000502007985 */ /* 0x0001e4000c101906 */
.L_x_169:
[----:B------:R-:W-:Y:S05]  /*9430*/  BSYNC B0 ;  /* 0x0000000000007941 */ /* 0x000fea0003800000 */
.L_x_168:
[----:B------:R-:W2:Y:S01]  /*9440*/  ATOM.E.ADD.F16x2.RN.STRONG.GPU P0, RZ, [R2.64+0x4], R12 ;  /* 0x0000040c02ff798a */ /* 0x000ea2000810e9c6 */
[----:B------:R-:W-:Y:S01]  /*9450*/  BSSY B0, `(.L_x_172) ;  /* 0x000000f000007945 */ /* 0x000fe20003800000 */
[----:B--2---:R-:W-:Y:S05]  /*9460*/  @P0 BRA `(.L_x_173) ;  /* 0x000000d000000947 */ /* 0x004fea0003800000 */
[----:B------:R-:W1:Y:S02]  /*9470*/  QSPC.E.S P0, RZ, [R2+0x4] ;  /* 0x0000040002ff73aa */ /* 0x000e640000000500 */
[----:B-1----:R-:W-:Y:S05]  /*9480*/  @!P0 BRA `(.L_x_174) ;  /* 0x0000008000008947 */ /* 0x002fea0003800000 */
[----:B------:R-:W-:-:S04]  /*9490*/  IADD3 R0, R2, 0x4, RZ ;  /* 0x0000000402007810 */ /* 0x000fc80007ffe0ff */
[----:B------:R-:W-:-:S05]  /*94a0*/  LOP3.LUT R0, R0, 0xffffff, RZ, 0xc0, !PT ;  /* 0x00ffffff00007812 */ /* 0x000fca00078ec0ff */
.L_x_175:
[----:B------:R-:W1:Y:S02]  /*94b0*/  LDS R8, [R0] ;  /* 0x0000000000087984 */ /* 0x000e640000000800 */
[----:B-1----:R-:W-:-:S06]  /*94c0*/  HADD2 R9, R8, R12 ;  /* 0x0000000c08097230 */ /* 0x002fcc0000000000 */
[----:B------:R-:W1:Y:S02]  /*94d0*/  ATOMS.CAST.SPIN R9, [R0], R8, R9 ;  /* 0x000000080009738d */ /* 0x000e640001800009 */
[----:B-1----:R-:W-:-:S13]  /*94e0*/  ISETP.EQ.U32.AND P0, PT, R9, 0x1, PT ;  /* 0x000000010900780c */ /* 0x002fda0003f02070 */
[----:B------:R-:W-:Y:S05]  /*94f0*/  @!P0 BRA `(.L_x_175) ;  /* 0xffffffb000008947 */ /* 0x000fea000383ffff */
[----:B------:R-:W-:Y:S05]  /*9500*/  BRA `(.L_x_173) ;  /* 0x0000003000007947 */ /* 0x000fea0003800000 */
.L_x_174:
[----:B------:R-:W2:Y:S02]  /*9510*/  LD.E R0, [R2.64+0x4] ;  /* 0x0000040602007980 */ /* 0x000ea4000c101900 */
[----:B0-2---:R-:W-:-:S05]  /*9520*/  IMAD.IADD R5, R12, 0x1, R0 ;  /* 0x000000010c057824 */ /* 0x005fca00078e0200 */
[----:B------:R0:W-:Y:S02]  /*9530*/  ST.E [R2.64+0x4], R5 ;  /* 0x0000040502007985 */ /* 0x0001e4000c101906 */
.L_x_173:
[----:B------:R-:W-:Y:S05]  /*9540*/  BSYNC B0 ;  /* 0x0000000000007941 */ /* 0x000fea0003800000 */
.L_x_172:
        /* <DEDUP_REMOVED lines=9> */
.L_x_179:
[----:B------:R-:W0:Y:S02]  /*95e0*/  LDS R4, [R0] ;  /* 0x0000000000047984 */ /* 0x000e240000000800 */
[----:B0-----:R-:W-:-:S10]  /*95f0*/  HFMA2.MMA R5, R4, 1, 1, R7 ;  /* 0x3c003c0004057835 */ /* 0x001fd40000000007 */
[----:B------:R-:W0:Y:S02]  /*9600*/  ATOMS.CAST.SPIN R5, [R0], R4, R5 ;  /* 0x000000040005738d */ /* 0x000e240001800005 */
[----:B0-----:R-:W-:-:S13]  /*9610*/  ISETP.EQ.U32.AND P0, PT, R5, 0x1, PT ;  /* 0x000000010500780c */ /* 0x001fda0003f02070 */
[----:B------:R-:W-:Y:S05]  /*9620*/  @!P0 BRA `(.L_x_179) ;  /* 0xffffffb000008947 */ /* 0x000fea000383ffff */
[----:B------:R-:W-:Y:S05]  /*9630*/  BRA `(.L_x_177) ;  /* 0x0000003000007947 */ /* 0x000fea0003800000 */
.L_x_178:
[----:B------:R-:W2:Y:S02]  /*9640*/  LD.E R0, [R2.64] ;  /* 0x0000000602007980 */ /* 0x000ea4000c101900 */
[----:B--2---:R-:W-:-:S05]  /*9650*/  IMAD.IADD R5, R7, 0x1, R0 ;  /* 0x0000000107057824 */ /* 0x004fca00078e0200 */
[----:B------:R0:W-:Y:S02]  /*9660*/  ST.E [R2.64], R5 ;  /* 0x0000000502007985 */ /* 0x0001e4000c101906 */
.L_x_177:
[----:B------:R-:W-:Y:S05]  /*9670*/  BSYNC B0 ;  /* 0x0000000000007941 */ /* 0x000fea0003800000 */
.L_x_176:
[----:B------:R-:W2:Y:S02]  /*9680*/  ATOM.E.ADD.F16x2.RN.STRONG.GPU P0, RZ, [R2.64+0x4], R6 ;  /* 0x0000040602ff798a */ /* 0x000ea4000810e9c6 */
[----:B--2---:R-:W-:Y:S05]  /*9690*/  @P0 EXIT ;  /* 0x000000000000094d */ /* 0x004fea0003800000 */
[----:B------:R-:W1:Y:S02]  /*96a0*/  QSPC.E.S P0, RZ, [R2+0x4] ;  /* 0x0000040002ff73aa */ /* 0x000e640000000500 */
[----:B-1----:R-:W-:Y:S05]  /*96b0*/  @!P0 BRA `(.L_x_180) ;  /* 0x0000008000008947 */ /* 0x002fea0003800000 */
[----:B0-----:R-:W-:-:S04]  /*96c0*/  IADD3 R2, R2, 0x4, RZ ;  /* 0x0000000402027810 */ /* 0x001fc80007ffe0ff */
[----:B------:R-:W-:-:S05]  /*96d0*/  LOP3.LUT R2, R2, 0xffffff, RZ, 0xc0, !PT ;  /* 0x00ffffff02027812 */ /* 0x000fca00078ec0ff */
.L_x_181:
[----:B------:R-:W0:Y:S02]  /*96e0*/  LDS R4, [R2] ;  /* 0x0000000002047984 */ /* 0x000e240000000800 */
[----:B0-----:R-:W-:-:S06]  /*96f0*/  HADD2 R5, R4, R6 ;  /* 0x0000000604057230 */ /* 0x001fcc0000000000 */
[----:B------:R-:W0:Y:S02]  /*9700*/  ATOMS.CAST.SPIN R5, [R2], R4, R5 ;  /* 0x000000040205738d */ /* 0x000e240001800005 */
[----:B0-----:R-:W-:-:S13]  /*9710*/  ISETP.EQ.U32.AND P0, PT, R5, 0x1, PT ;  /* 0x000000010500780c */ /* 0x001fda0003f02070 */
[----:B------:R-:W-:Y:S05]  /*9720*/  @!P0 BRA `(.L_x_181) ;  /* 0xffffffb000008947 */ /* 0x000fea000383ffff */
[----:B------:R-:W-:Y:S05]  /*9730*/  EXIT ;  /* 0x000000000000794d */ /* 0x000fea0003800000 */
.L_x_180:
[----:B------:R-:W2:Y:S02]  /*9740*/  LD.E R0, [R2.64+0x4] ;  /* 0x0000040602007980 */ /* 0x000ea4000c101900 */
[----:B0-2---:R-:W-:-:S05]  /*9750*/  IMAD.IADD R5, R6, 0x1, R0 ;  /* 0x0000000106057824 */ /* 0x005fca00078e0200 */
[----:B------:R-:W-:Y:S01]  /*9760*/  ST.E [R2.64+0x4], R5 ;  /* 0x0000040502007985 */ /* 0x000fe2000c101906 */
[----:B------:R-:W-:Y:S05]  /*9770*/  EXIT ;  /* 0x000000000000794d */ /* 0x000fea0003800000 */
.L_x_182:
        /* <DEDUP_REMOVED lines=16> */
.L_x_3717:


//--------------------- .text._Z23gemm_half_q_half_kernelILi4ELi10ELb0ELb0ELi64EEvPK6__halfPKjS4_S2_PS0_iiiiPKtS7_iiiiiibS2_i --------------------------
	.section	.text._Z23gemm_half_q_half_kernelILi4ELi10ELb0ELb0ELi64EEvPK6__halfPKjS4_S2_PS0_iiiiPKtS7_iiiiiibS2_i,"ax",@progbits
	.sectioninfo	@"SHI_REGISTERS=72"
	.align	128
        .global         _Z23gemm_half_q_half_kernelILi4ELi10ELb0ELb0ELi64EEvPK6__halfPKjS4_S2_PS0_iiiiPKtS7_iiiiiibS2_i
        .type           _Z23gemm_half_q_half_kernelILi4ELi10ELb0ELb0ELi64EEvPK6__halfPKjS4_S2_PS0_iiiiPKtS7_iiiiiibS2_i,@function
        .size           _Z23gemm_half_q_half_kernelILi4ELi10ELb0ELb0ELi64EEvPK6__halfPKjS4_S2_PS0_iiiiPKtS7_iiiiiibS2_i,(.L_x_3718 - _Z23gemm_half_q_half_kernelILi4ELi10ELb0ELb0ELi64EEvPK6__halfPKjS4_S2_PS0_iiiiPKtS7_iiiiiibS2_i)
        .other          _Z23gemm_half_q_half_kernelILi4ELi10ELb0ELb0ELi64EEvPK6__halfPKjS4_S2_PS0_iiiiPKtS7_iiiiiibS2_i,@"STO_CUDA_ENTRY STV_DEFAULT"
_Z23gemm_half_q_half_kernelILi4ELi10ELb0ELb0ELi64EEvPK6__halfPKjS4_S2_PS0_iiiiPKtS7_iiiiiibS2_i:
.text._Z23gemm_half_q_half_kernelILi4ELi10ELb0ELb0ELi64EEvPK6__halfPKjS4_S2_PS0_iiiiPKtS7_iiiiiibS2_i:
[----:B------:R-:W-:Y:S02]  /*0000*/  MOV R1, c[0x0][0x28] ;  /* 0x00000a0000017a02 */ /* 0x000fe40000000f00 */
[----:B------:R-:W0:Y:S01]  /*0010*/  S2R R0, SR_CTAID.Z ;  /* 0x0000000000007919 */ /* 0x000e220000002700 */
[----:B------:R-:W-:Y:S01]  /*0020*/  MOV R5, 0xfffffffc ;  /* 0xfffffffc00057802 */ /* 0x000fe20000000f00 */
[----:B------:R-:W-:Y:S01]  /*0030*/  ULDC.64 UR6, c[0x0][0x118] ;  /* 0x0000460000067ab9 */ /* 0x000fe20000000a00 */
[----:B------:R-:W-:Y:S01]  /*0040*/  BSSY B0, `(.L_x_183) ;  /* 0x0000073000007945 */ /* 0x000fe20003800000 */
[----:B------:R-:W1:Y:S01]  /*0050*/  S2R R2, SR_CTAID.Y ;  /* 0x0000000000027919 */ /* 0x000e620000002600 */
[----:B------:R-:W-:-:S03]  /*0060*/  IADD3 R1, R1, -0x10, RZ ;  /* 0xfffffff001017810 */ /* 0x000fc60007ffe0ff */
[----:B------:R-:W2:Y:S04]  /*0070*/  S2R R3, SR_TID.X ;  /* 0x0000000000037919 */ /* 0x000ea80000002100 */
[----:B------:R-:W3:Y:S01]  /*0080*/  S2R R6, SR_CTAID.X ;  /* 0x0000000000067919 */ /* 0x000ee20000002500 */
[----:B0-----:R-:W-:Y:S01]  /*0090*/  SHF.L.U32 R54, R0, 0x6, RZ ;  /* 0x0000000600367819 */ /* 0x001fe200000006ff */
[----:B-1----:R-:W-:-:S03]  /*00a0*/  IMAD R5, R2, R5, c[0x0][0x188] ;  /* 0x0000620002057624 */ /* 0x002fc600078e0205 */
[C---:B------:R-:W-:Y:S02]  /*00b0*/  IADD3 R49, R54.reuse, 0x40, RZ ;  /* 0x0000004036317810 */ /* 0x040fe40007ffe0ff */
[----:B--2---:R-:W-:Y:S02]  /*00c0*/  IADD3 R8, R54, R3, RZ ;  /* 0x0000000336087210 */ /* 0x004fe40007ffe0ff */
[----:B------:R-:W-:Y:S02]  /*00d0*/  ISETP.GE.AND P1, PT, R5, 0x1, PT ;  /* 0x000000010500780c */ /* 0x000fe40003f26270 */
[----:B------:R-:W-:Y:S02]  /*00e0*/  IMNMX R49, R49, c[0x0][0x190], PT ;  /* 0x0000640031317a17 */ /* 0x000fe40003800200 */
[----:B---3--:R-:W-:Y:S02]  /*00f0*/  SHF.L.U32 R6, R6, 0x8, RZ ;  /* 0x0000000806067819 */ /* 0x008fe400000006ff */
[----:B------:R-:W-:-:S02]  /*0100*/  ISETP.GE.OR P0, PT, R8, R49, !P1 ;  /* 0x000000310800720c */ /* 0x000fc40004f06670 */
[----:B------:R-:W-:Y:S02]  /*0110*/  IMNMX R51, R5, 0x4, PT ;  /* 0x0000000405337817 */ /* 0x000fe40003800200 */
[----:B------:R-:W-:-:S09]  /*0120*/  LEA R4, R3, R6, 0x2 ;  /* 0x0000000603047211 */ /* 0x000fd200078e10ff */
[----:B------:R-:W-:Y:S05]  /*0130*/  @P0 BRA `(.L_x_184) ;  /* 0x0000063000000947 */ /* 0x000fea0003800000 */
[----:B------:R-:W-:Y:S02]  /*0140*/  ISETP.NE.U32.AND P0, PT, RZ, c[0x0][0x1a0], PT ;  /* 0x00006800ff007a0c */ /* 0x000fe40003f05070 */
[----:B------:R-:W-:Y:S02]  /*0150*/  SHF.R.S32.HI R7, RZ, 0x1f, R8 ;  /* 0x0000001fff077819 */ /* 0x000fe40000011408 */
[----:B------:R-:W-:-:S13]  /*0160*/  ISETP.NE.AND.EX P0, PT, RZ, c[0x0][0x1a4], PT, P0 ;  /* 0x00006900ff007a0c */ /* 0x000fda0003f05300 */
[----:B------:R-:W-:Y:S05]  /*0170*/  @!P0 BRA `(.L_x_185) ;  /* 0x0000032000008947 */ /* 0x000fea0003800000 */
[----:B------:R-:W-:-:S04]  /*0180*/  LEA R10, P0, R8, c[0x0][0x1a0], 0x1 ;  /* 0x00006800080a7a11 */ /* 0x000fc800078008ff */
[----:B------:R-:W-:-:S05]  /*0190*/  LEA.HI.X R11, R8, c[0x0][0x1a4], R7, 0x1, P0 ;  /* 0x00006900080b7a11 */ /* 0x000fca00000f0c07 */
[----:B------:R-:W2:Y:S01]  /*01a0*/  LDG.E.U16.CONSTANT R10, [R10.64] ;  /* 0x000000060a0a7981 */ /* 0x000ea2000c1e9500 */
[----:B------:R-:W-:Y:S01]  /*01b0*/  IMAD R7, R2, c[0x0][0x190], RZ ;  /* 0x0000640002077a24 */ /* 0x000fe200078e02ff */
[----:B------:R-:W-:Y:S01]  /*01c0*/  ISETP.GT.AND P2, PT, R51, 0x3, PT ;  /* 0x000000033300780c */ /* 0x000fe20003f44270 */
[----:B------:R-:W-:-:S03]  /*01d0*/  HFMA2.MMA R16, -RZ, RZ, 0, 0 ;  /* 0x00000000ff107435 */ /* 0x000fc600000001ff */
[----:B------:R-:W-:-:S04]  /*01e0*/  SHF.L.U32 R7, R7, 0x2, RZ ;  /* 0x0000000207077819 */ /* 0x000fc800000006ff */
[----:B--2---:R-:W-:-:S04]  /*01f0*/  IADD3 R9, P0, R10, R7, RZ ;  /* 0x000000070a097210 */ /* 0x004fc80007f1e0ff */
[----:B------:R-:W-:Y:S02]  /*0200*/  LEA.HI.X.SX32 R12, R7, RZ, 0x1, P0 ;  /* 0x000000ff070c7211 */ /* 0x000fe400000f0eff */
[----:B------:R-:W-:Y:S02]  /*0210*/  LEA R8, P0, R9, c[0x0][0x160], 0x1 ;  /* 0x0000580009087a11 */ /* 0x000fe400078008ff */
[----:B------:R-:W-:Y:S02]  /*0220*/  SHF.L.U32 R7, R3, 0x1, RZ ;  /* 0x0000000103077819 */ /* 0x000fe400000006ff */
[----:B------:R-:W-:Y:S02]  /*0230*/  LEA.HI.X R9, R9, c[0x0][0x164], R12, 0x1, P0 ;  /* 0x0000590009097a11 */ /* 0x000fe400000f0c0c */
[----:B------:R-:W-:Y:S01]  /*0240*/  PLOP3.LUT P0, PT, PT, PT, PT, 0x80, 0x0 ;  /* 0x000000000000781c */ /* 0x000fe20003f0f070 */
[----:B------:R-:W-:Y:S05]  /*0250*/  @!P2 BRA `(.L_x_186) ;  /* 0x000001300000a947 */ /* 0x000fea0003800000 */
[----:B------:R-:W-:Y:S02]  /*0260*/  PLOP3.LUT P0, PT, PT, PT, PT, 0x8, 0x0 ;  /* 0x000000000000781c */ /* 0x000fe40003f0e170 */
[----:B------:R-:W-:-:S05]  /*0270*/  IADD3 R17, R51, -0x3, RZ ;  /* 0xfffffffd33117810 */ /* 0x000fca0007ffe0ff */
.L_x_187:
[----:B------:R-:W-:Y:S01]  /*0280*/  MOV R19, c[0x0][0x190] ;  /* 0x0000640000137a02 */ /* 0x000fe20000000f00 */
[----:B------:R0:W2:Y:S04]  /*0290*/  LDG.E.U16.CONSTANT R18, [R8.64] ;  /* 0x0000000608127981 */ /* 0x0000a8000c1e9500 */
[----:B------:R-:W-:-:S06]  /*02a0*/  IMAD.WIDE R10, R19, 0x2, R8 ;  /* 0x00000002130a7825 */ /* 0x000fcc00078e0208 */
[C---:B------:R-:W-:Y:S02]  /*02b0*/  IMAD.WIDE R12, R19.reuse, 0x2, R10 ;  /* 0x00000002130c7825 */ /* 0x040fe400078e020a */
[----:B------:R-:W3:Y:S04]  /*02c0*/  LDG.E.U16.CONSTANT R10, [R10.64] ;  /* 0x000000060a0a7981 */ /* 0x000ee8000c1e9500 */
[----:B------:R-:W-:Y:S02]  /*02d0*/  IMAD.WIDE R14, R19, 0x2, R12 ;  /* 0x00000002130e7825 */ /* 0x000fe400078e020c */
[----:B------:R-:W4:Y:S04]  /*02e0*/  LDG.E.U16.CONSTANT R12, [R12.64] ;  /* 0x000000060c0c7981 */ /* 0x000f28000c1e9500 */
[----:B------:R-:W5:Y:S01]  /*02f0*/  LDG.E.U16.CONSTANT R20, [R14.64] ;  /* 0x000000060e147981 */ /* 0x000f62000c1e9500 */
[----:B------:R-:W-:-:S04]  /*0300*/  IADD3 R16, R16, 0x4, RZ ;  /* 0x0000000410107810 */ /* 0x000fc80007ffe0ff */
[----:B------:R-:W-:Y:S01]  /*0310*/  ISETP.GE.AND P2, PT, R16, R17, PT ;  /* 0x000000111000720c */ /* 0x000fe20003f46270 */
[----:B0-----:R-:W-:Y:S01]  /*0320*/  IMAD.WIDE R8, R19, 0x2, R14 ;  /* 0x0000000213087825 */ /* 0x001fe200078e020e */
[----:B--2---:R-:W-:Y:S04]  /*0330*/  STS.U16 [R7], R18 ;  /* 0x0000001207007388 */ /* 0x004fe80000000400 */
[----:B---3--:R-:W-:Y:S04]  /*0340*/  STS.U16 [R7+0x80], R10 ;  /* 0x0000800a07007388 */ /* 0x008fe80000000400 */
[----:B----4-:R-:W-:Y:S04]  /*0350*/  STS.U16 [R7+0x100], R12 ;  /* 0x0001000c07007388 */ /* 0x010fe80000000400 */
[----:B-----5:R0:W-:Y:S02]  /*0360*/  STS.U16 [R7+0x180], R20 ;  /* 0x0001801407007388 */ /* 0x0201e40000000400 */
[----:B0-----:R-:W-:Y:S01]  /*0370*/  IADD3 R7, R7, 0x200, RZ ;  /* 0x0000020007077810 */ /* 0x001fe20007ffe0ff */
[----:B------:R-:W-:Y:S05]  /*0380*/  @!P2 BRA `(.L_x_187) ;  /* 0xfffffef00000a947 */ /* 0x000fea000383ffff */
.L_x_186:
[----:B------:R-:W-:-:S04]  /*0390*/  IADD3 R10, R51, -R16, RZ ;  /* 0x80000010330a7210 */ /* 0x000fc80007ffe0ff */
[----:B------:R-:W-:-:S13]  /*03a0*/  ISETP.GT.AND P2, PT, R10, 0x1, PT ;  /* 0x000000010a00780c */ /* 0x000fda0003f44270 */
[----:B------:R-:W-:Y:S01]  /*03b0*/  @P2 MOV R13, c[0x0][0x190] ;  /* 0x00006400000d2a02 */ /* 0x000fe20000000f00 */
[----:B------:R0:W2:Y:S04]  /*03c0*/  @P2 LDG.E.U16.CONSTANT R12, [R8.64] ;  /* 0x00000006080c2981 */ /* 0x0000a8000c1e9500 */
[----:B------:R-:W-:-:S05]  /*03d0*/  @P2 IMAD.WIDE R10, R13, 0x2, R8 ;  /* 0x000000020d0a2825 */ /* 0x000fca00078e0208 */
[----:B------:R-:W3:Y:S01]  /*03e0*/  @P2 LDG.E.U16.CONSTANT R14, [R10.64] ;  /* 0x000000060a0e2981 */ /* 0x000ee2000c1e9500 */
[----:B------:R-:W-:Y:S02]  /*03f0*/  @P2 PLOP3.LUT P0, PT, PT, PT, PT, 0x8, 0x0 ;  /* 0x000000000000281c */ /* 0x000fe40003f0e170 */
[----:B------:R-:W-:-:S11]  /*0400*/  @P2 IADD3 R16, R16, 0x2, RZ ;  /* 0x0000000210102810 */ /* 0x000fd60007ffe0ff */
[----:B------:R-:W-:Y:S01]  /*0410*/  ISETP.LT.OR P0, PT, R16, R51, P0 ;  /* 0x000000331000720c */ /* 0x000fe20000701670 */
[----:B0-----:R-:W-:Y:S01]  /*0420*/  @P2 IMAD.WIDE R8, R13, 0x2, R10 ;  /* 0x000000020d082825 */ /* 0x001fe200078e020a */
[----:B--2---:R-:W-:Y:S04]  /*0430*/  @P2 STS.U16 [R7], R12 ;  /* 0x0000000c07002388 */ /* 0x004fe80000000400 */
[----:B---3--:R0:W-:Y:S02]  /*0440*/  @P2 STS.U16 [R7+0x80], R14 ;  /* 0x0000800e07002388 */ /* 0x0081e40000000400 */
[----:B0-----:R-:W-:-:S05]  /*0450*/  @P2 IADD3 R7, R7, 0x100, RZ ;  /* 0x0000010007072810 */ /* 0x001fca0007ffe0ff */
[----:B------:R-:W-:Y:S05]  /*0460*/  @!P0 BRA `(.L_x_184) ;  /* 0x0000030000008947 */ /* 0x000fea0003800000 */
[----:B------:R-:W2:Y:S04]  /*0470*/  LDG.E.U16.CONSTANT R8, [R8.64] ;  /* 0x0000000608087981 */ /* 0x000ea8000c1e9500 */
[----:B--2---:R0:W-:Y:S01]  /*0480*/  STS.U16 [R7], R8 ;  /* 0x0000000807007388 */ /* 0x0041e20000000400 */
[----:B------:R-:W-:Y:S05]  /*0490*/  BRA `(.L_x_184) ;  /* 0x000002d000007947 */ /* 0x000fea0003800000 */
.L_x_185:
[----:B------:R-:W-:Y:S01]  /*04a0*/  IMAD R9, R2, c[0x0][0x190], RZ ;  /* 0x0000640002097a24 */ /* 0x000fe200078e02ff */
[----:B------:R-:W-:Y:S01]  /*04b0*/  ISETP.GT.AND P2, PT, R51, 0x3, PT ;  /* 0x000000033300780c */ /* 0x000fe20003f44270 */
[----:B------:R-:W-:-:S03]  /*04c0*/  HFMA2.MMA R16, -RZ, RZ, 0, 0 ;  /* 0x00000000ff107435 */ /* 0x000fc600000001ff */
[----:B------:R-:W-:-:S04]  /*04d0*/  SHF.L.U32 R10, R9, 0x2, RZ ;  /* 0x00000002090a7819 */ /* 0x000fc800000006ff */
[----:B------:R-:W-:-:S04]  /*04e0*/  IADD3 R9, P0, R8, R10, RZ ;  /* 0x0000000a08097210 */ /* 0x000fc80007f1e0ff */
[----:B------:R-:W-:Y:S02]  /*04f0*/  LEA.HI.X.SX32 R10, R10, R7, 0x1, P0 ;  /* 0x000000070a0a7211 */ /* 0x000fe400000f0eff */
[----:B------:R-:W-:Y:S02]  /*0500*/  LEA R8, P0, R9, c[0x0][0x160], 0x1 ;  /* 0x0000580009087a11 */ /* 0x000fe400078008ff */
[----:B------:R-:W-:Y:S02]  /*0510*/  SHF.L.U32 R7, R3, 0x1, RZ ;  /* 0x0000000103077819 */ /* 0x000fe400000006ff */
[----:B------:R-:W-:Y:S02]  /*0520*/  LEA.HI.X R9, R9, c[0x0][0x164], R10, 0x1, P0 ;  /* 0x0000590009097a11 */ /* 0x000fe400000f0c0a */
[----:B------:R-:W-:Y:S01]  /*0530*/  PLOP3.LUT P0, PT, PT, PT, PT, 0x80, 0x0 ;  /* 0x000000000000781c */ /* 0x000fe20003f0f070 */
[----:B------:R-:W-:Y:S05]  /*0540*/  @!P2 BRA `(.L_x_188) ;  /* 0x000001300000a947 */ /* 0x000fea0003800000 */
[----:B------:R-:W-:Y:S02]  /*0550*/  PLOP3.LUT P0, PT, PT, PT, PT, 0x8, 0x0 ;  /* 0x000000000000781c */ /* 0x000fe40003f0e170 */
[----:B------:R-:W-:-:S05]  /*0560*/  IADD3 R17, R51, -0x3, RZ ;  /* 0xfffffffd33117810 */ /* 0x000fca0007ffe0ff */
.L_x_189:
        /* <DEDUP_REMOVED lines=17> */
.L_x_188:
[----:B------:R-:W-:-:S04]  /*0680*/  IADD3 R10, R51, -R16, RZ ;  /* 0x80000010330a7210 */ /* 0x000fc80007ffe0ff */
[----:B------:R-:W-:-:S13]  /*0690*/  ISETP.GT.AND P2, PT, R10, 0x1, PT ;  /* 0x000000010a00780c */ /* 0x000fda0003f44270 */
[----:B------:R-:W-:Y:S01]  /*06a0*/  @P2 PLOP3.LUT P0, PT, PT, PT, PT, 0x8, 0x0 ;  /* 0x000000000000281c */ /* 0x000fe20003f0e170 */
[----:B------:R0:W2:Y:S01]  /*06b0*/  @P2 LDG.E.U16.CONSTANT R14, [R8.64] ;  /* 0x00000006080e2981 */ /* 0x0000a2000c1e9500 */
[----:B------:R-:W-:Y:S02]  /*06c0*/  @P2 IADD3 R16, R16, 0x2, RZ ;  /* 0x0000000210102810 */ /* 0x000fe40007ffe0ff */
[----:B------:R-:W-:-:S05]  /*06d0*/  @P2 MOV R13, c[0x0][0x190] ;  /* 0x00006400000d2a02 */ /* 0x000fca0000000f00 */
[----:B------:R-:W-:-:S04]  /*06e0*/  @P2 IMAD.WIDE R10, R13, 0x2, R8 ;  /* 0x000000020d0a2825 */ /* 0x000fc800078e0208 */
[----:B------:R-:W-:Y:S02]  /*06f0*/  ISETP.LT.OR P0, PT, R16, R51, P0 ;  /* 0x000000331000720c */ /* 0x000fe40000701670 */
[----:B------:R-:W3:Y:S01]  /*0700*/  @P2 LDG.E.U16.CONSTANT R16, [R10.64] ;  /* 0x000000060a102981 */ /* 0x000ee2000c1e9500 */
[----:B0-----:R-:W-:-:S10]  /*0710*/  @P2 IMAD.WIDE R8, R13, 0x2, R10 ;  /* 0x000000020d082825 */ /* 0x001fd400078e020a */
[----:B------:R-:W4:Y:S04]  /*0720*/  @P0 LDG.E.U16.CONSTANT R12, [R8.64] ;  /* 0x00000006080c0981 */ /* 0x000f28000c1e9500 */
[----:B--2---:R-:W-:Y:S04]  /*0730*/  @P2 STS.U16 [R7], R14 ;  /* 0x0000000e07002388 */ /* 0x004fe80000000400 */
[----:B---3--:R0:W-:Y:S02]  /*0740*/  @P2 STS.U16 [R7+0x80], R16 ;  /* 0x0000801007002388 */ /* 0x0081e40000000400 */
[----:B0-----:R-:W-:-:S05]  /*0750*/  @P2 IADD3 R7, R7, 0x100, RZ ;  /* 0x0000010007072810 */ /* 0x001fca0007ffe0ff */
[----:B----4-:R0:W-:Y:S02]  /*0760*/  @P0 STS.U16 [R7], R12 ;  /* 0x0000000c07000388 */ /* 0x0101e40000000400 */
.L_x_184:
[----:B------:R-:W-:Y:S05]  /*0770*/  BSYNC B0 ;  /* 0x0000000000007941 */ /* 0x000fea0003800000 */
.L_x_183:
[----:B------:R-:W-:-:S13]  /*0780*/  ISETP.GE.AND P0, PT, R4, c[0x0][0x18c], PT ;  /* 0x0000630004007a0c */ /* 0x000fda0003f06270 */
[----:B------:R-:W-:Y:S05]  /*0790*/  @P0 EXIT ;  /* 0x000000000000094d */ /* 0x000fea0003800000 */
[----:B0-----:R-:W0:Y:S02]  /*07a0*/  LDC.S8 R7, c[0x0][0x1c0] ;  /* 0x00007000ff077b82 */ /* 0x001e240000000200 */
[----:B0-----:R-:W-:-:S04]  /*07b0*/  ISETP.NE.AND P0, PT, R7, RZ, PT ;  /* 0x000000ff0700720c */ /* 0x001fc80003f05270 */
[----:B------:R-:W-:-:S04]  /*07c0*/  ISETP.NE.OR P0, PT, R0, RZ, !P0 ;  /* 0x000000ff0000720c */ /* 0x000fc80004705670 */
[----:B------:R-:W-:-:S13]  /*07d0*/  ISETP.LT.OR P0, PT, R5, 0x1, P0 ;  /* 0x000000010500780c */ /* 0x000fda0000701670 */
[----:B------:R-:W-:Y:S05]  /*07e0*/  @P0 BRA `(.L_x_190) ;  /* 0x0000020000000947 */ /* 0x000fea0003800000 */
[----:B------:R-:W-:Y:S01]  /*07f0*/  IMAD R5, R2, c[0x0][0x18c], RZ ;  /* 0x0000630002057a24 */ /* 0x000fe200078e02ff */
[----:B------:R-:W-:Y:S01]  /*0800*/  ISETP.GT.AND P2, PT, R51, 0x3, PT ;  /* 0x000000033300780c */ /* 0x000fe20003f44270 */
[----:B------:R-:W-:Y:S01]  /*0810*/  HFMA2.MMA R12, -RZ, RZ, 0, 0 ;  /* 0x00000000ff0c7435 */ /* 0x000fe200000001ff */
[----:B------:R-:W-:Y:S02]  /*0820*/  PLOP3.LUT P0, PT, PT, PT, PT, 0x80, 0x0 ;  /* 0x000000000000781c */ /* 0x000fe40003f0f070 */
[----:B------:R-:W-:Y:S01]  /*0830*/  LEA R6, R5, R6, 0x2 ;  /* 0x0000000605067211 */ /* 0x000fe200078e10ff */
[----:B------:R-:W-:-:S03]  /*0840*/  HFMA2.MMA R5, -RZ, RZ, 0, 1.1920928955078125e-07 ;  /* 0x00000002ff057435 */ /* 0x000fc600000001ff */
[----:B------:R-:W-:-:S07]  /*0850*/  LEA R3, R3, R6, 0x2 ;  /* 0x0000000603037211 */ /* 0x000fce00078e10ff */
[----:B------:R-:W-:Y:S01]  /*0860*/  IMAD.WIDE R2, R3, R5, c[0x0][0x180] ;  /* 0x0000600003027625 */ /* 0x000fe200078e0205 */
[----:B------:R-:W-:Y:S05]  /*0870*/  @!P2 BRA `(.L_x_191) ;  /* 0x000000d00000a947 */ /* 0x000fea0003800000 */
[----:B------:R-:W-:Y:S02]  /*0880*/  PLOP3.LUT P0, PT, PT, PT, PT, 0x8, 0x0 ;  /* 0x000000000000781c */ /* 0x000fe40003f0e170 */
[----:B------:R-:W-:Y:S02]  /*0890*/  IADD3 R13, R51, -0x3, RZ ;  /* 0xfffffffd330d7810 */ /* 0x000fe40007ffe0ff */
.L_x_192:
[----:B-1----:R-:W-:Y:S01]  /*08a0*/  IMAD.WIDE R6, R5, c[0x0][0x18c], R2 ;  /* 0x0000630005067a25 */ /* 0x002fe200078e0202 */
[----:B------:R0:W-:Y:S01]  /*08b0*/  STG.E.64 [R2.64], RZ ;  /* 0x000000ff02007986 */ /* 0x0001e2000c101b06 */
[----:B------:R-:W-:-:S03]  /*08c0*/  IADD3 R12, R12, 0x4, RZ ;  /* 0x000000040c0c7810 */ /* 0x000fc60007ffe0ff */
[----:B------:R1:W-:Y:S01]  /*08d0*/  STG.E.64 [R6.64], RZ ;  /* 0x000000ff06007986 */ /* 0x0003e2000c101b06 */
[----:B------:R-:W-:Y:S01]  /*08e0*/  IMAD.WIDE R8, R5, c[0x0][0x18c], R6 ;  /* 0x0000630005087a25 */ /* 0x000fe200078e0206 */
[----:B------:R-:W-:-:S04]  /*08f0*/  ISETP.GE.AND P2, PT, R12, R13, PT ;  /* 0x0000000d0c00720c */ /* 0x000fc80003f46270 */
[----:B------:R1:W-:Y:S01]  /*0900*/  STG.E.64 [R8.64], RZ ;  /* 0x000000ff08007986 */ /* 0x0003e2000c101b06 */
[----:B------:R-:W-:-:S05]  /*0910*/  IMAD.WIDE R10, R5, c[0x0][0x18c], R8 ;  /* 0x00006300050a7a25 */ /* 0x000fca00078e0208 */
[----:B------:R1:W-:Y:S01]  /*0920*/  STG.E.64 [R10.64], RZ ;  /* 0x000000ff0a007986 */ /* 0x0003e2000c101b06 */
[----:B0-----:R-:W-:Y:S02]  /*0930*/  IMAD.WIDE R2, R5, c[0x0][0x18c], R10 ;  /* 0x0000630005027a25 */ /* 0x001fe400078e020a */
[----:B------:R-:W-:Y:S05]  /*0940*/  @!P2 BRA `(.L_x_192) ;  /* 0xffffff500000a947 */ /* 0x000fea000383ffff */
.L_x_191:
[----:B-1----:R-:W-:-:S04]  /*0950*/  IADD3 R6, R51, -R12, RZ ;  /* 0x8000000c33067210 */ /* 0x002fc80007ffe0ff */
[----:B------:R-:W-:-:S13]  /*0960*/  ISETP.GT.AND P2, PT, R6, 0x1, PT ;  /* 0x000000010600780c */ /* 0x000fda0003f44270 */
[----:B------:R-:W-:Y:S01]  /*0970*/  @P2 PLOP3.LUT P0, PT, PT, PT, PT, 0x8, 0x0 ;  /* 0x000000000000281c */ /* 0x000fe20003f0e170 */
[C---:B------:R-:W-:Y:S01]  /*0980*/  @P2 IMAD.WIDE R6, R5.reuse, c[0x0][0x18c], R2 ;  /* 0x0000630005062a25 */ /* 0x040fe200078e0202 */
[----:B------:R-:W-:Y:S01]  /*0990*/  @P2 IADD3 R12, R12, 0x2, RZ ;  /* 0x000000020c0c2810 */ /* 0x000fe20007ffe0ff */
[----:B------:R0:W-:Y:S04]  /*09a0*/  @P2 STG.E.64 [R2.64], RZ ;  /* 0x000000ff02002986 */ /* 0x0001e8000c101b06 */
[----:B------:R1:W-:Y:S06]  /*09b0*/  @P2 STG.E.64 [R6.64], RZ ;  /* 0x000000ff06002986 */ /* 0x0003ec000c101b06 */
[----:B------:R-:W-:Y:S01]  /*09c0*/  ISETP.LT.OR P0, PT, R12, R51, P0 ;  /* 0x000000330c00720c */ /* 0x000fe20000701670 */
[----:B0-----:R-:W-:-:S12]  /*09d0*/  @P2 IMAD.WIDE R2, R5, c[0x0][0x18c], R6 ;  /* 0x0000630005022a25 */ /* 0x001fd800078e0206 */
[----:B------:R1:W-:Y:S02]  /*09e0*/  @P0 STG.E.64 [R2.64], RZ ;  /* 0x000000ff02000986 */ /* 0x0003e4000c101b06 */
.L_x_190:
[----:B------:R-:W-:Y:S01]  /*09f0*/  BAR.SYNC.DEFER_BLOCKING 0x0 ;  /* 0x0000000000007b1d */ /* 0x000fe20000010000 */
[----:B------:R-:W-:Y:S02]  /*0a00*/  ISETP.GE.AND P0, PT, R54, R49, PT ;  /* 0x000000313600720c */ /* 0x000fe40003f06270 */
[----:B-1----:R-:W-:Y:S02]  /*0a10*/  SHF.L.U32 R6, R0, 0x7, RZ ;  /* 0x0000000700067819 */ /* 0x002fe400000006ff */
[----:B------:R-:W-:-:S05]  /*0a20*/  MOV R19, 0x2 ;  /* 0x0000000200137802 */ /* 0x000fca0000000f00 */
[----:B------:R-:W-:-:S04]  /*0a30*/  IMAD.WIDE R6, R6, R19, c[0x0][0x198] ;  /* 0x0000660006067625 */ /* 0x000fc800078e0213 */
[----:B------:R-:W-:Y:S05]  /*0a40*/  @P0 BRA `(.L_x_193) ;  /* 0x0000033000000947 */ /* 0x000fea0003800000 */
[----:B------:R0:W5:Y:S01]  /*0a50*/  LDG.E.U16.CONSTANT R0, [R6.64] ;  /* 0x0000000606007981 */ /* 0x000162000c1e9500 */
[----:B------:R-:W-:Y:S01]  /*0a60*/  SHF.R.S32.HI R3, RZ, 0x1f, R4 ;  /* 0x0000001fff037819 */ /* 0x000fe20000011404 */
[----:B------:R-:W-:Y:S01]  /*0a70*/  HFMA2.MMA R13, -RZ, RZ, 0, 0 ;  /* 0x00000000ff0d7435 */ /* 0x000fe200000001ff */
[----:B------:R-:W-:Y:S02]  /*0a80*/  SHF.L.U32 R2, R4, 0x2, RZ ;  /* 0x0000000204027819 */ /* 0x000fe400000006ff */
[----:B------:R-:W-:Y:S02]  /*0a90*/  LEA.HI R3, R3, R4, RZ, 0x3 ;  /* 0x0000000403037211 */ /* 0x000fe400078f18ff */
[----:B------:R-:W-:Y:S02]  /*0aa0*/  MOV R14, R54 ;  /* 0x00000036000e7202 */ /* 0x000fe40000000f00 */
[----:B------:R-:W-:Y:S02]  /*0ab0*/  LOP3.LUT R5, R2, 0x10, RZ, 0xc0, !PT ;  /* 0x0000001002057812 */ /* 0x000fe400078ec0ff */
[----:B0-----:R-:W-:-:S02]  /*0ac0*/  SHF.R.S32.HI R12, RZ, 0x3, R3 ;  /* 0x00000003ff0c7819 */ /* 0x001fc40000011403 */
.L_x_194:
[----:B0----5:R-:W-:-:S05]  /*0ad0*/  IADD3 R8, R0, R13, RZ ;  /* 0x0000000d00087210 */ /* 0x021fca0007ffe0ff */
[----:B------:R-:W-:-:S05]  /*0ae0*/  IMAD R2, R8, c[0x0][0x18c], RZ ;  /* 0x0000630008027a24 */ /* 0x000fca00078e02ff */
[----:B------:R-:W-:-:S04]  /*0af0*/  SHF.R.S32.HI R3, RZ, 0x1f, R2 ;  /* 0x0000001fff037819 */ /* 0x000fc80000011402 */
[----:B------:R-:W-:Y:S02]  /*0b00*/  LEA.HI R3, R3, R2, RZ, 0x3 ;  /* 0x0000000203037211 */ /* 0x000fe400078f18ff */
[----:B------:R-:W-:Y:S02]  /*0b10*/  MOV R2, 0x4 ;  /* 0x0000000400027802 */ /* 0x000fe40000000f00 */
        /* <DEDUP_REMOVED lines=14> */
[----:B------:R-:W-:-:S02]  /*0c00*/  LOP3.LUT R15, R15, 0xf, RZ, 0xc0, !PT ;  /* 0x0000000f0f0f7812 */ /* 0x000fc400078ec0ff */
[----:B------:R-:W-:Y:S02]  /*0c10*/  LOP3.LUT R2, R2, 0xf, RZ, 0xc0, !PT ;  /* 0x0000000f02027812 */ /* 0x000fe400078ec0ff */
[----:B------:R-:W-:Y:S02]  /*0c20*/  IADD3 R16, R16, 0x1, RZ ;  /* 0x0000000110107810 */ /* 0x000fe40007ffe0ff */
[----:B------:R-:W-:Y:S02]  /*0c30*/  IADD3 R17, R17, 0x1, RZ ;  /* 0x0000000111117810 */ /* 0x000fe40007ffe0ff */
[----:B------:R-:W-:Y:S01]  /*0c40*/  IADD3 R15, R15, 0x1, RZ ;  /* 0x000000010f0f7810 */ /* 0x000fe20007ffe0ff */
[----:B------:R-:W-:Y:S01]  /*0c50*/  IMAD R16, R16, R16, RZ ;  /* 0x0000001010107224 */ /* 0x000fe200078e02ff */
[----:B------:R-:W-:Y:S01]  /*0c60*/  IADD3 R2, R2, 0x1, RZ ;  /* 0x0000000102027810 */ /* 0x000fe20007ffe0ff */
[----:B------:R-:W-:Y:S01]  /*0c70*/  IMAD R17, R17, R17, RZ ;  /* 0x0000001111117224 */ /* 0x000fe200078e02ff */
[----:B----4-:R-:W-:Y:S01]  /*0c80*/  IADD3 R14, R11, R14, RZ ;  /* 0x0000000e0b0e7210 */ /* 0x010fe20007ffe0ff */
[----:B------:R-:W-:-:S02]  /*0c90*/  IMAD R15, R15, R15, RZ ;  /* 0x0000000f0f0f7224 */ /* 0x000fc400078e02ff */
[----:B0-----:R-:W-:Y:S01]  /*0ca0*/  IMAD R9, R2, R2, RZ ;  /* 0x0000000202097224 */ /* 0x001fe200078e02ff */
[----:B------:R-:W-:Y:S01]  /*0cb0*/  I2F.F16 R16, R16 ;  /* 0x0000001000107306 */ /* 0x000fe20000200c00 */
[----:B------:R-:W-:-:S07]  /*0cc0*/  ISETP.GE.AND P2, PT, R14, R49, PT ;  /* 0x000000310e00720c */ /* 0x000fce0003f46270 */
[----:B------:R-:W0:Y:S08]  /*0cd0*/  I2F.F16 R17, R17 ;  /* 0x0000001100117306 */ /* 0x000e300000200c00 */
[----:B------:R-:W-:Y:S08]  /*0ce0*/  I2F.F16 R2, R9 ;  /* 0x0000000900027306 */ /* 0x000ff00000200c00 */
[----:B------:R-:W1:Y:S01]  /*0cf0*/  I2F.F16 R15, R15 ;  /* 0x0000000f000f7306 */ /* 0x000e620000200c00 */
[----:B0-----:R-:W-:-:S02]  /*0d00*/  PRMT R17, R16, 0x5410, R17 ;  /* 0x0000541010117816 */ /* 0x001fc40000000011 */
[----:B-1----:R-:W-:-:S03]  /*0d10*/  PRMT R3, R15, 0x5410, R2 ;  /* 0x000054100f037816 */ /* 0x002fc60000000002 */
[-C--:B---3--:R-:W-:Y:S02]  /*0d20*/  HMUL2 R2, R17, R8.reuse.H0_H0 ;  /* 0x2000000811027232 */ /* 0x088fe40000000000 */
[----:B------:R-:W-:Y:S01]  /*0d30*/  HMUL2 R3, R3, R8.H0_H0 ;  /* 0x2000000803037232 */ /* 0x000fe20000000000 */
[C---:B------:R-:W-:Y:S02]  /*0d40*/  LEA R8, R13.reuse, R1, 0x3 ;  /* 0x000000010d087211 */ /* 0x040fe400078e18ff */
[----:B------:R-:W-:-:S03]  /*0d50*/  IADD3 R13, R13, 0x1, RZ ;  /* 0x000000010d0d7810 */ /* 0x000fc60007ffe0ff */
[----:B------:R0:W-:Y:S01]  /*0d60*/  STL.64 [R8], R2 ;  /* 0x0000000208007387 */ /* 0x0001e20000100a00 */
[----:B------:R-:W-:Y:S05]  /*0d70*/  @!P2 BRA `(.L_x_194) ;  /* 0xfffffd500000a947 */ /* 0x000fea000383ffff */
.L_x_193:
[----:B------:R-:W2:Y:S04]  /*0d80*/  LDL.64 R56, [R1] ;  /* 0x0000000001387983 */ /* 0x000ea80000100a00 */
[----:B------:R1:W3:Y:S01]  /*0d90*/  LDG.E.U16.CONSTANT R45, [R6.64+0x2] ;  /* 0x00000206062d7981 */ /* 0x0002e2000c1e9500 */
[C---:B------:R-:W-:Y:S01]  /*0da0*/  ISETP.GT.AND P2, PT, R54.reuse, c[0x0][0x1a8], PT ;  /* 0x00006a0036007a0c */ /* 0x040fe20003f44270 */
[----:B------:R-:W-:Y:S01]  /*0db0*/  UMOV UR4, URZ ;  /* 0x0000003f00047c82 */ /* 0x000fe20008000000 */
[C---:B------:R-:W-:Y:S02]  /*0dc0*/  ISETP.GT.AND P3, PT, R54.reuse, c[0x0][0x1ac], PT ;  /* 0x00006b0036007a0c */ /* 0x040fe40003f64270 */
[----:B------:R-:W-:-:S02]  /*0dd0*/  ISETP.GT.AND P4, PT, R54, c[0x0][0x1b0], PT ;  /* 0x00006c0036007a0c */ /* 0x000fc40003f84270 */
[C---:B0-----:R-:W-:Y:S02]  /*0de0*/  IMNMX R2, R54.reuse, c[0x0][0x1a8], PT ;  /* 0x00006a0036027a17 */ /* 0x041fe40003800200 */
[C---:B------:R-:W-:Y:S02]  /*0df0*/  ISETP.GT.AND P5, PT, R54.reuse, c[0x0][0x1b4], PT ;  /* 0x00006d0036007a0c */ /* 0x040fe40003fa4270 */
[----:B------:R-:W-:Y:S02]  /*0e00*/  SHF.R.S32.HI R3, RZ, 0x1f, R2 ;  /* 0x0000001fff037819 */ /* 0x000fe40000011402 */
[C---:B------:R-:W-:Y:S02]  /*0e10*/  ISETP.GT.AND P6, PT, R54.reuse, c[0x0][0x1b8], PT ;  /* 0x00006e0036007a0c */ /* 0x040fe40003fc4270 */
[----:B------:R-:W-:Y:S02]  /*0e20*/  @P2 IMNMX R0, R54, c[0x0][0x1ac], PT ;  /* 0x00006b0036002a17 */ /* 0x000fe40003800200 */
[----:B------:R-:W-:-:S02]  /*0e30*/  LEA.HI R10, R3, R2, RZ, 0x5 ;  /* 0x00000002030a7211 */ /* 0x000fc400078f28ff */
[----:B------:R-:W-:Y:S02]  /*0e40*/  @P2 IADD3 R0, R0, -c[0x0][0x1a8], RZ ;  /* 0x80006a0000002a10 */ /* 0x000fe40007ffe0ff */
[C---:B------:R-:W-:Y:S02]  /*0e50*/  @P3 IMNMX R2, R54.reuse, c[0x0][0x1b0], PT ;  /* 0x00006c0036023a17 */ /* 0x040fe40003800200 */
[----:B------:R-:W-:Y:S02]  /*0e60*/  @P4 IMNMX R5, R54, c[0x0][0x1b4], PT ;  /* 0x00006d0036054a17 */ /* 0x000fe40003800200 */
[----:B------:R-:W-:Y:S02]  /*0e70*/  @P2 SHF.R.S32.HI R3, RZ, 0x1f, R0 ;  /* 0x0000001fff032819 */ /* 0x000fe40000011400 */
[----:B------:R-:W-:Y:S02]  /*0e80*/  @P3 IADD3 R2, R2, -c[0x0][0x1ac], RZ ;  /* 0x80006b0002023a10 */ /* 0x000fe40007ffe0ff */
[----:B-1----:R-:W-:-:S02]  /*0e90*/  @P5 IMNMX R7, R54, c[0x0][0x1b8], PT ;  /* 0x00006e0036075a17 */ /* 0x002fc40003800200 */
[----:B------:R-:W-:Y:S02]  /*0ea0*/  @P4 IADD3 R6, R5, -c[0x0][0x1b0], RZ ;  /* 0x80006c0005064a10 */ /* 0x000fe40007ffe0ff */
[----:B------:R-:W-:Y:S02]  /*0eb0*/  @P2 LEA.HI R3, R3, R0, RZ, 0x5 ;  /* 0x0000000003032211 */ /* 0x000fe400078f28ff */
[----:B------:R-:W-:Y:S02]  /*0ec0*/  @P3 SHF.R.S32.HI R5, RZ, 0x1f, R2 ;  /* 0x0000001fff053819 */ /* 0x000fe40000011402 */
[----:B------:R-:W-:Y:S02]  /*0ed0*/  @P5 IADD3 R0, R7, -c[0x0][0x1b4], RZ ;  /* 0x80006d0007005a10 */ /* 0x000fe40007ffe0ff */
[----:B------:R-:W-:Y:S02]  /*0ee0*/  @P6 IMNMX R8, R54, c[0x0][0x1bc], PT ;  /* 0x00006f0036086a17 */ /* 0x000fe40003800200 */
[----:B------:R-:W-:-:S02]  /*0ef0*/  @P4 SHF.R.S32.HI R7, RZ, 0x1f, R6 ;  /* 0x0000001fff074819 */ /* 0x000fc40000011406 */
[----:B------:R-:W-:Y:S01]  /*0f00*/  @P3 LEA.HI R5, R5, R2, RZ, 0x5 ;  /* 0x0000000205053211 */ /* 0x000fe200078f28ff */
[----:B------:R-:W-:Y:S01]  /*0f10*/  HFMA2.MMA R2, -RZ, RZ, 0, 0 ;  /* 0x00000000ff027435 */ /* 0x000fe200000001ff */
[----:B------:R-:W-:Y:S02]  /*0f20*/  @P6 IADD3 R8, R8, -c[0x0][0x1b8], RZ ;  /* 0x80006e0008086a10 */ /* 0x000fe40007ffe0ff */
[----:B------:R-:W-:Y:S02]  /*0f30*/  @P5 SHF.R.S32.HI R9, RZ, 0x1f, R0 ;  /* 0x0000001fff095819 */ /* 0x000fe40000011400 */
[----:B------:R-:W-:Y:S01]  /*0f40*/  @P4 LEA.HI R6, R7, R6, RZ, 0x5 ;  /* 0x0000000607064211 */ /* 0x000fe200078f28ff */
[----:B------:R-:W-:Y:S01]  /*0f50*/  HFMA2.MMA R7, -RZ, RZ, 0, 0 ;  /* 0x00000000ff077435 */ /* 0x000fe200000001ff */
[----:B------:R-:W-:Y:S02]  /*0f60*/  @P2 SHF.R.S32.HI R3, RZ, 0x5, R3 ;  /* 0x00000005ff032819 */ /* 0x000fe40000011403 */
[----:B------:R-:W-:-:S02]  /*0f70*/  @P3 SHF.R.S32.HI R5, RZ, 0x5, R5 ;  /* 0x00000005ff053819 */ /* 0x000fc40000011405 */
[----:B------:R-:W-:Y:S01]  /*0f80*/  @P6 SHF.R.S32.HI R11, RZ, 0x1f, R8 ;  /* 0x0000001fff0b6819 */ /* 0x000fe20000011408 */
[----:B------:R-:W-:Y:S01]  /*0f90*/  @P2 IMAD R2, R3, 0x6, RZ ;  /* 0x0000000603022824 */ /* 0x000fe200078e02ff */
[----:B------:R-:W-:Y:S02]  /*0fa0*/  @P5 LEA.HI R9, R9, R0, RZ, 0x5 ;  /* 0x0000000009095211 */ /* 0x000fe400078f28ff */
[----:B------:R-:W-:Y:S02]  /*0fb0*/  @P4 SHF.R.S32.HI R6, RZ, 0x5, R6 ;  /* 0x00000005ff064819 */ /* 0x000fe40000011406 */
[----:B------:R-:W-:Y:S02]  /*0fc0*/  MOV R0, RZ ;  /* 0x000000ff00007202 */ /* 0x000fe40000000f00 */
[----:B------:R-:W-:Y:S02]  /*0fd0*/  @P3 LEA R0, R5, R5, 0x2 ;  /* 0x0000000505003211 */ /* 0x000fe400078e10ff */
[----:B------:R-:W-:-:S02]  /*0fe0*/  @P6 LEA.HI R11, R11, R8, RZ, 0x5 ;  /* 0x000000080b0b6211 */ /* 0x000fc400078f28ff */
[----:B------:R-:W-:Y:S02]  /*0ff0*/  SHF.R.S32.HI R5, RZ, 0x5, R10 ;  /* 0x00000005ff057819 */ /* 0x000fe4000001140a */
[----:B------:R-:W-:Y:S01]  /*1000*/  @P4 SHF.L.U32 R7, R6, 0x2, RZ ;  /* 0x0000000206074819 */ /* 0x000fe200000006ff */
[----:B------:R-:W-:Y:S01]  /*1010*/  HFMA2.MMA R6, -RZ, RZ, 0, 0 ;  /* 0x00000000ff067435 */ /* 0x000fe200000001ff */
[----:B------:R-:W-:Y:S02]  /*1020*/  @P5 SHF.R.S32.HI R9, RZ, 0x5, R9 ;  /* 0x00000005ff095819 */ /* 0x000fe40000011409 */
[----:B------:R-:W-:Y:S02]  /*1030*/  @P6 SHF.R.S32.HI R11, RZ, 0x5, R11 ;  /* 0x00000005ff0b6819 */ /* 0x000fe4000001140b */
[----:B------:R-:W-:Y:S02]  /*1040*/  LEA R2, R5, R2, 0x3 ;  /* 0x0000000205027211 */ /* 0x000fe400078e18ff */
[----:B------:R-:W-:-:S02]  /*1050*/  MOV R3, RZ ;  /* 0x000000ff00037202 */ /* 0x000fc40000000f00 */
[----:B------:R-:W-:Y:S02]  /*1060*/  @P5 LEA R3, R9, R9, 0x1 ;  /* 0x0000000909035211 */ /* 0x000fe400078e08ff */
[----:B------:R-:W-:Y:S02]  /*1070*/  @P6 SHF.L.U32 R6, R11, 0x1, RZ ;  /* 0x000000010b066819 */ /* 0x000fe400000006ff */
[----:B------:R-:W-:Y:S02]  /*1080*/  IADD3 R0, R7, R2, R0 ;  /* 0x0000000207007210 */ /* 0x000fe40007ffe000 */
[----:B------:R-:W-:Y:S02]  /*1090*/  ISETP.GE.OR P0, PT, R54, c[0x0][0x1b4], P0 ;  /* 0x00006d0036007a0c */ /* 0x000fe40000706670 */
[----:B------:R-:W-:Y:S02]  /*10a0*/  IADD3 R0, R6, R0, R3 ;  /* 0x0000000006007210 */ /* 0x000fe40007ffe003 */
[----:B------:R-:W-:-:S02]  /*10b0*/  MOV R47, RZ ;  /* 0x000000ff002f7202 */ /* 0x000fc40000000f00 */
[----:B------:R-:W-:Y:S01]  /*10c0*/  PRMT R2, RZ, 0x5410, RZ ;  /* 0x00005410ff027816 */ /* 0x000fe200000000ff */
[----:B------:R-:W-:Y:S01]  /*10d0*/  IMAD R3, R0, c[0x0][0x18c], RZ ;  /* 0x0000630000037a24 */ /* 0x000fe200078e02ff */
[----:B------:R-:W-:Y:S02]  /*10e0*/  SHF.R.S32.HI R0, RZ, 0x1f, R4 ;  /* 0x0000001fff007819 */ /* 0x000fe40000011404 */
[----:B------:R-:W-:Y:S02]  /*10f0*/  PRMT R5, RZ, 0x5410, RZ ;  /* 0x00005410ff057816 */ /* 0x000fe400000000ff */
[----:B------:R-:W-:Y:S02]  /*1100*/  IADD3 R4, P2, R4, R3, RZ ;  /* 0x0000000304047210 */ /* 0x000fe40007f5e0ff */
[----:B------:R-:W-:Y:S02]  /*1110*/  PRMT R6, RZ, 0x5410, RZ ;  /* 0x00005410ff067816 */ /* 0x000fe400000000ff */
[----:B------:R-:W-:-:S02]  /*1120*/  LEA.HI.X.SX32 R3, R3, R0, 0x1, P2 ;  /* 0x0000000003037211 */ /* 0x000fc400010f0eff */
[C---:B------:R-:W-:Y:S02]  /*1130*/  LEA R50, P2, R4.reuse, c[0x0][0x168], 0x2 ;  /* 0x00005a0004327a11 */ /* 0x040fe400078410ff */
[----:B------:R-:W-:Y:S02]  /*1140*/  PRMT R0, RZ, 0x5410, RZ ;  /* 0x00005410ff007816 */ /* 0x000fe400000000ff */
[----:B------:R-:W-:Y:S02]  /*1150*/  LEA.HI.X R43, R4, c[0x0][0x16c], R3, 0x2, P2 ;  /* 0x00005b00042b7a11 */ /* 0x000fe400010f1403 */
[----:B------:R-:W-:Y:S02]  /*1160*/  PRMT R3, RZ, 0x5410, RZ ;  /* 0x00005410ff037816 */ /* 0x000fe400000000ff */
[----:B------:R-:W-:Y:S02]  /*1170*/  PRMT R4, RZ, 0x5410, RZ ;  /* 0x00005410ff047816 */ /* 0x000fe400000000ff */
[----:B------:R-:W-:-:S02]  /*1180*/  PRMT R7, RZ, 0x5410, RZ ;  /* 0x00005410ff077816 */ /* 0x000fc400000000ff */
[----:B------:R-:W-:Y:S02]  /*1190*/  PRMT R8, RZ, 0x5410, RZ ;  /* 0x00005410ff087816 */ /* 0x000fe400000000ff */
[----:B--2---:R-:W-:Y:S02]  /*11a0*/  PRMT R58, R57, 0x7610, R57 ;  /* 0x00007610393a7816 */ /* 0x004fe40000000039 */
[----:B---3--:R-:W-:Y:S01]  /*11b0*/  IADD3 R45, R54, R45, RZ ;  /* 0x0000002d362d7210 */ /* 0x008fe20007ffe0ff */
[----:B------:R-:W-:Y:S05]  /*11c0*/  @P0 BRA `(.L_x_195) ;  /* 0x00004ee000000947 */ /* 0x000fea0003800000 */
[----:B------:R-:W-:Y:S01]  /*11d0*/  MOV R47, RZ ;  /* 0x000000ff002f7202 */ /* 0x000fe20000000f00 */
[----:B------:R-:W-:Y:S01]  /*11e0*/  UMOV UR4, URZ ;  /* 0x0000003f00047c82 */ /* 0x000fe20008000000 */
[----:B------:R-:W-:Y:S02]  /*11f0*/  PRMT R0, RZ, 0x7610, R0 ;  /* 0x00007610ff007816 */ /* 0x000fe40000000000 */
.L_x_200:
[----:B------:R-:W-:-:S13]  /*1200*/  ISETP.NE.AND P0, PT, R54, R45, PT ;  /* 0x0000002d3600720c */ /* 0x000fda0003f05270 */
[----:B------:R-:W-:Y:S02]  /*1210*/  @!P0 IADD3 R47, R47, 0x1, RZ ;  /* 0x000000012f2f8810 */ /* 0x000fe40007ffe0ff */
[----:B------:R-:W-:Y:S02]  /*1220*/  @!P0 SHF.L.U32 R10, R54, 0x1, RZ ;  /* 0x00000001360a8819 */ /* 0x000fe400000006ff */
[----:B------:R-:W-:Y:S02]  /*1230*/  @!P0 MOV R11, 0x2 ;  /* 0x00000002000b8802 */ /* 0x000fe40000000f00 */
[----:B------:R-:W-:-:S03]  /*1240*/  @!P0 LEA R9, R47, R1, 0x3 ;  /* 0x000000012f098211 */ /* 0x000fc600078e18ff */
[----:B------:R-:W-:Y:S02]  /*1250*/  @!P0 IMAD.WIDE R10, R10, R11, c[0x0][0x198] ;  /* 0x000066000a0a8625 */ /* 0x000fe400078e020b */
[----:B------:R-:W2:Y:S04]  /*1260*/  @!P0 LDL.64 R12, [R9] ;  /* 0x00000000090c8983 */ /* 0x000ea80000100a00 */
[----:B------:R-:W3:Y:S01]  /*1270*/  @!P0 LDG.E.U16.CONSTANT R11, [R10.64+0x2] ;  /* 0x000002060a0b8981 */ /* 0x000ee2000c1e9500 */
[----:B------:R-:W-:Y:S02]  /*1280*/  MOV R42, R50 ;  /* 0x00000032002a7202 */ /* 0x000fe40000000f00 */
[----:B--2---:R-:W-:Y:S02]  /*1290*/  @!P0 PRMT R56, R12, 0x7610, R56 ;  /* 0x000076100c388816 */ /* 0x004fe40000000038 */
[----:B------:R-:W-:-:S02]  /*12a0*/  @!P0 PRMT R58, R13, 0x7610, R58 ;  /* 0x000076100d3a8816 */ /* 0x000fc4000000003a */
[----:B---3--:R-:W-:Y:S02]  /*12b0*/  @!P0 IADD3 R45, R11, R54, RZ ;  /* 0x000000360b2d8210 */ /* 0x008fe40007ffe0ff */
[----:B------:R-:W-:Y:S02]  /*12c0*/  @!P0 PRMT R56, R56, 0x7610, R12 ;  /* 0x0000761038388816 */ /* 0x000fe4000000000c */
[----:B------:R-:W-:Y:S01]  /*12d0*/  @!P0 PRMT R58, R58, 0x7610, R13 ;  /* 0x000076103a3a8816 */ /* 0x000fe2000000000d */
[----:B------:R-:W-:Y:S05]  /*12e0*/  @!P1 BRA `(.L_x_196) ;  /* 0x00004d4000009947 */ /* 0x000fea0003800000 */
[----:B------:R-:W2:Y:S01]  /*12f0*/  LDG.E.128.CONSTANT R12, [R42.64] ;  /* 0x000000062a0c7981 */ /* 0x000ea2000c1e9d00 */
[----:B------:R-:W-:Y:S01]  /*1300*/  HFMA2.MMA R61, -RZ, RZ, 0, 0.0625 ;  /* 0x00002c00ff3d7435 */ /* 0x000fe200000001ff */
[----:B------:R-:W-:Y:S02]  /*1310*/  ISETP.GE.AND P0, PT, R51, 0x2, PT ;  /* 0x000000023300780c */ /* 0x000fe40003f06270 */
[----:B------:R-:W0:Y:S02]  /*1320*/  LDS.64 R10, [UR4] ;  /* 0x00000004ff0a7984 */ /* 0x000e240008000a00 */
[----:B0-----:R-:W-:-:S02]  /*1330*/  HADD2.F32 R26, -RZ, R10.H1_H1 ;  /* 0x3000000aff1a7230 */ /* 0x001fc40000004100 */
[----:B------:R-:W-:Y:S01]  /*1340*/  HADD2.F32 R18, -RZ, R11.H0_H0 ;  /* 0x2000000bff127230 */ /* 0x000fe20000004100 */
[C---:B--2---:R-:W-:Y:S02]  /*1350*/  LOP3.LUT R9, R12.reuse, 0xf000f, RZ, 0xc0, !PT ;  /* 0x000f000f0c097812 */ /* 0x044fe400078ec0ff */
[----:B------:R-:W-:Y:S02]  /*1360*/  LOP3.LUT R22, R13, 0xf000f, RZ, 0xc0, !PT ;  /* 0x000f000f0d167812 */ /* 0x000fe400078ec0ff */
[----:B------:R-:W-:Y:S02]  /*1370*/  LOP3.LUT R9, R9, 0x64006400, RZ, 0xfc, !PT ;  /* 0x6400640009097812 */ /* 0x000fe400078efcff */
[----:B------:R-:W-:Y:S02]  /*1380*/  LOP3.LUT R23, R13, 0xf000f0, RZ, 0xc0, !PT ;  /* 0x00f000f00d177812 */ /* 0x000fe400078ec0ff */
[----:B------:R-:W-:Y:S02]  /*1390*/  SHF.R.U32.HI R19, RZ, 0x8, R13 ;  /* 0x00000008ff137819 */ /* 0x000fe4000001160d */
[----:B------:R-:W-:-:S02]  /*13a0*/  LOP3.LUT R17, R12, 0xf000f0, RZ, 0xc0, !PT ;  /* 0x00f000f00c117812 */ /* 0x000fc400078ec0ff */
[----:B------:R-:W-:Y:S02]  /*13b0*/  SHF.R.U32.HI R16, RZ, 0x8, R12 ;  /* 0x00000008ff107819 */ /* 0x000fe4000001160c */
[C---:B------:R-:W-:Y:S02]  /*13c0*/  LOP3.LUT R13, R14.reuse, 0xf000f, RZ, 0xc0, !PT ;  /* 0x000f000f0e0d7812 */ /* 0x040fe400078ec0ff */
[----:B------:R-:W-:Y:S02]  /*13d0*/  LOP3.LUT R24, R14, 0xf000f0, RZ, 0xc0, !PT ;  /* 0x00f000f00e187812 */ /* 0x000fe400078ec0ff */
[----:B------:R-:W-:Y:S02]  /*13e0*/  SHF.R.U32.HI R20, RZ, 0x8, R14 ;  /* 0x00000008ff147819 */ /* 0x000fe4000001160e */
[C---:B------:R-:W-:Y:S02]  /*13f0*/  LOP3.LUT R14, R15.reuse, 0xf000f, RZ, 0xc0, !PT ;  /* 0x000f000f0f0e7812 */ /* 0x040fe400078ec0ff */
[----:B------:R-:W-:-:S02]  /*1400*/  LOP3.LUT R12, R15, 0xf000f0, RZ, 0xc0, !PT ;  /* 0x00f000f00f0c7812 */ /* 0x000fc400078ec0ff */
[----:B------:R-:W-:Y:S01]  /*1410*/  SHF.R.U32.HI R21, RZ, 0x8, R15 ;  /* 0x00000008ff157819 */ /* 0x000fe2000001160f */
[----:B------:R-:W-:Y:S01]  /*1420*/  HADD2.F32 R15, -RZ, R10.H0_H0 ;  /* 0x2000000aff0f7230 */ /* 0x000fe20000004100 */
[----:B------:R-:W-:Y:S01]  /*1430*/  LOP3.LUT R22, R22, 0x64006400, RZ, 0xfc, !PT ;  /* 0x6400640016167812 */ /* 0x000fe200078efcff */
[----:B------:R-:W-:Y:S01]  /*1440*/  HADD2 R10, R9, -1032, -1032 ;  /* 0xe408e408090a7430 */ /* 0x000fe20000000000 */
[----:B------:R-:W-:Y:S01]  /*1450*/  LOP3.LUT R13, R13, 0x64006400, RZ, 0xfc, !PT ;  /* 0x640064000d0d7812 */ /* 0x000fe200078efcff */
[----:B------:R-:W-:Y:S01]  /*1460*/  HADD2.F32 R9, -RZ, R11.H1_H1 ;  /* 0x3000000bff097230 */ /* 0x000fe20000004100 */
[----:B------:R-:W-:Y:S01]  /*1470*/  LOP3.LUT R14, R14, 0x64006400, RZ, 0xfc, !PT ;  /* 0x640064000e0e7812 */ /* 0x000fe200078efcff */
[----:B------:R-:W-:Y:S01]  /*1480*/  HADD2 R22, R22, -1032, -1032 ;  /* 0xe408e40816167430 */ /* 0x000fe20000000000 */
[----:B------:R-:W-:Y:S01]  /*1490*/  LOP3.LUT R24, R24, 0x64006400, RZ, 0xfc, !PT ;  /* 0x6400640018187812 */ /* 0x000fe200078efcff */
[--C-:B------:R-:W-:Y:S01]  /*14a0*/  HADD2.F32 R36, -RZ, R10.reuse.H0_H0 ;  /* 0x2000000aff247230 */ /* 0x100fe20000004100 */
[----:B------:R-:W-:Y:S01]  /*14b0*/  LOP3.LUT R12, R12, 0x64006400, RZ, 0xfc, !PT ;  /* 0x640064000c0c7812 */ /* 0x000fe200078efcff */
[----:B------:R-:W-:-:S02]  /*14c0*/  HADD2.F32 R35, -RZ, R10.H1_H1 ;  /* 0x3000000aff237230 */ /* 0x000fc40000004100 */
[----:B------:R-:W-:Y:S01]  /*14d0*/  HADD2 R13, R13, -1032, -1032 ;  /* 0xe408e4080d0d7430 */ /* 0x000fe20000000000 */
[----:B------:R-:W0:Y:S01]  /*14e0*/  LDS.64 R10, [UR4+0x8] ;  /* 0x00000804ff0a7984 */ /* 0x000e220008000a00 */
[----:B------:R-:W-:Y:S01]  /*14f0*/  HADD2 R25, R14, -1032, -1032 ;  /* 0xe408e4080e197430 */ /* 0x000fe20000000000 */
[----:B------:R-:W-:Y:S01]  /*1500*/  LOP3.LUT R14, R17, 0x64006400, RZ, 0xfc, !PT ;  /* 0x64006400110e7812 */ /* 0x000fe200078efcff */
[--C-:B------:R-:W-:Y:S02]  /*1510*/  HADD2.F32 R34, -RZ, R22.reuse.H0_H0 ;  /* 0x20000016ff227230 */ /* 0x100fe40000004100 */
[----:B------:R-:W-:Y:S01]  /*1520*/  HADD2.F32 R33, -RZ, R22.H1_H1 ;  /* 0x30000016ff217230 */ /* 0x000fe20000004100 */
[----:B------:R-:W-:Y:S01]  /*1530*/  LOP3.LUT R22, R23, 0x64006400, RZ, 0xfc, !PT ;  /* 0x6400640017167812 */ /* 0x000fe200078efcff */
[----:B------:R-:W-:Y:S02]  /*1540*/  HADD2.F32 R32, -RZ, R13.H0_H0 ;  /* 0x2000000dff207230 */ /* 0x000fe40000004100 */
[----:B------:R-:W-:-:S02]  /*1550*/  HADD2.F32 R30, -RZ, R25.H0_H0 ;  /* 0x20000019ff1e7230 */ /* 0x000fc40000004100 */
[----:B------:R-:W-:Y:S01]  /*1560*/  HADD2.F32 R31, -RZ, R13.H1_H1 ;  /* 0x3000000dff1f7230 */ /* 0x000fe20000004100 */
[----:B------:R-:W-:Y:S01]  /*1570*/  FFMA.FTZ R13, R36, R15, RZ ;  /* 0x0000000f240d7223 */ /* 0x000fe200000100ff */
[-C--:B------:R-:W-:Y:S01]  /*1580*/  HFMA2 R27, R14, R61.reuse.H0_H0, -72, -72 ;  /* 0xd480d4800e1b7431 */ /* 0x080fe2000004003d */
[C---:B------:R-:W-:Y:S01]  /*1590*/  FFMA.FTZ R14, R15.reuse, R34, RZ ;  /* 0x000000220f0e7223 */ /* 0x040fe200000100ff */
[----:B------:R-:W-:Y:S01]  /*15a0*/  HADD2.F32 R29, -RZ, R25.H1_H1 ;  /* 0x30000019ff1d7230 */ /* 0x000fe20000004100 */
[C---:B------:R-:W-:Y:S01]  /*15b0*/  FFMA.FTZ R17, R15.reuse, R32, RZ ;  /* 0x000000200f117223 */ /* 0x040fe200000100ff */
[-C--:B------:R-:W-:Y:S01]  /*15c0*/  HFMA2 R22, R22, R61.reuse.H0_H0, -72, -72 ;  /* 0xd480d48016167431 */ /* 0x080fe2000004003d */
[----:B------:R-:W-:Y:S01]  /*15d0*/  FFMA.FTZ R15, R15, R30, RZ ;  /* 0x0000001e0f0f7223 */ /* 0x000fe200000100ff */
[-C--:B------:R-:W-:Y:S01]  /*15e0*/  HFMA2 R24, R24, R61.reuse.H0_H0, -72, -72 ;  /* 0xd480d48018187431 */ /* 0x080fe2000004003d */
[----:B------:R-:W-:Y:S01]  /*15f0*/  FFMA.FTZ R23, R35, R26, R13 ;  /* 0x0000001a23177223 */ /* 0x000fe2000001000d */
[----:B------:R-:W-:Y:S01]  /*1600*/  HFMA2 R12, R12, R61.H0_H0, -72, -72 ;  /* 0xd480d4800c0c7431 */ /* 0x000fe2000004003d */
[C---:B------:R-:W-:Y:S01]  /*1610*/  FFMA.FTZ R25, R26.reuse, R33, R14 ;  /* 0x000000211a197223 */ /* 0x040fe2000001000e */
[--C-:B------:R-:W-:Y:S01]  /*1620*/  HADD2.F32 R28, -RZ, R27.reuse.H0_H0 ;  /* 0x2000001bff1c7230 */ /* 0x100fe20000004100 */
[C---:B------:R-:W-:Y:S01]  /*1630*/  FFMA.FTZ R37, R26.reuse, R31, R17 ;  /* 0x0000001f1a257223 */ /* 0x040fe20000010011 */
[----:B------:R-:W-:Y:S01]  /*1640*/  HADD2.F32 R27, -RZ, R27.H1_H1 ;  /* 0x3000001bff1b7230 */ /* 0x000fe20000004100 */
[----:B------:R-:W-:Y:S01]  /*1650*/  FFMA.FTZ R38, R26, R29, R15 ;  /* 0x0000001d1a267223 */ /* 0x000fe2000001000f */
[----:B------:R-:W-:-:S02]  /*1660*/  HADD2.F32 R26, -RZ, R22.H0_H0 ;  /* 0x20000016ff1a7230 */ /* 0x000fc40000004100 */
[----:B------:R-:W-:Y:S02]  /*1670*/  HADD2.F32 R15, -RZ, R24.H0_H0 ;  /* 0x20000018ff0f7230 */ /* 0x000fe40000004100 */
[----:B------:R-:W-:Y:S02]  /*1680*/  HADD2.F32 R13, -RZ, R12.H0_H0 ;  /* 0x2000000cff0d7230 */ /* 0x000fe40000004100 */
[----:B------:R-:W-:Y:S01]  /*1690*/  HADD2.F32 R17, -RZ, R22.H1_H1 ;  /* 0x30000016ff117230 */ /* 0x000fe20000004100 */
[----:B------:R-:W-:Y:S01]  /*16a0*/  FFMA.FTZ R22, R28, R18, R23 ;  /* 0x000000121c167223 */ /* 0x000fe20000010017 */
[----:B------:R-:W-:Y:S01]  /*16b0*/  HADD2.F32 R14, -RZ, R24.H1_H1 ;  /* 0x30000018ff0e7230 */ /* 0x000fe20000004100 */
[C---:B------:R-:W-:Y:S01]  /*16c0*/  FFMA.FTZ R24, R18.reuse, R26, R25 ;  /* 0x0000001a12187223 */ /* 0x040fe20000010019 */
[----:B------:R-:W-:Y:S01]  /*16d0*/  HADD2.F32 R12, -RZ, R12.H1_H1 ;  /* 0x3000000cff0c7230 */ /* 0x000fe20000004100 */
[C---:B------:R-:W-:Y:S01]  /*16e0*/  FFMA.FTZ R23, R18.reuse, R15, R37 ;  /* 0x0000000f12177223 */ /* 0x040fe20000010025 */
[----:B------:R-:W-:Y:S01]  /*16f0*/  LOP3.LUT R37, R21, 0xf000f, RZ, 0xc0, !PT ;  /* 0x000f000f15257812 */ /* 0x000fe200078ec0ff */
[----:B------:R-:W-:Y:S01]  /*1700*/  FFMA.FTZ R38, R18, R13, R38 ;  /* 0x0000000d12267223 */ /* 0x000fe20000010026 */
[----:B------:R-:W-:Y:S01]  /*1710*/  LOP3.LUT R18, R19, 0xf000f, RZ, 0xc0, !PT ;  /* 0x000f000f13127812 */ /* 0x000fe200078ec0ff */
[----:B------:R-:W-:Y:S01]  /*1720*/  FFMA.FTZ R25, R27, R9, R22 ;  /* 0x000000091b197223 */ /* 0x000fe20000010016 */
[----:B------:R-:W-:Y:S01]  /*1730*/  LOP3.LUT R37, R37, 0x64006400, RZ, 0xfc, !PT ;  /* 0x6400640025257812 */ /* 0x000fe200078efcff */
[C---:B------:R-:W-:Y:S01]  /*1740*/  FFMA.FTZ R22, R9.reuse, R17, R24 ;  /* 0x0000001109167223 */ /* 0x040fe20000010018 */
        /* <DEDUP_REMOVED lines=17> */
[----:B------:R-:W-:-:S02]  /*1860*/  HADD2.F32 R39, -RZ, R50.H0_H0 ;  /* 0x20000032ff277230 */ /* 0x000fc40000004100 */
[----:B------:R-:W-:Y:S02]  /*1870*/  HADD2.F32 R40, -RZ, R48.H0_H0 ;  /* 0x20000030ff287230 */ /* 0x000fe40000004100 */
[----:B------:R-:W-:Y:S01]  /*1880*/  HADD2.F32 R38, -RZ, R41.H0_H0 ;  /* 0x20000029ff267230 */ /* 0x000fe20000004100 */
[----:B------:R-:W-:Y:S01]  /*1890*/  FFMA.FTZ R22, R44, R39, R22 ;  /* 0x000000272c167223 */ /* 0x000fe20000010016 */
[----:B------:R-:W-:Y:S02]  /*18a0*/  HADD2.F32 R37, -RZ, R24.H0_H0 ;  /* 0x20000018ff257230 */ /* 0x000fe40000004100 */
[----:B------:R-:W-:Y:S01]  /*18b0*/  HADD2.F32 R9, -RZ, R11.H0_H0 ;  /* 0x2000000bff097230 */ /* 0x000fe20000004100 */
[----:B------:R-:W-:Y:S01]  /*18c0*/  FFMA.FTZ R11, R40, R44, R25 ;  /* 0x0000002c280b7223 */ /* 0x000fe20000010019 */
[----:B------:R-:W-:Y:S01]  /*18d0*/  HADD2.F32 R10, -RZ, R10.H1_H1 ;  /* 0x3000000aff0a7230 */ /* 0x000fe20000004100 */
[C---:B------:R-:W-:Y:S01]  /*18e0*/  FFMA.FTZ R23, R44.reuse, R38, R23 ;  /* 0x000000262c177223 */ /* 0x040fe20000010017 */
[----:B------:R-:W-:Y:S01]  /*18f0*/  HADD2.F32 R57, -RZ, R50.H1_H1 ;  /* 0x30000032ff397230 */ /* 0x000fe20000004100 */
[----:B------:R-:W-:Y:S01]  /*1900*/  FFMA.FTZ R25, R44, R37, R46 ;  /* 0x000000252c197223 */ /* 0x000fe2000001002e */
[----:B------:R-:W-:Y:S01]  /*1910*/  LOP3.LUT R44, R20, 0xf000f0, RZ, 0xc0, !PT ;  /* 0x00f000f0142c7812 */ /* 0x000fe200078ec0ff */
[----:B------:R-:W-:Y:S01]  /*1920*/  HADD2.F32 R41, -RZ, R41.H1_H1 ;  /* 0x30000029ff297230 */ /* 0x000fe20000004100 */
[----:B------:R-:W-:Y:S01]  /*1930*/  LOP3.LUT R20, R19, 0x64006400, RZ, 0xfc, !PT ;  /* 0x6400640013147812 */ /* 0x000fe200078efcff */
[----:B------:R-:W-:Y:S01]  /*1940*/  HADD2.F32 R62, -RZ, R48.H1_H1 ;  /* 0x30000030ff3e7230 */ /* 0x000fe20000004100 */
[----:B------:R-:W-:-:S02]  /*1950*/  LOP3.LUT R44, R44, 0x64006400, RZ, 0xfc, !PT ;  /* 0x640064002c2c7812 */ /* 0x000fc400078efcff */
[----:B------:R-:W-:Y:S01]  /*1960*/  LOP3.LUT R46, R21, 0x64006400, RZ, 0xfc, !PT ;  /* 0x64006400152e7812 */ /* 0x000fe200078efcff */
[-C--:B------:R-:W-:Y:S01]  /*1970*/  HFMA2 R21, R16, R61.reuse.H0_H0, -72, -72 ;  /* 0xd480d48010157431 */ /* 0x080fe2000004003d */
[----:B------:R-:W-:Y:S01]  /*1980*/  FFMA.FTZ R52, R10, R41, R23 ;  /* 0x000000290a347223 */ /* 0x000fe20000010017 */
[-C--:B------:R-:W-:Y:S01]  /*1990*/  HFMA2 R16, R20, R61.reuse.H0_H0, -72, -72 ;  /* 0xd480d48014107431 */ /* 0x080fe2000004003d */
[----:B------:R-:W-:Y:S01]  /*19a0*/  FFMA.FTZ R11, R62, R10, R11 ;  /* 0x0000000a3e0b7223 */ /* 0x000fe2000001000b */
[-C--:B------:R-:W-:Y:S02]  /*19b0*/  HFMA2 R19, R44, R61.reuse.H0_H0, -72, -72 ;  /* 0xd480d4802c137431 */ /* 0x080fe4000004003d */
[----:B------:R-:W-:Y:S02]  /*19c0*/  HFMA2 R20, R46, R61.H0_H0, -72, -72 ;  /* 0xd480d4802e147431 */ /* 0x000fe4000004003d */
[----:B------:R-:W-:Y:S01]  /*19d0*/  HADD2.F32 R44, -RZ, R24.H1_H1 ;  /* 0x30000018ff2c7230 */ /* 0x000fe20000004100 */
[----:B------:R-:W-:Y:S01]  /*19e0*/  FFMA.FTZ R24, R10, R57, R22 ;  /* 0x000000390a187223 */ /* 0x000fe20000010016 */
[----:B------:R-:W-:-:S02]  /*19f0*/  HADD2.F32 R46, -RZ, R16.H0_H0 ;  /* 0x20000010ff2e7230 */ /* 0x000fc40000004100 */
[----:B------:R-:W-:Y:S01]  /*1a00*/  HADD2.F32 R48, -RZ, R19.H0_H0 ;  /* 0x20000013ff307230 */ /* 0x000fe20000004100 */
[----:B------:R-:W-:Y:S01]  /*1a10*/  FFMA.FTZ R25, R10, R44, R25 ;  /* 0x0000002c0a197223 */ /* 0x000fe20000010019 */
[--C-:B------:R-:W-:Y:S01]  /*1a20*/  HADD2.F32 R60, -RZ, R21.reuse.H0_H0 ;  /* 0x20000015ff3c7230 */ /* 0x100fe20000004100 */
[C---:B------:R-:W-:Y:S01]  /*1a30*/  FFMA.FTZ R23, R9.reuse, R46, R24 ;  /* 0x0000002e09177223 */ /* 0x040fe20000010018 */
[----:B------:R-:W-:Y:S01]  /*1a40*/  HADD2.F32 R50, -RZ, R20.H0_H0 ;  /* 0x20000014ff327230 */ /* 0x000fe20000004100 */
        /* <DEDUP_REMOVED lines=9> */
[--C-:B------:R-:W-:Y:S01]  /*1ae0*/  HADD2.F32 R11, -RZ, R56.reuse.H1_H1 ;  /* 0x30000038ff0b7230 */ /* 0x100fe20000004100 */
[C---:B------:R-:W-:Y:S01]  /*1af0*/  FFMA.FTZ R21, R18.reuse, R53, R24 ;  /* 0x0000003512157223 */ /* 0x040fe20000010018 */
[----:B------:R-:W-:Y:S01]  /*1b00*/  HADD2.F32 R16, -RZ, R56.H0_H0 ;  /* 0x20000038ff107230 */ /* 0x000fe20000004100 */
        /* <DEDUP_REMOVED lines=9> */
[----:B------:R-:W-:Y:S01]  /*1ba0*/  F2FP.PACK_AB R18, RZ, R21 ;  /* 0x00000015ff12723e */ /* 0x000fe200000000ff */
[--C-:B------:R-:W-:Y:S01]  /*1bb0*/  HADD2 R23, R20.H0_H0, R0.reuse.H1_H1 ;  /* 0x3000000014177230 */ /* 0x100fe20000000800 */
[----:B------:R-:W-:Y:S01]  /*1bc0*/  F2FP.PACK_AB R22, RZ, R22 ;  /* 0x00000016ff16723e */ /* 0x000fe200000000ff */
[----:B------:R-:W-:Y:S02]  /*1bd0*/  HADD2 R21, R19.H0_H0, R0.H0_H0 ;  /* 0x2000000013157230 */ /* 0x000fe40000000800 */
[----:B------:R-:W-:-:S02]  /*1be0*/  HADD2 R20, R18.H0_H0, R2.H0_H0 ;  /* 0x2000000212147230 */ /* 0x000fc40000000800 */
        /* <DEDUP_REMOVED lines=19> */
[-C--:B------:R-:W-:Y:S02]  /*1d20*/  FFMA.FTZ R63, R15, R0.reuse, R18 ;  /* 0x000000000f3f7223 */ /* 0x080fe40000010012 */
[----:B------:R-:W-:Y:S01]  /*1d30*/  FFMA.FTZ R65, R13, R0, R2 ;  /* 0x000000000d417223 */ /* 0x000fe20000010002 */
[--C-:B-1----:R-:W-:Y:S01]  /*1d40*/  HADD2.F32 R0, -RZ, R24.reuse.H0_H0 ;  /* 0x20000018ff007230 */ /* 0x102fe20000004100 */
[-C--:B------:R-:W-:Y:S01]  /*1d50*/  FFMA.FTZ R69, R27, R19.reuse, R64 ;  /* 0x000000131b457223 */ /* 0x080fe20000010040 */
[----:B------:R-:W-:Y:S01]  /*1d60*/  HADD2.F32 R24, -RZ, R24.H1_H1 ;  /* 0x30000018ff187230 */ /* 0x000fe20000004100 */
[-C--:B------:R-:W-:Y:S02]  /*1d70*/  FFMA.FTZ R18, R17, R19.reuse, R66 ;  /* 0x0000001311127223 */ /* 0x080fe40000010042 */
[----:B------:R-:W-:-:S02]  /*1d80*/  FFMA.FTZ R67, R14, R19, R63 ;  /* 0x000000130e437223 */ /* 0x000fc4000001003f */
[----:B------:R-:W-:Y:S01]  /*1d90*/  FFMA.FTZ R19, R12, R19, R65 ;  /* 0x000000130c137223 */ /* 0x000fe20000010041 */
[--C-:B------:R-:W-:Y:S01]  /*1da0*/  HADD2.F32 R65, -RZ, R25.reuse.H0_H0 ;  /* 0x20000019ff417230 */ /* 0x100fe20000004100 */
[-C--:B------:R-:W-:Y:S02]  /*1db0*/  FFMA.FTZ R63, R40, R0.reuse, R69 ;  /* 0x00000000283f7223 */ /* 0x080fe40000010045 */
[-C--:B------:R-:W-:Y:S02]  /*1dc0*/  FFMA.FTZ R18, R39, R0.reuse, R18 ;  /* 0x0000000027127223 */ /* 0x080fe40000010012 */
[-C--:B------:R-:W-:Y:S02]  /*1dd0*/  FFMA.FTZ R2, R38, R0.reuse, R67 ;  /* 0x0000000026027223 */ /* 0x080fe40000010043 */
[----:B------:R-:W-:Y:S01]  /*1de0*/  FFMA.FTZ R19, R37, R0, R19 ;  /* 0x0000000025137223 */ /* 0x000fe20000010013 */
[----:B------:R-:W-:Y:S01]  /*1df0*/  HADD2.F32 R0, -RZ, R25.H1_H1 ;  /* 0x30000019ff007230 */ /* 0x000fe20000004100 */
        /* <DEDUP_REMOVED lines=88> */
[-C--:B------:R-:W-:Y:S01]  /*2380*/  FFMA.FTZ R34, R34, R63.reuse, RZ ;  /* 0x0000003f22227223 */ /* 0x080fe200000100ff */
[----:B-1----:R-:W-:Y:S01]  /*2390*/  HADD2.F32 R2, -RZ, R25.H1_H1 ;  /* 0x30000019ff027230 */ /* 0x002fe20000004100 */
        /* <DEDUP_REMOVED lines=13> */
[-C--:B------:R-:W-:Y:S01]  /*2470*/  FFMA.FTZ R26, R17, R19.reuse, R26 ;  /* 0x00000013111a7223 */ /* 0x080fe2000001001a */
[----:B------:R-:W-:Y:S01]  /*2480*/  HADD2.F32 R13, -RZ, R25.H0_H0 ;  /* 0x20000019ff0d7230 */ /* 0x000fe20000004100 */
        /* <DEDUP_REMOVED lines=30> */
.L_x_197:
[----:B------:R-:W-:Y:S01]  /*2670*/  MOV R17, 0x4 ;  /* 0x0000000400117802 */ /* 0x000fe20000000f00 */
[----:B------:R-:W0:Y:S04]  /*2680*/  LDS.64 R18, [UR4+0x10] ;  /* 0x00001004ff127984 */ /* 0x000e280008000a00 */
[----:B------:R-:W-:-:S05]  /*2690*/  IMAD.WIDE R62, R17, c[0x0][0x18c], R42 ;  /* 0x00006300113e7a25 */ /* 0x000fca00078e022a */
        /* <DEDUP_REMOVED lines=15> */
[--C-:B------:R-:W-:Y:S01]  /*2790*/  HADD2.F32 R13, -RZ, R18.reuse.H0_H0 ;  /* 0x20000012ff0d7230 */ /* 0x100fe20000004100 */
[----:B------:R-:W-:Y:S01]  /*27a0*/  LOP3.LUT R28, R14, 0xf000f0, RZ, 0xc0, !PT ;  /* 0x00f000f00e1c7812 */ /* 0x000fe200078ec0ff */
[--C-:B------:R-:W-:Y:S01]  /*27b0*/  HADD2.F32 R38, -RZ, R15.reuse.H0_H0 ;  /* 0x2000000fff267230 */ /* 0x100fe20000004100 */
[----:B------:R-:W-:Y:S01]  /*27c0*/  SHF.R.U32.HI R48, RZ, 0x8, R14 ;  /* 0x00000008ff307819 */ /* 0x000fe2000001160e */
[----:B------:R-:W-:Y:S01]  /*27d0*/  HADD2.F32 R14, -RZ, R18.H1_H1 ;  /* 0x30000012ff0e7230 */ /* 0x000fe20000004100 */
        /* <DEDUP_REMOVED lines=8> */
[----:B------:R-:W-:Y:S01]  /*2860*/  LOP3.LUT R30, R30, 0x64006400, RZ, 0xfc, !PT ;  /* 0x640064001e1e7812 */ /* 0x000fe200078efcff */
[----:B------:R-:W-:-:S02]  /*2870*/  HADD2 R29, R29, -1032, -1032 ;  /* 0xe408e4081d1d7430 */ /* 0x000fc40000000000 */
[--C-:B------:R-:W-:Y:S02]  /*2880*/  HADD2.F32 R40, -RZ, R24.reuse.H0_H0 ;  /* 0x20000018ff287230 */ /* 0x100fe40000004100 */
[----:B------:R-:W-:Y:S01]  /*2890*/  HADD2.F32 R39, -RZ, R24.H1_H1 ;  /* 0x30000018ff277230 */ /* 0x000fe20000004100 */
[----:B------:R-:W-:Y:S01]  /*28a0*/  LOP3.LUT R24, R27, 0x64006400, RZ, 0xfc, !PT ;  /* 0x640064001b187812 */ /* 0x000fe200078efcff */
[--C-:B------:R-:W-:Y:S01]  /*28b0*/  HADD2.F32 R36, -RZ, R26.reuse.H0_H0 ;  /* 0x2000001aff247230 */ /* 0x100fe20000004100 */
[----:B------:R-:W-:Y:S01]  /*28c0*/  FFMA.FTZ R27, R40, R13, RZ ;  /* 0x0000000d281b7223 */ /* 0x000fe200000100ff */
[----:B------:R-:W-:Y:S01]  /*28d0*/  HADD2.F32 R35, -RZ, R26.H1_H1 ;  /* 0x3000001aff237230 */ /* 0x000fe20000004100 */
[----:B------:R-:W-:Y:S01]  /*28e0*/  LOP3.LUT R26, R25, 0x64006400, RZ, 0xfc, !PT ;  /* 0x64006400191a7812 */ /* 0x000fe200078efcff */
[--C-:B------:R-:W-:Y:S01]  /*28f0*/  HADD2.F32 R34, -RZ, R29.reuse.H0_H0 ;  /* 0x2000001dff227230 */ /* 0x100fe20000004100 */
[----:B------:R-:W-:Y:S01]  /*2900*/  FFMA.FTZ R41, R13, R36, RZ ;  /* 0x000000240d297223 */ /* 0x000fe200000100ff */
[-C--:B------:R-:W-:Y:S01]  /*2910*/  HFMA2 R24, R24, R61.reuse.H0_H0, -72, -72 ;  /* 0xd480d48018187431 */ /* 0x080fe2000004003d */
[----:B------:R-:W-:Y:S01]  /*2920*/  FFMA.FTZ R27, R39, R14, R27 ;  /* 0x0000000e271b7223 */ /* 0x000fe2000001001b */
[-C--:B------:R-:W-:Y:S01]  /*2930*/  HFMA2 R26, R26, R61.reuse.H0_H0, -72, -72 ;  /* 0xd480d4801a1a7431 */ /* 0x080fe2000004003d */
[C---:B------:R-:W-:Y:S01]  /*2940*/  FFMA.FTZ R41, R14.reuse, R35, R41 ;  /* 0x000000230e297223 */ /* 0x040fe20000010029 */
[-C--:B------:R-:W-:Y:S01]  /*2950*/  HFMA2 R25, R28, R61.reuse.H0_H0, -72, -72 ;  /* 0xd480d4801c197431 */ /* 0x080fe2000004003d */
[C---:B------:R-:W-:Y:S01]  /*2960*/  FFMA.FTZ R28, R13.reuse, R38, RZ ;  /* 0x000000260d1c7223 */ /* 0x040fe200000100ff */
[----:B------:R-:W-:Y:S01]  /*2970*/  HFMA2 R15, R30, R61.H0_H0, -72, -72 ;  /* 0xd480d4801e0f7431 */ /* 0x000fe2000004003d */
[----:B------:R-:W-:Y:S01]  /*2980*/  FFMA.FTZ R13, R13, R34, RZ ;  /* 0x000000220d0d7223 */ /* 0x000fe200000100ff */
[----:B------:R-:W-:Y:S01]  /*2990*/  HADD2.F32 R33, -RZ, R29.H1_H1 ;  /* 0x3000001dff217230 */ /* 0x000fe20000004100 */
[----:B------:R-:W-:Y:S01]  /*29a0*/  FFMA.FTZ R28, R14, R37, R28 ;  /* 0x000000250e1c7223 */ /* 0x000fe2000001001c */
[----:B------:R-:W-:-:S02]  /*29b0*/  HADD2.F32 R32, -RZ, R26.H0_H0 ;  /* 0x2000001aff207230 */ /* 0x000fc40000004100 */
[----:B------:R-:W-:Y:S01]  /*29c0*/  HADD2.F32 R31, -RZ, R24.H0_H0 ;  /* 0x20000018ff1f7230 */ /* 0x000fe20000004100 */
[----:B------:R-:W-:Y:S01]  /*29d0*/  FFMA.FTZ R14, R14, R33, R13 ;  /* 0x000000210e0e7223 */ /* 0x000fe2000001000d */
        /* <DEDUP_REMOVED lines=8> */
[----:B------:R-:W-:Y:S01]  /*2a60*/  LOP3.LUT R14, R2, 0xf000f, RZ, 0xc0, !PT ;  /* 0x000f000f020e7812 */ /* 0x000fe200078ec0ff */
[----:B------:R-:W-:Y:S01]  /*2a70*/  HADD2.F32 R27, -RZ, R24.H1_H1 ;  /* 0x30000018ff1b7230 */ /* 0x000fe20000004100 */
[----:B------:R-:W-:Y:S01]  /*2a80*/  LOP3.LUT R25, R50, 0xf000f, RZ, 0xc0, !PT ;  /* 0x000f000f32197812 */ /* 0x000fe200078ec0ff */
[----:B0-----:R-:W-:Y:S01]  /*2a90*/  HADD2.F32 R60, -RZ, R18.H0_H0 ;  /* 0x20000012ff3c7230 */ /* 0x001fe20000004100 */
[----:B------:R-:W-:Y:S01]  /*2aa0*/  LOP3.LUT R13, R0, 0xf000f, RZ, 0xc0, !PT ;  /* 0x000f000f000d7812 */ /* 0x000fe200078ec0ff */
        /* <DEDUP_REMOVED lines=8> */
[----:B------:R-:W-:Y:S01]  /*2b30*/  HADD2 R46, R14, -1032, -1032 ;  /* 0xe408e4080e2e7430 */ /* 0x000fe20000000000 */
[----:B------:R-:W-:Y:S01]  /*2b40*/  LOP3.LUT R24, R24, 0x64006400, RZ, 0xfc, !PT ;  /* 0x6400640018187812 */ /* 0x000fe200078efcff */
[----:B------:R-:W-:Y:S01]  /*2b50*/  HADD2 R41, R41, -1032, -1032 ;  /* 0xe408e40829297430 */ /* 0x000fe20000000000 */
[----:B------:R-:W-:Y:S01]  /*2b60*/  FFMA.FTZ R59, R12, R25, R59 ;  /* 0x000000190c3b7223 */ /* 0x000fe2000001003b */
        /* <DEDUP_REMOVED lines=8> */
[--C-:B------:R-:W-:Y:S01]  /*2bf0*/  HADD2.F32 R24, -RZ, R57.reuse.H0_H0 ;  /* 0x20000039ff187230 */ /* 0x100fe20000004100 */
[C---:B------:R-:W-:Y:S01]  /*2c00*/  FFMA.FTZ R55, R60.reuse, R15, R52 ;  /* 0x0000000f3c377223 */ /* 0x040fe20000010034 */
[----:B------:R-:W-:Y:S01]  /*2c10*/  HADD2.F32 R12, -RZ, R57.H1_H1 ;  /* 0x30000039ff0c7230 */ /* 0x000fe20000004100 */
[----:B------:R-:W-:Y:S01]  /*2c20*/  FFMA.FTZ R52, R60, R13, R59 ;  /* 0x0000000d3c347223 */ /* 0x000fe2000001003b */
[----:B------:R-:W-:Y:S01]  /*2c30*/  HADD2.F32 R14, -RZ, R44.H0_H0 ;  /* 0x2000002cff0e7230 */ /* 0x000fe20000004100 */
[----:B------:R-:W-:Y:S01]  /*2c40*/  LOP3.LUT R0, R0, 0x64006400, RZ, 0xfc, !PT ;  /* 0x6400640000007812 */ /* 0x000fe200078efcff */
[----:B------:R-:W-:Y:S01]  /*2c50*/  HADD2.F32 R57, -RZ, R18.H1_H1 ;  /* 0x30000012ff397230 */ /* 0x000fe20000004100 */
[----:B------:R-:W-:Y:S01]  /*2c60*/  LOP3.LUT R2, R2, 0x64006400, RZ, 0xfc, !PT ;  /* 0x6400640002027812 */ /* 0x000fe200078efcff */
[----:B------:R-:W-:Y:S01]  /*2c70*/  HADD2.F32 R46, -RZ, R46.H1_H1 ;  /* 0x3000002eff2e7230 */ /* 0x000fe20000004100 */
[----:B------:R-:W-:Y:S01]  /*2c80*/  LOP3.LUT R50, R50, 0x64006400, RZ, 0xfc, !PT ;  /* 0x6400640032327812 */ /* 0x000fe200078efcff */
[----:B------:R-:W-:Y:S01]  /*2c90*/  HADD2.F32 R41, -RZ, R41.H1_H1 ;  /* 0x30000029ff297230 */ /* 0x000fe20000004100 */
[----:B------:R-:W-:Y:S01]  /*2ca0*/  FFMA.FTZ R66, R24, R60, R53 ;  /* 0x0000003c18427223 */ /* 0x000fe20000010035 */
[----:B------:R-:W-:Y:S01]  /*2cb0*/  HADD2.F32 R44, -RZ, R44.H1_H1 ;  /* 0x3000002cff2c7230 */ /* 0x000fe20000004100 */
[----:B------:R-:W-:Y:S01]  /*2cc0*/  FFMA.FTZ R53, R60, R14, R65 ;  /* 0x0000000e3c357223 */ /* 0x000fe20000010041 */
[----:B------:R-:W-:Y:S01]  /*2cd0*/  LOP3.LUT R48, R48, 0x64006400, RZ, 0xfc, !PT ;  /* 0x6400640030307812 */ /* 0x000fe200078efcff */
[C---:B------:R-:W-:Y:S01]  /*2ce0*/  FFMA.FTZ R64, R57.reuse, R46, R55 ;  /* 0x0000002e39407223 */ /* 0x040fe20000010037 */
[-C--:B------:R-:W-:Y:S01]  /*2cf0*/  HFMA2 R59, R0, R61.reuse.H0_H0, -72, -72 ;  /* 0xd480d480003b7431 */ /* 0x080fe2000004003d */
[C---:B------:R-:W-:Y:S01]  /*2d00*/  FFMA.FTZ R55, R57.reuse, R41, R52 ;  /* 0x0000002939377223 */ /* 0x040fe20000010034 */
[-C--:B------:R-:W-:Y:S01]  /*2d10*/  HFMA2 R52, R2, R61.reuse.H0_H0, -72, -72 ;  /* 0xd480d48002347431 */ /* 0x080fe2000004003d */
[----:B------:R-:W-:Y:S01]  /*2d20*/  FFMA.FTZ R18, R57, R44, R53 ;  /* 0x0000002c39127223 */ /* 0x000fe20000010035 */
[-C--:B------:R-:W-:Y:S01]  /*2d30*/  HFMA2 R0, R50, R61.reuse.H0_H0, -72, -72 ;  /* 0xd480d48032007431 */ /* 0x080fe2000004003d */
[----:B------:R-:W-:Y:S01]  /*2d40*/  FFMA.FTZ R66, R12, R57, R66 ;  /* 0x000000390c427223 */ /* 0x000fe20000010042 */
[----:B------:R-:W-:-:S02]  /*2d50*/  HFMA2 R53, R48, R61.H0_H0, -72, -72 ;  /* 0xd480d48030357431 */ /* 0x000fc4000004003d */
[----:B------:R-:W-:Y:S02]  /*2d60*/  HADD2.F32 R65, -RZ, R19.H0_H0 ;  /* 0x20000013ff417230 */ /* 0x000fe40000004100 */
[----:B------:R-:W-:Y:S02]  /*2d70*/  HADD2.F32 R57, -RZ, R52.H0_H0 ;  /* 0x20000034ff397230 */ /* 0x000fe40000004100 */
[----:B------:R-:W-:Y:S02]  /*2d80*/  HADD2.F32 R50, -RZ, R0.H0_H0 ;  /* 0x20000000ff327230 */ /* 0x000fe40000004100 */
[----:B------:R-:W-:Y:S02]  /*2d90*/  HADD2.F32 R60, -RZ, R59.H0_H0 ;  /* 0x2000003bff3c7230 */ /* 0x000fe40000004100 */
[----:B------:R-:W-:Y:S02]  /*2da0*/  HADD2.F32 R48, -RZ, R53.H0_H0 ;  /* 0x20000035ff307230 */ /* 0x000fe40000004100 */
[----:B------:R-:W-:Y:S01]  /*2db0*/  HADD2.F32 R2, -RZ, R19.H1_H1 ;  /* 0x30000013ff027230 */ /* 0x000fe20000004100 */
        /* <DEDUP_REMOVED lines=26> */
[----:B------:R-:W-:Y:S01]  /*2f60*/  ISETP.NE.AND P2, PT, R51, 0x2, PT ;  /* 0x000000023300780c */ /* 0x000fe20003f45270 */
[----:B0-----:R-:W-:-:S02]  /*2f70*/  HADD2.F32 R21, -RZ, R18.H0_H0 ;  /* 0x20000012ff157230 */ /* 0x001fc40000004100 */
[----:B------:R-:W-:Y:S02]  /*2f80*/  HADD2.F32 R18, -RZ, R18.H1_H1 ;  /* 0x30000012ff127230 */ /* 0x000fe40000004100 */
[--C-:B------:R-:W-:Y:S01]  /*2f90*/  HADD2.F32 R69, -RZ, R19.reuse.H0_H0 ;  /* 0x20000013ff457230 */ /* 0x100fe20000004100 */
[-C--:B------:R-:W-:Y:S01]  /*2fa0*/  FFMA.FTZ R67, R40, R21.reuse, RZ ;  /* 0x0000001528437223 */ /* 0x080fe200000100ff */
[----:B------:R-:W-:Y:S01]  /*2fb0*/  HADD2.F32 R66, -RZ, R19.H1_H1 ;  /* 0x30000013ff427230 */ /* 0x000fe20000004100 */
[-C--:B------:R-:W-:Y:S02]  /*2fc0*/  FFMA.FTZ R64, R38, R21.reuse, RZ ;  /* 0x0000001526407223 */ /* 0x080fe400000100ff */
[-C--:B------:R-:W-:Y:S02]  /*2fd0*/  FFMA.FTZ R65, R36, R21.reuse, RZ ;  /* 0x0000001524417223 */ /* 0x080fe400000100ff */
[----:B------:R-:W-:Y:S02]  /*2fe0*/  FFMA.FTZ R20, R34, R21, RZ ;  /* 0x0000001522147223 */ /* 0x000fe400000100ff */
[----:B------:R-:W-:-:S02]  /*2ff0*/  FFMA.FTZ R67, R39, R18, R67 ;  /* 0x0000001227437223 */ /* 0x000fc40000010043 */
[-C--:B------:R-:W-:Y:S02]  /*3000*/  FFMA.FTZ R64, R37, R18.reuse, R64 ;  /* 0x0000001225407223 */ /* 0x080fe40000010040 */
[-C--:B------:R-:W-:Y:S02]  /*3010*/  FFMA.FTZ R65, R35, R18.reuse, R65 ;  /* 0x0000001223417223 */ /* 0x080fe40000010041 */
[----:B------:R-:W-:Y:S02]  /*3020*/  FFMA.FTZ R18, R33, R18, R20 ;  /* 0x0000001221127223 */ /* 0x000fe40000010014 */
[----:B------:R-:W0:Y:S01]  /*3030*/  LDS.64 R20, [UR4+0x98] ;  /* 0x00009804ff147984 */ /* 0x000e220008000a00 */
[-C--:B------:R-:W-:Y:S02]  /*3040*/  FFMA.FTZ R67, R32, R69.reuse, R67 ;  /* 0x0000004520437223 */ /* 0x080fe40000010043 */
[-C--:B------:R-:W-:Y:S02]  /*3050*/  FFMA.FTZ R64, R31, R69.reuse, R64 ;  /* 0x000000451f407223 */ /* 0x080fe40000010040 */
[----:B------:R-:W-:-:S02]  /*3060*/  FFMA.FTZ R65, R30, R69, R65 ;  /* 0x000000451e417223 */ /* 0x000fc40000010041 */
[----:B------:R-:W-:Y:S02]  /*3070*/  FFMA.FTZ R18, R29, R69, R18 ;  /* 0x000000451d127223 */ /* 0x000fe40000010012 */
        /* <DEDUP_REMOVED lines=18> */
[----:B------:R-:W-:Y:S02]  /*31a0*/  FFMA.FTZ R21, R59, R20, R67 ;  /* 0x000000143b157223 */ /* 0x000fe40000010043 */
[----:B------:R-:W-:-:S02]  /*31b0*/  FFMA.FTZ R67, R57, R19, R64 ;  /* 0x0000001339437223 */ /* 0x000fc40000010040 */
[----:B------:R-:W-:Y:S02]  /*31c0*/  FFMA.FTZ R18, R50, R19, R18 ;  /* 0x0000001332127223 */ /* 0x000fe40000010012 */
        /* <DEDUP_REMOVED lines=81> */
[--C-:B------:R-:W-:Y:S01]  /*36e0*/  HADD2.F32 R37, -RZ, R19.reuse.H0_H0 ;  /* 0x20000013ff257230 */ /* 0x100fe20000004100 */
[-C--:B------:R-:W-:Y:S01]  /*36f0*/  FFMA.FTZ R40, R39, R18.reuse, R40 ;  /* 0x0000001227287223 */ /* 0x080fe20000010028 */
[----:B------:R-:W-:Y:S01]  /*3700*/  HADD2.F32 R19, -RZ, R19.H1_H1 ;  /* 0x30000013ff137230 */ /* 0x000fe20000004100 */
[----:B------:R-:W-:-:S02]  /*3710*/  FFMA.FTZ R36, R35, R18, R36 ;  /* 0x0000001223247223 */ /* 0x000fc40000010024 */
[----:B------:R-:W-:Y:S01]  /*3720*/  FFMA.FTZ R34, R33, R18, R34 ;  /* 0x0000001221227223 */ /* 0x000fe20000010022 */
[----:B-1----:R-:W-:Y:S01]  /*3730*/  HADD2.F32 R18, -RZ, R20.H0_H0 ;  /* 0x20000014ff127230 */ /* 0x002fe20000004100 */
        /* <DEDUP_REMOVED lines=8> */
[----:B------:R-:W-:Y:S01]  /*37c0*/  HADD2.F32 R19, -RZ, R20.H1_H1 ;  /* 0x30000014ff137230 */ /* 0x000fe20000004100 */
        /* <DEDUP_REMOVED lines=30> */
.L_x_198:
[----:B------:R-:W-:Y:S01]  /*39b0*/  IMAD.WIDE R62, R17, c[0x0][0x18c], R62 ;  /* 0x00006300113e7a25 */ /* 0x000fe200078e023e */
        /* <DEDUP_REMOVED lines=30> */
[----:B------:R-:W-:Y:S01]  /*3ba0*/  FFMA.FTZ R27, R13, R38, RZ ;  /* 0x000000260d1b7223 */ /* 0x000fe200000100ff */
[----:B------:R-:W-:-:S02]  /*3bb0*/  HADD2.F32 R40, -RZ, R20.H0_H0 ;  /* 0x20000014ff287230 */ /* 0x000fc40000004100 */
[----:B------:R-:W-:Y:S01]  /*3bc0*/  HADD2.F32 R39, -RZ, R20.H1_H1 ;  /* 0x30000014ff277230 */ /* 0x000fe20000004100 */
[----:B------:R-:W-:Y:S01]  /*3bd0*/  LOP3.LUT R20, R25, 0x64006400, RZ, 0xfc, !PT ;  /* 0x6400640019147812 */ /* 0x000fe200078efcff */
[----:B------:R-:W-:Y:S02]  /*3be0*/  HADD2 R25, R15, -1032, -1032 ;  /* 0xe408e4080f197430 */ /* 0x000fe40000000000 */
[--C-:B------:R-:W-:Y:S02]  /*3bf0*/  HADD2.F32 R36, -RZ, R26.reuse.H0_H0 ;  /* 0x2000001aff247230 */ /* 0x100fe40000004100 */
[----:B------:R-:W-:Y:S01]  /*3c00*/  HADD2.F32 R35, -RZ, R26.H1_H1 ;  /* 0x3000001aff237230 */ /* 0x000fe20000004100 */
[----:B------:R-:W-:Y:S01]  /*3c10*/  LOP3.LUT R26, R21, 0x64006400, RZ, 0xfc, !PT ;  /* 0x64006400151a7812 */ /* 0x000fe200078efcff */
[----:B------:R-:W-:Y:S01]  /*3c20*/  HADD2.F32 R34, -RZ, R25.H0_H0 ;  /* 0x20000019ff227230 */ /* 0x000fe20000004100 */
[----:B------:R-:W-:Y:S01]  /*3c30*/  FFMA.FTZ R41, R13, R36, RZ ;  /* 0x000000240d297223 */ /* 0x000fe200000100ff */
[----:B------:R-:W-:-:S02]  /*3c40*/  HFMA2 R20, R20, R61.H0_H0, -72, -72 ;  /* 0xd480d48014147431 */ /* 0x000fc4000004003d */
[-C--:B------:R-:W-:Y:S01]  /*3c50*/  HFMA2 R26, R26, R61.reuse.H0_H0, -72, -72 ;  /* 0xd480d4801a1a7431 */ /* 0x080fe2000004003d */
[C---:B------:R-:W-:Y:S01]  /*3c60*/  FFMA.FTZ R41, R14.reuse, R35, R41 ;  /* 0x000000230e297223 */ /* 0x040fe20000010029 */
[-C--:B------:R-:W-:Y:S01]  /*3c70*/  HFMA2 R21, R28, R61.reuse.H0_H0, -72, -72 ;  /* 0xd480d4801c157431 */ /* 0x080fe2000004003d */
[----:B------:R-:W-:Y:S01]  /*3c80*/  FFMA.FTZ R28, R14, R37, R27 ;  /* 0x000000250e1c7223 */ /* 0x000fe2000001001b */
[-C--:B------:R-:W-:Y:S02]  /*3c90*/  HFMA2 R15, R30, R61.reuse.H0_H0, -72, -72 ;  /* 0xd480d4801e0f7431 */ /* 0x080fe4000004003d */
[----:B------:R-:W-:Y:S01]  /*3ca0*/  HADD2.F32 R33, -RZ, R25.H1_H1 ;  /* 0x30000019ff217230 */ /* 0x000fe20000004100 */
[----:B------:R-:W-:Y:S01]  /*3cb0*/  FFMA.FTZ R25, R40, R13, RZ ;  /* 0x0000000d28197223 */ /* 0x000fe200000100ff */
[----:B------:R-:W-:Y:S01]  /*3cc0*/  HADD2.F32 R32, -RZ, R26.H0_H0 ;  /* 0x2000001aff207230 */ /* 0x000fe20000004100 */
[----:B------:R-:W-:Y:S01]  /*3cd0*/  FFMA.FTZ R13, R13, R34, RZ ;  /* 0x000000220d0d7223 */ /* 0x000fe200000100ff */
[--C-:B------:R-:W-:Y:S01]  /*3ce0*/  HADD2.F32 R31, -RZ, R20.reuse.H0_H0 ;  /* 0x20000014ff1f7230 */ /* 0x100fe20000004100 */
[----:B------:R-:W-:Y:S01]  /*3cf0*/  FFMA.FTZ R25, R39, R14, R25 ;  /* 0x0000000e27197223 */ /* 0x000fe20000010019 */
[----:B------:R-:W-:Y:S01]  /*3d00*/  HADD2.F32 R30, -RZ, R21.H0_H0 ;  /* 0x20000015ff1e7230 */ /* 0x000fe20000004100 */
[----:B------:R-:W-:Y:S01]  /*3d10*/  FFMA.FTZ R14, R14, R33, R13 ;  /* 0x000000210e0e7223 */ /* 0x000fe2000001000d */
[----:B------:R-:W-:Y:S01]  /*3d20*/  HADD2.F32 R29, -RZ, R15.H0_H0 ;  /* 0x2000000fff1d7230 */ /* 0x000fe20000004100 */
[----:B------:R-:W-:Y:S01]  /*3d30*/  LOP3.LUT R13, R24, 0xf000f, RZ, 0xc0, !PT ;  /* 0x000f000f180d7812 */ /* 0x000fe200078ec0ff */
        /* <DEDUP_REMOVED lines=9> */
[----:B------:R-:W-:Y:S01]  /*3dd0*/  HADD2.F32 R28, -RZ, R26.H1_H1 ;  /* 0x3000001aff1c7230 */ /* 0x000fe20000004100 */
[----:B------:R-:W-:Y:S01]  /*3de0*/  FFMA.FTZ R53, R12, R27, R53 ;  /* 0x0000001b0c357223 */ /* 0x000fe20000010035 */
        /* <DEDUP_REMOVED lines=8> */
[----:B0-----:R-:W-:Y:S01]  /*3e70*/  HADD2.F32 R60, -RZ, R18.H0_H0 ;  /* 0x20000012ff3c7230 */ /* 0x001fe20000004100 */
[----:B------:R-:W-:Y:S01]  /*3e80*/  FFMA.FTZ R57, R12, R26, R57 ;  /* 0x0000001a0c397223 */ /* 0x000fe20000010039 */
[----:B------:R-:W-:Y:S01]  /*3e90*/  HADD2.F32 R20, -RZ, R55.H0_H0 ;  /* 0x20000037ff147230 */ /* 0x000fe20000004100 */
[----:B------:R-:W-:Y:S01]  /*3ea0*/  LOP3.LUT R48, R48, 0xf000f0, RZ, 0xc0, !PT ;  /* 0x00f000f030307812 */ /* 0x000fe200078ec0ff */
[----:B------:R-:W-:Y:S01]  /*3eb0*/  HADD2.F32 R14, -RZ, R44.H0_H0 ;  /* 0x2000002cff0e7230 */ /* 0x000fe20000004100 */
[----:B------:R-:W-:Y:S01]  /*3ec0*/  LOP3.LUT R52, R52, 0xf000f0, RZ, 0xc0, !PT ;  /* 0x00f000f034347812 */ /* 0x000fe200078ec0ff */
[----:B------:R-:W-:Y:S01]  /*3ed0*/  HADD2.F32 R21, -RZ, R15.H1_H1 ;  /* 0x3000000fff157230 */ /* 0x000fe20000004100 */
[----:B------:R-:W-:Y:S01]  /*3ee0*/  FFMA.FTZ R66, R20, R60, R25 ;  /* 0x0000003c14427223 */ /* 0x000fe20000010019 */
[----:B------:R-:W-:Y:S01]  /*3ef0*/  HADD2.F32 R15, -RZ, R46.H0_H0 ;  /* 0x2000002eff0f7230 */ /* 0x000fe20000004100 */
[----:B------:R-:W-:Y:S01]  /*3f00*/  FFMA.FTZ R25, R60, R14, R57 ;  /* 0x0000000e3c197223 */ /* 0x000fe20000010039 */
[----:B------:R-:W-:Y:S01]  /*3f10*/  HADD2 R41, R41, -1032, -1032 ;  /* 0xe408e40829297430 */ /* 0x000fe20000000000 */
[----:B------:R-:W-:Y:S01]  /*3f20*/  LOP3.LUT R24, R24, 0xf000f0, RZ, 0xc0, !PT ;  /* 0x00f000f018187812 */ /* 0x000fe200078ec0ff */
[----:B------:R-:W-:Y:S01]  /*3f30*/  HADD2.F32 R57, -RZ, R18.H1_H1 ;  /* 0x30000012ff397230 */ /* 0x000fe20000004100 */
[----:B------:R-:W-:Y:S01]  /*3f40*/  LOP3.LUT R50, R50, 0xf000f0, RZ, 0xc0, !PT ;  /* 0x00f000f032327812 */ /* 0x000fe200078ec0ff */
[----:B------:R-:W-:Y:S01]  /*3f50*/  HADD2.F32 R46, -RZ, R46.H1_H1 ;  /* 0x3000002eff2e7230 */ /* 0x000fe20000004100 */
[----:B------:R-:W-:Y:S01]  /*3f60*/  FFMA.FTZ R53, R60, R15, R53 ;  /* 0x0000000f3c357223 */ /* 0x000fe20000010035 */
[----:B------:R-:W-:Y:S01]  /*3f70*/  LOP3.LUT R48, R48, 0x64006400, RZ, 0xfc, !PT ;  /* 0x6400640030307812 */ /* 0x000fe200078efcff */
[----:B------:R-:W-:Y:S01]  /*3f80*/  HADD2.F32 R13, -RZ, R41.H0_H0 ;  /* 0x20000029ff0d7230 */ /* 0x000fe20000004100 */
[----:B------:R-:W-:Y:S01]  /*3f90*/  LOP3.LUT R18, R52, 0x64006400, RZ, 0xfc, !PT ;  /* 0x6400640034127812 */ /* 0x000fe200078efcff */
[----:B------:R-:W-:Y:S01]  /*3fa0*/  FFMA.FTZ R59, R12, R21, R59 ;  /* 0x000000150c3b7223 */ /* 0x000fe2000001003b */
[----:B------:R-:W-:Y:S01]  /*3fb0*/  LOP3.LUT R24, R24, 0x64006400, RZ, 0xfc, !PT ;  /* 0x6400640018187812 */ /* 0x000fe200078efcff */
[----:B------:R-:W-:Y:S01]  /*3fc0*/  FFMA.FTZ R64, R57, R46, R53 ;  /* 0x0000002e39407223 */ /* 0x000fe20000010035 */
[----:B------:R-:W-:Y:S01]  /*3fd0*/  LOP3.LUT R50, R50, 0x64006400, RZ, 0xfc, !PT ;  /* 0x6400640032327812 */ /* 0x000fe200078efcff */
[----:B------:R-:W-:Y:S01]  /*3fe0*/  HFMA2 R53, R48, R61.H0_H0, -72, -72 ;  /* 0xd480d48030357431 */ /* 0x000fe2000004003d */
[----:B------:R-:W-:Y:S01]  /*3ff0*/  FFMA.FTZ R60, R60, R13, R59 ;  /* 0x0000000d3c3c7223 */ /* 0x000fe2000001003b */
[----:B------:R-:W-:-:S02]  /*4000*/  HADD2.F32 R12, -RZ, R55.H1_H1 ;  /* 0x30000037ff0c7230 */ /* 0x000fc40000004100 */
[----:B------:R-:W-:Y:S02]  /*4010*/  HADD2.F32 R44, -RZ, R44.H1_H1 ;  /* 0x3000002cff2c7230 */ /* 0x000fe40000004100 */
[-C--:B------:R-:W-:Y:S01]  /*4020*/  HFMA2 R18, R18, R61.reuse.H0_H0, -72, -72 ;  /* 0xd480d48012127431 */ /* 0x080fe2000004003d */
[----:B------:R-:W-:Y:S01]  /*4030*/  FFMA.FTZ R66, R12, R57, R66 ;  /* 0x000000390c427223 */ /* 0x000fe20000010042 */
[----:B------:R-:W-:Y:S01]  /*4040*/  HADD2.F32 R41, -RZ, R41.H1_H1 ;  /* 0x30000029ff297230 */ /* 0x000fe20000004100 */
[C---:B------:R-:W-:Y:S01]  /*4050*/  FFMA.FTZ R25, R57.reuse, R44, R25 ;  /* 0x0000002c39197223 */ /* 0x040fe20000010019 */
[-C--:B------:R-:W-:Y:S02]  /*4060*/  HFMA2 R59, R24, R61.reuse.H0_H0, -72, -72 ;  /* 0xd480d480183b7431 */ /* 0x080fe4000004003d */
[----:B------:R-:W-:Y:S01]  /*4070*/  HFMA2 R55, R50, R61.H0_H0, -72, -72 ;  /* 0xd480d48032377431 */ /* 0x000fe2000004003d */
[----:B------:R-:W-:Y:S01]  /*4080*/  FFMA.FTZ R57, R57, R41, R60 ;  /* 0x0000002939397223 */ /* 0x000fe2000001003c */
[----:B------:R-:W-:-:S02]  /*4090*/  HADD2.F32 R65, -RZ, R19.H0_H0 ;  /* 0x20000013ff417230 */ /* 0x000fc40000004100 */
[----:B------:R-:W-:Y:S02]  /*40a0*/  HADD2.F32 R52, -RZ, R53.H0_H0 ;  /* 0x20000035ff347230 */ /* 0x000fe40000004100 */
[--C-:B------:R-:W-:Y:S02]  /*40b0*/  HADD2.F32 R48, -RZ, R18.reuse.H0_H0 ;  /* 0x20000012ff307230 */ /* 0x100fe40000004100 */
        /* <DEDUP_REMOVED lines=194> */
.L_x_199:
[----:B------:R-:W-:Y:S01]  /*4ce0*/  IMAD.WIDE R12, R17, c[0x0][0x18c], R62 ;  /* 0x00006300110c7a25 */ /* 0x000fe200078e023e */
[----:B------:R-:W0:Y:S05]  /*4cf0*/  LDS.64 R20, [UR4+0x30] ;  /* 0x00003004ff147984 */ /* 0x000e2a0008000a00 */
[----:B------:R-:W2:Y:S01]  /*4d00*/  LDG.E.128.CONSTANT R12, [R12.64] ;  /* 0x000000060c0c7981 */ /* 0x000ea2000c1e9d00 */
[----:B------:R-:W-:Y:S02]  /*4d10*/  PRMT R0, R0, 0x5410, R19 ;  /* 0x0000541000007816 */ /* 0x000fe40000000013 */
[----:B------:R-:W-:Y:S01]  /*4d20*/  PRMT R2, R2, 0x5410, R18 ;  /* 0x0000541002027816 */ /* 0x000fe20000000012 */
[----:B0-----:R-:W-:-:S02]  /*4d30*/  HADD2.F32 R33, -RZ, R21.H0_H0 ;  /* 0x20000015ff217230 */ /* 0x001fc40000004100 */
[----:B------:R-:W-:Y:S01]  /*4d40*/  HADD2.F32 R41, -RZ, R21.H1_H1 ;  /* 0x30000015ff297230 */ /* 0x000fe20000004100 */
[----:B--2---:R-:W-:Y:S02]  /*4d50*/  LOP3.LUT R17, R12, 0xf000f, RZ, 0xc0, !PT ;  /* 0x000f000f0c117812 */ /* 0x004fe400078ec0ff */
[----:B------:R-:W-:Y:S02]  /*4d60*/  LOP3.LUT R22, R13, 0xf000f, RZ, 0xc0, !PT ;  /* 0x000f000f0d167812 */ /* 0x000fe400078ec0ff */
[----:B------:R-:W-:Y:S02]  /*4d70*/  LOP3.LUT R17, R17, 0x64006400, RZ, 0xfc, !PT ;  /* 0x6400640011117812 */ /* 0x000fe400078efcff */
[----:B------:R-:W-:Y:S02]  /*4d80*/  LOP3.LUT R23, R14, 0xf000f, RZ, 0xc0, !PT ;  /* 0x000f000f0e177812 */ /* 0x000fe400078ec0ff */
[----:B------:R-:W-:Y:S01]  /*4d90*/  LOP3.LUT R34, R13, 0xf000f0, RZ, 0xc0, !PT ;  /* 0x00f000f00d227812 */ /* 0x000fe200078ec0ff */
[----:B------:R-:W-:Y:S01]  /*4da0*/  HADD2 R17, R17, -1032, -1032 ;  /* 0xe408e40811117430 */ /* 0x000fe20000000000 */
[----:B------:R-:W-:-:S02]  /*4db0*/  SHF.R.U32.HI R38, RZ, 0x8, R13 ;  /* 0x00000008ff267819 */ /* 0x000fc4000001160d */
[----:B------:R-:W-:Y:S02]  /*4dc0*/  LOP3.LUT R13, R15, 0xf000f, RZ, 0xc0, !PT ;  /* 0x000f000f0f0d7812 */ /* 0x000fe400078ec0ff */
[----:B------:R-:W-:Y:S01]  /*4dd0*/  LOP3.LUT R22, R22, 0x64006400, RZ, 0xfc, !PT ;  /* 0x6400640016167812 */ /* 0x000fe200078efcff */
[--C-:B------:R-:W-:Y:S01]  /*4de0*/  HADD2.F32 R32, -RZ, R17.reuse.H0_H0 ;  /* 0x20000011ff207230 */ /* 0x100fe20000004100 */
[----:B------:R-:W-:Y:S01]  /*4df0*/  LOP3.LUT R23, R23, 0x64006400, RZ, 0xfc, !PT ;  /* 0x6400640017177812 */ /* 0x000fe200078efcff */
[----:B------:R-:W-:Y:S01]  /*4e00*/  HADD2.F32 R31, -RZ, R17.H1_H1 ;  /* 0x30000011ff1f7230 */ /* 0x000fe20000004100 */
[----:B------:R-:W-:Y:S02]  /*4e10*/  LOP3.LUT R13, R13, 0x64006400, RZ, 0xfc, !PT ;  /* 0x640064000d0d7812 */ /* 0x000fe400078efcff */
[----:B------:R-:W-:Y:S01]  /*4e20*/  LOP3.LUT R35, R14, 0xf000f0, RZ, 0xc0, !PT ;  /* 0x00f000f00e237812 */ /* 0x000fe200078ec0ff */
[----:B------:R-:W-:Y:S01]  /*4e30*/  HADD2 R17, R23, -1032, -1032 ;  /* 0xe408e40817117430 */ /* 0x000fe20000000000 */
[----:B------:R-:W-:Y:S01]  /*4e40*/  SHF.R.U32.HI R39, RZ, 0x8, R14 ;  /* 0x00000008ff277819 */ /* 0x000fe2000001160e */
[----:B------:R-:W-:Y:S01]  /*4e50*/  HADD2 R14, R22, -1032, -1032 ;  /* 0xe408e408160e7430 */ /* 0x000fe20000000000 */
[----:B------:R-:W-:Y:S01]  /*4e60*/  LOP3.LUT R24, R12, 0xf000f0, RZ, 0xc0, !PT ;  /* 0x00f000f00c187812 */ /* 0x000fe200078ec0ff */
[----:B------:R-:W0:Y:S01]  /*4e70*/  LDS.64 R22, [UR4+0x38] ;  /* 0x00003804ff167984 */ /* 0x000e220008000a00 */
[----:B------:R-:W-:Y:S01]  /*4e80*/  HADD2 R13, R13, -1032, -1032 ;  /* 0xe408e4080d0d7430 */ /* 0x000fe20000000000 */
[----:B------:R-:W-:Y:S01]  /*4e90*/  SHF.R.U32.HI R37, RZ, 0x8, R12 ;  /* 0x00000008ff257819 */ /* 0x000fe2000001160c */
[----:B------:R-:W-:Y:S01]  /*4ea0*/  HADD2.F32 R30, -RZ, R14.H0_H0 ;  /* 0x2000000eff1e7230 */ /* 0x000fe20000004100 */
[----:B------:R-:W-:Y:S01]  /*4eb0*/  LOP3.LUT R12, R15, 0xf000f0, RZ, 0xc0, !PT ;  /* 0x00f000f00f0c7812 */ /* 0x000fe200078ec0ff */
[----:B------:R-:W-:Y:S01]  /*4ec0*/  HADD2.F32 R28, -RZ, R17.H0_H0 ;  /* 0x20000011ff1c7230 */ /* 0x000fe20000004100 */
[----:B------:R-:W-:Y:S01]  /*4ed0*/  SHF.R.U32.HI R46, RZ, 0x8, R15 ;  /* 0x00000008ff2e7819 */ /* 0x000fe2000001160f */
[----:B------:R-:W-:Y:S01]  /*4ee0*/  HADD2.F32 R15, -RZ, R20.H0_H0 ;  /* 0x20000014ff0f7230 */ /* 0x000fe20000004100 */
[----:B------:R-:W-:Y:S01]  /*4ef0*/  LOP3.LUT R24, R24, 0x64006400, RZ, 0xfc, !PT ;  /* 0x6400640018187812 */ /* 0x000fe200078efcff */
[----:B------:R-:W-:Y:S01]  /*4f00*/  HADD2.F32 R26, -RZ, R13.H0_H0 ;  /* 0x2000000dff1a7230 */ /* 0x000fe20000004100 */
[----:B------:R-:W-:Y:S01]  /*4f10*/  LOP3.LUT R34, R34, 0x64006400, RZ, 0xfc, !PT ;  /* 0x6400640022227812 */ /* 0x000fe200078efcff */
[----:B------:R-:W-:Y:S01]  /*4f20*/  HADD2.F32 R29, -RZ, R14.H1_H1 ;  /* 0x3000000eff1d7230 */ /* 0x000fe20000004100 */
[----:B------:R-:W-:Y:S01]  /*4f30*/  LOP3.LUT R14, R35, 0x64006400, RZ, 0xfc, !PT ;  /* 0x64006400230e7812 */ /* 0x000fe200078efcff */
[----:B------:R-:W-:Y:S01]  /*4f40*/  HADD2.F32 R27, -RZ, R17.H1_H1 ;  /* 0x30000011ff1b7230 */ /* 0x000fe20000004100 */
[----:B------:R-:W-:Y:S01]  /*4f50*/  LOP3.LUT R12, R12, 0x64006400, RZ, 0xfc, !PT ;  /* 0x640064000c0c7812 */ /* 0x000fe200078efcff */
        /* <DEDUP_REMOVED lines=16> */
[--C-:B------:R-:W-:Y:S01]  /*5060*/  HADD2.F32 R20, -RZ, R34.reuse.H0_H0 ;  /* 0x20000022ff147230 */ /* 0x100fe20000004100 */
[----:B------:R-:W-:Y:S01]  /*5070*/  LOP3.LUT R60, R39, 0xf000f0, RZ, 0xc0, !PT ;  /* 0x00f000f0273c7812 */ /* 0x000fe200078ec0ff */
[----:B------:R-:W-:Y:S01]  /*5080*/  HADD2.F32 R17, -RZ, R34.H1_H1 ;  /* 0x30000022ff117230 */ /* 0x000fe20000004100 */
[----:B------:R-:W-:Y:S01]  /*5090*/  FFMA.FTZ R34, R24, R33, R35 ;  /* 0x0000002118227223 */ /* 0x000fe20000010023 */
[----:B------:R-:W-:Y:S01]  /*50a0*/  HADD2.F32 R15, -RZ, R14.H0_H0 ;  /* 0x2000000eff0f7230 */ /* 0x000fe20000004100 */
[----:B------:R-:W-:Y:S01]  /*50b0*/  FFMA.FTZ R36, R33, R20, R36 ;  /* 0x0000001421247223 */ /* 0x000fe20000010024 */
[----:B------:R-:W-:Y:S01]  /*50c0*/  HADD2.F32 R13, -RZ, R12.H0_H0 ;  /* 0x2000000cff0d7230 */ /* 0x000fe20000004100 */
[----:B------:R-:W-:Y:S01]  /*50d0*/  FFMA.FTZ R53, R21, R41, R34 ;  /* 0x0000002915357223 */ /* 0x000fe20000010022 */
        /* <DEDUP_REMOVED lines=13> */
[C---:B------:R-:W-:Y:S01]  /*51b0*/  FFMA.FTZ R55, R41.reuse, R14, R40 ;  /* 0x0000000e29377223 */ /* 0x040fe20000010028 */
[----:B------:R-:W-:Y:S01]  /*51c0*/  LOP3.LUT R36, R36, 0x64006400, RZ, 0xfc, !PT ;  /* 0x6400640024247812 */ /* 0x000fe200078efcff */
[----:B------:R-:W-:Y:S01]  /*51d0*/  FFMA.FTZ R41, R41, R12, R44 ;  /* 0x0000000c29297223 */ /* 0x000fe2000001002c */
[----:B------:R-:W-:Y:S01]  /*51e0*/  HADD2 R44, R33, -1032, -1032 ;  /* 0xe408e408212c7430 */ /* 0x000fe20000000000 */
[----:B------:R-:W-:Y:S01]  /*51f0*/  LOP3.LUT R37, R37, 0xf000f0, RZ, 0xc0, !PT ;  /* 0x00f000f025257812 */ /* 0x000fe200078ec0ff */
[----:B------:R-:W-:Y:S01]  /*5200*/  HADD2 R59, R34, -1032, -1032 ;  /* 0xe408e408223b7430 */ /* 0x000fe20000000000 */
[----:B------:R-:W-:Y:S01]  /*5210*/  LOP3.LUT R63, R46, 0xf000f0, RZ, 0xc0, !PT ;  /* 0x00f000f02e3f7812 */ /* 0x000fe200078ec0ff */
[----:B------:R-:W-:-:S02]  /*5220*/  HADD2 R40, R35, -1032, -1032 ;  /* 0xe408e40823287430 */ /* 0x000fc40000000000 */
[----:B------:R-:W-:Y:S02]  /*5230*/  HADD2 R48, R36, -1032, -1032 ;  /* 0xe408e40824307430 */ /* 0x000fe40000000000 */
[----:B------:R-:W-:Y:S02]  /*5240*/  HADD2.F32 R36, -RZ, R44.H0_H0 ;  /* 0x2000002cff247230 */ /* 0x000fe40000004100 */
[--C-:B------:R-:W-:Y:S02]  /*5250*/  HADD2.F32 R35, -RZ, R59.reuse.H0_H0 ;  /* 0x2000003bff237230 */ /* 0x100fe40000004100 */
        /* <DEDUP_REMOVED lines=14> */
[----:B------:R-:W-:Y:S01]  /*5340*/  HADD2.F32 R57, -RZ, R23.H0_H0 ;  /* 0x20000017ff397230 */ /* 0x000fe20000004100 */
[----:B------:R-:W-:Y:S01]  /*5350*/  LOP3.LUT R48, R60, 0x64006400, RZ, 0xfc, !PT ;  /* 0x640064003c307812 */ /* 0x000fe200078efcff */
[C---:B------:R-:W-:Y:S01]  /*5360*/  FFMA.FTZ R60, R22.reuse, R41, R50 ;  /* 0x00000029163c7223 */ /* 0x040fe20000010032 */
[----:B------:R-:W-:Y:S01]  /*5370*/  LOP3.LUT R50, R63, 0x64006400, RZ, 0xfc, !PT ;  /* 0x640064003f327812 */ /* 0x000fe200078efcff */
[-C--:B------:R-:W-:Y:S01]  /*5380*/  HFMA2 R37, R38, R61.reuse.H0_H0, -72, -72 ;  /* 0xd480d48026257431 */ /* 0x080fe2000004003d */
[----:B------:R-:W-:Y:S01]  /*5390*/  FFMA.FTZ R62, R22, R40, R55 ;  /* 0x00000028163e7223 */ /* 0x000fe20000010037 */
[-C--:B------:R-:W-:Y:S01]  /*53a0*/  HFMA2 R46, R46, R61.reuse.H0_H0, -72, -72 ;  /* 0xd480d4802e2e7431 */ /* 0x080fe2000004003d */
[----:B------:R-:W-:Y:S01]  /*53b0*/  FFMA.FTZ R59, R44, R22, R53 ;  /* 0x000000162c3b7223 */ /* 0x000fe20000010035 */
[-C--:B------:R-:W-:Y:S01]  /*53c0*/  HFMA2 R48, R48, R61.reuse.H0_H0, -72, -72 ;  /* 0xd480d48030307431 */ /* 0x080fe2000004003d */
[----:B------:R-:W-:Y:S01]  /*53d0*/  FFMA.FTZ R22, R22, R39, R52 ;  /* 0x0000002716167223 */ /* 0x000fe20000010034 */
[----:B------:R-:W-:-:S02]  /*53e0*/  HFMA2 R50, R50, R61.H0_H0, -72, -72 ;  /* 0xd480d48032327431 */ /* 0x000fc4000004003d */
[----:B------:R-:W-:Y:S02]  /*53f0*/  HADD2.F32 R38, -RZ, R37.H0_H0 ;  /* 0x20000025ff267230 */ /* 0x000fe40000004100 */
[--C-:B------:R-:W-:Y:S02]  /*5400*/  HADD2.F32 R55, -RZ, R46.reuse.H0_H0 ;  /* 0x2000002eff377230 */ /* 0x100fe40000004100 */
[----:B------:R-:W-:Y:S01]  /*5410*/  HADD2.F32 R53, -RZ, R46.H1_H1 ;  /* 0x3000002eff357230 */ /* 0x000fe20000004100 */
[----:B------:R-:W-:Y:S01]  /*5420*/  FFMA.FTZ R64, R38, R57, R59 ;  /* 0x0000003926407223 */ /* 0x000fe2000001003b */
[--C-:B------:R-:W-:Y:S01]  /*5430*/  HADD2.F32 R52, -RZ, R48.reuse.H0_H0 ;  /* 0x20000030ff347230 */ /* 0x100fe20000004100 */
[C---:B------:R-:W-:Y:S01]  /*5440*/  FFMA.FTZ R60, R57.reuse, R55, R60 ;  /* 0x00000037393c7223 */ /* 0x040fe2000001003c */
[----:B------:R-:W-:Y:S02]  /*5450*/  HADD2.F32 R46, -RZ, R48.H1_H1 ;  /* 0x30000030ff2e7230 */ /* 0x000fe40000004100 */
[----:B------:R-:W-:Y:S01]  /*5460*/  HADD2.F32 R48, -RZ, R50.H0_H0 ;  /* 0x20000032ff307230 */ /* 0x000fe20000004100 */
[----:B------:R-:W-:Y:S01]  /*5470*/  FFMA.FTZ R62, R57, R52, R62 ;  /* 0x00000034393e7223 */ /* 0x000fe2000001003e */
[----:B------:R-:W-:-:S02]  /*5480*/  HADD2.F32 R23, -RZ, R23.H1_H1 ;  /* 0x30000017ff177230 */ /* 0x000fc40000004100 */
[----:B------:R-:W-:Y:S01]  /*5490*/  HADD2.F32 R37, -RZ, R37.H1_H1 ;  /* 0x30000025ff257230 */ /* 0x000fe20000004100 */
[----:B------:R-:W-:Y:S01]  /*54a0*/  FFMA.FTZ R22, R57, R48, R22 ;  /* 0x0000003039167223 */ /* 0x000fe20000010016 */
[----:B------:R-:W-:Y:S01]  /*54b0*/  HADD2.F32 R50, -RZ, R50.H1_H1 ;  /* 0x30000032ff327230 */ /* 0x000fe20000004100 */
[----:B------:R-:W-:Y:S02]  /*54c0*/  FFMA.FTZ R60, R23, R53, R60 ;  /* 0x00000035173c7223 */ /* 0x000fe4000001003c */
[----:B------:R-:W-:Y:S02]  /*54d0*/  FFMA.FTZ R57, R37, R23, R64 ;  /* 0x0000001725397223 */ /* 0x000fe40000010040 */
[C---:B------:R-:W-:Y:S02]  /*54e0*/  FFMA.FTZ R59, R23.reuse, R46, R62 ;  /* 0x0000002e173b7223 */ /* 0x040fe4000001003e */
        /* <DEDUP_REMOVED lines=180> */
.L_x_196:
[----:B------:R-:W-:Y:S01]  /*6030*/  IADD3 R54, R54, 0x20, RZ ;  /* 0x0000002036367810 */ /* 0x000fe20007ffe0ff */
[----:B------:R-:W-:Y:S01]  /*6040*/  UIADD3 UR4, UR4, 0x40, URZ ;  /* 0x0000004004047890 */ /* 0x000fe2000fffe03f */
[----:B------:R-:W-:Y:S02]  /*6050*/  MOV R9, c[0x0][0x18c] ;  /* 0x0000630000097a02 */ /* 0x000fe40000000f00 */
[C---:B------:R-:W-:Y:S02]  /*6060*/  ISETP.GE.AND P0, PT, R54.reuse, c[0x0][0x1b4], PT ;  /* 0x00006d0036007a0c */ /* 0x040fe40003f06270 */
[----:B------:R-:W-:Y:S01]  /*6070*/  ISETP.LT.AND P2, PT, R54, R49, PT ;  /* 0x000000313600720c */ /* 0x000fe20003f41270 */
[----:B------:R-:W-:-:S05]  /*6080*/  IMAD.WIDE R42, R9, 0x10, R42 ;  /* 0x00000010092a7825 */ /* 0x000fca00078e022a */
[----:B------:R-:W-:-:S07]  /*6090*/  MOV R50, R42 ;  /* 0x0000002a00327202 */ /* 0x000fce0000000f00 */
[----:B------:R-:W-:Y:S05]  /*60a0*/  @!P0 BRA P2, `(.L_x_200) ;  /* 0xffffb15000008947 */ /* 0x000fea000103ffff */
.L_x_195:
[----:B------:R-:W-:-:S04]  /*60b0*/  ISETP.GE.AND P0, PT, R54, R49, PT ;  /* 0x000000313600720c */ /* 0x000fc80003f06270 */
[----:B------:R-:W-:-:S13]  /*60c0*/  ISETP.GE.OR P0, PT, R54, c[0x0][0x1bc], P0 ;  /* 0x00006f0036007a0c */ /* 0x000fda0000706670 */
[----:B------:R-:W-:Y:S05]  /*60d0*/  @P0 BRA `(.L_x_201) ;  /* 0x0000132000000947 */ /* 0x000fea0003800000 */
[----:B------:R-:W-:-:S04]  /*60e0*/  MOV R9, c[0x0][0x18c] ;  /* 0x0000630000097a02 */ /* 0x000fc80000000f00 */
[----:B------:R-:W-:-:S04]  /*60f0*/  SHF.R.S32.HI R52, RZ, 0x1f, R9 ;  /* 0x0000001fff347819 */ /* 0x000fc80000011409 */
[----:B------:R-:W-:Y:S02]  /*6100*/  SHF.L.U64.HI R52, R9, 0x2, R52 ;  /* 0x0000000209347819 */ /* 0x000fe40000010234 */
.L_x_203:
[----:B------:R-:W-:-:S13]  /*6110*/  ISETP.NE.AND P0, PT, R54, R45, PT ;  /* 0x0000002d3600720c */ /* 0x000fda0003f05270 */
[----:B------:R-:W-:Y:S02]  /*6120*/  @!P0 IADD3 R47, R47, 0x1, RZ ;  /* 0x000000012f2f8810 */ /* 0x000fe40007ffe0ff */
[----:B------:R-:W-:Y:S02]  /*6130*/  @!P0 LEA R10, R54, 0x1, 0x1 ;  /* 0x00000001360a8811 */ /* 0x000fe400078e08ff */
[----:B------:R-:W-:Y:S02]  /*6140*/  @!P0 MOV R11, 0x2 ;  /* 0x00000002000b8802 */ /* 0x000fe40000000f00 */
[----:B------:R-:W-:-:S03]  /*6150*/  @!P0 LEA R12, R47, R1, 0x3 ;  /* 0x000000012f0c8211 */ /* 0x000fc600078e18ff */
[----:B------:R-:W-:-:S03]  /*6160*/  @!P0 IMAD.WIDE R10, R10, R11, c[0x0][0x198] ;  /* 0x000066000a0a8625 */ /* 0x000fc600078e020b */
[----:B------:R-:W2:Y:S04]  /*6170*/  @!P0 LDL.64 R12, [R12] ;  /* 0x000000000c0c8983 */ /* 0x000ea80000100a00 */
[----:B------:R-:W3:Y:S01]  /*6180*/  @!P0 LDG.E.U16.CONSTANT R11, [R10.64] ;  /* 0x000000060a0b8981 */ /* 0x000ee2000c1e9500 */
[----:B--2---:R-:W-:Y:S02]  /*6190*/  @!P0 PRMT R56, R12, 0x7610, R56 ;  /* 0x000076100c388816 */ /* 0x004fe40000000038 */
[----:B------:R-:W-:Y:S02]  /*61a0*/  @!P0 PRMT R58, R13, 0x7610, R58 ;  /* 0x000076100d3a8816 */ /* 0x000fe4000000003a */
[----:B---3--:R-:W-:Y:S02]  /*61b0*/  @!P0 IADD3 R45, R11, R54, RZ ;  /* 0x000000360b2d8210 */ /* 0x008fe40007ffe0ff */
[----:B------:R-:W-:-:S02]  /*61c0*/  @!P0 PRMT R56, R56, 0x7610, R12 ;  /* 0x0000761038388816 */ /* 0x000fc4000000000c */
[----:B------:R-:W-:Y:S01]  /*61d0*/  @!P0 PRMT R58, R58, 0x7610, R13 ;  /* 0x000076103a3a8816 */ /* 0x000fe2000000000d */
[----:B------:R-:W-:Y:S05]  /*61e0*/  @!P1 BRA `(.L_x_202) ;  /* 0x000011a000009947 */ /* 0x000fea0003800000 */
[----:B------:R-:W-:-:S05]  /*61f0*/  MOV R42, R50 ;  /* 0x00000032002a7202 */ /* 0x000fca0000000f00 */
[----:B------:R-:W2:Y:S01]  /*6200*/  LDG.E.128.CONSTANT R16, [R42.64] ;  /* 0x000000062a107981 */ /* 0x000ea2000c1e9d00 */
[----:B------:R-:W-:Y:S01]  /*6210*/  HFMA2.MMA R32, -RZ, RZ, 0, 0.25 ;  /* 0x00003400ff207435 */ /* 0x000fe200000001ff */
[----:B------:R-:W-:Y:S01]  /*6220*/  MOV R41, 0x2c00 ;  /* 0x00002c0000297802 */ /* 0x000fe20000000f00 */
[----:B------:R-:W-:Y:S01]  /*6230*/  HFMA2.MMA R48, -RZ, RZ, 0, 0.015625 ;  /* 0x00002400ff307435 */ /* 0x000fe200000001ff */
[----:B------:R-:W-:-:S07]  /*6240*/  ISETP.GE.AND P0, PT, R51, 0x2, PT ;  /* 0x000000023300780c */ /* 0x000fce0003f06270 */
[----:B------:R-:W-:Y:S02]  /*6250*/  PRMT R32, R32, 0x5410, R32 ;  /* 0x0000541020207816 */ /* 0x000fe40000000020 */
[----:B--2---:R-:W-:Y:S02]  /*6260*/  LOP3.LUT R11, R17, 0xc000c, RZ, 0xc0, !PT ;  /* 0x000c000c110b7812 */ /* 0x004fe400078ec0ff */
[----:B------:R-:W-:Y:S02]  /*6270*/  SHF.R.U32.HI R60, RZ, 0x8, R16 ;  /* 0x00000008ff3c7819 */ /* 0x000fe40000011610 */
[----:B------:R-:W-:Y:S02]  /*6280*/  LOP3.LUT R13, R18, 0xc000c, RZ, 0xc0, !PT ;  /* 0x000c000c120d7812 */ /* 0x000fe400078ec0ff */
[----:B------:R-:W-:Y:S02]  /*6290*/  LOP3.LUT R14, R19, 0xc000c, RZ, 0xc0, !PT ;  /* 0x000c000c130e7812 */ /* 0x000fe400078ec0ff */
[----:B------:R-:W-:-:S02]  /*62a0*/  LOP3.LUT R12, R11, 0x64006400, RZ, 0xfc, !PT ;  /* 0x640064000b0c7812 */ /* 0x000fc400078efcff */
[----:B------:R-:W-:Y:S02]  /*62b0*/  SHF.R.U32.HI R62, RZ, 0x8, R17 ;  /* 0x00000008ff3e7819 */ /* 0x000fe40000011611 */
[----:B------:R-:W-:Y:S02]  /*62c0*/  SHF.R.U32.HI R63, RZ, 0x8, R18 ;  /* 0x00000008ff3f7819 */ /* 0x000fe40000011612 */
[----:B------:R-:W-:Y:S02]  /*62d0*/  LOP3.LUT R11, R60, 0xc000c, RZ, 0xc0, !PT ;  /* 0x000c000c3c0b7812 */ /* 0x000fe400078ec0ff */
[----:B------:R-:W-:Y:S02]  /*62e0*/  SHF.R.U32.HI R61, RZ, 0x8, R19 ;  /* 0x00000008ff3d7819 */ /* 0x000fe40000011613 */
[----:B------:R-:W-:Y:S02]  /*62f0*/  LOP3.LUT R15, R13, 0x64006400, RZ, 0xfc, !PT ;  /* 0x640064000d0f7812 */ /* 0x000fe400078efcff */
[----:B------:R-:W-:-:S02]  /*6300*/  LOP3.LUT R21, R14, 0x64006400, RZ, 0xfc, !PT ;  /* 0x640064000e157812 */ /* 0x000fc400078efcff */
[----:B------:R-:W-:Y:S02]  /*6310*/  LOP3.LUT R10, R16, 0xc000c, RZ, 0xc0, !PT ;  /* 0x000c000c100a7812 */ /* 0x000fe400078ec0ff */
[----:B------:R-:W-:Y:S02]  /*6320*/  LOP3.LUT R13, R62, 0xc000c, RZ, 0xc0, !PT ;  /* 0x000c000c3e0d7812 */ /* 0x000fe400078ec0ff */
[----:B------:R-:W-:Y:S02]  /*6330*/  LOP3.LUT R20, R63, 0xc000c, RZ, 0xc0, !PT ;  /* 0x000c000c3f147812 */ /* 0x000fe400078ec0ff */
[----:B------:R-:W-:Y:S01]  /*6340*/  LOP3.LUT R14, R11, 0x64006400, RZ, 0xfc, !PT ;  /* 0x640064000b0e7812 */ /* 0x000fe200078efcff */
[-C--:B------:R-:W-:Y:S01]  /*6350*/  HFMA2 R11, R12, R32.reuse.H1_H1, -258, -258 ;  /* 0xdc08dc080c0b7431 */ /* 0x080fe20000060020 */
[----:B------:R-:W-:Y:S01]  /*6360*/  LOP3.LUT R22, R61, 0xc000c, RZ, 0xc0, !PT ;  /* 0x000c000c3d167812 */ /* 0x000fe200078ec0ff */
[-C--:B------:R-:W-:Y:S01]  /*6370*/  HFMA2 R12, R15, R32.reuse.H1_H1, -258, -258 ;  /* 0xdc08dc080f0c7431 */ /* 0x080fe20000060020 */
[----:B------:R-:W-:Y:S01]  /*6380*/  LOP3.LUT R15, R16, 0x300030, RZ, 0xc0, !PT ;  /* 0x00300030100f7812 */ /* 0x000fe200078ec0ff */
[----:B------:R-:W-:Y:S01]  /*6390*/  HFMA2 R14, R14, R32.H1_H1, -258, -258 ;  /* 0xdc08dc080e0e7431 */ /* 0x000fe20000060020 */
[----:B------:R-:W-:-:S02]  /*63a0*/  LOP3.LUT R25, R17, 0x300030, RZ, 0xc0, !PT ;  /* 0x0030003011197812 */ /* 0x000fc400078ec0ff */
        /* <DEDUP_REMOVED lines=9> */
[----:B------:R-:W-:-:S02]  /*6440*/  LOP3.LUT R29, R19, 0x300030, RZ, 0xc0, !PT ;  /* 0x00300030131d7812 */ /* 0x000fc400078ec0ff */
[----:B------:R-:W-:Y:S01]  /*6450*/  LOP3.LUT R24, R15, 0x64006400, RZ, 0xfc, !PT ;  /* 0x640064000f187812 */ /* 0x000fe200078efcff */
[----:B------:R-:W-:Y:S01]  /*6460*/  HFMA2 R32, R22, R32.H1_H1, -258, -258 ;  /* 0xdc08dc0816207431 */ /* 0x000fe20000060020 */
[----:B------:R-:W-:Y:S01]  /*6470*/  LOP3.LUT R26, R25, 0x64006400, RZ, 0xfc, !PT ;  /* 0x64006400191a7812 */ /* 0x000fe200078efcff */
[----:B------:R-:W0:Y:S01]  /*6480*/  LDS.128 R20, [UR4] ;  /* 0x00000004ff147984 */ /* 0x000e220008000c00 */
        /* <DEDUP_REMOVED lines=35> */
[-C--:B------:R-:W-:Y:S01]  /*66c0*/  HFMA2 R42, R25, R48.reuse.H0_H0, -18, -18 ;  /* 0xcc80cc80192a7431 */ /* 0x080fe20000040030 */
[----:B------:R-:W-:Y:S01]  /*66d0*/  LOP3.LUT R16, R16, 0x30003, RZ, 0xc0, !PT ;  /* 0x0003000310107812 */ /* 0x000fe200078ec0ff */
[----:B------:R-:W-:Y:S01]  /*66e0*/  HFMA2 R44, R27, R48.H0_H0, -18, -18 ;  /* 0xcc80cc801b2c7431 */ /* 0x000fe20000040030 */
[----:B------:R-:W-:Y:S01]  /*66f0*/  LOP3.LUT R18, R18, 0x30003, RZ, 0xc0, !PT ;  /* 0x0003000312127812 */ /* 0x000fe200078ec0ff */
[----:B------:R-:W1:Y:S01]  /*6700*/  LDS.128 R24, [UR4+0x10] ;  /* 0x00001004ff187984 */ /* 0x000e620008000c00 */
[----:B------:R-:W-:Y:S02]  /*6710*/  LOP3.LUT R16, R16, 0x64006400, RZ, 0xfc, !PT ;  /* 0x6400640010107812 */ /* 0x000fe400078efcff */
[----:B------:R-:W-:-:S02]  /*6720*/  LOP3.LUT R40, R63, 0xc000c0, RZ, 0xc0, !PT ;  /* 0x00c000c03f287812 */ /* 0x000fc400078ec0ff */
[----:B------:R-:W-:Y:S01]  /*6730*/  LOP3.LUT R18, R18, 0x64006400, RZ, 0xfc, !PT ;  /* 0x6400640012127812 */ /* 0x000fe200078efcff */
[----:B------:R-:W-:Y:S01]  /*6740*/  HADD2 R59, R16, -1026, -1026 ;  /* 0xe402e402103b7430 */ /* 0x000fe20000000000 */
[----:B------:R-:W-:Y:S02]  /*6750*/  LOP3.LUT R19, R19, 0x30003, RZ, 0xc0, !PT ;  /* 0x0003000313137812 */ /* 0x000fe400078ec0ff */
[----:B------:R-:W-:Y:S01]  /*6760*/  LOP3.LUT R53, R40, 0x64006400, RZ, 0xfc, !PT ;  /* 0x6400640028357812 */ /* 0x000fe200078efcff */
[-C--:B------:R-:W-:Y:S01]  /*6770*/  HFMA2 R40, R55, R48.reuse.H0_H0, -18, -18 ;  /* 0xcc80cc8037287431 */ /* 0x080fe20000040030 */
[----:B------:R-:W-:Y:S01]  /*6780*/  LOP3.LUT R17, R17, 0x30003, RZ, 0xc0, !PT ;  /* 0x0003000311117812 */ /* 0x000fe200078ec0ff */
[----:B------:R-:W-:Y:S01]  /*6790*/  HADD2 R55, R18, -1026, -1026 ;  /* 0xe402e40212377430 */ /* 0x000fe20000000000 */
[----:B------:R-:W-:Y:S01]  /*67a0*/  LOP3.LUT R19, R19, 0x64006400, RZ, 0xfc, !PT ;  /* 0x6400640013137812 */ /* 0x000fe200078efcff */
[-C--:B------:R-:W-:Y:S01]  /*67b0*/  HFMA2 R46, R53, R48.reuse.H0_H0, -18, -18 ;  /* 0xcc80cc80352e7431 */ /* 0x080fe20000040030 */
[----:B------:R-:W-:Y:S01]  /*67c0*/  LOP3.LUT R17, R17, 0x64006400, RZ, 0xfc, !PT ;  /* 0x6400640011117812 */ /* 0x000fe200078efcff */
[-C--:B0-----:R-:W-:Y:S01]  /*67d0*/  HFMA2.MMA R16, R59, R20.reuse, RZ ;  /* 0x000000143b107235 */ /* 0x081fe200000000ff */
[----:B------:R-:W-:Y:S01]  /*67e0*/  HFMA2 R48, R57, R48.H0_H0, -18, -18 ;  /* 0xcc80cc8039307431 */ /* 0x000fe20000040030 */
[----:B------:R-:W-:Y:S01]  /*67f0*/  LOP3.LUT R60, R60, 0x30003, RZ, 0xc0, !PT ;  /* 0x000300033c3c7812 */ /* 0x000fe200078ec0ff */
[----:B------:R-:W-:Y:S01]  /*6800*/  HADD2 R53, R19, -1026, -1026 ;  /* 0xe402e40213357430 */ /* 0x000fe20000000000 */
[----:B------:R-:W-:Y:S01]  /*6810*/  HFMA2.MMA R19, R55, R20, RZ ;  /* 0x0000001437137235 */ /* 0x000fe200000000ff */
[----:B------:R-:W-:Y:S01]  /*6820*/  HADD2 R57, R17, -1026, -1026 ;  /* 0xe402e40211397430 */ /* 0x000fe20000000000 */
[----:B------:R-:W-:Y:S01]  /*6830*/  HFMA2.MMA R16, R10, R21, R16 ;  /* 0x000000150a107235 */ /* 0x000fe20000000010 */
[----:B------:R-:W-:-:S02]  /*6840*/  LOP3.LUT R63, R63, 0x30003, RZ, 0xc0, !PT ;  /* 0x000300033f3f7812 */ /* 0x000fc400078ec0ff */
[-C--:B------:R-:W-:Y:S01]  /*6850*/  HFMA2 R17, R57, R20.reuse, RZ.H0_H0 ;  /* 0x0000001439117231 */ /* 0x080fe200000400ff */
[----:B------:R-:W-:Y:S01]  /*6860*/  HFMA2.MMA R19, R12, R21, R19 ;  /* 0x000000150c137235 */ /* 0x000fe20000000013 */
[----:B------:R-:W-:Y:S01]  /*6870*/  LOP3.LUT R60, R60, 0x64006400, RZ, 0xfc, !PT ;  /* 0x640064003c3c7812 */ /* 0x000fe200078efcff */
[----:B------:R-:W-:Y:S01]  /*6880*/  HFMA2 R20, R53, R20, RZ.H0_H0 ;  /* 0x0000001435147231 */ /* 0x000fe200000400ff */
[----:B------:R-:W-:Y:S01]  /*6890*/  LOP3.LUT R63, R63, 0x64006400, RZ, 0xfc, !PT ;  /* 0x640064003f3f7812 */ /* 0x000fe200078efcff */
[-C--:B------:R-:W-:Y:S01]  /*68a0*/  HFMA2 R18, R11, R21.reuse, R17 ;  /* 0x000000150b127231 */ /* 0x080fe20000000011 */
[-C--:B------:R-:W-:Y:S01]  /*68b0*/  HFMA2.MMA R17, R15, R22.reuse, R16 ;  /* 0x000000160f117235 */ /* 0x080fe20000000010 */
[----:B------:R-:W-:Y:S01]  /*68c0*/  HADD2 R67, R60, -1026, -1026 ;  /* 0xe402e4023c437430 */ /* 0x000fe20000000000 */
[----:B------:R-:W-:Y:S01]  /*68d0*/  HFMA2.MMA R19, R31, R22, R19 ;  /* 0x000000161f137235 */ /* 0x000fe20000000013 */
[-C--:B------:R-:W-:Y:S01]  /*68e0*/  HFMA2 R16, R29, R22.reuse, R18 ;  /* 0x000000161d107231 */ /* 0x080fe20000000012 */
[----:B------:R-:W-:Y:S01]  /*68f0*/  LOP3.LUT R62, R62, 0x30003, RZ, 0xc0, !PT ;  /* 0x000300033e3e7812 */ /* 0x000fe200078ec0ff */
[----:B------:R-:W-:Y:S01]  /*6900*/  HADD2 R63, R63, -1026, -1026 ;  /* 0xe402e4023f3f7430 */ /* 0x000fe20000000000 */
[-C--:B------:R-:W-:Y:S01]  /*6910*/  HFMA2.MMA R18, R34, R23.reuse, R17 ;  /* 0x0000001722127235 */ /* 0x080fe20000000011 */
[----:B------:R-:W-:Y:S01]  /*6920*/  LOP3.LUT R61, R61, 0x30003, RZ, 0xc0, !PT ;  /* 0x000300033d3d7812 */ /* 0x000fe200078ec0ff */
[----:B------:R-:W-:Y:S01]  /*6930*/  HFMA2.MMA R17, R38, R23, R19 ;  /* 0x0000001726117235 */ /* 0x000fe20000000013 */
[----:B------:R-:W-:Y:S01]  /*6940*/  HFMA2 R20, R13, R21, R20 ;  /* 0x000000150d147231 */ /* 0x000fe20000000014 */
[----:B------:R-:W-:Y:S01]  /*6950*/  LOP3.LUT R62, R62, 0x64006400, RZ, 0xfc, !PT ;  /* 0x640064003e3e7812 */ /* 0x000fe200078efcff */
[----:B------:R-:W-:Y:S01]  /*6960*/  HFMA2 R16, R36, R23, R16 ;  /* 0x0000001724107231 */ /* 0x000fe20000000010 */
[----:B------:R-:W-:Y:S01]  /*6970*/  LOP3.LUT R61, R61, 0x64006400, RZ, 0xfc, !PT ;  /* 0x640064003d3d7812 */ /* 0x000fe200078efcff */
[-C--:B-1----:R-:W-:Y:S01]  /*6980*/  HFMA2.MMA R18, R67, R24.reuse, R18 ;  /* 0x0000001843127235 */ /* 0x082fe20000000012 */
[----:B------:R-:W-:Y:S01]  /*6990*/  HFMA2 R20, R33, R22, R20 ;  /* 0x0000001621147231 */ /* 0x000fe20000000014 */
[----:B------:R-:W-:Y:S01]  /*69a0*/  HFMA2.MMA R17, R63, R24, R17 ;  /* 0x000000183f117235 */ /* 0x000fe20000000011 */
[----:B------:R-:W-:-:S02]  /*69b0*/  HADD2 R65, R62, -1026, -1026 ;  /* 0xe402e4023e417430 */ /* 0x000fc40000000000 */
[----:B------:R-:W-:Y:S01]  /*69c0*/  HFMA2 R23, R40, R23, R20 ;  /* 0x0000001728177231 */ /* 0x000fe20000000014 */
[-C--:B------:R-:W-:Y:S01]  /*69d0*/  HFMA2.MMA R18, R14, R25.reuse, R18 ;  /* 0x000000190e127235 */ /* 0x080fe20000000012 */
[----:B------:R-:W-:Y:S01]  /*69e0*/  HADD2 R61, R61, -1026, -1026 ;  /* 0xe402e4023d3d7430 */ /* 0x000fe20000000000 */
[----:B------:R-:W-:Y:S01]  /*69f0*/  HFMA2.MMA R17, R30, R25, R17 ;  /* 0x000000191e117235 */ /* 0x000fe20000000011 */
[-C--:B------:R-:W-:Y:S02]  /*6a00*/  HFMA2 R16, R65, R24.reuse, R16 ;  /* 0x0000001841107231 */ /* 0x080fe40000000010 */
[----:B------:R-:W-:Y:S01]  /*6a10*/  HFMA2 R23, R61, R24, R23 ;  /* 0x000000183d177231 */ /* 0x000fe20000000017 */
[-C--:B------:R-:W-:Y:S01]  /*6a20*/  HFMA2.MMA R21, R35, R26.reuse, R18 ;  /* 0x0000001a23157235 */ /* 0x080fe20000000012 */
[-C--:B------:R-:W-:Y:S02]  /*6a30*/  HFMA2 R16, R28, R25.reuse, R16 ;  /* 0x000000191c107231 */ /* 0x080fe40000000010 */
[----:B------:R-:W-:Y:S01]  /*6a40*/  HFMA2 R25, R32, R25, R23 ;  /* 0x0000001920197231 */ /* 0x000fe20000000017 */
[----:B------:R-:W-:Y:S01]  /*6a50*/  HFMA2.MMA R23, R39, R26, R17 ;  /* 0x0000001a27177235 */ /* 0x000fe20000000011 */
[-C--:B------:R-:W-:Y:S01]  /*6a60*/  HFMA2 R22, R37, R26.reuse, R16 ;  /* 0x0000001a25167231 */ /* 0x080fe20000000010 */
[-C--:B------:R-:W-:Y:S01]  /*6a70*/  HFMA2.MMA R21, R42, R27.reuse, R21 ;  /* 0x0000001b2a157235 */ /* 0x080fe20000000015 */
[----:B------:R-:W-:Y:S01]  /*6a80*/  HFMA2 R24, R41, R26, R25 ;  /* 0x0000001a29187231 */ /* 0x000fe20000000019 */
[----:B------:R-:W-:Y:S01]  /*6a90*/  MOV R25, R56 ;  /* 0x0000003800197202 */ /* 0x000fe20000000f00 */
[-C--:B------:R-:W-:Y:S01]  /*6aa0*/  HFMA2 R22, R44, R27.reuse, R22 ;  /* 0x0000001b2c167231 */ /* 0x080fe20000000016 */
[----:B------:R-:W-:Y:S01]  /*6ab0*/  HFMA2.MMA R23, R46, R27, R23 ;  /* 0x0000001b2e177235 */ /* 0x000fe20000000017 */
[----:B------:R-:W-:-:S02]  /*6ac0*/  HFMA2 R24, R48, R27, R24 ;  /* 0x0000001b30187231 */ /* 0x000fc40000000018 */
[----:B------:R-:W-:Y:S02]  /*6ad0*/  HADD2 R22, R22.H0_H0, R22.H1_H1 ;  /* 0x3000001616167230 */ /* 0x000fe40000000800 */
[----:B------:R-:W-:Y:S02]  /*6ae0*/  HADD2 R24, R24.H0_H0, R24.H1_H1 ;  /* 0x3000001818187230 */ /* 0x000fe40000000800 */
[----:B------:R-:W-:-:S03]  /*6af0*/  HADD2 R21, R21.H0_H0, R21.H1_H1 ;  /* 0x3000001515157230 */ /* 0x000fc60000000800 */
[----:B------:R-:W-:Y:S02]  /*6b00*/  HADD2 R23, R23.H0_H0, R23.H1_H1 ;  /* 0x3000001717177230 */ /* 0x000fe40000000800 */
[----:B------:R-:W-:-:S03]  /*6b10*/  PRMT R21, R21, 0x5410, R22 ;  /* 0x0000541015157816 */ /* 0x000fc60000000016 */
[----:B------:R-:W-:Y:S02]  /*6b20*/  PRMT R23, R23, 0x5410, R24 ;  /* 0x0000541017177816 */ /* 0x000fe40000000018 */
[----:B------:R-:W-:Y:S01]  /*6b30*/  MOV R24, R58 ;  /* 0x0000003a00187202 */ /* 0x000fe20000000f00 */
[----:B------:R-:W-:-:S04]  /*6b40*/  HFMA2.MMA R0, R21, R25, R0 ;  /* 0x0000001915007235 */ /* 0x000fc80000000000 */
        /* <DEDUP_REMOVED lines=132> */
.L_x_202:
[----:B------:R-:W-:Y:S01]  /*7390*/  IADD3 R54, R54, 0x10, RZ ;  /* 0x0000001036367810 */ /* 0x000fe20007ffe0ff */
[----:B------:R-:W-:Y:S01]  /*73a0*/  UIADD3 UR4, UR4, 0x20, URZ ;  /* 0x0000002004047890 */ /* 0x000fe2000fffe03f */
[----:B------:R-:W-:Y:S02]  /*73b0*/  LEA R50, P2, R9, R50, 0x2 ;  /* 0x0000003209327211 */ /* 0x000fe400078410ff */
[C---:B------:R-:W-:Y:S02]  /*73c0*/  ISETP.GE.AND P0, PT, R54.reuse, c[0x0][0x1bc], PT ;  /* 0x00006f0036007a0c */ /* 0x040fe40003f06270 */
[----:B------:R-:W-:Y:S02]  /*73d0*/  ISETP.LT.AND P3, PT, R54, R49, PT ;  /* 0x000000313600720c */ /* 0x000fe40003f61270 */
[----:B------:R-:W-:-:S11]  /*73e0*/  IADD3.X R43, R43, R52, RZ, P2, !PT ;  /* 0x000000342b2b7210 */ /* 0x000fd600017fe4ff */
[----:B------:R-:W-:Y:S05]  /*73f0*/  @!P0 BRA P3, `(.L_x_203) ;  /* 0xffffed1000008947 */ /* 0x000fea000183ffff */
.L_x_201:
[----:B------:R-:W-:Y:S05]  /*7400*/  @!P1 EXIT ;  /* 0x000000000000994d */ /* 0x000fea0003800000 */
[----:B------:R-:W0:Y:S01]  /*7410*/  S2R R11, SR_CTAID.X ;  /* 0x00000000000b7919 */ /* 0x000e220000002500 */
[----:B------:R-:W-:Y:S02]  /*7420*/  MOV R9, 0x2 ;  /* 0x0000000200097802 */ /* 0x000fe40000000f00 */
[----:B------:R-:W-:Y:S01]  /*7430*/  MOV R13, R0 ;  /* 0x00000000000d7202 */ /* 0x000fe20000000f00 */
[----:B------:R-:W0:Y:S04]  /*7440*/  S2R R12, SR_TID.X ;  /* 0x00000000000c7919 */ /* 0x000e280000002100 */
[----:B------:R-:W1:Y:S01]  /*7450*/  S2R R10, SR_CTAID.Y ;  /* 0x00000000000a7919 */ /* 0x000e620000002600 */
[----:B0-----:R-:W-:Y:S02]  /*7460*/  LEA R11, R11, R12, 0x6 ;  /* 0x0000000c0b0b7211 */ /* 0x001fe400078e30ff */
[----:B-1----:R-:W-:-:S02]  /*7470*/  SHF.L.U32 R10, R10, 0x2, RZ ;  /* 0x000000020a0a7819 */ /* 0x002fc400000006ff */
[----:B------:R-:W-:-:S05]  /*7480*/  SHF.L.U32 R11, R11, 0x2, RZ ;  /* 0x000000020b0b7819 */ /* 0x000fca00000006ff */
        /* <DEDUP_REMOVED lines=8> */
.L_x_207:
[----:B------:R-:W0:Y:S02]  /*7510*/  LDS R14, [R12] ;  /* 0x000000000c0e7984 */ /* 0x000e240000000800 */
[----:B0-----:R-:W-:-:S06]  /*7520*/  HADD2 R15, R14, R0 ;  /* 0x000000000e0f7230 */ /* 0x001fcc0000000000 */
[----:B------:R-:W0:Y:S02]  /*7530*/  ATOMS.CAST.SPIN R15, [R12], R14, R15 ;  /* 0x0000000e0c0f738d */ /* 0x000e24000180000f */
[----:B0-----:R-:W-:-:S13]  /*7540*/  ISETP.EQ.U32.AND P0, PT, R15, 0x1, PT ;  /* 0x000000010f00780c */ /* 0x001fda0003f02070 */
[----:B------:R-:W-:Y:S05]  /*7550*/  @!P0 BRA `(.L_x_207) ;  /* 0xffffffb000008947 */ /* 0x000fea000383ffff */
[----:B------:R-:W-:Y:S05]  /*7560*/  BRA `(.L_x_205) ;  /* 0x0000003000007947 */ /* 0x000fea0003800000 */
.L_x_206:
[----:B------:R-:W2:Y:S02]  /*7570*/  LD.E R0, [R10.64] ;  /* 0x000000060a007980 */ /* 0x000ea4000c101900 */
[----:B--2---:R-:W-:-:S05]  /*7580*/  IADD3 R13, R13, R0, RZ ;  /* 0x000000000d0d7210 */ /* 0x004fca0007ffe0ff */
[----:B------:R0:W-:Y:S02]  /*7590*/  ST.E [R10.64], R13 ;  /* 0x0000000d0a007985 */ /* 0x0001e4000c101906 */
.L_x_205:
[----:B------:R-:W-:Y:S05]  /*75a0*/  BSYNC B0 ;  /* 0x0000000000007941 */ /* 0x000fea0003800000 */
.L_x_204:
[----:B------:R-:W2:Y:S01]  /*75b0*/  ATOM.E.ADD.F16x2.RN.STRONG.GPU P0, RZ, [R10.64+0x4], R2 ;  /* 0x000004020aff798a */ /* 0x000ea2000810e9c6 */
[----:B------:R-:W-:Y:S01]  /*75c0*/  BSSY B0, `(.L_x_208) ;  /* 0x000000f000007945 */ /* 0x000fe20003800000 */
[----:B--2---:R-:W-:Y:S05]  /*75d0*/  @P0 BRA `(.L_x_209) ;  /* 0x000000d000000947 */ /* 0x004fea0003800000 */
[----:B------:R-:W1:Y:S02]  /*75e0*/  QSPC.E.S P0, RZ, [R10+0x4] ;  /* 0x000004000aff73aa */ /* 0x000e640000000500 */
[----:B-1----:R-:W-:Y:S05]  /*75f0*/  @!P0 BRA `(.L_x_210) ;  /* 0x0000008000008947 */ /* 0x002fea0003800000 */
[----:B------:R-:W-:-:S04]  /*7600*/  IADD3 R0, R10, 0x4, RZ ;  /* 0x000000040a007810 */ /* 0x000fc80007ffe0ff */
[----:B------:R-:W-:-:S05]  /*7610*/  LOP3.LUT R0, R0, 0xffffff, RZ, 0xc0, !PT ;  /* 0x00ffffff00007812 */ /* 0x000fca00078ec0ff */
.L_x_211:
[----:B------:R-:W1:Y:S02]  /*7620*/  LDS R12, [R0] ;  /* 0x00000000000c7984 */ /* 0x000e640000000800 */
[----:B01----:R-:W-:-:S10]  /*7630*/  HFMA2.MMA R13, R12, 1, 1, R2 ;  /* 0x3c003c000c0d7835 */ /* 0x003fd40000000002 */
[----:B------:R-:W0:Y:S02]  /*7640*/  ATOMS.CAST.SPIN R13, [R0], R12, R13 ;  /* 0x0000000c000d738d */ /* 0x000e24000180000d */
[----:B0-----:R-:W-:-:S13]  /*7650*/  ISETP.EQ.U32.AND P0, PT, R13, 0x1, PT ;  /* 0x000000010d00780c */ /* 0x001fda0003f02070 */
[----:B------:R-:W-:Y:S05]  /*7660*/  @!P0 BRA `(.L_x_211) ;  /* 0xffffffb000008947 */ /* 0x000fea000383ffff */
[----:B------:R-:W-:Y:S05]  /*7670*/  BRA `(.L_x_209) ;  /* 0x0000003000007947 */ /* 0x000fea0003800000 */
.L_x_210:
[----:B------:R-:W2:Y:S02]  /*7680*/  LD.E R0, [R10.64+0x4] ;  /* 0x000004060a007980 */ /* 0x000ea4000c101900 */
[----:B0-2---:R-:W-:-:S05]  /*7690*/  IADD3 R13, R2, R0, RZ ;  /* 0x00000000020d7210 */ /* 0x005fca0007ffe0ff */
[----:B------:R0:W-:Y:S02]  /*76a0*/  ST.E [R10.64+0x4], R13 ;  /* 0x0000040d0a007985 */ /* 0x0001e4000c101906 */
.L_x_209:
[----:B------:R-:W-:Y:S05]  /*76b0*/  BSYNC B0 ;  /* 0x0000000000007941 */ /* 0x000fea0003800000 */
.L_x_208:
        /* <DEDUP_REMOVED lines=8> */
[----:B------:R-:W-:Y:S02]  /*7740*/  LOP3.LUT R0, R10, 0xffffff, RZ, 0xc0, !PT ;  /* 0x00ffffff0a007812 */ /* 0x000fe400078ec0ff */
[----:B------:R-:W-:-:S03]  /*7750*/  MOV R13, R3 ;  /* 0x00000003000d7202 */ /* 0x000fc60000000f00 */
.L_x_215:
[----:B------:R-:W0:Y:S02]  /*7760*/  LDS R2, [R0] ;  /* 0x0000000000027984 */ /* 0x000e240000000800 */
[----:B0-----:R-:W-:-:S06]  /*7770*/  HADD2 R3, R2, R13 ;  /* 0x0000000d02037230 */ /* 0x001fcc0000000000 */
[----:B------:R-:W0:Y:S02]  /*7780*/  ATOMS.CAST.SPIN R3, [R0], R2, R3 ;  /* 0x000000020003738d */ /* 0x000e240001800003 */
[----:B0-----:R-:W-:-:S13]  /*7790*/  ISETP.EQ.U32.AND P0, PT, R3, 0x1, PT ;  /* 0x000000010300780c */ /* 0x001fda0003f02070 */
[----:B------:R-:W-:Y:S05]  /*77a0*/  @!P0 BRA `(.L_x_215) ;  /* 0xffffffb000008947 */ /* 0x000fea000383ffff */
[----:B------:R-:W-:Y:S05]  /*77b0*/  BRA `(.L_x_213) ;  /* 0x0000003000007947 */ /* 0x000fea0003800000 */
.L_x_214:
[----:B------:R-:W2:Y:S02]  /*77c0*/  LD.E R0, [R10.64] ;  /* 0x000000060a007980 */ /* 0x000ea4000c101900 */
[----:B--2---:R-:W-:-:S05]  /*77d0*/  IADD3 R3, R3, R0, RZ ;  /* 0x0000000003037210 */ /* 0x004fca0007ffe0ff */
[----:B------:R0:W-:Y:S02]  /*77e0*/  ST.E [R10.64], R3 ;  /* 0x000000030a007985 */ /* 0x0001e4000c101906 */
.L_x_213:
[----:B------:R-:W-:Y:S05]  /*77f0*/  BSYNC B0 ;  /* 0x0000000000007941 */ /* 0x000fea0003800000 */
.L_x_212:
[----:B------:R-:W2:Y:S01]  /*7800*/  ATOM.E.ADD.F16x2.RN.STRONG.GPU P0, RZ, [R10.64+0x4], R4 ;  /* 0x000004040aff798a */ /* 0x000ea2000810e9c6 */
[----:B------:R-:W-:Y:S01]  /*7810*/  BSSY B0, `(.L_x_216) ;  /* 0x000000f000007945 */ /* 0x000fe20003800000 */
[----:B--2---:R-:W-:Y:S05]  /*7820*/  @P0 BRA `(.L_x_217) ;  /* 0x000000d000000947 */ /* 0x004fea0003800000 */
[----:B------:R-:W1:Y:S02]  /*7830*/  QSPC.E.S P0, RZ, [R10+0x4] ;  /* 0x000004000aff73aa */ /* 0x000e640000000500 */
[----:B-1----:R-:W-:Y:S05]  /*7840*/  @!P0 BRA `(.L_x_218) ;  /* 0x0000008000008947 */ /* 0x002fea0003800000 */
[----:B------:R-:W-:-:S04]  /*7850*/  IADD3 R0, R10, 0x4, RZ ;  /* 0x000000040a007810 */ /* 0x000fc80007ffe0ff */
[----:B------:R-:W-:-:S05]  /*7860*/  LOP3.LUT R0, R0, 0xffffff, RZ, 0xc0, !PT ;  /* 0x00ffffff00007812 */ /* 0x000fca00078ec0ff */
.L_x_219:
[----:B------:R-:W1:Y:S02]  /*7870*/  LDS R2, [R0] ;  /* 0x0000000000027984 */ /* 0x000e640000000800 */
[----:B01----:R-:W-:-:S10]  /*7880*/  HFMA2.MMA R3, R2, 1, 1, R4 ;  /* 0x3c003c0002037835 */ /* 0x003fd40000000004 */
[----:B------:R-:W0:Y:S02]  /*7890*/  ATOMS.CAST.SPIN R3, [R0], R2, R3 ;  /* 0x000000020003738d */ /* 0x000e240001800003 */
[----:B0-----:R-:W-:-:S13]  /*78a0*/  ISETP.EQ.U32.AND P0, PT, R3, 0x1, PT ;  /* 0x000000010300780c */ /* 0x001fda0003f02070 */
[----:B------:R-:W-:Y:S05]  /*78b0*/  @!P0 BRA `(.L_x_219) ;  /* 0xffffffb000008947 */ /* 0x000fea000383ffff */
[----:B------:R-:W-:Y:S05]  /*78c0*/  BRA `(.L_x_217) ;  /* 0x0000003000007947 */ /* 0x000fea0003800000 */
.L_x_218:
[----:B------:R-:W2:Y:S02]  /*78d0*/  LD.E R0, [R10.64+0x4] ;  /* 0x000004060a007980 */ /* 0x000ea4000c101900 */
[----:B0-2---:R-:W-:-:S05]  /*78e0*/  IADD3 R3, R4, R0, RZ ;  /* 0x0000000004037210 */ /* 0x005fca0007ffe0ff */
[----:B------:R0:W-:Y:S02]  /*78f0*/  ST.E [R10.64+0x4], R3 ;  /* 0x000004030a007985 */ /* 0x0001e4000c101906 */
.L_x_217:
[----:B------:R-:W-:Y:S05]  /*7900*/  BSYNC B0 ;  /* 0x0000000000007941 */ /* 0x000fea0003800000 */
.L_x_216:
        /* <DEDUP_REMOVED lines=9> */
.L_x_223:
[----:B------:R-:W0:Y:S02]  /*79a0*/  LDS R2, [R0] ;  /* 0x0000000000027984 */ /* 0x000e240000000800 */
[----:B0-----:R-:W-:-:S06]  /*79b0*/  HADD2 R3, R2, R5 ;  /* 0x0000000502037230 */ /* 0x001fcc0000000000 */
[----:B------:R-:W0:Y:S02]  /*79c0*/  ATOMS.CAST.SPIN R3, [R0], R2, R3 ;  /* 0x000000020003738d */ /* 0x000e240001800003 */
[----:B0-----:R-:W-:-:S13]  /*79d0*/  ISETP.EQ.U32.AND P0, PT, R3, 0x1, PT ;  /* 0x000000010300780c */ /* 0x001fda0003f02070 */
[----:B------:R-:W-:Y:S05]  /*79e0*/  @!P0 BRA `(.L_x_223) ;  /* 0xffffffb000008947 */ /* 0x000fea000383ffff */
[----:B------:R-:W-:Y:S05]  /*79f0*/  BRA `(.L_x_221) ;  /* 0x0000003000007947 */ /* 0x000fea0003800000 */
.L_x_222:
[----:B------:R-:W2:Y:S02]  /*7a00*/  LD.E R0, [R10.64] ;  /* 0x000000060a007980 */ /* 0x000ea4000c101900 */
[----:B--2---:R-:W-:-:S05]  /*7a10*/  IADD3 R3, R5, R0, RZ ;  /* 0x0000000005037210 */ /* 0x004fca0007ffe0ff */
[----:B------:R0:W-:Y:S02]  /*7a20*/  ST.E [R10.64], R3 ;  /* 0x000000030a007985 */ /* 0x0001e4000c101906 */
.L_x_221:
[----:B------:R-:W-:Y:S05]  /*7a30*/  BSYNC B0 ;  /* 0x0000000000007941 */ /* 0x000fea0003800000 */
.L_x_220:
[----:B------:R-:W2:Y:S01]  /*7a40*/  ATOM.E.ADD.F16x2.RN.STRONG.GPU P0, RZ, [R10.64+0x4], R6 ;  /* 0x000004060aff798a */ /* 0x000ea2000810e9c6 */
[----:B------:R-:W-:Y:S01]  /*7a50*/  BSSY B0, `(.L_x_224) ;  /* 0x000000f000007945 */ /* 0x000fe20003800000 */
[----:B--2---:R-:W-:Y:S05]  /*7a60*/  @P0 BRA `(.L_x_225) ;  /* 0x000000d000000947 */ /* 0x004fea0003800000 */
[----:B------:R-:W1:Y:S02]  /*7a70*/  QSPC.E.S P0, RZ, [R10+0x4] ;  /* 0x000004000aff73aa */ /* 0x000e640000000500 */
[----:B-1----:R-:W-:Y:S05]  /*7a80*/  @!P0 BRA `(.L_x_226) ;  /* 0x0000008000008947 */ /* 0x002fea0003800000 */
[----:B------:R-:W-:-:S04]  /*7a90*/  IADD3 R0, R10, 0x4, RZ ;  /* 0x000000040a007810 */ /* 0x000fc80007ffe0ff */
[----:B------:R-:W-:-:S05]  /*7aa0*/  LOP3.LUT R0, R0, 0xffffff, RZ, 0xc0, !PT ;  /* 0x00ffffff00007812 */ /* 0x000fca00078ec0ff */
.L_x_227:
[----:B------:R-:W1:Y:S02]  /*7ab0*/  LDS R2, [R0] ;  /* 0x0000000000027984 */ /* 0x000e640000000800 */
[----:B01----:R-:W-:-:S10]  /*7ac0*/  HFMA2.MMA R3, R2, 1, 1, R6 ;  /* 0x3c003c0002037835 */ /* 0x003fd40000000006 */
[----:B------:R-:W0:Y:S02]  /*7ad0*/  ATOMS.CAST.SPIN R3, [R0], R2, R3 ;  /* 0x000000020003738d */ /* 0x000e240001800003 */
[----:B0-----:R-:W-:-:S13]  /*7ae0*/  ISETP.EQ.U32.AND P0, PT, R3, 0x1, PT ;  /* 0x000000010300780c */ /* 0x001fda0003f02070 */
[----:B------:R-:W-:Y:S05]  /*7af0*/  @!P0 BRA `(.L_x_227) ;  /* 0xffffffb000008947 */ /* 0x000fea000383ffff */
[----:B------:R-:W-:Y:S05]  /*7b00*/  BRA `(.L_x_225) ;  /* 0x0000003000007947 */ /* 0x000fea0003800000 */
.L_x_226:
[----:B------:R-:W2:Y:S02]  /*7b10*/  LD.E R0, [R10.64+0x4] ;  /* 0x000004060a007980 */ /* 0x000ea4000c101900 */
[----:B0-2---:R-:W-:-:S05]  /*7b20*/  IADD3 R3, R6, R0, RZ ;  /* 0x0000000006037210 */ /* 0x005fca0007ffe0ff */
[----:B------:R0:W-:Y:S02]  /*7b30*/  ST.E [R10.64+0x4], R3 ;  /* 0x000004030a007985 */ /* 0x0001e4000c101906 */
.L_x_225:
[----:B------:R-:W-:Y:S05]  /*7b40*/  BSYNC B0 ;  /* 0x0000000000007941 */ /* 0x000fea0003800000 */
.L_x_224:
        /* <DEDUP_REMOVED lines=9> */
.L_x_231:
[----:B------:R-:W0:Y:S02]  /*7be0*/  LDS R2, [R0] ;  /* 0x0000000000027984 */ /* 0x000e240000000800 */
[----:B0-----:R-:W-:-:S06]  /*7bf0*/  HADD2 R3, R2, R7 ;  /* 0x0000000702037230 */ /* 0x001fcc0000000000 */
[----:B------:R-:W0:Y:S02]  /*7c00*/  ATOMS.CAST.SPIN R3, [R0], R2, R3 ;  /* 0x000000020003738d */ /* 0x000e240001800003 */
[----:B0-----:R-:W-:-:S13]  /*7c10*/  ISETP.EQ.U32.AND P0, PT, R3, 0x1, PT ;  /* 0x000000010300780c */ /* 0x001fda0003f02070 */
[----:B------:R-:W-:Y:S05]  /*7c20*/  @!P0 BRA `(.L_x_231) ;  /* 0xffffffb000008947 */ /* 0x000fea000383ffff */
[----:B------:R-:W-:Y:S05]  /*7c30*/  BRA `(.L_x_229) ;  /* 0x0000003000007947 */ /* 0x000fea0003800000 */
.L_x_230:
[----:B------:R-:W2:Y:S02]  /*7c40*/  LD.E R0, [R10.64] ;  /* 0x000000060a007980 */ /* 0x000ea4000c101900 */
[----:B--2---:R-:W-:-:S05]  /*7c50*/  IADD3 R3, R7, R0, RZ ;  /* 0x0000000007037210 */ /* 0x004fca0007ffe0ff */
[----:B------:R0:W-:Y:S02]  /*7c60*/  ST.E [R10.64], R3 ;  /* 0x000000030a007985 */ /* 0x0001e4000c101906 */
.L_x_229:
[----:B------:R-:W-:Y:S05]  /*7c70*/  BSYNC B0 ;  /* 0x0000000000007941 */ /* 0x000fea0003800000 */
.L_x_228:
[----:B------:R-:W2:Y:S02]  /*7c80*/  ATOM.E.ADD.F16x2.RN.STRONG.GPU P0, RZ, [R10.64+0x4], R8 ;  /* 0x000004080aff798a */ /* 0x000ea4000810e9c6 */
[----:B--2---:R-:W-:Y:S05]  /*7c90*/  @P0 EXIT ;  /* 0x000000000000094d */ /* 0x004fea0003800000 */
[----:B------:R-:W1:Y:S02]  /*7ca0*/  QSPC.E.S P0, RZ, [R10+0x4] ;  /* 0x000004000aff73aa */ /* 0x000e640000000500 */
[----:B-1----:R-:W-:Y:S05]  /*7cb0*/  @!P0 BRA `(.L_x_232) ;  /* 0x0000008000008947 */ /* 0x002fea0003800000 */
[----:B0-----:R-:W-:-:S04]  /*7cc0*/  IADD3 R10, R10, 0x4, RZ ;  /* 0x000000040a0a7810 */ /* 0x001fc80007ffe0ff */
[----:B------:R-:W-:-:S05]  /*7cd0*/  LOP3.LUT R10, R10, 0xffffff, RZ, 0xc0, !PT ;  /* 0x00ffffff0a0a7812 */ /* 0x000fca00078ec0ff */
.L_x_233:
[----:B------:R-:W0:Y:S02]  /*7ce0*/  LDS R2, [R10] ;  /* 0x000000000a027984 */ /* 0x000e240000000800 */
[----:B0-----:R-:W-:-:S10]  /*7cf0*/  HFMA2.MMA R3, R2, 1, 1, R8 ;  /* 0x3c003c0002037835 */ /* 0x001fd40000000008 */
[----:B------:R-:W0:Y:S02]  /*7d00*/  ATOMS.CAST.SPIN R3, [R10], R2, R3 ;  /* 0x000000020a03738d */ /* 0x000e240001800003 */
[----:B0-----:R-:W-:-:S13]  /*7d10*/  ISETP.EQ.U32.AND P0, PT, R3, 0x1, PT ;  /* 0x000000010300780c */ /* 0x001fda0003f02070 */
[----:B------:R-:W-:Y:S05]  /*7d20*/  @!P0 BRA `(.L_x_233) ;  /* 0xffffffb000008947 */ /* 0x000fea000383ffff */
[----:B------:R-:W-:Y:S05]  /*7d30*/  EXIT ;  /* 0x000000000000794d */ /* 0x000fea0003800000 */
.L_x_232:
[----:B------:R-:W2:Y:S02]  /*7d40*/  LD.E R0, [R10.64+0x4] ;  /* 0x000004060a007980 */ /* 0x000ea4000c101900 */
[----:B0-2---:R-:W-:-:S05]  /*7d50*/  IADD3 R3, R8, R0, RZ ;  /* 0x0000000008037210 */ /* 0x005fca0007ffe0ff */
[----:B------:R-:W-:Y:S01]  /*7d60*/  ST.E [R10.64+0x4], R3 ;  /* 0x000004030a007985 */ /* 0x000fe2000c101906 */
[----:B------:R-:W-:Y:S05]  /*7d70*/  EXIT ;  /* 0x000000000000794d */ /* 0x000fea0003800000 */
.L_x_234:
        /* <DEDUP_REMOVED lines=16> */
.L_x_3718:


//--------------------- .text._Z23gemm_half_q_half_kernelILi4ELi172ELb0ELb0ELi64EEvPK6__halfPKjS4_S2_PS0_iiiiPKtS7_iiiiiibS2_i --------------------------
	.section	.text._Z23gemm_half_q_half_kernelILi4ELi172ELb0ELb0ELi64EEvPK6__halfPKjS4_S2_PS0_iiiiPKtS7_iiiiiibS2_i,"ax",@progbits
	.sectioninfo	@"SHI_REGISTERS=103"
	.align	128
        .global         _Z23gemm_half_q_half_kernelILi4ELi172ELb0ELb0ELi64EEvPK6__halfPKjS4_S2_PS0_iiiiPKtS7_iiiiiibS2_i
        .type           _Z23gemm_half_q_half_kernelILi4ELi172ELb0ELb0ELi64EEvPK6__halfPKjS4_S2_PS0_iiiiPKtS7_iiiiiibS2_i,@function
        .size           _Z23gemm_half_q_half_kernelILi4ELi172ELb0ELb0ELi64EEvPK6__halfPKjS4_S2_PS0_iiiiPKtS7_iiiiiibS2_i,(.L_x_3719 - _Z23gemm_half_q_half_kernelILi4ELi172ELb0ELb0ELi64EEvPK6__halfPKjS4_S2_PS0_iiiiPKtS7_iiiiiibS2_i)
        .other          _Z23gemm_half_q_half_kernelILi4ELi172ELb0ELb0ELi64EEvPK6__halfPKjS4_S2_PS0_iiiiPKtS7_iiiiiibS2_i,@"STO_CUDA_ENTRY STV_DEFAULT"
_Z23gemm_half_q_half_kernelILi4ELi172ELb0ELb0ELi64EEvPK6__halfPKjS4_S2_PS0_iiiiPKtS7_iiiiiibS2_i:
.text._Z23gemm_half_q_half_kernelILi4ELi172ELb0ELb0ELi64EEvPK6__halfPKjS4_S2_PS0_iiiiPKtS7_iiiiiibS2_i:
        /* <DEDUP_REMOVED lines=13> */
[C---:B------:R-:W-:Y:S02]  /*00d0*/  ISETP.GE.AND P1, PT, R2.reuse, 0x1, PT ;  /* 0x000000010200780c */ /* 0x040fe40003f26270 */
        /* <DEDUP_REMOVED lines=20> */
.L_x_239:
        /* <DEDUP_REMOVED lines=36> */
.L_x_238:
        /* <DEDUP_REMOVED lines=22> */
.L_x_240:
        /* <DEDUP_REMOVED lines=12> */
.L_x_237:
[----:B------:R-:W-:Y:S01]  /*0680*/  ISETP.GT.AND P2, PT, R59, 0x3, PT ;  /* 0x000000033b00780c */ /* 0x000fe20003f44270 */
[----:B------:R-:W-:Y:S01]  /*0690*/  IMAD.SHL.U32 R24, R8, 0x2, RZ ;  /* 0x0000000208187824 */ /* 0x000fe200078e00ff */
[----:B------:R-:W-:Y:S01]  /*06a0*/  PLOP3.LUT P0, PT, PT, PT, PT, 0x80, 0x0 ;  /* 0x000000000000781c */ /* 0x000fe20003f0f070 */
[----:B------:R-:W-:-:S10]  /*06b0*/  IMAD.MOV.U32 R3, RZ, RZ, RZ ;  /* 0x000000ffff037224 */ /* 0x000fd400078e00ff */
[----:B------:R-:W-:Y:S05]  /*06c0*/  @!P2 BRA `(.L_x_241) ;  /* 0x000002600000a947 */ /* 0x000fea0003800000 */
[----:B------:R-:W-:Y:S02]  /*06d0*/  PLOP3.LUT P0, PT, PT, PT, PT, 0x8, 0x0 ;  /* 0x000000000000781c */ /* 0x000fe40003f0e170 */
[----:B------:R-:W-:Y:S02]  /*06e0*/  IADD3 R26, R59, -0x3, RZ ;  /* 0xfffffffd3b1a7810 */ /* 0x000fe40007ffe0ff */
.L_x_242:
        /* <DEDUP_REMOVED lines=36> */
.L_x_241:
        /* <DEDUP_REMOVED lines=22> */
.L_x_243:
[----:B------:R-:W-:-:S13]  /*0a90*/  ISETP.LT.OR P0, PT, R3, R59, P0 ;  /* 0x0000003b0300720c */ /* 0x000fda0000701670 */
[----:B------:R-:W-:Y:S05]  /*0aa0*/  @!P0 BRA `(.L_x_236) ;  /* 0x0000009000008947 */ /* 0x000fea0003800000 */
[----:B0-----:R-:W-:-:S05]  /*0ab0*/  LEA R6, R0, R3, 0x2 ;  /* 0x0000000300067211 */ /* 0x001fca00078e10ff */
        /* <DEDUP_REMOVED lines=8> */
.L_x_236:
[----:B------:R-:W-:Y:S05]  /*0b40*/  BSYNC B0 ;  /* 0x0000000000007941 */ /* 0x000fea0003800000 */
.L_x_235:
        /* <DEDUP_REMOVED lines=14> */
.L_x_246:
        /* <DEDUP_REMOVED lines=19> */
.L_x_245:
        /* <DEDUP_REMOVED lines=14> */
.L_x_247:
[----:B------:R-:W-:-:S13]  /*0e40*/  ISETP.LT.OR P0, PT, R13, R59, P0 ;  /* 0x0000003b0d00720c */ /* 0x000fda0000701670 */
[----:B------:R-:W-:Y:S02]  /*0e50*/  @P0 IMAD R0, R0, 0x4, R13 ;  /* 0x0000000400000824 */ /* 0x000fe400078e020d */
[----:B0-----:R-:W-:Y:S02]  /*0e60*/  @P0 IMAD.MOV.U32 R3, RZ, RZ, 0x2 ;  /* 0x00000002ff030424 */ /* 0x001fe400078e00ff */
[----:B------:R-:W-:-:S04]  /*0e70*/  @P0 IMAD R0, R0, c[0x0][0x18c], R5 ;  /* 0x0000630000000a24 */ /* 0x000fc800078e0205 */
[----:B------:R-:W-:-:S05]  /*0e80*/  @P0 IMAD.WIDE R2, R0, R3, c[0x0][0x180] ;  /* 0x0000600000020625 */ /* 0x000fca00078e0203 */
[----:B------:R0:W-:Y:S02]  /*0e90*/  @P0 STG.E.64 [R2.64], RZ ;  /* 0x000000ff02000986 */ /* 0x0001e4000c101b06 */
.L_x_244:
[----:B------:R-:W-:Y:S01]  /*0ea0*/  BAR.SYNC.DEFER_BLOCKING 0x0 ;  /* 0x0000000000007b1d */ /* 0x000fe20000010000 */
[----:B------:R-:W-:Y:S01]  /*0eb0*/  ISETP.GE.AND P0, PT, R63, R61, PT ;  /* 0x0000003d3f00720c */ /* 0x000fe20003f06270 */
[----:B------:R-:W-:Y:S01]  /*0ec0*/  IMAD.MOV.U32 R17, RZ, RZ, 0x2 ;  /* 0x00000002ff117424 */ /* 0x000fe200078e00ff */
[----:B------:R-:W-:-:S05]  /*0ed0*/  SHF.L.U32 R48, R4, 0x7, RZ ;  /* 0x0000000704307819 */ /* 0x000fca00000006ff */
[----:B------:R-:W-:-:S06]  /*0ee0*/  IMAD.WIDE R48, R48, R17, c[0x0][0x198] ;  /* 0x0000660030307625 */ /* 0x000fcc00078e0211 */
[----:B------:R-:W-:Y:S05]  /*0ef0*/  @P0 BRA `(.L_x_248) ;  /* 0x0000033000000947 */ /* 0x000fea0003800000 */
[----:B------:R1:W5:Y:S01]  /*0f00*/  LDG.E.U16.CONSTANT R0, [R48.64] ;  /* 0x0000000630007981 */ /* 0x000362000c1e9500 */
[----:B------:R-:W-:Y:S01]  /*0f10*/  SHF.R.S32.HI R6, RZ, 0x1f, R5 ;  /* 0x0000001fff067819 */ /* 0x000fe20000011405 */
[----:B0-----:R-:W-:Y:S02]  /*0f20*/  IMAD.SHL.U32 R2, R5, 0x4, RZ ;  /* 0x0000000405027824 */ /* 0x001fe400078e00ff */
[----:B------:R-:W-:Y:S01]  /*0f30*/  IMAD.MOV.U32 R12, RZ, RZ, RZ ;  /* 0x000000ffff0c7224 */ /* 0x000fe200078e00ff */
[----:B------:R-:W-:Y:S01]  /*0f40*/  LEA.HI R6, R6, R5, RZ, 0x3 ;  /* 0x0000000506067211 */ /* 0x000fe200078f18ff */
[----:B------:R-:W-:Y:S01]  /*0f50*/  IMAD.MOV.U32 R14, RZ, RZ, R63 ;  /* 0x000000ffff0e7224 */ /* 0x000fe200078e003f */
[----:B------:R-:W-:Y:S02]  /*0f60*/  LOP3.LUT R10, R2, 0x10, RZ, 0xc0, !PT ;  /* 0x00000010020a7812 */ /* 0x000fe400078ec0ff */
[----:B------:R-:W-:Y:S02]  /*0f70*/  SHF.R.S32.HI R11, RZ, 0x3, R6 ;  /* 0x00000003ff0b7819 */ /* 0x000fe40000011406 */
.L_x_249:
        /* <DEDUP_REMOVED lines=43> */
.L_x_248:
[----:B------:R-:W2:Y:S04]  /*1230*/  LDL.64 R96, [R1] ;  /* 0x0000000001607983 */ /* 0x000ea80000100a00 */
[----:B-1----:R-:W3:Y:S01]  /*1240*/  LDG.E.U16.CONSTANT R48, [R48.64+0x2] ;  /* 0x0000020630307981 */ /* 0x002ee2000c1e9500 */
[C---:B------:R-:W-:Y:S01]  /*1250*/  ISETP.GT.AND P2, PT, R63.reuse, c[0x0][0x1a8], PT ;  /* 0x00006a003f007a0c */ /* 0x040fe20003f44270 */
[----:B------:R-:W-:Y:S01]  /*1260*/  UMOV UR4, URZ ;  /* 0x0000003f00047c82 */ /* 0x000fe20008000000 */
[C---:B------:R-:W-:Y:S01]  /*1270*/  ISETP.GT.AND P3, PT, R63.reuse, c[0x0][0x1ac], PT ;  /* 0x00006b003f007a0c */ /* 0x040fe20003f64270 */
[----:B------:R-:W-:Y:S01]  /*1280*/  IMAD.MOV.U32 R60, RZ, RZ, RZ ;  /* 0x000000ffff3c7224 */ /* 0x000fe200078e00ff */
        /* <DEDUP_REMOVED lines=10> */
[----:B------:R-:W-:Y:S02]  /*1330*/  @P5 IMNMX R7, R63, c[0x0][0x1b8], PT ;  /* 0x00006e003f075a17 */ /* 0x000fe40003800200 */
[----:B------:R-:W-:Y:S02]  /*1340*/  @P3 IADD3 R2, R2, -c[0x0][0x1ac], RZ ;  /* 0x80006b0002023a10 */ /* 0x000fe40007ffe0ff */
[----:B------:R-:W-:-:S02]  /*1350*/  @P2 LEA.HI R3, R3, R0, RZ, 0x5 ;  /* 0x0000000003032211 */ /* 0x000fc400078f28ff */
[----:B------:R-:W-:Y:S02]  /*1360*/  @P4 IMNMX R6, R63, c[0x0][0x1b4], PT ;  /* 0x00006d003f064a17 */ /* 0x000fe40003800200 */
[----:B------:R-:W-:Y:S02]  /*1370*/  @P5 IADD3 R0, R7, -c[0x0][0x1b4], RZ ;  /* 0x80006d0007005a10 */ /* 0x000fe40007ffe0ff */
[----:B------:R-:W-:Y:S02]  /*1380*/  @P3 SHF.R.S32.HI R7, RZ, 0x1f, R2 ;  /* 0x0000001fff073819 */ /* 0x000fe40000011402 */
[----:B------:R-:W-:Y:S02]  /*1390*/  @P4 IADD3 R6, R6, -c[0x0][0x1b0], RZ ;  /* 0x80006c0006064a10 */ /* 0x000fe40007ffe0ff */
[----:B------:R-:W-:Y:S02]  /*13a0*/  @P6 IMNMX R8, R63, c[0x0][0x1bc], PT ;  /* 0x00006f003f086a17 */ /* 0x000fe40003800200 */
[----:B------:R-:W-:-:S02]  /*13b0*/  @P5 SHF.R.S32.HI R11, RZ, 0x1f, R0 ;  /* 0x0000001fff0b5819 */ /* 0x000fc40000011400 */
[----:B------:R-:W-:Y:S01]  /*13c0*/  @P3 LEA.HI R7, R7, R2, RZ, 0x5 ;  /* 0x0000000207073211 */ /* 0x000fe200078f28ff */
[----:B------:R-:W-:Y:S01]  /*13d0*/  IMAD.MOV.U32 R2, RZ, RZ, RZ ;  /* 0x000000ffff027224 */ /* 0x000fe200078e00ff */
[----:B------:R-:W-:Y:S02]  /*13e0*/  @P4 SHF.R.S32.HI R9, RZ, 0x1f, R6 ;  /* 0x0000001fff094819 */ /* 0x000fe40000011406 */
[----:B------:R-:W-:Y:S02]  /*13f0*/  @P6 IADD3 R8, R8, -c[0x0][0x1b8], RZ ;  /* 0x80006e0008086a10 */ /* 0x000fe40007ffe0ff */
[----:B------:R-:W-:Y:S01]  /*1400*/  @P5 LEA.HI R11, R11, R0, RZ, 0x5 ;  /* 0x000000000b0b5211 */ /* 0x000fe200078f28ff */
[----:B------:R-:W-:Y:S01]  /*1410*/  HFMA2.MMA R0, -RZ, RZ, 0, 0 ;  /* 0x00000000ff007435 */ /* 0x000fe200000001ff */
[----:B------:R-:W-:Y:S02]  /*1420*/  @P3 SHF.R.S32.HI R7, RZ, 0x5, R7 ;  /* 0x00000005ff073819 */ /* 0x000fe40000011407 */
[----:B------:R-:W-:Y:S01]  /*1430*/  @P4 LEA.HI R6, R9, R6, RZ, 0x5 ;  /* 0x0000000609064211 */ /* 0x000fe200078f28ff */
[----:B------:R-:W-:Y:S01]  /*1440*/  IMAD.MOV.U32 R9, RZ, RZ, RZ ;  /* 0x000000ffff097224 */ /* 0x000fe200078e00ff */
[----:B------:R-:W-:Y:S01]  /*1450*/  @P6 SHF.R.S32.HI R13, RZ, 0x1f, R8 ;  /* 0x0000001fff0d6819 */ /* 0x000fe20000011408 */
[----:B------:R-:W-:Y:S01]  /*1460*/  @P3 IMAD R0, R7, 0x5, RZ ;  /* 0x0000000507003824 */ /* 0x000fe200078e02ff */
[----:B------:R-:W-:-:S02]  /*1470*/  @P2 SHF.R.S32.HI R3, RZ, 0x5, R3 ;  /* 0x00000005ff032819 */ /* 0x000fc40000011403 */
[----:B------:R-:W-:Y:S02]  /*1480*/  @P4 SHF.R.S32.HI R6, RZ, 0x5, R6 ;  /* 0x00000005ff064819 */ /* 0x000fe40000011406 */
        /* <DEDUP_REMOVED lines=30> */
[----:B---3--:R-:W-:Y:S01]  /*1670*/  IMAD.IADD R48, R63, 0x1, R48 ;  /* 0x000000013f307824 */ /* 0x008fe200078e0230 */
[----:B------:R-:W-:Y:S05]  /*1680*/  @P0 BRA `(.L_x_250) ;  /* 0x00005de000000947 */ /* 0x000fea0003800000 */
[----:B------:R-:W-:Y:S01]  /*1690*/  ULDC UR4, c[0x0][0x18c] ;  /* 0x0000630000047ab9 */ /* 0x000fe20000000800 */
[----:B------:R-:W-:Y:S01]  /*16a0*/  IADD3 R10, P0, P2, R5, c[0x0][0x18c], R10 ;  /* 0x00006300050a7a10 */ /* 0x000fe20007a1e00a */
[----:B------:R-:W-:Y:S01]  /*16b0*/  USHF.R.S32.HI UR4, URZ, 0x1f, UR4 ;  /* 0x0000001f3f047899 */ /* 0x000fe20008011404 */
[----:B------:R-:W-:Y:S02]  /*16c0*/  MOV R60, RZ ;  /* 0x000000ff003c7202 */ /* 0x000fe40000000f00 */
[----:B------:R-:W-:Y:S02]  /*16d0*/  LEA R5, P3, R10, c[0x0][0x168], 0x2 ;  /* 0x00005a000a057a11 */ /* 0x000fe400078610ff */
[----:B------:R-:W-:-:S02]  /*16e0*/  PRMT R58, RZ, 0x7610, R58 ;  /* 0x00007610ff3a7816 */ /* 0x000fc4000000003a */
[----:B------:R-:W-:Y:S01]  /*16f0*/  IADD3.X R7, R0, UR4, R7, P0, P2 ;  /* 0x0000000400077c10 */ /* 0x000fe200087e4407 */
[----:B------:R-:W-:-:S03]  /*1700*/  UMOV UR4, URZ ;  /* 0x0000003f00047c82 */ /* 0x000fc60008000000 */
[----:B------:R-:W-:Y:S02]  /*1710*/  LEA.HI.X R10, R10, c[0x0][0x16c], R7, 0x2, P3 ;  /* 0x00005b000a0a7a11 */ /* 0x000fe400018f1407 */
.L_x_255:
        /* <DEDUP_REMOVED lines=20> */
[----:B------:R-:W-:Y:S02]  /*1860*/  LEA.HI R19, R12, 0xffffff80, RZ, 0x8 ;  /* 0xffffff800c137811 */ /* 0x000fe400078f40ff */
[----:B------:R-:W-:Y:S02]  /*1870*/  IADD3 R23, R21, -0x80, RZ ;  /* 0xffffff8015177810 */ /* 0x000fe40007ffe0ff */
[----:B------:R-:W-:Y:S02]  /*1880*/  LOP3.LUT R21, R15, 0xff, RZ, 0xc0, !PT ;  /* 0x000000ff0f157812 */ /* 0x000fe400078ec0ff */
[----:B------:R3:W-:Y:S01]  /*1890*/  I2F.F16 R41, R23 ;  /* 0x0000001700297306 */ /* 0x0007e20000200c00 */
[----:B------:R-:W-:Y:S02]  /*18a0*/  LEA.HI R17, R13, 0xffffff80, RZ, 0x8 ;  /* 0xffffff800d117811 */ /* 0x000fe400078f40ff */
[----:B------:R-:W-:-:S02]  /*18b0*/  IADD3 R25, R21, -0x80, RZ ;  /* 0xffffff8015197810 */ /* 0x000fc40007ffe0ff */
[----:B------:R-:W-:Y:S02]  /*18c0*/  LOP3.LUT R21, R12, 0xff, RZ, 0xc0, !PT ;  /* 0x000000ff0c157812 */ /* 0x000fe400078ec0ff */
[----:B------:R-:W-:Y:S01]  /*18d0*/  SHF.R.U32.HI R29, RZ, 0x8, R14 ;  /* 0x00000008ff1d7819 */ /* 0x000fe2000001160e */
[----:B------:R0:W-:Y:S01]  /*18e0*/  I2F.F16 R43, R25 ;  /* 0x00000019002b7306 */ /* 0x0001e20000200c00 */
[----:B---3--:R-:W-:Y:S02]  /*18f0*/  LOP3.LUT R23, R9, 0xff, RZ, 0xc0, !PT ;  /* 0x000000ff09177812 */ /* 0x008fe400078ec0ff */
[----:B------:R-:W-:Y:S02]  /*1900*/  IADD3 R22, R21, -0x80, RZ ;  /* 0xffffff8015167810 */ /* 0x000fe40007ffe0ff */
[----:B------:R-:W-:Y:S02]  /*1910*/  IADD3 R24, R23, -0x80, RZ ;  /* 0xffffff8017187810 */ /* 0x000fe40007ffe0ff */
[----:B------:R-:W-:Y:S01]  /*1920*/  LOP3.LUT R21, R14, 0xff, RZ, 0xc0, !PT ;  /* 0x000000ff0e157812 */ /* 0x000fe200078ec0ff */
[----:B------:R1:W-:Y:S01]  /*1930*/  I2F.F16 R36, R22 ;  /* 0x0000001600247306 */ /* 0x0003e20000200c00 */
[----:B------:R-:W-:-:S02]  /*1940*/  LOP3.LUT R23, R10, 0xff, RZ, 0xc0, !PT ;  /* 0x000000ff0a177812 */ /* 0x000fc400078ec0ff */
[----:B------:R-:W-:Y:S02]  /*1950*/  IADD3 R26, R21, -0x80, RZ ;  /* 0xffffff80151a7810 */ /* 0x000fe40007ffe0ff */
[----:B0-----:R-:W-:Y:S02]  /*1960*/  IADD3 R25, R23, -0x80, RZ ;  /* 0xffffff8017197810 */ /* 0x001fe40007ffe0ff */
[----:B------:R-:W-:Y:S01]  /*1970*/  LOP3.LUT R23, R11, 0xff, RZ, 0xc0, !PT ;  /* 0x000000ff0b177812 */ /* 0x000fe200078ec0ff */
[----:B------:R0:W-:Y:S01]  /*1980*/  I2F.F16 R42, R26 ;  /* 0x0000001a002a7306 */ /* 0x0001e20000200c00 */
[----:B-1----:R-:W-:Y:S02]  /*1990*/  SHF.R.U32.HI R22, RZ, 0x8, R12 ;  /* 0x00000008ff167819 */ /* 0x002fe4000001160c */
[----:B------:R-:W-:Y:S02]  /*19a0*/  LEA.HI R18, R14, 0xffffff80, RZ, 0x8 ;  /* 0xffffff800e127811 */ /* 0x000fe400078f40ff */
[----:B------:R-:W-:-:S02]  /*19b0*/  LOP3.LUT R22, R22, 0xff, RZ, 0xc0, !PT ;  /* 0x000000ff16167812 */ /* 0x000fc400078ec0ff */
[----:B------:R-:W-:Y:S01]  /*19c0*/  LEA.HI R20, R15, 0xffffff80, RZ, 0x8 ;  /* 0xffffff800f147811 */ /* 0x000fe200078f40ff */
[----:B------:R-:W1:Y:S01]  /*19d0*/  I2F.F16 R17, R17 ;  /* 0x0000001100117306 */ /* 0x000e620000200c00 */
[----:B0-----:R-:W-:Y:S02]  /*19e0*/  IADD3 R26, R23, -0x80, RZ ;  /* 0xffffff80171a7810 */ /* 0x001fe40007ffe0ff */
[----:B------:R-:W-:Y:S02]  /*19f0*/  SHF.R.U32.HI R23, RZ, 0x10, R12 ;  /* 0x00000010ff177819 */ /* 0x000fe4000001160c */
[----:B------:R-:W-:Y:S02]  /*1a00*/  IADD3 R12, R22, -0x80, RZ ;  /* 0xffffff80160c7810 */ /* 0x000fe40007ffe0ff */
[----:B------:R-:W-:Y:S01]  /*1a10*/  LOP3.LUT R23, R23, 0xff, RZ, 0xc0, !PT ;  /* 0x000000ff17177812 */ /* 0x000fe200078ec0ff */
[----:B------:R-:W-:Y:S01]  /*1a20*/  I2F.F16 R24, R24 ;  /* 0x0000001800187306 */ /* 0x000fe20000200c00 */
[----:B------:R-:W-:-:S02]  /*1a30*/  SHF.R.U32.HI R22, RZ, 0x8, R13 ;  /* 0x00000008ff167819 */ /* 0x000fc4000001160d */
[----:B------:R-:W-:Y:S02]  /*1a40*/  IADD3 R27, R23, -0x80, RZ ;  /* 0xffffff80171b7810 */ /* 0x000fe40007ffe0ff */
[----:B------:R-:W-:Y:S02]  /*1a50*/  LOP3.LUT R28, R22, 0xff, RZ, 0xc0, !PT ;  /* 0x000000ff161c7812 */ /* 0x000fe400078ec0ff */
[----:B------:R-:W0:Y:S01]  /*1a60*/  LDS.64 R22, [UR4] ;  /* 0x00000004ff167984 */ /* 0x000e220008000a00 */
[----:B------:R-:W-:Y:S01]  /*1a70*/  SHF.R.U32.HI R13, RZ, 0x10, R13 ;  /* 0x00000010ff0d7819 */ /* 0x000fe2000001160d */
[----:B------:R2:W3:Y:S01]  /*1a80*/  I2F.F16 R38, R12 ;  /* 0x0000000c00267306 */ /* 0x0004e20000200c00 */
[----:B------:R-:W-:Y:S01]  /*1a90*/  LOP3.LUT R29, R29, 0xff, RZ, 0xc0, !PT ;  /* 0x000000ff1d1d7812 */ /* 0x000fe200078ec0ff */
[----:B-1----:R-:W-:Y:S01]  /*1aa0*/  HADD2.F32 R17, -RZ, R17.H0_H0 ;  /* 0x20000011ff117230 */ /* 0x002fe20000004100 */
[----:B------:R-:W-:Y:S02]  /*1ab0*/  LOP3.LUT R13, R13, 0xff, RZ, 0xc0, !PT ;  /* 0x000000ff0d0d7812 */ /* 0x000fe400078ec0ff */
[----:B------:R-:W-:-:S02]  /*1ac0*/  SHF.R.U32.HI R14, RZ, 0x10, R14 ;  /* 0x00000010ff0e7819 */ /* 0x000fc4000001160e */
[----:B------:R-:W-:Y:S01]  /*1ad0*/  IADD3 R13, R13, -0x80, RZ ;  /* 0xffffff800d0d7810 */ /* 0x000fe20007ffe0ff */
[----:B------:R1:W-:Y:S01]  /*1ae0*/  I2F.F16 R44, R27 ;  /* 0x0000001b002c7306 */ /* 0x0003e20000200c00 */
[--C-:B--2---:R-:W-:Y:S02]  /*1af0*/  SHF.R.U32.HI R12, RZ, 0x8, R15.reuse ;  /* 0x00000008ff0c7819 */ /* 0x104fe4000001160f */
[----:B------:R-:W-:Y:S02]  /*1b00*/  IADD3 R28, R28, -0x80, RZ ;  /* 0xffffff801c1c7810 */ /* 0x000fe40007ffe0ff */
[----:B------:R-:W-:Y:S02]  /*1b10*/  LOP3.LUT R12, R12, 0xff, RZ, 0xc0, !PT ;  /* 0x000000ff0c0c7812 */ /* 0x000fe400078ec0ff */
[----:B------:R-:W-:Y:S01]  /*1b20*/  IADD3 R29, R29, -0x80, RZ ;  /* 0xffffff801d1d7810 */ /* 0x000fe20007ffe0ff */
[----:B------:R2:W-:Y:S01]  /*1b30*/  I2F.F16 R45, R13 ;  /* 0x0000000d002d7306 */ /* 0x0005e20000200c00 */
[----:B-1----:R-:W-:-:S02]  /*1b40*/  SHF.R.U32.HI R27, RZ, 0x10, R15 ;  /* 0x00000010ff1b7819 */ /* 0x002fc4000001160f */
[----:B------:R-:W-:Y:S02]  /*1b50*/  IADD3 R15, R12, -0x80, RZ ;  /* 0xffffff800c0f7810 */ /* 0x000fe40007ffe0ff */
[----:B------:R-:W-:Y:S02]  /*1b60*/  SHF.R.U32.HI R12, RZ, 0x8, R8 ;  /* 0x00000008ff0c7819 */ /* 0x000fe40000011608 */
[----:B------:R-:W-:Y:S01]  /*1b70*/  LOP3.LUT R14, R14, 0xff, RZ, 0xc0, !PT ;  /* 0x000000ff0e0e7812 */ /* 0x000fe200078ec0ff */
[----:B------:R-:W1:Y:S01]  /*1b80*/  I2F.F16 R28, R28 ;  /* 0x0000001c001c7306 */ /* 0x000e620000200c00 */
[----:B--2---:R-:W-:Y:S02]  /*1b90*/  SHF.R.U32.HI R13, RZ, 0x8, R9 ;  /* 0x00000008ff0d7819 */ /* 0x004fe40000011609 */
[----:B------:R-:W-:Y:S02]  /*1ba0*/  LOP3.LUT R12, R12, 0xff, RZ, 0xc0, !PT ;  /* 0x000000ff0c0c7812 */ /* 0x000fe400078ec0ff */
[----:B------:R-:W-:-:S02]  /*1bb0*/  LOP3.LUT R13, R13, 0xff, RZ, 0xc0, !PT ;  /* 0x000000ff0d0d7812 */ /* 0x000fc400078ec0ff */
[----:B------:R-:W-:Y:S01]  /*1bc0*/  IADD3 R14, R14, -0x80, RZ ;  /* 0xffffff800e0e7810 */ /* 0x000fe20007ffe0ff */
[----:B------:R-:W2:Y:S01]  /*1bd0*/  I2F.F16 R29, R29 ;  /* 0x0000001d001d7306 */ /* 0x000ea20000200c00 */
[----:B------:R-:W-:Y:S02]  /*1be0*/  LOP3.LUT R27, R27, 0xff, RZ, 0xc0, !PT ;  /* 0x000000ff1b1b7812 */ /* 0x000fe400078ec0ff */
[----:B------:R-:W-:Y:S02]  /*1bf0*/  IADD3 R33, R12, -0x80, RZ ;  /* 0xffffff800c217810 */ /* 0x000fe40007ffe0ff */
[----:B------:R-:W-:Y:S01]  /*1c00*/  IADD3 R34, R13, -0x80, RZ ;  /* 0xffffff800d227810 */ /* 0x000fe20007ffe0ff */
[--C-:B0-----:R-:W-:Y:S01]  /*1c10*/  HADD2.F32 R35, -RZ, R22.reuse.H0_H0 ;  /* 0x20000016ff237230 */ /* 0x101fe20000004100 */
[----:B------:R-:W0:Y:S01]  /*1c20*/  LDS.64 R12, [UR4+0x8] ;  /* 0x00000804ff0c7984 */ /* 0x000e220008000a00 */
[----:B------:R4:W5:Y:S01]  /*1c30*/  I2F.F16 R47, R15 ;  /* 0x0000000f002f7306 */ /* 0x0009620000200c00 */
[----:B------:R-:W-:Y:S01]  /*1c40*/  IADD3 R27, R27, -0x80, RZ ;  /* 0xffffff801b1b7810 */ /* 0x000fe20007ffe0ff */
[----:B------:R-:W-:Y:S01]  /*1c50*/  HADD2.F32 R32, -RZ, R22.H1_H1 ;  /* 0x30000016ff207230 */ /* 0x000fe20000004100 */
[C---:B------:R-:W-:Y:S01]  /*1c60*/  LEA.HI R5, R8.reuse, 0xffffff80, RZ, 0x8 ;  /* 0xffffff8008057811 */ /* 0x040fe200078f40ff */
[----:B------:R-:W-:Y:S01]  /*1c70*/  HADD2.F32 R22, -RZ, R42.H0_H0 ;  /* 0x2000002aff167230 */ /* 0x000fe20000004100 */
[----:B------:R-:W-:Y:S01]  /*1c80*/  LOP3.LUT R21, R8, 0xff, RZ, 0xc0, !PT ;  /* 0x000000ff08157812 */ /* 0x000fe200078ec0ff */
[----:B------:R-:W-:Y:S01]  /*1c90*/  HADD2.F32 R39, -RZ, R23.H0_H0 ;  /* 0x20000017ff277230 */ /* 0x000fe20000004100 */
[----:B------:R-:W-:Y:S01]  /*1ca0*/  SHF.R.U32.HI R30, RZ, 0x10, R8 ;  /* 0x00000010ff1e7819 */ /* 0x000fe20000011608 */
[----:B------:R1:W0:Y:S01]  /*1cb0*/  I2F.F16 R46, R14 ;  /* 0x0000000e002e7306 */ /* 0x0002220000200c00 */
[----:B----4-:R-:W-:Y:S01]  /*1cc0*/  SHF.R.U32.HI R15, RZ, 0x8, R11 ;  /* 0x00000008ff0f7819 */ /* 0x010fe2000001160b */
[----:B------:R-:W-:Y:S01]  /*1cd0*/  HADD2.F32 R8, -RZ, R41.H0_H0 ;  /* 0x20000029ff087230 */ /* 0x000fe20000004100 */
[----:B------:R-:W-:Y:S01]  /*1ce0*/  LEA.HI R16, R9, 0xffffff80, RZ, 0x8 ;  /* 0xffffff8009107811 */ /* 0x000fe200078f40ff */
[----:B------:R-:W-:Y:S01]  /*1cf0*/  HADD2.F32 R40, -RZ, R23.H1_H1 ;  /* 0x30000017ff287230 */ /* 0x000fe20000004100 */
[----:B------:R-:W-:Y:S01]  /*1d00*/  LOP3.LUT R15, R15, 0xff, RZ, 0xc0, !PT ;  /* 0x000000ff0f0f7812 */ /* 0x000fe200078ec0ff */
[----:B---3--:R-:W-:Y:S01]  /*1d10*/  HADD2.F32 R23, -RZ, R38.H0_H0 ;  /* 0x20000026ff177230 */ /* 0x008fe20000004100 */
[----:B------:R-:W-:Y:S01]  /*1d20*/  FFMA.FTZ R41, R35, R8, RZ ;  /* 0x0000000823297223 */ /* 0x000fe200000100ff */
[----:B------:R3:W-:Y:S01]  /*1d30*/  I2F.F16 R49, R27 ;  /* 0x0000001b00317306 */ /* 0x0007e20000200c00 */
[----:B-1----:R-:W-:-:S02]  /*1d40*/  SHF.R.U32.HI R14, RZ, 0x8, R10 ;  /* 0x00000008ff0e7819 */ /* 0x002fc4000001160a */
[----:B------:R-:W-:Y:S01]  /*1d50*/  IADD3 R37, R15, -0x80, RZ ;  /* 0xffffff800f257810 */ /* 0x000fe20007ffe0ff */
[----:B------:R-:W-:Y:S01]  /*1d60*/  HADD2.F32 R15, -RZ, R36.H0_H0 ;  /* 0x20000024ff0f7230 */ /* 0x000fe20000004100 */
[----:B------:R-:W-:Y:S02]  /*1d70*/  LOP3.LUT R14, R14, 0xff, RZ, 0xc0, !PT ;  /* 0x000000ff0e0e7812 */ /* 0x000fe400078ec0ff */
[----:B------:R-:W-:Y:S01]  /*1d80*/  SHF.R.U32.HI R9, RZ, 0x10, R9 ;  /* 0x00000010ff097819 */ /* 0x000fe20000011609 */
[----:B------:R-:W1:Y:S01]  /*1d90*/  I2F.F16 R19, R19 ;  /* 0x0000001300137306 */ /* 0x000e620000200c00 */
[----:B------:R-:W-:Y:S01]  /*1da0*/  IADD3 R31, R14, -0x80, RZ ;  /* 0xffffff800e1f7810 */ /* 0x000fe20007ffe0ff */
[----:B------:R-:W-:Y:S01]  /*1db0*/  HADD2.F32 R14, -RZ, R43.H0_H0 ;  /* 0x2000002bff0e7230 */ /* 0x000fe20000004100 */
[----:B------:R-:W-:Y:S01]  /*1dc0*/  FFMA.FTZ R36, R15, R35, RZ ;  /* 0x000000230f247223 */ /* 0x000fe200000100ff */
[----:B---3--:R-:W-:Y:S01]  /*1dd0*/  HADD2.F32 R27, -RZ, R28.H0_H0 ;  /* 0x2000001cff1b7230 */ /* 0x008fe20000004100 */
[C---:B------:R-:W-:Y:S01]  /*1de0*/  FFMA.FTZ R43, R35.reuse, R22, RZ ;  /* 0x00000016232b7223 */ /* 0x040fe200000100ff */
[----:B--2---:R-:W-:Y:S01]  /*1df0*/  HADD2.F32 R28, -RZ, R29.H0_H0 ;  /* 0x2000001dff1c7230 */ /* 0x004fe20000004100 */
[----:B------:R-:W-:Y:S01]  /*1e00*/  FFMA.FTZ R35, R35, R14, RZ ;  /* 0x0000000e23237223 */ /* 0x000fe200000100ff */
[----:B-----5:R-:W-:Y:S01]  /*1e10*/  HADD2.F32 R29, -RZ, R47.H0_H0 ;  /* 0x2000002fff1d7230 */ /* 0x020fe20000004100 */
[----:B------:R-:W2:Y:S01]  /*1e20*/  I2F.F16 R18, R18 ;  /* 0x0000001200127306 */ /* 0x000ea20000200c00 */
[----:B------:R-:W-:Y:S01]  /*1e30*/  LOP3.LUT R30, R30, 0xff, RZ, 0xc0, !PT ;  /* 0x000000ff1e1e7812 */ /* 0x000fe200078ec0ff */
[----:B------:R-:W-:Y:S01]  /*1e40*/  FFMA.FTZ R38, R23, R32, R36 ;  /* 0x0000002017267223 */ /* 0x000fe20000010024 */
[----:B------:R-:W-:Y:S01]  /*1e50*/  IADD3 R21, R21, -0x80, RZ ;  /* 0xffffff8015157810 */ /* 0x000fe20007ffe0ff */
[----:B------:R-:W-:Y:S01]  /*1e60*/  FFMA.FTZ R41, R32, R27, R41 ;  /* 0x0000001b20297223 */ /* 0x000fe20000010029 */
[----:B------:R-:W-:Y:S01]  /*1e70*/  LEA.HI R0, R10, 0xffffff80, RZ, 0x8 ;  /* 0xffffff800a007811 */ /* 0x000fe200078f40ff */
[C---:B------:R-:W-:Y:S01]  /*1e80*/  FFMA.FTZ R43, R32.reuse, R28, R43 ;  /* 0x0000001c202b7223 */ /* 0x040fe2000001002b */
[----:B------:R-:W-:Y:S01]  /*1e90*/  SHF.R.U32.HI R36, RZ, 0x10, R10 ;  /* 0x00000010ff247819 */ /* 0x000fe2000001160a */
[----:B------:R-:W3:Y:S01]  /*1ea0*/  I2F.F16 R20, R20 ;  /* 0x0000001400147306 */ /* 0x000ee20000200c00 */
[----:B------:R-:W-:Y:S01]  /*1eb0*/  FFMA.FTZ R42, R32, R29, R35 ;  /* 0x0000001d202a7223 */ /* 0x000fe20000010023 */
[----:B------:R-:W-:Y:S01]  /*1ec0*/  HADD2.F32 R10, -RZ, R45.H0_H0 ;  /* 0x2000002dff0a7230 */ /* 0x000fe20000004100 */
[----:B------:R-:W-:Y:S01]  /*1ed0*/  LOP3.LUT R35, R9, 0xff, RZ, 0xc0, !PT ;  /* 0x000000ff09237812 */ /* 0x000fe200078ec0ff */
[----:B------:R-:W-:Y:S01]  /*1ee0*/  HADD2.F32 R9, -RZ, R44.H0_H0 ;  /* 0x2000002cff097230 */ /* 0x000fe20000004100 */
[----:B------:R-:W-:Y:S01]  /*1ef0*/  IADD3 R32, R30, -0x80, RZ ;  /* 0xffffff801e207810 */ /* 0x000fe20007ffe0ff */
[----:B0-----:R-:W-:Y:S01]  /*1f00*/  HADD2.F32 R30, -RZ, R46.H0_H0 ;  /* 0x2000002eff1e7230 */ /* 0x001fe20000004100 */
[----:B------:R-:W-:Y:S01]  /*1f10*/  FFMA.FTZ R41, R39, R10, R41 ;  /* 0x0000000a27297223 */ /* 0x000fe20000010029 */
[----:B------:R0:W-:Y:S01]  /*1f20*/  I2F.F16 R64, R37 ;  /* 0x0000002500407306 */ /* 0x0001e20000200c00 */
[----:B------:R-:W-:Y:S01]  /*1f30*/  LOP3.LUT R36, R36, 0xff, RZ, 0xc0, !PT ;  /* 0x000000ff24247812 */ /* 0x000fe200078ec0ff */
[----:B------:R-:W-:Y:S01]  /*1f40*/  FFMA.FTZ R38, R9, R39, R38 ;  /* 0x0000002709267223 */ /* 0x000fe20000010026 */
[----:B------:R-:W-:Y:S01]  /*1f50*/  IADD3 R35, R35, -0x80, RZ ;  /* 0xffffff8023237810 */ /* 0x000fe20007ffe0ff */
[----:B------:R-:W-:Y:S01]  /*1f60*/  FFMA.FTZ R43, R39, R30, R43 ;  /* 0x0000001e272b7223 */ /* 0x000fe2000001002b */
[----:B------:R-:W-:Y:S01]  /*1f70*/  IADD3 R36, R36, -0x80, RZ ;  /* 0xffffff8024247810 */ /* 0x000fe20007ffe0ff */
[----:B-1----:R-:W-:-:S02]  /*1f80*/  HADD2.F32 R19, -RZ, R19.H0_H0 ;  /* 0x20000013ff137230 */ /* 0x002fc40000004100 */
[----:B------:R1:W-:Y:S01]  /*1f90*/  I2F.F16 R51, R31 ;  /* 0x0000001f00337306 */ /* 0x0003e20000200c00 */
[----:B0-----:R-:W-:Y:S01]  /*1fa0*/  SHF.R.U32.HI R37, RZ, 0x10, R11 ;  /* 0x00000010ff257819 */ /* 0x001fe2000001160b */
[----:B--2---:R-:W-:Y:S01]  /*1fb0*/  HADD2.F32 R18, -RZ, R18.H0_H0 ;  /* 0x20000012ff127230 */ /* 0x004fe20000004100 */
[----:B------:R-:W-:Y:S01]  /*1fc0*/  FFMA.FTZ R38, R19, R40, R38 ;  /* 0x0000002813267223 */ /* 0x000fe20000010026 */
[----:B---3--:R-:W-:Y:S01]  /*1fd0*/  HADD2.F32 R20, -RZ, R20.H0_H0 ;  /* 0x20000014ff147230 */ /* 0x008fe20000004100 */
[----:B------:R-:W-:Y:S02]  /*1fe0*/  LOP3.LUT R37, R37, 0xff, RZ, 0xc0, !PT ;  /* 0x000000ff25257812 */ /* 0x000fe400078ec0ff */
[----:B------:R-:W-:Y:S01]  /*1ff0*/  FFMA.FTZ R44, R40, R18, R43 ;  /* 0x00000012282c7223 */ /* 0x000fe2000001002b */
[----:B------:R-:W0:Y:S01]  /*2000*/  I2F.F16 R21, R21 ;  /* 0x0000001500157306 */ /* 0x000e220000200c00 */
[----:B-1----:R-:W-:Y:S01]  /*2010*/  HADD2.F32 R31, -RZ, R49.H0_H0 ;  /* 0x20000031ff1f7230 */ /* 0x002fe20000004100 */
[----:B------:R-:W-:Y:S01]  /*2020*/  IADD3 R37, R37, -0x80, RZ ;  /* 0xffffff8025257810 */ /* 0x000fe20007ffe0ff */
[----:B------:R-:W-:-:S03]  /*2030*/  HADD2.F32 R43, -RZ, R13.H0_H0 ;  /* 0x2000000dff2b7230 */ /* 0x000fc60000004100 */
[----:B------:R-:W-:Y:S02]  /*2040*/  FFMA.FTZ R39, R39, R31, R42 ;  /* 0x0000001f27277223 */ /* 0x000fe4000001002a */
[----:B------:R-:W-:Y:S01]  /*2050*/  I2F.F16 R25, R25 ;  /* 0x0000001900197306 */ /* 0x000fe20000200c00 */
[C---:B------:R-:W-:Y:S01]  /*2060*/  FFMA.FTZ R42, R40.reuse, R17, R41 ;  /* 0x00000011282a7223 */ /* 0x040fe20000010029 */
[----:B------:R-:W-:Y:S01]  /*2070*/  LEA.HI R41, R11, 0xffffff80, RZ, 0x8 ;  /* 0xffffff800b297811 */ /* 0x000fe200078f40ff */
[----:B------:R-:W-:Y:S01]  /*2080*/  HADD2.F32 R11, -RZ, R24.H0_H0 ;  /* 0x20000018ff0b7230 */ /* 0x000fe20000004100 */
[----:B------:R-:W-:Y:S01]  /*2090*/  FFMA.FTZ R40, R40, R20, R39 ;  /* 0x0000001428287223 */ /* 0x000fe20000010027 */
[--C-:B------:R-:W-:Y:S02]  /*20a0*/  HADD2.F32 R39, -RZ, R12.reuse.H0_H0 ;  /* 0x2000000cff277230 */ /* 0x100fe40000004100 */
[----:B------:R-:W-:Y:S01]  /*20b0*/  HADD2.F32 R12, -RZ, R12.H1_H1 ;  /* 0x3000000cff0c7230 */ /* 0x000fe20000004100 */
[----:B------:R-:W1:Y:S01]  /*20c0*/  I2F.F16 R26, R26 ;  /* 0x0000001a001a7306 */ /* 0x000e620000200c00 */
[----:B0-----:R-:W-:Y:S01]  /*20d0*/  HADD2.F32 R21, -RZ, R21.H0_H0 ;  /* 0x20000015ff157230 */ /* 0x001fe20000004100 */
[----:B------:R-:W-:Y:S01]  /*20e0*/  FFMA.FTZ R45, R39, R11, R42 ;  /* 0x0000000b272d7223 */ /* 0x000fe2000001002a */
[----:B------:R-:W-:-:S05]  /*20f0*/  HADD2.F32 R42, -RZ, R96.H1_H1 ;  /* 0x30000060ff2a7230 */ /* 0x000fca0000004100 */
[----:B------:R-:W0:Y:S08]  /*2100*/  I2F.F16 R33, R33 ;  /* 0x0000002100217306 */ /* 0x000e300000200c00 */
[----:B------:R-:W2:Y:S01]  /*2110*/  I2F.F16 R34, R34 ;  /* 0x0000002200227306 */ /* 0x000ea20000200c00 */
[----:B-1----:R-:W-:-:S05]  /*2120*/  HADD2.F32 R26, -RZ, R26.H0_H0 ;  /* 0x2000001aff1a7230 */ /* 0x002fca0000004100 */
[----:B------:R-:W-:Y:S02]  /*2130*/  FFMA.FTZ R47, R39, R26, R40 ;  /* 0x0000001a272f7223 */ /* 0x000fe40000010028 */
[----:B------:R1:W3:Y:S01]  /*2140*/  I2F.F16 R46, R32 ;  /* 0x00000020002e7306 */ /* 0x0002e20000200c00 */
[----:B0-----:R-:W-:-:S07]  /*2150*/  HADD2.F32 R33, -RZ, R33.H0_H0 ;  /* 0x20000021ff217230 */ /* 0x001fce0000004100 */
[----:B------:R0:W4:Y:S01]  /*2160*/  I2F.F16 R49, R35 ;  /* 0x0000002300317306 */ /* 0x0001220000200c00 */
[----:B-1----:R-:W-:Y:S02]  /*2170*/  HADD2.F32 R32, -RZ, R25.H0_H0 ;  /* 0x20000019ff207230 */ /* 0x002fe40000004100 */
[----:B------:R-:W-:Y:S01]  /*2180*/  HADD2.F32 R25, -RZ, R13.H1_H1 ;  /* 0x3000000dff197230 */ /* 0x000fe20000004100 */
[----:B------:R-:W-:Y:S01]  /*2190*/  FFMA.FTZ R13, R21, R39, R38 ;  /* 0x00000027150d7223 */ /* 0x000fe20000010026 */
[----:B--2---:R-:W-:Y:S01]  /*21a0*/  HADD2.F32 R34, -RZ, R34.H0_H0 ;  /* 0x20000022ff227230 */ /* 0x004fe20000004100 */
[----:B------:R-:W-:Y:S02]  /*21b0*/  FFMA.FTZ R44, R39, R32, R44 ;  /* 0x00000020272c7223 */ /* 0x000fe4000001002c */
[----:B------:R3:W1:Y:S01]  /*21c0*/  I2F.F16 R24, R37 ;  /* 0x0000002500187306 */ /* 0x0006620000200c00 */
[----:B0-----:R-:W-:Y:S01]  /*21d0*/  HADD2.F32 R35, -RZ, R51.H0_H0 ;  /* 0x20000033ff237230 */ /* 0x001fe20000004100 */
[----:B------:R-:W-:-:S04]  /*21e0*/  FFMA.FTZ R45, R12, R34, R45 ;  /* 0x000000220c2d7223 */ /* 0x000fc8000001002d */
[----:B------:R-:W-:Y:S02]  /*21f0*/  FFMA.FTZ R44, R12, R35, R44 ;  /* 0x000000230c2c7223 */ /* 0x000fe4000001002c */
[----:B------:R0:W2:Y:S01]  /*2200*/  I2F.F16 R62, R36 ;  /* 0x00000024003e7306 */ /* 0x0000a20000200c00 */
[----:B---3--:R-:W-:Y:S02]  /*2210*/  HADD2.F32 R37, -RZ, R46.H0_H0 ;  /* 0x2000002eff257230 */ /* 0x008fe40000004100 */
[----:B----4-:R-:W-:-:S05]  /*2220*/  HADD2.F32 R38, -RZ, R49.H0_H0 ;  /* 0x20000031ff267230 */ /* 0x010fca0000004100 */
[----:B------:R-:W3:Y:S01]  /*2230*/  I2F.F16 R5, R5 ;  /* 0x0000000500057306 */ /* 0x000ee20000200c00 */
[----:B0-----:R-:W-:Y:S02]  /*2240*/  HADD2.F32 R36, -RZ, R64.H0_H0 ;  /* 0x20000040ff247230 */ /* 0x001fe40000004100 */
[----:B-1----:R-:W-:Y:S01]  /*2250*/  HADD2.F32 R40, -RZ, R24.H0_H0 ;  /* 0x20000018ff287230 */ /* 0x002fe20000004100 */
[----:B------:R-:W-:Y:S02]  /*2260*/  FFMA.FTZ R24, R33, R12, R13 ;  /* 0x0000000c21187223 */ /* 0x000fe4000001000d */
[----:B------:R-:W-:Y:S02]  /*2270*/  FFMA.FTZ R47, R12, R36, R47 ;  /* 0x000000240c2f7223 */ /* 0x000fe4000001002f */
[----:B------:R-:W0:Y:S01]  /*2280*/  I2F.F16 R16, R16 ;  /* 0x0000001000107306 */ /* 0x000e220000200c00 */
[----:B--2---:R-:W-:Y:S01]  /*2290*/  HADD2.F32 R39, -RZ, R62.H0_H0 ;  /* 0x2000003eff277230 */ /* 0x004fe20000004100 */
[----:B------:R-:W-:-:S02]  /*22a0*/  FFMA.FTZ R24, R37, R43, R24 ;  /* 0x0000002b25187223 */ /* 0x000fc40000010018 */
[C---:B------:R-:W-:Y:S02]  /*22b0*/  FFMA.FTZ R12, R43.reuse, R38, R45 ;  /* 0x000000262b0c7223 */ /* 0x040fe4000001002d */
[C---:B------:R-:W-:Y:S02]  /*22c0*/  FFMA.FTZ R46, R43.reuse, R39, R44 ;  /* 0x000000272b2e7223 */ /* 0x040fe4000001002c */
[----:B------:R-:W1:Y:S01]  /*22d0*/  I2F.F16 R0, R0 ;  /* 0x0000000000007306 */ /* 0x000e620000200c00 */
[----:B---3--:R-:W-:Y:S01]  /*22e0*/  HADD2.F32 R5, -RZ, R5.H0_H0 ;  /* 0x20000005ff057230 */ /* 0x008fe20000004100 */
[----:B------:R-:W-:Y:S01]  /*22f0*/  FFMA.FTZ R47, R43, R40, R47 ;  /* 0x000000282b2f7223 */ /* 0x000fe2000001002f */
[----:B------:R-:W-:-:S03]  /*2300*/  HADD2.F32 R43, -RZ, R94.H0_H0 ;  /* 0x2000005eff2b7230 */ /* 0x000fc60000004100 */
[----:B------:R-:W-:Y:S02]  /*2310*/  FFMA.FTZ R24, R5, R25, R24 ;  /* 0x0000001905187223 */ /* 0x000fe40000010018 */
[----:B------:R2:W3:Y:S01]  /*2320*/  I2F.F16 R65, R41 ;  /* 0x0000002900417306 */ /* 0x0004e20000200c00 */
[----:B0-----:R-:W-:-:S05]  /*2330*/  HADD2.F32 R16, -RZ, R16.H0_H0 ;  /* 0x20000010ff107230 */ /* 0x001fca0000004100 */
[----:B------:R-:W-:Y:S01]  /*2340*/  FFMA.FTZ R13, R25, R16, R12 ;  /* 0x00000010190d7223 */ /* 0x000fe2000001000c */
[----:B-1----:R-:W-:Y:S02]  /*2350*/  HADD2.F32 R45, -RZ, R0.H0_H0 ;  /* 0x20000000ff2d7230 */ /* 0x002fe40000004100 */
[----:B--2---:R-:W-:Y:S01]  /*2360*/  HADD2.F32 R41, -RZ, R96.H0_H0 ;  /* 0x20000060ff297230 */ /* 0x004fe20000004100 */
[----:B------:R-:W-:Y:S01]  /*2370*/  FMUL.FTZ R13, R13, R42 ;  /* 0x0000002a0d0d7220 */ /* 0x000fe20000410000 */
[----:B------:R-:W-:Y:S01]  /*2380*/  HADD2.F32 R0, -RZ, R94.H1_H1 ;  /* 0x3000005eff007230 */ /* 0x000fe20000004100 */
[----:B------:R-:W-:Y:S02]  /*2390*/  FFMA.FTZ R46, R25, R45, R46 ;  /* 0x0000002d192e7223 */ /* 0x000fe4000001002e */
[----:B------:R-:W-:Y:S01]  /*23a0*/  FMUL.FTZ R24, R24, R41 ;  /* 0x0000002918187220 */ /* 0x000fe20000410000 */
[----:B---3--:R-:W-:Y:S01]  /*23b0*/  HADD2.F32 R44, -RZ, R65.H0_H0 ;  /* 0x20000041ff2c7230 */ /* 0x008fe20000004100 */
[----:B------:R-:W-:Y:S01]  /*23c0*/  FMUL.FTZ R46, R46, R43 ;  /* 0x0000002b2e2e7220 */ /* 0x000fe20000410000 */
[----:B------:R-:W-:-:S02]  /*23d0*/  F2FP.PACK_AB R13, RZ, R13 ;  /* 0x0000000dff0d723e */ /* 0x000fc400000000ff */
[----:B------:R-:W-:Y:S01]  /*23e0*/  F2FP.PACK_AB R24, RZ, R24 ;  /* 0x00000018ff18723e */ /* 0x000fe200000000ff */
[----:B------:R-:W-:Y:S01]  /*23f0*/  FFMA.FTZ R47, R25, R44, R47 ;  /* 0x0000002c192f7223 */ /* 0x000fe2000001002f */
[----:B------:R-:W-:Y:S02]  /*2400*/  F2FP.PACK_AB R46, RZ, R46 ;  /* 0x0000002eff2e723e */ /* 0x000fe400000000ff */
[----:B------:R-:W-:Y:S01]  /*2410*/  PRMT R24, R24, 0x5410, R13 ;  /* 0x0000541018187816 */ /* 0x000fe2000000000d */
[----:B------:R-:W-:-:S05]  /*2420*/  FMUL.FTZ R47, R47, R0 ;  /* 0x000000002f2f7220 */ /* 0x000fca0000410000 */
[----:B------:R-:W-:Y:S01]  /*2430*/  F2FP.PACK_AB R47, RZ, R47 ;  /* 0x0000002fff2f723e */ /* 0x000fe200000000ff */
[----:B------:R-:W-:-:S03]  /*2440*/  HFMA2.MMA R58, R24, 1, 1, R58 ;  /* 0x3c003c00183a7835 */ /* 0x000fc6000000003a */
        /* <DEDUP_REMOVED lines=131> */
[-C--:B------:R-:W-:Y:S01]  /*2c80*/  FFMA.FTZ R8, R9, R49.reuse, R8 ;  /* 0x0000003109087223 */ /* 0x080fe20000010008 */
[--C-:B------:R-:W-:Y:S01]  /*2c90*/  HADD2.F32 R9, -RZ, R12.reuse.H0_H0 ;  /* 0x2000000cff097230 */ /* 0x100fe20000004100 */
[-C--:B------:R-:W-:Y:S01]  /*2ca0*/  FFMA.FTZ R46, R10, R49.reuse, R46 ;  /* 0x000000310a2e7223 */ /* 0x080fe2000001002e */
[----:B------:R-:W-:Y:S01]  /*2cb0*/  HADD2.F32 R12, -RZ, R12.H1_H1 ;  /* 0x3000000cff0c7230 */ /* 0x000fe20000004100 */
        /* <DEDUP_REMOVED lines=34> */
.L_x_251:
        /* <DEDUP_REMOVED lines=78> */
[----:B------:R-:W-:Y:S01]  /*33c0*/  SHF.R.U32.HI R24, RZ, 0x8, R11 ;  /* 0x00000008ff187819 */ /* 0x000fe2000001160b */
[----:B------:R2:W0:Y:S01]  /*33d0*/  I2F.F16 R32, R22 ;  /* 0x0000001600207306 */ /* 0x0004220000200c00 */
[--C-:B----4-:R-:W-:Y:S01]  /*33e0*/  SHF.R.U32.HI R15, RZ, 0x8, R10.reuse ;  /* 0x00000008ff0f7819 */ /* 0x110fe2000001160a */
[----:B---3--:R-:W-:Y:S01]  /*33f0*/  HADD2.F32 R30, -RZ, R30.H0_H0 ;  /* 0x2000001eff1e7230 */ /* 0x008fe20000004100 */
[----:B------:R-:W-:Y:S01]  /*3400*/  IADD3 R34, R14, -0x80, RZ ;  /* 0xffffff800e227810 */ /* 0x000fe20007ffe0ff */
[----:B------:R-:W-:Y:S01]  /*3410*/  HADD2.F32 R14, -RZ, R43.H0_H0 ;  /* 0x2000002bff0e7230 */ /* 0x000fe20000004100 */
[----:B------:R-:W-:Y:S01]  /*3420*/  LOP3.LUT R23, R15, 0xff, RZ, 0xc0, !PT ;  /* 0x000000ff0f177812 */ /* 0x000fe200078ec0ff */
[----:B------:R-:W-:Y:S01]  /*3430*/  HADD2.F32 R15, -RZ, R28.H0_H0 ;  /* 0x2000001cff0f7230 */ /* 0x000fe20000004100 */
[----:B------:R-:W-:Y:S01]  /*3440*/  LOP3.LUT R37, R24, 0xff, RZ, 0xc0, !PT ;  /* 0x000000ff18257812 */ /* 0x000fe200078ec0ff */
[----:B------:R3:W4:Y:S01]  /*3450*/  I2F.F16 R46, R25 ;  /* 0x00000019002e7306 */ /* 0x0007220000200c00 */
[----:B--2---:R-:W-:Y:S01]  /*3460*/  LOP3.LUT R22, R8, 0xff, RZ, 0xc0, !PT ;  /* 0x000000ff08167812 */ /* 0x004fe200078ec0ff */
[----:B------:R-:W-:Y:S01]  /*3470*/  HADD2.F32 R8, -RZ, R29.H0_H0 ;  /* 0x2000001dff087230 */ /* 0x000fe20000004100 */
[----:B------:R-:W-:Y:S01]  /*3480*/  IADD3 R29, R23, -0x80, RZ ;  /* 0xffffff80171d7810 */ /* 0x000fe20007ffe0ff */
[----:B------:R-:W-:Y:S01]  /*3490*/  HADD2.F32 R23, -RZ, R38.H0_H0 ;  /* 0x20000026ff177230 */ /* 0x000fe20000004100 */
[----:B------:R-:W-:Y:S01]  /*34a0*/  IADD3 R28, R22, -0x80, RZ ;  /* 0xffffff80161c7810 */ /* 0x000fe20007ffe0ff */
[----:B------:R-:W-:Y:S01]  /*34b0*/  HADD2.F32 R22, -RZ, R42.H0_H0 ;  /* 0x2000002aff167230 */ /* 0x000fe20000004100 */
[----:B------:R-:W-:Y:S01]  /*34c0*/  LEA.HI R0, R9, 0xffffff80, RZ, 0x8 ;  /* 0xffffff8009007811 */ /* 0x000fe200078f40ff */
[----:B------:R-:W-:Y:S01]  /*34d0*/  HADD2.F32 R24, -RZ, R39.H0_H0 ;  /* 0x20000027ff187230 */ /* 0x000fe20000004100 */
[----:B------:R2:W-:Y:S01]  /*34e0*/  I2F.F16 R49, R28 ;  /* 0x0000001c00317306 */ /* 0x0005e20000200c00 */
[----:B---3--:R-:W-:Y:S01]  /*34f0*/  HADD2.F32 R25, -RZ, R26.H0_H0 ;  /* 0x2000001aff197230 */ /* 0x008fe20000004100 */
[----:B------:R-:W-:Y:S01]  /*3500*/  SHF.R.U32.HI R10, RZ, 0x10, R10 ;  /* 0x00000010ff0a7819 */ /* 0x000fe2000001160a */
[----:B------:R-:W-:Y:S01]  /*3510*/  HADD2.F32 R26, -RZ, R44.H0_H0 ;  /* 0x2000002cff1a7230 */ /* 0x000fe20000004100 */
[----:B------:R-:W-:Y:S01]  /*3520*/  IADD3 R37, R37, -0x80, RZ ;  /* 0xffffff8025257810 */ /* 0x000fe20007ffe0ff */
[----:B0-----:R-:W-:Y:S01]  /*3530*/  HADD2.F32 R31, -RZ, R31.H0_H0 ;  /* 0x2000001fff1f7230 */ /* 0x001fe20000004100 */
[----:B------:R-:W-:Y:S01]  /*3540*/  LOP3.LUT R10, R10, 0xff, RZ, 0xc0, !PT ;  /* 0x000000ff0a0a7812 */ /* 0x000fe200078ec0ff */
[----:B------:R-:W-:Y:S01]  /*3550*/  HADD2.F32 R32, -RZ, R32.H0_H0 ;  /* 0x20000020ff207230 */ /* 0x000fe20000004100 */
[----:B------:R0:W-:Y:S01]  /*3560*/  I2F.F16 R62, R29 ;  /* 0x0000001d003e7306 */ /* 0x0001e20000200c00 */
[--C-:B-1----:R-:W-:Y:S01]  /*3570*/  HADD2.F32 R35, -RZ, R12.reuse.H0_H0 ;  /* 0x2000000cff237230 */ /* 0x102fe20000004100 */
[----:B------:R-:W-:Y:S01]  /*3580*/  IADD3 R10, R10, -0x80, RZ ;  /* 0xffffff800a0a7810 */ /* 0x000fe20007ffe0ff */
[----:B------:R-:W-:Y:S01]  /*3590*/  HADD2.F32 R36, -RZ, R12.H1_H1 ;  /* 0x3000000cff247230 */ /* 0x000fe20000004100 */
[----:B------:R-:W-:Y:S01]  /*35a0*/  LOP3.LUT R12, R11, 0xff, RZ, 0xc0, !PT ;  /* 0x000000ff0b0c7812 */ /* 0x000fe200078ec0ff */
[--C-:B------:R-:W-:Y:S01]  /*35b0*/  HADD2.F32 R40, -RZ, R13.reuse.H0_H0 ;  /* 0x2000000dff287230 */ /* 0x100fe20000004100 */
[----:B------:R-:W-:Y:S01]  /*35c0*/  FFMA.FTZ R38, R15, R35, RZ ;  /* 0x000000230f267223 */ /* 0x000fe200000100ff */
[----:B------:R-:W-:Y:S01]  /*35d0*/  HADD2.F32 R41, -RZ, R13.H1_H1 ;  /* 0x3000000dff297230 */ /* 0x000fe20000004100 */
[----:B------:R-:W-:Y:S01]  /*35e0*/  IADD3 R33, R12, -0x80, RZ ;  /* 0xffffff800c217810 */ /* 0x000fe20007ffe0ff */
[C---:B------:R-:W-:Y:S01]  /*35f0*/  FFMA.FTZ R43, R35.reuse, R8, RZ ;  /* 0x00000008232b7223 */ /* 0x040fe200000100ff */
[----:B------:R-:W1:Y:S01]  /*3600*/  LDS.64 R12, [UR4+0x18] ;  /* 0x00001804ff0c7984 */ /* 0x000e620008000a00 */
[C---:B------:R-:W-:Y:S01]  /*3610*/  FFMA.FTZ R42, R35.reuse, R22, RZ ;  /* 0x00000016232a7223 */ /* 0x040fe200000100ff */
[----:B--2---:R-:W-:Y:S01]  /*3620*/  HADD2.F32 R28, -RZ, R45.H0_H0 ;  /* 0x2000002dff1c7230 */ /* 0x004fe20000004100 */
[----:B------:R-:W-:Y:S01]  /*3630*/  FFMA.FTZ R35, R35, R14, RZ ;  /* 0x0000000e23237223 */ /* 0x000fe200000100ff */
[----:B0-----:R-:W-:Y:S01]  /*3640*/  HADD2.F32 R29, -RZ, R51.H0_H0 ;  /* 0x20000033ff1d7230 */ /* 0x001fe20000004100 */
[----:B------:R-:W-:Y:S01]  /*3650*/  FFMA.FTZ R39, R23, R36, R38 ;  /* 0x0000002417277223 */ /* 0x000fe20000010026 */
[----:B------:R-:W0:Y:S01]  /*3660*/  I2F.F16 R33, R33 ;  /* 0x0000002100217306 */ /* 0x000e220000200c00 */
[----:B------:R-:W-:-:S02]  /*3670*/  FFMA.FTZ R43, R36, R24, R43 ;  /* 0x00000018242b7223 */ /* 0x000fc4000001002b */
[C---:B------:R-:W-:Y:S02]  /*3680*/  FFMA.FTZ R38, R36.reuse, R25, R42 ;  /* 0x0000001924267223 */ /* 0x040fe4000001002a */
[----:B------:R-:W-:Y:S01]  /*3690*/  FFMA.FTZ R44, R36, R26, R35 ;  /* 0x0000001a242c7223 */ /* 0x000fe20000010023 */
[----:B------:R-:W-:Y:S01]  /*36a0*/  SHF.R.U32.HI R36, RZ, 0x10, R9 ;  /* 0x00000010ff247819 */ /* 0x000fe20000011609 */
[----:B------:R-:W-:Y:S01]  /*36b0*/  HADD2.F32 R9, -RZ, R47.H0_H0 ;  /* 0x2000002fff097230 */ /* 0x000fe20000004100 */
[----:B------:R-:W-:Y:S01]  /*36c0*/  FFMA.FTZ R42, R28, R40, R39 ;  /* 0x000000281c2a7223 */ /* 0x000fe20000010027 */
[----:B------:R-:W-:Y:S01]  /*36d0*/  LOP3.LUT R35, R27, 0xff, RZ, 0xc0, !PT ;  /* 0x000000ff1b237812 */ /* 0x000fe200078ec0ff */
[----:B----4-:R-:W-:Y:S01]  /*36e0*/  HADD2.F32 R27, -RZ, R46.H0_H0 ;  /* 0x2000002eff1b7230 */ /* 0x010fe20000004100 */
[----:B------:R-:W-:Y:S01]  /*36f0*/  LOP3.LUT R36, R36, 0xff, RZ, 0xc0, !PT ;  /* 0x000000ff24247812 */ /* 0x000fe200078ec0ff */
[C---:B------:R-:W-:Y:S01]  /*3700*/  FFMA.FTZ R39, R40.reuse, R9, R38 ;  /* 0x0000000928277223 */ /* 0x040fe20000010026 */
[----:B------:R-:W-:Y:S01]  /*3710*/  SHF.R.U32.HI R38, RZ, 0x10, R11 ;  /* 0x00000010ff267819 */ /* 0x000fe2000001160b */
[----:B------:R-:W2:Y:S01]  /*3720*/  I2F.F16 R34, R34 ;  /* 0x0000002200227306 */ /* 0x000ea20000200c00 */
[----:B------:R-:W-:Y:S01]  /*3730*/  IADD3 R35, R35, -0x80, RZ ;  /* 0xffffff8023237810 */ /* 0x000fe20007ffe0ff */
[----:B------:R-:W-:Y:S01]  /*3740*/  FFMA.FTZ R43, R40, R27, R43 ;  /* 0x0000001b282b7223 */ /* 0x000fe2000001002b */
[----:B------:R-:W-:Y:S01]  /*3750*/  LOP3.LUT R38, R38, 0xff, RZ, 0xc0, !PT ;  /* 0x000000ff26267812 */ /* 0x000fe200078ec0ff */
[----:B------:R-:W-:Y:S01]  /*3760*/  FFMA.FTZ R44, R40, R29, R44 ;  /* 0x0000001d282c7223 */ /* 0x000fe2000001002c */
[----:B------:R-:W-:Y:S01]  /*3770*/  IADD3 R36, R36, -0x80, RZ ;  /* 0xffffff8024247810 */ /* 0x000fe20007ffe0ff */
[C---:B------:R-:W-:Y:S01]  /*3780*/  FFMA.FTZ R43, R41.reuse, R20, R43 ;  /* 0x00000014292b7223 */ /* 0x040fe2000001002b */
[----:B------:R-:W-:Y:S01]  /*3790*/  IADD3 R38, R38, -0x80, RZ ;  /* 0xffffff8026267810 */ /* 0x000fe20007ffe0ff */
[----:B------:R-:W3:Y:S01]  /*37a0*/  I2F.F16 R37, R37 ;  /* 0x0000002500257306 */ /* 0x000ee20000200c00 */
[----:B------:R-:W-:Y:S01]  /*37b0*/  FFMA.FTZ R39, R41, R18, R39 ;  /* 0x0000001229277223 */ /* 0x000fe20000010027 */
[----:B------:R-:W-:Y:S01]  /*37c0*/  LEA.HI R11, R11, 0xffffff80, RZ, 0x8 ;  /* 0xffffff800b0b7811 */ /* 0x000fe200078f40ff */
[----:B------:R-:W-:Y:S01]  /*37d0*/  FFMA.FTZ R44, R41, R19, R44 ;  /* 0x00000013292c7223 */ /* 0x000fe2000001002c */
[----:B0-----:R-:W-:-:S04]  /*37e0*/  HADD2.F32 R33, -RZ, R33.H0_H0 ;  /* 0x20000021ff217230 */ /* 0x001fc80000004100 */
[----:B------:R0:W-:Y:S01]  /*37f0*/  I2F.F16 R46, R35 ;  /* 0x00000023002e7306 */ /* 0x0001e20000200c00 */
[----:B--2---:R-:W-:Y:S02]  /*3800*/  HADD2.F32 R34, -RZ, R34.H0_H0 ;  /* 0x20000022ff227230 */ /* 0x004fe40000004100 */
[----:B-1----:R-:W-:Y:S02]  /*3810*/  HADD2.F32 R40, -RZ, R12.H0_H0 ;  /* 0x2000000cff287230 */ /* 0x002fe40000004100 */
[----:B------:R-:W-:-:S03]  /*3820*/  HADD2.F32 R47, -RZ, R13.H1_H1 ;  /* 0x3000000dff2f7230 */ /* 0x000fc60000004100 */
[----:B------:R1:W2:Y:S01]  /*3830*/  I2F.F16 R51, R36 ;  /* 0x0000002400337306 */ /* 0x0002a20000200c00 */
[----:B0-----:R-:W-:Y:S01]  /*3840*/  FFMA.FTZ R35, R21, R41, R42 ;  /* 0x0000002915237223 */ /* 0x001fe2000001002a */
[----:B------:R-:W-:Y:S01]  /*3850*/  HADD2.F32 R42, -RZ, R13.H0_H0 ;  /* 0x2000000dff2a7230 */ /* 0x000fe20000004100 */
[----:B------:R-:W-:Y:S01]  /*3860*/  FFMA.FTZ R43, R40, R31, R43 ;  /* 0x0000001f282b7223 */ /* 0x000fe2000001002b */
[----:B------:R-:W-:Y:S01]  /*3870*/  HADD2.F32 R12, -RZ, R12.H1_H1 ;  /* 0x3000000cff0c7230 */ /* 0x000fe20000004100 */
[----:B------:R-:W-:Y:S01]  /*3880*/  FFMA.FTZ R13, R30, R40, R35 ;  /* 0x000000281e0d7223 */ /* 0x000fe20000010023 */
[----:B------:R-:W-:Y:S01]  /*3890*/  HADD2.F32 R35, -RZ, R49.H0_H0 ;  /* 0x20000031ff237230 */ /* 0x000fe20000004100 */
[C---:B------:R-:W-:Y:S01]  /*38a0*/  FFMA.FTZ R45, R40.reuse, R32, R39 ;  /* 0x00000020282d7223 */ /* 0x040fe20000010027 */
[----:B------:R-:W0:Y:S01]  /*38b0*/  I2F.F16 R10, R10 ;  /* 0x0000000a000a7306 */ /* 0x000e220000200c00 */
[----:B-1----:R-:W-:Y:S01]  /*38c0*/  HADD2.F32 R36, -RZ, R62.H0_H0 ;  /* 0x2000003eff247230 */ /* 0x002fe20000004100 */
[----:B------:R-:W-:Y:S01]  /*38d0*/  FFMA.FTZ R44, R40, R33, R44 ;  /* 0x00000021282c7223 */ /* 0x000fe2000001002c */
[----:B---3--:R-:W-:Y:S01]  /*38e0*/  HADD2.F32 R37, -RZ, R37.H0_H0 ;  /* 0x20000025ff257230 */ /* 0x008fe20000004100 */
[----:B------:R-:W-:-:S02]  /*38f0*/  FFMA.FTZ R13, R34, R12, R13 ;  /* 0x0000000c220d7223 */ /* 0x000fc4000001000d */
[C---:B------:R-:W-:Y:S02]  /*3900*/  FFMA.FTZ R43, R12.reuse, R35, R43 ;  /* 0x000000230c2b7223 */ /* 0x040fe4000001002b */
[----:B------:R1:W3:Y:S01]  /*3910*/  I2F.F16 R41, R38 ;  /* 0x0000002600297306 */ /* 0x0002e20000200c00 */
[----:B--2---:R-:W-:Y:S01]  /*3920*/  HADD2.F32 R39, -RZ, R51.H0_H0 ;  /* 0x20000033ff277230 */ /* 0x004fe20000004100 */
[C---:B------:R-:W-:Y:S02]  /*3930*/  FFMA.FTZ R45, R12.reuse, R36, R45 ;  /* 0x000000240c2d7223 */ /* 0x040fe4000001002d */
[----:B------:R-:W-:-:S04]  /*3940*/  FFMA.FTZ R44, R12, R37, R44 ;  /* 0x000000250c2c7223 */ /* 0x000fc8000001002c */
[----:B------:R-:W2:Y:S01]  /*3950*/  I2F.F16 R16, R16 ;  /* 0x0000001000107306 */ /* 0x000ea20000200c00 */
[----:B-1----:R-:W-:Y:S02]  /*3960*/  HADD2.F32 R38, -RZ, R46.H0_H0 ;  /* 0x2000002eff267230 */ /* 0x002fe40000004100 */
[----:B0-----:R-:W-:Y:S01]  /*3970*/  HADD2.F32 R40, -RZ, R10.H0_H0 ;  /* 0x2000000aff287230 */ /* 0x001fe20000004100 */
[----:B------:R-:W-:Y:S01]  /*3980*/  FFMA.FTZ R10, R42, R39, R43 ;  /* 0x000000272a0a7223 */ /* 0x000fe2000001002b */
[----:B------:R-:W-:Y:S01]  /*3990*/  HADD2.F32 R46, -RZ, R17.H0_H0 ;  /* 0x20000011ff2e7230 */ /* 0x000fe20000004100 */
[----:B------:R-:W-:Y:S01]  /*39a0*/  FFMA.FTZ R13, R38, R42, R13 ;  /* 0x0000002a260d7223 */ /* 0x000fe2000001000d */
[----:B------:R-:W-:Y:S01]  /*39b0*/  HADD2.F32 R43, -RZ, R96.H1_H1 ;  /* 0x30000060ff2b7230 */ /* 0x000fe20000004100 */
[----:B------:R-:W0:Y:S01]  /*39c0*/  I2F.F16 R0, R0 ;  /* 0x0000000000007306 */ /* 0x000e220000200c00 */
[----:B---3--:R-:W-:Y:S02]  /*39d0*/  HADD2.F32 R41, -RZ, R41.H0_H0 ;  /* 0x20000029ff297230 */ /* 0x008fe40000004100 */
[----:B------:R-:W-:-:S03]  /*39e0*/  HADD2.F32 R17, -RZ, R94.H1_H1 ;  /* 0x3000005eff117230 */ /* 0x000fc60000004100 */
[----:B------:R-:W-:Y:S01]  /*39f0*/  FFMA.FTZ R12, R42, R41, R44 ;  /* 0x000000292a0c7223 */ /* 0x000fe2000001002c */
[----:B------:R-:W-:Y:S01]  /*3a00*/  HADD2.F32 R44, -RZ, R94.H0_H0 ;  /* 0x2000005eff2c7230 */ /* 0x000fe20000004100 */
[----:B------:R1:W3:Y:S01]  /*3a10*/  I2F.F16 R64, R11 ;  /* 0x0000000b00407306 */ /* 0x0002e20000200c00 */
[----:B--2---:R-:W-:-:S05]  /*3a20*/  HADD2.F32 R16, -RZ, R16.H0_H0 ;  /* 0x20000010ff107230 */ /* 0x004fca0000004100 */
[----:B------:R-:W-:Y:S01]  /*3a30*/  FFMA.FTZ R13, R16, R47, R13 ;  /* 0x0000002f100d7223 */ /* 0x000fe2000001000d */
[----:B0-----:R-:W-:Y:S01]  /*3a40*/  HADD2.F32 R0, -RZ, R0.H0_H0 ;  /* 0x20000000ff007230 */ /* 0x001fe20000004100 */
[----:B-1----:R-:W-:Y:S01]  /*3a50*/  FFMA.FTZ R11, R42, R40, R45 ;  /* 0x000000282a0b7223 */ /* 0x002fe2000001002d */
[----:B------:R-:W-:-:S03]  /*3a60*/  HADD2.F32 R42, -RZ, R96.H0_H0 ;  /* 0x20000060ff2a7230 */ /* 0x000fc60000004100 */
[C---:B------:R-:W-:Y:S02]  /*3a70*/  FFMA.FTZ R10, R47.reuse, R0, R10 ;  /* 0x000000002f0a7223 */ /* 0x040fe4000001000a */
[----:B------:R-:W-:Y:S01]  /*3a80*/  FFMA.FTZ R11, R47, R46, R11 ;  /* 0x0000002e2f0b7223 */ /* 0x000fe2000001000b */
[----:B---3--:R-:W-:Y:S01]  /*3a90*/  HADD2.F32 R45, -RZ, R64.H0_H0 ;  /* 0x20000040ff2d7230 */ /* 0x008fe20000004100 */
[----:B------:R-:W-:Y:S02]  /*3aa0*/  FMUL.FTZ R13, R13, R42 ;  /* 0x0000002a0d0d7220 */ /* 0x000fe40000410000 */
[----:B------:R-:W-:Y:S02]  /*3ab0*/  FMUL.FTZ R10, R10, R43 ;  /* 0x0000002b0a0a7220 */ /* 0x000fe40000410000 */
[----:B------:R-:W-:Y:S01]  /*3ac0*/  FFMA.FTZ R12, R47, R45, R12 ;  /* 0x0000002d2f0c7223 */ /* 0x000fe2000001000c */
[----:B------:R-:W-:Y:S01]  /*3ad0*/  F2FP.PACK_AB R13, RZ, R13 ;  /* 0x0000000dff0d723e */ /* 0x000fe200000000ff */
[----:B------:R-:W-:Y:S01]  /*3ae0*/  FMUL.FTZ R11, R11, R44 ;  /* 0x0000002c0b0b7220 */ /* 0x000fe20000410000 */
[----:B------:R-:W-:Y:S01]  /*3af0*/  F2FP.PACK_AB R10, RZ, R10 ;  /* 0x0000000aff0a723e */ /* 0x000fe200000000ff */
[----:B------:R-:W-:-:S03]  /*3b00*/  FMUL.FTZ R12, R12, R17 ;  /* 0x000000110c0c7220 */ /* 0x000fc60000410000 */
        /* <DEDUP_REMOVED lines=127> */
[--C-:B-1----:R-:W-:Y:S01]  /*4300*/  HADD2.F32 R8, -RZ, R10.reuse.H0_H0 ;  /* 0x2000000aff087230 */ /* 0x102fe20000004100 */
[-C--:B------:R-:W-:Y:S01]  /*4310*/  FFMA.FTZ R22, R22, R47.reuse, RZ ;  /* 0x0000002f16167223 */ /* 0x080fe200000100ff */
[----:B------:R-:W-:Y:S01]  /*4320*/  HADD2.F32 R10, -RZ, R10.H1_H1 ;  /* 0x3000000aff0a7230 */ /* 0x000fe20000004100 */
[----:B------:R-:W-:-:S02]  /*4330*/  FFMA.FTZ R47, R14, R47, RZ ;  /* 0x0000002f0e2f7223 */ /* 0x000fc400000100ff */
        /* <DEDUP_REMOVED lines=42> */
.L_x_252:
        /* <DEDUP_REMOVED lines=367> */
.L_x_253:
        /* <DEDUP_REMOVED lines=367> */
.L_x_254:
[----:B------:R-:W-:Y:S01]  /*73c0*/  LEA R0, R4, 0x40, 0x6 ;  /* 0x0000004004007811 */ /* 0x000fe200078e30ff */
[----:B------:R-:W-:Y:S01]  /*73d0*/  IMAD.WIDE R6, R5, 0x8, R6 ;  /* 0x0000000805067825 */ /* 0x000fe200078e0206 */
        /* <DEDUP_REMOVED lines=9> */
.L_x_250:
[----:B------:R-:W-:-:S04]  /*7470*/  ISETP.GE.AND P0, PT, R63, R61, PT ;  /* 0x0000003d3f00720c */ /* 0x000fc80003f06270 */
[----:B------:R-:W-:-:S13]  /*7480*/  ISETP.GE.OR P0, PT, R63, c[0x0][0x1ac], P0 ;  /* 0x00006b003f007a0c */ /* 0x000fda0000706670 */
[----:B------:R-:W-:Y:S05]  /*7490*/  @P0 BRA `(.L_x_256) ;  /* 0x000028b000000947 */ /* 0x000fea0003800000 */
[----:B------:R-:W-:Y:S02]  /*74a0*/  ULDC UR5, c[0x0][0x18c] ;  /* 0x0000630000057ab9 */ /* 0x000fe40000000800 */
[----:B------:R-:W-:Y:S02]  /*74b0*/  USHF.R.S32.HI UR5, URZ, 0x1f, UR5 ;  /* 0x0000001f3f057899 */ /* 0x000fe40008011405 */
.L_x_259:
[----:B------:R-:W-:Y:S01]  /*74c0*/  ISETP.NE.AND P0, PT, R63, R48, PT ;  /* 0x000000303f00720c */ /* 0x000fe20003f05270 */
[----:B-----5:R0:W5:-:S12]  /*74d0*/  LDG.E.128.CONSTANT R16, [R2.64] ;  /* 0x0000000602107981 */ /* 0x020158000c1e9d00 */
[----:B------:R-:W-:Y:S02]  /*74e0*/  @!P0 IADD3 R60, R60, 0x1, RZ ;  /* 0x000000013c3c8810 */ /* 0x000fe40007ffe0ff */
[----:B------:R-:W-:Y:S02]  /*74f0*/  @!P0 LEA R6, R63, 0x1, 0x1 ;  /* 0x000000013f068811 */ /* 0x000fe400078e08ff */
[----:B------:R-:W-:Y:S01]  /*7500*/  @!P0 MOV R7, 0x2 ;  /* 0x0000000200078802 */ /* 0x000fe20000000f00 */
[----:B------:R-:W-:-:S04]  /*7510*/  @!P0 IMAD R8, R60, 0x8, R1 ;  /* 0x000000083c088824 */ /* 0x000fc800078e0201 */
[----:B------:R-:W-:Y:S02]  /*7520*/  @!P0 IMAD.WIDE R6, R6, R7, c[0x0][0x198] ;  /* 0x0000660006068625 */ /* 0x000fe400078e0207 */
[----:B------:R-:W2:Y:S04]  /*7530*/  @!P0 LDL.64 R8, [R8] ;  /* 0x0000000008088983 */ /* 0x000ea80000100a00 */
[----:B------:R-:W3:Y:S01]  /*7540*/  @!P0 LDG.E.U16.CONSTANT R6, [R6.64] ;  /* 0x0000000606068981 */ /* 0x000ee2000c1e9500 */
[----:B------:R-:W-:Y:S01]  /*7550*/  IMAD.MOV.U32 R5, RZ, RZ, c[0x0][0x18c] ;  /* 0x00006300ff057624 */ /* 0x000fe200078e00ff */
[----:B--2---:R-:W-:Y:S02]  /*7560*/  @!P0 PRMT R96, R8, 0x7610, R96 ;  /* 0x0000761008608816 */ /* 0x004fe40000000060 */
[----:B------:R-:W-:Y:S01]  /*7570*/  @!P0 PRMT R94, R9, 0x7610, R94 ;  /* 0x00007610095e8816 */ /* 0x000fe2000000005e */
[----:B---3--:R-:W-:Y:S01]  /*7580*/  @!P0 IMAD.IADD R48, R6, 0x1, R63 ;  /* 0x0000000106308824 */ /* 0x008fe200078e023f */
[----:B------:R-:W-:-:S02]  /*7590*/  @!P0 PRMT R96, R96, 0x7610, R8 ;  /* 0x0000761060608816 */ /* 0x000fc40000000008 */
[----:B------:R-:W-:Y:S01]  /*75a0*/  @!P0 PRMT R94, R94, 0x7610, R9 ;  /* 0x000076105e5e8816 */ /* 0x000fe20000000009 */
[----:B------:R-:W-:Y:S05]  /*75b0*/  @!P1 BRA `(.L_x_257) ;  /* 0x0000136000009947 */ /* 0x000fea0003800000 */
[----:B0-----:R-:W-:-:S06]  /*75c0*/  IMAD.WIDE R12, R5, 0x4, R2 ;  /* 0x00000004050c7825 */ /* 0x001fcc00078e0202 */
[----:B------:R-:W-:Y:S02]  /*75d0*/  IMAD.WIDE R8, R5, 0x4, R12 ;  /* 0x0000000405087825 */ /* 0x000fe400078e020c */
[----:B------:R-:W2:Y:S04]  /*75e0*/  LDG.E.128.CONSTANT R12, [R12.64] ;  /* 0x000000060c0c7981 */ /* 0x000ea8000c1e9d00 */
[----:B------:R-:W3:Y:S01]  /*75f0*/  LDG.E.128.CONSTANT R8, [R8.64] ;  /* 0x0000000608087981 */ /* 0x000ee2000c1e9d00 */
[----:B-----5:R-:W-:Y:S02]  /*7600*/  SHF.R.U32.HI R22, RZ, 0xc, R17 ;  /* 0x0000000cff167819 */ /* 0x020fe40000011611 */
[----:B------:R-:W-:-:S04]  /*7610*/  SHF.R.U32.HI R23, RZ, 0xc, R19 ;  /* 0x0000000cff177819 */ /* 0x000fc80000011613 */
[----:B------:R-:W-:Y:S02]  /*7620*/  LOP3.LUT R23, R23, 0xf000f, RZ, 0xc0, !PT ;  /* 0x000f000f17177812 */ /* 0x000fe400078ec0ff */
[----:B------:R-:W-:Y:S02]  /*7630*/  SHF.R.U32.HI R6, RZ, 0xc, R16 ;  /* 0x0000000cff067819 */ /* 0x000fe40000011610 */
[----:B------:R-:W-:Y:S02]  /*7640*/  LOP3.LUT R0, R16, 0x3f003f, RZ, 0xc0, !PT ;  /* 0x003f003f10007812 */ /* 0x000fe400078ec0ff */
[----:B------:R-:W-:Y:S02]  /*7650*/  LOP3.LUT R7, R6, 0xf000f, RZ, 0xc0, !PT ;  /* 0x000f000f06077812 */ /* 0x000fe400078ec0ff */
[----:B------:R-:W-:Y:S02]  /*7660*/  LOP3.LUT R21, R17, 0x3f003f, RZ, 0xc0, !PT ;  /* 0x003f003f11157812 */ /* 0x000fe400078ec0ff */
[----:B------:R-:W-:-:S02]  /*7670*/  SHF.R.U32.HI R39, RZ, 0x6, R17 ;  /* 0x00000006ff277819 */ /* 0x000fc40000011611 */
[----:B------:R-:W-:Y:S02]  /*7680*/  LOP3.LUT R42, R18, 0x3f003f, RZ, 0xc0, !PT ;  /* 0x003f003f122a7812 */ /* 0x000fe400078ec0ff */
[----:B------:R-:W-:Y:S02]  /*7690*/  SHF.R.U32.HI R17, RZ, 0xc, R18 ;  /* 0x0000000cff117819 */ /* 0x000fe40000011612 */
[----:B------:R-:W-:Y:S02]  /*76a0*/  LOP3.LUT R45, R19, 0x3f003f, RZ, 0xc0, !PT ;  /* 0x003f003f132d7812 */ /* 0x000fe400078ec0ff */
[----:B------:R-:W-:Y:S02]  /*76b0*/  SHF.R.U32.HI R46, RZ, 0x6, R19 ;  /* 0x00000006ff2e7819 */ /* 0x000fe40000011613 */
[----:B------:R-:W-:Y:S02]  /*76c0*/  SHF.R.U32.HI R16, RZ, 0x6, R16 ;  /* 0x00000006ff107819 */ /* 0x000fe40000011610 */
[----:B------:R-:W-:-:S02]  /*76d0*/  LOP3.LUT R0, R0, 0x64006400, RZ, 0xfc, !PT ;  /* 0x6400640000007812 */ /* 0x000fc400078efcff */
[----:B------:R-:W-:Y:S02]  /*76e0*/  LOP3.LUT R19, R42, 0x64006400, RZ, 0xfc, !PT ;  /* 0x640064002a137812 */ /* 0x000fe400078efcff */
[----:B------:R-:W-:Y:S02]  /*76f0*/  SHF.R.U32.HI R18, RZ, 0x6, R18 ;  /* 0x00000006ff127819 */ /* 0x000fe40000011612 */
[----:B------:R-:W-:Y:S01]  /*7700*/  LOP3.LUT R17, R17, 0xf000f, RZ, 0xc0, !PT ;  /* 0x000f000f11117812 */ /* 0x000fe200078ec0ff */
[----:B------:R-:W-:Y:S01]  /*7710*/  HADD2 R19, R19, -1056, -1056 ;  /* 0xe420e42013137430 */ /* 0x000fe20000000000 */
[----:B------:R-:W-:Y:S02]  /*7720*/  LOP3.LUT R16, R16, 0x3f003f, RZ, 0xc0, !PT ;  /* 0x003f003f10107812 */ /* 0x000fe400078ec0ff */
[----:B------:R-:W-:Y:S02]  /*7730*/  LOP3.LUT R18, R18, 0x3f003f, RZ, 0xc0, !PT ;  /* 0x003f003f12127812 */ /* 0x000fe400078ec0ff */
[----:B------:R-:W-:-:S02]  /*7740*/  LOP3.LUT R39, R39, 0x3f003f, RZ, 0xc0, !PT ;  /* 0x003f003f27277812 */ /* 0x000fc400078ec0ff */
[----:B------:R-:W-:Y:S02]  /*7750*/  LOP3.LUT R16, R16, 0x64006400, RZ, 0xfc, !PT ;  /* 0x6400640010107812 */ /* 0x000fe400078efcff */
[----:B------:R-:W-:Y:S02]  /*7760*/  LOP3.LUT R18, R18, 0x64006400, RZ, 0xfc, !PT ;  /* 0x6400640012127812 */ /* 0x000fe400078efcff */
[----:B------:R-:W-:-:S04]  /*7770*/  LOP3.LUT R46, R46, 0x3f003f, RZ, 0xc0, !PT ;  /* 0x003f003f2e2e7812 */ /* 0x000fc800078ec0ff */
        /* <DEDUP_REMOVED lines=14> */
[--C-:B------:R-:W-:Y:S02]  /*7860*/  SHF.R.U32.HI R10, RZ, 0x8, R11.reuse ;  /* 0x00000008ff0a7819 */ /* 0x100fe4000001160b */
[----:B------:R-:W-:Y:S02]  /*7870*/  LOP3.LUT R9, R22, 0xf000f, RZ, 0xc0, !PT ;  /* 0x000f000f16097812 */ /* 0x000fe400078ec0ff */
[----:B------:R-:W-:Y:S02]  /*7880*/  LOP3.LUT R25, R11, 0x3f003f, RZ, 0xc0, !PT ;  /* 0x003f003f0b197812 */ /* 0x000fe400078ec0ff */
[----:B------:R-:W-:-:S02]  /*7890*/  SHF.R.U32.HI R36, RZ, 0xa, R11 ;  /* 0x0000000aff247819 */ /* 0x000fc4000001160b */
[----:B------:R-:W-:Y:S02]  /*78a0*/  SHF.R.U32.HI R28, RZ, 0x6, R11 ;  /* 0x00000006ff1c7819 */ /* 0x000fe4000001160b */
[----:B------:R-:W-:Y:S02]  /*78b0*/  LOP3.LUT R22, R9, 0x300030, R8, 0xf8, !PT ;  /* 0x0030003009167812 */ /* 0x000fe400078ef808 */
[----:B------:R-:W-:Y:S02]  /*78c0*/  LOP3.LUT R23, R23, 0x300030, R10, 0xf8, !PT ;  /* 0x0030003017177812 */ /* 0x000fe400078ef80a */
[----:B------:R-:W0:Y:S01]  /*78d0*/  LDS.128 R8, [UR4] ;  /* 0x00000004ff087984 */ /* 0x000e220008000c00 */
[----:B--2---:R-:W-:Y:S02]  /*78e0*/  SHF.R.U32.HI R6, RZ, 0xc, R12 ;  /* 0x0000000cff067819 */ /* 0x004fe4000001160c */
[----:B------:R-:W-:Y:S02]  /*78f0*/  LOP3.LUT R20, R7, 0x300030, R20, 0xf8, !PT ;  /* 0x0030003007147812 */ /* 0x000fe400078ef814 */
[----:B------:R-:W-:-:S02]  /*7900*/  LOP3.LUT R7, R6, 0xf000f, RZ, 0xc0, !PT ;  /* 0x000f000f06077812 */ /* 0x000fc400078ec0ff */
[----:B------:R-:W-:Y:S02]  /*7910*/  LOP3.LUT R33, R12, 0x3f003f, RZ, 0xc0, !PT ;  /* 0x003f003f0c217812 */ /* 0x000fe400078ec0ff */
[----:B------:R-:W-:Y:S02]  /*7920*/  SHF.R.U32.HI R37, RZ, 0x6, R12 ;  /* 0x00000006ff257819 */ /* 0x000fe4000001160c */
[----:B------:R-:W-:Y:S02]  /*7930*/  SHF.R.U32.HI R12, RZ, 0xc, R13 ;  /* 0x0000000cff0c7819 */ /* 0x000fe4000001160d */
[----:B------:R-:W-:Y:S01]  /*7940*/  LOP3.LUT R34, R7, 0x300030, R34, 0xf8, !PT ;  /* 0x0030003007227812 */ /* 0x000fe200078ef822 */
[----:B------:R-:W-:Y:S01]  /*7950*/  HADD2 R7, R0, -1056, -1056 ;  /* 0xe420e42000077430 */ /* 0x000fe20000000000 */
[----:B------:R-:W-:Y:S02]  /*7960*/  LOP3.LUT R24, R17, 0x300030, R24, 0xf8, !PT ;  /* 0x0030003011187812 */ /* 0x000fe400078ef818 */
[----:B------:R-:W-:-:S02]  /*7970*/  LOP3.LUT R40, R13, 0x3f003f, RZ, 0xc0, !PT ;  /* 0x003f003f0d287812 */ /* 0x000fc400078ec0ff */
[----:B------:R-:W-:Y:S02]  /*7980*/  SHF.R.U32.HI R41, RZ, 0x6, R13 ;  /* 0x00000006ff297819 */ /* 0x000fe4000001160d */
[--C-:B------:R-:W-:Y:S02]  /*7990*/  SHF.R.U32.HI R13, RZ, 0xc, R14.reuse ;  /* 0x0000000cff0d7819 */ /* 0x100fe4000001160e */
[----:B------:R-:W-:Y:S02]  /*79a0*/  LOP3.LUT R12, R12, 0xf000f, RZ, 0xc0, !PT ;  /* 0x000f000f0c0c7812 */ /* 0x000fe400078ec0ff */
[----:B------:R-:W-:Y:S02]  /*79b0*/  LOP3.LUT R17, R21, 0x64006400, RZ, 0xfc, !PT ;  /* 0x6400640015117812 */ /* 0x000fe400078efcff */
[----:B------:R-:W-:Y:S02]  /*79c0*/  LOP3.LUT R43, R14, 0x3f003f, RZ, 0xc0, !PT ;  /* 0x003f003f0e2b7812 */ /* 0x000fe400078ec0ff */
[----:B------:R-:W-:Y:S01]  /*79d0*/  SHF.R.U32.HI R44, RZ, 0x6, R14 ;  /* 0x00000006ff2c7819 */ /* 0x000fe2000001160e */
[----:B------:R-:W-:Y:S01]  /*79e0*/  HADD2 R17, R17, -1056, -1056 ;  /* 0xe420e42011117430 */ /* 0x000fe20000000000 */
[----:B------:R-:W-:-:S02]  /*79f0*/  LOP3.LUT R47, R15, 0x3f003f, RZ, 0xc0, !PT ;  /* 0x003f003f0f2f7812 */ /* 0x000fc400078ec0ff */
[----:B------:R-:W-:Y:S02]  /*7a00*/  SHF.R.U32.HI R49, RZ, 0x6, R15 ;  /* 0x00000006ff317819 */ /* 0x000fe4000001160f */
[----:B------:R-:W-:Y:S02]  /*7a10*/  LOP3.LUT R13, R13, 0xf000f, RZ, 0xc0, !PT ;  /* 0x000f000f0d0d7812 */ /* 0x000fe400078ec0ff */
[----:B------:R-:W-:Y:S02]  /*7a20*/  LOP3.LUT R35, R12, 0x300030, R35, 0xf8, !PT ;  /* 0x003000300c237812 */ /* 0x000fe400078ef823 */
[----:B------:R-:W-:Y:S01]  /*7a30*/  SHF.R.U32.HI R15, RZ, 0xc, R15 ;  /* 0x0000000cff0f7819 */ /* 0x000fe2000001160f */
[-C--:B0-----:R-:W-:Y:S01]  /*7a40*/  HFMA2.MMA R12, R7, R8.reuse, RZ ;  /* 0x00000008070c7235 */ /* 0x081fe200000000ff */
[----:B------:R-:W-:Y:S01]  /*7a50*/  LOP3.LUT R6, R39, 0x64006400, RZ, 0xfc, !PT ;  /* 0x6400640027067812 */ /* 0x000fe200078efcff */
[----:B------:R-:W-:Y:S01]  /*7a60*/  HFMA2.MMA R14, R19, R8, RZ ;  /* 0x00000008130e7235 */ /* 0x000fe200000000ff */
[----:B------:R-:W-:Y:S01]  /*7a70*/  HADD2 R0, R16, -1056, -1056 ;  /* 0xe420e42010007430 */ /* 0x000fe20000000000 */
[----:B------:R-:W-:Y:S01]  /*7a80*/  LOP3.LUT R38, R13, 0x300030, R38, 0xf8, !PT ;  /* 0x003000300d267812 */ /* 0x000fe200078ef826 */
[----:B------:R-:W-:Y:S01]  /*7a90*/  HADD2 R16, R18, -1056, -1056 ;  /* 0xe420e42012107430 */ /* 0x000fe20000000000 */
[----:B------:R-:W-:Y:S01]  /*7aa0*/  LOP3.LUT R15, R15, 0xf000f, RZ, 0xc0, !PT ;  /* 0x000f000f0f0f7812 */ /* 0x000fe200078ec0ff */
[----:B------:R-:W-:-:S02]  /*7ab0*/  HFMA2 R13, R17, R8, RZ.H0_H0 ;  /* 0x00000008110d7231 */ /* 0x000fc400000400ff */
[----:B------:R-:W-:Y:S01]  /*7ac0*/  HADD2 R6, R6, -1056, -1056 ;  /* 0xe420e42006067430 */ /* 0x000fe20000000000 */
[----:B------:R-:W-:Y:S01]  /*7ad0*/  LOP3.LUT R21, R45, 0x64006400, RZ, 0xfc, !PT ;  /* 0x640064002d157812 */ /* 0x000fe200078efcff */
[-C--:B------:R-:W-:Y:S01]  /*7ae0*/  HFMA2.MMA R45, R0, R9.reuse, R12 ;  /* 0x00000009002d7235 */ /* 0x080fe2000000000c */
[----:B------:R-:W-:Y:S01]  /*7af0*/  LOP3.LUT R36, R15, 0x300030, R36, 0xf8, !PT ;  /* 0x003000300f247812 */ /* 0x000fe200078ef824 */
[----:B------:R-:W-:Y:S01]  /*7b00*/  HFMA2 R51, R6, R9, R13 ;  /* 0x0000000906337231 */ /* 0x000fe2000000000d */
[----:B------:R-:W-:Y:S02]  /*7b10*/  HFMA2.MMA R62, R16, R9, R14 ;  /* 0x00000009103e7235 */ /* 0x000fe4000000000e */
[----:B------:R-:W0:Y:S01]  /*7b20*/  LDS.128 R12, [UR4+0x10] ;  /* 0x00001004ff0c7984 */ /* 0x000e220008000c00 */
[----:B------:R-:W-:Y:S01]  /*7b30*/  HADD2 R21, R21, -1056, -1056 ;  /* 0xe420e42015157430 */ /* 0x000fe20000000000 */
[----:B------:R-:W-:Y:S01]  /*7b40*/  LOP3.LUT R33, R33, 0x64006400, RZ, 0xfc, !PT ;  /* 0x6400640021217812 */ /* 0x000fe200078efcff */
[----:B------:R-:W-:-:S02]  /*7b50*/  HADD2 R18, R46, -1056, -1056 ;  /* 0xe420e4202e127430 */ /* 0x000fc40000000000 */
[----:B------:R-:W-:Y:S01]  /*7b60*/  HFMA2 R8, R21, R8, RZ.H0_H0 ;  /* 0x0000000815087231 */ /* 0x000fe200000400ff */
[----:B------:R-:W-:Y:S02]  /*7b70*/  LOP3.LUT R37, R37, 0x3f003f, RZ, 0xc0, !PT ;  /* 0x003f003f25257812 */ /* 0x000fe400078ec0ff */
[----:B------:R-:W-:Y:S01]  /*7b80*/  LOP3.LUT R39, R43, 0x64006400, RZ, 0xfc, !PT ;  /* 0x640064002b277812 */ /* 0x000fe200078efcff */
[----:B------:R-:W-:Y:S01]  /*7b90*/  HFMA2 R9, R18, R9, R8 ;  /* 0x0000000912097231 */ /* 0x000fe20000000008 */
[----:B------:R-:W-:Y:S02]  /*7ba0*/  LOP3.LUT R41, R41, 0x3f003f, RZ, 0xc0, !PT ;  /* 0x003f003f29297812 */ /* 0x000fe400078ec0ff */
[----:B------:R-:W-:Y:S02]  /*7bb0*/  LOP3.LUT R47, R47, 0x64006400, RZ, 0xfc, !PT ;  /* 0x640064002f2f7812 */ /* 0x000fe400078efcff */
[----:B------:R-:W-:Y:S01]  /*7bc0*/  LOP3.LUT R49, R49, 0x3f003f, RZ, 0xc0, !PT ;  /* 0x003f003f31317812 */ /* 0x000fe200078ec0ff */
[----:B------:R-:W-:Y:S01]  /*7bd0*/  HADD2 R33, R33, -1056, -1056 ;  /* 0xe420e42021217430 */ /* 0x000fe20000000000 */
[----:B------:R-:W-:-:S02]  /*7be0*/  LOP3.LUT R44, R44, 0x3f003f, RZ, 0xc0, !PT ;  /* 0x003f003f2c2c7812 */ /* 0x000fc400078ec0ff */
[----:B------:R-:W-:Y:S01]  /*7bf0*/  LOP3.LUT R8, R40, 0x64006400, RZ, 0xfc, !PT ;  /* 0x6400640028087812 */ /* 0x000fe200078efcff */
[----:B------:R-:W-:Y:S01]  /*7c00*/  HADD2 R39, R39, -1056, -1056 ;  /* 0xe420e42027277430 */ /* 0x000fe20000000000 */
[----:B------:R-:W-:Y:S02]  /*7c10*/  LOP3.LUT R40, R37, 0x64006400, RZ, 0xfc, !PT ;  /* 0x6400640025287812 */ /* 0x000fe400078efcff */
[----:B------:R-:W-:Y:S01]  /*7c20*/  LOP3.LUT R42, R41, 0x64006400, RZ, 0xfc, !PT ;  /* 0x64006400292a7812 */ /* 0x000fe200078efcff */
[----:B------:R-:W-:Y:S01]  /*7c30*/  HADD2 R41, R47, -1056, -1056 ;  /* 0xe420e4202f297430 */ /* 0x000fe20000000000 */
[----:B------:R-:W-:Y:S02]  /*7c40*/  LOP3.LUT R46, R49, 0x64006400, RZ, 0xfc, !PT ;  /* 0x64006400312e7812 */ /* 0x000fe400078efcff */
        /* <DEDUP_REMOVED lines=14> */
[----:B------:R-:W-:Y:S01]  /*7d30*/  LOP3.LUT R10, R25, 0x64006400, RZ, 0xfc, !PT ;  /* 0x64006400190a7812 */ /* 0x000fe200078efcff */
[-C--:B------:R-:W-:Y:S01]  /*7d40*/  HFMA2 R43, R46, R11.reuse, R9 ;  /* 0x0000000b2e2b7231 */ /* 0x080fe20000000009 */
[-C--:B------:R-:W-:Y:S01]  /*7d50*/  HFMA2.MMA R45, R40, R11.reuse, R45 ;  /* 0x0000000b282d7235 */ /* 0x080fe2000000002d */
[----:B------:R-:W-:Y:S01]  /*7d60*/  LOP3.LUT R9, R27, 0x3f003f, RZ, 0xc0, !PT ;  /* 0x003f003f1b097812 */ /* 0x000fe200078ec0ff */
[----:B------:R-:W-:Y:S01]  /*7d70*/  HADD2 R25, R31, -1056, -1056 ;  /* 0xe420e4201f197430 */ /* 0x000fe20000000000 */
[----:B------:R-:W-:Y:S01]  /*7d80*/  LOP3.LUT R26, R32, 0x64006400, RZ, 0xfc, !PT ;  /* 0x64006400201a7812 */ /* 0x000fe200078efcff */
[----:B------:R-:W-:Y:S01]  /*7d90*/  HFMA2 R51, R42, R11, R51 ;  /* 0x0000000b2a337231 */ /* 0x000fe20000000033 */
[----:B------:R-:W-:Y:S01]  /*7da0*/  HFMA2.MMA R62, R44, R11, R62 ;  /* 0x0000000b2c3e7235 */ /* 0x000fe2000000003e */
[----:B------:R-:W-:Y:S01]  /*7db0*/  LOP3.LUT R30, R30, 0x3f003f, RZ, 0xc0, !PT ;  /* 0x003f003f1e1e7812 */ /* 0x000fe200078ec0ff */
[----:B------:R-:W-:Y:S01]  /*7dc0*/  HADD2 R27, R29, -1056, -1056 ;  /* 0xe420e4201d1b7430 */ /* 0x000fe20000000000 */
[----:B------:R-:W-:Y:S01]  /*7dd0*/  LOP3.LUT R11, R28, 0x3f003f, RZ, 0xc0, !PT ;  /* 0x003f003f1c0b7812 */ /* 0x000fe200078ec0ff */
[----:B------:R-:W-:Y:S01]  /*7de0*/  HADD2 R29, R8, -1056, -1056 ;  /* 0xe420e420081d7430 */ /* 0x000fe20000000000 */
[----:B------:R-:W-:Y:S01]  /*7df0*/  LOP3.LUT R9, R9, 0x64006400, RZ, 0xfc, !PT ;  /* 0x6400640009097812 */ /* 0x000fe200078efcff */
[-C--:B0-----:R-:W-:Y:S01]  /*7e00*/  HFMA2.MMA R45, R25, R12.reuse, R45 ;  /* 0x0000000c192d7235 */ /* 0x081fe2000000002d */
[----:B------:R-:W-:Y:S01]  /*7e10*/  LOP3.LUT R28, R30, 0x64006400, RZ, 0xfc, !PT ;  /* 0x640064001e1c7812 */ /* 0x000fe200078efcff */
[----:B------:R-:W-:Y:S01]  /*7e20*/  HADD2 R26, R26, -1056, -1056 ;  /* 0xe420e4201a1a7430 */ /* 0x000fe20000000000 */
[----:B------:R-:W-:Y:S01]  /*7e30*/  LOP3.LUT R11, R11, 0x64006400, RZ, 0xfc, !PT ;  /* 0x640064000b0b7812 */ /* 0x000fe200078efcff */
[----:B------:R-:W-:Y:S01]  /*7e40*/  HADD2 R31, R10, -1056, -1056 ;  /* 0xe420e4200a1f7430 */ /* 0x000fe20000000000 */
[----:B------:R-:W-:Y:S01]  /*7e50*/  HFMA2.MMA R62, R29, R12, R62 ;  /* 0x0000000c1d3e7235 */ /* 0x000fe2000000003e */
[----:B------:R-:W-:Y:S01]  /*7e60*/  HADD2 R30, R9, -1056, -1056 ;  /* 0xe420e420091e7430 */ /* 0x000fe20000000000 */
[----:B------:R-:W-:Y:S01]  /*7e70*/  LOP3.LUT R20, R20, 0x64006400, RZ, 0xfc, !PT ;  /* 0x6400640014147812 */ /* 0x000fe200078efcff */
[-C--:B------:R-:W-:Y:S01]  /*7e80*/  HFMA2 R51, R27, R12.reuse, R51 ;  /* 0x0000000c1b337231 */ /* 0x080fe20000000033 */
[-C--:B------:R-:W-:Y:S01]  /*7e90*/  HFMA2.MMA R9, R26, R13.reuse, R45 ;  /* 0x0000000d1a097235 */ /* 0x080fe2000000002d */
[----:B------:R-:W-:Y:S01]  /*7ea0*/  HADD2 R28, R28, -1056, -1056 ;  /* 0xe420e4201c1c7430 */ /* 0x000fe20000000000 */
[----:B------:R-:W-:Y:S01]  /*7eb0*/  LOP3.LUT R24, R24, 0x64006400, RZ, 0xfc, !PT ;  /* 0x6400640018187812 */ /* 0x000fe200078efcff */
[----:B------:R-:W-:Y:S01]  /*7ec0*/  HFMA2 R43, R31, R12, R43 ;  /* 0x0000000c1f2b7231 */ /* 0x000fe2000000002b */
[----:B------:R-:W-:Y:S01]  /*7ed0*/  LOP3.LUT R45, R23, 0x64006400, RZ, 0xfc, !PT ;  /* 0x64006400172d7812 */ /* 0x000fe200078efcff */
[----:B------:R-:W-:Y:S01]  /*7ee0*/  HADD2 R32, R11, -1056, -1056 ;  /* 0xe420e4200b207430 */ /* 0x000fe20000000000 */
[----:B------:R-:W-:Y:S01]  /*7ef0*/  HFMA2.MMA R62, R30, R13, R62 ;  /* 0x0000000d1e3e7235 */ /* 0x000fe2000000003e */
[----:B------:R-:W-:Y:S01]  /*7f00*/  HADD2 R23, R20, -1056, -1056 ;  /* 0xe420e42014177430 */ /* 0x000fe20000000000 */
[----:B------:R-:W-:Y:S01]  /*7f10*/  LOP3.LUT R34, R34, 0x64006400, RZ, 0xfc, !PT ;  /* 0x6400640022227812 */ /* 0x000fe200078efcff */
[----:B------:R-:W-:-:S02]  /*7f20*/  HFMA2 R51, R28, R13, R51 ;  /* 0x0000000d1c337231 */ /* 0x000fc40000000033 */
[----:B------:R-:W-:Y:S01]  /*7f30*/  HFMA2 R13, R32, R13, R43 ;  /* 0x0000000d200d7231 */ /* 0x000fe2000000002b */
        /* <DEDUP_REMOVED lines=10> */
[----:B------:R-:W-:Y:S01]  /*7fe0*/  HFMA2.MMA R10, R20, R15, R10 ;  /* 0x0000000f140a7235 */ /* 0x000fe2000000000a */
[----:B------:R-:W-:-:S02]  /*7ff0*/  HADD2 R45, R45, -1056, -1056 ;  /* 0xe420e4202d2d7430 */ /* 0x000fc40000000000 */
[-C--:B------:R-:W-:Y:S01]  /*8000*/  HFMA2 R11, R35, R14.reuse, R51 ;  /* 0x0000000e230b7231 */ /* 0x080fe20000000033 */
[----:B------:R-:W-:Y:S01]  /*8010*/  HFMA2.MMA R12, R24, R15, R12 ;  /* 0x0000000f180c7235 */ /* 0x000fe2000000000c */
[----:B------:R-:W-:Y:S02]  /*8020*/  HADD2 R22, R8, -1056, -1056 ;  /* 0xe420e42008167430 */ /* 0x000fe40000000000 */
[----:B------:R-:W-:Y:S02]  /*8030*/  HFMA2 R13, R45, R14, R13 ;  /* 0x0000000e2d0d7231 */ /* 0x000fe4000000000d */
[----:B------:R-:W-:Y:S02]  /*8040*/  HADD2 R34, R36, -1056, -1056 ;  /* 0xe420e42024227430 */ /* 0x000fe40000000000 */
[-C--:B------:R-:W-:Y:S02]  /*8050*/  HFMA2 R11, R22, R15.reuse, R11 ;  /* 0x0000000f160b7231 */ /* 0x080fe4000000000b */
[----:B------:R-:W-:-:S02]  /*8060*/  HFMA2 R13, R34, R15, R13 ;  /* 0x0000000f220d7231 */ /* 0x000fc4000000000d */
        /* <DEDUP_REMOVED lines=139> */
.L_x_257:
        /* <DEDUP_REMOVED lines=11> */
[----:B------:R-:W-:-:S04]  /*89d0*/  SHF.R.U32.HI R23, RZ, 0xc, R19 ;  /* 0x0000000cff177819 */ /* 0x000fc80000011613 */
[----:B------:R-:W-:Y:S02]  /*89e0*/  LOP3.LUT R23, R23, 0xf000f, RZ, 0xc0, !PT ;  /* 0x000f000f17177812 */ /* 0x000fe400078ec0ff */
[--C-:B----4-:R-:W-:Y:S02]  /*89f0*/  SHF.R.U32.HI R6, RZ, 0x8, R8.reuse ;  /* 0x00000008ff067819 */ /* 0x110fe40000011608 */
[--C-:B------:R-:W-:Y:S02]  /*8a00*/  SHF.R.U32.HI R34, RZ, 0xa, R8.reuse ;  /* 0x0000000aff227819 */ /* 0x100fe40000011608 */
[----:B------:R-:W-:Y:S02]  /*8a10*/  LOP3.LUT R31, R8, 0x3f003f, RZ, 0xc0, !PT ;  /* 0x003f003f081f7812 */ /* 0x000fe400078ec0ff */
[----:B------:R-:W-:Y:S02]  /*8a20*/  SHF.R.U32.HI R32, RZ, 0x6, R8 ;  /* 0x00000006ff207819 */ /* 0x000fe40000011608 */
[----:B------:R-:W-:-:S02]  /*8a30*/  SHF.R.U32.HI R8, RZ, 0x8, R9 ;  /* 0x00000008ff087819 */ /* 0x000fc40000011609 */
[--C-:B------:R-:W-:Y:S02]  /*8a40*/  SHF.R.U32.HI R35, RZ, 0xa, R9.reuse ;  /* 0x0000000aff237819 */ /* 0x100fe40000011609 */
[----:B------:R-:W-:Y:S02]  /*8a50*/  LOP3.LUT R29, R9, 0x3f003f, RZ, 0xc0, !PT ;  /* 0x003f003f091d7812 */ /* 0x000fe400078ec0ff */
[----:B------:R-:W-:Y:S02]  /*8a60*/  SHF.R.U32.HI R30, RZ, 0x6, R9 ;  /* 0x00000006ff1e7819 */ /* 0x000fe40000011609 */
[--C-:B------:R-:W-:Y:S02]  /*8a70*/  SHF.R.U32.HI R24, RZ, 0x8, R10.reuse ;  /* 0x00000008ff187819 */ /* 0x100fe4000001160a */
[----:B------:R-:W-:Y:S02]  /*8a80*/  SHF.R.U32.HI R38, RZ, 0xa, R10 ;  /* 0x0000000aff267819 */ /* 0x000fe4000001160a */
[----:B------:R-:W-:-:S02]  /*8a90*/  LOP3.LUT R26, R10, 0x3f003f, RZ, 0xc0, !PT ;  /* 0x003f003f0a1a7812 */ /* 0x000fc400078ec0ff */
[----:B------:R-:W-:Y:S02]  /*8aa0*/  SHF.R.U32.HI R27, RZ, 0x6, R10 ;  /* 0x00000006ff1b7819 */ /* 0x000fe4000001160a */
[--C-:B------:R-:W-:Y:S02]  /*8ab0*/  SHF.R.U32.HI R10, RZ, 0x8, R11.reuse ;  /* 0x00000008ff0a7819 */ /* 0x100fe4000001160b */
[----:B------:R-:W-:Y:S02]  /*8ac0*/  LOP3.LUT R9, R22, 0xf000f, RZ, 0xc0, !PT ;  /* 0x000f000f16097812 */ /* 0x000fe400078ec0ff */
[----:B------:R-:W-:Y:S02]  /*8ad0*/  LOP3.LUT R25, R11, 0x3f003f, RZ, 0xc0, !PT ;  /* 0x003f003f0b197812 */ /* 0x000fe400078ec0ff */
[--C-:B------:R-:W-:Y:S02]  /*8ae0*/  SHF.R.U32.HI R36, RZ, 0xa, R11.reuse ;  /* 0x0000000aff247819 */ /* 0x100fe4000001160b */
[----:B------:R-:W-:-:S02]  /*8af0*/  SHF.R.U32.HI R28, RZ, 0x6, R11 ;  /* 0x00000006ff1c7819 */ /* 0x000fc4000001160b */
[----:B------:R-:W-:Y:S02]  /*8b00*/  LOP3.LUT R22, R9, 0x300030, R8, 0xf8, !PT ;  /* 0x0030003009167812 */ /* 0x000fe400078ef808 */
[----:B------:R-:W-:Y:S02]  /*8b10*/  LOP3.LUT R23, R23, 0x300030, R10, 0xf8, !PT ;  /* 0x0030003017177812 */ /* 0x000fe400078ef80a */
[----:B------:R-:W0:Y:S01]  /*8b20*/  LDS.128 R8, [UR4+0x20] ;  /* 0x00002004ff087984 */ /* 0x000e220008000c00 */
[----:B------:R-:W-:-:S04]  /*8b30*/  SHF.R.U32.HI R20, RZ, 0xc, R16 ;  /* 0x0000000cff147819 */ /* 0x000fc80000011610 */
[----:B------:R-:W-:Y:S02]  /*8b40*/  LOP3.LUT R7, R20, 0xf000f, RZ, 0xc0, !PT ;  /* 0x000f000f14077812 */ /* 0x000fe400078ec0ff */
[----:B------:R-:W-:Y:S02]  /*8b50*/  LOP3.LUT R0, R16, 0x3f003f, RZ, 0xc0, !PT ;  /* 0x003f003f10007812 */ /* 0x000fe400078ec0ff */
[----:B------:R-:W-:Y:S02]  /*8b60*/  LOP3.LUT R20, R7, 0x300030, R6, 0xf8, !PT ;  /* 0x0030003007147812 */ /* 0x000fe400078ef806 */
[----:B------:R-:W-:Y:S02]  /*8b70*/  LOP3.LUT R21, R17, 0x3f003f, RZ, 0xc0, !PT ;  /* 0x003f003f11157812 */ /* 0x000fe400078ec0ff */
[----:B------:R-:W-:Y:S02]  /*8b80*/  SHF.R.U32.HI R39, RZ, 0x6, R17 ;  /* 0x00000006ff277819 */ /* 0x000fe40000011611 */
[----:B------:R-:W-:-:S02]  /*8b90*/  LOP3.LUT R42, R18, 0x3f003f, RZ, 0xc0, !PT ;  /* 0x003f003f122a7812 */ /* 0x000fc400078ec0ff */
[----:B---3--:R-:W-:Y:S02]  /*8ba0*/  SHF.R.U32.HI R6, RZ, 0xc, R12 ;  /* 0x0000000cff067819 */ /* 0x008fe4000001160c */
[----:B------:R-:W-:Y:S02]  /*8bb0*/  SHF.R.U32.HI R17, RZ, 0xc, R18 ;  /* 0x0000000cff117819 */ /* 0x000fe40000011612 */
[----:B------:R-:W-:Y:S02]  /*8bc0*/  LOP3.LUT R45, R19, 0x3f003f, RZ, 0xc0, !PT ;  /* 0x003f003f132d7812 */ /* 0x000fe400078ec0ff */
[----:B------:R-:W-:Y:S02]  /*8bd0*/  SHF.R.U32.HI R46, RZ, 0x6, R19 ;  /* 0x00000006ff2e7819 */ /* 0x000fe40000011613 */
        /* <DEDUP_REMOVED lines=8> */
[--C-:B------:R-:W-:Y:S01]  /*8c60*/  SHF.R.U32.HI R12, RZ, 0xc, R13.reuse ;  /* 0x0000000cff0c7819 */ /* 0x100fe2000001160d */
[----:B------:R-:W-:Y:S01]  /*8c70*/  HADD2 R19, R19, -1056, -1056 ;  /* 0xe420e42013137430 */ /* 0x000fe20000000000 */
[----:B------:R-:W-:Y:S01]  /*8c80*/  LOP3.LUT R34, R7, 0x300030, R34, 0xf8, !PT ;  /* 0x0030003007227812 */ /* 0x000fe200078ef822 */
[----:B------:R-:W-:Y:S01]  /*8c90*/  HADD2 R7, R0, -1056, -1056 ;  /* 0xe420e42000077430 */ /* 0x000fe20000000000 */
[----:B------:R-:W-:Y:S02]  /*8ca0*/  LOP3.LUT R16, R16, 0x3f003f, RZ, 0xc0, !PT ;  /* 0x003f003f10107812 */ /* 0x000fe400078ec0ff */
[----:B------:R-:W-:Y:S02]  /*8cb0*/  LOP3.LUT R24, R17, 0x300030, R24, 0xf8, !PT ;  /* 0x0030003011187812 */ /* 0x000fe400078ef818 */
[----:B------:R-:W-:Y:S02]  /*8cc0*/  LOP3.LUT R40, R13, 0x3f003f, RZ, 0xc0, !PT ;  /* 0x003f003f0d287812 */ /* 0x000fe400078ec0ff */
[----:B------:R-:W-:-:S02]  /*8cd0*/  SHF.R.U32.HI R41, RZ, 0x6, R13 ;  /* 0x00000006ff297819 */ /* 0x000fc4000001160d */
[----:B------:R-:W-:Y:S02]  /*8ce0*/  LOP3.LUT R18, R18, 0x3f003f, RZ, 0xc0, !PT ;  /* 0x003f003f12127812 */ /* 0x000fe400078ec0ff */
[----:B------:R-:W-:Y:S02]  /*8cf0*/  SHF.R.U32.HI R13, RZ, 0xc, R14 ;  /* 0x0000000cff0d7819 */ /* 0x000fe4000001160e */
[----:B------:R-:W-:Y:S02]  /*8d00*/  LOP3.LUT R12, R12, 0xf000f, RZ, 0xc0, !PT ;  /* 0x000f000f0c0c7812 */ /* 0x000fe400078ec0ff */
[----:B------:R-:W-:Y:S02]  /*8d10*/  LOP3.LUT R17, R21, 0x64006400, RZ, 0xfc, !PT ;  /* 0x6400640015117812 */ /* 0x000fe400078efcff */
[----:B------:R-:W-:Y:S02]  /*8d20*/  LOP3.LUT R39, R39, 0x3f003f, RZ, 0xc0, !PT ;  /* 0x003f003f27277812 */ /* 0x000fe400078ec0ff */
[----:B------:R-:W-:-:S02]  /*8d30*/  LOP3.LUT R16, R16, 0x64006400, RZ, 0xfc, !PT ;  /* 0x6400640010107812 */ /* 0x000fc400078efcff */
[----:B------:R-:W-:Y:S01]  /*8d40*/  LOP3.LUT R18, R18, 0x64006400, RZ, 0xfc, !PT ;  /* 0x6400640012127812 */ /* 0x000fe200078efcff */
[----:B------:R-:W-:Y:S01]  /*8d50*/  HADD2 R17, R17, -1056, -1056 ;  /* 0xe420e42011117430 */ /* 0x000fe20000000000 */
[----:B------:R-:W-:Y:S02]  /*8d60*/  LOP3.LUT R43, R14, 0x3f003f, RZ, 0xc0, !PT ;  /* 0x003f003f0e2b7812 */ /* 0x000fe400078ec0ff */
[----:B------:R-:W-:Y:S01]  /*8d70*/  SHF.R.U32.HI R44, RZ, 0x6, R14 ;  /* 0x00000006ff2c7819 */ /* 0x000fe2000001160e */
[----:B0-----:R-:W-:Y:S01]  /*8d80*/  HFMA2.MMA R14, R19, R8, RZ ;  /* 0x00000008130e7235 */ /* 0x001fe200000000ff */
[----:B------:R-:W-:Y:S02]  /*8d90*/  LOP3.LUT R47, R15, 0x3f003f, RZ, 0xc0, !PT ;  /* 0x003f003f0f2f7812 */ /* 0x000fe400078ec0ff */
[----:B------:R-:W-:Y:S02]  /*8da0*/  SHF.R.U32.HI R49, RZ, 0x6, R15 ;  /* 0x00000006ff317819 */ /* 0x000fe4000001160f */
[----:B------:R-:W-:-:S02]  /*8db0*/  LOP3.LUT R13, R13, 0xf000f, RZ, 0xc0, !PT ;  /* 0x000f000f0d0d7812 */ /* 0x000fc400078ec0ff */
[----:B------:R-:W-:Y:S01]  /*8dc0*/  LOP3.LUT R35, R12, 0x300030, R35, 0xf8, !PT ;  /* 0x003000300c237812 */ /* 0x000fe200078ef823 */
[----:B------:R-:W-:Y:S01]  /*8dd0*/  HFMA2.MMA R12, R7, R8, RZ ;  /* 0x00000008070c7235 */ /* 0x000fe200000000ff */
[----:B------:R-:W-:Y:S02]  /*8de0*/  SHF.R.U32.HI R15, RZ, 0xc, R15 ;  /* 0x0000000cff0f7819 */ /* 0x000fe4000001160f */
[----:B------:R-:W-:Y:S01]  /*8df0*/  LOP3.LUT R6, R39, 0x64006400, RZ, 0xfc, !PT ;  /* 0x6400640027067812 */ /* 0x000fe200078efcff */
[----:B------:R-:W-:Y:S01]  /*8e00*/  HADD2 R0, R16, -1056, -1056 ;  /* 0xe420e42010007430 */ /* 0x000fe20000000000 */
[----:B------:R-:W-:Y:S01]  /*8e10*/  LOP3.LUT R38, R13, 0x300030, R38, 0xf8, !PT ;  /* 0x003000300d267812 */ /* 0x000fe200078ef826 */
[----:B------:R-:W-:Y:S01]  /*8e20*/  HADD2 R16, R18, -1056, -1056 ;  /* 0xe420e42012107430 */ /* 0x000fe20000000000 */
[----:B------:R-:W-:Y:S01]  /*8e30*/  LOP3.LUT R15, R15, 0xf000f, RZ, 0xc0, !PT ;  /* 0x000f000f0f0f7812 */ /* 0x000fe200078ec0ff */
[----:B------:R-:W-:Y:S02]  /*8e40*/  HFMA2 R13, R17, R8, RZ.H0_H0 ;  /* 0x00000008110d7231 */ /* 0x000fe400000400ff */
[----:B------:R-:W-:Y:S01]  /*8e50*/  HADD2 R6, R6, -1056, -1056 ;  /* 0xe420e42006067430 */ /* 0x000fe20000000000 */
[----:B------:R-:W-:Y:S01]  /*8e60*/  LOP3.LUT R21, R45, 0x64006400, RZ, 0xfc, !PT ;  /* 0x640064002d157812 */ /* 0x000fe200078efcff */
[-C--:B------:R-:W-:Y:S01]  /*8e70*/  HFMA2.MMA R45, R0, R9.reuse, R12 ;  /* 0x00000009002d7235 */ /* 0x080fe2000000000c */
[----:B------:R-:W-:Y:S01]  /*8e80*/  LOP3.LUT R36, R15, 0x300030, R36, 0xf8, !PT ;  /* 0x003000300f247812 */ /* 0x000fe200078ef824 */
[----:B------:R-:W-:Y:S01]  /*8e90*/  HFMA2 R51, R6, R9, R13 ;  /* 0x0000000906337231 */ /* 0x000fe2000000000d */
[----:B------:R-:W-:-:S02]  /*8ea0*/  HFMA2.MMA R62, R16, R9, R14 ;  /* 0x00000009103e7235 */ /* 0x000fc4000000000e */
[----:B------:R-:W0:Y:S01]  /*8eb0*/  LDS.128 R12, [UR4+0x30] ;  /* 0x00003004ff0c7984 */ /* 0x000e220008000c00 */
[----:B------:R-:W-:Y:S01]  /*8ec0*/  LOP3.LUT R46, R46, 0x3f003f, RZ, 0xc0, !PT ;  /* 0x003f003f2e2e7812 */ /* 0x000fe200078ec0ff */
[----:B------:R-:W-:-:S03]  /*8ed0*/  HADD2 R21, R21, -1056, -1056 ;  /* 0xe420e42015157430 */ /* 0x000fc60000000000 */
[----:B------:R-:W-:Y:S01]  /*8ee0*/  LOP3.LUT R46, R46, 0x64006400, RZ, 0xfc, !PT ;  /* 0x640064002e2e7812 */ /* 0x000fe200078efcff */
[----:B------:R-:W-:Y:S01]  /*8ef0*/  HFMA2 R8, R21, R8, RZ.H0_H0 ;  /* 0x0000000815087231 */ /* 0x000fe200000400ff */
[----:B------:R-:W-:-:S03]  /*8f00*/  LOP3.LUT R33, R33, 0x64006400, RZ, 0xfc, !PT ;  /* 0x6400640021217812 */ /* 0x000fc600078efcff */
[----:B------:R-:W-:Y:S01]  /*8f10*/  HADD2 R18, R46, -1056, -1056 ;  /* 0xe420e4202e127430 */ /* 0x000fe20000000000 */
        /* <DEDUP_REMOVED lines=219> */
.L_x_258:
        /* <DEDUP_REMOVED lines=8> */
.L_x_256:
[----:B------:R-:W-:-:S04]  /*9d50*/  LEA R4, R4, 0x40, 0x6 ;  /* 0x0000004004047811 */ /* 0x000fc800078e30ff */
[----:B------:R-:W-:-:S04]  /*9d60*/  IMNMX R4, R4, c[0x0][0x190], PT ;  /* 0x0000640004047a17 */ /* 0x000fc80003800200 */
[----:B------:R-:W-:-:S04]  /*9d70*/  ISETP.GE.AND P0, PT, R63, R4, PT ;  /* 0x000000043f00720c */ /* 0x000fc80003f06270 */
[----:B------:R-:W-:-:S13]  /*9d80*/  ISETP.GE.OR P0, PT, R63, c[0x0][0x1b4], P0 ;  /* 0x00006d003f007a0c */ /* 0x000fda0000706670 */
[----:B------:R-:W-:Y:S05]  /*9d90*/  @P0 BRA `(.L_x_260) ;  /* 0x00004e9000000947 */ /* 0x000fea0003800000 */
.L_x_265:
        /* <DEDUP_REMOVED lines=22> */
[----:B--2---:R-:W-:Y:S02]  /*9f00*/  LOP3.LUT R5, R8, 0xf000f, RZ, 0xc0, !PT ;  /* 0x000f000f08057812 */ /* 0x004fe400078ec0ff */
[----:B------:R-:W-:-:S02]  /*9f10*/  LOP3.LUT R6, R9, 0xf000f, RZ, 0xc0, !PT ;  /* 0x000f000f09067812 */ /* 0x000fc400078ec0ff */
[----:B------:R-:W-:Y:S02]  /*9f20*/  LOP3.LUT R5, R5, 0x64006400, RZ, 0xfc, !PT ;  /* 0x6400640005057812 */ /* 0x000fe400078efcff */
[----:B------:R-:W-:Y:S02]  /*9f30*/  LOP3.LUT R17, R9, 0xf000f0, RZ, 0xc0, !PT ;  /* 0x00f000f009117812 */ /* 0x000fe400078ec0ff */
[----:B------:R-:W-:Y:S02]  /*9f40*/  SHF.R.U32.HI R25, RZ, 0x8, R9 ;  /* 0x00000008ff197819 */ /* 0x000fe40000011609 */
[C---:B------:R-:W-:Y:S02]  /*9f50*/  LOP3.LUT R7, R10.reuse, 0xf000f, RZ, 0xc0, !PT ;  /* 0x000f000f0a077812 */ /* 0x040fe400078ec0ff */
[----:B------:R-:W-:Y:S02]  /*9f60*/  LOP3.LUT R9, R11, 0xf000f, RZ, 0xc0, !PT ;  /* 0x000f000f0b097812 */ /* 0x000fe400078ec0ff */
[----:B------:R-:W-:-:S02]  /*9f70*/  LOP3.LUT R18, R10, 0xf000f0, RZ, 0xc0, !PT ;  /* 0x00f000f00a127812 */ /* 0x000fc400078ec0ff */
[----:B------:R-:W-:Y:S01]  /*9f80*/  SHF.R.U32.HI R27, RZ, 0x8, R10 ;  /* 0x00000008ff1b7819 */ /* 0x000fe2000001160a */
        /* <DEDUP_REMOVED lines=9> */
[----:B------:R-:W0:Y:S01]  /*a020*/  LDS.64 R6, [UR4+0x8] ;  /* 0x00000804ff067984 */ /* 0x000e220008000a00 */
[----:B------:R-:W-:Y:S01]  /*a030*/  SHF.R.U32.HI R29, RZ, 0x8, R11 ;  /* 0x00000008ff1d7819 */ /* 0x000fe2000001160b */
[----:B------:R-:W-:Y:S01]  /*a040*/  HADD2.F32 R9, -RZ, R10.H0_H0 ;  /* 0x2000000aff097230 */ /* 0x000fe20000004100 */
[----:B------:R-:W-:Y:S01]  /*a050*/  LOP3.LUT R5, R15, 0x64006400, RZ, 0xfc, !PT ;  /* 0x640064000f057812 */ /* 0x000fe200078efcff */
[----:B------:R-:W-:Y:S01]  /*a060*/  HADD2.F32 R11, -RZ, R12.H0_H0 ;  /* 0x2000000cff0b7230 */ /* 0x000fe20000004100 */
[----:B------:R-:W-:Y:S01]  /*a070*/  LOP3.LUT R19, R18, 0x64006400, RZ, 0xfc, !PT ;  /* 0x6400640012137812 */ /* 0x000fe200078efcff */
[----:B------:R-:W-:Y:S01]  /*a080*/  HADD2.F32 R13, -RZ, R14.H0_H0 ;  /* 0x2000000eff0d7230 */ /* 0x000fe20000004100 */
[----:B------:R-:W-:Y:S01]  /*a090*/  LOP3.LUT R17, R17, 0x64006400, RZ, 0xfc, !PT ;  /* 0x6400640011117812 */ /* 0x000fe200078efcff */
[----:B------:R-:W-:Y:S01]  /*a0a0*/  HADD2.F32 R15, -RZ, R16.H0_H0 ;  /* 0x20000010ff0f7230 */ /* 0x000fe20000004100 */
[C---:B------:R-:W-:Y:S01]  /*a0b0*/  FFMA.FTZ R18, R22.reuse, R11, RZ ;  /* 0x0000000b16127223 */ /* 0x040fe200000100ff */
[----:B------:R-:W-:Y:S01]  /*a0c0*/  HADD2.F32 R10, -RZ, R10.H1_H1 ;  /* 0x3000000aff0a7230 */ /* 0x000fe20000004100 */
[C---:B------:R-:W-:Y:S01]  /*a0d0*/  FFMA.FTZ R23, R22.reuse, R13, RZ ;  /* 0x0000000d16177223 */ /* 0x040fe200000100ff */
[-C--:B------:R-:W-:Y:S01]  /*a0e0*/  HFMA2 R24, R5, R0.reuse.H0_H0, -72, -72 ;  /* 0xd480d48005187431 */ /* 0x080fe20000040000 */
[----:B------:R-:W-:Y:S01]  /*a0f0*/  FFMA.FTZ R5, R9, R22, RZ ;  /* 0x0000001609057223 */ /* 0x000fe200000100ff */
[----:B------:R-:W-:Y:S01]  /*a100*/  HADD2.F32 R16, -RZ, R16.H1_H1 ;  /* 0x30000010ff107230 */ /* 0x000fe20000004100 */
[----:B------:R-:W-:Y:S01]  /*a110*/  FFMA.FTZ R22, R22, R15, RZ ;  /* 0x0000000f16167223 */ /* 0x000fe200000100ff */
[----:B------:R-:W-:Y:S01]  /*a120*/  HADD2.F32 R12, -RZ, R12.H1_H1 ;  /* 0x3000000cff0c7230 */ /* 0x000fe20000004100 */
[----:B------:R-:W-:Y:S01]  /*a130*/  FFMA.FTZ R26, R10, R21, R5 ;  /* 0x000000150a1a7223 */ /* 0x000fe20000010005 */
[----:B------:R-:W-:Y:S01]  /*a140*/  HADD2.F32 R14, -RZ, R14.H1_H1 ;  /* 0x3000000eff0e7230 */ /* 0x000fe20000004100 */
[C---:B------:R-:W-:Y:S01]  /*a150*/  FFMA.FTZ R33, R21.reuse, R16, R22 ;  /* 0x0000001015217223 */ /* 0x040fe20000010016 */
[----:B------:R-:W-:Y:S01]  /*a160*/  LOP3.LUT R5, R20, 0x64006400, RZ, 0xfc, !PT ;  /* 0x6400640014057812 */ /* 0x000fe200078efcff */
[-C--:B------:R-:W-:Y:S01]  /*a170*/  HFMA2 R22, R19, R0.reuse.H0_H0, -72, -72 ;  /* 0xd480d48013167431 */ /* 0x080fe20000040000 */
[C---:B------:R-:W-:Y:S01]  /*a180*/  FFMA.FTZ R30, R21.reuse, R12, R18 ;  /* 0x0000000c151e7223 */ /* 0x040fe20000010012 */
[-C--:B------:R-:W-:Y:S01]  /*a190*/  HFMA2 R20, R17, R0.reuse.H0_H0, -72, -72 ;  /* 0xd480d48011147431 */ /* 0x080fe20000040000 */
[----:B------:R-:W-:Y:S01]  /*a1a0*/  FFMA.FTZ R32, R21, R14, R23 ;  /* 0x0000000e15207223 */ /* 0x000fe20000010017 */
[----:B------:R-:W-:Y:S01]  /*a1b0*/  HADD2.F32 R17, -RZ, R24.H0_H0 ;  /* 0x20000018ff117230 */ /* 0x000fe20000004100 */
[----:B------:R-:W-:Y:S01]  /*a1c0*/  SHF.R.U32.HI R8, RZ, 0x8, R8 ;  /* 0x00000008ff087819 */ /* 0x000fe20000011608 */
[----:B------:R-:W-:-:S02]  /*a1d0*/  HFMA2 R5, R5, R0.H0_H0, -72, -72 ;  /* 0xd480d48005057431 */ /* 0x000fc40000040000 */
[----:B------:R-:W-:Y:S01]  /*a1e0*/  HADD2.F32 R21, -RZ, R22.H0_H0 ;  /* 0x20000016ff157230 */ /* 0x000fe20000004100 */
[----:B------:R-:W-:Y:S01]  /*a1f0*/  FFMA.FTZ R26, R17, R28, R26 ;  /* 0x0000001c111a7223 */ /* 0x000fe2000001001a */
[----:B------:R-:W-:Y:S02]  /*a200*/  HADD2.F32 R18, -RZ, R24.H1_H1 ;  /* 0x30000018ff127230 */ /* 0x000fe40000004100 */
[----:B------:R-:W-:Y:S02]  /*a210*/  HADD2.F32 R19, -RZ, R20.H0_H0 ;  /* 0x20000014ff137230 */ /* 0x000fe40000004100 */
[--C-:B------:R-:W-:Y:S02]  /*a220*/  HADD2.F32 R23, -RZ, R5.reuse.H0_H0 ;  /* 0x20000005ff177230 */ /* 0x100fe40000004100 */
[----:B------:R-:W-:Y:S01]  /*a230*/  HADD2.F32 R24, -RZ, R5.H1_H1 ;  /* 0x30000005ff187230 */ /* 0x000fe20000004100 */
[----:B------:R-:W-:Y:S01]  /*a240*/  FFMA.FTZ R5, R28, R21, R32 ;  /* 0x000000151c057223 */ /* 0x000fe20000010020 */
[----:B------:R-:W-:Y:S01]  /*a250*/  HADD2.F32 R22, -RZ, R22.H1_H1 ;  /* 0x30000016ff167230 */ /* 0x000fe20000004100 */
[----:B------:R-:W-:Y:S01]  /*a260*/  FFMA.FTZ R32, R18, R31, R26 ;  /* 0x0000001f12207223 */ /* 0x000fe2000001001a */
[C---:B------:R-:W-:Y:S01]  /*a270*/  LOP3.LUT R26, R25.reuse, 0xf000f, RZ, 0xc0, !PT ;  /* 0x000f000f191a7812 */ /* 0x040fe200078ec0ff */
[----:B------:R-:W-:Y:S01]  /*a280*/  HADD2.F32 R20, -RZ, R20.H1_H1 ;  /* 0x30000014ff147230 */ /* 0x000fe20000004100 */
[C---:B------:R-:W-:Y:S01]  /*a290*/  FFMA.FTZ R30, R28.reuse, R19, R30 ;  /* 0x000000131c1e7223 */ /* 0x040fe2000001001e */
[----:B------:R-:W-:Y:S01]  /*a2a0*/  LOP3.LUT R25, R25, 0xf000f0, RZ, 0xc0, !PT ;  /* 0x00f000f019197812 */ /* 0x000fe200078ec0ff */
[----:B------:R-:W-:Y:S01]  /*a2b0*/  FFMA.FTZ R33, R28, R23, R33 ;  /* 0x000000171c217223 */ /* 0x000fe20000010021 */
[----:B------:R-:W-:Y:S01]  /*a2c0*/  LOP3.LUT R26, R26, 0x64006400, RZ, 0xfc, !PT ;  /* 0x640064001a1a7812 */ /* 0x000fe200078efcff */
[C---:B------:R-:W-:Y:S01]  /*a2d0*/  FFMA.FTZ R38, R31.reuse, R22, R5 ;  /* 0x000000161f267223 */ /* 0x040fe20000010005 */
[----:B------:R-:W-:Y:S01]  /*a2e0*/  LOP3.LUT R5, R8, 0xf000f, RZ, 0xc0, !PT ;  /* 0x000f000f08057812 */ /* 0x000fe200078ec0ff */
[----:B------:R-:W-:Y:S01]  /*a2f0*/  FFMA.FTZ R37, R31, R20, R30 ;  /* 0x000000141f257223 */ /* 0x000fe2000001001e */
[----:B------:R-:W-:Y:S01]  /*a300*/  LOP3.LUT R28, R27, 0xf000f, RZ, 0xc0, !PT ;  /* 0x000f000f1b1c7812 */ /* 0x000fe200078ec0ff */
[----:B------:R-:W-:Y:S01]  /*a310*/  HADD2 R40, R26, -1032, -1032 ;  /* 0xe408e4081a287430 */ /* 0x000fe20000000000 */
[----:B------:R-:W-:Y:S01]  /*a320*/  LOP3.LUT R30, R29, 0xf000f, RZ, 0xc0, !PT ;  /* 0x000f000f1d1e7812 */ /* 0x000fe200078ec0ff */
[----:B------:R-:W-:Y:S01]  /*a330*/  FFMA.FTZ R39, R31, R24, R33 ;  /* 0x000000181f277223 */ /* 0x000fe20000010021 */
[----:B------:R-:W-:Y:S01]  /*a340*/  LOP3.LUT R5, R5, 0x64006400, RZ, 0xfc, !PT ;  /* 0x6400640005057812 */ /* 0x000fe200078efcff */
[----:B0-----:R-:W-:Y:S01]  /*a350*/  HADD2.F32 R31, -RZ, R6.H0_H0 ;  /* 0x20000006ff1f7230 */ /* 0x001fe20000004100 */
[----:B------:R-:W-:Y:S01]  /*a360*/  LOP3.LUT R28, R28, 0x64006400, RZ, 0xfc, !PT ;  /* 0x640064001c1c7812 */ /* 0x000fe200078efcff */
[----:B------:R-:W-:Y:S01]  /*a370*/  HADD2.F32 R34, -RZ, R40.H0_H0 ;  /* 0x20000028ff227230 */ /* 0x000fe20000004100 */
[----:B------:R-:W-:Y:S01]  /*a380*/  LOP3.LUT R30, R30, 0x64006400, RZ, 0xfc, !PT ;  /* 0x640064001e1e7812 */ /* 0x000fe200078efcff */
[----:B------:R-:W-:Y:S01]  /*a390*/  HADD2 R5, R5, -1032, -1032 ;  /* 0xe408e40805057430 */ /* 0x000fe20000000000 */
[----:B------:R-:W-:Y:S01]  /*a3a0*/  LOP3.LUT R8, R8, 0xf000f0, RZ, 0xc0, !PT ;  /* 0x00f000f008087812 */ /* 0x000fe200078ec0ff */
[----:B------:R-:W-:Y:S01]  /*a3b0*/  HADD2 R41, R28, -1032, -1032 ;  /* 0xe408e4081c297430 */ /* 0x000fe20000000000 */
[----:B------:R-:W-:Y:S01]  /*a3c0*/  LOP3.LUT R27, R27, 0xf000f0, RZ, 0xc0, !PT ;  /* 0x00f000f01b1b7812 */ /* 0x000fe200078ec0ff */
[----:B------:R-:W-:Y:S01]  /*a3d0*/  HADD2 R42, R30, -1032, -1032 ;  /* 0xe408e4081e2a7430 */ /* 0x000fe20000000000 */
[----:B------:R-:W-:Y:S01]  /*a3e0*/  LOP3.LUT R29, R29, 0xf000f0, RZ, 0xc0, !PT ;  /* 0x00f000f01d1d7812 */ /* 0x000fe200078ec0ff */
[--C-:B------:R-:W-:Y:S01]  /*a3f0*/  HADD2.F32 R45, -RZ, R7.reuse.H0_H0 ;  /* 0x20000007ff2d7230 */ /* 0x100fe20000004100 */
[----:B------:R-:W-:Y:S01]  /*a400*/  LOP3.LUT R25, R25, 0x64006400, RZ, 0xfc, !PT ;  /* 0x6400640019197812 */ /* 0x000fe200078efcff */
[----:B------:R-:W-:Y:S01]  /*a410*/  HADD2.F32 R26, -RZ, R7.H1_H1 ;  /* 0x30000007ff1a7230 */ /* 0x000fe20000004100 */
[----:B------:R-:W-:Y:S01]  /*a420*/  FFMA.FTZ R7, R31, R34, R37 ;  /* 0x000000221f077223 */ /* 0x000fe20000010025 */
[----:B------:R-:W-:Y:S01]  /*a430*/  HADD2.F32 R33, -RZ, R5.H0_H0 ;  /* 0x20000005ff217230 */ /* 0x000fe20000004100 */
[----:B------:R-:W-:Y:S01]  /*a440*/  LOP3.LUT R27, R27, 0x64006400, RZ, 0xfc, !PT ;  /* 0x640064001b1b7812 */ /* 0x000fe200078efcff */
[----:B------:R-:W-:Y:S01]  /*a450*/  HADD2.F32 R35, -RZ, R41.H0_H0 ;  /* 0x20000029ff237230 */ /* 0x000fe20000004100 */
[----:B------:R-:W-:Y:S01]  /*a460*/  LOP3.LUT R29, R29, 0x64006400, RZ, 0xfc, !PT ;  /* 0x640064001d1d7812 */ /* 0x000fe200078efcff */
[----:B------:R-:W-:Y:S01]  /*a470*/  HADD2.F32 R37, -RZ, R5.H1_H1 ;  /* 0x30000005ff257230 */ /* 0x000fe20000004100 */
[----:B------:R-:W-:Y:S01]  /*a480*/  LOP3.LUT R5, R8, 0x64006400, RZ, 0xfc, !PT ;  /* 0x6400640008057812 */ /* 0x000fe200078efcff */
[----:B------:R-:W-:Y:S01]  /*a490*/  HADD2.F32 R36, -RZ, R42.H0_H0 ;  /* 0x2000002aff247230 */ /* 0x000fe20000004100 */
[----:B------:R-:W-:Y:S01]  /*a4a0*/  FFMA.FTZ R32, R33, R31, R32 ;  /* 0x0000001f21207223 */ /* 0x000fe20000010020 */
[-C--:B------:R-:W-:Y:S01]  /*a4b0*/  HFMA2 R25, R25, R0.reuse.H0_H0, -72, -72 ;  /* 0xd480d48019197431 */ /* 0x080fe20000040000 */
[C---:B------:R-:W-:Y:S01]  /*a4c0*/  FFMA.FTZ R28, R31.reuse, R35, R38 ;  /* 0x000000231f1c7223 */ /* 0x040fe20000010026 */
[----:B------:R-:W-:Y:S01]  /*a4d0*/  HADD2.F32 R38, -RZ, R40.H1_H1 ;  /* 0x30000028ff267230 */ /* 0x000fe20000004100 */
[----:B------:R-:W-:Y:S01]  /*a4e0*/  FFMA.FTZ R31, R31, R36, R39 ;  /* 0x000000241f1f7223 */ /* 0x000fe20000010027 */
[----:B------:R-:W-:-:S02]  /*a4f0*/  HFMA2 R8, R5, R0.H0_H0, -72, -72 ;  /* 0xd480d48005087431 */ /* 0x000fc40000040000 */
[-C--:B------:R-:W-:Y:S02]  /*a500*/  HFMA2 R30, R27, R0.reuse.H0_H0, -72, -72 ;  /* 0xd480d4801b1e7431 */ /* 0x080fe40000040000 */
[----:B------:R-:W-:Y:S02]  /*a510*/  HFMA2 R29, R29, R0.H0_H0, -72, -72 ;  /* 0xd480d4801d1d7431 */ /* 0x000fe40000040000 */
[----:B------:R-:W-:Y:S02]  /*a520*/  HADD2.F32 R6, -RZ, R6.H1_H1 ;  /* 0x30000006ff067230 */ /* 0x000fe40000004100 */
[----:B------:R-:W-:Y:S02]  /*a530*/  HADD2.F32 R39, -RZ, R41.H1_H1 ;  /* 0x30000029ff277230 */ /* 0x000fe40000004100 */
[----:B------:R-:W-:Y:S01]  /*a540*/  HADD2.F32 R40, -RZ, R42.H1_H1 ;  /* 0x3000002aff287230 */ /* 0x000fe20000004100 */
[----:B------:R-:W-:Y:S01]  /*a550*/  FFMA.FTZ R32, R37, R6, R32 ;  /* 0x0000000625207223 */ /* 0x000fe20000010020 */
[----:B------:R-:W-:Y:S01]  /*a560*/  HADD2.F32 R41, -RZ, R8.H0_H0 ;  /* 0x20000008ff297230 */ /* 0x000fe20000004100 */
[C---:B------:R-:W-:Y:S01]  /*a570*/  FFMA.FTZ R7, R6.reuse, R38, R7 ;  /* 0x0000002606077223 */ /* 0x040fe20000010007 */
[----:B------:R-:W-:Y:S01]  /*a580*/  HADD2.F32 R42, -RZ, R25.H0_H0 ;  /* 0x20000019ff2a7230 */ /* 0x000fe20000004100 */
[C---:B------:R-:W-:Y:S01]  /*a590*/  FFMA.FTZ R28, R6.reuse, R39, R28 ;  /* 0x00000027061c7223 */ /* 0x040fe2000001001c */
[--C-:B------:R-:W-:Y:S01]  /*a5a0*/  HADD2.F32 R43, -RZ, R30.reuse.H0_H0 ;  /* 0x2000001eff2b7230 */ /* 0x100fe20000004100 */
[----:B------:R-:W-:Y:S01]  /*a5b0*/  FFMA.FTZ R31, R6, R40, R31 ;  /* 0x00000028061f7223 */ /* 0x000fe2000001001f */
[----:B------:R-:W-:Y:S01]  /*a5c0*/  HADD2.F32 R44, -RZ, R29.H0_H0 ;  /* 0x2000001dff2c7230 */ /* 0x000fe20000004100 */
[----:B------:R-:W-:Y:S01]  /*a5d0*/  FFMA.FTZ R32, R41, R45, R32 ;  /* 0x0000002d29207223 */ /* 0x000fe20000010020 */
[----:B------:R-:W-:Y:S01]  /*a5e0*/  HADD2.F32 R46, -RZ, R25.H1_H1 ;  /* 0x30000019ff2e7230 */ /* 0x000fe20000004100 */
[C---:B------:R-:W-:Y:S01]  /*a5f0*/  FFMA.FTZ R5, R45.reuse, R42, R7 ;  /* 0x0000002a2d057223 */ /* 0x040fe20000010007 */
[----:B------:R-:W-:Y:S01]  /*a600*/  HADD2.F32 R47, -RZ, R30.H1_H1 ;  /* 0x3000001eff2f7230 */ /* 0x000fe20000004100 */
[C---:B------:R-:W-:Y:S01]  /*a610*/  FFMA.FTZ R27, R45.reuse, R43, R28 ;  /* 0x0000002b2d1b7223 */ /* 0x040fe2000001001c */
        /* <DEDUP_REMOVED lines=9> */
[----:B------:R-:W-:Y:S01]  /*a6b0*/  FFMA.FTZ R26, R26, R49, R31 ;  /* 0x000000311a1a7223 */ /* 0x000fe2000001001f */
[----:B------:R-:W-:Y:S01]  /*a6c0*/  HADD2.F32 R5, -RZ, R94.H1_H1 ;  /* 0x3000005eff057230 */ /* 0x000fe20000004100 */
[----:B------:R-:W-:-:S02]  /*a6d0*/  FMUL.FTZ R25, R25, R8 ;  /* 0x0000000819197220 */ /* 0x000fc40000410000 */
[----:B------:R-:W-:Y:S02]  /*a6e0*/  FMUL.FTZ R28, R28, R7 ;  /* 0x000000071c1c7220 */ /* 0x000fe40000410000 */
[----:B------:R-:W-:Y:S01]  /*a6f0*/  FMUL.FTZ R27, R27, R6 ;  /* 0x000000061b1b7220 */ /* 0x000fe20000410000 */
[----:B------:R-:W-:Y:S01]  /*a700*/  F2FP.PACK_AB R29, RZ, R25 ;  /* 0x00000019ff1d723e */ /* 0x000fe200000000ff */
[----:B------:R-:W-:Y:S01]  /*a710*/  FMUL.FTZ R26, R26, R5 ;  /* 0x000000051a1a7220 */ /* 0x000fe20000410000 */
        /* <DEDUP_REMOVED lines=174> */
.L_x_262:
        /* <DEDUP_REMOVED lines=24> */
[----:B------:R-:W0:Y:S01]  /*b380*/  LDS.64 R12, [UR4+0x18] ;  /* 0x00001804ff0c7984 */ /* 0x000e220008000a00 */
[--C-:B------:R-:W-:Y:S01]  /*b390*/  HADD2.F32 R16, -RZ, R20.reuse.H0_H0 ;  /* 0x20000014ff107230 */ /* 0x100fe20000004100 */
[----:B------:R-:W-:Y:S01]  /*b3a0*/  LOP3.LUT R26, R14, 0xf000f0, RZ, 0xc0, !PT ;  /* 0x00f000f00e1a7812 */ /* 0x000fe200078ec0ff */
[----:B------:R-:W-:Y:S01]  /*b3b0*/  HADD2.F32 R17, -RZ, R20.H1_H1 ;  /* 0x30000014ff117230 */ /* 0x000fe20000004100 */
[----:B------:R-:W-:Y:S01]  /*b3c0*/  LOP3.LUT R28, R15, 0xf000f0, RZ, 0xc0, !PT ;  /* 0x00f000f00f1c7812 */ /* 0x000fe200078ec0ff */
[--C-:B------:R-:W-:Y:S01]  /*b3d0*/  HADD2.F32 R20, -RZ, R21.reuse.H0_H0 ;  /* 0x20000015ff147230 */ /* 0x100fe20000004100 */
[----:B------:R-:W-:Y:S01]  /*b3e0*/  LOP3.LUT R29, R24, 0x64006400, RZ, 0xfc, !PT ;  /* 0x64006400181d7812 */ /* 0x000fe200078efcff */
[----:B------:R-:W-:Y:S01]  /*b3f0*/  HADD2 R23, R18, -1032, -1032 ;  /* 0xe408e40812177430 */ /* 0x000fe20000000000 */
[----:B------:R-:W-:Y:S01]  /*b400*/  LOP3.LUT R33, R26, 0x64006400, RZ, 0xfc, !PT ;  /* 0x640064001a217812 */ /* 0x000fe200078efcff */
[----:B------:R-:W-:Y:S01]  /*b410*/  HADD2.F32 R21, -RZ, R21.H1_H1 ;  /* 0x30000015ff157230 */ /* 0x000fe20000004100 */
[----:B------:R-:W-:Y:S01]  /*b420*/  FFMA.FTZ R24, R16, R35, RZ ;  /* 0x0000002310187223 */ /* 0x000fe200000100ff */
[-C--:B------:R-:W-:Y:S01]  /*b430*/  HFMA2 R44, R27, R0.reuse.H0_H0, -72, -72 ;  /* 0xd480d4801b2c7431 */ /* 0x080fe20000040000 */
[----:B------:R-:W-:Y:S01]  /*b440*/  FFMA.FTZ R27, R35, R20, RZ ;  /* 0x00000014231b7223 */ /* 0x000fe200000100ff */
[----:B------:R-:W-:Y:S01]  /*b450*/  HADD2.F32 R18, -RZ, R19.H0_H0 ;  /* 0x20000013ff127230 */ /* 0x000fe20000004100 */
[----:B------:R-:W-:Y:S01]  /*b460*/  FFMA.FTZ R37, R17, R34, R24 ;  /* 0x0000002211257223 */ /* 0x000fe20000010018 */
[----:B------:R-:W-:Y:S01]  /*b470*/  HADD2.F32 R22, -RZ, R23.H0_H0 ;  /* 0x20000017ff167230 */ /* 0x000fe20000004100 */
[----:B------:R-:W-:Y:S01]  /*b480*/  FFMA.FTZ R40, R34, R21, R27 ;  /* 0x0000001522287223 */ /* 0x000fe2000001001b */
[----:B------:R-:W-:Y:S01]  /*b490*/  LOP3.LUT R27, R28, 0x64006400, RZ, 0xfc, !PT ;  /* 0x640064001c1b7812 */ /* 0x000fe200078efcff */
[----:B------:R-:W-:Y:S01]  /*b4a0*/  HADD2.F32 R19, -RZ, R19.H1_H1 ;  /* 0x30000013ff137230 */ /* 0x000fe20000004100 */
[C---:B------:R-:W-:Y:S01]  /*b4b0*/  FFMA.FTZ R26, R35.reuse, R18, RZ ;  /* 0x00000012231a7223 */ /* 0x040fe200000100ff */
[----:B------:R-:W-:Y:S01]  /*b4c0*/  HADD2.F32 R23, -RZ, R23.H1_H1 ;  /* 0x30000017ff177230 */ /* 0x000fe20000004100 */
[----:B------:R-:W-:Y:S01]  /*b4d0*/  FFMA.FTZ R35, R35, R22, RZ ;  /* 0x0000001623237223 */ /* 0x000fe200000100ff */
[-C--:B------:R-:W-:Y:S01]  /*b4e0*/  HFMA2 R29, R29, R0.reuse.H0_H0, -72, -72 ;  /* 0xd480d4801d1d7431 */ /* 0x080fe20000040000 */
[C---:B------:R-:W-:Y:S01]  /*b4f0*/  FFMA.FTZ R39, R34.reuse, R19, R26 ;  /* 0x0000001322277223 */ /* 0x040fe2000001001a */
[-C--:B------:R-:W-:Y:S01]  /*b500*/  HFMA2 R28, R33, R0.reuse.H0_H0, -72, -72 ;  /* 0xd480d480211c7431 */ /* 0x080fe20000040000 */
[----:B------:R-:W-:Y:S01]  /*b510*/  FFMA.FTZ R41, R34, R23, R35 ;  /* 0x0000001722297223 */ /* 0x000fe20000010023 */
[----:B------:R-:W-:Y:S01]  /*b520*/  HFMA2 R27, R27, R0.H0_H0, -72, -72 ;  /* 0xd480d4801b1b7431 */ /* 0x000fe20000040000 */
[----:B------:R-:W-:Y:S01]  /*b530*/  SHF.R.U32.HI R14, RZ, 0x8, R14 ;  /* 0x00000008ff0e7819 */ /* 0x000fe2000001160e */
[--C-:B------:R-:W-:Y:S01]  /*b540*/  HADD2.F32 R35, -RZ, R29.reuse.H0_H0 ;  /* 0x2000001dff237230 */ /* 0x100fe20000004100 */
[----:B------:R-:W-:Y:S01]  /*b550*/  SHF.R.U32.HI R15, RZ, 0x8, R15 ;  /* 0x00000008ff0f7819 */ /* 0x000fe2000001160f */
[----:B------:R-:W-:-:S02]  /*b560*/  HADD2.F32 R34, -RZ, R29.H1_H1 ;  /* 0x3000001dff227230 */ /* 0x000fc40000004100 */
[----:B------:R-:W-:Y:S01]  /*b570*/  HADD2.F32 R24, -RZ, R44.H0_H0 ;  /* 0x2000002cff187230 */ /* 0x000fe20000004100 */
[----:B------:R-:W-:Y:S01]  /*b580*/  FFMA.FTZ R39, R36, R35, R39 ;  /* 0x0000002324277223 */ /* 0x000fe20000010027 */
[--C-:B------:R-:W-:Y:S02]  /*b590*/  HADD2.F32 R33, -RZ, R28.reuse.H0_H0 ;  /* 0x2000001cff217230 */ /* 0x100fe40000004100 */
[----:B------:R-:W-:Y:S01]  /*b5a0*/  HADD2.F32 R29, -RZ, R28.H1_H1 ;  /* 0x3000001cff1d7230 */ /* 0x000fe20000004100 */
[----:B------:R-:W-:Y:S01]  /*b5b0*/  FFMA.FTZ R37, R24, R36, R37 ;  /* 0x0000002418257223 */ /* 0x000fe20000010025 */
        /* <DEDUP_REMOVED lines=13> */
[--C-:B0-----:R-:W-:Y:S01]  /*b690*/  HADD2.F32 R40, -RZ, R12.reuse.H0_H0 ;  /* 0x2000000cff287230 */ /* 0x101fe20000004100 */
[----:B------:R-:W-:Y:S01]  /*b6a0*/  LOP3.LUT R38, R14, 0xf000f, RZ, 0xc0, !PT ;  /* 0x000f000f0e267812 */ /* 0x000fe200078ec0ff */
[----:B------:R-:W-:Y:S01]  /*b6b0*/  HADD2.F32 R46, -RZ, R12.H1_H1 ;  /* 0x3000000cff2e7230 */ /* 0x000fe20000004100 */
[----:B------:R-:W-:Y:S01]  /*b6c0*/  LOP3.LUT R36, R36, 0x64006400, RZ, 0xfc, !PT ;  /* 0x6400640024247812 */ /* 0x000fe200078efcff */
[----:B------:R-:W-:Y:S01]  /*b6d0*/  HADD2 R66, R39, -1032, -1032 ;  /* 0xe408e40827427430 */ /* 0x000fe20000000000 */
[----:B------:R-:W-:Y:S01]  /*b6e0*/  LOP3.LUT R37, R37, 0x64006400, RZ, 0xfc, !PT ;  /* 0x6400640025257812 */ /* 0x000fe200078efcff */
[----:B------:R-:W-:Y:S01]  /*b6f0*/  HADD2.F32 R62, -RZ, R13.H0_H0 ;  /* 0x2000000dff3e7230 */ /* 0x000fe20000004100 */
[----:B------:R-:W-:Y:S01]  /*b700*/  LOP3.LUT R38, R38, 0x64006400, RZ, 0xfc, !PT ;  /* 0x6400640026267812 */ /* 0x000fe200078efcff */
[----:B------:R-:W-:Y:S01]  /*b710*/  HADD2 R12, R36, -1032, -1032 ;  /* 0xe408e408240c7430 */ /* 0x000fe20000000000 */
[----:B------:R-:W-:Y:S01]  /*b720*/  LOP3.LUT R14, R14, 0xf000f0, RZ, 0xc0, !PT ;  /* 0x00f000f00e0e7812 */ /* 0x000fe200078ec0ff */
[----:B------:R-:W-:-:S02]  /*b730*/  HADD2 R58, R37, -1032, -1032 ;  /* 0xe408e408253a7430 */ /* 0x000fc40000000000 */
[----:B------:R-:W-:Y:S02]  /*b740*/  HADD2 R65, R38, -1032, -1032 ;  /* 0xe408e40826417430 */ /* 0x000fe40000000000 */
        /* <DEDUP_REMOVED lines=21> */
[----:B------:R-:W-:Y:S01]  /*b8a0*/  LOP3.LUT R13, R12, 0x64006400, RZ, 0xfc, !PT ;  /* 0x640064000c0d7812 */ /* 0x000fe200078efcff */
[-C--:B------:R-:W-:Y:S01]  /*b8b0*/  HFMA2 R12, R45, R0.reuse.H0_H0, -72, -72 ;  /* 0xd480d4802d0c7431 */ /* 0x080fe20000040000 */
[C---:B------:R-:W-:Y:S01]  /*b8c0*/  FFMA.FTZ R67, R46.reuse, R41, R49 ;  /* 0x000000292e437223 */ /* 0x040fe20000010031 */
        /* <DEDUP_REMOVED lines=156> */
[----:B-1----:R-:W-:Y:S01]  /*c290*/  HADD2.F32 R16, -RZ, R15.H0_H0 ;  /* 0x2000000fff107230 */ /* 0x002fe20000004100 */
        /* <DEDUP_REMOVED lines=42> */
.L_x_263:
        /* <DEDUP_REMOVED lines=307> */
.L_x_264:
        /* <DEDUP_REMOVED lines=9> */
[----:B--2---:R-:W-:Y:S02]  /*d900*/  LOP3.LUT R9, R12, 0xf000f, RZ, 0xc0, !PT ;  /* 0x000f000f0c097812 */ /* 0x004fe400078ec0ff */
[----:B------:R-:W-:Y:S02]  /*d910*/  LOP3.LUT R10, R13, 0xf000f, RZ, 0xc0, !PT ;  /* 0x000f000f0d0a7812 */ /* 0x000fe400078ec0ff */
[----:B------:R-:W-:Y:S02]  /*d920*/  LOP3.LUT R11, R14, 0xf000f, RZ, 0xc0, !PT ;  /* 0x000f000f0e0b7812 */ /* 0x000fe400078ec0ff */
[----:B------:R-:W-:-:S02]  /*d930*/  LOP3.LUT R17, R12, 0xf000f0, RZ, 0xc0, !PT ;  /* 0x00f000f00c117812 */ /* 0x000fc400078ec0ff */
[----:B------:R-:W-:Y:S02]  /*d940*/  SHF.R.U32.HI R37, RZ, 0x8, R12 ;  /* 0x00000008ff257819 */ /* 0x000fe4000001160c */
[----:B------:R-:W-:Y:S02]  /*d950*/  LOP3.LUT R12, R15, 0xf000f, RZ, 0xc0, !PT ;  /* 0x000f000f0f0c7812 */ /* 0x000fe400078ec0ff */
[----:B------:R-:W-:Y:S02]  /*d960*/  LOP3.LUT R9, R9, 0x64006400, RZ, 0xfc, !PT ;  /* 0x6400640009097812 */ /* 0x000fe400078efcff */
[----:B------:R-:W-:Y:S02]  /*d970*/  LOP3.LUT R10, R10, 0x64006400, RZ, 0xfc, !PT ;  /* 0x640064000a0a7812 */ /* 0x000fe400078efcff */
[----:B------:R-:W-:Y:S02]  /*d980*/  LOP3.LUT R11, R11, 0x64006400, RZ, 0xfc, !PT ;  /* 0x640064000b0b7812 */ /* 0x000fe400078efcff */
[----:B------:R-:W-:-:S02]  /*d990*/  LOP3.LUT R20, R13, 0xf000f0, RZ, 0xc0, !PT ;  /* 0x00f000f00d147812 */ /* 0x000fc400078ec0ff */
[----:B------:R-:W-:Y:S01]  /*d9a0*/  SHF.R.U32.HI R38, RZ, 0x8, R13 ;  /* 0x00000008ff267819 */ /* 0x000fe2000001160d */
        /* <DEDUP_REMOVED lines=10> */
[----:B------:R-:W0:Y:S01]  /*da50*/  LDS.64 R10, [UR4+0x38] ;  /* 0x00003804ff0a7984 */ /* 0x000e220008000a00 */
[--C-:B------:R-:W-:Y:S01]  /*da60*/  HADD2.F32 R9, -RZ, R14.reuse.H0_H0 ;  /* 0x2000000eff097230 */ /* 0x100fe20000004100 */
[----:B------:R-:W-:Y:S01]  /*da70*/  LOP3.LUT R21, R20, 0x64006400, RZ, 0xfc, !PT ;  /* 0x6400640014157812 */ /* 0x000fe200078efcff */
[----:B------:R-:W-:Y:S01]  /*da80*/  HADD2.F32 R12, -RZ, R14.H1_H1 ;  /* 0x3000000eff0c7230 */ /* 0x000fe20000004100 */
[----:B------:R-:W-:Y:S01]  /*da90*/  LOP3.LUT R23, R22, 0x64006400, RZ, 0xfc, !PT ;  /* 0x6400640016177812 */ /* 0x000fe200078efcff */
[----:B------:R-:W-:-:S02]  /*daa0*/  HADD2.F32 R13, -RZ, R15.H0_H0 ;  /* 0x2000000fff0d7230 */ /* 0x000fc40000004100 */
[----:B------:R-:W-:Y:S02]  /*dab0*/  HADD2.F32 R14, -RZ, R15.H1_H1 ;  /* 0x3000000fff0e7230 */ /* 0x000fe40000004100 */
[----:B------:R-:W-:Y:S01]  /*dac0*/  HADD2.F32 R15, -RZ, R16.H0_H0 ;  /* 0x20000010ff0f7230 */ /* 0x000fe20000004100 */
[C---:B------:R-:W-:Y:S01]  /*dad0*/  FFMA.FTZ R20, R26.reuse, R13, RZ ;  /* 0x0000000d1a147223 */ /* 0x040fe200000100ff */
[----:B------:R-:W-:Y:S02]  /*dae0*/  HADD2.F32 R17, -RZ, R18.H0_H0 ;  /* 0x20000012ff117230 */ /* 0x000fe40000004100 */
[----:B------:R-:W-:Y:S01]  /*daf0*/  HFMA2 R36, R19, R0.H0_H0, -72, -72 ;  /* 0xd480d48013247431 */ /* 0x000fe20000040000 */
[----:B------:R-:W-:Y:S01]  /*db00*/  FFMA.FTZ R19, R9, R26, RZ ;  /* 0x0000001a09137223 */ /* 0x000fe200000100ff */
[----:B------:R-:W-:Y:S01]  /*db10*/  HADD2.F32 R16, -RZ, R16.H1_H1 ;  /* 0x30000010ff107230 */ /* 0x000fe20000004100 */
[C---:B------:R-:W-:Y:S01]  /*db20*/  FFMA.FTZ R22, R26.reuse, R15, RZ ;  /* 0x0000000f1a167223 */ /* 0x040fe200000100ff */
[----:B------:R-:W-:Y:S01]  /*db30*/  HADD2.F32 R18, -RZ, R18.H1_H1 ;  /* 0x30000012ff127230 */ /* 0x000fe20000004100 */
[----:B------:R-:W-:-:S02]  /*db40*/  FFMA.FTZ R26, R26, R17, RZ ;  /* 0x000000111a1a7223 */ /* 0x000fc400000100ff */
[----:B------:R-:W-:Y:S01]  /*db50*/  FFMA.FTZ R28, R12, R27, R19 ;  /* 0x0000001b0c1c7223 */ /* 0x000fe20000010013 */
[--C-:B------:R-:W-:Y:S01]  /*db60*/  HADD2.F32 R19, -RZ, R36.reuse.H0_H0 ;  /* 0x20000024ff137230 */ /* 0x100fe20000004100 */
[C---:B------:R-:W-:Y:S01]  /*db70*/  FFMA.FTZ R33, R27.reuse, R14, R20 ;  /* 0x0000000e1b217223 */ /* 0x040fe20000010014 */
[----:B------:R-:W-:Y:S01]  /*db80*/  HADD2.F32 R20, -RZ, R36.H1_H1 ;  /* 0x30000024ff147230 */ /* 0x000fe20000004100 */
        /* <DEDUP_REMOVED lines=18> */
[C---:B------:R-:W-:Y:S01]  /*dcb0*/  FFMA.FTZ R41, R29.reuse, R22, R33 ;  /* 0x000000161d297223 */ /* 0x040fe20000010021 */
[--C-:B0-----:R-:W-:Y:S01]  /*dcc0*/  HADD2.F32 R42, -RZ, R10.reuse.H1_H1 ;  /* 0x3000000aff2a7230 */ /* 0x101fe20000004100 */
[C---:B------:R-:W-:Y:S01]  /*dcd0*/  FFMA.FTZ R44, R29.reuse, R24, R36 ;  /* 0x000000181d2c7223 */ /* 0x040fe20000010024 */
[----:B------:R-:W-:Y:S01]  /*dce0*/  LOP3.LUT R28, R28, 0x64006400, RZ, 0xfc, !PT ;  /* 0x640064001c1c7812 */ /* 0x000fe200078efcff */
[----:B------:R-:W-:Y:S01]  /*dcf0*/  FFMA.FTZ R51, R29, R27, R34 ;  /* 0x0000001b1d337223 */ /* 0x000fe20000010022 */
[----:B------:R-:W-:Y:S01]  /*dd00*/  LOP3.LUT R29, R38, 0xf000f, RZ, 0xc0, !PT ;  /* 0x000f000f261d7812 */ /* 0x000fe200078ec0ff */
[----:B------:R-:W-:Y:S01]  /*dd10*/  HADD2.F32 R36, -RZ, R10.H0_H0 ;  /* 0x2000000aff247230 */ /* 0x000fe20000004100 */
[----:B------:R-:W-:Y:S01]  /*dd20*/  LOP3.LUT R33, R40, 0xf000f, RZ, 0xc0, !PT ;  /* 0x000f000f28217812 */ /* 0x000fe200078ec0ff */
[----:B------:R-:W-:Y:S01]  /*dd30*/  HADD2 R10, R28, -1032, -1032 ;  /* 0xe408e4081c0a7430 */ /* 0x000fe20000000000 */
[----:B------:R-:W-:Y:S01]  /*dd40*/  LOP3.LUT R29, R29, 0x64006400, RZ, 0xfc, !PT ;  /* 0x640064001d1d7812 */ /* 0x000fe200078efcff */
[--C-:B------:R-:W-:Y:S01]  /*dd50*/  HADD2.F32 R47, -RZ, R11.reuse.H0_H0 ;  /* 0x2000000bff2f7230 */ /* 0x100fe20000004100 */
[----:B------:R-:W-:Y:S01]  /*dd60*/  LOP3.LUT R34, R39, 0xf000f, RZ, 0xc0, !PT ;  /* 0x000f000f27227812 */ /* 0x000fe200078ec0ff */
[----:B------:R-:W-:Y:S01]  /*dd70*/  HADD2.F32 R49, -RZ, R11.H1_H1 ;  /* 0x3000000bff317230 */ /* 0x000fe20000004100 */
[----:B------:R-:W-:Y:S01]  /*dd80*/  LOP3.LUT R33, R33, 0x64006400, RZ, 0xfc, !PT ;  /* 0x6400640021217812 */ /* 0x000fe200078efcff */
[----:B------:R-:W-:Y:S01]  /*dd90*/  HADD2 R46, R29, -1032, -1032 ;  /* 0xe408e4081d2e7430 */ /* 0x000fe20000000000 */
[----:B------:R-:W-:Y:S01]  /*dda0*/  LOP3.LUT R34, R34, 0x64006400, RZ, 0xfc, !PT ;  /* 0x6400640022227812 */ /* 0x000fe200078efcff */
[----:B------:R-:W-:Y:S01]  /*ddb0*/  HADD2.F32 R28, -RZ, R10.H0_H0 ;  /* 0x2000000aff1c7230 */ /* 0x000fe20000004100 */
[----:B------:R-:W-:Y:S01]  /*ddc0*/  LOP3.LUT R40, R40, 0xf000f0, RZ, 0xc0, !PT ;  /* 0x00f000f028287812 */ /* 0x000fe200078ec0ff */
[----:B------:R-:W-:-:S02]  /*ddd0*/  HADD2 R57, R33, -1032, -1032 ;  /* 0xe408e40821397430 */ /* 0x000fc40000000000 */
[----:B------:R-:W-:Y:S01]  /*dde0*/  HADD2.F32 R29, -RZ, R46.H0_H0 ;  /* 0x2000002eff1d7230 */ /* 0x000fe20000004100 */
[----:B------:R-:W-:Y:S01]  /*ddf0*/  FFMA.FTZ R43, R28, R36, R35 ;  /* 0x000000241c2b7223 */ /* 0x000fe20000010023 */
[----:B------:R-:W-:Y:S01]  /*de00*/  HADD2.F32 R35, -RZ, R10.H1_H1 ;  /* 0x3000000aff237230 */ /* 0x000fe20000004100 */
[----:B------:R-:W-:Y:S01]  /*de10*/  LOP3.LUT R10, R37, 0xf000f0, RZ, 0xc0, !PT ;  /* 0x00f000f0250a7812 */ /* 0x000fe200078ec0ff */
[----:B------:R-:W-:Y:S01]  /*de20*/  HADD2 R58, R34, -1032, -1032 ;  /* 0xe408e408223a7430 */ /* 0x000fe20000000000 */
[----:B------:R-:W-:Y:S01]  /*de30*/  FFMA.FTZ R45, R36, R29, R41 ;  /* 0x0000001d242d7223 */ /* 0x000fe20000010029 */
[----:B------:R-:W-:Y:S01]  /*de40*/  LOP3.LUT R41, R38, 0xf000f0, RZ, 0xc0, !PT ;  /* 0x00f000f026297812 */ /* 0x000fe200078ec0ff */
[--C-:B------:R-:W-:Y:S01]  /*de50*/  HADD2.F32 R33, -RZ, R57.reuse.H0_H0 ;  /* 0x20000039ff217230 */ /* 0x100fe20000004100 */
[----:B------:R-:W-:Y:S01]  /*de60*/  LOP3.LUT R11, R10, 0x64006400, RZ, 0xfc, !PT ;  /* 0x640064000a0b7812 */ /* 0x000fe200078efcff */
[----:B------:R-:W-:Y:S01]  /*de70*/  HADD2.F32 R34, -RZ, R58.H0_H0 ;  /* 0x2000003aff227230 */ /* 0x000fe20000004100 */
[----:B------:R-:W-:Y:S01]  /*de80*/  LOP3.LUT R10, R39, 0xf000f0, RZ, 0xc0, !PT ;  /* 0x00f000f0270a7812 */ /* 0x000fe200078ec0ff */
[----:B------:R-:W-:Y:S01]  /*de90*/  HADD2.F32 R37, -RZ, R57.H1_H1 ;  /* 0x30000039ff257230 */ /* 0x000fe20000004100 */
[----:B------:R-:W-:Y:S01]  /*dea0*/  LOP3.LUT R41, R41, 0x64006400, RZ, 0xfc, !PT ;  /* 0x6400640029297812 */ /* 0x000fe200078efcff */
[----:B------:R-:W-:Y:S01]  /*deb0*/  FFMA.FTZ R44, R36, R33, R44 ;  /* 0x00000021242c7223 */ /* 0x000fe2000001002c */
[----:B------:R-:W-:Y:S01]  /*dec0*/  LOP3.LUT R39, R40, 0x64006400, RZ, 0xfc, !PT ;  /* 0x6400640028277812 */ /* 0x000fe200078efcff */
[-C--:B------:R-:W-:Y:S01]  /*ded0*/  HFMA2 R40, R11, R0.reuse.H0_H0, -72, -72 ;  /* 0xd480d4800b287431 */ /* 0x080fe20000040000 */
[----:B------:R-:W-:Y:S01]  /*dee0*/  FFMA.FTZ R65, R36, R34, R51 ;  /* 0x0000002224417223 */ /* 0x000fe20000010033 */
[----:B------:R-:W-:Y:S01]  /*def0*/  LOP3.LUT R11, R10, 0x64006400, RZ, 0xfc, !PT ;  /* 0x640064000a0b7812 */ /* 0x000fe200078efcff */
[----:B------:R-:W-:Y:S01]  /*df00*/  HADD2.F32 R36, -RZ, R46.H1_H1 ;  /* 0x3000002eff247230 */ /* 0x000fe20000004100 */
[----:B------:R-:W-:Y:S01]  /*df10*/  FFMA.FTZ R46, R35, R42, R43 ;  /* 0x0000002a232e7223 */ /* 0x000fe2000001002b */
[----:B------:R-:W-:Y:S01]  /*df20*/  HADD2.F32 R38, -RZ, R58.H1_H1 ;  /* 0x3000003aff267230 */ /* 0x000fe20000004100 */
[C---:B------:R-:W-:Y:S01]  /*df30*/  FFMA.FTZ R57, R42.reuse, R37, R44 ;  /* 0x000000252a397223 */ /* 0x040fe2000001002c */
[-C--:B------:R-:W-:Y:S01]  /*df40*/  HFMA2 R41, R41, R0.reuse.H0_H0, -72, -72 ;  /* 0xd480d48029297431 */ /* 0x080fe20000040000 */
[C---:B------:R-:W-:Y:S01]  /*df50*/  FFMA.FTZ R51, R42.reuse, R36, R45 ;  /* 0x000000242a337223 */ /* 0x040fe2000001002d */
[-C--:B------:R-:W-:Y:S01]  /*df60*/  HFMA2 R10, R39, R0.reuse.H0_H0, -72, -72 ;  /* 0xd480d480270a7431 */ /* 0x080fe20000040000 */
[----:B------:R-:W-:Y:S01]  /*df70*/  FFMA.FTZ R62, R42, R38, R65 ;  /* 0x000000262a3e7223 */ /* 0x000fe20000010041 */
[----:B------:R-:W-:-:S02]  /*df80*/  HFMA2 R0, R11, R0.H0_H0, -72, -72 ;  /* 0xd480d4800b007431 */ /* 0x000fc40000040000 */
[----:B------:R-:W-:Y:S02]  /*df90*/  HADD2.F32 R39, -RZ, R40.H0_H0 ;  /* 0x20000028ff277230 */ /* 0x000fe40000004100 */
[--C-:B------:R-:W-:Y:S02]  /*dfa0*/  HADD2.F32 R42, -RZ, R41.reuse.H0_H0 ;  /* 0x20000029ff2a7230 */ /* 0x100fe40000004100 */
[----:B------:R-:W-:Y:S01]  /*dfb0*/  HADD2.F32 R43, -RZ, R41.H1_H1 ;  /* 0x30000029ff2b7230 */ /* 0x000fe20000004100 */
[----:B------:R-:W-:Y:S01]  /*dfc0*/  FFMA.FTZ R46, R39, R47, R46 ;  /* 0x0000002f272e7223 */ /* 0x000fe2000001002e */
[----:B------:R-:W-:Y:S02]  /*dfd0*/  HADD2.F32 R44, -RZ, R10.H0_H0 ;  /* 0x2000000aff2c7230 */ /* 0x000fe40000004100 */
[----:B------:R-:W-:Y:S02]  /*dfe0*/  HADD2.F32 R41, -RZ, R0.H0_H0 ;  /* 0x20000000ff297230 */ /* 0x000fe40000004100 */
[----:B------:R-:W-:Y:S01]  /*dff0*/  HADD2.F32 R40, -RZ, R40.H1_H1 ;  /* 0x30000028ff287230 */ /* 0x000fe20000004100 */
[C---:B------:R-:W-:Y:S01]  /*e000*/  FFMA.FTZ R58, R47.reuse, R44, R57 ;  /* 0x0000002c2f3a7223 */ /* 0x040fe20000010039 */
[----:B------:R-:W-:Y:S01]  /*e010*/  HADD2.F32 R45, -RZ, R10.H1_H1 ;  /* 0x3000000aff2d7230 */ /* 0x000fe20000004100 */
[C---:B------:R-:W-:Y:S01]  /*e020*/  FFMA.FTZ R10, R47.reuse, R42, R51 ;  /* 0x0000002a2f0a7223 */ /* 0x040fe20000010033 */
[----:B------:R-:W-:Y:S01]  /*e030*/  HADD2.F32 R0, -RZ, R0.H1_H1 ;  /* 0x30000000ff007230 */ /* 0x000fe20000004100 */
[----:B------:R-:W-:-:S02]  /*e040*/  FFMA.FTZ R62, R47, R41, R62 ;  /* 0x000000292f3e7223 */ /* 0x000fc4000001003e */
[----:B------:R-:W-:Y:S02]  /*e050*/  FFMA.FTZ R11, R40, R49, R46 ;  /* 0x00000031280b7223 */ /* 0x000fe4000001002e */
[C---:B------:R-:W-:Y:S02]  /*e060*/  FFMA.FTZ R10, R49.reuse, R43, R10 ;  /* 0x0000002b310a7223 */ /* 0x040fe4000001000a */
[C---:B------:R-:W-:Y:S02]  /*e070*/  FFMA.FTZ R47, R49.reuse, R45, R58 ;  /* 0x0000002d312f7223 */ /* 0x040fe4000001003a */
        /* <DEDUP_REMOVED lines=180> */
.L_x_261:
[----:B------:R-:W-:Y:S01]  /*ebc0*/  IADD3 R63, R63, 0x20, RZ ;  /* 0x000000203f3f7810 */ /* 0x000fe20007ffe0ff */
[----:B------:R-:W-:Y:S01]  /*ebd0*/  IMAD.MOV.U32 R5, RZ, RZ, c[0x0][0x18c] ;  /* 0x00006300ff057624 */ /* 0x000fe200078e00ff */
[----:B------:R-:W-:Y:S02]  /*ebe0*/  UIADD3 UR4, UR4, 0x40, URZ ;  /* 0x0000004004047890 */ /* 0x000fe4000fffe03f */
[----:B------:R-:W-:Y:S01]  /*ebf0*/  ISETP.GE.AND P0, PT, R63, c[0x0][0x1b4], PT ;  /* 0x00006d003f007a0c */ /* 0x000fe20003f06270 */
[----:B------:R-:W-:Y:S01]  /*ec00*/  IMAD.WIDE R2, R5, 0x10, R2 ;  /* 0x0000001005027825 */ /* 0x000fe200078e0202 */
[----:B------:R-:W-:-:S13]  /*ec10*/  ISETP.LT.AND P2, PT, R63, R61, PT ;  /* 0x0000003d3f00720c */ /* 0x000fda0003f41270 */
[----:B------:R-:W-:Y:S05]  /*ec20*/  @!P0 BRA P2, `(.L_x_265) ;  /* 0xffffb17000008947 */ /* 0x000fea000103ffff */
.L_x_260:
[----:B------:R-:W-:-:S04]  /*ec30*/  ISETP.GE.AND P0, PT, R63, R4, PT ;  /* 0x000000043f00720c */ /* 0x000fc80003f06270 */
[----:B------:R-:W-:-:S13]  /*ec40*/  ISETP.GE.OR P0, PT, R63, c[0x0][0x1b8], P0 ;  /* 0x00006e003f007a0c */ /* 0x000fda0000706670 */
[----:B------:R-:W-:Y:S05]  /*ec50*/  @P0 BRA `(.L_x_266) ;  /* 0x0000232000000947 */ /* 0x000fea0003800000 */
.L_x_268:
[----:B------:R-:W-:Y:S01]  /*ec60*/  ISETP.NE.AND P0, PT, R63, R48, PT ;  /* 0x000000303f00720c */ /* 0x000fe20003f05270 */
[----:B------:R-:W-:Y:S01]  /*ec70*/  IMAD.MOV.U32 R46, RZ, RZ, c[0x0][0x18c] ;  /* 0x00006300ff2e7624 */ /* 0x000fe200078e00ff */
[----:B-----5:R0:W5:Y:S11]  /*ec80*/  LDG.E.128.CONSTANT R12, [R2.64] ;  /* 0x00000006020c7981 */ /* 0x020176000c1e9d00 */
[----:B------:R-:W-:-:S02]  /*ec90*/  @!P0 IADD3 R60, R60, 0x1, RZ ;  /* 0x000000013c3c8810 */ /* 0x000fc40007ffe0ff */
[----:B------:R-:W-:Y:S02]  /*eca0*/  @!P0 LEA R4, R63, 0x1, 0x1 ;  /* 0x000000013f048811 */ /* 0x000fe400078e08ff */
[----:B------:R-:W-:Y:S01]  /*ecb0*/  @!P0 MOV R5, 0x2 ;  /* 0x0000000200058802 */ /* 0x000fe20000000f00 */
[----:B------:R-:W-:-:S04]  /*ecc0*/  @!P0 IMAD R16, R60, 0x8, R1 ;  /* 0x000000083c108824 */ /* 0x000fc800078e0201 */
[----:B------:R-:W-:Y:S02]  /*ecd0*/  @!P0 IMAD.WIDE R4, R4, R5, c[0x0][0x198] ;  /* 0x0000660004048625 */ /* 0x000fe400078e0205 */
[----:B------:R-:W2:Y:S02]  /*ece0*/  @!P0 LDL.64 R16, [R16] ;  /* 0x0000000010108983 */ /* 0x000ea40000100a00 */
[C---:B------:R-:W-:Y:S02]  /*ecf0*/  IMAD.WIDE R6, R46.reuse, 0x4, R2 ;  /* 0x000000042e067825 */ /* 0x040fe400078e0202 */
[----:B------:R-:W3:Y:S04]  /*ed00*/  @!P0 LDG.E.U16.CONSTANT R4, [R4.64] ;  /* 0x0000000604048981 */ /* 0x000ee8000c1e9500 */
        /* <DEDUP_REMOVED lines=11> */
[----:B------:R-:W-:Y:S01]  /*edc0*/  SHF.R.U32.HI R23, RZ, 0xf, R15 ;  /* 0x0000000fff177819 */ /* 0x000fe2000001160f */
[----:B------:R-:W0:Y:S01]  /*edd0*/  LDS.128 R36, [UR4] ;  /* 0x00000004ff247984 */ /* 0x000e220008000c00 */
[----:B------:R-:W-:-:S02]  /*ede0*/  SHF.R.U32.HI R17, RZ, 0xf, R13 ;  /* 0x0000000fff117819 */ /* 0x000fc4000001160d */
[--C-:B------:R-:W-:Y:S02]  /*edf0*/  SHF.R.U32.HI R19, RZ, 0xf, R14.reuse ;  /* 0x0000000fff137819 */ /* 0x100fe4000001160e */
        /* <DEDUP_REMOVED lines=8> */
[----:B------:R-:W-:Y:S02]  /*ee80*/  SHF.R.U32.HI R24, RZ, 0xe, R11 ;  /* 0x0000000eff187819 */ /* 0x000fe4000001160b */
[----:B------:R-:W-:Y:S02]  /*ee90*/  LOP3.LUT R23, R23, 0x10001, RZ, 0xc0, !PT ;  /* 0x0001000117177812 */ /* 0x000fe400078ec0ff */
[----:B------:R-:W-:-:S02]  /*eea0*/  LOP3.LUT R12, R8, 0x380038, RZ, 0xc0, !PT ;  /* 0x00380038080c7812 */ /* 0x000fc400078ec0ff */
[----:B------:R-:W-:Y:S02]  /*eeb0*/  SHF.R.U32.HI R78, RZ, 0x6, R8 ;  /* 0x00000006ff4e7819 */ /* 0x000fe40000011608 */
[----:B------:R-:W-:Y:S02]  /*eec0*/  LOP3.LUT R70, R8, 0x70007, RZ, 0xc0, !PT ;  /* 0x0007000708467812 */ /* 0x000fe400078ec0ff */
[----:B------:R-:W-:Y:S02]  /*eed0*/  SHF.R.U32.HI R8, RZ, 0xe, R9 ;  /* 0x0000000eff087819 */ /* 0x000fe40000011609 */
[----:B------:R-:W-:Y:S02]  /*eee0*/  SHF.R.U32.HI R22, RZ, 0xe, R10 ;  /* 0x0000000eff167819 */ /* 0x000fe4000001160a */
[----:B------:R-:W-:Y:S02]  /*eef0*/  LOP3.LUT R17, R17, 0x10001, RZ, 0xc0, !PT ;  /* 0x0001000111117812 */ /* 0x000fe400078ec0ff */
[----:B------:R-:W-:-:S02]  /*ef00*/  LOP3.LUT R19, R19, 0x10001, RZ, 0xc0, !PT ;  /* 0x0001000113137812 */ /* 0x000fc400078ec0ff */
[----:B------:R-:W-:Y:S02]  /*ef10*/  LOP3.LUT R14, R3, 0x20002, R14, 0xf8, !PT ;  /* 0x00020002030e7812 */ /* 0x000fe400078ef80e */
[C---:B------:R-:W-:Y:S02]  /*ef20*/  LOP3.LUT R21, R15.reuse, 0x380038, RZ, 0xc0, !PT ;  /* 0x003800380f157812 */ /* 0x040fe400078ec0ff */
[----:B------:R-:W-:Y:S02]  /*ef30*/  SHF.R.U32.HI R35, RZ, 0x6, R15 ;  /* 0x00000006ff237819 */ /* 0x000fe4000001160f */
[----:B------:R-:W-:Y:S02]  /*ef40*/  LOP3.LUT R71, R15, 0x70007, RZ, 0xc0, !PT ;  /* 0x000700070f477812 */ /* 0x000fe400078ec0ff */
[----:B------:R-:W-:Y:S02]  /*ef50*/  LOP3.LUT R3, R23, 0x20002, R24, 0xf8, !PT ;  /* 0x0002000217037812 */ /* 0x000fe400078ef818 */
[----:B------:R-:W-:-:S02]  /*ef60*/  LOP3.LUT R16, R13, 0x380038, RZ, 0xc0, !PT ;  /* 0x003800380d107812 */ /* 0x000fc400078ec0ff */
[----:B------:R-:W-:Y:S02]  /*ef70*/  SHF.R.U32.HI R33, RZ, 0x6, R13 ;  /* 0x00000006ff217819 */ /* 0x000fe4000001160d */
[----:B------:R-:W-:Y:S01]  /*ef80*/  LOP3.LUT R65, R13, 0x70007, RZ, 0xc0, !PT ;  /* 0x000700070d417812 */ /* 0x000fe200078ec0ff */
[----:B------:R-:W-:Y:S01]  /*ef90*/  IMAD.MOV.U32 R13, RZ, RZ, 0x3000 ;  /* 0x00003000ff0d7424 */ /* 0x000fe200078e00ff */
[----:B------:R-:W-:Y:S02]  /*efa0*/  LOP3.LUT R15, R9, 0x380038, RZ, 0xc0, !PT ;  /* 0x00380038090f7812 */ /* 0x000fe400078ec0ff */
[C---:B------:R-:W-:Y:S02]  /*efb0*/  LOP3.LUT R20, R10.reuse, 0x380038, RZ, 0xc0, !PT ;  /* 0x003800380a147812 */ /* 0x040fe400078ec0ff */
[----:B------:R-:W-:Y:S02]  /*efc0*/  SHF.R.U32.HI R82, RZ, 0x6, R10 ;  /* 0x00000006ff527819 */ /* 0x000fe4000001160a */
[----:B------:R-:W-:-:S02]  /*efd0*/  LOP3.LUT R74, R10, 0x70007, RZ, 0xc0, !PT ;  /* 0x000700070a4a7812 */ /* 0x000fc400078ec0ff */
[----:B------:R-:W-:Y:S02]  /*efe0*/  LOP3.LUT R17, R17, 0x20002, R8, 0xf8, !PT ;  /* 0x0002000211117812 */ /* 0x000fe400078ef808 */
[----:B------:R-:W-:Y:S02]  /*eff0*/  LOP3.LUT R22, R19, 0x20002, R22, 0xf8, !PT ;  /* 0x0002000213167812 */ /* 0x000fe400078ef816 */
[----:B------:R-:W-:Y:S02]  /*f000*/  LOP3.LUT R2, R2, 0x64006400, RZ, 0xfc, !PT ;  /* 0x6400640002027812 */ /* 0x000fe400078efcff */
[----:B------:R-:W-:Y:S02]  /*f010*/  SHF.R.U32.HI R80, RZ, 0x6, R9 ;  /* 0x00000006ff507819 */ /* 0x000fe40000011609 */
[----:B------:R-:W-:Y:S01]  /*f020*/  LOP3.LUT R10, R11, 0x380038, RZ, 0xc0, !PT ;  /* 0x003800380b0a7812 */ /* 0x000fe200078ec0ff */
[----:B------:R-:W-:Y:S01]  /*f030*/  HFMA2 R68, R2, R13.H0_H0, -132, -132 ;  /* 0xd820d82002447431 */ /* 0x000fe2000004000d */
[----:B------:R-:W-:-:S02]  /*f040*/  SHF.R.U32.HI R84, RZ, 0x6, R11 ;  /* 0x00000006ff547819 */ /* 0x000fc4000001160b */
        /* <DEDUP_REMOVED lines=10> */
[----:B------:R-:W-:Y:S01]  /*f0f0*/  LOP3.LUT R62, R21, 0x64006400, RZ, 0xfc, !PT ;  /* 0x64006400153e7812 */ /* 0x000fe200078efcff */
[-C--:B------:R-:W-:Y:S01]  /*f100*/  HFMA2 R47, R20, R13.reuse.H0_H0, -132, -132 ;  /* 0xd820d820142f7431 */ /* 0x080fe2000004000d */
[----:B------:R-:W-:Y:S02]  /*f110*/  LOP3.LUT R12, R11, 0x64006400, RZ, 0xfc, !PT ;  /* 0x640064000b0c7812 */ /* 0x000fe400078efcff */
[----:B------:R-:W-:Y:S01]  /*f120*/  LOP3.LUT R67, R67, 0x64006400, RZ, 0xfc, !PT ;  /* 0x6400640043437812 */ /* 0x000fe200078efcff */
[----:B------:R-:W-:Y:S01]  /*f130*/  HFMA2 R62, R62, R13.H0_H0, -132, -132 ;  /* 0xd820d8203e3e7431 */ /* 0x000fe2000004000d */
[----:B------:R-:W-:Y:S02]  /*f140*/  LOP3.LUT R69, R69, 0x64006400, RZ, 0xfc, !PT ;  /* 0x6400640045457812 */ /* 0x000fe400078efcff */
[----:B------:R-:W-:Y:S01]  /*f150*/  LOP3.LUT R65, R65, 0x64006400, RZ, 0xfc, !PT ;  /* 0x6400640041417812 */ /* 0x000fe200078efcff */
[----:B------:R-:W-:Y:S01]  /*f160*/  HADD2 R77, R67, -1028, -1028 ;  /* 0xe404e404434d7430 */ /* 0x000fe20000000000 */
[----:B------:R-:W-:-:S02]  /*f170*/  LOP3.LUT R71, R71, 0x64006400, RZ, 0xfc, !PT ;  /* 0x6400640047477812 */ /* 0x000fc400078efcff */
[----:B------:R-:W-:Y:S02]  /*f180*/  LOP3.LUT R72, R72, 0x64006400, RZ, 0xfc, !PT ;  /* 0x6400640048487812 */ /* 0x000fe400078efcff */
[----:B------:R-:W-:Y:S01]  /*f190*/  LOP3.LUT R70, R70, 0x64006400, RZ, 0xfc, !PT ;  /* 0x6400640046467812 */ /* 0x000fe200078efcff */
[----:B------:R-:W-:Y:S01]  /*f1a0*/  HADD2 R71, R71, -1028, -1028 ;  /* 0xe404e40447477430 */ /* 0x000fe20000000000 */
[----:B------:R-:W-:-:S03]  /*f1b0*/  ISETP.GE.AND P0, PT, R59, 0x2, PT ;  /* 0x000000023b00780c */ /* 0x000fc60003f06270 */
[----:B0-----:R-:W-:Y:S01]  /*f1c0*/  HFMA2 R79, R71, R36, RZ.H0_H0 ;  /* 0x00000024474f7231 */ /* 0x001fe200000400ff */
[----:B--2---:R-:W-:Y:S02]  /*f1d0*/  SHF.R.U32.HI R86, RZ, 0xd, R7 ;  /* 0x0000000dff567819 */ /* 0x004fe40000011607 */
[----:B------:R-:W-:Y:S02]  /*f1e0*/  SHF.R.U32.HI R41, RZ, 0xd, R4 ;  /* 0x0000000dff297819 */ /* 0x000fe40000011604 */
[----:B------:R-:W-:Y:S02]  /*f1f0*/  SHF.R.U32.HI R43, RZ, 0xd, R6 ;  /* 0x0000000dff2b7819 */ /* 0x000fe40000011606 */
[C---:B------:R-:W-:Y:S02]  /*f200*/  LOP3.LUT R8, R4.reuse, 0x380038, RZ, 0xc0, !PT ;  /* 0x0038003804087812 */ /* 0x040fe400078ec0ff */
[----:B------:R-:W-:Y:S02]  /*f210*/  SHF.R.U32.HI R40, RZ, 0x6, R4 ;  /* 0x00000006ff287819 */ /* 0x000fe40000011604 */
[----:B------:R-:W-:-:S02]  /*f220*/  LOP3.LUT R81, R4, 0x70007, RZ, 0xc0, !PT ;  /* 0x0007000704517812 */ /* 0x000fc400078ec0ff */
[C---:B------:R-:W-:Y:S02]  /*f230*/  LOP3.LUT R19, R6.reuse, 0x380038, RZ, 0xc0, !PT ;  /* 0x0038003806137812 */ /* 0x040fe400078ec0ff */
[----:B------:R-:W-:Y:S02]  /*f240*/  SHF.R.U32.HI R89, RZ, 0x6, R6 ;  /* 0x00000006ff597819 */ /* 0x000fe40000011606 */
[----:B------:R-:W-:Y:S02]  /*f250*/  LOP3.LUT R85, R6, 0x70007, RZ, 0xc0, !PT ;  /* 0x0007000706557812 */ /* 0x000fe400078ec0ff */
[----:B------:R-:W-:Y:S02]  /*f260*/  LOP3.LUT R86, R3, 0x40004, R86, 0xf8, !PT ;  /* 0x0004000403567812 */ /* 0x000fe400078ef856 */
[----:B------:R-:W-:Y:S02]  /*f270*/  LOP3.LUT R4, R78, 0x380038, RZ, 0xc0, !PT ;  /* 0x003800384e047812 */ /* 0x000fe400078ec0ff */
[----:B------:R-:W-:-:S02]  /*f280*/  LOP3.LUT R41, R14, 0x40004, R41, 0xf8, !PT ;  /* 0x000400040e297812 */ /* 0x000fc400078ef829 */
[----:B------:R-:W-:Y:S02]  /*f290*/  LOP3.LUT R6, R15, 0x64006400, RZ, 0xfc, !PT ;  /* 0x640064000f067812 */ /* 0x000fe400078efcff */
[----:B------:R-:W-:Y:S02]  /*f2a0*/  LOP3.LUT R3, R32, 0x380038, RZ, 0xc0, !PT ;  /* 0x0038003820037812 */ /* 0x000fe400078ec0ff */
[--C-:B------:R-:W-:Y:S01]  /*f2b0*/  SHF.R.U32.HI R42, RZ, 0xd, R5.reuse ;  /* 0x0000000dff2a7819 */ /* 0x100fe20000011605 */
[----:B------:R-:W-:Y:S01]  /*f2c0*/  HFMA2 R49, R6, R13.H0_H0, -132, -132 ;  /* 0xd820d82006317431 */ /* 0x000fe2000004000d */
        /* <DEDUP_REMOVED lines=8> */
[----:B------:R-:W-:-:S02]  /*f350*/  LOP3.LUT R22, R10, 0x64006400, RZ, 0xfc, !PT ;  /* 0x640064000a167812 */ /* 0x000fc400078efcff */
[----:B------:R-:W-:Y:S02]  /*f360*/  LOP3.LUT R5, R33, 0x380038, RZ, 0xc0, !PT ;  /* 0x0038003821057812 */ /* 0x000fe400078ec0ff */
[----:B------:R-:W-:Y:S01]  /*f370*/  LOP3.LUT R7, R80, 0x380038, RZ, 0xc0, !PT ;  /* 0x0038003850077812 */ /* 0x000fe200078ec0ff */
[----:B------:R-:W-:Y:S01]  /*f380*/  HFMA2 R45, R22, R13.H0_H0, -132, -132 ;  /* 0xd820d820162d7431 */ /* 0x000fe2000004000d */
[----:B------:R-:W-:Y:S02]  /*f390*/  LOP3.LUT R15, R84, 0x380038, RZ, 0xc0, !PT ;  /* 0x00380038540f7812 */ /* 0x000fe400078ec0ff */
[----:B------:R-:W-:Y:S02]  /*f3a0*/  LOP3.LUT R10, R34, 0x380038, RZ, 0xc0, !PT ;  /* 0x00380038220a7812 */ /* 0x000fe400078ec0ff */
[----:B------:R-:W-:Y:S02]  /*f3b0*/  LOP3.LUT R4, R4, 0x64006400, RZ, 0xfc, !PT ;  /* 0x6400640004047812 */ /* 0x000fe400078efcff */
[----:B------:R-:W-:-:S02]  /*f3c0*/  LOP3.LUT R2, R40, 0x380038, RZ, 0xc0, !PT ;  /* 0x0038003828027812 */ /* 0x000fc400078ec0ff */
[----:B------:R-:W-:Y:S01]  /*f3d0*/  LOP3.LUT R44, R3, 0x64006400, RZ, 0xfc, !PT ;  /* 0x64006400032c7812 */ /* 0x000fe200078efcff */
[-C--:B------:R-:W-:Y:S01]  /*f3e0*/  HFMA2 R27, R4, R13.reuse.H0_H0, -132, -132 ;  /* 0xd820d820041b7431 */ /* 0x080fe2000004000d */
[----:B------:R-:W-:Y:S02]  /*f3f0*/  LOP3.LUT R14, R14, 0x64006400, RZ, 0xfc, !PT ;  /* 0x640064000e0e7812 */ /* 0x000fe400078efcff */
        /* <DEDUP_REMOVED lines=32> */
[----:B------:R-:W-:Y:S01]  /*f600*/  LOP3.LUT R42, R17, 0x40004, R42, 0xf8, !PT ;  /* 0x00040004112a7812 */ /* 0x000fe200078ef82a */
[-C--:B------:R-:W-:Y:S01]  /*f610*/  HFMA2 R17, R28, R13.reuse.H0_H0, -132, -132 ;  /* 0xd820d8201c117431 */ /* 0x080fe2000004000d */
[----:B------:R-:W-:Y:S01]  /*f620*/  LOP3.LUT R4, R78, 0x1c001c0, RZ, 0xc0, !PT ;  /* 0x01c001c04e047812 */ /* 0x000fe200078ec0ff */
[----:B------:R-:W-:Y:S01]  /*f630*/  HFMA2 R13, R6, R13.H0_H0, -132, -132 ;  /* 0xd820d820060d7431 */ /* 0x000fe2000004000d */
[----:B------:R-:W-:Y:S02]  /*f640*/  LOP3.LUT R12, R84, 0x1c001c0, RZ, 0xc0, !PT ;  /* 0x01c001c0540c7812 */ /* 0x000fe400078ec0ff */
[----:B------:R-:W-:-:S02]  /*f650*/  LOP3.LUT R3, R2, 0x64006400, RZ, 0xfc, !PT ;  /* 0x6400640002037812 */ /* 0x000fc400078efcff */
[----:B------:R-:W-:Y:S02]  /*f660*/  LOP3.LUT R7, R7, 0x64006400, RZ, 0xfc, !PT ;  /* 0x6400640007077812 */ /* 0x000fe400078efcff */
[----:B------:R-:W-:Y:S02]  /*f670*/  LOP3.LUT R6, R80, 0x1c001c0, RZ, 0xc0, !PT ;  /* 0x01c001c050067812 */ /* 0x000fe400078ec0ff */
[----:B------:R-:W-:Y:S01]  /*f680*/  LOP3.LUT R29, R8, 0x64006400, RZ, 0xfc, !PT ;  /* 0x64006400081d7812 */ /* 0x000fe200078efcff */
[-C--:B------:R-:W-:Y:S01]  /*f690*/  HFMA2 R8, R7, R0.reuse.H0_H0, -20, -20 ;  /* 0xcd00cd0007087431 */ /* 0x080fe20000040000 */
        /* <DEDUP_REMOVED lines=21> */
[----:B------:R-:W-:Y:S01]  /*f7f0*/  LOP3.LUT R5, R5, 0x64006400, RZ, 0xfc, !PT ;  /* 0x6400640005057812 */ /* 0x000fe200078efcff */
[----:B------:R-:W0:Y:S01]  /*f800*/  LDS.128 R28, [UR4+0x10] ;  /* 0x00001004ff1c7984 */ /* 0x000e220008000c00 */
        /* <DEDUP_REMOVED lines=11> */
[-C--:B------:R-:W-:Y:S01]  /*f8c0*/  HFMA2.MMA R65, R77, R36.reuse, RZ ;  /* 0x000000244d417235 */ /* 0x080fe200000000ff */
[----:B------:R-:W-:Y:S01]  /*f8d0*/  LOP3.LUT R33, R33, 0x64006400, RZ, 0xfc, !PT ;  /* 0x6400640021217812 */ /* 0x000fe200078efcff */
[----:B------:R-:W-:Y:S01]  /*f8e0*/  HFMA2.MMA R69, R73, R36, RZ ;  /* 0x0000002449457235 */ /* 0x000fe200000000ff */
[----:B------:R-:W-:Y:S01]  /*f8f0*/  HFMA2 R67, R75, R36, RZ.H0_H0 ;  /* 0x000000244b437231 */ /* 0x000fe200000400ff */
[----:B------:R-:W-:-:S02]  /*f900*/  LOP3.LUT R35, R35, 0x64006400, RZ, 0xfc, !PT ;  /* 0x6400640023237812 */ /* 0x000fc400078efcff */
[-C--:B------:R-:W-:Y:S01]  /*f910*/  HFMA2.MMA R36, R68, R37.reuse, R65 ;  /* 0x0000002544247235 */ /* 0x080fe20000000041 */
        /* <DEDUP_REMOVED lines=23> */
[----:B------:R-:W-:Y:S01]  /*fa90*/  LOP3.LUT R37, R76, 0x64006400, RZ, 0xfc, !PT ;  /* 0x640064004c257812 */ /* 0x000fe200078efcff */
[----:B------:R-:W-:Y:S01]  /*faa0*/  HADD2 R74, R72, -1028, -1028 ;  /* 0xe404e404484a7430 */ /* 0x000fe20000000000 */
[-C--:B0-----:R-:W-:Y:S01]  /*fab0*/  HFMA2.MMA R38, R12, R28.reuse, R38 ;  /* 0x0000001c0c267235 */ /* 0x081fe20000000026 */
        /* <DEDUP_REMOVED lines=18> */
[----:B------:R-:W-:Y:S01]  /*fbe0*/  HADD2 R82, R80, -1028, -1028 ;  /* 0xe404e40450527430 */ /* 0x000fe20000000000 */
[----:B------:R-:W0:Y:S01]  /*fbf0*/  LDS.128 R36, [UR4+0x30] ;  /* 0x00003004ff247984 */ /* 0x000e220008000c00 */
        /* <DEDUP_REMOVED lines=10> */
[-C--:B------:R-:W-:Y:S01]  /*fca0*/  HFMA2 R92, R82, R31.reuse, R92 ;  /* 0x0000001f525c7231 */ /* 0x080fe2000000005c */
[----:B------:R-:W-:Y:S01]  /*fcb0*/  LOP3.LUT R40, R40, 0x64006400, RZ, 0xfc, !PT ;  /* 0x6400640028287812 */ /* 0x000fe200078efcff */
[----:B------:R-:W-:Y:S01]  /*fcc0*/  HADD2 R85, R83, -1028, -1028 ;  /* 0xe404e40453557430 */ /* 0x000fe20000000000 */
[-C--:B-1----:R-:W-:Y:S01]  /*fcd0*/  HFMA2.MMA R91, R27, R32.reuse, R91 ;  /* 0x000000201b5b7235 */ /* 0x082fe2000000005b */
        /* <DEDUP_REMOVED lines=11> */
[-C--:B------:R-:W-:Y:S01]  /*fd90*/  HFMA2.MMA R91, R87, R34.reuse, R91 ;  /* 0x00000022575b7235 */ /* 0x080fe2000000005b */
[----:B------:R-:W-:Y:S01]  /*fda0*/  LOP3.LUT R88, R88, 0x64006400, RZ, 0xfc, !PT ;  /* 0x6400640058587812 */ /* 0x000fe200078efcff */
        /* <DEDUP_REMOVED lines=12> */
[-C--:B0-----:R-:W-:Y:S01]  /*fe70*/  HFMA2.MMA R28, R95, R36.reuse, R28 ;  /* 0x000000245f1c7235 */ /* 0x081fe2000000001c */
[----:B------:R-:W-:Y:S01]  /*fe80*/  HFMA2 R30, R81, R34, R30 ;  /* 0x00000022511e7231 */ /* 0x000fe2000000001e */
[----:B------:R-:W-:Y:S01]  /*fe90*/  HFMA2.MMA R29, R89, R36, R29 ;  /* 0x00000024591d7235 */ /* 0x000fe2000000001d */
[-C--:B------:R-:W-:Y:S01]  /*fea0*/  HFMA2 R92, R93, R36.reuse, R92 ;  /* 0x000000245d5c7231 */ /* 0x080fe2000000005c */
[----:B------:R-:W-:Y:S01]  /*feb0*/  LOP3.LUT R43, R43, 0x64006400, RZ, 0xfc, !PT ;  /* 0x640064002b2b7812 */ /* 0x000fe200078efcff */
[----:B------:R-:W-:Y:S01]  /*fec0*/  HFMA2 R30, R17, R35, R30 ;  /* 0x00000023111e7231 */ /* 0x000fe2000000001e */
[-C--:B------:R-:W-:Y:S01]  /*fed0*/  HFMA2.MMA R28, R16, R37.reuse, R28 ;  /* 0x00000025101c7235 */ /* 0x080fe2000000001c */
[----:B------:R-:W-:Y:S01]  /*fee0*/  HADD2 R91, R90, -1028, -1028 ;  /* 0xe404e4045a5b7430 */ /* 0x000fe20000000000 */
[----:B------:R-:W-:Y:S01]  /*fef0*/  LOP3.LUT R42, R42, 0x64006400, RZ, 0xfc, !PT ;  /* 0x640064002a2a7812 */ /* 0x000fe200078efcff */
[----:B------:R-:W-:Y:S01]  /*ff00*/  HFMA2 R92, R15, R37, R92 ;  /* 0x000000250f5c7231 */ /* 0x000fe2000000005c */
[----:B------:R-:W-:Y:S01]  /*ff10*/  LOP3.LUT R86, R86, 0x64006400, RZ, 0xfc, !PT ;  /* 0x6400640056567812 */ /* 0x000fe200078efcff */
[----:B------:R-:W-:Y:S01]  /*ff20*/  HFMA2 R36, R91, R36, R30 ;  /* 0x000000245b247231 */ /* 0x000fe2000000001e */
[----:B------:R-:W-:Y:S01]  /*ff30*/  HFMA2.MMA R30, R14, R37, R29 ;  /* 0x000000250e1e7235 */ /* 0x000fe2000000001d */
[----:B------:R-:W-:Y:S01]  /*ff40*/  HFMA2 R29, R3, R38, R92 ;  /* 0x00000026031d7231 */ /* 0x000fe2000000005c */
[----:B------:R-:W-:Y:S01]  /*ff50*/  HFMA2.MMA R28, R4, R38, R28 ;  /* 0x00000026041c7235 */ /* 0x000fe2000000001c */
[----:B------:R-:W-:-:S02]  /*ff60*/  HADD2 R92, R41, -1028, -1028 ;  /* 0xe404e404295c7430 */ /* 0x000fc40000000000 */
[----:B------:R-:W-:Y:S01]  /*ff70*/  HADD2 R88, R43, -1028, -1028 ;  /* 0xe404e4042b587430 */ /* 0x000fe20000000000 */
[----:B------:R-:W-:Y:S01]  /*ff80*/  HFMA2.MMA R30, R2, R38, R30 ;  /* 0x00000026021e7235 */ /* 0x000fe2000000001e */
[----:B------:R-:W-:Y:S02]  /*ff90*/  HFMA2 R36, R13, R37, R36 ;  /* 0x000000250d247231 */ /* 0x000fe40000000024 */
[-C--:B------:R-:W-:Y:S01]  /*ffa0*/  HFMA2.MMA R28, R92, R39.reuse, R28 ;  /* 0x000000275c1c7235 */ /* 0x080fe2000000001c */
[----:B------:R-:W-:Y:S02]  /*ffb0*/  HADD2 R90, R42, -1028, -1028 ;  /* 0xe404e4042a5a7430 */ /* 0x000fe40000000000 */
[----:B------:R-:W-:Y:S01]  /*ffc0*/  HFMA2.MMA R30, R88, R39, R30 ;  /* 0x00000027581e7235 */ /* 0x000fe2000000001e */
        /* <DEDUP_REMOVED lines=245> */
.L_x_267:
[----:B0-----:R-:W-:Y:S01]  /*10f20*/  IADD3 R63, R63, 0x20, RZ ;  /* 0x000000203f3f7810 */ /* 0x001fe20007ffe0ff */
[----:B------:R-:W-:Y:S01]  /*10f30*/  UIADD3 UR4, UR4, 0x40, URZ ;  /* 0x0000004004047890 */ /* 0x000fe2000fffe03f */
[----:B------:R-:W-:Y:S02]  /*10f40*/  IMAD.WIDE R2, R46, 0x4, R98 ;  /* 0x000000042e027825 */ /* 0x000fe400078e0262 */
[C---:B------:R-:W-:Y:S02]  /*10f50*/  ISETP.GE.AND P0, PT, R63.reuse, c[0x0][0x1b8], PT ;  /* 0x00006e003f007a0c */ /* 0x040fe40003f06270 */
[----:B------:R-:W-:-:S13]  /*10f60*/  ISETP.LT.AND P2, PT, R63, R61, PT ;  /* 0x0000003d3f00720c */ /* 0x000fda0003f41270 */
[----:B------:R-:W-:Y:S05]  /*10f70*/  @!P0 BRA P2, `(.L_x_268) ;  /* 0xffffdce000008947 */ /* 0x000fea000103ffff */
.L_x_266:
        /* <DEDUP_REMOVED lines=16> */
.L_x_272:
[----:B------:R-:W0:Y:S02]  /*11080*/  LDS R4, [R0] ;  /* 0x0000000000047984 */ /* 0x000e240000000800 */
[----:B0-----:R-:W-:-:S06]  /*11090*/  HADD2 R5, R4, R58 ;  /* 0x0000003a04057230 */ /* 0x001fcc0000000000 */
[----:B------:R-:W0:Y:S02]  /*110a0*/  ATOMS.CAST.SPIN R5, [R0], R4, R5 ;  /* 0x000000040005738d */ /* 0x000e240001800005 */
[----:B0-----:R-:W-:-:S13]  /*110b0*/  ISETP.EQ.U32.AND P0, PT, R5, 0x1, PT ;  /* 0x000000010500780c */ /* 0x001fda0003f02070 */
[----:B------:R-:W-:Y:S05]  /*110c0*/  @!P0 BRA `(.L_x_272) ;  /* 0xffffffb000008947 */ /* 0x000fea000383ffff */
[----:B------:R-:W-:Y:S05]  /*110d0*/  BRA `(.L_x_270) ;  /* 0x0000003000007947 */ /* 0x000fea0003800000 */
.L_x_271:
[----:B------:R-:W2:Y:S02]  /*110e0*/  LD.E R0, [R2.64] ;  /* 0x0000000602007980 */ /* 0x000ea4000c101900 */
[----:B--2---:R-:W-:-:S05]  /*110f0*/  IADD3 R5, R58, R0, RZ ;  /* 0x000000003a057210 */ /* 0x004fca0007ffe0ff */
[----:B------:R0:W-:Y:S02]  /*11100*/  ST.E [R2.64], R5 ;  /* 0x0000000502007985 */ /* 0x0001e4000c101906 */
.L_x_270:
[----:B------:R-:W-:Y:S05]  /*11110*/  BSYNC B0 ;  /* 0x0000000000007941 */ /* 0x000fea0003800000 */
.L_x_269:
[----:B------:R-:W2:Y:S01]  /*11120*/  ATOM.E.ADD.F16x2.RN.STRONG.GPU P0, RZ, [R2.64+0x4], R57 ;  /* 0x0000043902ff798a */ /* 0x000ea2000810e9c6 */
[----:B------:R-:W-:Y:S01]  /*11130*/  BSSY B0, `(.L_x_273) ;  /* 0x000000f000007945 */ /* 0x000fe20003800000 */
[----:B--2---:R-:W-:Y:S05]  /*11140*/  @P0 BRA `(.L_x_274) ;  /* 0x000000d000000947 */ /* 0x004fea0003800000 */
[----:B------:R-:W1:Y:S02]  /*11150*/  QSPC.E.S P0, RZ, [R2+0x4] ;  /* 0x0000040002ff73aa */ /* 0x000e640000000500 */
[----:B-1----:R-:W-:Y:S05]  /*11160*/  @!P0 BRA `(.L_x_275) ;  /* 0x0000008000008947 */ /* 0x002fea0003800000 */
[----:B------:R-:W-:-:S04]  /*11170*/  IADD3 R0, R2, 0x4, RZ ;  /* 0x0000000402007810 */ /* 0x000fc80007ffe0ff */
[----:B------:R-:W-:-:S05]  /*11180*/  LOP3.LUT R0, R0, 0xffffff, RZ, 0xc0, !PT ;  /* 0x00ffffff00007812 */ /* 0x000fca00078ec0ff */
.L_x_276:
[----:B------:R-:W1:Y:S02]  /*11190*/  LDS R4, [R0] ;  /* 0x0000000000047984 */ /* 0x000e640000000800 */
[----:B01----:R-:W-:-:S10]  /*111a0*/  HFMA2.MMA R5, R4, 1, 1, R57 ;  /* 0x3c003c0004057835 */ /* 0x003fd40000000039 */
[----:B------:R-:W0:Y:S02]  /*111b0*/  ATOMS.CAST.SPIN R5, [R0], R4, R5 ;  /* 0x000000040005738d */ /* 0x000e240001800005 */
[----:B0-----:R-:W-:-:S13]  /*111c0*/  ISETP.EQ.U32.AND P0, PT, R5, 0x1, PT ;  /* 0x000000010500780c */ /* 0x001fda0003f02070 */
[----:B------:R-:W-:Y:S05]  /*111d0*/  @!P0 BRA `(.L_x_276) ;  /* 0xffffffb000008947 */ /* 0x000fea000383ffff */
[----:B------:R-:W-:Y:S05]  /*111e0*/  BRA `(.L_x_274) ;  /* 0x0000003000007947 */ /* 0x000fea0003800000 */
.L_x_275:
[----:B------:R-:W2:Y:S02]  /*111f0*/  LD.E R0, [R2.64+0x4] ;  /* 0x0000040602007980 */ /* 0x000ea4000c101900 */
[----:B0-2---:R-:W-:-:S05]  /*11200*/  IMAD.IADD R5, R57, 0x1, R0 ;  /* 0x0000000139057824 */ /* 0x005fca00078e0200 */
[----:B------:R0:W-:Y:S02]  /*11210*/  ST.E [R2.64+0x4], R5 ;  /* 0x0000040502007985 */ /* 0x0001e4000c101906 */
.L_x_274:
[----:B------:R-:W-:Y:S05]  /*11220*/  BSYNC B0 ;  /* 0x0000000000007941 */ /* 0x000fea0003800000 */
.L_x_273:
        /* <DEDUP_REMOVED lines=10> */
.L_x_280:
[----:B------:R-:W0:Y:S02]  /*112d0*/  LDS R4, [R0] ;  /* 0x0000000000047984 */ /* 0x000e240000000800 */
[----:B0-----:R-:W-:-:S06]  /*112e0*/  HADD2 R5, R4, R56 ;  /* 0x0000003804057230 */ /* 0x001fcc0000000000 */
[----:B------:R-:W0:Y:S02]  /*112f0*/  ATOMS.CAST.SPIN R5, [R0], R4, R5 ;  /* 0x000000040005738d */ /* 0x000e240001800005 */
[----:B0-----:R-:W-:-:S13]  /*11300*/  ISETP.EQ.U32.AND P0, PT, R5, 0x1, PT ;  /* 0x000000010500780c */ /* 0x001fda0003f02070 */
[----:B------:R-:W-:Y:S05]  /*11310*/  @!P0 BRA `(.L_x_280) ;  /* 0xffffffb000008947 */ /* 0x000fea000383ffff */
[----:B------:R-:W-:Y:S05]  /*11320*/  BRA `(.L_x_278) ;  /* 0x0000003000007947 */ /* 0x000fea0003800000 */
.L_x_279:
[----:B------:R-:W2:Y:S02]  /*11330*/  LD.E R0, [R2.64] ;  /* 0x0000000602007980 */ /* 0x000ea4000c101900 */
[----:B--2---:R-:W-:-:S05]  /*11340*/  IMAD.IADD R5, R56, 0x1, R0 ;  /* 0x0000000138057824 */ /* 0x004fca00078e0200 */
[----:B------:R0:W-:Y:S02]  /*11350*/  ST.E [R2.64], R5 ;  /* 0x0000000502007985 */ /* 0x0001e4000c101906 */
.L_x_278:
[----:B------:R-:W-:Y:S05]  /*11360*/  BSYNC B0 ;  /* 0x0000000000007941 */ /* 0x000fea0003800000 */
.L_x_277:
[----:B------:R-:W2:Y:S01]  /*11370*/  ATOM.E.ADD.F16x2.RN.STRONG.GPU P0, RZ, [R2.64+0x4], R55 ;  /* 0x0000043702ff798a */ /* 0x000ea2000810e9c6 */
[----:B------:R-:W-:Y:S01]  /*11380*/  BSSY B0, `(.L_x_281) ;  /* 0x000000f000007945 */ /* 0x000fe20003800000 */
[----:B--2---:R-:W-:Y:S05]  /*11390*/  @P0 BRA `(.L_x_282) ;  /* 0x000000d000000947 */ /* 0x004fea0003800000 */
[----:B------:R-:W1:Y:S02]  /*113a0*/  QSPC.E.S P0, RZ, [R2+0x4] ;  /* 0x0000040002ff73aa */ /* 0x000e640000000500 */
[----:B-1----:R-:W-:Y:S05]  /*113b0*/  @!P0 BRA `(.L_x_283) ;  /* 0x0000008000008947 */ /* 0x002fea0003800000 */
[----:B------:R-:W-:-:S04]  /*113c0*/  IADD3 R0, R2, 0x4, RZ ;  /* 0x0000000402007810 */ /* 0x000fc80007ffe0ff */
[----:B------:R-:W-:-:S05]  /*113d0*/  LOP3.LUT R0, R0, 0xffffff, RZ, 0xc0, !PT ;  /* 0x00ffffff00007812 */ /* 0x000fca00078ec0ff */
.L_x_284:
[----:B------:R-:W1:Y:S02]  /*113e0*/  LDS R4, [R0] ;  /* 0x0000000000047984 */ /* 0x000e640000000800 */
[----:B01----:R-:W-:-:S10]  /*113f0*/  HFMA2.MMA R5, R4, 1, 1, R55 ;  /* 0x3c003c0004057835 */ /* 0x003fd40000000037 */
[----:B------:R-:W0:Y:S02]  /*11400*/  ATOMS.CAST.SPIN R5, [R0], R4, R5 ;  /* 0x000000040005738d */ /* 0x000e240001800005 */
[----:B0-----:R-:W-:-:S13]  /*11410*/  ISETP.EQ.U32.AND P0, PT, R5, 0x1, PT ;  /* 0x000000010500780c */ /* 0x001fda0003f02070 */
[----:B------:R-:W-:Y:S05]  /*11420*/  @!P0 BRA `(.L_x_284) ;  /* 0xffffffb000008947 */ /* 0x000fea000383ffff */
[----:B------:R-:W-:Y:S05]  /*11430*/  BRA `(.L_x_282) ;  /* 0x0000003000007947 */ /* 0x000fea0003800000 */
.L_x_283:
[----:B------:R-:W2:Y:S02]  /*11440*/  LD.E R0, [R2.64+0x4] ;  /* 0x0000040602007980 */ /* 0x000ea4000c101900 */
[----:B0-2---:R-:W-:-:S05]  /*11450*/  IMAD.IADD R5, R55, 0x1, R0 ;  /* 0x0000000137057824 */ /* 0x005fca00078e0200 */
[----:B------:R0:W-:Y:S02]  /*11460*/  ST.E [R2.64+0x4], R5 ;  /* 0x0000040502007985 */ /* 0x0001e4000c101906 */
.L_x_282:
[----:B------:R-:W-:Y:S05]  /*11470*/  BSYNC B0 ;  /* 0x0000000000007941 */ /* 0x000fea0003800000 */
.L_x_281:
        /* <DEDUP_REMOVED lines=9> */
.L_x_288:
[----:B------:R-:W0:Y:S02]  /*11510*/  LDS R4, [R0] ;  /* 0x0000000000047984 */ /* 0x000e240000000800 */
[----:B0-----:R-:W-:-:S06]  /*11520*/  HADD2 R5, R4, R54 ;  /* 0x0000003604057230 */ /* 0x001fcc0000000000 */
[----:B------:R-:W0:Y:S02]  /*11530*/  ATOMS.CAST.SPIN R5, [R0], R4, R5 ;  /* 0x000000040005738d */ /* 0x000e240001800005 */
[----:B0-----:R-:W-:-:S13]  /*11540*/  ISETP.EQ.U32.AND P0, PT, R5, 0x1, PT ;  /* 0x000000010500780c */ /* 0x001fda0003f02070 */
[----:B------:R-:W-:Y:S05]  /*11550*/  @!P0 BRA `(.L_x_288) ;  /* 0xffffffb000008947 */ /* 0x000fea000383ffff */
[----:B------:R-:W-:Y:S05]  /*11560*/  BRA `(.L_x_286) ;  /* 0x0000003000007947 */ /* 0x000fea0003800000 */
.L_x_287:
[----:B------:R-:W2:Y:S02]  /*11570*/  LD.E R0, [R2.64] ;  /* 0x0000000602007980 */ /* 0x000ea4000c101900 */
[----:B--2---:R-:W-:-:S05]  /*11580*/  IMAD.IADD R5, R54, 0x1, R0 ;  /* 0x0000000136057824 */ /* 0x004fca00078e0200 */
[----:B------:R0:W-:Y:S02]  /*11590*/  ST.E [R2.64], R5 ;  /* 0x0000000502007985 */ /* 0x0001e4000c101906 */
.L_x_286:
[----:B------:R-:W-:Y:S05]  /*115a0*/  BSYNC B0 ;  /* 0x0000000000007941 */ /* 0x000fea0003800000 */
.L_x_285:
[----:B------:R-:W2:Y:S01]  /*115b0*/  ATOM.E.ADD.F16x2.RN.STRONG.GPU P0, RZ, [R2.64+0x4], R53 ;  /* 0x0000043502ff798a */ /* 0x000ea2000810e9c6 */
[----:B------:R-:W-:Y:S01]  /*115c0*/  BSSY B0, `(.L_x_289) ;  /* 0x000000f000007945 */ /* 0x000fe20003800000 */
[----:B--2---:R-:W-:Y:S05]  /*115d0*/  @P0 BRA `(.L_x_290) ;  /* 0x000000d000000947 */ /* 0x004fea0003800000 */
[----:B------:R-:W1:Y:S02]  /*115e0*/  QSPC.E.S P0, RZ, [R2+0x4] ;  /* 0x0000040002ff73aa */ /* 0x000e640000000500 */
[----:B-1----:R-:W-:Y:S05]  /*115f0*/  @!P0 BRA `(.L_x_291) ;  /* 0x0000008000008947 */ /* 0x002fea0003800000 */
[----:B------:R-:W-:-:S04]  /*11600*/  IADD3 R0, R2, 0x4, RZ ;  /* 0x0000000402007810 */ /* 0x000fc80007ffe0ff */
[----:B------:R-:W-:-:S05]  /*11610*/  LOP3.LUT R0, R0, 0xffffff, RZ, 0xc0, !PT ;  /* 0x00ffffff00007812 */ /* 0x000fca00078ec0ff */
.L_x_292:
[----:B------:R-:W1:Y:S02]  /*11620*/  LDS R4, [R0] ;  /* 0x0000000000047984 */ /* 0x000e640000000800 */
[----:B01----:R-:W-:-:S10]  /*11630*/  HFMA2.MMA R5, R4, 1, 1, R53 ;  /* 0x3c003c0004057835 */ /* 0x003fd40000000035 */
[----:B------:R-:W0:Y:S02]  /*11640*/  ATOMS.CAST.SPIN R5, [R0], R4, R5 ;  /* 0x000000040005738d */ /* 0x000e240001800005 */
[----:B0-----:R-:W-:-:S13]  /*11650*/  ISETP.EQ.U32.AND P0, PT, R5, 0x1, PT ;  /* 0x000000010500780c */ /* 0x001fda0003f02070 */
[----:B------:R-:W-:Y:S05]  /*11660*/  @!P0 BRA `(.L_x_292) ;  /* 0xffffffb000008947 */ /* 0x000fea000383ffff */
[----:B------:R-:W-:Y:S05]  /*11670*/  BRA `(.L_x_290) ;  /* 0x0000003000007947 */ /* 0x000fea0003800000 */
.L_x_291:
[----:B------:R-:W2:Y:S02]  /*11680*/  LD.E R0, [R2.64+0x4] ;  /* 0x0000040602007980 */ /* 0x000ea4000c101900 */
[----:B0-2---:R-:W-:-:S05]  /*11690*/  IMAD.IADD R5, R53, 0x1, R0 ;  /* 0x0000000135057824 */ /* 0x005fca00078e0200 */
[----:B------:R0:W-:Y:S02]  /*116a0*/  ST.E [R2.64+0x4], R5 ;  /* 0x0000040502007985 */ /* 0x0001e4000c101906 */
.L_x_290:
[----:B------:R-:W-:Y:S05]  /*116b0*/  BSYNC B0 ;  /* 0x0000000000007941 */ /* 0x000fea0003800000 */
.L_x_289:
        /* <DEDUP_REMOVED lines=9> */
.L_x_296:
[----:B------:R-:W0:Y:S02]  /*11750*/  LDS R4, [R0] ;  /* 0x0000000000047984 */ /* 0x000e240000000800 */
[----:B0-----:R-:W-:-:S06]  /*11760*/  HADD2 R5, R4, R52 ;  /* 0x0000003404057230 */ /* 0x001fcc0000000000 */
[----:B------:R-:W0:Y:S02]  /*11770*/  ATOMS.CAST.SPIN R5, [R0], R4, R5 ;  /* 0x000000040005738d */ /* 0x000e240001800005 */
[----:B0-----:R-:W-:-:S13]  /*11780*/  ISETP.EQ.U32.AND P0, PT, R5, 0x1, PT ;  /* 0x000000010500780c */ /* 0x001fda0003f02070 */
[----:B------:R-:W-:Y:S05]  /*11790*/  @!P0 BRA `(.L_x_296) ;  /* 0xffffffb000008947 */ /* 0x000fea000383ffff */
[----:B------:R-:W-:Y:S05]  /*117a0*/  BRA `(.L_x_294) ;  /* 0x0000003000007947 */ /* 0x000fea0003800000 */
.L_x_295:
[----:B------:R-:W2:Y:S02]  /*117b0*/  LD.E R0, [R2.64] ;  /* 0x0000000602007980 */ /* 0x000ea4000c101900 */
[----:B--2---:R-:W-:-:S05]  /*117c0*/  IMAD.IADD R5, R52, 0x1, R0 ;  /* 0x0000000134057824 */ /* 0x004fca00078e0200 */
[----:B------:R0:W-:Y:S02]  /*117d0*/  ST.E [R2.64], R5 ;  /* 0x0000000502007985 */ /* 0x0001e4000c101906 */
.L_x_294:
[----:B------:R-:W-:Y:S05]  /*117e0*/  BSYNC B0 ;  /* 0x0000000000007941 */ /* 0x000fea0003800000 */
.L_x_293:
[----:B------:R-:W2:Y:S02]  /*117f0*/  ATOM.E.ADD.F16x2.RN.STRONG.GPU P0, RZ, [R2.64+0x4], R50 ;  /* 0x0000043202ff798a */ /* 0x000ea4000810e9c6 */
[----:B--2---:R-:W-:Y:S05]  /*11800*/  @P0 EXIT ;  /* 0x000000000000094d */ /* 0x004fea0003800000 */
[----:B------:R-:W1:Y:S02]  /*11810*/  QSPC.E.S P0, RZ, [R2+0x4] ;  /* 0x0000040002ff73aa */ /* 0x000e640000000500 */
[----:B-1----:R-:W-:Y:S05]  /*11820*/  @!P0 BRA `(.L_x_297) ;  /* 0x0000008000008947 */ /* 0x002fea0003800000 */
[----:B0-----:R-:W-:-:S04]  /*11830*/  IADD3 R2, R2, 0x4, RZ ;  /* 0x0000000402027810 */ /* 0x001fc80007ffe0ff */
[----:B------:R-:W-:-:S05]  /*11840*/  LOP3.LUT R2, R2, 0xffffff, RZ, 0xc0, !PT ;  /* 0x00ffffff02027812 */ /* 0x000fca00078ec0ff */
.L_x_298:
[----:B------:R-:W0:Y:S02]  /*11850*/  LDS R4, [R2] ;  /* 0x0000000002047984 */ /* 0x000e240000000800 */
[----:B0-----:R-:W-:-:S10]  /*11860*/  HFMA2.MMA R5, R4, 1, 1, R50 ;  /* 0x3c003c0004057835 */ /* 0x001fd40000000032 */
[----:B------:R-:W0:Y:S02]  /*11870*/  ATOMS.CAST.SPIN R5, [R2], R4, R5 ;  /* 0x000000040205738d */ /* 0x000e240001800005 */
[----:B0-----:R-:W-:-:S13]  /*11880*/  ISETP.EQ.U32.AND P0, PT, R5, 0x1, PT ;  /* 0x000000010500780c */ /* 0x001fda0003f02070 */
[----:B------:R-:W-:Y:S05]  /*11890*/  @!P0 BRA `(.L_x_298) ;  /* 0xffffffb000008947 */ /* 0x000fea000383ffff */
[----:B------:R-:W-:Y:S05]  /*118a0*/  EXIT ;  /* 0x000000000000794d */ /* 0x000fea0003800000 */
.L_x_297:
[----:B------:R-:W2:Y:S02]  /*118b0*/  LD.E R0, [R2.64+0x4] ;  /* 0x0000040602007980 */ /* 0x000ea4000c101900 */
[----:B0-2---:R-:W-:-:S05]  /*118c0*/  IMAD.IADD R5, R50, 0x1, R0 ;  /* 0x0000000132057824 */ /* 0x005fca00078e0200 */
[----:B------:R-:W-:Y:S01]  /*118d0*/  ST.E [R2.64+0x4], R5 ;  /* 0x0000040502007985 */ /* 0x000fe2000c101906 */
[----:B------:R-:W-:Y:S05]  /*118e0*/  EXIT ;  /* 0x000000000000794d */ /* 0x000fea0003800000 */
.L_x_299:
        /* <DEDUP_REMOVED lines=9> */
.L_x_3719:


//--------------------- .text._Z23gemm_half_q_half_kernelILi4ELi176ELb0ELb0ELi64EEvPK6__halfPKjS4_S2_PS0_iiiiPKtS7_iiiiiibS2_i --------------------------
	.section	.text._Z23gemm_half_q_half_kernelILi4ELi176ELb0ELb0ELi64EEvPK6__halfPKjS4_S2_PS0_iiiiPKtS7_iiiiiibS2_i,"ax",@progbits
	.sectioninfo	@"SHI_REGISTERS=102"
	.align	128
        .global         _Z23gemm_half_q_half_kernelILi4ELi176ELb0ELb0ELi64EEvPK6__halfPKjS4_S2_PS0_iiiiPKtS7_iiiiiibS2_i
        .type           _Z23gemm_half_q_half_kernelILi4ELi176ELb0ELb0ELi64EEvPK6__halfPKjS4_S2_PS0_iiiiPKtS7_iiiiiibS2_i,@function
        .size           _Z23gemm_half_q_half_kernelILi4ELi176ELb0ELb0ELi64EEvPK6__halfPKjS4_S2_PS0_iiiiPKtS7_iiiiiibS2_i,(.L_x_3720 - _Z23gemm_half_q_half_kernelILi4ELi176ELb0ELb0ELi64EEvPK6__halfPKjS4_S2_PS0_iiiiPKtS7_iiiiiibS2_i)
        .other          _Z23gemm_half_q_half_kernelILi4ELi176ELb0ELb0ELi64EEvPK6__halfPKjS4_S2_PS0_iiiiPKtS7_iiiiiibS2_i,@"STO_CUDA_ENTRY STV_DEFAULT"
_Z23gemm_half_q_half_kernelILi4ELi176ELb0ELb0ELi64EEvPK6__halfPKjS4_S2_PS0_iiiiPKtS7_iiiiiibS2_i:
.text._Z23gemm_half_q_half_kernelILi4ELi176ELb0ELb0ELi64EEvPK6__halfPKjS4_S2_PS0_iiiiPKtS7_iiiiiibS2_i:
        /* <DEDUP_REMOVED lines=34> */
.L_x_304:
        /* <DEDUP_REMOVED lines=36> */
.L_x_303:
        /* <DEDUP_REMOVED lines=22> */
.L_x_305:
        /* <DEDUP_REMOVED lines=12> */
.L_x_302:
[----:B------:R-:W-:Y:S01]  /*0680*/  ISETP.GT.AND P2, PT, R48, 0x3, PT ;  /* 0x000000033000780c */ /* 0x000fe20003f44270 */
[----:B------:R-:W-:Y:S01]  /*0690*/  IMAD.SHL.U32 R26, R9, 0x2, RZ ;  /* 0x00000002091a7824 */ /* 0x000fe200078e00ff */
[----:B------:R-:W-:Y:S01]  /*06a0*/  PLOP3.LUT P0, PT, PT, PT, PT, 0x80, 0x0 ;  /* 0x000000000000781c */ /* 0x000fe20003f0f070 */
[----:B------:R-:W-:-:S10]  /*06b0*/  IMAD.MOV.U32 R3, RZ, RZ, RZ ;  /* 0x000000ffff037224 */ /* 0x000fd400078e00ff */
[----:B------:R-:W-:Y:S05]  /*06c0*/  @!P2 BRA `(.L_x_306) ;  /* 0x000002600000a947 */ /* 0x000fea0003800000 */
[----:B------:R-:W-:Y:S02]  /*06d0*/  PLOP3.LUT P0, PT, PT, PT, PT, 0x8, 0x0 ;  /* 0x000000000000781c */ /* 0x000fe40003f0e170 */
[----:B------:R-:W-:Y:S02]  /*06e0*/  IADD3 R28, R48, -0x3, RZ ;  /* 0xfffffffd301c7810 */ /* 0x000fe40007ffe0ff */
.L_x_307:
        /* <DEDUP_REMOVED lines=36> */
.L_x_306:
        /* <DEDUP_REMOVED lines=22> */
.L_x_308:
        /* <DEDUP_REMOVED lines=11> */
.L_x_301:
[----:B------:R-:W-:Y:S05]  /*0b40*/  BSYNC B0 ;  /* 0x0000000000007941 */ /* 0x000fea0003800000 */
.L_x_300:
        /* <DEDUP_REMOVED lines=14> */
.L_x_311:
        /* <DEDUP_REMOVED lines=19> */
.L_x_310:
        /* <DEDUP_REMOVED lines=14> */
.L_x_312:
[----:B------:R-:W-:-:S13]  /*0e40*/  ISETP.LT.OR P0, PT, R9, R48, P0 ;  /* 0x000000300900720c */ /* 0x000fda0000701670 */
[----:B------:R-:W-:Y:S02]  /*0e50*/  @P0 IMAD R9, R0, 0x4, R9 ;  /* 0x0000000400090824 */ /* 0x000fe400078e0209 */
[----:B0-----:R-:W-:Y:S02]  /*0e60*/  @P0 IMAD.MOV.U32 R3, RZ, RZ, 0x2 ;  /* 0x00000002ff030424 */ /* 0x001fe400078e00ff */
[----:B------:R-:W-:-:S04]  /*0e70*/  @P0 IMAD R2, R9, c[0x0][0x18c], R8 ;  /* 0x0000630009020a24 */ /* 0x000fc800078e0208 */
[----:B------:R-:W-:-:S05]  /*0e80*/  @P0 IMAD.WIDE R2, R2, R3, c[0x0][0x180] ;  /* 0x0000600002020625 */ /* 0x000fca00078e0203 */
[----:B------:R0:W-:Y:S02]  /*0e90*/  @P0 STG.E.64 [R2.64], RZ ;  /* 0x000000ff02000986 */ /* 0x0001e4000c101b06 */
.L_x_309:
        /* <DEDUP_REMOVED lines=14> */
.L_x_314:
        /* <DEDUP_REMOVED lines=43> */
.L_x_313:
[----:B------:R-:W2:Y:S04]  /*1230*/  LDL.64 R94, [R1] ;  /* 0x00000000015e7983 */ /* 0x000ea80000100a00 */
[----:B------:R3:W4:Y:S01]  /*1240*/  LDG.E.U16.CONSTANT R43, [R4.64+0x2] ;  /* 0x00000206042b7981 */ /* 0x000722000c1e9500 */
        /* <DEDUP_REMOVED lines=14> */
[----:B-1-3--:R-:W-:Y:S02]  /*1330*/  @P5 IMNMX R5, R46, c[0x0][0x1b8], PT ;  /* 0x00006e002e055a17 */ /* 0x00afe40003800200 */
        /* <DEDUP_REMOVED lines=37> */
[----:B------:R-:W-:Y:S02]  /*1590*/  IADD3 R0, R4, R0, R3 ;  /* 0x0000000004007210 */ /* 0x000fe40007ffe003 */
[----:B------:R-:W-:Y:S02]  /*15a0*/  PRMT R3, RZ, 0x5410, RZ ;  /* 0x00005410ff037816 */ /* 0x000fe400000000ff */
[----:B------:R-:W-:Y:S01]  /*15b0*/  PRMT R4, RZ, 0x5410, RZ ;  /* 0x00005410ff047816 */ /* 0x000fe200000000ff */
[----:B------:R-:W-:Y:S01]  /*15c0*/  IMAD R11, R0, c[0x0][0x18c], RZ ;  /* 0x00006300000b7a24 */ /* 0x000fe200078e02ff */
[----:B------:R-:W-:Y:S02]  /*15d0*/  PRMT R19, RZ, 0x5410, RZ ;  /* 0x00005410ff137816 */ /* 0x000fe400000000ff */
[----:B------:R-:W-:-:S02]  /*15e0*/  PRMT R6, RZ, 0x5410, RZ ;  /* 0x00005410ff067816 */ /* 0x000fc400000000ff */
[----:B------:R-:W-:Y:S02]  /*15f0*/  SHF.R.S32.HI R10, RZ, 0x1f, R11 ;  /* 0x0000001fff0a7819 */ /* 0x000fe4000001140b */
[----:B------:R-:W-:Y:S02]  /*1600*/  IADD3 R25, P2, R8, R11, RZ ;  /* 0x0000000b08197210 */ /* 0x000fe40007f5e0ff */
[----:B------:R-:W-:-:S03]  /*1610*/  PRMT R7, RZ, 0x5410, RZ ;  /* 0x00005410ff077816 */ /* 0x000fc600000000ff */
[----:B------:R-:W-:Y:S01]  /*1620*/  IMAD.X R0, R10, 0x1, R9, P2 ;  /* 0x000000010a007824 */ /* 0x000fe200010e0609 */
[----:B------:R-:W-:-:S04]  /*1630*/  LEA R24, P2, R25, c[0x0][0x168], 0x2 ;  /* 0x00005a0019187a11 */ /* 0x000fc800078410ff */
[----:B------:R-:W-:Y:S02]  /*1640*/  LEA.HI.X R25, R25, c[0x0][0x16c], R0, 0x2, P2 ;  /* 0x00005b0019197a11 */ /* 0x000fe400010f1400 */
[----:B------:R-:W-:Y:S02]  /*1650*/  PRMT R0, RZ, 0x5410, RZ ;  /* 0x00005410ff007816 */ /* 0x000fe400000000ff */
[----:B--2---:R-:W-:Y:S01]  /*1660*/  PRMT R96, R94, 0x7610, R94 ;  /* 0x000076105e607816 */ /* 0x004fe2000000005e */
[----:B----4-:R-:W-:Y:S01]  /*1670*/  IMAD.IADD R43, R46, 0x1, R43 ;  /* 0x000000012e2b7824 */ /* 0x010fe200078e022b */
[----:B------:R-:W-:Y:S05]  /*1680*/  @P0 BRA `(.L_x_315) ;  /* 0x00005de000000947 */ /* 0x000fea0003800000 */
[----:B------:R-:W-:Y:S01]  /*1690*/  ULDC UR4, c[0x0][0x18c] ;  /* 0x0000630000047ab9 */ /* 0x000fe20000000800 */
[----:B------:R-:W-:Y:S01]  /*16a0*/  IADD3 R8, P0, P2, R8, c[0x0][0x18c], R11 ;  /* 0x0000630008087a10 */ /* 0x000fe20007a1e00b */
[----:B------:R-:W-:Y:S01]  /*16b0*/  USHF.R.S32.HI UR4, URZ, 0x1f, UR4 ;  /* 0x0000001f3f047899 */ /* 0x000fe20008011404 */
[----:B------:R-:W-:Y:S01]  /*16c0*/  IMAD.MOV.U32 R45, RZ, RZ, RZ ;  /* 0x000000ffff2d7224 */ /* 0x000fe200078e00ff */
[----:B------:R-:W-:-:S02]  /*16d0*/  PRMT R2, RZ, 0x7610, R2 ;  /* 0x00007610ff027816 */ /* 0x000fc40000000002 */
[----:B------:R-:W-:Y:S02]  /*16e0*/  LEA R20, P3, R8, c[0x0][0x168], 0x2 ;  /* 0x00005a0008147a11 */ /* 0x000fe400078610ff */
[----:B------:R-:W-:Y:S01]  /*16f0*/  IADD3.X R9, R9, UR4, R10, P0, P2 ;  /* 0x0000000409097c10 */ /* 0x000fe200087e440a */
[----:B------:R-:W-:-:S03]  /*1700*/  UMOV UR4, URZ ;  /* 0x0000003f00047c82 */ /* 0x000fc60008000000 */
[----:B------:R-:W-:Y:S02]  /*1710*/  LEA.HI.X R21, R8, c[0x0][0x16c], R9, 0x2, P3 ;  /* 0x00005b0008157a11 */ /* 0x000fe400018f1409 */
.L_x_320:
        /* <DEDUP_REMOVED lines=8> */
[----:B------:R-:W-:Y:S02]  /*17a0*/  IMAD.MOV.U32 R22, RZ, RZ, R24 ;  /* 0x000000ffff167224 */ /* 0x000fe400078e0018 */
[----:B------:R-:W-:Y:S01]  /*17b0*/  IMAD.MOV.U32 R23, RZ, RZ, R25 ;  /* 0x000000ffff177224 */ /* 0x000fe200078e0019 */
[----:B--2---:R-:W-:Y:S02]  /*17c0*/  @!P0 PRMT R96, R10, 0x7610, R96 ;  /* 0x000076100a608816 */ /* 0x004fe40000000060 */
[----:B------:R-:W-:Y:S01]  /*17d0*/  @!P0 PRMT R95, R11, 0x7610, R95 ;  /* 0x000076100b5f8816 */ /* 0x000fe2000000005f */
[----:B---3--:R-:W-:Y:S01]  /*17e0*/  @!P0 IMAD.IADD R43, R9, 0x1, R46 ;  /* 0x00000001092b8824 */ /* 0x008fe200078e022e */
[----:B------:R-:W-:-:S02]  /*17f0*/  @!P0 PRMT R96, R96, 0x7610, R10 ;  /* 0x0000761060608816 */ /* 0x000fc4000000000a */
[----:B------:R-:W-:Y:S01]  /*1800*/  @!P0 PRMT R95, R95, 0x7610, R11 ;  /* 0x000076105f5f8816 */ /* 0x000fe2000000000b */
[----:B------:R-:W-:Y:S05]  /*1810*/  @!P1 BRA `(.L_x_316) ;  /* 0x000016c000009947 */ /* 0x000fea0003800000 */
[----:B------:R-:W2:Y:S04]  /*1820*/  LDG.E.128.CONSTANT R8, [R22.64] ;  /* 0x0000000616087981 */ /* 0x000ea8000c1e9d00 */
[----:B------:R-:W3:Y:S01]  /*1830*/  LDG.E.128.CONSTANT R12, [R20.64] ;  /* 0x00000006140c7981 */ /* 0x000ee2000c1e9d00 */
[----:B------:R-:W-:Y:S02]  /*1840*/  ISETP.GE.AND P0, PT, R48, 0x2, PT ;  /* 0x000000023000780c */ /* 0x000fe40003f06270 */
[----:B--2---:R-:W-:Y:S02]  /*1850*/  LOP3.LUT R24, R10, 0xff, RZ, 0xc0, !PT ;  /* 0x000000ff0a187812 */ /* 0x004fe400078ec0ff */
[----:B------:R-:W-:-:S02]  /*1860*/  LEA.HI R37, R8, 0xffffff80, RZ, 0x8 ;  /* 0xffffff8008257811 */ /* 0x000fc400078f40ff */
[----:B------:R-:W-:Y:S02]  /*1870*/  IADD3 R27, R24, -0x80, RZ ;  /* 0xffffff80181b7810 */ /* 0x000fe40007ffe0ff */
[----:B---3--:R-:W-:Y:S02]  /*1880*/  LOP3.LUT R24, R12, 0xff, RZ, 0xc0, !PT ;  /* 0x000000ff0c187812 */ /* 0x008fe400078ec0ff */
[----:B------:R-:W-:Y:S01]  /*1890*/  LOP3.LUT R25, R15, 0xff, RZ, 0xc0, !PT ;  /* 0x000000ff0f197812 */ /* 0x000fe200078ec0ff */
[----:B------:R-:W0:Y:S01]  /*18a0*/  I2F.F16 R37, R37 ;  /* 0x0000002500257306 */ /* 0x000e220000200c00 */
[----:B------:R-:W-:Y:S02]  /*18b0*/  IADD3 R41, R24, -0x80, RZ ;  /* 0xffffff8018297810 */ /* 0x000fe40007ffe0ff */
[----:B------:R-:W-:Y:S02]  /*18c0*/  LOP3.LUT R24, R13, 0xff, RZ, 0xc0, !PT ;  /* 0x000000ff0d187812 */ /* 0x000fe400078ec0ff */
[----:B------:R-:W-:-:S02]  /*18d0*/  IADD3 R38, R25, -0x80, RZ ;  /* 0xffffff8019267810 */ /* 0x000fc40007ffe0ff */
[----:B------:R-:W-:Y:S01]  /*18e0*/  IADD3 R40, R24, -0x80, RZ ;  /* 0xffffff8018287810 */ /* 0x000fe20007ffe0ff */
[----:B------:R-:W-:Y:S01]  /*18f0*/  I2F.F16 R27, R27 ;  /* 0x0000001b001b7306 */ /* 0x000fe20000200c00 */
[----:B------:R-:W-:Y:S02]  /*1900*/  LOP3.LUT R24, R14, 0xff, RZ, 0xc0, !PT ;  /* 0x000000ff0e187812 */ /* 0x000fe400078ec0ff */
[----:B------:R-:W-:Y:S02]  /*1910*/  LOP3.LUT R18, R8, 0xff, RZ, 0xc0, !PT ;  /* 0x000000ff08127812 */ /* 0x000fe400078ec0ff */
[----:B------:R-:W-:Y:S02]  /*1920*/  IADD3 R39, R24, -0x80, RZ ;  /* 0xffffff8018277810 */ /* 0x000fe40007ffe0ff */
[--C-:B------:R-:W-:Y:S01]  /*1930*/  SHF.R.U32.HI R24, RZ, 0x8, R8.reuse ;  /* 0x00000008ff187819 */ /* 0x100fe20000011608 */
[----:B------:R-:W1:Y:S01]  /*1940*/  I2F.F16 R41, R41 ;  /* 0x0000002900297306 */ /* 0x000e620000200c00 */
[----:B------:R-:W-:Y:S01]  /*1950*/  SHF.R.U32.HI R8, RZ, 0x10, R8 ;  /* 0x00000010ff087819 */ /* 0x000fe20000011608 */
[----:B0-----:R-:W-:Y:S01]  /*1960*/  HADD2.F32 R37, -RZ, R37.H0_H0 ;  /* 0x20000025ff257230 */ /* 0x001fe20000004100 */
[----:B------:R-:W-:-:S02]  /*1970*/  LOP3.LUT R24, R24, 0xff, RZ, 0xc0, !PT ;  /* 0x000000ff18187812 */ /* 0x000fc400078ec0ff */
[----:B------:R-:W-:Y:S02]  /*1980*/  LOP3.LUT R8, R8, 0xff, RZ, 0xc0, !PT ;  /* 0x000000ff08087812 */ /* 0x000fe400078ec0ff */
[----:B------:R-:W-:Y:S01]  /*1990*/  IADD3 R28, R24, -0x80, RZ ;  /* 0xffffff80181c7810 */ /* 0x000fe20007ffe0ff */
[----:B------:R-:W0:Y:S01]  /*19a0*/  I2F.F16 R40, R40 ;  /* 0x0000002800287306 */ /* 0x000e220000200c00 */
[--C-:B------:R-:W-:Y:S02]  /*19b0*/  SHF.R.U32.HI R24, RZ, 0x8, R9.reuse ;  /* 0x00000008ff187819 */ /* 0x100fe40000011609 */
[C---:B------:R-:W-:Y:S02]  /*19c0*/  LEA.HI R36, R9.reuse, 0xffffff80, RZ, 0x8 ;  /* 0xffffff8009247811 */ /* 0x040fe400078f40ff */
[----:B------:R-:W-:Y:S02]  /*19d0*/  LOP3.LUT R33, R24, 0xff, RZ, 0xc0, !PT ;  /* 0x000000ff18217812 */ /* 0x000fe400078ec0ff */
[----:B------:R-:W2:Y:S01]  /*19e0*/  LDS.64 R24, [UR4] ;  /* 0x00000004ff187984 */ /* 0x000ea20008000a00 */
[----:B------:R-:W-:Y:S01]  /*19f0*/  LOP3.LUT R17, R9, 0xff, RZ, 0xc0, !PT ;  /* 0x000000ff09117812 */ /* 0x000fe200078ec0ff */
[----:B------:R-:W3:Y:S01]  /*1a00*/  I2F.F16 R28, R28 ;  /* 0x0000001c001c7306 */ /* 0x000ee20000200c00 */
[----:B------:R-:W-:Y:S01]  /*1a10*/  IADD3 R8, R8, -0x80, RZ ;  /* 0xffffff8008087810 */ /* 0x000fe20007ffe0ff */
[----:B-1----:R-:W-:Y:S01]  /*1a20*/  HADD2.F32 R41, -RZ, R41.H0_H0 ;  /* 0x20000029ff297230 */ /* 0x002fe20000004100 */
[----:B------:R-:W-:-:S02]  /*1a30*/  SHF.R.U32.HI R9, RZ, 0x10, R9 ;  /* 0x00000010ff097819 */ /* 0x000fc40000011609 */
[----:B------:R-:W-:Y:S02]  /*1a40*/  IADD3 R50, R33, -0x80, RZ ;  /* 0xffffff8021327810 */ /* 0x000fe40007ffe0ff */
[--C-:B------:R-:W-:Y:S01]  /*1a50*/  SHF.R.U32.HI R33, RZ, 0x8, R10.reuse ;  /* 0x00000008ff217819 */ /* 0x100fe2000001160a */
[----:B------:R1:W-:Y:S01]  /*1a60*/  I2F.F16 R32, R8 ;  /* 0x0000000800207306 */ /* 0x0003e20000200c00 */
[----:B------:R-:W-:Y:S01]  /*1a70*/  SHF.R.U32.HI R44, RZ, 0x10, R10 ;  /* 0x00000010ff2c7819 */ /* 0x000fe2000001160a */
[----:B0-----:R-:W-:Y:S01]  /*1a80*/  HADD2.F32 R40, -RZ, R40.H0_H0 ;  /* 0x20000028ff287230 */ /* 0x001fe20000004100 */
[----:B------:R-:W-:Y:S02]  /*1a90*/  LOP3.LUT R9, R9, 0xff, RZ, 0xc0, !PT ;  /* 0x000000ff09097812 */ /* 0x000fe400078ec0ff */
[----:B------:R-:W-:Y:S02]  /*1aa0*/  IADD3 R26, R17, -0x80, RZ ;  /* 0xffffff80111a7810 */ /* 0x000fe40007ffe0ff */
[----:B------:R-:W-:Y:S01]  /*1ab0*/  LOP3.LUT R42, R33, 0xff, RZ, 0xc0, !PT ;  /* 0x000000ff212a7812 */ /* 0x000fe200078ec0ff */
[----:B------:R-:W-:Y:S01]  /*1ac0*/  I2F.F16 R50, R50 ;  /* 0x0000003200327306 */ /* 0x000fe20000200c00 */
[----:B-1----:R-:W-:Y:S01]  /*1ad0*/  SHF.R.U32.HI R8, RZ, 0x8, R11 ;  /* 0x00000008ff087819 */ /* 0x002fe2000001160b */
[----:B---3--:R-:W-:Y:S01]  /*1ae0*/  HADD2.F32 R28, -RZ, R28.H0_H0 ;  /* 0x2000001cff1c7230 */ /* 0x008fe20000004100 */
[----:B------:R-:W-:-:S02]  /*1af0*/  LOP3.LUT R17, R11, 0xff, RZ, 0xc0, !PT ;  /* 0x000000ff0b117812 */ /* 0x000fc400078ec0ff */
[----:B------:R-:W-:Y:S02]  /*1b00*/  LOP3.LUT R44, R44, 0xff, RZ, 0xc0, !PT ;  /* 0x000000ff2c2c7812 */ /* 0x000fe400078ec0ff */
[----:B------:R-:W-:Y:S01]  /*1b10*/  LEA.HI R35, R10, 0xffffff80, RZ, 0x8 ;  /* 0xffffff800a237811 */ /* 0x000fe200078f40ff */
[----:B------:R-:W-:Y:S01]  /*1b20*/  I2F.F16 R26, R26 ;  /* 0x0000001a001a7306 */ /* 0x000fe20000200c00 */
[----:B------:R-:W-:Y:S02]  /*1b30*/  IADD3 R9, R9, -0x80, RZ ;  /* 0xffffff8009097810 */ /* 0x000fe40007ffe0ff */
[----:B------:R-:W-:Y:S02]  /*1b40*/  LOP3.LUT R8, R8, 0xff, RZ, 0xc0, !PT ;  /* 0x000000ff08087812 */ /* 0x000fe400078ec0ff */
[----:B------:R-:W-:Y:S02]  /*1b50*/  IADD3 R18, R18, -0x80, RZ ;  /* 0xffffff8012127810 */ /* 0x000fe40007ffe0ff */
[----:B------:R-:W-:Y:S01]  /*1b60*/  IADD3 R10, R42, -0x80, RZ ;  /* 0xffffff802a0a7810 */ /* 0x000fe20007ffe0ff */
[----:B------:R0:W-:Y:S01]  /*1b70*/  I2F.F16 R33, R9 ;  /* 0x0000000900217306 */ /* 0x0001e20000200c00 */
[----:B------:R-:W-:-:S02]  /*1b80*/  IADD3 R17, R17, -0x80, RZ ;  /* 0xffffff8011117810 */ /* 0x000fc40007ffe0ff */
[----:B------:R-:W-:Y:S02]  /*1b90*/  IADD3 R42, R44, -0x80, RZ ;  /* 0xffffff802c2a7810 */ /* 0x000fe40007ffe0ff */
[----:B------:R-:W-:Y:S01]  /*1ba0*/  LEA.HI R34, R11, 0xffffff80, RZ, 0x8 ;  /* 0xffffff800b227811 */ /* 0x000fe200078f40ff */
[--C-:B--2---:R-:W-:Y:S01]  /*1bb0*/  HADD2.F32 R55, -RZ, R24.reuse.H0_H0 ;  /* 0x20000018ff377230 */ /* 0x104fe20000004100 */
[----:B------:R-:W-:Y:S01]  /*1bc0*/  SHF.R.U32.HI R44, RZ, 0x10, R11 ;  /* 0x00000010ff2c7819 */ /* 0x000fe2000001160b */
[----:B------:R-:W1:Y:S01]  /*1bd0*/  I2F.F16 R18, R18 ;  /* 0x0000001200127306 */ /* 0x000e620000200c00 */
[----:B------:R-:W-:Y:S01]  /*1be0*/  IADD3 R11, R8, -0x80, RZ ;  /* 0xffffff80080b7810 */ /* 0x000fe20007ffe0ff */
[----:B------:R-:W-:Y:S01]  /*1bf0*/  HADD2.F32 R54, -RZ, R24.H1_H1 ;  /* 0x30000018ff367230 */ /* 0x000fe20000004100 */
[----:B------:R-:W-:Y:S01]  /*1c00*/  SHF.R.U32.HI R8, RZ, 0x8, R12 ;  /* 0x00000008ff087819 */ /* 0x000fe2000001160c */
[----:B------:R-:W-:Y:S01]  /*1c10*/  HADD2.F32 R51, -RZ, R25.H0_H0 ;  /* 0x20000019ff337230 */ /* 0x000fe20000004100 */
[----:B0-----:R-:W-:-:S02]  /*1c20*/  SHF.R.U32.HI R9, RZ, 0x8, R13 ;  /* 0x00000008ff097819 */ /* 0x001fc4000001160d */
[----:B------:R-:W-:Y:S01]  /*1c30*/  LOP3.LUT R8, R8, 0xff, RZ, 0xc0, !PT ;  /* 0x000000ff08087812 */ /* 0x000fe200078ec0ff */
[----:B------:R-:W0:Y:S01]  /*1c40*/  I2F.F16 R17, R17 ;  /* 0x0000001100117306 */ /* 0x000e220000200c00 */
[----:B------:R-:W-:Y:S02]  /*1c50*/  LOP3.LUT R9, R9, 0xff, RZ, 0xc0, !PT ;  /* 0x000000ff09097812 */ /* 0x000fe400078ec0ff */
[----:B------:R-:W-:Y:S02]  /*1c60*/  LOP3.LUT R44, R44, 0xff, RZ, 0xc0, !PT ;  /* 0x000000ff2c2c7812 */ /* 0x000fe400078ec0ff */
[----:B------:R-:W-:Y:S02]  /*1c70*/  SHF.R.U32.HI R24, RZ, 0x8, R14 ;  /* 0x00000008ff187819 */ /* 0x000fe4000001160e */
[----:B------:R-:W-:Y:S01]  /*1c80*/  IADD3 R52, R44, -0x80, RZ ;  /* 0xffffff802c347810 */ /* 0x000fe20007ffe0ff */
[----:B------:R2:W3:Y:S01]  /*1c90*/  I2F.F16 R57, R10 ;  /* 0x0000000a00397306 */ /* 0x0004e20000200c00 */
[----:B------:R-:W-:Y:S01]  /*1ca0*/  HADD2.F32 R44, -RZ, R25.H1_H1 ;  /* 0x30000019ff2c7230 */ /* 0x000fe20000004100 */
[----:B------:R-:W-:Y:S01]  /*1cb0*/  LOP3.LUT R24, R24, 0xff, RZ, 0xc0, !PT ;  /* 0x000000ff18187812 */ /* 0x000fe200078ec0ff */
[----:B-1----:R-:W-:Y:S01]  /*1cc0*/  HADD2.F32 R18, -RZ, R18.H0_H0 ;  /* 0x20000012ff127230 */ /* 0x002fe20000004100 */
[----:B------:R-:W-:-:S02]  /*1cd0*/  SHF.R.U32.HI R25, RZ, 0x8, R15 ;  /* 0x00000008ff197819 */ /* 0x000fc4000001160f */
[----:B------:R-:W-:Y:S02]  /*1ce0*/  LEA.HI R31, R12, 0xffffff80, RZ, 0x8 ;  /* 0xffffff800c1f7811 */ /* 0x000fe400078f40ff */
[----:B------:R1:W4:Y:S01]  /*1cf0*/  I2F.F16 R58, R11 ;  /* 0x0000000b003a7306 */ /* 0x0003220000200c00 */
[----:B--2---:R-:W-:Y:S01]  /*1d00*/  IADD3 R10, R8, -0x80, RZ ;  /* 0xffffff80080a7810 */ /* 0x004fe20007ffe0ff */
[----:B0-----:R-:W-:Y:S01]  /*1d10*/  HADD2.F32 R17, -RZ, R17.H0_H0 ;  /* 0x20000011ff117230 */ /* 0x001fe20000004100 */
[----:B------:R-:W-:Y:S01]  /*1d20*/  SHF.R.U32.HI R53, RZ, 0x10, R12 ;  /* 0x00000010ff357819 */ /* 0x000fe2000001160c */
[----:B------:R-:W-:Y:S01]  /*1d30*/  HADD2.F32 R12, -RZ, R26.H0_H0 ;  /* 0x2000001aff0c7230 */ /* 0x000fe20000004100 */
[----:B------:R-:W-:Y:S01]  /*1d40*/  IADD3 R49, R24, -0x80, RZ ;  /* 0xffffff8018317810 */ /* 0x000fe20007ffe0ff */
[----:B------:R-:W-:Y:S01]  /*1d50*/  HADD2.F32 R24, -RZ, R27.H0_H0 ;  /* 0x2000001bff187230 */ /* 0x000fe20000004100 */
[----:B------:R-:W-:Y:S01]  /*1d60*/  LOP3.LUT R25, R25, 0xff, RZ, 0xc0, !PT ;  /* 0x000000ff19197812 */ /* 0x000fe200078ec0ff */
[----:B------:R-:W0:Y:S01]  /*1d70*/  I2F.F16 R42, R42 ;  /* 0x0000002a002a7306 */ /* 0x000e220000200c00 */
[----:B-1----:R-:W-:Y:S01]  /*1d80*/  IADD3 R11, R9, -0x80, RZ ;  /* 0xffffff80090b7810 */ /* 0x002fe20007ffe0ff */
[----:B------:R-:W-:Y:S01]  /*1d90*/  HADD2.F32 R27, -RZ, R50.H0_H0 ;  /* 0x20000032ff1b7230 */ /* 0x000fe20000004100 */
[----:B------:R-:W1:Y:S01]  /*1da0*/  LDS.64 R8, [UR4+0x8] ;  /* 0x00000804ff087984 */ /* 0x000e620008000a00 */
[----:B------:R-:W-:Y:S01]  /*1db0*/  IADD3 R56, R25, -0x80, RZ ;  /* 0xffffff8019387810 */ /* 0x000fe20007ffe0ff */
[----:B---3--:R-:W-:Y:S01]  /*1dc0*/  HADD2.F32 R26, -RZ, R57.H0_H0 ;  /* 0x20000039ff1a7230 */ /* 0x008fe20000004100 */
[----:B------:R-:W-:Y:S01]  /*1dd0*/  FFMA.FTZ R57, R18, R55, RZ ;  /* 0x0000003712397223 */ /* 0x000fe200000100ff */
[----:B------:R-:W-:Y:S01]  /*1de0*/  LEA.HI R29, R13, 0xffffff80, RZ, 0x8 ;  /* 0xffffff800d1d7811 */ /* 0x000fe200078f40ff */
[----:B------:R-:W2:Y:S01]  /*1df0*/  I2F.F16 R52, R52 ;  /* 0x0000003400347306 */ /* 0x000ea20000200c00 */
[----:B----4-:R-:W-:Y:S01]  /*1e00*/  HADD2.F32 R25, -RZ, R58.H0_H0 ;  /* 0x2000003aff197230 */ /* 0x010fe20000004100 */
[C---:B------:R-:W-:Y:S01]  /*1e10*/  FFMA.FTZ R50, R55.reuse, R12, RZ ;  /* 0x0000000c37327223 */ /* 0x040fe200000100ff */
[----:B------:R-:W-:Y:S01]  /*1e20*/  SHF.R.U32.HI R13, RZ, 0x10, R13 ;  /* 0x00000010ff0d7819 */ /* 0x000fe2000001160d */
[C---:B------:R-:W-:Y:S01]  /*1e30*/  FFMA.FTZ R59, R55.reuse, R24, RZ ;  /* 0x00000018373b7223 */ /* 0x040fe200000100ff */
[----:B------:R-:W-:Y:S01]  /*1e40*/  LEA.HI R30, R14, 0xffffff80, RZ, 0x8 ;  /* 0xffffff800e1e7811 */ /* 0x000fe200078f40ff */
[----:B------:R-:W-:Y:S01]  /*1e50*/  FFMA.FTZ R55, R55, R17, RZ ;  /* 0x0000001137377223 */ /* 0x000fe200000100ff */
[----:B------:R-:W-:Y:S01]  /*1e60*/  LOP3.LUT R53, R53, 0xff, RZ, 0xc0, !PT ;  /* 0x000000ff35357812 */ /* 0x000fe200078ec0ff */
[----:B------:R-:W3:Y:S01]  /*1e70*/  I2F.F16 R36, R36 ;  /* 0x0000002400247306 */ /* 0x000ee20000200c00 */
[----:B------:R-:W-:-:S02]  /*1e80*/  FFMA.FTZ R58, R28, R54, R57 ;  /* 0x000000361c3a7223 */ /* 0x000fc40000010039 */
[C---:B------:R-:W-:Y:S01]  /*1e90*/  FFMA.FTZ R57, R54.reuse, R27, R50 ;  /* 0x0000001b36397223 */ /* 0x040fe20000010032 */
[----:B------:R-:W-:Y:S01]  /*1ea0*/  IADD3 R53, R53, -0x80, RZ ;  /* 0xffffff8035357810 */ /* 0x000fe20007ffe0ff */
[C---:B------:R-:W-:Y:S02]  /*1eb0*/  FFMA.FTZ R59, R54.reuse, R26, R59 ;  /* 0x0000001a363b7223 */ /* 0x040fe4000001003b */
[----:B------:R-:W-:Y:S01]  /*1ec0*/  FFMA.FTZ R60, R54, R25, R55 ;  /* 0x00000019363c7223 */ /* 0x000fe20000010037 */
[----:B------:R-:W4:Y:S01]  /*1ed0*/  I2F.F16 R35, R35 ;  /* 0x0000002300237306 */ /* 0x000f220000200c00 */
[----:B------:R-:W-:Y:S01]  /*1ee0*/  LOP3.LUT R54, R13, 0xff, RZ, 0xc0, !PT ;  /* 0x000000ff0d367812 */ /* 0x000fe200078ec0ff */
[----:B------:R-:W-:Y:S01]  /*1ef0*/  HADD2.F32 R13, -RZ, R32.H0_H0 ;  /* 0x20000020ff0d7230 */ /* 0x000fe20000004100 */
[----:B------:R-:W-:Y:S01]  /*1f00*/  SHF.R.U32.HI R55, RZ, 0x10, R14 ;  /* 0x00000010ff377819 */ /* 0x000fe2000001160e */
[----:B------:R-:W-:Y:S01]  /*1f10*/  HADD2.F32 R14, -RZ, R33.H0_H0 ;  /* 0x20000021ff0e7230 */ /* 0x000fe20000004100 */
[----:B------:R-:W-:Y:S01]  /*1f20*/  IADD3 R54, R54, -0x80, RZ ;  /* 0xffffff8036367810 */ /* 0x000fe20007ffe0ff */
[----:B0-----:R-:W-:Y:S01]  /*1f30*/  HADD2.F32 R32, -RZ, R42.H0_H0 ;  /* 0x2000002aff207230 */ /* 0x001fe20000004100 */
[----:B------:R-:W-:Y:S01]  /*1f40*/  SHF.R.U32.HI R42, RZ, 0x10, R15 ;  /* 0x00000010ff2a7819 */ /* 0x000fe2000001160f */
[----:B------:R-:W0:Y:S01]  /*1f50*/  I2F.F16 R34, R34 ;  /* 0x0000002200227306 */ /* 0x000e220000200c00 */
[----:B--2---:R-:W-:Y:S01]  /*1f60*/  HADD2.F32 R33, -RZ, R52.H0_H0 ;  /* 0x20000034ff217230 */ /* 0x004fe20000004100 */
[----:B------:R-:W-:Y:S01]  /*1f70*/  FFMA.FTZ R58, R13, R51, R58 ;  /* 0x000000330d3a7223 */ /* 0x000fe2000001003a */
[----:B---3--:R-:W-:Y:S01]  /*1f80*/  HADD2.F32 R36, -RZ, R36.H0_H0 ;  /* 0x20000024ff247230 */ /* 0x008fe20000004100 */
[----:B------:R-:W-:Y:S01]  /*1f90*/  FFMA.FTZ R57, R51, R14, R57 ;  /* 0x0000000e33397223 */ /* 0x000fe20000010039 */
[----:B------:R-:W-:Y:S01]  /*1fa0*/  LOP3.LUT R55, R55, 0xff, RZ, 0xc0, !PT ;  /* 0x000000ff37377812 */ /* 0x000fe200078ec0ff */
[C---:B------:R-:W-:Y:S01]  /*1fb0*/  FFMA.FTZ R59, R51.reuse, R32, R59 ;  /* 0x00000020333b7223 */ /* 0x040fe2000001003b */
[----:B------:R-:W-:Y:S01]  /*1fc0*/  LOP3.LUT R42, R42, 0xff, RZ, 0xc0, !PT ;  /* 0x000000ff2a2a7812 */ /* 0x000fe200078ec0ff */
[----:B------:R-:W2:Y:S01]  /*1fd0*/  I2F.F16 R39, R39 ;  /* 0x0000002700277306 */ /* 0x000ea20000200c00 */
[----:B----4-:R-:W-:Y:S01]  /*1fe0*/  HADD2.F32 R35, -RZ, R35.H0_H0 ;  /* 0x20000023ff237230 */ /* 0x010fe20000004100 */
[----:B------:R-:W-:Y:S01]  /*1ff0*/  FFMA.FTZ R51, R51, R33, R60 ;  /* 0x0000002133337223 */ /* 0x000fe2000001003c */
[----:B------:R-:W-:Y:S01]  /*2000*/  IADD3 R55, R55, -0x80, RZ ;  /* 0xffffff8037377810 */ /* 0x000fe20007ffe0ff */
[----:B------:R-:W-:Y:S01]  /*2010*/  FFMA.FTZ R58, R37, R44, R58 ;  /* 0x0000002c253a7223 */ /* 0x000fe2000001003a */
[----:B-1----:R-:W-:Y:S01]  /*2020*/  HADD2.F32 R60, -RZ, R9.H0_H0 ;  /* 0x20000009ff3c7230 */ /* 0x002fe20000004100 */
[----:B------:R-:W-:-:S02]  /*2030*/  FFMA.FTZ R57, R44, R36, R57 ;  /* 0x000000242c397223 */ /* 0x000fc40000010039 */
[----:B------:R-:W1:Y:S01]  /*2040*/  I2F.F16 R38, R38 ;  /* 0x0000002600267306 */ /* 0x000e620000200c00 */
[----:B0-----:R-:W-:Y:S01]  /*2050*/  HADD2.F32 R34, -RZ, R34.H0_H0 ;  /* 0x20000022ff227230 */ /* 0x001fe20000004100 */
[----:B------:R-:W-:-:S04]  /*2060*/  FFMA.FTZ R62, R44, R35, R59 ;  /* 0x000000232c3e7223 */ /* 0x000fc8000001003b */
[----:B------:R-:W-:Y:S01]  /*2070*/  FFMA.FTZ R51, R44, R34, R51 ;  /* 0x000000222c337223 */ /* 0x000fe20000010033 */
[----:B------:R-:W-:Y:S01]  /*2080*/  IADD3 R44, R42, -0x80, RZ ;  /* 0xffffff802a2c7810 */ /* 0x000fe20007ffe0ff */
[----:B------:R-:W-:Y:S01]  /*2090*/  I2F.F16 R10, R10 ;  /* 0x0000000a000a7306 */ /* 0x000fe20000200c00 */
[----:B--2---:R-:W-:-:S07]  /*20a0*/  HADD2.F32 R39, -RZ, R39.H0_H0 ;  /* 0x20000027ff277230 */ /* 0x004fce0000004100 */
[----:B------:R-:W0:Y:S01]  /*20b0*/  I2F.F16 R11, R11 ;  /* 0x0000000b000b7306 */ /* 0x000e220000200c00 */
[----:B-1----:R-:W-:-:S07]  /*20c0*/  HADD2.F32 R38, -RZ, R38.H0_H0 ;  /* 0x20000026ff267230 */ /* 0x002fce0000004100 */
[----:B------:R-:W1:Y:S08]  /*20d0*/  I2F.F16 R49, R49 ;  /* 0x0000003100317306 */ /* 0x000e700000200c00 */
[----:B------:R2:W3:Y:S01]  /*20e0*/  I2F.F16 R50, R56 ;  /* 0x0000003800327306 */ /* 0x0004e20000200c00 */
[----:B0-----:R-:W-:-:S07]  /*20f0*/  HADD2.F32 R42, -RZ, R11.H0_H0 ;  /* 0x2000000bff2a7230 */ /* 0x001fce0000004100 */
[----:B------:R-:W-:Y:S01]  /*2100*/  I2F.F16 R52, R53 ;  /* 0x0000003500347306 */ /* 0x000fe20000200c00 */
[----:B--2---:R-:W-:Y:S01]  /*2110*/  LEA.HI R56, R15, 0xffffff80, RZ, 0x8 ;  /* 0xffffff800f387811 */ /* 0x004fe200078f40ff */
[----:B------:R-:W-:Y:S02]  /*2120*/  HADD2.F32 R15, -RZ, R8.H0_H0 ;  /* 0x20000008ff0f7230 */ /* 0x000fe40000004100 */
[----:B-1----:R-:W-:-:S03]  /*2130*/  HADD2.F32 R49, -RZ, R49.H0_H0 ;  /* 0x20000031ff317230 */ /* 0x002fc60000004100 */
[----:B------:R-:W-:Y:S01]  /*2140*/  FFMA.FTZ R58, R41, R15, R58 ;  /* 0x0000000f293a7223 */ /* 0x000fe2000001003a */
[----:B------:R0:W1:Y:S01]  /*2150*/  I2F.F16 R53, R54 ;  /* 0x0000003600357306 */ /* 0x0000620000200c00 */
[C---:B------:R-:W-:Y:S01]  /*2160*/  FFMA.FTZ R57, R15.reuse, R40, R57 ;  /* 0x000000280f397223 */ /* 0x040fe20000010039 */
[----:B---3--:R-:W-:Y:S01]  /*2170*/  HADD2.F32 R50, -RZ, R50.H0_H0 ;  /* 0x20000032ff327230 */ /* 0x008fe20000004100 */
[----:B------:R-:W-:-:S05]  /*2180*/  FFMA.FTZ R62, R15, R39, R62 ;  /* 0x000000270f3e7223 */ /* 0x000fca000001003e */
[----:B------:R2:W3:Y:S01]  /*2190*/  I2F.F16 R59, R55 ;  /* 0x00000037003b7306 */ /* 0x0004e20000200c00 */
[----:B0-----:R-:W-:Y:S02]  /*21a0*/  HADD2.F32 R54, -RZ, R8.H1_H1 ;  /* 0x30000008ff367230 */ /* 0x001fe40000004100 */
[----:B------:R-:W-:-:S03]  /*21b0*/  HADD2.F32 R8, -RZ, R9.H1_H1 ;  /* 0x30000009ff087230 */ /* 0x000fc60000004100 */
[C---:B------:R-:W-:Y:S02]  /*21c0*/  FFMA.FTZ R57, R54.reuse, R42, R57 ;  /* 0x0000002a36397223 */ /* 0x040fe40000010039 */
[----:B------:R0:W4:Y:S01]  /*21d0*/  I2F.F16 R61, R44 ;  /* 0x0000002c003d7306 */ /* 0x0001220000200c00 */
[----:B--2---:R-:W-:Y:S01]  /*21e0*/  FFMA.FTZ R55, R15, R38, R51 ;  /* 0x000000260f377223 */ /* 0x004fe20000010033 */
[----:B------:R-:W-:Y:S01]  /*21f0*/  HADD2.F32 R15, -RZ, R10.H0_H0 ;  /* 0x2000000aff0f7230 */ /* 0x000fe20000004100 */
[C---:B------:R-:W-:Y:S01]  /*2200*/  FFMA.FTZ R11, R54.reuse, R49, R62 ;  /* 0x00000031360b7223 */ /* 0x040fe2000001003e */
[----:B-1----:R-:W-:Y:S01]  /*2210*/  HADD2.F32 R51, -RZ, R53.H0_H0 ;  /* 0x20000035ff337230 */ /* 0x002fe20000004100 */
[----:B------:R-:W-:Y:S02]  /*2220*/  FFMA.FTZ R55, R54, R50, R55 ;  /* 0x0000003236377223 */ /* 0x000fe40000010037 */
[----:B------:R-:W-:Y:S01]  /*2230*/  FFMA.FTZ R9, R15, R54, R58 ;  /* 0x000000360f097223 */ /* 0x000fe2000001003a */
[----:B------:R-:W1:Y:S01]  /*2240*/  I2F.F16 R31, R31 ;  /* 0x0000001f001f7306 */ /* 0x000e620000200c00 */
[----:B0-----:R-:W-:Y:S01]  /*2250*/  HADD2.F32 R44, -RZ, R52.H0_H0 ;  /* 0x20000034ff2c7230 */ /* 0x001fe20000004100 */
[----:B------:R-:W-:Y:S01]  /*2260*/  FFMA.FTZ R10, R60, R51, R57 ;  /* 0x000000333c0a7223 */ /* 0x000fe20000010039 */
[----:B---3--:R-:W-:-:S02]  /*2270*/  HADD2.F32 R52, -RZ, R59.H0_H0 ;  /* 0x2000003bff347230 */ /* 0x008fc40000004100 */
[----:B------:R-:W-:Y:S01]  /*2280*/  HADD2.F32 R54, -RZ, R96.H0_H0 ;  /* 0x20000060ff367230 */ /* 0x000fe20000004100 */
[----:B------:R-:W-:Y:S02]  /*2290*/  FFMA.FTZ R9, R44, R60, R9 ;  /* 0x0000003c2c097223 */ /* 0x000fe40000010009 */
[----:B------:R-:W0:Y:S01]  /*22a0*/  I2F.F16 R29, R29 ;  /* 0x0000001d001d7306 */ /* 0x000e220000200c00 */
[----:B----4-:R-:W-:Y:S01]  /*22b0*/  HADD2.F32 R53, -RZ, R61.H0_H0 ;  /* 0x2000003dff357230 */ /* 0x010fe20000004100 */
[----:B------:R-:W-:-:S04]  /*22c0*/  FFMA.FTZ R11, R60, R52, R11 ;  /* 0x000000343c0b7223 */ /* 0x000fc8000001000b */
[----:B------:R-:W-:Y:S01]  /*22d0*/  FFMA.FTZ R60, R60, R53, R55 ;  /* 0x000000353c3c7223 */ /* 0x000fe20000010037 */
[----:B------:R-:W-:Y:S01]  /*22e0*/  HADD2.F32 R55, -RZ, R96.H1_H1 ;  /* 0x30000060ff377230 */ /* 0x000fe20000004100 */
[----:B------:R-:W2:Y:S01]  /*22f0*/  I2F.F16 R30, R30 ;  /* 0x0000001e001e7306 */ /* 0x000ea20000200c00 */
[----:B-1----:R-:W-:-:S05]  /*2300*/  HADD2.F32 R31, -RZ, R31.H0_H0 ;  /* 0x2000001fff1f7230 */ /* 0x002fca0000004100 */
[----:B------:R-:W-:Y:S02]  /*2310*/  FFMA.FTZ R9, R31, R8, R9 ;  /* 0x000000081f097223 */ /* 0x000fe40000010009 */
[----:B------:R1:W3:Y:S01]  /*2320*/  I2F.F16 R63, R56 ;  /* 0x00000038003f7306 */ /* 0x0002e20000200c00 */
[----:B0-----:R-:W-:Y:S01]  /*2330*/  HADD2.F32 R29, -RZ, R29.H0_H0 ;  /* 0x2000001dff1d7230 */ /* 0x001fe20000004100 */
[----:B------:R-:W-:-:S04]  /*2340*/  FMUL.FTZ R9, R9, R54 ;  /* 0x0000003609097220 */ /* 0x000fc80000410000 */
[----:B------:R-:W-:Y:S01]  /*2350*/  FFMA.FTZ R10, R8, R29, R10 ;  /* 0x0000001d080a7223 */ /* 0x000fe2000001000a */
[----:B------:R-:W-:Y:S01]  /*2360*/  F2FP.PACK_AB R9, RZ, R9 ;  /* 0x00000009ff09723e */ /* 0x000fe200000000ff */
[----:B--2---:R-:W-:Y:S02]  /*2370*/  HADD2.F32 R58, -RZ, R30.H0_H0 ;  /* 0x2000001eff3a7230 */ /* 0x004fe40000004100 */
[--C-:B-1----:R-:W-:Y:S01]  /*2380*/  HADD2.F32 R56, -RZ, R95.reuse.H0_H0 ;  /* 0x2000005fff387230 */ /* 0x102fe20000004100 */
[----:B------:R-:W-:Y:S01]  /*2390*/  FMUL.FTZ R10, R10, R55 ;  /* 0x000000370a0a7220 */ /* 0x000fe20000410000 */
[----:B------:R-:W-:Y:S01]  /*23a0*/  HADD2.F32 R30, -RZ, R95.H1_H1 ;  /* 0x3000005fff1e7230 */ /* 0x000fe20000004100 */
[----:B------:R-:W-:Y:S01]  /*23b0*/  FFMA.FTZ R11, R8, R58, R11 ;  /* 0x0000003a080b7223 */ /* 0x000fe2000001000b */
[----:B---3--:R-:W-:-:S03]  /*23c0*/  HADD2.F32 R57, -RZ, R63.H0_H0 ;  /* 0x2000003fff397230 */ /* 0x008fc60000004100 */
[----:B------:R-:W-:Y:S01]  /*23d0*/  FMUL.FTZ R11, R11, R56 ;  /* 0x000000380b0b7220 */ /* 0x000fe20000410000 */
[----:B------:R-:W-:Y:S01]  /*23e0*/  F2FP.PACK_AB R10, RZ, R10 ;  /* 0x0000000aff0a723e */ /* 0x000fe200000000ff */
[----:B------:R-:W-:-:S03]  /*23f0*/  FFMA.FTZ R59, R8, R57, R60 ;  /* 0x00000039083b7223 */ /* 0x000fc6000001003c */
        /* <DEDUP_REMOVED lines=29> */
[----:B------:R-:W-:Y:S01]  /*25d0*/  HADD2.F32 R8, -RZ, R11.H0_H0 ;  /* 0x2000000bff087230 */ /* 0x000fe20000004100 */
[-C--:B------:R-:W-:Y:S02]  /*25e0*/  FFMA.FTZ R60, R37, R62.reuse, R60 ;  /* 0x0000003e253c7223 */ /* 0x080fe4000001003c */
[-C--:B------:R-:W-:Y:S02]  /*25f0*/  FFMA.FTZ R63, R36, R62.reuse, R63 ;  /* 0x0000003e243f7223 */ /* 0x080fe4000001003f */
        /* <DEDUP_REMOVED lines=100> */
[-C--:B------:R-:W-:Y:S02]  /*2c40*/  FFMA.FTZ R63, R26, R8.reuse, R63 ;  /* 0x000000081a3f7223 */ /* 0x080fe4000001003f */
[----:B------:R-:W-:Y:S01]  /*2c50*/  FFMA.FTZ R9, R14, R61, R12 ;  /* 0x0000003d0e097223 */ /* 0x000fe2000001000c */
[----:B-1----:R-:W-:Y:S01]  /*2c60*/  HADD2.F32 R12, -RZ, R11.H1_H1 ;  /* 0x3000000bff0c7230 */ /* 0x002fe20000004100 */
[----:B------:R-:W-:-:S02]  /*2c70*/  FFMA.FTZ R8, R25, R8, R17 ;  /* 0x0000000819087223 */ /* 0x000fc40000010011 */
[-C--:B------:R-:W-:Y:S02]  /*2c80*/  FFMA.FTZ R28, R13, R61.reuse, R28 ;  /* 0x0000003d0d1c7223 */ /* 0x080fe4000001001c */
[-C--:B------:R-:W-:Y:S01]  /*2c90*/  FFMA.FTZ R36, R36, R60.reuse, R9 ;  /* 0x0000003c24247223 */ /* 0x080fe20000010009 */
[--C-:B------:R-:W-:Y:S01]  /*2ca0*/  HADD2.F32 R9, -RZ, R10.reuse.H0_H0 ;  /* 0x2000000aff097230 */ /* 0x100fe20000004100 */
[-C--:B------:R-:W-:Y:S01]  /*2cb0*/  FFMA.FTZ R63, R32, R61.reuse, R63 ;  /* 0x0000003d203f7223 */ /* 0x080fe2000001003f */
[----:B------:R-:W-:Y:S01]  /*2cc0*/  HADD2.F32 R10, -RZ, R10.H1_H1 ;  /* 0x3000000aff0a7230 */ /* 0x000fe20000004100 */
[----:B------:R-:W-:Y:S01]  /*2cd0*/  FFMA.FTZ R33, R33, R61, R8 ;  /* 0x0000003d21217223 */ /* 0x000fe20000010008 */
[----:B------:R-:W-:Y:S01]  /*2ce0*/  HADD2.F32 R8, -RZ, R11.H0_H0 ;  /* 0x2000000bff087230 */ /* 0x000fe20000004100 */
        /* <DEDUP_REMOVED lines=31> */
.L_x_316:
[----:B------:R-:W-:-:S04]  /*2ee0*/  IMAD.MOV.U32 R17, RZ, RZ, c[0x0][0x18c] ;  /* 0x00006300ff117624 */ /* 0x000fc800078e00ff */
[----:B------:R-:W-:-:S05]  /*2ef0*/  IMAD.WIDE R22, R17, 0x8, R22 ;  /* 0x0000000811167825 */ /* 0x000fca00078e0216 */
[----:B------:R0:W5:Y:S01]  /*2f00*/  LDG.E.128.CONSTANT R8, [R22.64] ;  /* 0x0000000616087981 */ /* 0x000162000c1e9d00 */
[----:B------:R-:W-:Y:S01]  /*2f10*/  IMAD.WIDE R20, R17, 0x8, R20 ;  /* 0x0000000811147825 */ /* 0x000fe200078e0214 */
[----:B------:R-:W-:Y:S05]  /*2f20*/  @!P1 BRA `(.L_x_317) ;  /* 0x000016b000009947 */ /* 0x000fea0003800000 */
[----:B------:R-:W2:Y:S01]  /*2f30*/  LDG.E.128.CONSTANT R12, [R20.64] ;  /* 0x00000006140c7981 */ /* 0x000ea2000c1e9d00 */
[C---:B-----5:R-:W-:Y:S02]  /*2f40*/  LEA.HI R39, R8.reuse, 0xffffff80, RZ, 0x8 ;  /* 0xffffff8008277811 */ /* 0x060fe400078f40ff */
[C---:B------:R-:W-:Y:S02]  /*2f50*/  LEA.HI R38, R9.reuse, 0xffffff80, RZ, 0x8 ;  /* 0xffffff8009267811 */ /* 0x040fe400078f40ff */
[----:B------:R-:W-:Y:S02]  /*2f60*/  LOP3.LUT R18, R9, 0xff, RZ, 0xc0, !PT ;  /* 0x000000ff09127812 */ /* 0x000fe400078ec0ff */
[----:B------:R-:W-:Y:S01]  /*2f70*/  LOP3.LUT R24, R8, 0xff, RZ, 0xc0, !PT ;  /* 0x000000ff08187812 */ /* 0x000fe200078ec0ff */
[----:B------:R-:W1:Y:S01]  /*2f80*/  I2F.F16 R39, R39 ;  /* 0x0000002700277306 */ /* 0x000e620000200c00 */
[----:B------:R-:W-:-:S02]  /*2f90*/  SHF.R.U32.HI R29, RZ, 0x8, R8 ;  /* 0x00000008ff1d7819 */ /* 0x000fc40000011608 */
[--C-:B------:R-:W-:Y:S02]  /*2fa0*/  SHF.R.U32.HI R31, RZ, 0x8, R9.reuse ;  /* 0x00000008ff1f7819 */ /* 0x100fe40000011609 */
[----:B------:R-:W-:Y:S02]  /*2fb0*/  SHF.R.U32.HI R8, RZ, 0x10, R8 ;  /* 0x00000010ff087819 */ /* 0x000fe40000011608 */
[----:B------:R-:W-:Y:S01]  /*2fc0*/  SHF.R.U32.HI R9, RZ, 0x10, R9 ;  /* 0x00000010ff097819 */ /* 0x000fe20000011609 */
[----:B------:R-:W3:Y:S01]  /*2fd0*/  I2F.F16 R38, R38 ;  /* 0x0000002600267306 */ /* 0x000ee20000200c00 */
[----:B------:R-:W-:Y:S02]  /*2fe0*/  LOP3.LUT R8, R8, 0xff, RZ, 0xc0, !PT ;  /* 0x000000ff08087812 */ /* 0x000fe400078ec0ff */
[----:B------:R-:W-:Y:S02]  /*2ff0*/  LOP3.LUT R9, R9, 0xff, RZ, 0xc0, !PT ;  /* 0x000000ff09097812 */ /* 0x000fe400078ec0ff */
[----:B------:R-:W-:-:S02]  /*3000*/  IADD3 R33, R8, -0x80, RZ ;  /* 0xffffff8008217810 */ /* 0x000fc40007ffe0ff */
[----:B------:R-:W-:Y:S01]  /*3010*/  IADD3 R34, R9, -0x80, RZ ;  /* 0xffffff8009227810 */ /* 0x000fe20007ffe0ff */
[----:B-1----:R-:W-:Y:S01]  /*3020*/  HADD2.F32 R39, -RZ, R39.H0_H0 ;  /* 0x20000027ff277230 */ /* 0x002fe20000004100 */
[----:B------:R-:W1:Y:S01]  /*3030*/  LDS.64 R8, [UR4+0x10] ;  /* 0x00001004ff087984 */ /* 0x000e620008000a00 */
[----:B------:R-:W-:Y:S01]  /*3040*/  LOP3.LUT R30, R29, 0xff, RZ, 0xc0, !PT ;  /* 0x000000ff1d1e7812 */ /* 0x000fe200078ec0ff */
[----:B------:R-:W-:Y:S01]  /*3050*/  I2F.F16 R33, R33 ;  /* 0x0000002100217306 */ /* 0x000fe20000200c00 */
[----:B------:R-:W-:Y:S02]  /*3060*/  IADD3 R26, R18, -0x80, RZ ;  /* 0xffffff80121a7810 */ /* 0x000fe40007ffe0ff */
[----:B------:R-:W-:Y:S02]  /*3070*/  LOP3.LUT R31, R31, 0xff, RZ, 0xc0, !PT ;  /* 0x000000ff1f1f7812 */ /* 0x000fe400078ec0ff */
[----:B------:R-:W-:Y:S01]  /*3080*/  SHF.R.U32.HI R40, RZ, 0x8, R11 ;  /* 0x00000008ff287819 */ /* 0x000fe2000001160b */
[----:B---3--:R-:W-:Y:S01]  /*3090*/  HADD2.F32 R38, -RZ, R38.H0_H0 ;  /* 0x20000026ff267230 */ /* 0x008fe20000004100 */
[----:B------:R-:W-:Y:S01]  /*30a0*/  LOP3.LUT R18, R11, 0xff, RZ, 0xc0, !PT ;  /* 0x000000ff0b127812 */ /* 0x000fe200078ec0ff */
[----:B------:R-:W-:Y:S01]  /*30b0*/  I2F.F16 R26, R26 ;  /* 0x0000001a001a7306 */ /* 0x000fe20000200c00 */
[----:B------:R-:W-:-:S02]  /*30c0*/  LOP3.LUT R25, R10, 0xff, RZ, 0xc0, !PT ;  /* 0x000000ff0a197812 */ /* 0x000fc400078ec0ff */
[----:B------:R-:W-:Y:S02]  /*30d0*/  IADD3 R30, R30, -0x80, RZ ;  /* 0xffffff801e1e7810 */ /* 0x000fe40007ffe0ff */
[----:B------:R-:W-:Y:S02]  /*30e0*/  LEA.HI R37, R10, 0xffffff80, RZ, 0x8 ;  /* 0xffffff800a257811 */ /* 0x000fe400078f40ff */
[----:B------:R-:W-:Y:S01]  /*30f0*/  IADD3 R31, R31, -0x80, RZ ;  /* 0xffffff801f1f7810 */ /* 0x000fe20007ffe0ff */
[----:B------:R-:W-:Y:S01]  /*3100*/  I2F.F16 R34, R34 ;  /* 0x0000002200227306 */ /* 0x000fe20000200c00 */
[----:B------:R-:W-:Y:S02]  /*3110*/  LOP3.LUT R40, R40, 0xff, RZ, 0xc0, !PT ;  /* 0x000000ff28287812 */ /* 0x000fe400078ec0ff */
[----:B------:R-:W-:Y:S02]  /*3120*/  LEA.HI R36, R11, 0xffffff80, RZ, 0x8 ;  /* 0xffffff800b247811 */ /* 0x000fe400078f40ff */
[----:B------:R-:W-:-:S02]  /*3130*/  IADD3 R18, R18, -0x80, RZ ;  /* 0xffffff8012127810 */ /* 0x000fc40007ffe0ff */
[----:B------:R-:W-:Y:S01]  /*3140*/  IADD3 R24, R24, -0x80, RZ ;  /* 0xffffff8018187810 */ /* 0x000fe20007ffe0ff */
[----:B------:R-:W-:Y:S01]  /*3150*/  I2F.F16 R30, R30 ;  /* 0x0000001e001e7306 */ /* 0x000fe20000200c00 */
[----:B------:R-:W-:Y:S02]  /*3160*/  IADD3 R25, R25, -0x80, RZ ;  /* 0xffffff8019197810 */ /* 0x000fe40007ffe0ff */
[----:B------:R-:W-:Y:S02]  /*3170*/  SHF.R.U32.HI R11, RZ, 0x10, R11 ;  /* 0x00000010ff0b7819 */ /* 0x000fe4000001160b */
[----:B------:R-:W-:Y:S02]  /*3180*/  IADD3 R41, R40, -0x80, RZ ;  /* 0xffffff8028297810 */ /* 0x000fe40007ffe0ff */
[----:B------:R-:W-:Y:S01]  /*3190*/  LOP3.LUT R11, R11, 0xff, RZ, 0xc0, !PT ;  /* 0x000000ff0b0b7812 */ /* 0x000fe200078ec0ff */
[----:B------:R-:W-:Y:S01]  /*31a0*/  I2F.F16 R31, R31 ;  /* 0x0000001f001f7306 */ /* 0x000fe20000200c00 */
[----:B------:R-:W-:-:S02]  /*31b0*/  ISETP.GE.AND P0, PT, R48, 0x2, PT ;  /* 0x000000023000780c */ /* 0x000fc40003f06270 */
[----:B------:R-:W-:Y:S01]  /*31c0*/  IADD3 R44, R11, -0x80, RZ ;  /* 0xffffff800b2c7810 */ /* 0x000fe20007ffe0ff */
[--C-:B-1----:R-:W-:Y:S02]  /*31d0*/  HADD2.F32 R57, -RZ, R8.reuse.H0_H0 ;  /* 0x20000008ff397230 */ /* 0x102fe40000004100 */
[----:B------:R-:W-:Y:S02]  /*31e0*/  HADD2.F32 R59, -RZ, R8.H1_H1 ;  /* 0x30000008ff3b7230 */ /* 0x000fe40000004100 */
[----:B------:R-:W1:Y:S01]  /*31f0*/  I2F.F16 R18, R18 ;  /* 0x0000001200127306 */ /* 0x000e620000200c00 */
[--C-:B------:R-:W-:Y:S02]  /*3200*/  HADD2.F32 R52, -RZ, R9.reuse.H0_H0 ;  /* 0x20000009ff347230 */ /* 0x100fe40000004100 */
[----:B------:R-:W-:-:S05]  /*3210*/  HADD2.F32 R42, -RZ, R9.H1_H1 ;  /* 0x30000009ff2a7230 */ /* 0x000fca0000004100 */
[----:B------:R-:W3:Y:S08]  /*3220*/  I2F.F16 R24, R24 ;  /* 0x0000001800187306 */ /* 0x000ef00000200c00 */
[----:B------:R-:W4:Y:S01]  /*3230*/  I2F.F16 R25, R25 ;  /* 0x0000001900197306 */ /* 0x000f220000200c00 */
[----:B-1----:R-:W-:-:S05]  /*3240*/  HADD2.F32 R18, -RZ, R18.H0_H0 ;  /* 0x20000012ff127230 */ /* 0x002fca0000004100 */
[----:B------:R-:W-:Y:S02]  /*3250*/  FFMA.FTZ R62, R57, R18, RZ ;  /* 0x00000012393e7223 */ /* 0x000fe400000100ff */
[----:B------:R-:W-:Y:S01]  /*3260*/  I2F.F16 R58, R41 ;  /* 0x00000029003a7306 */ /* 0x000fe20000200c00 */
[----:B---3--:R-:W-:-:S07]  /*3270*/  HADD2.F32 R24, -RZ, R24.H0_H0 ;  /* 0x20000018ff187230 */ /* 0x008fce0000004100 */
[----:B------:R-:W-:Y:S01]  /*3280*/  I2F.F16 R44, R44 ;  /* 0x0000002c002c7306 */ /* 0x000fe20000200c00 */
[----:B----4-:R-:W-:-:S05]  /*3290*/  HADD2.F32 R25, -RZ, R25.H0_H0 ;  /* 0x20000019ff197230 */ /* 0x010fca0000004100 */
[----:B------:R-:W-:Y:S02]  /*32a0*/  FFMA.FTZ R60, R57, R25, RZ ;  /* 0x00000019393c7223 */ /* 0x000fe400000100ff */
[----:B------:R-:W1:Y:S08]  /*32b0*/  I2F.F16 R37, R37 ;  /* 0x0000002500257306 */ /* 0x000e700000200c00 */
[----:B------:R-:W-:Y:S01]  /*32c0*/  I2F.F16 R36, R36 ;  /* 0x0000002400247306 */ /* 0x000fe20000200c00 */
[----:B-1----:R-:W-:Y:S01]  /*32d0*/  HADD2.F32 R37, -RZ, R37.H0_H0 ;  /* 0x20000025ff257230 */ /* 0x002fe20000004100 */
[----:B--2---:R-:W-:-:S02]  /*32e0*/  LEA.HI R32, R14, 0xffffff80, RZ, 0x8 ;  /* 0xffffff800e207811 */ /* 0x004fc400078f40ff */
[----:B------:R-:W-:-:S04]  /*32f0*/  LOP3.LUT R8, R15, 0xff, RZ, 0xc0, !PT ;  /* 0x000000ff0f087812 */ /* 0x000fc800078ec0ff */
[----:B------:R1:W-:Y:S01]  /*3300*/  I2F.F16 R29, R32 ;  /* 0x00000020001d7306 */ /* 0x0003e20000200c00 */
[--C-:B------:R-:W-:Y:S02]  /*3310*/  SHF.R.U32.HI R41, RZ, 0x8, R12.reuse ;  /* 0x00000008ff297819 */ /* 0x100fe4000001160c */
[----:B------:R-:W-:Y:S02]  /*3320*/  IADD3 R54, R8, -0x80, RZ ;  /* 0xffffff8008367810 */ /* 0x000fe40007ffe0ff */
[----:B------:R-:W2:Y:S01]  /*3330*/  LDS.64 R8, [UR4+0x18] ;  /* 0x00001804ff087984 */ /* 0x000ea20008000a00 */
[----:B------:R-:W-:Y:S02]  /*3340*/  LEA.HI R27, R12, 0xffffff80, RZ, 0x8 ;  /* 0xffffff800c1b7811 */ /* 0x000fe400078f40ff */
[----:B------:R-:W-:Y:S02]  /*3350*/  SHF.R.U32.HI R51, RZ, 0x10, R12 ;  /* 0x00000010ff337819 */ /* 0x000fe4000001160c */
[----:B-1----:R-:W-:-:S02]  /*3360*/  SHF.R.U32.HI R32, RZ, 0x8, R10 ;  /* 0x00000008ff207819 */ /* 0x002fc4000001160a */
[----:B------:R-:W-:Y:S01]  /*3370*/  SHF.R.U32.HI R10, RZ, 0x10, R10 ;  /* 0x00000010ff0a7819 */ /* 0x000fe2000001160a */
[----:B------:R-:W1:Y:S01]  /*3380*/  I2F.F16 R27, R27 ;  /* 0x0000001b001b7306 */ /* 0x000e620000200c00 */
[----:B------:R-:W-:Y:S02]  /*3390*/  LOP3.LUT R32, R32, 0xff, RZ, 0xc0, !PT ;  /* 0x000000ff20207812 */ /* 0x000fe400078ec0ff */
[----:B------:R-:W-:Y:S02]  /*33a0*/  LOP3.LUT R10, R10, 0xff, RZ, 0xc0, !PT ;  /* 0x000000ff0a0a7812 */ /* 0x000fe400078ec0ff */
[----:B------:R-:W-:Y:S02]  /*33b0*/  IADD3 R32, R32, -0x80, RZ ;  /* 0xffffff8020207810 */ /* 0x000fe40007ffe0ff */
[----:B------:R-:W-:Y:S02]  /*33c0*/  IADD3 R35, R10, -0x80, RZ ;  /* 0xffffff800a237810 */ /* 0x000fe40007ffe0ff */
[----:B------:R-:W-:-:S02]  /*33d0*/  LOP3.LUT R10, R12, 0xff, RZ, 0xc0, !PT ;  /* 0x000000ff0c0a7812 */ /* 0x000fc400078ec0ff */
[----:B------:R-:W3:Y:S01]  /*33e0*/  I2F.F16 R32, R32 ;  /* 0x0000002000207306 */ /* 0x000ee20000200c00 */
[----:B------:R-:W-:Y:S02]  /*33f0*/  LOP3.LUT R12, R41, 0xff, RZ, 0xc0, !PT ;  /* 0x000000ff290c7812 */ /* 0x000fe400078ec0ff */
[----:B------:R-:W-:Y:S02]  /*3400*/  SHF.R.U32.HI R55, RZ, 0x8, R15 ;  /* 0x00000008ff377819 */ /* 0x000fe4000001160f */
[----:B------:R-:W-:Y:S01]  /*3410*/  IADD3 R49, R12, -0x80, RZ ;  /* 0xffffff800c317810 */ /* 0x000fe20007ffe0ff */
[----:B------:R-:W-:Y:S01]  /*3420*/  HADD2.F32 R12, -RZ, R26.H0_H0 ;  /* 0x2000001aff0c7230 */ /* 0x000fe20000004100 */
[----:B------:R-:W-:Y:S01]  /*3430*/  LOP3.LUT R56, R55, 0xff, RZ, 0xc0, !PT ;  /* 0x000000ff37387812 */ /* 0x000fe200078ec0ff */
[----:B------:R-:W4:Y:S01]  /*3440*/  I2F.F16 R35, R35 ;  /* 0x0000002300237306 */ /* 0x000f220000200c00 */
[----:B------:R-:W-:Y:S01]  /*3450*/  HADD2.F32 R26, -RZ, R30.H0_H0 ;  /* 0x2000001eff1a7230 */ /* 0x000fe20000004100 */
[----:B------:R-:W-:Y:S01]  /*3460*/  LEA.HI R28, R13, 0xffffff80, RZ, 0x8 ;  /* 0xffffff800d1c7811 */ /* 0x000fe200078f40ff */
[----:B------:R-:W-:Y:S01]  /*3470*/  HADD2.F32 R30, -RZ, R31.H0_H0 ;  /* 0x2000001fff1e7230 */ /* 0x000fe20000004100 */
[----:B------:R-:W-:Y:S01]  /*3480*/  FFMA.FTZ R55, R57, R12, RZ ;  /* 0x0000000c39377223 */ /* 0x000fe200000100ff */
[----:B------:R-:W-:Y:S01]  /*3490*/  HADD2.F32 R31, -RZ, R58.H0_H0 ;  /* 0x2000003aff1f7230 */ /* 0x000fe20000004100 */
[----:B------:R-:W-:Y:S01]  /*34a0*/  LOP3.LUT R11, R13, 0xff, RZ, 0xc0, !PT ;  /* 0x000000ff0d0b7812 */ /* 0x000fe200078ec0ff */
[----:B-1----:R-:W-:Y:S01]  /*34b0*/  HADD2.F32 R27, -RZ, R27.H0_H0 ;  /* 0x2000001bff1b7230 */ /* 0x002fe20000004100 */
[----:B------:R-:W-:Y:S01]  /*34c0*/  FFMA.FTZ R58, R59, R30, R55 ;  /* 0x0000001e3b3a7223 */ /* 0x000fe20000010037 */
[----:B------:R1:W0:Y:S01]  /*34d0*/  I2F.F16 R41, R54 ;  /* 0x0000003600297306 */ /* 0x0002220000200c00 */
[--C-:B------:R-:W-:Y:S01]  /*34e0*/  SHF.R.U32.HI R50, RZ, 0x8, R13.reuse ;  /* 0x00000008ff327819 */ /* 0x100fe2000001160d */
[----:B---3--:R-:W-:Y:S01]  /*34f0*/  HADD2.F32 R32, -RZ, R32.H0_H0 ;  /* 0x20000020ff207230 */ /* 0x008fe20000004100 */
[----:B------:R-:W-:Y:S01]  /*3500*/  SHF.R.U32.HI R55, RZ, 0x10, R13 ;  /* 0x00000010ff377819 */ /* 0x000fe2000001160d */
[----:B------:R-:W-:Y:S01]  /*3510*/  HADD2.F32 R13, -RZ, R33.H0_H0 ;  /* 0x20000021ff0d7230 */ /* 0x000fe20000004100 */
[----:B------:R-:W-:Y:S01]  /*3520*/  IADD3 R11, R11, -0x80, RZ ;  /* 0xffffff800b0b7810 */ /* 0x000fe20007ffe0ff */
[----:B------:R-:W-:Y:S01]  /*3530*/  HADD2.F32 R33, -RZ, R34.H0_H0 ;  /* 0x20000022ff217230 */ /* 0x000fe20000004100 */
[----:B------:R-:W-:Y:S01]  /*3540*/  LOP3.LUT R40, R14, 0xff, RZ, 0xc0, !PT ;  /* 0x000000ff0e287812 */ /* 0x000fe200078ec0ff */
[----:B----4-:R-:W-:Y:S01]  /*3550*/  HADD2.F32 R34, -RZ, R35.H0_H0 ;  /* 0x20000023ff227230 */ /* 0x010fe20000004100 */
[----:B-1----:R-:W-:Y:S01]  /*3560*/  FFMA.FTZ R54, R24, R57, RZ ;  /* 0x0000003918367223 */ /* 0x002fe200000100ff */
[----:B------:R-:W-:Y:S01]  /*3570*/  HADD2.F32 R35, -RZ, R44.H0_H0 ;  /* 0x2000002cff237230 */ /* 0x000fe20000004100 */
[----:B------:R-:W-:Y:S01]  /*3580*/  SHF.R.U32.HI R53, RZ, 0x8, R14 ;  /* 0x00000008ff357819 */ /* 0x000fe2000001160e */
[C---:B------:R-:W-:Y:S01]  /*3590*/  FFMA.FTZ R61, R59.reuse, R32, R60 ;  /* 0x000000203b3d7223 */ /* 0x040fe2000001003c */
[----:B------:R-:W-:Y:S01]  /*35a0*/  IADD3 R10, R10, -0x80, RZ ;  /* 0xffffff800a0a7810 */ /* 0x000fe20007ffe0ff */
[----:B------:R-:W-:Y:S01]  /*35b0*/  FFMA.FTZ R57, R26, R59, R54 ;  /* 0x0000003b1a397223 */ /* 0x000fe20000010036 */
[----:B------:R-:W-:Y:S01]  /*35c0*/  LOP3.LUT R50, R50, 0xff, RZ, 0xc0, !PT ;  /* 0x000000ff32327812 */ /* 0x000fe200078ec0ff */
[----:B------:R-:W-:Y:S01]  /*35d0*/  FFMA.FTZ R62, R59, R31, R62 ;  /* 0x0000001f3b3e7223 */ /* 0x000fe2000001003e */
[----:B------:R-:W-:Y:S01]  /*35e0*/  IADD3 R40, R40, -0x80, RZ ;  /* 0xffffff8028287810 */ /* 0x000fe20007ffe0ff */
[----:B------:R-:W-:Y:S01]  /*35f0*/  FFMA.FTZ R57, R13, R52, R57 ;  /* 0x000000340d397223 */ /* 0x000fe20000010039 */
[----:B------:R-:W-:Y:S01]  /*3600*/  LOP3.LUT R53, R53, 0xff, RZ, 0xc0, !PT ;  /* 0x000000ff35357812 */ /* 0x000fe200078ec0ff */
[C---:B------:R-:W-:Y:S01]  /*3610*/  FFMA.FTZ R59, R52.reuse, R33, R58 ;  /* 0x00000021343b7223 */ /* 0x040fe2000001003a */
[----:B------:R-:W1:Y:S01]  /*3620*/  I2F.F16 R11, R11 ;  /* 0x0000000b000b7306 */ /* 0x000e620000200c00 */
[C---:B------:R-:W-:Y:S01]  /*3630*/  FFMA.FTZ R61, R52.reuse, R34, R61 ;  /* 0x00000022343d7223 */ /* 0x040fe2000001003d */
[----:B------:R-:W-:Y:S01]  /*3640*/  SHF.R.U32.HI R14, RZ, 0x10, R14 ;  /* 0x00000010ff0e7819 */ /* 0x000fe2000001160e */
[----:B------:R-:W-:Y:S01]  /*3650*/  FFMA.FTZ R62, R52, R35, R62 ;  /* 0x00000023343e7223 */ /* 0x000fe2000001003e */
[----:B------:R-:W-:Y:S01]  /*3660*/  SHF.R.U32.HI R52, RZ, 0x10, R15 ;  /* 0x00000010ff347819 */ /* 0x000fe2000001160f */
[----:B------:R-:W-:Y:S01]  /*3670*/  FFMA.FTZ R57, R39, R42, R57 ;  /* 0x0000002a27397223 */ /* 0x000fe20000010039 */
[----:B------:R-:W-:Y:S01]  /*3680*/  IADD3 R50, R50, -0x80, RZ ;  /* 0xffffff8032327810 */ /* 0x000fe20007ffe0ff */
[C---:B------:R-:W-:Y:S01]  /*3690*/  FFMA.FTZ R59, R42.reuse, R38, R59 ;  /* 0x000000262a3b7223 */ /* 0x040fe2000001003b */
[----:B------:R-:W-:Y:S01]  /*36a0*/  LOP3.LUT R51, R51, 0xff, RZ, 0xc0, !PT ;  /* 0x000000ff33337812 */ /* 0x000fe200078ec0ff */
[----:B------:R-:W3:Y:S01]  /*36b0*/  I2F.F16 R10, R10 ;  /* 0x0000000a000a7306 */ /* 0x000ee20000200c00 */
[----:B------:R-:W-:Y:S01]  /*36c0*/  IADD3 R53, R53, -0x80, RZ ;  /* 0xffffff8035357810 */ /* 0x000fe20007ffe0ff */
[----:B------:R-:W-:Y:S01]  /*36d0*/  FFMA.FTZ R61, R42, R37, R61 ;  /* 0x000000252a3d7223 */ /* 0x000fe2000001003d */
[----:B------:R-:W-:Y:S01]  /*36e0*/  IADD3 R54, R56, -0x80, RZ ;  /* 0xffffff8038367810 */ /* 0x000fe20007ffe0ff */
[----:B0-----:R-:W-:Y:S01]  /*36f0*/  HADD2.F32 R41, -RZ, R41.H0_H0 ;  /* 0x20000029ff297230 */ /* 0x001fe20000004100 */
[----:B------:R-:W-:-:S02]  /*3700*/  LOP3.LUT R55, R55, 0xff, RZ, 0xc0, !PT ;  /* 0x000000ff37377812 */ /* 0x000fc400078ec0ff */
[----:B------:R-:W-:Y:S01]  /*3710*/  LOP3.LUT R52, R52, 0xff, RZ, 0xc0, !PT ;  /* 0x000000ff34347812 */ /* 0x000fe200078ec0ff */
[----:B------:R-:W0:Y:S01]  /*3720*/  I2F.F16 R40, R40 ;  /* 0x0000002800287306 */ /* 0x000e220000200c00 */
[----:B------:R-:W-:Y:S02]  /*3730*/  LOP3.LUT R14, R14, 0xff, RZ, 0xc0, !PT ;  /* 0x000000ff0e0e7812 */ /* 0x000fe400078ec0ff */
[----:B------:R-:W-:Y:S01]  /*3740*/  IADD3 R44, R51, -0x80, RZ ;  /* 0xffffff80332c7810 */ /* 0x000fe20007ffe0ff */
[----:B------:R-:W-:Y:S01]  /*3750*/  HADD2.F32 R51, -RZ, R36.H0_H0 ;  /* 0x20000024ff337230 */ /* 0x000fe20000004100 */
[----:B------:R-:W-:Y:S02]  /*3760*/  IADD3 R55, R55, -0x80, RZ ;  /* 0xffffff8037377810 */ /* 0x000fe40007ffe0ff */
[----:B------:R-:W-:Y:S01]  /*3770*/  IADD3 R52, R52, -0x80, RZ ;  /* 0xffffff8034347810 */ /* 0x000fe20007ffe0ff */
[----:B------:R-:W4:Y:S01]  /*3780*/  I2F.F16 R49, R49 ;  /* 0x0000003100317306 */ /* 0x000f220000200c00 */
[----:B------:R-:W-:Y:S01]  /*3790*/  IADD3 R36, R14, -0x80, RZ ;  /* 0xffffff800e247810 */ /* 0x000fe20007ffe0ff */
[----:B------:R-:W-:Y:S01]  /*37a0*/  FFMA.FTZ R62, R42, R51, R62 ;  /* 0x000000332a3e7223 */ /* 0x000fe2000001003e */
[----:B--2---:R-:W-:Y:S01]  /*37b0*/  HADD2.F32 R42, -RZ, R8.H0_H0 ;  /* 0x20000008ff2a7230 */ /* 0x004fe20000004100 */
[----:B------:R-:W-:Y:S01]  /*37c0*/  LEA.HI R56, R15, 0xffffff80, RZ, 0x8 ;  /* 0xffffff800f387811 */ /* 0x000fe200078f40ff */
[----:B-1----:R-:W-:-:S02]  /*37d0*/  HADD2.F32 R15, -RZ, R11.H0_H0 ;  /* 0x2000000bff0f7230 */ /* 0x002fc40000004100 */
[----:B---3--:R-:W-:Y:S01]  /*37e0*/  HADD2.F32 R14, -RZ, R10.H0_H0 ;  /* 0x2000000aff0e7230 */ /* 0x008fe20000004100 */
[----:B------:R-:W1:Y:S01]  /*37f0*/  I2F.F16 R50, R50 ;  /* 0x0000003200327306 */ /* 0x000e620000200c00 */
[C---:B------:R-:W-:Y:S01]  /*3800*/  FFMA.FTZ R11, R42.reuse, R41, R62 ;  /* 0x000000292a0b7223 */ /* 0x040fe2000001003e */
[----:B0-----:R-:W-:Y:S01]  /*3810*/  HADD2.F32 R40, -RZ, R40.H0_H0 ;  /* 0x20000028ff287230 */ /* 0x001fe20000004100 */
[----:B------:R-:W-:Y:S01]  /*3820*/  FFMA.FTZ R59, R42, R15, R59 ;  /* 0x0000000f2a3b7223 */ /* 0x000fe2000001003b */
[----:B------:R-:W-:Y:S01]  /*3830*/  HADD2.F32 R8, -RZ, R8.H1_H1 ;  /* 0x30000008ff087230 */ /* 0x000fe20000004100 */
[----:B------:R-:W-:Y:S02]  /*3840*/  FFMA.FTZ R57, R14, R42, R57 ;  /* 0x0000002a0e397223 */ /* 0x000fe40000010039 */
[----:B------:R-:W-:Y:S01]  /*3850*/  FFMA.FTZ R61, R42, R40, R61 ;  /* 0x000000282a3d7223 */ /* 0x000fe2000001003d */
[----:B------:R-:W0:Y:S01]  /*3860*/  I2F.F16 R53, R53 ;  /* 0x0000003500357306 */ /* 0x000e220000200c00 */
[----:B----4-:R-:W-:-:S05]  /*3870*/  HADD2.F32 R49, -RZ, R49.H0_H0 ;  /* 0x20000031ff317230 */ /* 0x010fca0000004100 */
[----:B------:R-:W-:Y:S02]  /*3880*/  FFMA.FTZ R57, R49, R8, R57 ;  /* 0x0000000831397223 */ /* 0x000fe40000010039 */
[----:B------:R-:W2:Y:S01]  /*3890*/  I2F.F16 R54, R54 ;  /* 0x0000003600367306 */ /* 0x000ea20000200c00 */
[----:B-1----:R-:W-:-:S05]  /*38a0*/  HADD2.F32 R50, -RZ, R50.H0_H0 ;  /* 0x20000032ff327230 */ /* 0x002fca0000004100 */
[----:B------:R-:W-:Y:S02]  /*38b0*/  FFMA.FTZ R59, R8, R50, R59 ;  /* 0x00000032083b7223 */ /* 0x000fe4000001003b */
[----:B------:R-:W1:Y:S01]  /*38c0*/  I2F.F16 R44, R44 ;  /* 0x0000002c002c7306 */ /* 0x000e620000200c00 */
[----:B0-----:R-:W-:-:S05]  /*38d0*/  HADD2.F32 R53, -RZ, R53.H0_H0 ;  /* 0x20000035ff357230 */ /* 0x001fca0000004100 */
[----:B------:R-:W-:Y:S02]  /*38e0*/  FFMA.FTZ R61, R8, R53, R61 ;  /* 0x00000035083d7223 */ /* 0x000fe4000001003d */
[----:B------:R0:W3:Y:S01]  /*38f0*/  I2F.F16 R58, R55 ;  /* 0x00000037003a7306 */ /* 0x0000e20000200c00 */
[----:B--2---:R-:W-:-:S05]  /*3900*/  HADD2.F32 R54, -RZ, R54.H0_H0 ;  /* 0x20000036ff367230 */ /* 0x004fca0000004100 */
[----:B------:R-:W-:Y:S02]  /*3910*/  FFMA.FTZ R11, R8, R54, R11 ;  /* 0x00000036080b7223 */ /* 0x000fe4000001000b */
[----:B------:R1:W2:Y:S01]  /*3920*/  I2F.F16 R60, R36 ;  /* 0x00000024003c7306 */ /* 0x0002a20000200c00 */
[--C-:B0-----:R-:W-:Y:S02]  /*3930*/  HADD2.F32 R55, -RZ, R9.reuse.H0_H0 ;  /* 0x20000009ff377230 */ /* 0x101fe40000004100 */
[----:B------:R-:W-:-:S05]  /*3940*/  HADD2.F32 R9, -RZ, R9.H1_H1 ;  /* 0x30000009ff097230 */ /* 0x000fca0000004100 */
[----:B------:R-:W0:Y:S01]  /*3950*/  I2F.F16 R52, R52 ;  /* 0x0000003400347306 */ /* 0x000e220000200c00 */
[----:B-1----:R-:W-:Y:S02]  /*3960*/  HADD2.F32 R36, -RZ, R44.H0_H0 ;  /* 0x2000002cff247230 */ /* 0x002fe40000004100 */
[----:B---3--:R-:W-:-:S03]  /*3970*/  HADD2.F32 R42, -RZ, R58.H0_H0 ;  /* 0x2000003aff2a7230 */ /* 0x008fc60000004100 */
[----:B------:R-:W-:Y:S01]  /*3980*/  FFMA.FTZ R8, R36, R55, R57 ;  /* 0x0000003724087223 */ /* 0x000fe20000010039 */
[----:B------:R-:W-:Y:S01]  /*3990*/  HADD2.F32 R57, -RZ, R95.H0_H0 ;  /* 0x2000005fff397230 */ /* 0x000fe20000004100 */
[----:B------:R-:W1:Y:S01]  /*39a0*/  I2F.F16 R28, R28 ;  /* 0x0000001c001c7306 */ /* 0x000e620000200c00 */
[----:B--2---:R-:W-:Y:S01]  /*39b0*/  HADD2.F32 R44, -RZ, R60.H0_H0 ;  /* 0x2000003cff2c7230 */ /* 0x004fe20000004100 */
[----:B------:R-:W-:Y:S01]  /*39c0*/  FFMA.FTZ R10, R55, R42, R59 ;  /* 0x0000002a370a7223 */ /* 0x000fe2000001003b */
[----:B------:R-:W-:Y:S01]  /*39d0*/  HADD2.F32 R59, -RZ, R29.H0_H0 ;  /* 0x2000001dff3b7230 */ /* 0x000fe20000004100 */
[----:B------:R-:W-:Y:S01]  /*39e0*/  FFMA.FTZ R8, R27, R9, R8 ;  /* 0x000000091b087223 */ /* 0x000fe20000010008 */
[----:B------:R-:W-:Y:S01]  /*39f0*/  HADD2.F32 R29, -RZ, R95.H1_H1 ;  /* 0x3000005fff1d7230 */ /* 0x000fe20000004100 */
[----:B------:R-:W-:Y:S02]  /*3a00*/  FFMA.FTZ R60, R55, R44, R61 ;  /* 0x0000002c373c7223 */ /* 0x000fe4000001003d */
[----:B------:R2:W3:Y:S01]  /*3a10*/  I2F.F16 R62, R56 ;  /* 0x00000038003e7306 */ /* 0x0004e20000200c00 */
[----:B0-----:R-:W-:Y:S01]  /*3a20*/  HADD2.F32 R52, -RZ, R52.H0_H0 ;  /* 0x20000034ff347230 */ /* 0x001fe20000004100 */
[----:B------:R-:W-:-:S04]  /*3a30*/  FFMA.FTZ R60, R9, R59, R60 ;  /* 0x0000003b093c7223 */ /* 0x000fc8000001003c */
[----:B------:R-:W-:Y:S01]  /*3a40*/  FFMA.FTZ R61, R55, R52, R11 ;  /* 0x00000034373d7223 */ /* 0x000fe2000001000b */
[----:B------:R-:W-:Y:S01]  /*3a50*/  HADD2.F32 R55, -RZ, R96.H0_H0 ;  /* 0x20000060ff377230 */ /* 0x000fe20000004100 */
[----:B------:R-:W-:Y:S01]  /*3a60*/  FMUL.FTZ R60, R60, R57 ;  /* 0x000000393c3c7220 */ /* 0x000fe20000410000 */
[----:B-1----:R-:W-:Y:S02]  /*3a70*/  HADD2.F32 R28, -RZ, R28.H0_H0 ;  /* 0x2000001cff1c7230 */ /* 0x002fe40000004100 */
[----:B--2---:R-:W-:Y:S01]  /*3a80*/  HADD2.F32 R56, -RZ, R96.H1_H1 ;  /* 0x30000060ff387230 */ /* 0x004fe20000004100 */
[----:B------:R-:W-:Y:S01]  /*3a90*/  FMUL.FTZ R8, R8, R55 ;  /* 0x0000003708087220 */ /* 0x000fe20000410000 */
[----:B------:R-:W-:Y:S01]  /*3aa0*/  F2FP.PACK_AB R60, RZ, R60 ;  /* 0x0000003cff3c723e */ /* 0x000fe200000000ff */
[----:B------:R-:W-:Y:S01]  /*3ab0*/  FFMA.FTZ R11, R9, R28, R10 ;  /* 0x0000001c090b7223 */ /* 0x000fe2000001000a */
[----:B---3--:R-:W-:Y:S02]  /*3ac0*/  HADD2.F32 R58, -RZ, R62.H0_H0 ;  /* 0x2000003eff3a7230 */ /* 0x008fe40000004100 */
[----:B------:R-:W-:Y:S01]  /*3ad0*/  F2FP.PACK_AB R8, RZ, R8 ;  /* 0x00000008ff08723e */ /* 0x000fe200000000ff */
[----:B------:R-:W-:-:S02]  /*3ae0*/  FMUL.FTZ R11, R11, R56 ;  /* 0x000000380b0b7220 */ /* 0x000fc40000410000 */
[----:B------:R-:W-:-:S03]  /*3af0*/  FFMA.FTZ R10, R9, R58, R61 ;  /* 0x0000003a090a7223 */ /* 0x000fc6000001003d */
[----:B------:R-:W-:Y:S01]  /*3b00*/  F2FP.PACK_AB R11, RZ, R11 ;  /* 0x0000000bff0b723e */ /* 0x000fe200000000ff */
[----:B------:R-:W-:-:S03]  /*3b10*/  FMUL.FTZ R10, R10, R29 ;  /* 0x0000001d0a0a7220 */ /* 0x000fc60000410000 */
[----:B------:R-:W-:Y:S02]  /*3b20*/  PRMT R8, R8, 0x5410, R11 ;  /* 0x0000541008087816 */ /* 0x000fe4000000000b */
[----:B------:R-:W-:-:S04]  /*3b30*/  F2FP.PACK_AB R10, RZ, R10 ;  /* 0x0000000aff0a723e */ /* 0x000fc800000000ff */
[----:B------:R-:W-:Y:S01]  /*3b40*/  HFMA2.MMA R2, R8, 1, 1, R2 ;  /* 0x3c003c0008027835 */ /* 0x000fe20000000002 */
        /* <DEDUP_REMOVED lines=169> */
.L_x_317:
[----:B0-----:R-:W-:-:S05]  /*45e0*/  IMAD.WIDE R22, R17, 0x8, R22 ;  /* 0x0000000811167825 */ /* 0x001fca00078e0216 */
[----:B-----5:R0:W5:Y:S01]  /*45f0*/  LDG.E.128.CONSTANT R8, [R22.64] ;  /* 0x0000000616087981 */ /* 0x020162000c1e9d00 */
        /* <DEDUP_REMOVED lines=365> */
.L_x_318:
        /* <DEDUP_REMOVED lines=367> */
.L_x_319:
[----:B-----5:R-:W-:Y:S01]  /*73c0*/  LEA R8, R16, 0x40, 0x6 ;  /* 0x0000004010087811 */ /* 0x020fe200078e30ff */
[C---:B0-----:R-:W-:Y:S01]  /*73d0*/  IMAD.WIDE R22, R17.reuse, 0x8, R22 ;  /* 0x0000000811167825 */ /* 0x041fe200078e0216 */
[----:B------:R-:W-:Y:S01]  /*73e0*/  IADD3 R46, R46, 0x20, RZ ;  /* 0x000000202e2e7810 */ /* 0x000fe20007ffe0ff */
[----:B------:R-:W-:Y:S01]  /*73f0*/  UIADD3 UR4, UR4, 0x40, URZ ;  /* 0x0000004004047890 */ /* 0x000fe2000fffe03f */
[----:B------:R-:W-:Y:S01]  /*7400*/  IMNMX R9, R8, c[0x0][0x190], PT ;  /* 0x0000640008097a17 */ /* 0x000fe20003800200 */
[----:B------:R-:W-:Y:S01]  /*7410*/  IMAD.WIDE R20, R17, 0x8, R20 ;  /* 0x0000000811147825 */ /* 0x000fe200078e0214 */
[C---:B------:R-:W-:Y:S02]  /*7420*/  ISETP.GE.AND P0, PT, R46.reuse, c[0x0][0x1a8], PT ;  /* 0x00006a002e007a0c */ /* 0x040fe40003f06270 */
[----:B------:R-:W-:Y:S01]  /*7430*/  ISETP.LT.AND P2, PT, R46, R9, PT ;  /* 0x000000092e00720c */ /* 0x000fe20003f41270 */
[----:B------:R-:W-:-:S02]  /*7440*/  IMAD.MOV.U32 R24, RZ, RZ, R22 ;  /* 0x000000ffff187224 */ /* 0x000fc400078e0016 */
[----:B------:R-:W-:-:S10]  /*7450*/  IMAD.MOV.U32 R25, RZ, RZ, R23 ;  /* 0x000000ffff197224 */ /* 0x000fd400078e0017 */
[----:B------:R-:W-:Y:S05]  /*7460*/  @!P0 BRA P2, `(.L_x_320) ;  /* 0xffffa2b000008947 */ /* 0x000fea000103ffff */
.L_x_315:
[----:B------:R-:W-:-:S04]  /*7470*/  ISETP.GE.AND P0, PT, R46, R47, PT ;  /* 0x0000002f2e00720c */ /* 0x000fc80003f06270 */
[----:B------:R-:W-:-:S13]  /*7480*/  ISETP.GE.OR P0, PT, R46, c[0x0][0x1ac], P0 ;  /* 0x00006b002e007a0c */ /* 0x000fda0000706670 */
[----:B------:R-:W-:Y:S05]  /*7490*/  @P0 BRA `(.L_x_321) ;  /* 0x000028b000000947 */ /* 0x000fea0003800000 */
[----:B------:R-:W-:Y:S02]  /*74a0*/  ULDC UR5, c[0x0][0x18c] ;  /* 0x0000630000057ab9 */ /* 0x000fe40000000800 */
[----:B------:R-:W-:Y:S02]  /*74b0*/  USHF.R.S32.HI UR5, URZ, 0x1f, UR5 ;  /* 0x0000001f3f057899 */ /* 0x000fe40008011405 */
.L_x_324:
        /* <DEDUP_REMOVED lines=29> */
[----:B------:R-:W-:Y:S02]  /*7690*/  LOP3.LUT R18, R15, 0x3f003f, RZ, 0xc0, !PT ;  /* 0x003f003f0f127812 */ /* 0x000fe400078ec0ff */
[--C-:B------:R-:W-:Y:S02]  /*76a0*/  SHF.R.U32.HI R14, RZ, 0xc, R15.reuse ;  /* 0x0000000cff0e7819 */ /* 0x100fe4000001160f */
[----:B------:R-:W-:Y:S02]  /*76b0*/  SHF.R.U32.HI R26, RZ, 0x6, R15 ;  /* 0x00000006ff1a7819 */ /* 0x000fe4000001160f */
        /* <DEDUP_REMOVED lines=8> */
[----:B------:R-:W-:-:S02]  /*7740*/  ISETP.GE.AND P0, PT, R48, 0x2, PT ;  /* 0x000000023000780c */ /* 0x000fc40003f06270 */
[----:B---3--:R-:W-:Y:S02]  /*7750*/  SHF.R.U32.HI R40, RZ, 0x8, R20 ;  /* 0x00000008ff287819 */ /* 0x008fe40000011614 */
[--C-:B------:R-:W-:Y:S02]  /*7760*/  SHF.R.U32.HI R39, RZ, 0x8, R21.reuse ;  /* 0x00000008ff277819 */ /* 0x100fe40000011615 */
[----:B------:R-:W-:Y:S02]  /*7770*/  SHF.R.U32.HI R36, RZ, 0x8, R22 ;  /* 0x00000008ff247819 */ /* 0x000fe40000011616 */
[--C-:B------:R-:W-:Y:S02]  /*7780*/  SHF.R.U32.HI R49, RZ, 0xa, R21.reuse ;  /* 0x0000000aff317819 */ /* 0x100fe40000011615 */
[----:B------:R-:W-:Y:S02]  /*7790*/  LOP3.LUT R42, R21, 0x3f003f, RZ, 0xc0, !PT ;  /* 0x003f003f152a7812 */ /* 0x000fe400078ec0ff */
[----:B------:R-:W-:-:S02]  /*77a0*/  SHF.R.U32.HI R51, RZ, 0x6, R21 ;  /* 0x00000006ff337819 */ /* 0x000fc40000011615 */
[----:B------:R-:W-:Y:S02]  /*77b0*/  LOP3.LUT R21, R14, 0xf000f, RZ, 0xc0, !PT ;  /* 0x000f000f0e157812 */ /* 0x000fe400078ec0ff */
[----:B------:R-:W-:Y:S02]  /*77c0*/  LOP3.LUT R40, R13, 0x300030, R40, 0xf8, !PT ;  /* 0x003000300d287812 */ /* 0x000fe400078ef828 */
[----:B------:R-:W-:Y:S02]  /*77d0*/  LOP3.LUT R39, R12, 0x300030, R39, 0xf8, !PT ;  /* 0x003000300c277812 */ /* 0x000fe400078ef827 */
[----:B------:R-:W-:Y:S02]  /*77e0*/  LOP3.LUT R36, R15, 0x300030, R36, 0xf8, !PT ;  /* 0x003000300f247812 */ /* 0x000fe400078ef824 */
[----:B------:R-:W0:Y:S01]  /*77f0*/  LDS.128 R12, [UR4] ;  /* 0x00000004ff0c7984 */ /* 0x000e220008000c00 */
[----:B------:R-:W-:Y:S02]  /*7800*/  SHF.R.U32.HI R52, RZ, 0xa, R20 ;  /* 0x0000000aff347819 */ /* 0x000fe40000011614 */
[----:B------:R-:W-:-:S02]  /*7810*/  LOP3.LUT R41, R20, 0x3f003f, RZ, 0xc0, !PT ;  /* 0x003f003f14297812 */ /* 0x000fc400078ec0ff */
[----:B------:R-:W-:Y:S02]  /*7820*/  SHF.R.U32.HI R44, RZ, 0x6, R20 ;  /* 0x00000006ff2c7819 */ /* 0x000fe40000011614 */
[--C-:B--2---:R-:W-:Y:S02]  /*7830*/  SHF.R.U32.HI R20, RZ, 0xc, R8.reuse ;  /* 0x0000000cff147819 */ /* 0x104fe40000011608 */
[----:B------:R-:W-:Y:S02]  /*7840*/  LOP3.LUT R35, R8, 0x3f003f, RZ, 0xc0, !PT ;  /* 0x003f003f08237812 */ /* 0x000fe400078ec0ff */
[----:B------:R-:W-:Y:S02]  /*7850*/  SHF.R.U32.HI R37, RZ, 0x6, R8 ;  /* 0x00000006ff257819 */ /* 0x000fe40000011608 */
[----:B------:R-:W-:Y:S02]  /*7860*/  SHF.R.U32.HI R8, RZ, 0xc, R9 ;  /* 0x0000000cff087819 */ /* 0x000fe40000011609 */
[----:B------:R-:W-:-:S02]  /*7870*/  SHF.R.U32.HI R38, RZ, 0x8, R23 ;  /* 0x00000008ff267819 */ /* 0x000fc40000011617 */
[----:B------:R-:W-:Y:S02]  /*7880*/  LOP3.LUT R8, R8, 0xf000f, RZ, 0xc0, !PT ;  /* 0x000f000f08087812 */ /* 0x000fe400078ec0ff */
[----:B------:R-:W-:Y:S02]  /*7890*/  LOP3.LUT R56, R23, 0x3f003f, RZ, 0xc0, !PT ;  /* 0x003f003f17387812 */ /* 0x000fe400078ec0ff */
[--C-:B------:R-:W-:Y:S02]  /*78a0*/  SHF.R.U32.HI R54, RZ, 0xa, R23.reuse ;  /* 0x0000000aff367819 */ /* 0x100fe40000011617 */
[----:B------:R-:W-:Y:S02]  /*78b0*/  SHF.R.U32.HI R57, RZ, 0x6, R23 ;  /* 0x00000006ff397819 */ /* 0x000fe40000011617 */
[----:B------:R-:W-:Y:S02]  /*78c0*/  LOP3.LUT R33, R9, 0x3f003f, RZ, 0xc0, !PT ;  /* 0x003f003f09217812 */ /* 0x000fe400078ec0ff */
[----:B------:R-:W-:-:S02]  /*78d0*/  SHF.R.U32.HI R34, RZ, 0x6, R9 ;  /* 0x00000006ff227819 */ /* 0x000fc40000011609 */
[----:B------:R-:W-:Y:S02]  /*78e0*/  LOP3.LUT R9, R20, 0xf000f, RZ, 0xc0, !PT ;  /* 0x000f000f14097812 */ /* 0x000fe400078ec0ff */
[----:B------:R-:W-:Y:S02]  /*78f0*/  LOP3.LUT R49, R8, 0x300030, R49, 0xf8, !PT ;  /* 0x0030003008317812 */ /* 0x000fe400078ef831 */
[----:B------:R-:W-:Y:S02]  /*7900*/  LOP3.LUT R23, R27, 0x64006400, RZ, 0xfc, !PT ;  /* 0x640064001b177812 */ /* 0x000fe400078efcff */
[----:B------:R-:W-:Y:S02]  /*7910*/  LOP3.LUT R38, R21, 0x300030, R38, 0xf8, !PT ;  /* 0x0030003015267812 */ /* 0x000fe400078ef826 */
[----:B------:R-:W-:Y:S02]  /*7920*/  LOP3.LUT R8, R29, 0x3f003f, RZ, 0xc0, !PT ;  /* 0x003f003f1d087812 */ /* 0x000fe400078ec0ff */
[----:B------:R-:W-:Y:S01]  /*7930*/  SHF.R.U32.HI R21, RZ, 0xc, R10 ;  /* 0x0000000cff157819 */ /* 0x000fe2000001160a */
[----:B------:R-:W-:Y:S01]  /*7940*/  HADD2 R29, R61, -1056, -1056 ;  /* 0xe420e4203d1d7430 */ /* 0x000fe20000000000 */
[----:B------:R-:W-:Y:S01]  /*7950*/  LOP3.LUT R52, R9, 0x300030, R52, 0xf8, !PT ;  /* 0x0030003009347812 */ /* 0x000fe200078ef834 */
[----:B------:R-:W-:Y:S01]  /*7960*/  HADD2 R23, R23, -1056, -1056 ;  /* 0xe420e42017177430 */ /* 0x000fe20000000000 */
[----:B------:R-:W-:-:S02]  /*7970*/  LOP3.LUT R31, R10, 0x3f003f, RZ, 0xc0, !PT ;  /* 0x003f003f0a1f7812 */ /* 0x000fc400078ec0ff */
[----:B------:R-:W-:Y:S02]  /*7980*/  SHF.R.U32.HI R32, RZ, 0x6, R10 ;  /* 0x00000006ff207819 */ /* 0x000fe4000001160a */
[----:B------:R-:W-:Y:S02]  /*7990*/  LOP3.LUT R28, R11, 0x3f003f, RZ, 0xc0, !PT ;  /* 0x003f003f0b1c7812 */ /* 0x000fe400078ec0ff */
[----:B------:R-:W-:Y:S02]  /*79a0*/  SHF.R.U32.HI R30, RZ, 0x6, R11 ;  /* 0x00000006ff1e7819 */ /* 0x000fe4000001160b */
[----:B------:R-:W-:Y:S02]  /*79b0*/  LOP3.LUT R9, R26, 0x3f003f, RZ, 0xc0, !PT ;  /* 0x003f003f1a097812 */ /* 0x000fe400078ec0ff */
[----:B------:R-:W-:Y:S02]  /*79c0*/  LOP3.LUT R8, R8, 0x64006400, RZ, 0xfc, !PT ;  /* 0x6400640008087812 */ /* 0x000fe400078efcff */
[----:B------:R-:W-:-:S02]  /*79d0*/  SHF.R.U32.HI R53, RZ, 0xa, R22 ;  /* 0x0000000aff357819 */ /* 0x000fc40000011616 */
[----:B------:R-:W-:Y:S02]  /*79e0*/  SHF.R.U32.HI R11, RZ, 0xc, R11 ;  /* 0x0000000cff0b7819 */ /* 0x000fe4000001160b */
[----:B------:R-:W-:Y:S01]  /*79f0*/  LOP3.LUT R10, R21, 0xf000f, RZ, 0xc0, !PT ;  /* 0x000f000f150a7812 */ /* 0x000fe200078ec0ff */
[----:B------:R-:W-:Y:S01]  /*7a00*/  HADD2 R20, R8, -1056, -1056 ;  /* 0xe420e42008147430 */ /* 0x000fe20000000000 */
[----:B------:R-:W-:Y:S02]  /*7a10*/  LOP3.LUT R26, R60, 0x64006400, RZ, 0xfc, !PT ;  /* 0x640064003c1a7812 */ /* 0x000fe400078efcff */
[----:B------:R-:W-:Y:S01]  /*7a20*/  LOP3.LUT R9, R9, 0x64006400, RZ, 0xfc, !PT ;  /* 0x6400640009097812 */ /* 0x000fe200078efcff */
[----:B------:R-:W-:Y:S01]  /*7a30*/  HADD2 R27, R58, -1056, -1056 ;  /* 0xe420e4203a1b7430 */ /* 0x000fe20000000000 */
[----:B------:R-:W-:Y:S01]  /*7a40*/  LOP3.LUT R50, R22, 0x3f003f, RZ, 0xc0, !PT ;  /* 0x003f003f16327812 */ /* 0x000fe200078ec0ff */
[----:B------:R-:W-:Y:S01]  /*7a50*/  HADD2 R21, R18, -1056, -1056 ;  /* 0xe420e42012157430 */ /* 0x000fe20000000000 */
[----:B------:R-:W-:Y:S01]  /*7a60*/  SHF.R.U32.HI R55, RZ, 0x6, R22 ;  /* 0x00000006ff377819 */ /* 0x000fe20000011616 */
[----:B0-----:R-:W-:Y:S01]  /*7a70*/  HFMA2.MMA R8, R29, R12, RZ ;  /* 0x0000000c1d087235 */ /* 0x001fe200000000ff */
[----:B------:R-:W-:-:S02]  /*7a80*/  LOP3.LUT R11, R11, 0xf000f, RZ, 0xc0, !PT ;  /* 0x000f000f0b0b7812 */ /* 0x000fc400078ec0ff */
[----:B------:R-:W-:Y:S01]  /*7a90*/  LOP3.LUT R53, R10, 0x300030, R53, 0xf8, !PT ;  /* 0x003000300a357812 */ /* 0x000fe200078ef835 */
[----:B------:R-:W-:Y:S01]  /*7aa0*/  HFMA2.MMA R10, R23, R12, RZ ;  /* 0x0000000c170a7235 */ /* 0x000fe200000000ff */
[----:B------:R-:W-:Y:S01]  /*7ab0*/  LOP3.LUT R22, R59, 0x64006400, RZ, 0xfc, !PT ;  /* 0x640064003b167812 */ /* 0x000fe200078efcff */
[----:B------:R-:W-:Y:S01]  /*7ac0*/  HADD2 R26, R26, -1056, -1056 ;  /* 0xe420e4201a1a7430 */ /* 0x000fe20000000000 */
[----:B------:R-:W-:Y:S01]  /*7ad0*/  LOP3.LUT R54, R11, 0x300030, R54, 0xf8, !PT ;  /* 0x003000300b367812 */ /* 0x000fe200078ef836 */
[----:B------:R-:W-:Y:S02]  /*7ae0*/  HADD2 R18, R9, -1056, -1056 ;  /* 0xe420e42009127430 */ /* 0x000fe40000000000 */
[-C--:B------:R-:W-:Y:S02]  /*7af0*/  HFMA2 R11, R27, R12.reuse, RZ.H0_H0 ;  /* 0x0000000c1b0b7231 */ /* 0x080fe400000400ff */
[----:B------:R-:W-:Y:S02]  /*7b00*/  HFMA2 R9, R21, R12, RZ.H0_H0 ;  /* 0x0000000c15097231 */ /* 0x000fe400000400ff */
[----:B------:R-:W-:Y:S01]  /*7b10*/  HADD2 R22, R22, -1056, -1056 ;  /* 0xe420e42016167430 */ /* 0x000fe20000000000 */
[-C--:B------:R-:W-:Y:S01]  /*7b20*/  HFMA2.MMA R58, R26, R13.reuse, R8 ;  /* 0x0000000d1a3a7235 */ /* 0x080fe20000000008 */
[-C--:B------:R-:W-:Y:S01]  /*7b30*/  HFMA2 R61, R18, R13.reuse, R9 ;  /* 0x0000000d123d7231 */ /* 0x080fe20000000009 */
[----:B------:R-:W-:Y:S01]  /*7b40*/  HFMA2.MMA R60, R20, R13, R10 ;  /* 0x0000000d143c7235 */ /* 0x000fe2000000000a */
[----:B------:R-:W-:-:S02]  /*7b50*/  HFMA2 R59, R22, R13, R11 ;  /* 0x0000000d163b7231 */ /* 0x000fc4000000000b */
[----:B------:R-:W0:Y:S01]  /*7b60*/  LDS.128 R8, [UR4+0x10] ;  /* 0x00001004ff087984 */ /* 0x000e220008000c00 */
[----:B------:R-:W-:Y:S02]  /*7b70*/  LOP3.LUT R35, R35, 0x64006400, RZ, 0xfc, !PT ;  /* 0x6400640023237812 */ /* 0x000fe400078efcff */
[----:B------:R-:W-:Y:S02]  /*7b80*/  LOP3.LUT R37, R37, 0x3f003f, RZ, 0xc0, !PT ;  /* 0x003f003f25257812 */ /* 0x000fe400078ec0ff */
[----:B------:R-:W-:Y:S02]  /*7b90*/  LOP3.LUT R33, R33, 0x64006400, RZ, 0xfc, !PT ;  /* 0x6400640021217812 */ /* 0x000fe400078efcff */
[----:B------:R-:W-:Y:S02]  /*7ba0*/  LOP3.LUT R12, R34, 0x3f003f, RZ, 0xc0, !PT ;  /* 0x003f003f220c7812 */ /* 0x000fe400078ec0ff */
[----:B------:R-:W-:Y:S02]  /*7bb0*/  LOP3.LUT R31, R31, 0x64006400, RZ, 0xfc, !PT ;  /* 0x640064001f1f7812 */ /* 0x000fe400078efcff */
[----:B------:R-:W-:-:S02]  /*7bc0*/  LOP3.LUT R32, R32, 0x3f003f, RZ, 0xc0, !PT ;  /* 0x003f003f20207812 */ /* 0x000fc400078ec0ff */
        /* <DEDUP_REMOVED lines=8> */
[----:B------:R-:W-:Y:S02]  /*7c50*/  LOP3.LUT R28, R28, 0x64006400, RZ, 0xfc, !PT ;  /* 0x640064001c1c7812 */ /* 0x000fe400078efcff */
[----:B------:R-:W-:Y:S01]  /*7c60*/  LOP3.LUT R44, R44, 0x3f003f, RZ, 0xc0, !PT ;  /* 0x003f003f2c2c7812 */ /* 0x000fe200078ec0ff */
[-C--:B------:R-:W-:Y:S01]  /*7c70*/  HFMA2.MMA R58, R37, R14.reuse, R58 ;  /* 0x0000000e253a7235 */ /* 0x080fe2000000003a */
[----:B------:R-:W-:Y:S01]  /*7c80*/  LOP3.LUT R13, R13, 0x64006400, RZ, 0xfc, !PT ;  /* 0x640064000d0d7812 */ /* 0x000fe200078efcff */
[----:B------:R-:W-:Y:S01]  /*7c90*/  HFMA2.MMA R60, R33, R14, R60 ;  /* 0x0000000e213c7235 */ /* 0x000fe2000000003c */
        /* <DEDUP_REMOVED lines=13> */
[-C--:B------:R-:W-:Y:S01]  /*7d70*/  HFMA2 R59, R35, R14.reuse, R59 ;  /* 0x0000000e233b7231 */ /* 0x080fe2000000003b */
[----:B------:R-:W-:Y:S01]  /*7d80*/  LOP3.LUT R13, R57, 0x3f003f, RZ, 0xc0, !PT ;  /* 0x003f003f390d7812 */ /* 0x000fe200078ec0ff */
[----:B------:R-:W-:Y:S01]  /*7d90*/  HFMA2 R14, R31, R14, R61 ;  /* 0x0000000e1f0e7231 */ /* 0x000fe2000000003d */
[----:B------:R-:W-:Y:S01]  /*7da0*/  LOP3.LUT R12, R55, 0x64006400, RZ, 0xfc, !PT ;  /* 0x64006400370c7812 */ /* 0x000fe200078efcff */
[-C--:B------:R-:W-:Y:S01]  /*7db0*/  HFMA2.MMA R58, R34, R15.reuse, R58 ;  /* 0x0000000f223a7235 */ /* 0x080fe2000000003a */
[----:B------:R-:W-:Y:S01]  /*7dc0*/  HADD2 R41, R41, -1056, -1056 ;  /* 0xe420e42029297430 */ /* 0x000fe20000000000 */
[----:B------:R-:W-:Y:S01]  /*7dd0*/  HFMA2.MMA R60, R30, R15, R60 ;  /* 0x0000000f1e3c7235 */ /* 0x000fe2000000003c */
[----:B------:R-:W-:Y:S01]  /*7de0*/  HADD2 R55, R50, -1056, -1056 ;  /* 0xe420e42032377430 */ /* 0x000fe20000000000 */
[----:B------:R-:W-:Y:S01]  /*7df0*/  LOP3.LUT R13, R13, 0x64006400, RZ, 0xfc, !PT ;  /* 0x640064000d0d7812 */ /* 0x000fe200078efcff */
[----:B------:R-:W-:-:S02]  /*7e00*/  HFMA2 R59, R32, R15, R59 ;  /* 0x0000000f203b7231 */ /* 0x000fc4000000003b */
[----:B------:R-:W-:Y:S02]  /*7e10*/  HFMA2 R14, R28, R15, R14 ;  /* 0x0000000f1c0e7231 */ /* 0x000fe4000000000e */
[----:B------:R-:W-:Y:S01]  /*7e20*/  HADD2 R57, R56, -1056, -1056 ;  /* 0xe420e42038397430 */ /* 0x000fe20000000000 */
[-C--:B0-----:R-:W-:Y:S01]  /*7e30*/  HFMA2.MMA R58, R41, R8.reuse, R58 ;  /* 0x00000008293a7235 */ /* 0x081fe2000000003a */
[----:B------:R-:W-:Y:S01]  /*7e40*/  HADD2 R42, R42, -1056, -1056 ;  /* 0xe420e4202a2a7430 */ /* 0x000fe20000000000 */
[----:B------:R-:W-:Y:S01]  /*7e50*/  HFMA2.MMA R60, R55, R8, R60 ;  /* 0x00000008373c7235 */ /* 0x000fe2000000003c */
[----:B------:R-:W-:Y:S02]  /*7e60*/  HADD2 R50, R12, -1056, -1056 ;  /* 0xe420e4200c327430 */ /* 0x000fe40000000000 */
[-C--:B------:R-:W-:Y:S02]  /*7e70*/  HFMA2 R59, R51, R8.reuse, R59 ;  /* 0x00000008333b7231 */ /* 0x080fe4000000003b */
[----:B------:R-:W-:-:S02]  /*7e80*/  HFMA2 R14, R57, R8, R14 ;  /* 0x00000008390e7231 */ /* 0x000fc4000000000e */
[----:B------:R-:W-:Y:S02]  /*7e90*/  HADD2 R44, R44, -1056, -1056 ;  /* 0xe420e4202c2c7430 */ /* 0x000fe40000000000 */
[----:B------:R-:W-:Y:S01]  /*7ea0*/  HADD2 R56, R13, -1056, -1056 ;  /* 0xe420e4200d387430 */ /* 0x000fe20000000000 */
[----:B------:R-:W-:Y:S01]  /*7eb0*/  LOP3.LUT R40, R40, 0x64006400, RZ, 0xfc, !PT ;  /* 0x6400640028287812 */ /* 0x000fe200078efcff */
[-C--:B------:R-:W-:Y:S01]  /*7ec0*/  HFMA2.MMA R58, R42, R9.reuse, R58 ;  /* 0x000000092a3a7235 */ /* 0x080fe2000000003a */
[-C--:B------:R-:W-:Y:S01]  /*7ed0*/  HFMA2 R13, R44, R9.reuse, R59 ;  /* 0x000000092c0d7231 */ /* 0x080fe2000000003b */
[----:B------:R-:W-:Y:S01]  /*7ee0*/  HFMA2.MMA R60, R50, R9, R60 ;  /* 0x00000009323c7235 */ /* 0x000fe2000000003c */
[----:B------:R-:W-:Y:S01]  /*7ef0*/  HFMA2 R14, R56, R9, R14 ;  /* 0x00000009380e7231 */ /* 0x000fe2000000000e */
[----:B------:R-:W-:Y:S02]  /*7f00*/  LOP3.LUT R9, R36, 0x64006400, RZ, 0xfc, !PT ;  /* 0x6400640024097812 */ /* 0x000fe400078efcff */
[----:B------:R-:W-:Y:S01]  /*7f10*/  LOP3.LUT R8, R39, 0x64006400, RZ, 0xfc, !PT ;  /* 0x6400640027087812 */ /* 0x000fe200078efcff */
[----:B------:R-:W-:Y:S01]  /*7f20*/  HADD2 R39, R40, -1056, -1056 ;  /* 0xe420e42028277430 */ /* 0x000fe20000000000 */
[----:B------:R-:W-:-:S02]  /*7f30*/  LOP3.LUT R36, R52, 0x64006400, RZ, 0xfc, !PT ;  /* 0x6400640034247812 */ /* 0x000fc400078efcff */
[----:B------:R-:W-:Y:S01]  /*7f40*/  LOP3.LUT R12, R53, 0x64006400, RZ, 0xfc, !PT ;  /* 0x64006400350c7812 */ /* 0x000fe200078efcff */
[----:B------:R-:W-:Y:S02]  /*7f50*/  HADD2 R53, R9, -1056, -1056 ;  /* 0xe420e42009357430 */ /* 0x000fe40000000000 */
[-C--:B------:R-:W-:Y:S01]  /*7f60*/  HFMA2.MMA R58, R39, R10.reuse, R58 ;  /* 0x0000000a273a7235 */ /* 0x080fe2000000003a */
[----:B------:R-:W-:Y:S01]  /*7f70*/  HADD2 R36, R36, -1056, -1056 ;  /* 0xe420e42024247430 */ /* 0x000fe20000000000 */
[----:B------:R-:W-:Y:S01]  /*7f80*/  LOP3.LUT R59, R38, 0x64006400, RZ, 0xfc, !PT ;  /* 0x64006400263b7812 */ /* 0x000fe200078efcff */
[----:B------:R-:W-:Y:S01]  /*7f90*/  HADD2 R40, R12, -1056, -1056 ;  /* 0xe420e4200c287430 */ /* 0x000fe20000000000 */
[----:B------:R-:W-:Y:S01]  /*7fa0*/  LOP3.LUT R38, R49, 0x64006400, RZ, 0xfc, !PT ;  /* 0x6400640031267812 */ /* 0x000fe200078efcff */
        /* <DEDUP_REMOVED lines=151> */
.L_x_322:
        /* <DEDUP_REMOVED lines=13> */
[----:B------:R-:W-:Y:S02]  /*89f0*/  SHF.R.U32.HI R12, RZ, 0xc, R13 ;  /* 0x0000000cff0c7819 */ /* 0x000fe4000001160d */
[----:B------:R-:W-:Y:S02]  /*8a00*/  SHF.R.U32.HI R30, RZ, 0xc, R14 ;  /* 0x0000000cff1e7819 */ /* 0x000fe4000001160e */
[----:B------:R-:W-:-:S02]  /*8a10*/  LOP3.LUT R27, R14, 0x3f003f, RZ, 0xc0, !PT ;  /* 0x003f003f0e1b7812 */ /* 0x000fc400078ec0ff */
[----:B------:R-:W-:Y:S02]  /*8a20*/  SHF.R.U32.HI R29, RZ, 0x6, R14 ;  /* 0x00000006ff1d7819 */ /* 0x000fe4000001160e */
[----:B------:R-:W-:Y:S02]  /*8a30*/  LOP3.LUT R58, R13, 0x3f003f, RZ, 0xc0, !PT ;  /* 0x003f003f0d3a7812 */ /* 0x000fe400078ec0ff */
[----:B------:R-:W-:Y:S02]  /*8a40*/  SHF.R.U32.HI R59, RZ, 0x6, R13 ;  /* 0x00000006ff3b7819 */ /* 0x000fe4000001160d */
[----:B------:R-:W-:Y:S02]  /*8a50*/  LOP3.LUT R18, R15, 0x3f003f, RZ, 0xc0, !PT ;  /* 0x003f003f0f127812 */ /* 0x000fe400078ec0ff */
[--C-:B------:R-:W-:Y:S02]  /*8a60*/  SHF.R.U32.HI R14, RZ, 0xc, R15.reuse ;  /* 0x0000000cff0e7819 */ /* 0x100fe4000001160f */
[----:B------:R-:W-:-:S02]  /*8a70*/  SHF.R.U32.HI R26, RZ, 0x6, R15 ;  /* 0x00000006ff1a7819 */ /* 0x000fc4000001160f */
[----:B------:R-:W-:Y:S02]  /*8a80*/  LOP3.LUT R13, R28, 0xf000f, RZ, 0xc0, !PT ;  /* 0x000f000f1c0d7812 */ /* 0x000fe400078ec0ff */
[----:B------:R-:W-:Y:S02]  /*8a90*/  LOP3.LUT R12, R12, 0xf000f, RZ, 0xc0, !PT ;  /* 0x000f000f0c0c7812 */ /* 0x000fe400078ec0ff */
[----:B------:R-:W-:Y:S02]  /*8aa0*/  LOP3.LUT R15, R30, 0xf000f, RZ, 0xc0, !PT ;  /* 0x000f000f1e0f7812 */ /* 0x000fe400078ec0ff */
[----:B----4-:R-:W-:Y:S02]  /*8ab0*/  SHF.R.U32.HI R40, RZ, 0x8, R20 ;  /* 0x00000008ff287819 */ /* 0x010fe40000011614 */
[----:B------:R-:W-:Y:S02]  /*8ac0*/  SHF.R.U32.HI R39, RZ, 0x8, R21 ;  /* 0x00000008ff277819 */ /* 0x000fe40000011615 */
[----:B------:R-:W-:-:S02]  /*8ad0*/  SHF.R.U32.HI R36, RZ, 0x8, R22 ;  /* 0x00000008ff247819 */ /* 0x000fc40000011616 */
[--C-:B------:R-:W-:Y:S02]  /*8ae0*/  SHF.R.U32.HI R49, RZ, 0xa, R21.reuse ;  /* 0x0000000aff317819 */ /* 0x100fe40000011615 */
[----:B------:R-:W-:Y:S02]  /*8af0*/  LOP3.LUT R42, R21, 0x3f003f, RZ, 0xc0, !PT ;  /* 0x003f003f152a7812 */ /* 0x000fe400078ec0ff */
[----:B------:R-:W-:Y:S02]  /*8b00*/  SHF.R.U32.HI R51, RZ, 0x6, R21 ;  /* 0x00000006ff337819 */ /* 0x000fe40000011615 */
[----:B------:R-:W-:Y:S02]  /*8b10*/  LOP3.LUT R21, R14, 0xf000f, RZ, 0xc0, !PT ;  /* 0x000f000f0e157812 */ /* 0x000fe400078ec0ff */
[----:B------:R-:W-:Y:S02]  /*8b20*/  LOP3.LUT R40, R13, 0x300030, R40, 0xf8, !PT ;  /* 0x003000300d287812 */ /* 0x000fe400078ef828 */
[----:B------:R-:W-:-:S02]  /*8b30*/  LOP3.LUT R39, R12, 0x300030, R39, 0xf8, !PT ;  /* 0x003000300c277812 */ /* 0x000fc400078ef827 */
[----:B------:R-:W-:Y:S02]  /*8b40*/  LOP3.LUT R36, R15, 0x300030, R36, 0xf8, !PT ;  /* 0x003000300f247812 */ /* 0x000fe400078ef824 */
[----:B------:R-:W0:Y:S01]  /*8b50*/  LDS.128 R12, [UR4+0x20] ;  /* 0x00002004ff0c7984 */ /* 0x000e220008000c00 */
[--C-:B------:R-:W-:Y:S02]  /*8b60*/  SHF.R.U32.HI R52, RZ, 0xa, R20.reuse ;  /* 0x0000000aff347819 */ /* 0x100fe40000011614 */
[----:B------:R-:W-:Y:S02]  /*8b70*/  LOP3.LUT R41, R20, 0x3f003f, RZ, 0xc0, !PT ;  /* 0x003f003f14297812 */ /* 0x000fe400078ec0ff */
[----:B------:R-:W-:Y:S02]  /*8b80*/  SHF.R.U32.HI R44, RZ, 0x6, R20 ;  /* 0x00000006ff2c7819 */ /* 0x000fe40000011614 */
[----:B---3--:R-:W-:Y:S02]  /*8b90*/  SHF.R.U32.HI R20, RZ, 0xc, R8 ;  /* 0x0000000cff147819 */ /* 0x008fe40000011608 */
[----:B------:R-:W-:-:S02]  /*8ba0*/  LOP3.LUT R35, R8, 0x3f003f, RZ, 0xc0, !PT ;  /* 0x003f003f08237812 */ /* 0x000fc400078ec0ff */
[----:B------:R-:W-:Y:S02]  /*8bb0*/  SHF.R.U32.HI R37, RZ, 0x6, R8 ;  /* 0x00000006ff257819 */ /* 0x000fe40000011608 */
[----:B------:R-:W-:Y:S02]  /*8bc0*/  SHF.R.U32.HI R8, RZ, 0xc, R9 ;  /* 0x0000000cff087819 */ /* 0x000fe40000011609 */
[--C-:B------:R-:W-:Y:S02]  /*8bd0*/  SHF.R.U32.HI R38, RZ, 0x8, R23.reuse ;  /* 0x00000008ff267819 */ /* 0x100fe40000011617 */
[----:B------:R-:W-:Y:S02]  /*8be0*/  LOP3.LUT R8, R8, 0xf000f, RZ, 0xc0, !PT ;  /* 0x000f000f08087812 */ /* 0x000fe400078ec0ff */
[----:B------:R-:W-:Y:S02]  /*8bf0*/  LOP3.LUT R56, R23, 0x3f003f, RZ, 0xc0, !PT ;  /* 0x003f003f17387812 */ /* 0x000fe400078ec0ff */
[----:B------:R-:W-:-:S02]  /*8c00*/  SHF.R.U32.HI R54, RZ, 0xa, R23 ;  /* 0x0000000aff367819 */ /* 0x000fc40000011617 */
[----:B------:R-:W-:Y:S02]  /*8c10*/  SHF.R.U32.HI R57, RZ, 0x6, R23 ;  /* 0x00000006ff397819 */ /* 0x000fe40000011617 */
[----:B------:R-:W-:Y:S02]  /*8c20*/  LOP3.LUT R33, R9, 0x3f003f, RZ, 0xc0, !PT ;  /* 0x003f003f09217812 */ /* 0x000fe400078ec0ff */
[----:B------:R-:W-:Y:S02]  /*8c30*/  SHF.R.U32.HI R34, RZ, 0x6, R9 ;  /* 0x00000006ff227819 */ /* 0x000fe40000011609 */
[----:B------:R-:W-:Y:S02]  /*8c40*/  LOP3.LUT R9, R20, 0xf000f, RZ, 0xc0, !PT ;  /* 0x000f000f14097812 */ /* 0x000fe400078ec0ff */
[----:B------:R-:W-:Y:S02]  /*8c50*/  LOP3.LUT R49, R8, 0x300030, R49, 0xf8, !PT ;  /* 0x0030003008317812 */ /* 0x000fe400078ef831 */
[----:B------:R-:W-:-:S02]  /*8c60*/  LOP3.LUT R61, R61, 0x64006400, RZ, 0xfc, !PT ;  /* 0x640064003d3d7812 */ /* 0x000fc400078efcff */
        /* <DEDUP_REMOVED lines=13> */
[----:B------:R-:W-:-:S02]  /*8d40*/  LOP3.LUT R8, R8, 0x64006400, RZ, 0xfc, !PT ;  /* 0x6400640008087812 */ /* 0x000fc400078efcff */
[----:B------:R-:W-:Y:S02]  /*8d50*/  SHF.R.U32.HI R53, RZ, 0xa, R22 ;  /* 0x0000000aff357819 */ /* 0x000fe40000011616 */
[----:B------:R-:W-:Y:S02]  /*8d60*/  SHF.R.U32.HI R11, RZ, 0xc, R11 ;  /* 0x0000000cff0b7819 */ /* 0x000fe4000001160b */
[----:B------:R-:W-:Y:S02]  /*8d70*/  LOP3.LUT R10, R21, 0xf000f, RZ, 0xc0, !PT ;  /* 0x000f000f150a7812 */ /* 0x000fe400078ec0ff */
[----:B------:R-:W-:Y:S02]  /*8d80*/  LOP3.LUT R58, R58, 0x64006400, RZ, 0xfc, !PT ;  /* 0x640064003a3a7812 */ /* 0x000fe400078efcff */
        /* <DEDUP_REMOVED lines=9> */
[-C--:B0-----:R-:W-:Y:S01]  /*8e20*/  HFMA2.MMA R8, R29, R12.reuse, RZ ;  /* 0x0000000c1d087235 */ /* 0x081fe200000000ff */
[----:B------:R-:W-:Y:S02]  /*8e30*/  LOP3.LUT R11, R11, 0xf000f, RZ, 0xc0, !PT ;  /* 0x000f000f0b0b7812 */ /* 0x000fe400078ec0ff */
[----:B------:R-:W-:Y:S01]  /*8e40*/  LOP3.LUT R53, R10, 0x300030, R53, 0xf8, !PT ;  /* 0x003000300a357812 */ /* 0x000fe200078ef835 */
[----:B------:R-:W-:Y:S01]  /*8e50*/  HFMA2.MMA R10, R23, R12, RZ ;  /* 0x0000000c170a7235 */ /* 0x000fe200000000ff */
[----:B------:R-:W-:Y:S01]  /*8e60*/  LOP3.LUT R22, R59, 0x64006400, RZ, 0xfc, !PT ;  /* 0x640064003b167812 */ /* 0x000fe200078efcff */
[----:B------:R-:W-:Y:S01]  /*8e70*/  HADD2 R26, R26, -1056, -1056 ;  /* 0xe420e4201a1a7430 */ /* 0x000fe20000000000 */
[----:B------:R-:W-:Y:S01]  /*8e80*/  LOP3.LUT R54, R11, 0x300030, R54, 0xf8, !PT ;  /* 0x003000300b367812 */ /* 0x000fe200078ef836 */
[----:B------:R-:W-:-:S02]  /*8e90*/  HADD2 R18, R9, -1056, -1056 ;  /* 0xe420e42009127430 */ /* 0x000fc40000000000 */
[-C--:B------:R-:W-:Y:S02]  /*8ea0*/  HFMA2 R11, R27, R12.reuse, RZ.H0_H0 ;  /* 0x0000000c1b0b7231 */ /* 0x080fe400000400ff */
[----:B------:R-:W-:Y:S02]  /*8eb0*/  HFMA2 R9, R21, R12, RZ.H0_H0 ;  /* 0x0000000c15097231 */ /* 0x000fe400000400ff */
[----:B------:R-:W-:Y:S01]  /*8ec0*/  HADD2 R22, R22, -1056, -1056 ;  /* 0xe420e42016167430 */ /* 0x000fe20000000000 */
[-C--:B------:R-:W-:Y:S01]  /*8ed0*/  HFMA2.MMA R58, R26, R13.reuse, R8 ;  /* 0x0000000d1a3a7235 */ /* 0x080fe20000000008 */
[-C--:B------:R-:W-:Y:S01]  /*8ee0*/  HFMA2 R61, R18, R13.reuse, R9 ;  /* 0x0000000d123d7231 */ /* 0x080fe20000000009 */
[----:B------:R-:W-:Y:S01]  /*8ef0*/  HFMA2.MMA R60, R20, R13, R10 ;  /* 0x0000000d143c7235 */ /* 0x000fe2000000000a */
[----:B------:R-:W-:Y:S02]  /*8f00*/  HFMA2 R59, R22, R13, R11 ;  /* 0x0000000d163b7231 */ /* 0x000fe4000000000b */
[----:B------:R-:W0:Y:S01]  /*8f10*/  LDS.128 R8, [UR4+0x30] ;  /* 0x00003004ff087984 */ /* 0x000e220008000c00 */
[----:B------:R-:W-:-:S02]  /*8f20*/  LOP3.LUT R35, R35, 0x64006400, RZ, 0xfc, !PT ;  /* 0x6400640023237812 */ /* 0x000fc400078efcff */
[----:B------:R-:W-:Y:S02]  /*8f30*/  LOP3.LUT R37, R37, 0x3f003f, RZ, 0xc0, !PT ;  /* 0x003f003f25257812 */ /* 0x000fe400078ec0ff */
        /* <DEDUP_REMOVED lines=217> */
.L_x_323:
        /* <DEDUP_REMOVED lines=8> */
.L_x_321:
[----:B------:R-:W-:-:S04]  /*9d50*/  LEA R16, R16, 0x40, 0x6 ;  /* 0x0000004010107811 */ /* 0x000fc800078e30ff */
[----:B------:R-:W-:-:S04]  /*9d60*/  IMNMX R9, R16, c[0x0][0x190], PT ;  /* 0x0000640010097a17 */ /* 0x000fc80003800200 */
[----:B------:R-:W-:-:S04]  /*9d70*/  ISETP.GE.AND P0, PT, R46, R9, PT ;  /* 0x000000092e00720c */ /* 0x000fc80003f06270 */
[----:B------:R-:W-:-:S13]  /*9d80*/  ISETP.GE.OR P0, PT, R46, c[0x0][0x1b0], P0 ;  /* 0x00006c002e007a0c */ /* 0x000fda0000706670 */
[----:B------:R-:W-:Y:S05]  /*9d90*/  @P0 BRA `(.L_x_325) ;  /* 0x0000251000000947 */ /* 0x000fea0003800000 */
.L_x_327:
[----:B------:R-:W-:Y:S01]  /*9da0*/  ISETP.NE.AND P0, PT, R46, R43, PT ;  /* 0x0000002b2e00720c */ /* 0x000fe20003f05270 */
[----:B------:R-:W-:Y:S02]  /*9db0*/  IMAD.MOV.U32 R8, RZ, RZ, c[0x0][0x18c] ;  /* 0x00006300ff087624 */ /* 0x000fe400078e00ff */
[----:B-----5:R-:W-:Y:S02]  /*9dc0*/  IMAD.MOV.U32 R12, RZ, RZ, R24 ;  /* 0x000000ffff0c7224 */ /* 0x020fe400078e0018 */
[----:B------:R-:W-:-:S04]  /*9dd0*/  IMAD.MOV.U32 R13, RZ, RZ, R25 ;  /* 0x000000ffff0d7224 */ /* 0x000fc800078e0019 */
[----:B------:R-:W-:Y:S02]  /*9de0*/  IMAD.WIDE R20, R8, 0x4, R12 ;  /* 0x0000000408147825 */ /* 0x000fe400078e020c */
[----:B------:R-:W5:Y:S02]  /*9df0*/  LDG.E.128.CONSTANT R12, [R12.64] ;  /* 0x000000060c0c7981 */ /* 0x000f64000c1e9d00 */
[----:B------:R-:W-:Y:S01]  /*9e00*/  @!P0 IADD3 R45, R45, 0x1, RZ ;  /* 0x000000012d2d8810 */ /* 0x000fe20007ffe0ff */
[----:B------:R-:W-:Y:S01]  /*9e10*/  @!P0 IMAD.MOV.U32 R11, RZ, RZ, 0x2 ;  /* 0x00000002ff0b8424 */ /* 0x000fe200078e00ff */
[----:B------:R-:W-:Y:S01]  /*9e20*/  @!P0 LEA R10, R46, 0x1, 0x1 ;  /* 0x000000012e0a8811 */ /* 0x000fe200078e08ff */
[----:B------:R-:W-:Y:S02]  /*9e30*/  IMAD.WIDE R32, R8, 0x4, R20 ;  /* 0x0000000408207825 */ /* 0x000fe400078e0214 */
[----:B------:R-:W5:Y:S02]  /*9e40*/  LDG.E.128.CONSTANT R20, [R20.64] ;  /* 0x0000000614147981 */ /* 0x000f64000c1e9d00 */
[----:B------:R-:W-:-:S02]  /*9e50*/  @!P0 IMAD R28, R45, 0x8, R1 ;  /* 0x000000082d1c8824 */ /* 0x000fc400078e0201 */
        /* <DEDUP_REMOVED lines=25> */
[----:B------:R-:W-:Y:S02]  /*9ff0*/  LOP3.LUT R36, R36, 0x10001, RZ, 0xc0, !PT ;  /* 0x0001000124247812 */ /* 0x000fe400078ec0ff */
[----:B------:R-:W-:Y:S02]  /*a000*/  LOP3.LUT R37, R37, 0x10001, RZ, 0xc0, !PT ;  /* 0x0001000125257812 */ /* 0x000fe400078ec0ff */
[----:B------:R-:W-:Y:S02]  /*a010*/  LOP3.LUT R38, R38, 0x10001, RZ, 0xc0, !PT ;  /* 0x0001000126267812 */ /* 0x000fe400078ec0ff */
[----:B------:R-:W-:Y:S02]  /*a020*/  SHF.R.U32.HI R71, RZ, 0xe, R21 ;  /* 0x0000000eff477819 */ /* 0x000fe40000011615 */
[----:B------:R-:W-:-:S02]  /*a030*/  SHF.R.U32.HI R20, RZ, 0xe, R22 ;  /* 0x0000000eff147819 */ /* 0x000fc40000011616 */
[----:B------:R-:W-:Y:S02]  /*a040*/  SHF.R.U32.HI R69, RZ, 0xe, R23 ;  /* 0x0000000eff457819 */ /* 0x000fe40000011617 */
[----:B------:R-:W-:Y:S02]  /*a050*/  LOP3.LUT R71, R36, 0x20002, R71, 0xf8, !PT ;  /* 0x0002000224477812 */ /* 0x000fe400078ef847 */
[----:B------:R-:W-:Y:S02]  /*a060*/  LOP3.LUT R85, R37, 0x20002, R20, 0xf8, !PT ;  /* 0x0002000225557812 */ /* 0x000fe400078ef814 */
[----:B------:R-:W-:Y:S02]  /*a070*/  LOP3.LUT R69, R38, 0x20002, R69, 0xf8, !PT ;  /* 0x0002000226457812 */ /* 0x000fe400078ef845 */
[----:B------:R-:W0:Y:S01]  /*a080*/  LDS.128 R36, [UR4] ;  /* 0x00000004ff247984 */ /* 0x000e220008000c00 */
[----:B------:R-:W-:Y:S02]  /*a090*/  SHF.R.U32.HI R18, RZ, 0xf, R12 ;  /* 0x0000000fff127819 */ /* 0x000fe4000001160c */
[----:B------:R-:W-:-:S02]  /*a0a0*/  LOP3.LUT R57, R12, 0x1f001f, RZ, 0xc0, !PT ;  /* 0x001f001f0c397812 */ /* 0x000fc400078ec0ff */
[----:B------:R-:W-:Y:S02]  /*a0b0*/  LOP3.LUT R18, R18, 0x10001, RZ, 0xc0, !PT ;  /* 0x0001000112127812 */ /* 0x000fe400078ec0ff */
[----:B------:R-:W-:Y:S02]  /*a0c0*/  LOP3.LUT R17, R12, 0x3e003e0, RZ, 0xc0, !PT ;  /* 0x03e003e00c117812 */ /* 0x000fe400078ec0ff */
[----:B------:R-:W-:Y:S02]  /*a0d0*/  SHF.R.U32.HI R49, RZ, 0xa, R12 ;  /* 0x0000000aff317819 */ /* 0x000fe4000001160c */
[C---:B------:R-:W-:Y:S02]  /*a0e0*/  LOP3.LUT R59, R13.reuse, 0x1f001f, RZ, 0xc0, !PT ;  /* 0x001f001f0d3b7812 */ /* 0x040fe400078ec0ff */
[----:B------:R-:W-:Y:S02]  /*a0f0*/  LOP3.LUT R16, R13, 0x3e003e0, RZ, 0xc0, !PT ;  /* 0x03e003e00d107812 */ /* 0x000fe400078ec0ff */
[----:B------:R-:W-:-:S02]  /*a100*/  SHF.R.U32.HI R50, RZ, 0xa, R13 ;  /* 0x0000000aff327819 */ /* 0x000fc4000001160d */
[C---:B------:R-:W-:Y:S02]  /*a110*/  LOP3.LUT R64, R21.reuse, 0x1f001f, RZ, 0xc0, !PT ;  /* 0x001f001f15407812 */ /* 0x040fe400078ec0ff */
[----:B------:R-:W-:Y:S02]  /*a120*/  LOP3.LUT R12, R21, 0x3e003e0, RZ, 0xc0, !PT ;  /* 0x03e003e0150c7812 */ /* 0x000fe400078ec0ff */
[----:B------:R-:W-:Y:S02]  /*a130*/  SHF.R.U32.HI R53, RZ, 0xa, R21 ;  /* 0x0000000aff357819 */ /* 0x000fe40000011615 */
[C---:B------:R-:W-:Y:S02]  /*a140*/  LOP3.LUT R65, R22.reuse, 0x1f001f, RZ, 0xc0, !PT ;  /* 0x001f001f16417812 */ /* 0x040fe400078ec0ff */
[----:B------:R-:W-:Y:S02]  /*a150*/  LOP3.LUT R13, R22, 0x3e003e0, RZ, 0xc0, !PT ;  /* 0x03e003e0160d7812 */ /* 0x000fe400078ec0ff */
[----:B------:R-:W-:-:S02]  /*a160*/  SHF.R.U32.HI R56, RZ, 0xa, R22 ;  /* 0x0000000aff387819 */ /* 0x000fc40000011616 */
[----:B------:R-:W-:Y:S02]  /*a170*/  LOP3.LUT R80, R18, 0x20002, R15, 0xf8, !PT ;  /* 0x0002000212507812 */ /* 0x000fe400078ef80f */
[----:B------:R-:W-:Y:S02]  /*a180*/  LOP3.LUT R21, R33, 0x3e003e0, RZ, 0xc0, !PT ;  /* 0x03e003e021157812 */ /* 0x000fe400078ec0ff */
[----:B------:R-:W-:Y:S02]  /*a190*/  LOP3.LUT R41, R35, 0x3e003e0, RZ, 0xc0, !PT ;  /* 0x03e003e023297812 */ /* 0x000fe400078ec0ff */
[----:B------:R-:W-:Y:S02]  /*a1a0*/  LOP3.LUT R18, R32, 0x3e003e0, RZ, 0xc0, !PT ;  /* 0x03e003e020127812 */ /* 0x000fe400078ec0ff */
[----:B------:R-:W-:Y:S02]  /*a1b0*/  LOP3.LUT R20, R24, 0x3e003e0, RZ, 0xc0, !PT ;  /* 0x03e003e018147812 */ /* 0x000fe400078ec0ff */
[----:B------:R-:W-:-:S02]  /*a1c0*/  LOP3.LUT R22, R25, 0x3e003e0, RZ, 0xc0, !PT ;  /* 0x03e003e019167812 */ /* 0x000fc400078ec0ff */
[C---:B------:R-:W-:Y:S02]  /*a1d0*/  LOP3.LUT R67, R14.reuse, 0x1f001f, RZ, 0xc0, !PT ;  /* 0x001f001f0e437812 */ /* 0x040fe400078ec0ff */
[----:B------:R-:W-:Y:S02]  /*a1e0*/  LOP3.LUT R9, R14, 0x3e003e0, RZ, 0xc0, !PT ;  /* 0x03e003e00e097812 */ /* 0x000fe400078ec0ff */
[----:B------:R-:W-:Y:S02]  /*a1f0*/  SHF.R.U32.HI R52, RZ, 0xa, R14 ;  /* 0x0000000aff347819 */ /* 0x000fe4000001160e */
[----:B------:R-:W-:Y:S02]  /*a200*/  LOP3.LUT R54, R27, 0x3e003e0, RZ, 0xc0, !PT ;  /* 0x03e003e01b367812 */ /* 0x000fe400078ec0ff */
[----:B------:R-:W-:Y:S02]  /*a210*/  LOP3.LUT R63, R10, 0x64006400, RZ, 0xfc, !PT ;  /* 0x640064000a3f7812 */ /* 0x000fe400078efcff */
[----:B------:R-:W-:-:S02]  /*a220*/  LOP3.LUT R66, R23, 0x1f001f, RZ, 0xc0, !PT ;  /* 0x001f001f17427812 */ /* 0x000fc400078ec0ff */
[----:B------:R-:W-:Y:S02]  /*a230*/  LOP3.LUT R14, R23, 0x3e003e0, RZ, 0xc0, !PT ;  /* 0x03e003e0170e7812 */ /* 0x000fe400078ec0ff */
[----:B------:R-:W-:Y:S02]  /*a240*/  SHF.R.U32.HI R58, RZ, 0xa, R23 ;  /* 0x0000000aff3a7819 */ /* 0x000fe40000011617 */
[----:B------:R-:W-:Y:S02]  /*a250*/  LOP3.LUT R11, R11, 0x64006400, RZ, 0xfc, !PT ;  /* 0x640064000b0b7812 */ /* 0x000fe400078efcff */
[----:B------:R-:W-:Y:S02]  /*a260*/  LOP3.LUT R23, R16, 0x64006400, RZ, 0xfc, !PT ;  /* 0x6400640010177812 */ /* 0x000fe400078efcff */
[----:B------:R-:W-:Y:S02]  /*a270*/  LOP3.LUT R77, R13, 0x64006400, RZ, 0xfc, !PT ;  /* 0x640064000d4d7812 */ /* 0x000fe400078efcff */
        /* <DEDUP_REMOVED lines=36> */
[----:B------:R-:W-:Y:S01]  /*a4c0*/  HADD2 R79, R57, -1040, -1040 ;  /* 0xe410e410394f7430 */ /* 0x000fe20000000000 */
[----:B------:R-:W-:Y:S01]  /*a4d0*/  LOP3.LUT R81, R50, 0x64006400, RZ, 0xfc, !PT ;  /* 0x6400640032517812 */ /* 0x000fe200078efcff */
[----:B------:R-:W-:Y:S01]  /*a4e0*/  HADD2 R57, R68, -1040, -1040 ;  /* 0xe410e41044397430 */ /* 0x000fe20000000000 */
[----:B------:R-:W-:Y:S01]  /*a4f0*/  LOP3.LUT R62, R62, 0x64006400, RZ, 0xfc, !PT ;  /* 0x640064003e3e7812 */ /* 0x000fe200078efcff */
[----:B------:R-:W-:Y:S01]  /*a500*/  HADD2 R83, R49, -1040, -1040 ;  /* 0xe410e41031537430 */ /* 0x000fe20000000000 */
[----:B------:R-:W-:Y:S01]  /*a510*/  LOP3.LUT R64, R64, 0x64006400, RZ, 0xfc, !PT ;  /* 0x6400640040407812 */ /* 0x000fe200078efcff */
[----:B0-----:R-:W-:Y:S01]  /*a520*/  HFMA2.MMA R68, R79, R36, RZ ;  /* 0x000000244f447235 */ /* 0x001fe200000000ff */
[----:B------:R-:W-:Y:S01]  /*a530*/  HFMA2 R74, R57, R36, RZ.H0_H0 ;  /* 0x00000024394a7231 */ /* 0x000fe200000400ff */
[----:B------:R-:W-:Y:S01]  /*a540*/  LOP3.LUT R50, R66, 0x64006400, RZ, 0xfc, !PT ;  /* 0x6400640042327812 */ /* 0x000fe200078efcff */
[----:B------:R-:W-:Y:S01]  /*a550*/  HADD2 R81, R81, -1040, -1040 ;  /* 0xe410e41051517430 */ /* 0x000fe20000000000 */
[----:B------:R-:W-:Y:S01]  /*a560*/  LOP3.LUT R51, R51, 0x1f001f, RZ, 0xc0, !PT ;  /* 0x001f001f33337812 */ /* 0x000fe200078ec0ff */
[----:B------:R-:W-:Y:S01]  /*a570*/  HADD2 R66, R64, -1040, -1040 ;  /* 0xe410e41040427430 */ /* 0x000fe20000000000 */
[----:B------:R-:W-:Y:S01]  /*a580*/  HFMA2.MMA R68, R72, R37, R68 ;  /* 0x0000002548447235 */ /* 0x000fe20000000044 */
[----:B------:R-:W-:Y:S01]  /*a590*/  HADD2 R50, R50, -1040, -1040 ;  /* 0xe410e41032327430 */ /* 0x000fe20000000000 */
[----:B------:R-:W-:-:S02]  /*a5a0*/  LOP3.LUT R56, R56, 0x1f001f, RZ, 0xc0, !PT ;  /* 0x001f001f38387812 */ /* 0x000fc400078ec0ff */
[----:B------:R-:W-:Y:S02]  /*a5b0*/  LOP3.LUT R58, R58, 0x1f001f, RZ, 0xc0, !PT ;  /* 0x001f001f3a3a7812 */ /* 0x000fe400078ec0ff */
[----:B------:R-:W-:Y:S02]  /*a5c0*/  LOP3.LUT R64, R51, 0x64006400, RZ, 0xfc, !PT ;  /* 0x6400640033407812 */ /* 0x000fe400078efcff */
[----:B------:R-:W-:Y:S02]  /*a5d0*/  LOP3.LUT R56, R56, 0x64006400, RZ, 0xfc, !PT ;  /* 0x6400640038387812 */ /* 0x000fe400078efcff */
[----:B------:R-:W-:Y:S01]  /*a5e0*/  SHF.R.U32.HI R78, RZ, 0xd, R33 ;  /* 0x0000000dff4e7819 */ /* 0x000fe20000011621 */
[----:B------:R-:W-:Y:S01]  /*a5f0*/  HADD2 R64, R64, -1040, -1040 ;  /* 0xe410e41040407430 */ /* 0x000fe20000000000 */
[----:B------:R-:W-:Y:S02]  /*a600*/  SHF.R.U32.HI R82, RZ, 0xd, R35 ;  /* 0x0000000dff527819 */ /* 0x000fe40000011623 */
[----:B------:R-:W-:-:S02]  /*a610*/  ISETP.GE.AND P0, PT, R48, 0x2, PT ;  /* 0x000000023000780c */ /* 0x000fc40003f06270 */
[----:B--2---:R-:W-:Y:S02]  /*a620*/  LOP3.LUT R21, R28, 0x3e003e0, RZ, 0xc0, !PT ;  /* 0x03e003e01c157812 */ /* 0x004fe400078ec0ff */
[----:B------:R-:W-:Y:S02]  /*a630*/  LOP3.LUT R20, R29, 0x3e003e0, RZ, 0xc0, !PT ;  /* 0x03e003e01d147812 */ /* 0x000fe400078ec0ff */
[----:B------:R-:W-:Y:S02]  /*a640*/  LOP3.LUT R18, R30, 0x3e003e0, RZ, 0xc0, !PT ;  /* 0x03e003e01e127812 */ /* 0x000fe400078ec0ff */
[----:B------:R-:W-:Y:S02]  /*a650*/  LOP3.LUT R16, R31, 0x3e003e0, RZ, 0xc0, !PT ;  /* 0x03e003e01f107812 */ /* 0x000fe400078ec0ff */
[----:B------:R-:W-:Y:S02]  /*a660*/  LOP3.LUT R21, R21, 0x64006400, RZ, 0xfc, !PT ;  /* 0x6400640015157812 */ /* 0x000fe400078efcff */
[----:B------:R-:W-:-:S02]  /*a670*/  LOP3.LUT R23, R20, 0x64006400, RZ, 0xfc, !PT ;  /* 0x6400640014177812 */ /* 0x000fc400078efcff */
[----:B------:R-:W-:Y:S02]  /*a680*/  LOP3.LUT R73, R18, 0x64006400, RZ, 0xfc, !PT ;  /* 0x6400640012497812 */ /* 0x000fe400078efcff */
[----:B------:R-:W-:Y:S01]  /*a690*/  LOP3.LUT R75, R16, 0x64006400, RZ, 0xfc, !PT ;  /* 0x64006400104b7812 */ /* 0x000fe200078efcff */
[-C--:B------:R-:W-:Y:S01]  /*a6a0*/  HFMA2 R16, R17, R42.reuse.H0_H0, -48, -48 ;  /* 0xd200d20011107431 */ /* 0x080fe2000004002a */
[----:B------:R-:W-:Y:S01]  /*a6b0*/  LOP3.LUT R87, R28, 0x1f001f, RZ, 0xc0, !PT ;  /* 0x001f001f1c577812 */ /* 0x000fe200078ec0ff */
[-C--:B------:R-:W-:Y:S01]  /*a6c0*/  HFMA2 R17, R21, R42.reuse.H0_H0, -48, -48 ;  /* 0xd200d20015117431 */ /* 0x080fe2000004002a */
[----:B------:R-:W-:Y:S01]  /*a6d0*/  SHF.R.U32.HI R86, RZ, 0xb, R31 ;  /* 0x0000000bff567819 */ /* 0x000fe2000001161f */
[-C--:B------:R-:W-:Y:S01]  /*a6e0*/  HFMA2 R18, R23, R42.reuse.H0_H0, -48, -48 ;  /* 0xd200d20017127431 */ /* 0x080fe2000004002a */
[----:B------:R-:W-:Y:S01]  /*a6f0*/  LOP3.LUT R87, R87, 0x64006400, RZ, 0xfc, !PT ;  /* 0x6400640057577812 */ /* 0x000fe200078efcff */
[-C--:B------:R-:W-:Y:S01]  /*a700*/  HFMA2 R40, R73, R42.reuse.H0_H0, -48, -48 ;  /* 0xd200d20049287431 */ /* 0x080fe2000004002a */
[----:B------:R-:W0:Y:S01]  /*a710*/  LDS.128 R20, [UR4+0x10] ;  /* 0x00001004ff147984 */ /* 0x000e220008000c00 */
[----:B------:R-:W-:Y:S01]  /*a720*/  HFMA2 R42, R75, R42.H0_H0, -48, -48 ;  /* 0xd200d2004b2a7431 */ /* 0x000fe2000004002a */
[----:B------:R-:W-:Y:S01]  /*a730*/  SHF.R.U32.HI R91, RZ, 0xa, R30 ;  /* 0x0000000aff5b7819 */ /* 0x000fe2000001161e */
[----:B------:R-:W-:Y:S01]  /*a740*/  HADD2 R75, R59, -1040, -1040 ;  /* 0xe410e4103b4b7430 */ /* 0x000fe20000000000 */
[----:B------:R-:W-:Y:S01]  /*a750*/  SHF.R.U32.HI R93, RZ, 0xa, R29 ;  /* 0x0000000aff5d7819 */ /* 0x000fe2000001161d */
[----:B------:R-:W-:Y:S01]  /*a760*/  HADD2 R59, R67, -1040, -1040 ;  /* 0xe410e410433b7430 */ /* 0x000fe20000000000 */
[----:B------:R-:W-:Y:S01]  /*a770*/  LOP3.LUT R91, R91, 0x1f001f, RZ, 0xc0, !PT ;  /* 0x001f001f5b5b7812 */ /* 0x000fe200078ec0ff */
[----:B------:R-:W-:Y:S01]  /*a780*/  HFMA2 R67, R75, R36, RZ.H0_H0 ;  /* 0x000000244b437231 */ /* 0x000fe200000400ff */
[----:B------:R-:W-:Y:S01]  /*a790*/  SHF.R.U32.HI R89, RZ, 0xa, R31 ;  /* 0x0000000aff597819 */ /* 0x000fe2000001161f */
[----:B------:R-:W-:Y:S01]  /*a7a0*/  HADD2 R87, R87, -1040, -1040 ;  /* 0xe410e41057577430 */ /* 0x000fe20000000000 */
[----:B------:R-:W-:Y:S01]  /*a7b0*/  LOP3.LUT R91, R91, 0x64006400, RZ, 0xfc, !PT ;  /* 0x640064005b5b7812 */ /* 0x000fe200078efcff */
[----:B------:R-:W-:Y:S01]  /*a7c0*/  HFMA2.MMA R73, R59, R36, RZ ;  /* 0x000000243b497235 */ /* 0x000fe200000000ff */
[----:B------:R-:W-:Y:S01]  /*a7d0*/  HFMA2 R36, R70, R37, R67 ;  /* 0x0000002546247231 */ /* 0x000fe20000000043 */
[----:B------:R-:W-:-:S02]  /*a7e0*/  LOP3.LUT R93, R93, 0x1f001f, RZ, 0xc0, !PT ;  /* 0x001f001f5d5d7812 */ /* 0x000fc400078ec0ff */
[----:B------:R-:W-:Y:S01]  /*a7f0*/  HADD2 R91, R91, -1040, -1040 ;  /* 0xe410e4105b5b7430 */ /* 0x000fe20000000000 */
[----:B------:R-:W-:Y:S01]  /*a800*/  LOP3.LUT R89, R89, 0x1f001f, RZ, 0xc0, !PT ;  /* 0x001f001f59597812 */ /* 0x000fe200078ec0ff */
[----:B------:R-:W-:Y:S01]  /*a810*/  HFMA2.MMA R67, R60, R37, R73 ;  /* 0x000000253c437235 */ /* 0x000fe20000000049 */
[----:B------:R-:W-:Y:S01]  /*a820*/  LOP3.LUT R73, R52, 0x1f001f, RZ, 0xc0, !PT ;  /* 0x001f001f34497812 */ /* 0x000fe200078ec0ff */
[----:B------:R-:W-:Y:S01]  /*a830*/  HFMA2 R37, R54, R37, R74 ;  /* 0x0000002536257231 */ /* 0x000fe2000000004a */
[----:B------:R-:W-:Y:S01]  /*a840*/  LOP3.LUT R74, R55, 0x1f001f, RZ, 0xc0, !PT ;  /* 0x001f001f374a7812 */ /* 0x000fe200078ec0ff */
[-C--:B------:R-:W-:Y:S01]  /*a850*/  HFMA2 R36, R81, R38.reuse, R36 ;  /* 0x0000002651247231 */ /* 0x080fe20000000024 */
[----:B------:R-:W-:Y:S02]  /*a860*/  LOP3.LUT R55, R73, 0x64006400, RZ, 0xfc, !PT ;  /* 0x6400640049377812 */ /* 0x000fe400078efcff */
[----:B------:R-:W-:Y:S01]  /*a870*/  LOP3.LUT R74, R74, 0x64006400, RZ, 0xfc, !PT ;  /* 0x640064004a4a7812 */ /* 0x000fe200078efcff */
[-C--:B------:R-:W-:Y:S01]  /*a880*/  HFMA2 R36, R66, R39.reuse, R36 ;  /* 0x0000002742247231 */ /* 0x080fe20000000024 */
[----:B------:R-:W-:Y:S01]  /*a890*/  LOP3.LUT R52, R65, 0x64006400, RZ, 0xfc, !PT ;  /* 0x6400640041347812 */ /* 0x000fe200078efcff */
[----:B------:R-:W-:Y:S01]  /*a8a0*/  HADD2 R55, R55, -1040, -1040 ;  /* 0xe410e41037377430 */ /* 0x000fe20000000000 */
        /* <DEDUP_REMOVED lines=8> */
[----:B------:R-:W-:Y:S01]  /*a930*/  HFMA2 R73, R49, R38, R37 ;  /* 0x0000002631497231 */ /* 0x000fe20000000025 */
[-C--:B------:R-:W-:Y:S01]  /*a940*/  HFMA2.MMA R38, R68, R39.reuse, R65 ;  /* 0x0000002744267235 */ /* 0x080fe20000000041 */
[----:B------:R-:W-:Y:S01]  /*a950*/  HADD2 R58, R56, -1040, -1040 ;  /* 0xe410e410383a7430 */ /* 0x000fe20000000000 */
[----:B------:R-:W-:Y:S01]  /*a960*/  LOP3.LUT R65, R33, 0x1f001f, RZ, 0xc0, !PT ;  /* 0x001f001f21417812 */ /* 0x000fe200078ec0ff */
[----:B------:R-:W-:Y:S01]  /*a970*/  HFMA2.MMA R37, R52, R39, R67 ;  /* 0x0000002734257235 */ /* 0x000fe20000000043 */
[----:B------:R-:W-:Y:S01]  /*a980*/  HFMA2 R39, R50, R39, R73 ;  /* 0x0000002732277231 */ /* 0x000fe20000000049 */
[----:B------:R-:W-:Y:S01]  /*a990*/  LOP3.LUT R67, R32, 0x1f001f, RZ, 0xc0, !PT ;  /* 0x001f001f20437812 */ /* 0x000fe200078ec0ff */
[-C--:B0-----:R-:W-:Y:S01]  /*a9a0*/  HFMA2 R73, R61, R20.reuse, R36 ;  /* 0x000000143d497231 */ /* 0x081fe20000000024 */
[-C--:B------:R-:W-:Y:S01]  /*a9b0*/  HFMA2.MMA R38, R63, R20.reuse, R38 ;  /* 0x000000143f267235 */ /* 0x080fe20000000026 */
[----:B------:R-:W-:Y:S01]  /*a9c0*/  HFMA2 R36, R10, R20, R39 ;  /* 0x000000140a247231 */ /* 0x000fe20000000027 */
[----:B------:R-:W-:Y:S01]  /*a9d0*/  LOP3.LUT R39, R53, 0x1f001f, RZ, 0xc0, !PT ;  /* 0x001f001f35277812 */ /* 0x000fe200078ec0ff */
[----:B------:R-:W-:Y:S01]  /*a9e0*/  HFMA2.MMA R37, R9, R20, R37 ;  /* 0x0000001409257235 */ /* 0x000fe20000000025 */
[----:B------:R-:W-:Y:S01]  /*a9f0*/  LOP3.LUT R20, R35, 0x1f001f, RZ, 0xc0, !PT ;  /* 0x001f001f23147812 */ /* 0x000fe200078ec0ff */
[----:B------:R-:W-:Y:S01]  /*aa00*/  HADD2 R56, R74, -1040, -1040 ;  /* 0xe410e4104a387430 */ /* 0x000fe20000000000 */
[----:B------:R-:W-:Y:S01]  /*aa10*/  LOP3.LUT R39, R39, 0x64006400, RZ, 0xfc, !PT ;  /* 0x6400640027277812 */ /* 0x000fe200078efcff */
[----:B------:R-:W-:Y:S01]  /*aa20*/  HADD2 R93, R93, -1040, -1040 ;  /* 0xe410e4105d5d7430 */ /* 0x000fe20000000000 */
[----:B------:R-:W-:Y:S01]  /*aa30*/  LOP3.LUT R53, R62, 0x64006400, RZ, 0xfc, !PT ;  /* 0x640064003e357812 */ /* 0x000fe200078efcff */
[-C--:B------:R-:W-:Y:S01]  /*aa40*/  HFMA2.MMA R74, R58, R21.reuse, R37 ;  /* 0x000000153a4a7235 */ /* 0x080fe20000000025 */
[----:B------:R-:W-:Y:S01]  /*aa50*/  LOP3.LUT R51, R20, 0x64006400, RZ, 0xfc, !PT ;  /* 0x6400640014337812 */ /* 0x000fe200078efcff */
[----:B------:R-:W-:Y:S01]  /*aa60*/  HADD2 R62, R39, -1040, -1040 ;  /* 0xe410e410273e7430 */ /* 0x000fe20000000000 */
[----:B------:R-:W-:Y:S01]  /*aa70*/  HFMA2.MMA R20, R64, R21, R38 ;  /* 0x0000001540147235 */ /* 0x000fe20000000026 */
[----:B------:R-:W-:Y:S01]  /*aa80*/  LOP3.LUT R67, R67, 0x64006400, RZ, 0xfc, !PT ;  /* 0x6400640043437812 */ /* 0x000fe200078efcff */
[----:B------:R-:W-:Y:S01]  /*aa90*/  HADD2 R53, R53, -1040, -1040 ;  /* 0xe410e41035357430 */ /* 0x000fe20000000000 */
[----:B------:R-:W-:Y:S01]  /*aaa0*/  LOP3.LUT R65, R65, 0x64006400, RZ, 0xfc, !PT ;  /* 0x6400640041417812 */ /* 0x000fe200078efcff */
[-C--:B------:R-:W-:Y:S01]  /*aab0*/  HFMA2 R73, R62, R21.reuse, R73 ;  /* 0x000000153e497231 */ /* 0x080fe20000000049 */
[----:B------:R-:W-:Y:S01]  /*aac0*/  SHF.R.U32.HI R33, RZ, 0xa, R33 ;  /* 0x0000000aff217819 */ /* 0x000fe20000011621 */
[----:B------:R-:W-:Y:S01]  /*aad0*/  HFMA2 R21, R56, R21, R36 ;  /* 0x0000001538157231 */ /* 0x000fe20000000024 */
[----:B------:R-:W-:Y:S01]  /*aae0*/  SHF.R.U32.HI R35, RZ, 0xa, R35 ;  /* 0x0000000aff237819 */ /* 0x000fe20000011623 */
[----:B------:R-:W0:Y:S01]  /*aaf0*/  LDS.128 R36, [UR4+0x20] ;  /* 0x00002004ff247984 */ /* 0x000e220008000c00 */
[----:B------:R-:W-:Y:S01]  /*ab00*/  HADD2 R67, R67, -1040, -1040 ;  /* 0xe410e41043437430 */ /* 0x000fe20000000000 */
[-C--:B------:R-:W-:Y:S01]  /*ab10*/  HFMA2.MMA R76, R53, R22.reuse, R74 ;  /* 0x00000016354c7235 */ /* 0x080fe2000000004a */
[----:B------:R-:W-:Y:S01]  /*ab20*/  HADD2 R65, R65, -1040, -1040 ;  /* 0xe410e41041417430 */ /* 0x000fe20000000000 */
[----:B------:R-:W-:Y:S01]  /*ab30*/  LOP3.LUT R33, R33, 0x1f001f, RZ, 0xc0, !PT ;  /* 0x001f001f21217812 */ /* 0x000fe200078ec0ff */
[----:B------:R-:W-:Y:S01]  /*ab40*/  HADD2 R51, R51, -1040, -1040 ;  /* 0xe410e41033337430 */ /* 0x000fe20000000000 */
[----:B------:R-:W-:Y:S01]  /*ab50*/  LOP3.LUT R35, R35, 0x1f001f, RZ, 0xc0, !PT ;  /* 0x001f001f23237812 */ /* 0x000fe200078ec0ff */
[----:B------:R-:W-:Y:S01]  /*ab60*/  HFMA2.MMA R20, R67, R22, R20 ;  /* 0x0000001643147235 */ /* 0x000fe20000000014 */
        /* <DEDUP_REMOVED lines=9> */
[----:B------:R-:W-:Y:S01]  /*ac00*/  LOP3.LUT R23, R71, 0x40004, R78, 0xf8, !PT ;  /* 0x0004000447177812 */ /* 0x000fe200078ef84e */
[----:B------:R-:W-:Y:S01]  /*ac10*/  HADD2 R73, R33, -1040, -1040 ;  /* 0xe410e41021497430 */ /* 0x000fe20000000000 */
[----:B------:R-:W-:Y:S01]  /*ac20*/  SHF.R.U32.HI R21, RZ, 0xd, R32 ;  /* 0x0000000dff157819 */ /* 0x000fe20000011620 */
[----:B------:R-:W-:Y:S01]  /*ac30*/  HADD2 R89, R89, -1040, -1040 ;  /* 0xe410e41059597430 */ /* 0x000fe20000000000 */
[----:B------:R-:W-:-:S02]  /*ac40*/  SHF.R.U32.HI R78, RZ, 0xd, R34 ;  /* 0x0000000dff4e7819 */ /* 0x000fc40000011622 */
[----:B------:R-:W-:Y:S02]  /*ac50*/  SHF.R.U32.HI R32, RZ, 0xa, R32 ;  /* 0x0000000aff207819 */ /* 0x000fe40000011620 */
[----:B------:R-:W-:Y:S02]  /*ac60*/  SHF.R.U32.HI R34, RZ, 0xa, R34 ;  /* 0x0000000aff227819 */ /* 0x000fe40000011622 */
[----:B------:R-:W-:Y:S02]  /*ac70*/  LOP3.LUT R32, R32, 0x1f001f, RZ, 0xc0, !PT ;  /* 0x001f001f20207812 */ /* 0x000fe400078ec0ff */
[----:B------:R-:W-:Y:S02]  /*ac80*/  LOP3.LUT R34, R34, 0x1f001f, RZ, 0xc0, !PT ;  /* 0x001f001f22227812 */ /* 0x000fe400078ec0ff */
[----:B------:R-:W-:Y:S02]  /*ac90*/  LOP3.LUT R32, R32, 0x64006400, RZ, 0xfc, !PT ;  /* 0x6400640020207812 */ /* 0x000fe400078efcff */
[----:B------:R-:W-:-:S02]  /*aca0*/  LOP3.LUT R34, R34, 0x64006400, RZ, 0xfc, !PT ;  /* 0x6400640022227812 */ /* 0x000fc400078efcff */
[----:B------:R-:W-:Y:S01]  /*acb0*/  LOP3.LUT R80, R80, 0x40004, R21, 0xf8, !PT ;  /* 0x0004000450507812 */ /* 0x000fe200078ef815 */
[----:B------:R-:W-:Y:S01]  /*acc0*/  HADD2 R77, R32, -1040, -1040 ;  /* 0xe410e410204d7430 */ /* 0x000fe20000000000 */
[----:B------:R-:W-:Y:S01]  /*acd0*/  LOP3.LUT R21, R69, 0x40004, R82, 0xf8, !PT ;  /* 0x0004000445157812 */ /* 0x000fe200078ef852 */
[----:B------:R-:W-:Y:S01]  /*ace0*/  HADD2 R71, R34, -1040, -1040 ;  /* 0xe410e41022477430 */ /* 0x000fe20000000000 */
[----:B------:R-:W-:Y:S01]  /*acf0*/  LOP3.LUT R34, R24, 0x1f001f, RZ, 0xc0, !PT ;  /* 0x001f001f18227812 */ /* 0x000fe200078ec0ff */
[----:B------:R-:W-:Y:S01]  /*ad00*/  HADD2 R69, R35, -1040, -1040 ;  /* 0xe410e41023457430 */ /* 0x000fe20000000000 */
[----:B------:R-:W-:Y:S01]  /*ad10*/  LOP3.LUT R35, R25, 0x1f001f, RZ, 0xc0, !PT ;  /* 0x001f001f19237812 */ /* 0x000fe200078ec0ff */
[-C--:B0-----:R-:W-:Y:S01]  /*ad20*/  HFMA2.MMA R32, R77, R36.reuse, R74 ;  /* 0x000000244d207235 */ /* 0x081fe2000000004a */
[-C--:B------:R-:W-:Y:S01]  /*ad30*/  HFMA2 R20, R73, R36.reuse, R20 ;  /* 0x0000002449147231 */ /* 0x080fe20000000014 */
[----:B------:R-:W-:Y:S01]  /*ad40*/  HFMA2.MMA R22, R71, R36, R22 ;  /* 0x0000002447167235 */ /* 0x000fe20000000016 */
[----:B------:R-:W-:Y:S01]  /*ad50*/  HFMA2 R33, R69, R36, R76 ;  /* 0x0000002445217231 */ /* 0x000fe2000000004c */
[----:B------:R-:W-:-:S02]  /*ad60*/  LOP3.LUT R36, R26, 0x1f001f, RZ, 0xc0, !PT ;  /* 0x001f001f1a247812 */ /* 0x000fc400078ec0ff */
[----:B------:R-:W-:Y:S02]  /*ad70*/  LOP3.LUT R34, R34, 0x64006400, RZ, 0xfc, !PT ;  /* 0x6400640022227812 */ /* 0x000fe400078efcff */
[----:B------:R-:W-:Y:S02]  /*ad80*/  LOP3.LUT R74, R27, 0x1f001f, RZ, 0xc0, !PT ;  /* 0x001f001f1b4a7812 */ /* 0x000fe400078ec0ff */
[----:B------:R-:W-:Y:S02]  /*ad90*/  LOP3.LUT R36, R36, 0x64006400, RZ, 0xfc, !PT ;  /* 0x6400640024247812 */ /* 0x000fe400078efcff */
[----:B------:R-:W-:Y:S02]  /*ada0*/  LOP3.LUT R35, R35, 0x64006400, RZ, 0xfc, !PT ;  /* 0x6400640023237812 */ /* 0x000fe400078efcff */
[----:B------:R-:W-:Y:S01]  /*adb0*/  LOP3.LUT R85, R85, 0x40004, R78, 0xf8, !PT ;  /* 0x0004000455557812 */ /* 0x000fe200078ef84e */
[----:B------:R-:W-:Y:S01]  /*adc0*/  HADD2 R78, R34, -1040, -1040 ;  /* 0xe410e410224e7430 */ /* 0x000fe20000000000 */
[----:B------:R-:W-:Y:S01]  /*add0*/  LOP3.LUT R82, R74, 0x64006400, RZ, 0xfc, !PT ;  /* 0x640064004a527812 */ /* 0x000fe200078efcff */
[----:B------:R-:W-:-:S02]  /*ade0*/  HADD2 R74, R36, -1040, -1040 ;  /* 0xe410e410244a7430 */ /* 0x000fc40000000000 */
[----:B------:R-:W-:Y:S02]  /*adf0*/  HADD2 R76, R35, -1040, -1040 ;  /* 0xe410e410234c7430 */ /* 0x000fe40000000000 */
[----:B------:R-:W-:Y:S01]  /*ae00*/  HADD2 R36, R82, -1040, -1040 ;  /* 0xe410e41052247430 */ /* 0x000fe20000000000 */
        /* <DEDUP_REMOVED lines=8> */
[----:B------:R-:W-:-:S02]  /*ae90*/  SHF.R.U32.HI R38, RZ, 0xc, R26 ;  /* 0x0000000cff267819 */ /* 0x000fc4000001161a */
[----:B------:R-:W-:Y:S02]  /*aea0*/  SHF.R.U32.HI R26, RZ, 0xa, R26 ;  /* 0x0000000aff1a7819 */ /* 0x000fe4000001161a */
[--C-:B------:R-:W-:Y:S02]  /*aeb0*/  SHF.R.U32.HI R35, RZ, 0xc, R24.reuse ;  /* 0x0000000cff237819 */ /* 0x100fe40000011618 */
[----:B------:R-:W-:Y:S02]  /*aec0*/  LOP3.LUT R26, R26, 0x1f001f, RZ, 0xc0, !PT ;  /* 0x001f001f1a1a7812 */ /* 0x000fe400078ec0ff */
[----:B------:R-:W-:Y:S02]  /*aed0*/  SHF.R.U32.HI R24, RZ, 0xa, R24 ;  /* 0x0000000aff187819 */ /* 0x000fe40000011618 */
[----:B------:R-:W-:Y:S02]  /*aee0*/  LOP3.LUT R26, R26, 0x64006400, RZ, 0xfc, !PT ;  /* 0x640064001a1a7812 */ /* 0x000fe400078efcff */
[----:B------:R-:W-:-:S02]  /*aef0*/  LOP3.LUT R85, R85, 0x80008, R38, 0xf8, !PT ;  /* 0x0008000855557812 */ /* 0x000fc400078ef826 */
[--C-:B------:R-:W-:Y:S02]  /*af00*/  SHF.R.U32.HI R38, RZ, 0xc, R27.reuse ;  /* 0x0000000cff267819 */ /* 0x100fe4000001161b */
[----:B------:R-:W-:Y:S02]  /*af10*/  LOP3.LUT R24, R24, 0x1f001f, RZ, 0xc0, !PT ;  /* 0x001f001f18187812 */ /* 0x000fe400078ec0ff */
[----:B------:R-:W-:Y:S02]  /*af20*/  SHF.R.U32.HI R27, RZ, 0xa, R27 ;  /* 0x0000000aff1b7819 */ /* 0x000fe4000001161b */
[----:B------:R-:W-:Y:S01]  /*af30*/  LOP3.LUT R35, R80, 0x80008, R35, 0xf8, !PT ;  /* 0x0008000850237812 */ /* 0x000fe200078ef823 */
[----:B------:R-:W-:Y:S01]  /*af40*/  HADD2 R80, R26, -1040, -1040 ;  /* 0xe410e4101a507430 */ /* 0x000fe20000000000 */
[----:B------:R-:W-:Y:S02]  /*af50*/  LOP3.LUT R24, R24, 0x64006400, RZ, 0xfc, !PT ;  /* 0x6400640018187812 */ /* 0x000fe400078efcff */
[----:B------:R-:W-:-:S02]  /*af60*/  LOP3.LUT R27, R27, 0x1f001f, RZ, 0xc0, !PT ;  /* 0x001f001f1b1b7812 */ /* 0x000fc400078ec0ff */
[--C-:B------:R-:W-:Y:S01]  /*af70*/  SHF.R.U32.HI R32, RZ, 0xc, R25.reuse ;  /* 0x0000000cff207819 */ /* 0x100fe20000011619 */
[----:B------:R-:W-:Y:S01]  /*af80*/  HADD2 R84, R24, -1040, -1040 ;  /* 0xe410e41018547430 */ /* 0x000fe20000000000 */
[----:B------:R-:W-:Y:S01]  /*af90*/  LOP3.LUT R27, R27, 0x64006400, RZ, 0xfc, !PT ;  /* 0x640064001b1b7812 */ /* 0x000fe200078efcff */
[-C--:B------:R-:W-:Y:S01]  /*afa0*/  HFMA2.MMA R26, R80, R39.reuse, R20 ;  /* 0x00000027501a7235 */ /* 0x080fe20000000014 */
[----:B------:R-:W-:Y:S02]  /*afb0*/  SHF.R.U32.HI R20, RZ, 0xb, R28 ;  /* 0x0000000bff147819 */ /* 0x000fe4000001161c */
[----:B------:R-:W-:Y:S01]  /*afc0*/  LOP3.LUT R37, R21, 0x80008, R38, 0xf8, !PT ;  /* 0x0008000815257812 */ /* 0x000fe200078ef826 */
[----:B------:R-:W-:Y:S01]  /*afd0*/  HADD2 R38, R27, -1040, -1040 ;  /* 0xe410e4101b267430 */ /* 0x000fe20000000000 */
[----:B------:R-:W-:Y:S01]  /*afe0*/  LOP3.LUT R32, R23, 0x80008, R32, 0xf8, !PT ;  /* 0x0008000817207812 */ /* 0x000fe200078ef820 */
[----:B------:R-:W-:Y:S01]  /*aff0*/  HFMA2.MMA R27, R84, R39, R22 ;  /* 0x00000027541b7235 */ /* 0x000fe20000000016 */
[----:B------:R-:W-:Y:S01]  /*b000*/  LOP3.LUT R35, R35, 0x100010, R20, 0xf8, !PT ;  /* 0x0010001023237812 */ /* 0x000fe200078ef814 */
[----:B------:R-:W-:Y:S01]  /*b010*/  HFMA2 R33, R38, R39, R33 ;  /* 0x0000002726217231 */ /* 0x000fe20000000021 */
[----:B------:R-:W0:Y:S01]  /*b020*/  LDS.128 R20, [UR4+0x30] ;  /* 0x00003004ff147984 */ /* 0x000e220008000c00 */
[----:B------:R-:W-:-:S02]  /*b030*/  SHF.R.U32.HI R25, RZ, 0xa, R25 ;  /* 0x0000000aff197819 */ /* 0x000fc40000011619 */
[----:B------:R-:W-:Y:S02]  /*b040*/  SHF.R.U32.HI R24, RZ, 0xb, R30 ;  /* 0x0000000bff187819 */ /* 0x000fe4000001161e */
[----:B------:R-:W-:Y:S02]  /*b050*/  LOP3.LUT R25, R25, 0x1f001f, RZ, 0xc0, !PT ;  /* 0x001f001f19197812 */ /* 0x000fe400078ec0ff */
[----:B------:R-:W-:Y:S02]  /*b060*/  LOP3.LUT R24, R85, 0x100010, R24, 0xf8, !PT ;  /* 0x0010001055187812 */ /* 0x000fe400078ef818 */
[----:B------:R-:W-:Y:S02]  /*b070*/  LOP3.LUT R25, R25, 0x64006400, RZ, 0xfc, !PT ;  /* 0x6400640019197812 */ /* 0x000fe400078efcff */
[----:B------:R-:W-:Y:S02]  /*b080*/  LOP3.LUT R85, R29, 0x1f001f, RZ, 0xc0, !PT ;  /* 0x001f001f1d557812 */ /* 0x000fe400078ec0ff */
[----:B------:R-:W-:Y:S01]  /*b090*/  LOP3.LUT R35, R35, 0x64006400, RZ, 0xfc, !PT ;  /* 0x6400640023237812 */ /* 0x000fe200078efcff */
[----:B------:R-:W-:Y:S01]  /*b0a0*/  HADD2 R82, R25, -1040, -1040 ;  /* 0xe410e41019527430 */ /* 0x000fe20000000000 */
[----:B------:R-:W-:-:S02]  /*b0b0*/  SHF.R.U32.HI R25, RZ, 0xb, R29 ;  /* 0x0000000bff197819 */ /* 0x000fc4000001161d */
[----:B------:R-:W-:Y:S01]  /*b0c0*/  LOP3.LUT R85, R85, 0x64006400, RZ, 0xfc, !PT ;  /* 0x6400640055557812 */ /* 0x000fe200078efcff */
[----:B------:R-:W-:Y:S01]  /*b0d0*/  HFMA2 R34, R82, R39, R34 ;  /* 0x0000002752227231 */ /* 0x000fe20000000022 */
[----:B------:R-:W-:Y:S01]  /*b0e0*/  LOP3.LUT R39, R30, 0x1f001f, RZ, 0xc0, !PT ;  /* 0x001f001f1e277812 */ /* 0x000fe200078ec0ff */
[----:B------:R-:W-:Y:S01]  /*b0f0*/  HADD2 R94, R35, -1040, -1040 ;  /* 0xe410e410235e7430 */ /* 0x000fe20000000000 */
[----:B------:R-:W-:Y:S01]  /*b100*/  LOP3.LUT R32, R32, 0x100010, R25, 0xf8, !PT ;  /* 0x0010001020207812 */ /* 0x000fe200078ef819 */
[----:B------:R-:W-:Y:S01]  /*b110*/  HADD2 R85, R85, -1040, -1040 ;  /* 0xe410e41055557430 */ /* 0x000fe20000000000 */
[----:B------:R-:W-:Y:S02]  /*b120*/  LOP3.LUT R25, R37, 0x100010, R86, 0xf8, !PT ;  /* 0x0010001025197812 */ /* 0x000fe400078ef856 */
[----:B------:R-:W-:Y:S02]  /*b130*/  LOP3.LUT R39, R39, 0x64006400, RZ, 0xfc, !PT ;  /* 0x6400640027277812 */ /* 0x000fe400078efcff */
[----:B------:R-:W-:-:S02]  /*b140*/  SHF.R.U32.HI R86, RZ, 0xa, R28 ;  /* 0x0000000aff567819 */ /* 0x000fc4000001161c */
[----:B------:R-:W-:Y:S01]  /*b150*/  LOP3.LUT R37, R31, 0x1f001f, RZ, 0xc0, !PT ;  /* 0x001f001f1f257812 */ /* 0x000fe200078ec0ff */
[----:B------:R-:W-:Y:S01]  /*b160*/  HADD2 R39, R39, -1040, -1040 ;  /* 0xe410e41027277430 */ /* 0x000fe20000000000 */
[----:B------:R-:W-:Y:S02]  /*b170*/  LOP3.LUT R86, R86, 0x1f001f, RZ, 0xc0, !PT ;  /* 0x001f001f56567812 */ /* 0x000fe400078ec0ff */
[----:B------:R-:W-:Y:S02]  /*b180*/  LOP3.LUT R37, R37, 0x64006400, RZ, 0xfc, !PT ;  /* 0x6400640025257812 */ /* 0x000fe400078efcff */
[----:B------:R-:W-:Y:S02]  /*b190*/  LOP3.LUT R86, R86, 0x64006400, RZ, 0xfc, !PT ;  /* 0x6400640056567812 */ /* 0x000fe400078efcff */
[----:B------:R-:W-:Y:S01]  /*b1a0*/  LOP3.LUT R24, R24, 0x64006400, RZ, 0xfc, !PT ;  /* 0x6400640018187812 */ /* 0x000fe200078efcff */
[----:B------:R-:W-:Y:S01]  /*b1b0*/  HADD2 R37, R37, -1040, -1040 ;  /* 0xe410e41025257430 */ /* 0x000fe20000000000 */
[----:B------:R-:W-:Y:S01]  /*b1c0*/  LOP3.LUT R32, R32, 0x64006400, RZ, 0xfc, !PT ;  /* 0x6400640020207812 */ /* 0x000fe200078efcff */
[-C--:B0-----:R-:W-:Y:S01]  /*b1d0*/  HFMA2.MMA R27, R87, R20.reuse, R27 ;  /* 0x00000014571b7235 */ /* 0x081fe2000000001b */
[----:B------:R-:W-:Y:S01]  /*b1e0*/  HADD2 R86, R86, -1040, -1040 ;  /* 0xe410e41056567430 */ /* 0x000fe20000000000 */
[----:B------:R-:W-:Y:S01]  /*b1f0*/  HFMA2.MMA R26, R39, R20, R26 ;  /* 0x00000014271a7235 */ /* 0x000fe2000000001a */
[-C--:B------:R-:W-:Y:S01]  /*b200*/  HFMA2 R34, R85, R20.reuse, R34 ;  /* 0x0000001455227231 */ /* 0x080fe20000000022 */
[----:B------:R-:W-:Y:S01]  /*b210*/  LOP3.LUT R25, R25, 0x64006400, RZ, 0xfc, !PT ;  /* 0x6400640019197812 */ /* 0x000fe200078efcff */
[----:B------:R-:W-:Y:S01]  /*b220*/  HFMA2 R33, R37, R20, R33 ;  /* 0x0000001425217231 */ /* 0x000fe20000000021 */
[-C--:B------:R-:W-:Y:S01]  /*b230*/  HFMA2.MMA R27, R17, R21.reuse, R27 ;  /* 0x00000015111b7235 */ /* 0x080fe2000000001b */
[----:B------:R-:W-:Y:S01]  /*b240*/  HADD2 R90, R24, -1040, -1040 ;  /* 0xe410e410185a7430 */ /* 0x000fe20000000000 */
[----:B------:R-:W-:Y:S01]  /*b250*/  HFMA2.MMA R26, R40, R21, R26 ;  /* 0x00000015281a7235 */ /* 0x000fe2000000001a */
[----:B------:R-:W-:-:S02]  /*b260*/  HFMA2 R20, R18, R21, R34 ;  /* 0x0000001512147231 */ /* 0x000fc40000000022 */
[----:B------:R-:W-:Y:S01]  /*b270*/  HFMA2 R21, R42, R21, R33 ;  /* 0x000000152a157231 */ /* 0x000fe20000000021 */
[-C--:B------:R-:W-:Y:S01]  /*b280*/  HFMA2.MMA R27, R86, R22.reuse, R27 ;  /* 0x00000016561b7235 */ /* 0x080fe2000000001b */
[-C--:B------:R-:W-:Y:S01]  /*b290*/  HFMA2 R20, R93, R22.reuse, R20 ;  /* 0x000000165d147231 */ /* 0x080fe20000000014 */
[----:B------:R-:W-:Y:S01]  /*b2a0*/  HFMA2.MMA R26, R91, R22, R26 ;  /* 0x000000165b1a7235 */ /* 0x000fe2000000001a */
[----:B------:R-:W-:Y:S02]  /*b2b0*/  HADD2 R92, R32, -1040, -1040 ;  /* 0xe410e410205c7430 */ /* 0x000fe40000000000 */
[----:B------:R-:W-:Y:S01]  /*b2c0*/  HFMA2 R21, R89, R22, R21 ;  /* 0x0000001659157231 */ /* 0x000fe20000000015 */
[-C--:B------:R-:W-:Y:S01]  /*b2d0*/  HFMA2.MMA R27, R94, R23.reuse, R27 ;  /* 0x000000175e1b7235 */ /* 0x080fe2000000001b */
[----:B------:R-:W-:Y:S01]  /*b2e0*/  HADD2 R88, R25, -1040, -1040 ;  /* 0xe410e41019587430 */ /* 0x000fe20000000000 */
[----:B------:R-:W-:Y:S01]  /*b2f0*/  HFMA2.MMA R26, R90, R23, R26 ;  /* 0x000000175a1a7235 */ /* 0x000fe2000000001a */
[----:B------:R-:W-:-:S02]  /*b300*/  HFMA2 R20, R92, R23, R20 ;  /* 0x000000175c147231 */ /* 0x000fc40000000014 */
[----:B------:R-:W-:Y:S02]  /*b310*/  HFMA2 R23, R88, R23, R21 ;  /* 0x0000001758177231 */ /* 0x000fe40000000015 */
[----:B------:R-:W-:Y:S02]  /*b320*/  HADD2 R21, R20.H0_H0, R20.H1_H1 ;  /* 0x3000001414157230 */ /* 0x000fe40000000800 */
        /* <DEDUP_REMOVED lines=9> */
[----:B------:R-:W-:Y:S01]  /*b3c0*/  ISETP.NE.AND P0, PT, R48, 0x2, PT ;  /* 0x000000023000780c */ /* 0x000fe20003f05270 */
        /* <DEDUP_REMOVED lines=13> */
[----:B------:R-:W-:-:S03]  /*b4a0*/  HFMA2 R27, R50, R23, R27 ;  /* 0x00000017321b7231 */ /* 0x000fc6000000001b */
[-C--:B------:R-:W-:Y:S02]  /*b4b0*/  HFMA2.MMA R26, R68, R23.reuse, R34 ;  /* 0x00000017441a7235 */ /* 0x080fe40000000022 */
[----:B------:R-:W-:Y:S02]  /*b4c0*/  HFMA2.MMA R25, R52, R23, R25 ;  /* 0x0000001734197235 */ /* 0x000fe40000000019 */
[----:B------:R-:W0:Y:S02]  /*b4d0*/  LDS.128 R20, [UR4+0x90] ;  /* 0x00009004ff147984 */ /* 0x000e240008000c00 */
[-C--:B0-----:R-:W-:Y:S01]  /*b4e0*/  HFMA2.MMA R32, R63, R20.reuse, R26 ;  /* 0x000000143f207235 */ /* 0x081fe2000000001a */
        /* <DEDUP_REMOVED lines=15> */
[----:B------:R-:W0:Y:S04]  /*b5e0*/  LDS.128 R20, [UR4+0xa0] ;  /* 0x0000a004ff147984 */ /* 0x000e280008000c00 */
[-C--:B0-----:R-:W-:Y:S01]  /*b5f0*/  HFMA2.MMA R25, R71, R20.reuse, R25 ;  /* 0x0000001447197235 */ /* 0x081fe20000000019 */
        /* <DEDUP_REMOVED lines=16> */
[-C--:B0-----:R-:W-:Y:S02]  /*b700*/  HFMA2.MMA R26, R87, R20.reuse, R26 ;  /* 0x00000014571a7235 */ /* 0x081fe4000000001a */
[-C--:B------:R-:W-:Y:S01]  /*b710*/  HFMA2 R24, R39, R20.reuse, R24 ;  /* 0x0000001427187231 */ /* 0x080fe20000000018 */
[----:B------:R-:W-:Y:S01]  /*b720*/  HFMA2.MMA R25, R85, R20, R25 ;  /* 0x0000001455197235 */ /* 0x000fe20000000019 */
[----:B------:R-:W-:-:S04]  /*b730*/  HFMA2 R27, R37, R20, R27 ;  /* 0x00000014251b7231 */ /* 0x000fc8000000001b */
[-C--:B------:R-:W-:Y:S02]  /*b740*/  HFMA2.MMA R24, R40, R21.reuse, R24 ;  /* 0x0000001528187235 */ /* 0x080fe40000000018 */
[----:B------:R-:W-:Y:S01]  /*b750*/  HFMA2.MMA R27, R42, R21, R27 ;  /* 0x000000152a1b7235 */ /* 0x000fe2000000001b */
[-C--:B------:R-:W-:Y:S02]  /*b760*/  HFMA2 R26, R17, R21.reuse, R26 ;  /* 0x00000015111a7231 */ /* 0x080fe4000000001a */
[----:B------:R-:W-:-:S04]  /*b770*/  HFMA2 R25, R18, R21, R25 ;  /* 0x0000001512197231 */ /* 0x000fc80000000019 */
[-C--:B------:R-:W-:Y:S01]  /*b780*/  HFMA2.MMA R26, R86, R22.reuse, R26 ;  /* 0x00000016561a7235 */ /* 0x080fe2000000001a */
[-C--:B------:R-:W-:Y:S01]  /*b790*/  HFMA2 R24, R91, R22.reuse, R24 ;  /* 0x000000165b187231 */ /* 0x080fe20000000018 */
[----:B------:R-:W-:Y:S01]  /*b7a0*/  HFMA2.MMA R25, R93, R22, R25 ;  /* 0x000000165d197235 */ /* 0x000fe20000000019 */
[----:B------:R-:W-:-:S04]  /*b7b0*/  HFMA2 R27, R89, R22, R27 ;  /* 0x00000016591b7231 */ /* 0x000fc8000000001b */
[-C--:B------:R-:W-:Y:S02]  /*b7c0*/  HFMA2.MMA R24, R90, R23.reuse, R24 ;  /* 0x000000175a187235 */ /* 0x080fe40000000018 */
[----:B------:R-:W-:Y:S01]  /*b7d0*/  HFMA2.MMA R27, R88, R23, R27 ;  /* 0x00000017581b7235 */ /* 0x000fe2000000001b */
        /* <DEDUP_REMOVED lines=12> */
[----:B------:R-:W-:Y:S01]  /*b8a0*/  ISETP.GE.AND P0, PT, R48, 0x4, PT ;  /* 0x000000043000780c */ /* 0x000fe20003f06270 */
        /* <DEDUP_REMOVED lines=76> */
[----:B------:R-:W0:Y:S04]  /*bd70*/  LDS.128 R20, [UR4+0x180] ;  /* 0x00018004ff147984 */ /* 0x000e280008000c00 */
        /* <DEDUP_REMOVED lines=12> */
[----:B------:R-:W0:Y:S01]  /*be40*/  LDS.128 R28, [UR4+0x1a0] ;  /* 0x0001a004ff1c7984 */ /* 0x000e220008000c00 */
[-C--:B------:R-:W-:Y:S01]  /*be50*/  HFMA2 R33, R66, R23.reuse, R33 ;  /* 0x0000001742217231 */ /* 0x080fe20000000021 */
[----:B------:R-:W-:Y:S01]  /*be60*/  HFMA2.MMA R60, R55, R22, R60 ;  /* 0x00000016373c7235 */ /* 0x000fe2000000003c */
[----:B------:R-:W-:Y:S02]  /*be70*/  HFMA2 R20, R50, R23, R20 ;  /* 0x0000001732147231 */ /* 0x000fe40000000014 */
[----:B------:R-:W-:Y:S02]  /*be80*/  HFMA2.MMA R68, R68, R23, R34 ;  /* 0x0000001744447235 */ /* 0x000fe40000000022 */
[----:B-1----:R-:W-:Y:S01]  /*be90*/  HFMA2.MMA R33, R61, R24, R33 ;  /* 0x000000183d217235 */ /* 0x002fe20000000021 */
[----:B------:R-:W-:Y:S01]  /*bea0*/  HFMA2 R20, R10, R24, R20 ;  /* 0x000000180a147231 */ /* 0x000fe20000000014 */
[----:B------:R-:W-:-:S03]  /*beb0*/  HFMA2.MMA R60, R52, R23, R60 ;  /* 0x00000017343c7235 */ /* 0x000fc6000000003c */
[----:B------:R-:W-:-:S03]  /*bec0*/  HFMA2 R20, R56, R25, R20 ;  /* 0x0000001938147231 */ /* 0x000fc60000000014 */
[----:B------:R-:W-:Y:S01]  /*bed0*/  HFMA2 R32, R63, R24, R68 ;  /* 0x000000183f207231 */ /* 0x000fe20000000044 */
[----:B------:R-:W-:Y:S01]  /*bee0*/  HFMA2.MMA R60, R9, R24, R60 ;  /* 0x00000018093c7235 */ /* 0x000fe2000000003c */
[----:B------:R-:W-:Y:S02]  /*bef0*/  HFMA2 R33, R62, R25, R33 ;  /* 0x000000193e217231 */ /* 0x000fe40000000021 */
[----:B------:R-:W-:Y:S02]  /*bf00*/  HFMA2 R20, R51, R26, R20 ;  /* 0x0000001a33147231 */ /* 0x000fe40000000014 */
[----:B------:R-:W-:Y:S02]  /*bf10*/  HFMA2.MMA R32, R64, R25, R32 ;  /* 0x0000001940207235 */ /* 0x000fe40000000020 */
[----:B------:R-:W-:Y:S01]  /*bf20*/  HFMA2.MMA R65, R65, R26, R33 ;  /* 0x0000001a41417235 */ /* 0x000fe20000000021 */
[----:B------:R-:W-:Y:S01]  /*bf30*/  HFMA2 R20, R13, R27, R20 ;  /* 0x0000001b0d147231 */ /* 0x000fe20000000014 */
[----:B------:R-:W-:-:S06]  /*bf40*/  HFMA2.MMA R60, R58, R25, R60 ;  /* 0x000000193a3c7235 */ /* 0x000fcc000000003c */
[----:B------:R-:W-:Y:S01]  /*bf50*/  HFMA2 R67, R67, R26, R32 ;  /* 0x0000001a43437231 */ /* 0x000fe20000000020 */
[----:B------:R-:W-:Y:S01]  /*bf60*/  HFMA2.MMA R60, R53, R26, R60 ;  /* 0x0000001a353c7235 */ /* 0x000fe2000000003c */
[----:B------:R-:W1:Y:S01]  /*bf70*/  LDS.128 R32, [UR4+0x1b0] ;  /* 0x0001b004ff207984 */ /* 0x000e620008000c00 */
[----:B------:R-:W-:-:S03]  /*bf80*/  HFMA2 R65, R11, R27, R65 ;  /* 0x0000001b0b417231 */ /* 0x000fc60000000041 */
[-C--:B------:R-:W-:Y:S02]  /*bf90*/  HFMA2.MMA R67, R44, R27.reuse, R67 ;  /* 0x0000001b2c437235 */ /* 0x080fe40000000043 */
[----:B------:R-:W-:Y:S01]  /*bfa0*/  HFMA2.MMA R60, R12, R27, R60 ;  /* 0x0000001b0c3c7235 */ /* 0x000fe2000000003c */
[-C--:B0-----:R-:W-:Y:S02]  /*bfb0*/  HFMA2 R20, R69, R28.reuse, R20 ;  /* 0x0000001c45147231 */ /* 0x081fe40000000014 */
[----:B------:R-:W-:Y:S01]  /*bfc0*/  HFMA2 R65, R73, R28, R65 ;  /* 0x0000001c49417231 */ /* 0x000fe20000000041 */
[-C--:B------:R-:W-:Y:S01]  /*bfd0*/  HFMA2.MMA R67, R77, R28.reuse, R67 ;  /* 0x0000001c4d437235 */ /* 0x080fe20000000043 */
[-C--:B------:R-:W-:Y:S01]  /*bfe0*/  HFMA2 R20, R36, R29.reuse, R20 ;  /* 0x0000001d24147231 */ /* 0x080fe20000000014 */
[----:B------:R-:W-:Y:S01]  /*bff0*/  HFMA2.MMA R60, R71, R28, R60 ;  /* 0x0000001c473c7235 */ /* 0x000fe2000000003c */
[----:B------:R-:W-:Y:S02]  /*c000*/  HFMA2 R65, R76, R29, R65 ;  /* 0x0000001d4c417231 */ /* 0x000fe40000000041 */
[----:B------:R-:W-:Y:S01]  /*c010*/  HFMA2 R20, R16, R30, R20 ;  /* 0x0000001e10147231 */ /* 0x000fe20000000014 */
[----:B------:R-:W-:-:S02]  /*c020*/  HFMA2.MMA R67, R78, R29, R67 ;  /* 0x0000001d4e437235 */ /* 0x000fc40000000043 */
[----:B------:R-:W-:-:S04]  /*c030*/  HFMA2.MMA R60, R74, R29, R60 ;  /* 0x0000001d4a3c7235 */ /* 0x000fc8000000003c */
[-C--:B------:R-:W-:Y:S01]  /*c040*/  HFMA2.MMA R67, R41, R30.reuse, R67 ;  /* 0x0000001e29437235 */ /* 0x080fe20000000043 */
[----:B------:R-:W-:Y:S01]  /*c050*/  HFMA2 R41, R14, R30, R65 ;  /* 0x0000001e0e297231 */ /* 0x000fe20000000041 */
[----:B------:R-:W-:-:S03]  /*c060*/  HFMA2.MMA R60, R15, R30, R60 ;  /* 0x0000001e0f3c7235 */ /* 0x000fc6000000003c */
[-C--:B------:R-:W-:Y:S01]  /*c070*/  HFMA2 R41, R82, R31.reuse, R41 ;  /* 0x0000001f52297231 */ /* 0x080fe20000000029 */
[-C--:B------:R-:W-:Y:S02]  /*c080*/  HFMA2.MMA R16, R84, R31.reuse, R67 ;  /* 0x0000001f54107235 */ /* 0x080fe40000000043 */
[----:B------:R-:W-:Y:S01]  /*c090*/  HFMA2.MMA R60, R80, R31, R60 ;  /* 0x0000001f503c7235 */ /* 0x000fe2000000003c */
[----:B------:R-:W-:-:S03]  /*c0a0*/  HFMA2 R31, R38, R31, R20 ;  /* 0x0000001f261f7231 */ /* 0x000fc60000000014 */
[-C--:B-1----:R-:W-:Y:S01]  /*c0b0*/  HFMA2.MMA R16, R87, R32.reuse, R16 ;  /* 0x0000002057107235 */ /* 0x082fe20000000010 */
[-C--:B------:R-:W-:Y:S01]  /*c0c0*/  HFMA2 R9, R85, R32.reuse, R41 ;  /* 0x0000002055097231 */ /* 0x080fe20000000029 */
        /* <DEDUP_REMOVED lines=21> */
[----:B------:R-:W-:Y:S02]  /*c220*/  HFMA2 R7, R20, R95, R7 ;  /* 0x0000005f14077231 */ /* 0x000fe40000000007 */
.L_x_326:
[----:B0-----:R-:W-:Y:S01]  /*c230*/  IADD3 R46, R46, 0x20, RZ ;  /* 0x000000202e2e7810 */ /* 0x001fe20007ffe0ff */
[----:B------:R-:W-:Y:S01]  /*c240*/  IMAD.WIDE R8, R8, 0x4, R98 ;  /* 0x0000000408087825 */ /* 0x000fe200078e0262 */
[----:B------:R-:W-:Y:S02]  /*c250*/  UIADD3 UR4, UR4, 0x40, URZ ;  /* 0x0000004004047890 */ /* 0x000fe4000fffe03f */
[C---:B------:R-:W-:Y:S01]  /*c260*/  ISETP.GE.AND P0, PT, R46.reuse, c[0x0][0x1b0], PT ;  /* 0x00006c002e007a0c */ /* 0x040fe20003f06270 */
[----:B-----5:R-:W-:Y:S01]  /*c270*/  IMAD.MOV.U32 R24, RZ, RZ, R8 ;  /* 0x000000ffff187224 */ /* 0x020fe200078e0008 */
[----:B------:R-:W-:Y:S01]  /*c280*/  ISETP.LT.AND P2, PT, R46, R47, PT ;  /* 0x0000002f2e00720c */ /* 0x000fe20003f41270 */
[----:B------:R-:W-:-:S12]  /*c290*/  IMAD.MOV.U32 R25, RZ, RZ, R9 ;  /* 0x000000ffff197224 */ /* 0x000fd800078e0009 */
[----:B------:R-:W-:Y:S05]  /*c2a0*/  @!P0 BRA P2, `(.L_x_327) ;  /* 0xffffdaf000008947 */ /* 0x000fea000103ffff */
.L_x_325:
        /* <DEDUP_REMOVED lines=9> */
[----:B------:R-:W-:-:S04]  /*c340*/  IMAD.WIDE R8, R8, R11, c[0x0][0x180] ;  /* 0x0000600008087625 */ /* 0x000fc800078e020b */
[----:B------:R-:W-:-:S05]  /*c350*/  IMAD.MOV.U32 R11, RZ, RZ, R2 ;  /* 0x000000ffff0b7224 */ /* 0x000fca00078e0002 */
[----:B------:R-:W2:Y:S01]  /*c360*/  ATOM.E.ADD.F16x2.RN.STRONG.GPU P0, RZ, [R8.64], R11 ;  /* 0x0000000b08ff798a */ /* 0x000ea2000810e9c6 */
[----:B------:R-:W-:Y:S01]  /*c370*/  BSSY B0, `(.L_x_328) ;  /* 0x000000e000007945 */ /* 0x000fe20003800000 */
[----:B--2---:R-:W-:Y:S05]  /*c380*/  @P0 BRA `(.L_x_329) ;  /* 0x000000c000000947 */ /* 0x004fea0003800000 */
[----:B------:R-:W0:Y:S02]  /*c390*/  QSPC.E.S P0, RZ, [R8] ;  /* 0x0000000008ff73aa */ /* 0x000e240000000500 */
[----:B0-----:R-:W-:Y:S05]  /*c3a0*/  @!P0 BRA `(.L_x_330) ;  /* 0x0000007000008947 */ /* 0x001fea0003800000 */
[----:B------:R-:W-:-:S05]  /*c3b0*/  LOP3.LUT R10, R8, 0xffffff, RZ, 0xc0, !PT ;  /* 0x00ffffff080a7812 */ /* 0x000fca00078ec0ff */
.L_x_331:
[----:B-----5:R-:W0:Y:S02]  /*c3c0*/  LDS R12, [R10] ;  /* 0x000000000a0c7984 */ /* 0x020e240000000800 */
[----:B0-----:R-:W-:-:S06]  /*c3d0*/  HADD2 R13, R12, R2 ;  /* 0x000000020c0d7230 */ /* 0x001fcc0000000000 */
[----:B------:R-:W0:Y:S02]  /*c3e0*/  ATOMS.CAST.SPIN R13, [R10], R12, R13 ;  /* 0x0000000c0a0d738d */ /* 0x000e24000180000d */
[----:B0-----:R-:W-:-:S13]  /*c3f0*/  ISETP.EQ.U32.AND P0, PT, R13, 0x1, PT ;  /* 0x000000010d00780c */ /* 0x001fda0003f02070 */
[----:B------:R-:W-:Y:S05]  /*c400*/  @!P0 BRA `(.L_x_331) ;  /* 0xffffffb000008947 */ /* 0x000fea000383ffff */
[----:B------:R-:W-:Y:S05]  /*c410*/  BRA `(.L_x_329) ;  /* 0x0000003000007947 */ /* 0x000fea0003800000 */
.L_x_330:
[----:B------:R-:W2:Y:S02]  /*c420*/  LD.E R2, [R8.64] ;  /* 0x0000000608027980 */ /* 0x000ea4000c101900 */
[----:B--2---:R-:W-:-:S05]  /*c430*/  IMAD.IADD R11, R11, 0x1, R2 ;  /* 0x000000010b0b7824 */ /* 0x004fca00078e0202 */
[----:B------:R0:W-:Y:S02]  /*c440*/  ST.E [R8.64], R11 ;  /* 0x0000000b08007985 */ /* 0x0001e4000c101906 */
.L_x_329:
[----:B------:R-:W-:Y:S05]  /*c450*/  BSYNC B0 ;  /* 0x0000000000007941 */ /* 0x000fea0003800000 */
.L_x_328:
[----:B------:R-:W2:Y:S01]  /*c460*/  ATOM.E.ADD.F16x2.RN.STRONG.GPU P0, RZ, [R8.64+0x4], R3 ;  /* 0x0000040308ff798a */ /* 0x000ea2000810e9c6 */
[----:B------:R-:W-:Y:S01]  /*c470*/  BSSY B0, `(.L_x_332) ;  /* 0x000000f000007945 */ /* 0x000fe20003800000 */
[----:B--2---:R-:W-:Y:S05]  /*c480*/  @P0 BRA `(.L_x_333) ;  /* 0x000000d000000947 */ /* 0x004fea0003800000 */
[----:B------:R-:W1:Y:S02]  /*c490*/  QSPC.E.S P0, RZ, [R8+0x4] ;  /* 0x0000040008ff73aa */ /* 0x000e640000000500 */
[----:B-1----:R-:W-:Y:S05]  /*c4a0*/  @!P0 BRA `(.L_x_334) ;  /* 0x0000008000008947 */ /* 0x002fea0003800000 */
[----:B------:R-:W-:-:S04]  /*c4b0*/  IADD3 R2, R8, 0x4, RZ ;  /* 0x0000000408027810 */ /* 0x000fc80007ffe0ff */
[----:B------:R-:W-:-:S05]  /*c4c0*/  LOP3.LUT R2, R2, 0xffffff, RZ, 0xc0, !PT ;  /* 0x00ffffff02027812 */ /* 0x000fca00078ec0ff */
.L_x_335:
[----:B------:R-:W1:Y:S02]  /*c4d0*/  LDS R10, [R2] ;  /* 0x00000000020a7984 */ /* 0x000e640000000800 */
[----:B01----:R-:W-:-:S10]  /*c4e0*/  HFMA2.MMA R11, R10, 1, 1, R3 ;  /* 0x3c003c000a0b7835 */ /* 0x003fd40000000003 */
[----:B------:R-:W0:Y:S02]  /*c4f0*/  ATOMS.CAST.SPIN R11, [R2], R10, R11 ;  /* 0x0000000a020b738d */ /* 0x000e24000180000b */
[----:B0-----:R-:W-:-:S13]  /*c500*/  ISETP.EQ.U32.AND P0, PT, R11, 0x1, PT ;  /* 0x000000010b00780c */ /* 0x001fda0003f02070 */
[----:B------:R-:W-:Y:S05]  /*c510*/  @!P0 BRA `(.L_x_335) ;  /* 0xffffffb000008947 */ /* 0x000fea000383ffff */
[----:B------:R-:W-:Y:S05]  /*c520*/  BRA `(.L_x_333) ;  /* 0x0000003000007947 */ /* 0x000fea0003800000 */
.L_x_334:
[----:B------:R-:W2:Y:S02]  /*c530*/  LD.E R2, [R8.64+0x4] ;  /* 0x0000040608027980 */ /* 0x000ea4000c101900 */
[----:B--2---:R-:W-:-:S05]  /*c540*/  IMAD.IADD R3, R3, 0x1, R2 ;  /* 0x0000000103037824 */ /* 0x004fca00078e0202 */
[----:B------:R1:W-:Y:S02]  /*c550*/  ST.E [R8.64+0x4], R3 ;  /* 0x0000040308007985 */ /* 0x0003e4000c101906 */
.L_x_333:
[----:B------:R-:W-:Y:S05]  /*c560*/  BSYNC B0 ;  /* 0x0000000000007941 */ /* 0x000fea0003800000 */
.L_x_332:
[----:B------:R-:W-:-:S13]  /*c570*/  ISETP.GE.AND P0, PT, R48, 0x2, PT ;  /* 0x000000023000780c */ /* 0x000fda0003f06270 */
[----:B------:R-:W-:Y:S05]  /*c580*/  @!P0 EXIT ;  /* 0x000000000000894d */ /* 0x000fea0003800000 */
[----:B-----5:R-:W-:-:S04]  /*c590*/  IMAD.MOV.U32 R13, RZ, RZ, c[0x0][0x18c] ;  /* 0x00006300ff0d7624 */ /* 0x020fc800078e00ff */
[----:B01----:R-:W-:-:S05]  /*c5a0*/  IMAD.WIDE R8, R13, 0x2, R8 ;  /* 0x000000020d087825 */ /* 0x003fca00078e0208 */
[----:B------:R-:W2:Y:S01]  /*c5b0*/  ATOM.E.ADD.F16x2.RN.STRONG.GPU P0, RZ, [R8.64], R4 ;  /* 0x0000000408ff798a */ /* 0x000ea2000810e9c6 */
[----:B------:R-:W-:Y:S01]  /*c5c0*/  BSSY B0, `(.L_x_336) ;  /* 0x000000e000007945 */ /* 0x000fe20003800000 */
[----:B--2---:R-:W-:Y:S05]  /*c5d0*/  @P0 BRA `(.L_x_337) ;  /* 0x000000c000000947 */ /* 0x004fea0003800000 */
[----:B------:R-:W0:Y:S02]  /*c5e0*/  QSPC.E.S P0, RZ, [R8] ;  /* 0x0000000008ff73aa */ /* 0x000e240000000500 */
[----:B0-----:R-:W-:Y:S05]  /*c5f0*/  @!P0 BRA `(.L_x_338) ;  /* 0x0000007000008947 */ /* 0x001fea0003800000 */
[----:B------:R-:W-:-:S05]  /*c600*/  LOP3.LUT R2, R8, 0xffffff, RZ, 0xc0, !PT ;  /* 0x00ffffff08027812 */ /* 0x000fca00078ec0ff */
.L_x_339:
[----:B------:R-:W0:Y:S02]  /*c610*/  LDS R10, [R2] ;  /* 0x00000000020a7984 */ /* 0x000e240000000800 */
[----:B0-----:R-:W-:-:S06]  /*c620*/  HADD2 R11, R10, R4 ;  /* 0x000000040a0b7230 */ /* 0x001fcc0000000000 */
[----:B------:R-:W0:Y:S02]  /*c630*/  ATOMS.CAST.SPIN R11, [R2], R10, R11 ;  /* 0x0000000a020b738d */ /* 0x000e24000180000b */
[----:B0-----:R-:W-:-:S13]  /*c640*/  ISETP.EQ.U32.AND P0, PT, R11, 0x1, PT ;  /* 0x000000010b00780c */ /* 0x001fda0003f02070 */
[----:B------:R-:W-:Y:S05]  /*c650*/  @!P0 BRA `(.L_x_339) ;  /* 0xffffffb000008947 */ /* 0x000fea000383ffff */
[----:B------:R-:W-:Y:S05]  /*c660*/  BRA `(.L_x_337) ;  /* 0x0000003000007947 */ /* 0x000fea0003800000 */
.L_x_338:
[----:B------:R-:W2:Y:S02]  /*c670*/  LD.E R2, [R8.64] ;  /* 0x0000000608027980 */ /* 0x000ea4000c101900 */
[----:B--2---:R-:W-:-:S05]  /*c680*/  IMAD.IADD R3, R4, 0x1, R2 ;  /* 0x0000000104037824 */ /* 0x004fca00078e0202 */
[----:B------:R0:W-:Y:S02]  /*c690*/  ST.E [R8.64], R3 ;  /* 0x0000000308007985 */ /* 0x0001e4000c101906 */
.L_x_337:
[----:B------:R-:W-:Y:S05]  /*c6a0*/  BSYNC B0 ;  /* 0x0000000000007941 */ /* 0x000fea0003800000 */
.L_x_336:
        /* <DEDUP_REMOVED lines=8> */
.L_x_343:
[----:B------:R-:W0:Y:S02]  /*c730*/  LDS R4, [R2] ;  /* 0x0000000002047984 */ /* 0x000e240000000800 */
[----:B0-----:R-:W-:-:S10]  /*c740*/  HFMA2.MMA R5, R4, 1, 1, R3 ;  /* 0x3c003c0004057835 */ /* 0x001fd40000000003 */
[----:B------:R-:W0:Y:S02]  /*c750*/  ATOMS.CAST.SPIN R5, [R2], R4, R5 ;  /* 0x000000040205738d */ /* 0x000e240001800005 */
[----:B0-----:R-:W-:-:S13]  /*c760*/  ISETP.EQ.U32.AND P0, PT, R5, 0x1, PT ;  /* 0x000000010500780c */ /* 0x001fda0003f02070 */
[----:B------:R-:W-:Y:S05]  /*c770*/  @!P0 BRA `(.L_x_343) ;  /* 0xffffffb000008947 */ /* 0x000fea000383ffff */
[----:B------:R-:W-:Y:S05]  /*c780*/  BRA `(.L_x_341) ;  /* 0x0000003000007947 */ /* 0x000fea0003800000 */
.L_x_342:
[----:B------:R-:W2:Y:S02]  /*c790*/  LD.E R2, [R8.64+0x4] ;  /* 0x0000040608027980 */ /* 0x000ea4000c101900 */
[----:B0-2---:R-:W-:-:S05]  /*c7a0*/  IMAD.IADD R3, R5, 0x1, R2 ;  /* 0x0000000105037824 */ /* 0x005fca00078e0202 */
[----:B------:R0:W-:Y:S02]  /*c7b0*/  ST.E [R8.64+0x4], R3 ;  /* 0x0000040308007985 */ /* 0x0001e4000c101906 */
.L_x_341:
[----:B------:R-:W-:Y:S05]  /*c7c0*/  BSYNC B0 ;  /* 0x0000000000007941 */ /* 0x000fea0003800000 */
.L_x_340:
[----:B------:R-:W-:-:S13]  /*c7d0*/  ISETP.NE.AND P0, PT, R48, 0x2, PT ;  /* 0x000000023000780c */ /* 0x000fda0003f05270 */
[----:B------:R-:W-:Y:S05]  /*c7e0*/  @!P0 EXIT ;  /* 0x000000000000894d */ /* 0x000fea0003800000 */
[----:B0-----:R-:W-:-:S04]  /*c7f0*/  IMAD.WIDE R8, R13, 0x2, R8 ;  /* 0x000000020d087825 */ /* 0x001fc800078e0208 */
[----:B------:R-:W-:-:S05]  /*c800*/  IMAD.MOV.U32 R3, RZ, RZ, R0 ;  /* 0x000000ffff037224 */ /* 0x000fca00078e0000 */
[----:B------:R-:W2:Y:S01]  /*c810*/  ATOM.E.ADD.F16x2.RN.STRONG.GPU P0, RZ, [R8.64], R3 ;  /* 0x0000000308ff798a */ /* 0x000ea2000810e9c6 */
[----:B------:R-:W-:Y:S01]  /*c820*/  BSSY B0, `(.L_x_344) ;  /* 0x000000e000007945 */ /* 0x000fe20003800000 */
[----:B--2---:R-:W-:Y:S05]  /*c830*/  @P0 BRA `(.L_x_345) ;  /* 0x000000c000000947 */ /* 0x004fea0003800000 */
[----:B------:R-:W0:Y:S02]  /*c840*/  QSPC.E.S P0, RZ, [R8] ;  /* 0x0000000008ff73aa */ /* 0x000e240000000500 */
[----:B0-----:R-:W-:Y:S05]  /*c850*/  @!P0 BRA `(.L_x_346) ;  /* 0x0000007000008947 */ /* 0x001fea0003800000 */
[----:B------:R-:W-:-:S05]  /*c860*/  LOP3.LUT R2, R8, 0xffffff, RZ, 0xc0, !PT ;  /* 0x00ffffff08027812 */ /* 0x000fca00078ec0ff */
.L_x_347:
[----:B------:R-:W0:Y:S02]  /*c870*/  LDS R4, [R2] ;  /* 0x0000000002047984 */ /* 0x000e240000000800 */
[----:B0-----:R-:W-:-:S06]  /*c880*/  HADD2 R5, R4, R0 ;  /* 0x0000000004057230 */ /* 0x001fcc0000000000 */
[----:B------:R-:W0:Y:S02]  /*c890*/  ATOMS.CAST.SPIN R5, [R2], R4, R5 ;  /* 0x000000040205738d */ /* 0x000e240001800005 */
[----:B0-----:R-:W-:-:S13]  /*c8a0*/  ISETP.EQ.U32.AND P0, PT, R5, 0x1, PT ;  /* 0x000000010500780c */ /* 0x001fda0003f02070 */
[----:B------:R-:W-:Y:S05]  /*c8b0*/  @!P0 BRA `(.L_x_347) ;  /* 0xffffffb000008947 */ /* 0x000fea000383ffff */
[----:B------:R-:W-:Y:S05]  /*c8c0*/  BRA `(.L_x_345) ;  /* 0x0000003000007947 */ /* 0x000fea0003800000 */
.L_x_346:
[----:B------:R-:W2:Y:S02]  /*c8d0*/  LD.E R0, [R8.64] ;  /* 0x0000000608007980 */ /* 0x000ea4000c101900 */
[----:B--2---:R-:W-:-:S05]  /*c8e0*/  IMAD.IADD R3, R3, 0x1, R0 ;  /* 0x0000000103037824 */ /* 0x004fca00078e0200 */
[----:B------:R0:W-:Y:S02]  /*c8f0*/  ST.E [R8.64], R3 ;  /* 0x0000000308007985 */ /* 0x0001e4000c101906 */
.L_x_345:
[----:B------:R-:W-:Y:S05]  /*c900*/  BSYNC B0 ;  /* 0x0000000000007941 */ /* 0x000fea0003800000 */
.L_x_344:
[----:B------:R-:W2:Y:S01]  /*c910*/  ATOM.E.ADD.F16x2.RN.STRONG.GPU P0, RZ, [R8.64+0x4], R19 ;  /* 0x0000041308ff798a */ /* 0x000ea2000810e9c6 */
[----:B------:R-:W-:Y:S01]  /*c920*/  BSSY B0, `(.L_x_348) ;  /* 0x000000f000007945 */ /* 0x000fe20003800000 */
[----:B--2---:R-:W-:Y:S05]  /*c930*/  @P0 BRA `(.L_x_349) ;  /* 0x000000d000000947 */ /* 0x004fea0003800000 */
[----:B------:R-:W1:Y:S02]  /*c940*/  QSPC.E.S P0, RZ, [R8+0x4] ;  /* 0x0000040008ff73aa */ /* 0x000e640000000500 */
[----:B-1----:R-:W-:Y:S05]  /*c950*/  @!P0 BRA `(.L_x_350) ;  /* 0x0000008000008947 */ /* 0x002fea0003800000 */
[----:B------:R-:W-:-:S04]  /*c960*/  IADD3 R0, R8, 0x4, RZ ;  /* 0x0000000408007810 */ /* 0x000fc80007ffe0ff */
[----:B------:R-:W-:-:S05]  /*c970*/  LOP3.LUT R0, R0, 0xffffff, RZ, 0xc0, !PT ;  /* 0x00ffffff00007812 */ /* 0x000fca00078ec0ff */
.L_x_351:
[----:B------:R-:W1:Y:S02]  /*c980*/  LDS R2, [R0] ;  /* 0x0000000000027984 */ /* 0x000e640000000800 */
[----:B01----:R-:W-:-:S10]  /*c990*/  HFMA2.MMA R3, R2, 1, 1, R19 ;  /* 0x3c003c0002037835 */ /* 0x003fd40000000013 */
[----:B------:R-:W0:Y:S02]  /*c9a0*/  ATOMS.CAST.SPIN R3, [R0], R2, R3 ;  /* 0x000000020003738d */ /* 0x000e240001800003 */
[----:B0-----:R-:W-:-:S13]  /*c9b0*/  ISETP.EQ.U32.AND P0, PT, R3, 0x1, PT ;  /* 0x000000010300780c */ /* 0x001fda0003f02070 */
[----:B------:R-:W-:Y:S05]  /*c9c0*/  @!P0 BRA `(.L_x_351) ;  /* 0xffffffb000008947 */ /* 0x000fea000383ffff */
[----:B------:R-:W-:Y:S05]  /*c9d0*/  BRA `(.L_x_349) ;  /* 0x0000003000007947 */ /* 0x000fea0003800000 */
.L_x_350:
[----:B------:R-:W2:Y:S02]  /*c9e0*/  LD.E R0, [R8.64+0x4] ;  /* 0x0000040608007980 */ /* 0x000ea4000c101900 */
[----:B0-2---:R-:W-:-:S05]  /*c9f0*/  IMAD.IADD R3, R19, 0x1, R0 ;  /* 0x0000000113037824 */ /* 0x005fca00078e0200 */
[----:B------:R0:W-:Y:S02]  /*ca00*/  ST.E [R8.64+0x4], R3 ;  /* 0x0000040308007985 */ /* 0x0001e4000c101906 */
.L_x_349:
[----:B------:R-:W-:Y:S05]  /*ca10*/  BSYNC B0 ;  /* 0x0000000000007941 */ /* 0x000fea0003800000 */
.L_x_348:
        /* <DEDUP_REMOVED lines=9> */
.L_x_355:
[----:B------:R-:W0:Y:S02]  /*cab0*/  LDS R2, [R0] ;  /* 0x0000000000027984 */ /* 0x000e240000000800 */
[----:B0-----:R-:W-:-:S06]  /*cac0*/  HADD2 R3, R2, R6 ;  /* 0x0000000602037230 */ /* 0x001fcc0000000000 */
[----:B------:R-:W0:Y:S02]  /*cad0*/  ATOMS.CAST.SPIN R3, [R0], R2, R3 ;  /* 0x000000020003738d */ /* 0x000e240001800003 */
[----:B0-----:R-:W-:-:S13]  /*cae0*/  ISETP.EQ.U32.AND P0, PT, R3, 0x1, PT ;  /* 0x000000010300780c */ /* 0x001fda0003f02070 */
[----:B------:R-:W-:Y:S05]  /*caf0*/  @!P0 BRA `(.L_x_355) ;  /* 0xffffffb000008947 */ /* 0x000fea000383ffff */
[----:B------:R-:W-:Y:S05]  /*cb00*/  BRA `(.L_x_353) ;  /* 0x0000003000007947 */ /* 0x000fea0003800000 */
.L_x_354:
[----:B------:R-:W2:Y:S02]  /*cb10*/  LD.E R0, [R8.64] ;  /* 0x0000000608007980 */ /* 0x000ea4000c101900 */
[----:B--2---:R-:W-:-:S05]  /*cb20*/  IMAD.IADD R3, R6, 0x1, R0 ;  /* 0x0000000106037824 */ /* 0x004fca00078e0200 */
[----:B------:R0:W-:Y:S02]  /*cb30*/  ST.E [R8.64], R3 ;  /* 0x0000000308007985 */ /* 0x0001e4000c101906 */
.L_x_353:
[----:B------:R-:W-:Y:S05]  /*cb40*/  BSYNC B0 ;  /* 0x0000000000007941 */ /* 0x000fea0003800000 */
.L_x_352:
[----:B------:R-:W2:Y:S02]  /*cb50*/  ATOM.E.ADD.F16x2.RN.STRONG.GPU P0, RZ, [R8.64+0x4], R7 ;  /* 0x0000040708ff798a */ /* 0x000ea4000810e9c6 */
[----:B--2---:R-:W-:Y:S05]  /*cb60*/  @P0 EXIT ;  /* 0x000000000000094d */ /* 0x004fea0003800000 */
[----:B------:R-:W1:Y:S02]  /*cb70*/  QSPC.E.S P0, RZ, [R8+0x4] ;  /* 0x0000040008ff73aa */ /* 0x000e640000000500 */
[----:B-1----:R-:W-:Y:S05]  /*cb80*/  @!P0 BRA `(.L_x_356) ;  /* 0x0000008000008947 */ /* 0x002fea0003800000 */
[----:B0-----:R-:W-:-:S04]  /*cb90*/  IADD3 R8, R8, 0x4, RZ ;  /* 0x0000000408087810 */ /* 0x001fc80007ffe0ff */
[----:B------:R-:W-:-:S05]  /*cba0*/  LOP3.LUT R8, R8, 0xffffff, RZ, 0xc0, !PT ;  /* 0x00ffffff08087812 */ /* 0x000fca00078ec0ff */
.L_x_357:
[----:B------:R-:W0:Y:S02]  /*cbb0*/  LDS R2, [R8] ;  /* 0x0000000008027984 */ /* 0x000e240000000800 */
[----:B0-----:R-:W-:-:S10]  /*cbc0*/  HFMA2.MMA R3, R2, 1, 1, R7 ;  /* 0x3c003c0002037835 */ /* 0x001fd40000000007 */
[----:B------:R-:W0:Y:S02]  /*cbd0*/  ATOMS.CAST.SPIN R3, [R8], R2, R3 ;  /* 0x000000020803738d */ /* 0x000e240001800003 */
[----:B0-----:R-:W-:-:S13]  /*cbe0*/  ISETP.EQ.U32.AND P0, PT, R3, 0x1, PT ;  /* 0x000000010300780c */ /* 0x001fda0003f02070 */
[----:B------:R-:W-:Y:S05]  /*cbf0*/  @!P0 BRA `(.L_x_357) ;  /* 0xffffffb000008947 */ /* 0x000fea000383ffff */
[----:B------:R-:W-:Y:S05]  /*cc00*/  EXIT ;  /* 0x000000000000794d */ /* 0x000fea0003800000 */
.L_x_356:
[----:B------:R-:W2:Y:S02]  /*cc10*/  LD.E R0, [R8.64+0x4] ;  /* 0x0000040608007980 */ /* 0x000ea4000c101900 */
[----:B0-2---:R-:W-:-:S05]  /*cc20*/  IMAD.IADD R3, R7, 0x1, R0 ;  /* 0x0000000107037824 */ /* 0x005fca00078e0200 */
[----:B------:R-:W-:Y:S01]  /*cc30*/  ST.E [R8.64+0x4], R3 ;  /* 0x0000040308007985 */ /* 0x000fe2000c101906 */
[----:B------:R-:W-:Y:S05]  /*cc40*/  EXIT ;  /* 0x000000000000794d */ /* 0x000fea0003800000 */
.L_x_358:
        /* <DEDUP_REMOVED lines=11> */
.L_x_3720:


//--------------------- .text._Z23gemm_half_q_half_kernelILi4ELi152ELb0ELb0ELi64EEvPK6__halfPKjS4_S2_PS0_iiiiPKtS7_iiiiiibS2_i --------------------------
	.section	.text._Z23gemm_half_q_half_kernelILi4ELi152ELb0ELb0ELi64EEvPK6__halfPKjS4_S2_PS0_iiiiPKtS7_iiiiiibS2_i,"ax",@progbits
	.sectioninfo	@"SHI_REGISTERS=122"
	.align	128
        .global         _Z23gemm_half_q_half_kernelILi4ELi152ELb0ELb0ELi64EEvPK6__halfPKjS4_S2_PS0_iiiiPKtS7_iiiiiibS2_i
        .type           _Z23gemm_half_q_half_kernelILi4ELi152ELb0ELb0ELi64EEvPK6__halfPKjS4_S2_PS0_iiiiPKtS7_iiiiiibS2_i,@function
        .size           _Z23gemm_half_q_half_kernelILi4ELi152ELb0ELb0ELi64EEvPK6__halfPKjS4_S2_PS0_iiiiPKtS7_iiiiiibS2_i,(.L_x_3721 - _Z23gemm_half_q_half_kernelILi4ELi152ELb0ELb0ELi64EEvPK6__halfPKjS4_S2_PS0_iiiiPKtS7_iiiiiibS2_i)
        .other          _Z23gemm_half_q_half_kernelILi4ELi152ELb0ELb0ELi64EEvPK6__halfPKjS4_S2_PS0_iiiiPKtS7_iiiiiibS2_i,@"STO_CUDA_ENTRY STV_DEFAULT"
_Z23gemm_half_q_half_kernelILi4ELi152ELb0ELb0ELi64EEvPK6__halfPKjS4_S2_PS0_iiiiPKtS7_iiiiiibS2_i:
.text._Z23gemm_half_q_half_kernelILi4ELi152ELb0ELb0ELi64EEvPK6__halfPKjS4_S2_PS0_iiiiPKtS7_iiiiiibS2_i:
        /* <DEDUP_REMOVED lines=12> */
[-C--:B--2---:R-:W-:Y:S02]  /*00c0*/  IADD3 R14, R47, R8.reuse, RZ ;  /* 0x000000082f0e7210 */ /* 0x084fe40007ffe0ff */
[----:B------:R-:W-:Y:S02]  /*00d0*/  ISETP.GE.AND P1, PT, R2, 0x1, PT ;  /* 0x000000010200780c */ /* 0x000fe40003f26270 */
[----:B------:R-:W-:Y:S02]  /*00e0*/  IMNMX R45, R45, c[0x0][0x190], PT ;  /* 0x000064002d2d7a17 */ /* 0x000fe40003800200 */
[----:B---3--:R-:W-:Y:S02]  /*00f0*/  LEA R3, R3, R8, 0x6 ;  /* 0x0000000803037211 */ /* 0x008fe400078e30ff */
[----:B------:R-:W-:-:S02]  /*0100*/  ISETP.GE.OR P0, PT, R14, R45, !P1 ;  /* 0x0000002d0e00720c */ /* 0x000fc40004f06670 */
[----:B------:R-:W-:Y:S02]  /*0110*/  SHF.L.U32 R4, R3, 0x2, RZ ;  /* 0x0000000203047819 */ /* 0x000fe400000006ff */
[----:B------:R-:W-:-:S09]  /*0120*/  IMNMX R27, R2, 0x4, PT ;  /* 0x00000004021b7817 */ /* 0x000fd20003800200 */
        /* <DEDUP_REMOVED lines=9> */
[----:B------:R-:W-:Y:S01]  /*01c0*/  HFMA2.MMA R14, -RZ, RZ, 0, 0 ;  /* 0x00000000ff0e7435 */ /* 0x000fe200000001ff */
[----:B------:R-:W-:Y:S02]  /*01d0*/  SHF.L.U32 R5, R8, 0x1, RZ ;  /* 0x0000000108057819 */ /* 0x000fe400000006ff */
[----:B------:R-:W-:-:S09]  /*01e0*/  PLOP3.LUT P0, PT, PT, PT, PT, 0x80, 0x0 ;  /* 0x000000000000781c */ /* 0x000fd20003f0f070 */
[----:B------:R-:W-:Y:S05]  /*01f0*/  @!P2 BRA `(.L_x_362) ;  /* 0x000002600000a947 */ /* 0x000fea0003800000 */
[----:B0-----:R-:W-:Y:S02]  /*0200*/  PLOP3.LUT P0, PT, PT, PT, PT, 0x8, 0x0 ;  /* 0x000000000000781c */ /* 0x001fe40003f0e170 */
[----:B------:R-:W-:Y:S02]  /*0210*/  IADD3 R17, R27, -0x3, RZ ;  /* 0xfffffffd1b117810 */ /* 0x000fe40007ffe0ff */
.L_x_363:
[----:B0-----:R-:W-:-:S04]  /*0220*/  LEA R6, R0, R14, 0x2 ;  /* 0x0000000e00067211 */ /* 0x001fc800078e10ff */
[C---:B------:R-:W-:Y:S01]  /*0230*/  IADD3 R7, R6.reuse, 0x1, RZ ;  /* 0x0000000106077810 */ /* 0x040fe20007ffe0ff */
[C---:B------:R-:W-:Y:S01]  /*0240*/  IMAD R8, R6.reuse, c[0x0][0x190], RZ ;  /* 0x0000640006087a24 */ /* 0x040fe200078e02ff */
        /* <DEDUP_REMOVED lines=25> */
[----:B------:R-:W-:-:S02]  /*03e0*/  LEA R15, R14, R5, 0x7 ;  /* 0x000000050e0f7211 */ /* 0x000fc400078e38ff */
[----:B------:R-:W-:-:S04]  /*03f0*/  IADD3 R14, R14, 0x4, RZ ;  /* 0x000000040e0e7810 */ /* 0x000fc80007ffe0ff */
[----:B------:R-:W-:Y:S01]  /*0400*/  ISETP.GE.AND P2, PT, R14, R17, PT ;  /* 0x000000110e00720c */ /* 0x000fe20003f46270 */
[----:B--2---:R0:W-:Y:S04]  /*0410*/  STS.U16 [R15], R6 ;  /* 0x000000060f007388 */ /* 0x0041e80000000400 */
[----:B---3--:R0:W-:Y:S04]  /*0420*/  STS.U16 [R15+0x80], R8 ;  /* 0x000080080f007388 */ /* 0x0081e80000000400 */
[----:B----4-:R0:W-:Y:S04]  /*0430*/  STS.U16 [R15+0x100], R10 ;  /* 0x0001000a0f007388 */ /* 0x0101e80000000400 */
[----:B------:R0:W-:Y:S01]  /*0440*/  STS.U16 [R15+0x180], R12 ;  /* 0x0001800c0f007388 */ /* 0x0001e20000000400 */
[----:B------:R-:W-:Y:S05]  /*0450*/  @!P2 BRA `(.L_x_363) ;  /* 0xfffffdc00000a947 */ /* 0x000fea000383ffff */
.L_x_362:
[----:B0-----:R-:W-:-:S04]  /*0460*/  IADD3 R6, R27, -R14, RZ ;  /* 0x8000000e1b067210 */ /* 0x001fc80007ffe0ff */
        /* <DEDUP_REMOVED lines=21> */
.L_x_364:
[----:B------:R-:W-:-:S13]  /*05c0*/  ISETP.LT.OR P0, PT, R14, R27, P0 ;  /* 0x0000001b0e00720c */ /* 0x000fda0000701670 */
[----:B------:R-:W-:Y:S05]  /*05d0*/  @!P0 BRA `(.L_x_360) ;  /* 0x0000056000008947 */ /* 0x000fea0003800000 */
[----:B0-----:R-:W-:-:S05]  /*05e0*/  LEA R6, R0, R14, 0x2 ;  /* 0x0000000e00067211 */ /* 0x001fca00078e10ff */
[----:B------:R-:W-:-:S05]  /*05f0*/  IMAD R6, R6, c[0x0][0x190], RZ ;  /* 0x0000640006067a24 */ /* 0x000fca00078e02ff */
[----:B-----5:R-:W-:-:S04]  /*0600*/  IADD3 R3, P0, R3, R6, RZ ;  /* 0x0000000603037210 */ /* 0x020fc80007f1e0ff */
[----:B------:R-:W-:Y:S02]  /*0610*/  LEA.HI.X.SX32 R8, R6, RZ, 0x1, P0 ;  /* 0x000000ff06087211 */ /* 0x000fe400000f0eff */
[----:B------:R-:W-:-:S04]  /*0620*/  LEA R6, P0, R3, c[0x0][0x160], 0x1 ;  /* 0x0000580003067a11 */ /* 0x000fc800078008ff */
[----:B------:R-:W-:-:S05]  /*0630*/  LEA.HI.X R7, R3, c[0x0][0x164], R8, 0x1, P0 ;  /* 0x0000590003077a11 */ /* 0x000fca00000f0c08 */
[----:B------:R-:W2:Y:S01]  /*0640*/  LDG.E.U16.CONSTANT R6, [R6.64] ;  /* 0x0000000606067981 */ /* 0x000ea2000c1e9500 */
[----:B------:R-:W-:-:S05]  /*0650*/  LEA R5, R14, R5, 0x7 ;  /* 0x000000050e057211 */ /* 0x000fca00078e38ff */
[----:B--2---:R0:W-:Y:S01]  /*0660*/  STS.U16 [R5], R6 ;  /* 0x0000000605007388 */ /* 0x0041e20000000400 */
[----:B------:R-:W-:Y:S05]  /*0670*/  BRA `(.L_x_360) ;  /* 0x000004c000007947 */ /* 0x000fea0003800000 */
.L_x_361:
[----:B------:R-:W-:Y:S01]  /*0680*/  ISETP.GT.AND P2, PT, R27, 0x3, PT ;  /* 0x000000031b00780c */ /* 0x000fe20003f44270 */
[----:B------:R-:W-:Y:S01]  /*0690*/  HFMA2.MMA R3, -RZ, RZ, 0, 0 ;  /* 0x00000000ff037435 */ /* 0x000fe200000001ff */
[----:B------:R-:W-:Y:S02]  /*06a0*/  SHF.L.U32 R24, R8, 0x1, RZ ;  /* 0x0000000108187819 */ /* 0x000fe400000006ff */
[----:B------:R-:W-:-:S09]  /*06b0*/  PLOP3.LUT P0, PT, PT, PT, PT, 0x80, 0x0 ;  /* 0x000000000000781c */ /* 0x000fd20003f0f070 */
[----:B------:R-:W-:Y:S05]  /*06c0*/  @!P2 BRA `(.L_x_365) ;  /* 0x000002600000a947 */ /* 0x000fea0003800000 */
[----:B------:R-:W-:Y:S02]  /*06d0*/  PLOP3.LUT P0, PT, PT, PT, PT, 0x8, 0x0 ;  /* 0x000000000000781c */ /* 0x000fe40003f0e170 */
[----:B------:R-:W-:Y:S02]  /*06e0*/  IADD3 R26, R27, -0x3, RZ ;  /* 0xfffffffd1b1a7810 */ /* 0x000fe40007ffe0ff */
.L_x_366:
[----:B0-----:R-:W-:-:S04]  /*06f0*/  LEA R5, R0, R3, 0x2 ;  /* 0x0000000300057211 */ /* 0x001fc800078e10ff */
[C---:B------:R-:W-:Y:S01]  /*0700*/  IADD3 R6, R5.reuse, 0x1, RZ ;  /* 0x0000000105067810 */ /* 0x040fe20007ffe0ff */
[C---:B------:R-:W-:Y:S01]  /*0710*/  IMAD R7, R5.reuse, c[0x0][0x190], RZ ;  /* 0x0000640005077a24 */ /* 0x040fe200078e02ff */
        /* <DEDUP_REMOVED lines=25> */
[----:B------:R-:W-:-:S02]  /*08b0*/  LEA R5, R3, R24, 0x7 ;  /* 0x0000001803057211 */ /* 0x000fc400078e38ff */
[----:B------:R-:W-:-:S04]  /*08c0*/  IADD3 R3, R3, 0x4, RZ ;  /* 0x0000000403037810 */ /* 0x000fc80007ffe0ff */
[----:B------:R-:W-:Y:S01]  /*08d0*/  ISETP.GE.AND P2, PT, R3, R26, PT ;  /* 0x0000001a0300720c */ /* 0x000fe20003f46270 */
[----:B--2---:R0:W-:Y:S04]  /*08e0*/  STS.U16 [R5], R6 ;  /* 0x0000000605007388 */ /* 0x0041e80000000400 */
[----:B---3--:R0:W-:Y:S04]  /*08f0*/  STS.U16 [R5+0x80], R8 ;  /* 0x0000800805007388 */ /* 0x0081e80000000400 */
[----:B----4-:R0:W-:Y:S04]  /*0900*/  STS.U16 [R5+0x100], R10 ;  /* 0x0001000a05007388 */ /* 0x0101e80000000400 */
[----:B-----5:R0:W-:Y:S01]  /*0910*/  STS.U16 [R5+0x180], R12 ;  /* 0x0001800c05007388 */ /* 0x0201e20000000400 */
[----:B------:R-:W-:Y:S05]  /*0920*/  @!P2 BRA `(.L_x_366) ;  /* 0xfffffdc00000a947 */ /* 0x000fea000383ffff */
.L_x_365:
[----:B0-----:R-:W-:-:S04]  /*0930*/  IADD3 R5, R27, -R3, RZ ;  /* 0x800000031b057210 */ /* 0x001fc80007ffe0ff */
[----:B------:R-:W-:-:S13]  /*0940*/  ISETP.GT.AND P2, PT, R5, 0x1, PT ;  /* 0x000000010500780c */ /* 0x000fda0003f44270 */
[----:B------:R-:W-:Y:S05]  /*0950*/  @!P2 BRA `(.L_x_367) ;  /* 0x000001300000a947 */ /* 0x000fea0003800000 */
[----:B------:R-:W-:-:S04]  /*0960*/  LEA R5, R0, R3, 0x2 ;  /* 0x0000000300057211 */ /* 0x000fc800078e10ff */
        /* <DEDUP_REMOVED lines=18> */
.L_x_367:
        /* <DEDUP_REMOVED lines=9> */
[----:B------:R-:W-:-:S05]  /*0b20*/  LEA R3, R3, R24, 0x7 ;  /* 0x0000001803037211 */ /* 0x000fca00078e38ff */
[----:B--2---:R0:W-:Y:S02]  /*0b30*/  STS.U16 [R3], R6 ;  /* 0x0000000603007388 */ /* 0x0041e40000000400 */
.L_x_360:
[----:B------:R-:W-:Y:S05]  /*0b40*/  BSYNC B0 ;  /* 0x0000000000007941 */ /* 0x000fea0003800000 */
.L_x_359:
        /* <DEDUP_REMOVED lines=8> */
[----:B------:R-:W-:Y:S01]  /*0bd0*/  HFMA2.MMA R5, -RZ, RZ, 0, 0 ;  /* 0x00000000ff057435 */ /* 0x000fe200000001ff */
[----:B------:R-:W-:-:S11]  /*0be0*/  PLOP3.LUT P0, PT, PT, PT, PT, 0x80, 0x0 ;  /* 0x000000000000781c */ /* 0x000fd60003f0f070 */
[----:B------:R-:W-:Y:S05]  /*0bf0*/  @!P2 BRA `(.L_x_369) ;  /* 0x000001600000a947 */ /* 0x000fea0003800000 */
[----:B------:R-:W-:Y:S02]  /*0c00*/  PLOP3.LUT P0, PT, PT, PT, PT, 0x8, 0x0 ;  /* 0x000000000000781c */ /* 0x000fe40003f0e170 */
[----:B------:R-:W-:Y:S02]  /*0c10*/  IADD3 R14, R27, -0x3, RZ ;  /* 0xfffffffd1b0e7810 */ /* 0x000fe40007ffe0ff */
[----:B------:R-:W-:Y:S02]  /*0c20*/  MOV R12, 0x2 ;  /* 0x00000002000c7802 */ /* 0x000fe40000000f00 */
.L_x_370:
[----:B0-----:R-:W-:Y:S02]  /*0c30*/  LEA R3, R0, R5, 0x2 ;  /* 0x0000000500037211 */ /* 0x001fe400078e10ff */
[----:B------:R-:W-:Y:S02]  /*0c40*/  IADD3 R5, R5, 0x4, RZ ;  /* 0x0000000405057810 */ /* 0x000fe40007ffe0ff */
[C---:B------:R-:W-:Y:S02]  /*0c50*/  IADD3 R7, R3.reuse, 0x1, RZ ;  /* 0x0000000103077810 */ /* 0x040fe40007ffe0ff */
[----:B------:R-:W-:-:S02]  /*0c60*/  IADD3 R9, R3, 0x2, RZ ;  /* 0x0000000203097810 */ /* 0x000fc40007ffe0ff */
[C---:B------:R-:W-:Y:S01]  /*0c70*/  IADD3 R11, R3.reuse, 0x3, RZ ;  /* 0x00000003030b7810 */ /* 0x040fe20007ffe0ff */
[--C-:B------:R-:W-:Y:S01]  /*0c80*/  IMAD R3, R3, c[0x0][0x18c], R4.reuse ;  /* 0x0000630003037a24 */ /* 0x100fe200078e0204 */
[----:B------:R-:W-:Y:S01]  /*0c90*/  ISETP.GE.AND P2, PT, R5, R14, PT ;  /* 0x0000000e0500720c */ /* 0x000fe20003f46270 */
[--C-:B------:R-:W-:Y:S02]  /*0ca0*/  IMAD R7, R7, c[0x0][0x18c], R4.reuse ;  /* 0x0000630007077a24 */ /* 0x100fe400078e0204 */
[--C-:B------:R-:W-:Y:S02]  /*0cb0*/  IMAD R9, R9, c[0x0][0x18c], R4.reuse ;  /* 0x0000630009097a24 */ /* 0x100fe400078e0204 */
[----:B------:R-:W-:Y:S02]  /*0cc0*/  IMAD R11, R11, c[0x0][0x18c], R4 ;  /* 0x000063000b0b7a24 */ /* 0x000fe400078e0204 */
        /* <DEDUP_REMOVED lines=9> */
.L_x_369:
[----:B0-----:R-:W-:-:S04]  /*0d60*/  IADD3 R2, R27, -R5, RZ ;  /* 0x800000051b027210 */ /* 0x001fc80007ffe0ff */
[----:B------:R-:W-:-:S13]  /*0d70*/  ISETP.GT.AND P2, PT, R2, 0x1, PT ;  /* 0x000000010200780c */ /* 0x000fda0003f44270 */
[----:B------:R-:W-:Y:S05]  /*0d80*/  @!P2 BRA `(.L_x_371) ;  /* 0x000000b00000a947 */ /* 0x000fea0003800000 */
[----:B------:R-:W-:Y:S02]  /*0d90*/  LEA R3, R0, R5, 0x2 ;  /* 0x0000000500037211 */ /* 0x000fe400078e10ff */
[----:B------:R-:W-:Y:S02]  /*0da0*/  MOV R6, 0x2 ;  /* 0x0000000200067802 */ /* 0x000fe40000000f00 */
[C---:B------:R-:W-:Y:S01]  /*0db0*/  IADD3 R7, R3.reuse, 0x1, RZ ;  /* 0x0000000103077810 */ /* 0x040fe20007ffe0ff */
[--C-:B------:R-:W-:Y:S01]  /*0dc0*/  IMAD R3, R3, c[0x0][0x18c], R4.reuse ;  /* 0x0000630003037a24 */ /* 0x100fe200078e0204 */
[----:B------:R-:W-:Y:S02]  /*0dd0*/  PLOP3.LUT P0, PT, PT, PT, PT, 0x8, 0x0 ;  /* 0x000000000000781c */ /* 0x000fe40003f0e170 */
[----:B------:R-:W-:Y:S01]  /*0de0*/  IADD3 R5, R5, 0x2, RZ ;  /* 0x0000000205057810 */ /* 0x000fe20007ffe0ff */
[----:B------:R-:W-:Y:S02]  /*0df0*/  IMAD R7, R7, c[0x0][0x18c], R4 ;  /* 0x0000630007077a24 */ /* 0x000fe400078e0204 */
[----:B------:R-:W-:-:S04]  /*0e00*/  IMAD.WIDE R2, R3, R6, c[0x0][0x180] ;  /* 0x0000600003027625 */ /* 0x000fc800078e0206 */
[----:B------:R-:W-:Y:S01]  /*0e10*/  IMAD.WIDE R6, R7, R6, c[0x0][0x180] ;  /* 0x0000600007067625 */ /* 0x000fe200078e0206 */
[----:B------:R0:W-:Y:S04]  /*0e20*/  STG.E.64 [R2.64], RZ ;  /* 0x000000ff02007986 */ /* 0x0001e8000c101b06 */
[----:B------:R0:W-:Y:S02]  /*0e30*/  STG.E.64 [R6.64], RZ ;  /* 0x000000ff06007986 */ /* 0x0001e4000c101b06 */
.L_x_371:
[----:B------:R-:W-:-:S13]  /*0e40*/  ISETP.LT.OR P0, PT, R5, R27, P0 ;  /* 0x0000001b0500720c */ /* 0x000fda0000701670 */
[----:B------:R-:W-:Y:S02]  /*0e50*/  @P0 LEA R5, R0, R5, 0x2 ;  /* 0x0000000500050211 */ /* 0x000fe400078e10ff */
[----:B0-----:R-:W-:-:S03]  /*0e60*/  @P0 MOV R3, 0x2 ;  /* 0x0000000200030802 */ /* 0x001fc60000000f00 */
[----:B------:R-:W-:-:S04]  /*0e70*/  @P0 IMAD R2, R5, c[0x0][0x18c], R4 ;  /* 0x0000630005020a24 */ /* 0x000fc800078e0204 */
[----:B------:R-:W-:-:S05]  /*0e80*/  @P0 IMAD.WIDE R2, R2, R3, c[0x0][0x180] ;  /* 0x0000600002020625 */ /* 0x000fca00078e0203 */
[----:B------:R0:W-:Y:S02]  /*0e90*/  @P0 STG.E.64 [R2.64], RZ ;  /* 0x000000ff02000986 */ /* 0x0001e4000c101b06 */
.L_x_368:
[----:B------:R-:W-:Y:S01]  /*0ea0*/  BAR.SYNC.DEFER_BLOCKING 0x0 ;  /* 0x0000000000007b1d */ /* 0x000fe20000010000 */
[----:B------:R-:W-:Y:S01]  /*0eb0*/  ISETP.GE.AND P0, PT, R47, R45, PT ;  /* 0x0000002d2f00720c */ /* 0x000fe20003f06270 */
[----:B------:R-:W-:Y:S01]  /*0ec0*/  HFMA2.MMA R17, -RZ, RZ, 0, 1.1920928955078125e-07 ;  /* 0x00000002ff117435 */ /* 0x000fe200000001ff */
[----:B------:R-:W-:-:S09]  /*0ed0*/  SHF.L.U32 R18, R46, 0x7, RZ ;  /* 0x000000072e127819 */ /* 0x000fd200000006ff */
[----:B------:R-:W-:Y:S02]  /*0ee0*/  IMAD.WIDE R18, R18, R17, c[0x0][0x198] ;  /* 0x0000660012127625 */ /* 0x000fe400078e0211 */
[----:B------:R-:W-:Y:S05]  /*0ef0*/  @P0 BRA `(.L_x_372) ;  /* 0x0000033000000947 */ /* 0x000fea0003800000 */
[----:B------:R1:W5:Y:S01]  /*0f00*/  LDG.E.U16.CONSTANT R0, [R18.64] ;  /* 0x0000000612007981 */ /* 0x000362000c1e9500 */
[----:B0-----:R-:W-:Y:S02]  /*0f10*/  SHF.R.S32.HI R3, RZ, 0x1f, R4 ;  /* 0x0000001fff037819 */ /* 0x001fe40000011404 */
[----:B------:R-:W-:Y:S02]  /*0f20*/  SHF.L.U32 R2, R4, 0x2, RZ ;  /* 0x0000000204027819 */ /* 0x000fe400000006ff */
[----:B------:R-:W-:Y:S02]  /*0f30*/  LEA.HI R3, R3, R4, RZ, 0x3 ;  /* 0x0000000403037211 */ /* 0x000fe400078f18ff */
[----:B------:R-:W-:Y:S02]  /*0f40*/  MOV R11, RZ ;  /* 0x000000ff000b7202 */ /* 0x000fe40000000f00 */
[----:B------:R-:W-:-:S02]  /*0f50*/  MOV R12, R47 ;  /* 0x0000002f000c7202 */ /* 0x000fc40000000f00 */
[----:B------:R-:W-:Y:S02]  /*0f60*/  LOP3.LUT R5, R2, 0x10, RZ, 0xc0, !PT ;  /* 0x0000001002057812 */ /* 0x000fe400078ec0ff */
[----:B-1----:R-:W-:Y:S02]  /*0f70*/  SHF.R.S32.HI R10, RZ, 0x3, R3 ;  /* 0x00000003ff0a7819 */ /* 0x002fe40000011403 */
.L_x_373:
        /* <DEDUP_REMOVED lines=43> */
.L_x_372:
        /* <DEDUP_REMOVED lines=12> */
[C---:B------:R-:W-:Y:S02]  /*12f0*/  @P3 IMNMX R2, R47.reuse, c[0x0][0x1b0], PT ;  /* 0x00006c002f023a17 */ /* 0x040fe40003800200 */
[----:B------:R-:W-:Y:S02]  /*1300*/  @P2 IADD3 R0, R0, -c[0x0][0x1a8], RZ ;  /* 0x80006a0000002a10 */ /* 0x000fe40007ffe0ff */
[C---:B------:R-:W-:Y:S02]  /*1310*/  @P4 IMNMX R5, R47.reuse, c[0x0][0x1b4], PT ;  /* 0x00006d002f054a17 */ /* 0x040fe40003800200 */
[----:B------:R-:W-:Y:S02]  /*1320*/  @P3 IADD3 R2, R2, -c[0x0][0x1ac], RZ ;  /* 0x80006b0002023a10 */ /* 0x000fe40007ffe0ff */
[----:B------:R-:W-:Y:S02]  /*1330*/  @P2 SHF.R.S32.HI R3, RZ, 0x1f, R0 ;  /* 0x0000001fff032819 */ /* 0x000fe40000011400 */
[----:B------:R-:W-:-:S02]  /*1340*/  @P5 IMNMX R7, R47, c[0x0][0x1b8], PT ;  /* 0x00006e002f075a17 */ /* 0x000fc40003800200 */
[----:B------:R-:W-:Y:S02]  /*1350*/  @P4 IADD3 R6, R5, -c[0x0][0x1b0], RZ ;  /* 0x80006c0005064a10 */ /* 0x000fe40007ffe0ff */
[----:B------:R-:W-:Y:S02]  /*1360*/  @P3 SHF.R.S32.HI R5, RZ, 0x1f, R2 ;  /* 0x0000001fff053819 */ /* 0x000fe40000011402 */
[----:B------:R-:W-:Y:S02]  /*1370*/  @P2 LEA.HI R3, R3, R0, RZ, 0x5 ;  /* 0x0000000003032211 */ /* 0x000fe400078f28ff */
[----:B------:R-:W-:Y:S02]  /*1380*/  @P6 IMNMX R8, R47, c[0x0][0x1bc], PT ;  /* 0x00006f002f086a17 */ /* 0x000fe40003800200 */
[----:B------:R-:W-:Y:S02]  /*1390*/  @P5 IADD3 R0, R7, -c[0x0][0x1b4], RZ ;  /* 0x80006d0007005a10 */ /* 0x000fe40007ffe0ff */
[----:B------:R-:W-:-:S02]  /*13a0*/  @P3 LEA.HI R5, R5, R2, RZ, 0x5 ;  /* 0x0000000205053211 */ /* 0x000fc400078f28ff */
[----:B------:R-:W-:Y:S02]  /*13b0*/  @P4 SHF.R.S32.HI R7, RZ, 0x1f, R6 ;  /* 0x0000001fff074819 */ /* 0x000fe40000011406 */
[----:B------:R-:W-:Y:S02]  /*13c0*/  @P6 IADD3 R8, R8, -c[0x0][0x1b8], RZ ;  /* 0x80006e0008086a10 */ /* 0x000fe40007ffe0ff */
[----:B------:R-:W-:Y:S02]  /*13d0*/  @P5 SHF.R.S32.HI R9, RZ, 0x1f, R0 ;  /* 0x0000001fff095819 */ /* 0x000fe40000011400 */
[----:B------:R-:W-:Y:S02]  /*13e0*/  @P2 SHF.R.S32.HI R3, RZ, 0x5, R3 ;  /* 0x00000005ff032819 */ /* 0x000fe40000011403 */
[----:B------:R-:W-:Y:S02]  /*13f0*/  @P3 SHF.R.S32.HI R5, RZ, 0x5, R5 ;  /* 0x00000005ff053819 */ /* 0x000fe40000011405 */
[----:B------:R-:W-:-:S02]  /*1400*/  @P4 LEA.HI R6, R7, R6, RZ, 0x5 ;  /* 0x0000000607064211 */ /* 0x000fc400078f28ff */
[----:B------:R-:W-:Y:S02]  /*1410*/  @P6 SHF.R.S32.HI R11, RZ, 0x1f, R8 ;  /* 0x0000001fff0b6819 */ /* 0x000fe40000011408 */
[----:B------:R-:W-:Y:S02]  /*1420*/  @P5 LEA.HI R9, R9, R0, RZ, 0x5 ;  /* 0x0000000009095211 */ /* 0x000fe400078f28ff */
[----:B------:R-:W-:Y:S01]  /*1430*/  MOV R2, RZ ;  /* 0x000000ff00027202 */ /* 0x000fe20000000f00 */
[----:B------:R-:W-:Y:S01]  /*1440*/  @P2 IMAD R2, R3, 0x6, RZ ;  /* 0x0000000603022824 */ /* 0x000fe200078e02ff */
[----:B------:R-:W-:Y:S02]  /*1450*/  MOV R0, RZ ;  /* 0x000000ff00007202 */ /* 0x000fe40000000f00 */
[----:B------:R-:W-:Y:S02]  /*1460*/  @P3 LEA R0, R5, R5, 0x2 ;  /* 0x0000000505003211 */ /* 0x000fe400078e10ff */
[----:B------:R-:W-:-:S02]  /*1470*/  @P4 SHF.R.S32.HI R6, RZ, 0x5, R6 ;  /* 0x00000005ff064819 */ /* 0x000fc40000011406 */
[----:B------:R-:W-:Y:S02]  /*1480*/  @P6 LEA.HI R11, R11, R8, RZ, 0x5 ;  /* 0x000000080b0b6211 */ /* 0x000fe400078f28ff */
[----:B------:R-:W-:Y:S02]  /*1490*/  SHF.R.S32.HI R5, RZ, 0x5, R10 ;  /* 0x00000005ff057819 */ /* 0x000fe4000001140a */
[----:B------:R-:W-:Y:S02]  /*14a0*/  MOV R7, RZ ;  /* 0x000000ff00077202 */ /* 0x000fe40000000f00 */
[----:B------:R-:W-:Y:S02]  /*14b0*/  @P4 SHF.L.U32 R7, R6, 0x2, RZ ;  /* 0x0000000206074819 */ /* 0x000fe400000006ff */
[----:B------:R-:W-:Y:S02]  /*14c0*/  @P5 SHF.R.S32.HI R9, RZ, 0x5, R9 ;  /* 0x00000005ff095819 */ /* 0x000fe40000011409 */
[----:B------:R-:W-:-:S02]  /*14d0*/  @P6 SHF.R.S32.HI R11, RZ, 0x5, R11 ;  /* 0x00000005ff0b6819 */ /* 0x000fc4000001140b */
[----:B------:R-:W-:Y:S02]  /*14e0*/  LEA R2, R5, R2, 0x3 ;  /* 0x0000000205027211 */ /* 0x000fe400078e18ff */
[----:B------:R-:W-:Y:S02]  /*14f0*/  MOV R3, RZ ;  /* 0x000000ff00037202 */ /* 0x000fe40000000f00 */
[----:B------:R-:W-:Y:S02]  /*1500*/  MOV R6, RZ ;  /* 0x000000ff00067202 */ /* 0x000fe40000000f00 */
[----:B------:R-:W-:Y:S02]  /*1510*/  @P5 LEA R3, R9, R9, 0x1 ;  /* 0x0000000909035211 */ /* 0x000fe400078e08ff */
[----:B------:R-:W-:Y:S02]  /*1520*/  @P6 SHF.L.U32 R6, R11, 0x1, RZ ;  /* 0x000000010b066819 */ /* 0x000fe400000006ff */
[----:B------:R-:W-:-:S02]  /*1530*/  IADD3 R0, R7, R2, R0 ;  /* 0x0000000207007210 */ /* 0x000fc40007ffe000 */
[----:B------:R-:W-:Y:S02]  /*1540*/  ISETP.GE.OR P0, PT, R47, c[0x0][0x1a8], P0 ;  /* 0x00006a002f007a0c */ /* 0x000fe40000706670 */
[----:B------:R-:W-:Y:S02]  /*1550*/  IADD3 R0, R6, R0, R3 ;  /* 0x0000000006007210 */ /* 0x000fe40007ffe003 */
[----:B------:R-:W-:Y:S02]  /*1560*/  MOV R44, RZ ;  /* 0x000000ff002c7202 */ /* 0x000fe40000000f00 */
[----:B------:R-:W-:Y:S01]  /*1570*/  PRMT R26, RZ, 0x5410, RZ ;  /* 0x00005410ff1a7816 */ /* 0x000fe200000000ff */
[----:B------:R-:W-:Y:S01]  /*1580*/  IMAD R5, R0, c[0x0][0x18c], RZ ;  /* 0x0000630000057a24 */ /* 0x000fe200078e02ff */
[----:B------:R-:W-:Y:S02]  /*1590*/  SHF.R.S32.HI R0, RZ, 0x1f, R4 ;  /* 0x0000001fff007819 */ /* 0x000fe40000011404 */
[----:B------:R-:W-:-:S02]  /*15a0*/  PRMT R25, RZ, 0x5410, RZ ;  /* 0x00005410ff197816 */ /* 0x000fc400000000ff */
[----:B------:R-:W-:Y:S02]  /*15b0*/  SHF.R.S32.HI R7, RZ, 0x1f, R5 ;  /* 0x0000001fff077819 */ /* 0x000fe40000011405 */
[----:B------:R-:W-:Y:S02]  /*15c0*/  IADD3 R2, P2, R4, R5, RZ ;  /* 0x0000000504027210 */ /* 0x000fe40007f5e0ff */
[----:B------:R-:W-:Y:S02]  /*15d0*/  PRMT R24, RZ, 0x5410, RZ ;  /* 0x00005410ff187816 */ /* 0x000fe400000000ff */
[----:B------:R-:W-:Y:S02]  /*15e0*/  IADD3.X R3, R7, R0, RZ, P2, !PT ;  /* 0x0000000007037210 */ /* 0x000fe400017fe4ff */
[----:B------:R-:W-:Y:S02]  /*15f0*/  LEA R32, P2, R2, c[0x0][0x168], 0x2 ;  /* 0x00005a0002207a11 */ /* 0x000fe400078410ff */
[----:B------:R-:W-:-:S02]  /*1600*/  PRMT R23, RZ, 0x5410, RZ ;  /* 0x00005410ff177816 */ /* 0x000fc400000000ff */
[----:B------:R-:W-:Y:S02]  /*1610*/  LEA.HI.X R33, R2, c[0x0][0x16c], R3, 0x2, P2 ;  /* 0x00005b0002217a11 */ /* 0x000fe400010f1403 */
[----:B------:R-:W-:Y:S02]  /*1620*/  PRMT R22, RZ, 0x5410, RZ ;  /* 0x00005410ff167816 */ /* 0x000fe400000000ff */
[----:B------:R-:W-:Y:S02]  /*1630*/  PRMT R21, RZ, 0x5410, RZ ;  /* 0x00005410ff157816 */ /* 0x000fe400000000ff */
[----:B------:R-:W-:Y:S02]  /*1640*/  PRMT R20, RZ, 0x5410, RZ ;  /* 0x00005410ff147816 */ /* 0x000fe400000000ff */
[----:B-1----:R-:W-:Y:S02]  /*1650*/  PRMT R19, RZ, 0x5410, RZ ;  /* 0x00005410ff137816 */ /* 0x002fe400000000ff */
[----:B--2---:R-:W-:-:S02]  /*1660*/  PRMT R97, R12, 0x7610, R12 ;  /* 0x000076100c617816 */ /* 0x004fc4000000000c */
[----:B------:R-:W-:Y:S02]  /*1670*/  PRMT R96, R13, 0x7610, R13 ;  /* 0x000076100d607816 */ /* 0x000fe4000000000d */
[----:B---3--:R-:W-:Y:S01]  /*1680*/  IADD3 R18, R47, R18, RZ ;  /* 0x000000122f127210 */ /* 0x008fe20007ffe0ff */
[----:B------:R-:W-:Y:S05]  /*1690*/  @P0 BRA `(.L_x_374) ;  /* 0x00005de000000947 */ /* 0x000fea0003800000 */
[----:B------:R-:W-:Y:S01]  /*16a0*/  ULDC UR4, c[0x0][0x18c] ;  /* 0x0000630000047ab9 */ /* 0x000fe20000000800 */
[----:B------:R-:W-:Y:S01]  /*16b0*/  IADD3 R4, P0, P2, R4, c[0x0][0x18c], R5 ;  /* 0x0000630004047a10 */ /* 0x000fe20007a1e005 */
[----:B------:R-:W-:Y:S01]  /*16c0*/  USHF.R.S32.HI UR4, URZ, 0x1f, UR4 ;  /* 0x0000001f3f047899 */ /* 0x000fe20008011404 */
[----:B------:R-:W-:Y:S01]  /*16d0*/  HFMA2.MMA R44, -RZ, RZ, 0, 0 ;  /* 0x00000000ff2c7435 */ /* 0x000fe200000001ff */
[----:B------:R-:W-:Y:S02]  /*16e0*/  PRMT R26, RZ, 0x7610, R26 ;  /* 0x00007610ff1a7816 */ /* 0x000fe4000000001a */
[----:B------:R-:W-:Y:S02]  /*16f0*/  LEA R6, P3, R4, c[0x0][0x168], 0x2 ;  /* 0x00005a0004067a11 */ /* 0x000fe400078610ff */
[----:B------:R-:W-:Y:S01]  /*1700*/  IADD3.X R7, R0, UR4, R7, P0, P2 ;  /* 0x0000000400077c10 */ /* 0x000fe200087e4407 */
[----:B------:R-:W-:-:S03]  /*1710*/  UMOV UR4, URZ ;  /* 0x0000003f00047c82 */ /* 0x000fc60008000000 */
[----:B------:R-:W-:Y:S02]  /*1720*/  LEA.HI.X R7, R4, c[0x0][0x16c], R7, 0x2, P3 ;  /* 0x00005b0004077a11 */ /* 0x000fe400018f1407 */
.L_x_379:
[----:B------:R-:W-:-:S13]  /*1730*/  ISETP.NE.AND P0, PT, R47, R18, PT ;  /* 0x000000122f00720c */ /* 0x000fda0003f05270 */
[----:B------:R-:W-:Y:S02]  /*1740*/  @!P0 IADD3 R44, R44, 0x1, RZ ;  /* 0x000000012c2c8810 */ /* 0x000fe40007ffe0ff */
[----:B------:R-:W-:Y:S02]  /*1750*/  @!P0 SHF.L.U32 R2, R47, 0x1, RZ ;  /* 0x000000012f028819 */ /* 0x000fe400000006ff */
[----:B------:R-:W-:Y:S02]  /*1760*/  @!P0 MOV R3, 0x2 ;  /* 0x0000000200038802 */ /* 0x000fe40000000f00 */
[----:B------:R-:W-:-:S03]  /*1770*/  @!P0 LEA R0, R44, R1, 0x3 ;  /* 0x000000012c008211 */ /* 0x000fc600078e18ff */
[----:B------:R-:W-:Y:S02]  /*1780*/  @!P0 IMAD.WIDE R2, R2, R3, c[0x0][0x198] ;  /* 0x0000660002028625 */ /* 0x000fe400078e0203 */
[----:B------:R-:W2:Y:S04]  /*1790*/  @!P0 LDL.64 R4, [R0] ;  /* 0x0000000000048983 */ /* 0x000ea80000100a00 */
[----:B------:R0:W3:Y:S02]  /*17a0*/  @!P0 LDG.E.U16.CONSTANT R2, [R2.64+0x2] ;  /* 0x0000020602028981 */ /* 0x0000e4000c1e9500 */
[----:B0-----:R-:W-:Y:S02]  /*17b0*/  MOV R3, R7 ;  /* 0x0000000700037202 */ /* 0x001fe40000000f00 */
[----:B--2---:R-:W-:-:S02]  /*17c0*/  @!P0 PRMT R97, R4, 0x7610, R97 ;  /* 0x0000761004618816 */ /* 0x004fc40000000061 */
[----:B------:R-:W-:Y:S02]  /*17d0*/  @!P0 PRMT R96, R5, 0x7610, R96 ;  /* 0x0000761005608816 */ /* 0x000fe40000000060 */
[----:B---3--:R-:W-:Y:S02]  /*17e0*/  @!P0 IADD3 R18, R2, R47, RZ ;  /* 0x0000002f02128210 */ /* 0x008fe40007ffe0ff */
[----:B------:R-:W-:Y:S02]  /*17f0*/  @!P0 PRMT R97, R97, 0x7610, R4 ;  /* 0x0000761061618816 */ /* 0x000fe40000000004 */
[----:B------:R-:W-:Y:S02]  /*1800*/  @!P0 PRMT R96, R96, 0x7610, R5 ;  /* 0x0000761060608816 */ /* 0x000fe40000000005 */
[----:B------:R-:W-:Y:S01]  /*1810*/  MOV R2, R6 ;  /* 0x0000000600027202 */ /* 0x000fe20000000f00 */
        /* <DEDUP_REMOVED lines=166> */
[----:B------:R-:W-:Y:S02]  /*2280*/  FFMA.FTZ R57, R8, R43, R57 ;  /* 0x0000002b08397223 */ /* 0x000fe40000010039 */
[----:B------:R-:W-:Y:S02]  /*2290*/  FFMA.FTZ R8, R48, R56, R9 ;  /* 0x0000003830087223 */ /* 0x000fe40000010009 */
[----:B------:R-:W2:Y:S01]  /*22a0*/  I2F.F16 R13, R13 ;  /* 0x0000000d000d7306 */ /* 0x000ea20000200c00 */
[----:B-1----:R-:W-:Y:S01]  /*22b0*/  HADD2.F32 R51, -RZ, R64.H0_H0 ;  /* 0x20000040ff337230 */ /* 0x002fe20000004100 */
[C---:B------:R-:W-:Y:S02]  /*22c0*/  FFMA.FTZ R60, R56.reuse, R49, R55 ;  /* 0x00000031383c7223 */ /* 0x040fe40000010037 */
[C---:B------:R-:W-:Y:S01]  /*22d0*/  FFMA.FTZ R61, R56.reuse, R50, R53 ;  /* 0x00000032383d7223 */ /* 0x040fe20000010035 */
[----:B------:R-:W-:Y:S01]  /*22e0*/  HADD2.F32 R53, -RZ, R97.H1_H1 ;  /* 0x30000061ff357230 */ /* 0x000fe20000004100 */
[----:B------:R-:W-:-:S02]  /*22f0*/  FFMA.FTZ R62, R56, R51, R57 ;  /* 0x00000033383e7223 */ /* 0x000fc40000010039 */
[----:B------:R-:W1:Y:S01]  /*2300*/  I2F.F16 R0, R0 ;  /* 0x0000000000007306 */ /* 0x000e620000200c00 */
[----:B0-----:R-:W-:-:S05]  /*2310*/  HADD2.F32 R55, -RZ, R12.H0_H0 ;  /* 0x2000000cff377230 */ /* 0x001fca0000004100 */
[----:B------:R-:W-:Y:S02]  /*2320*/  FFMA.FTZ R9, R55, R59, R8 ;  /* 0x0000003b37097223 */ /* 0x000fe40000010008 */
[----:B------:R0:W3:Y:S01]  /*2330*/  I2F.F16 R65, R52 ;  /* 0x0000003400417306 */ /* 0x0000e20000200c00 */
[----:B--2---:R-:W-:-:S05]  /*2340*/  HADD2.F32 R56, -RZ, R13.H0_H0 ;  /* 0x2000000dff387230 */ /* 0x004fca0000004100 */
[C---:B------:R-:W-:Y:S01]  /*2350*/  FFMA.FTZ R60, R59.reuse, R56, R60 ;  /* 0x000000383b3c7223 */ /* 0x040fe2000001003c */
[----:B-1----:R-:W-:Y:S02]  /*2360*/  HADD2.F32 R58, -RZ, R0.H0_H0 ;  /* 0x20000000ff3a7230 */ /* 0x002fe40000004100 */
[----:B0-----:R-:W-:Y:S01]  /*2370*/  HADD2.F32 R52, -RZ, R97.H0_H0 ;  /* 0x20000061ff347230 */ /* 0x001fe20000004100 */
        /* <DEDUP_REMOVED lines=183> */
.L_x_375:
[----:B------:R-:W-:-:S05]  /*2ef0*/  MOV R13, c[0x0][0x18c] ;  /* 0x00006300000d7a02 */ /* 0x000fca0000000f00 */
        /* <DEDUP_REMOVED lines=125> */
[----:B------:R-:W-:Y:S01]  /*36d0*/  LOP3.LUT R48, R36, 0xff, RZ, 0xc0, !PT ;  /* 0x000000ff24307812 */ /* 0x000fe200078ec0ff */
[----:B----4-:R-:W-:Y:S01]  /*36e0*/  HADD2.F32 R36, -RZ, R59.H0_H0 ;  /* 0x2000003bff247230 */ /* 0x010fe20000004100 */
[----:B------:R-:W-:Y:S01]  /*36f0*/  FFMA.FTZ R55, R37, R53, R52 ;  /* 0x0000003525377223 */ /* 0x000fe20000010034 */
[----:B------:R-:W-:Y:S01]  /*3700*/  LOP3.LUT R49, R49, 0xff, RZ, 0xc0, !PT ;  /* 0x000000ff31317812 */ /* 0x000fe200078ec0ff */
[C---:B------:R-:W-:Y:S01]  /*3710*/  FFMA.FTZ R58, R53.reuse, R5, R58 ;  /* 0x00000005353a7223 */ /* 0x040fe2000001003a */
[----:B------:R-:W-:Y:S01]  /*3720*/  IADD3 R48, R48, -0x80, RZ ;  /* 0xffffff8030307810 */ /* 0x000fe20007ffe0ff */
[C---:B------:R-:W-:Y:S01]  /*3730*/  FFMA.FTZ R56, R53.reuse, R36, R56 ;  /* 0x0000002435387223 */ /* 0x040fe20000010038 */
[----:B------:R-:W2:Y:S01]  /*3740*/  I2F.F16 R43, R43 ;  /* 0x0000002b002b7306 */ /* 0x000ea20000200c00 */
[----:B------:R-:W-:Y:S01]  /*3750*/  FFMA.FTZ R53, R53, R38, R51 ;  /* 0x0000002635357223 */ /* 0x000fe20000010033 */
[----:B------:R-:W-:Y:S01]  /*3760*/  SHF.R.U32.HI R51, RZ, 0x10, R7 ;  /* 0x00000010ff337819 */ /* 0x000fe20000011607 */
[C---:B------:R-:W-:Y:S01]  /*3770*/  FFMA.FTZ R56, R54.reuse, R17, R56 ;  /* 0x0000001136387223 */ /* 0x040fe20000010038 */
[----:B------:R-:W-:Y:S01]  /*3780*/  IADD3 R49, R49, -0x80, RZ ;  /* 0xffffff8031317810 */ /* 0x000fe20007ffe0ff */
[----:B------:R-:W-:Y:S01]  /*3790*/  FFMA.FTZ R58, R54, R15, R58 ;  /* 0x0000000f363a7223 */ /* 0x000fe2000001003a */
[----:B------:R-:W-:Y:S01]  /*37a0*/  LOP3.LUT R51, R51, 0xff, RZ, 0xc0, !PT ;  /* 0x000000ff33337812 */ /* 0x000fe200078ec0ff */
[----:B0-----:R-:W-:Y:S01]  /*37b0*/  HADD2.F32 R42, -RZ, R42.H0_H0 ;  /* 0x2000002aff2a7230 */ /* 0x001fe20000004100 */
[----:B------:R-:W0:Y:S01]  /*37c0*/  I2F.F16 R50, R50 ;  /* 0x0000003200327306 */ /* 0x000e220000200c00 */
[----:B------:R-:W-:-:S02]  /*37d0*/  LEA.HI R7, R7, 0xffffff80, RZ, 0x8 ;  /* 0xffffff8007077811 */ /* 0x000fc400078f40ff */
[----:B------:R-:W-:-:S05]  /*37e0*/  IADD3 R51, R51, -0x80, RZ ;  /* 0xffffff8033337810 */ /* 0x000fca0007ffe0ff */
[----:B------:R3:W4:Y:S01]  /*37f0*/  I2F.F16 R52, R48 ;  /* 0x0000003000347306 */ /* 0x0007220000200c00 */
[----:B--2---:R-:W-:-:S07]  /*3800*/  HADD2.F32 R43, -RZ, R43.H0_H0 ;  /* 0x2000002bff2b7230 */ /* 0x004fce0000004100 */
[----:B------:R2:W4:Y:S01]  /*3810*/  I2F.F16 R61, R49 ;  /* 0x00000031003d7306 */ /* 0x0005220000200c00 */
[----:B---3--:R-:W-:Y:S01]  /*3820*/  FFMA.FTZ R48, R28, R54, R55 ;  /* 0x000000361c307223 */ /* 0x008fe20000010037 */
[----:B0-----:R-:W-:Y:S01]  /*3830*/  HADD2.F32 R50, -RZ, R50.H0_H0 ;  /* 0x20000032ff327230 */ /* 0x001fe20000004100 */
[----:B------:R-:W-:Y:S01]  /*3840*/  FFMA.FTZ R54, R54, R16, R53 ;  /* 0x0000001036367223 */ /* 0x000fe20000010035 */
[--C-:B-1----:R-:W-:Y:S02]  /*3850*/  HADD2.F32 R53, -RZ, R8.reuse.H0_H0 ;  /* 0x20000008ff357230 */ /* 0x102fe40000004100 */
[----:B------:R-:W-:Y:S02]  /*3860*/  HADD2.F32 R8, -RZ, R8.H1_H1 ;  /* 0x30000008ff087230 */ /* 0x000fe40000004100 */
[----:B------:R4:W0:Y:S01]  /*3870*/  I2F.F16 R64, R51 ;  /* 0x0000003300407306 */ /* 0x0008220000200c00 */
[C---:B------:R-:W-:Y:S01]  /*3880*/  FFMA.FTZ R57, R53.reuse, R40, R56 ;  /* 0x0000002835397223 */ /* 0x040fe20000010038 */
[----:B--2---:R-:W-:Y:S01]  /*3890*/  HADD2.F32 R49, -RZ, R62.H0_H0 ;  /* 0x2000003eff317230 */ /* 0x004fe20000004100 */
[C---:B------:R-:W-:Y:S01]  /*38a0*/  FFMA.FTZ R59, R53.reuse, R42, R54 ;  /* 0x0000002a353b7223 */ /* 0x040fe20000010036 */
[--C-:B------:R-:W-:Y:S01]  /*38b0*/  HADD2.F32 R55, -RZ, R9.reuse.H0_H0 ;  /* 0x20000009ff377230 */ /* 0x100fe20000004100 */
[----:B------:R-:W-:Y:S01]  /*38c0*/  FFMA.FTZ R58, R53, R41, R58 ;  /* 0x00000029353a7223 */ /* 0x000fe2000001003a */
[----:B------:R-:W-:Y:S01]  /*38d0*/  HADD2.F32 R9, -RZ, R9.H1_H1 ;  /* 0x30000009ff097230 */ /* 0x000fe20000004100 */
[C---:B------:R-:W-:Y:S01]  /*38e0*/  FFMA.FTZ R59, R8.reuse, R50, R59 ;  /* 0x00000032083b7223 */ /* 0x040fe2000001003b */
[----:B------:R1:W2:Y:S01]  /*38f0*/  I2F.F16 R63, R6 ;  /* 0x00000006003f7306 */ /* 0x0002a20000200c00 */
[----:B----4-:R-:W-:Y:S01]  /*3900*/  HADD2.F32 R51, -RZ, R52.H0_H0 ;  /* 0x20000034ff337230 */ /* 0x010fe20000004100 */
[----:B------:R-:W-:Y:S01]  /*3910*/  FFMA.FTZ R58, R8, R49, R58 ;  /* 0x00000031083a7223 */ /* 0x000fe2000001003a */
[----:B------:R-:W-:-:S02]  /*3920*/  HADD2.F32 R52, -RZ, R61.H0_H0 ;  /* 0x2000003dff347230 */ /* 0x000fc40000004100 */
[----:B------:R-:W-:-:S03]  /*3930*/  HADD2.F32 R56, -RZ, R97.H1_H1 ;  /* 0x30000061ff387230 */ /* 0x000fc60000004100 */
[----:B------:R-:W3:Y:S01]  /*3940*/  I2F.F16 R12, R12 ;  /* 0x0000000c000c7306 */ /* 0x000ee20000200c00 */
[----:B-1----:R-:W-:Y:S01]  /*3950*/  FFMA.FTZ R6, R39, R53, R48 ;  /* 0x0000003527067223 */ /* 0x002fe20000010030 */
[----:B------:R-:W-:Y:S02]  /*3960*/  HADD2.F32 R48, -RZ, R60.H0_H0 ;  /* 0x2000003cff307230 */ /* 0x000fe40000004100 */
[----:B0-----:R-:W-:Y:S01]  /*3970*/  HADD2.F32 R54, -RZ, R64.H0_H0 ;  /* 0x20000040ff367230 */ /* 0x001fe20000004100 */
[----:B------:R-:W-:Y:S02]  /*3980*/  FFMA.FTZ R6, R43, R8, R6 ;  /* 0x000000082b067223 */ /* 0x000fe40000010006 */
[----:B------:R-:W-:Y:S01]  /*3990*/  FFMA.FTZ R57, R8, R48, R57 ;  /* 0x0000003008397223 */ /* 0x000fe20000010039 */
[----:B------:R-:W0:Y:S01]  /*39a0*/  I2F.F16 R0, R0 ;  /* 0x0000000000007306 */ /* 0x000e220000200c00 */
[----:B--2---:R-:W-:Y:S01]  /*39b0*/  HADD2.F32 R53, -RZ, R63.H0_H0 ;  /* 0x2000003fff357230 */ /* 0x004fe20000004100 */
[----:B------:R-:W-:-:S02]  /*39c0*/  FFMA.FTZ R6, R51, R55, R6 ;  /* 0x0000003733067223 */ /* 0x000fc40000010006 */
[C---:B------:R-:W-:Y:S01]  /*39d0*/  FFMA.FTZ R60, R55.reuse, R54, R59 ;  /* 0x00000036373c7223 */ /* 0x040fe2000001003b */
[----:B------:R-:W-:Y:S01]  /*39e0*/  HADD2.F32 R59, -RZ, R14.H0_H0 ;  /* 0x2000000eff3b7230 */ /* 0x000fe20000004100 */
[----:B------:R-:W-:Y:S01]  /*39f0*/  FFMA.FTZ R8, R55, R53, R58 ;  /* 0x0000003537087223 */ /* 0x000fe2000001003a */
[----:B------:R-:W-:Y:S01]  /*3a00*/  HADD2.F32 R14, -RZ, R96.H1_H1 ;  /* 0x30000060ff0e7230 */ /* 0x000fe20000004100 */
[----:B------:R1:W2:Y:S01]  /*3a10*/  I2F.F16 R65, R7 ;  /* 0x0000000700417306 */ /* 0x0002a20000200c00 */
[----:B---3--:R-:W-:Y:S01]  /*3a20*/  HADD2.F32 R12, -RZ, R12.H0_H0 ;  /* 0x2000000cff0c7230 */ /* 0x008fe20000004100 */
[----:B------:R-:W-:-:S04]  /*3a30*/  FFMA.FTZ R8, R9, R59, R8 ;  /* 0x0000003b09087223 */ /* 0x000fc80000010008 */
[----:B------:R-:W-:Y:S01]  /*3a40*/  FFMA.FTZ R6, R12, R9, R6 ;  /* 0x000000090c067223 */ /* 0x000fe20000010006 */
[----:B0-----:R-:W-:Y:S01]  /*3a50*/  HADD2.F32 R0, -RZ, R0.H0_H0 ;  /* 0x20000000ff007230 */ /* 0x001fe20000004100 */
[----:B-1----:R-:W-:Y:S01]  /*3a60*/  FFMA.FTZ R7, R55, R52, R57 ;  /* 0x0000003437077223 */ /* 0x002fe20000010039 */
[----:B------:R-:W-:Y:S02]  /*3a70*/  HADD2.F32 R55, -RZ, R97.H0_H0 ;  /* 0x20000061ff377230 */ /* 0x000fe40000004100 */
[----:B------:R-:W-:Y:S01]  /*3a80*/  HADD2.F32 R57, -RZ, R96.H0_H0 ;  /* 0x20000060ff397230 */ /* 0x000fe20000004100 */
[----:B------:R-:W-:Y:S02]  /*3a90*/  FFMA.FTZ R7, R9, R0, R7 ;  /* 0x0000000009077223 */ /* 0x000fe40000010007 */
[----:B------:R-:W-:Y:S01]  /*3aa0*/  FMUL.FTZ R6, R6, R55 ;  /* 0x0000003706067220 */ /* 0x000fe20000410000 */
[----:B--2---:R-:W-:Y:S01]  /*3ab0*/  HADD2.F32 R58, -RZ, R65.H0_H0 ;  /* 0x20000041ff3a7230 */ /* 0x004fe20000004100 */
        /* <DEDUP_REMOVED lines=179> */
.L_x_376:
        /* <DEDUP_REMOVED lines=367> */
.L_x_377:
        /* <DEDUP_REMOVED lines=367> */
.L_x_378:
[----:B------:R-:W-:Y:S01]  /*73d0*/  LEA R0, R46, 0x40, 0x6 ;  /* 0x000000402e007811 */ /* 0x000fe200078e30ff */
[----:B------:R-:W-:Y:S01]  /*73e0*/  IMAD.WIDE R2, R13, 0x8, R2 ;  /* 0x000000080d027825 */ /* 0x000fe200078e0202 */
[----:B------:R-:W-:Y:S01]  /*73f0*/  IADD3 R47, R47, 0x20, RZ ;  /* 0x000000202f2f7810 */ /* 0x000fe20007ffe0ff */
[----:B------:R-:W-:Y:S01]  /*7400*/  UIADD3 UR4, UR4, 0x40, URZ ;  /* 0x0000004004047890 */ /* 0x000fe2000fffe03f */
[----:B------:R-:W-:Y:S01]  /*7410*/  IMNMX R0, R0, c[0x0][0x190], PT ;  /* 0x0000640000007a17 */ /* 0x000fe20003800200 */
[----:B0-----:R-:W-:Y:S01]  /*7420*/  IMAD.WIDE R32, R13, 0x8, R32 ;  /* 0x000000080d207825 */ /* 0x001fe200078e0220 */
[C---:B------:R-:W-:Y:S02]  /*7430*/  ISETP.GE.AND P0, PT, R47.reuse, c[0x0][0x1a8], PT ;  /* 0x00006a002f007a0c */ /* 0x040fe40003f06270 */
[----:B------:R-:W-:Y:S02]  /*7440*/  ISETP.LT.AND P2, PT, R47, R0, PT ;  /* 0x000000002f00720c */ /* 0x000fe40003f41270 */
[----:B------:R-:W-:-:S02]  /*7450*/  MOV R6, R2 ;  /* 0x0000000200067202 */ /* 0x000fc40000000f00 */
[----:B------:R-:W-:-:S09]  /*7460*/  MOV R7, R3 ;  /* 0x0000000300077202 */ /* 0x000fd20000000f00 */
[----:B------:R-:W-:Y:S05]  /*7470*/  @!P0 BRA P2, `(.L_x_379) ;  /* 0xffffa2b000008947 */ /* 0x000fea000103ffff */
.L_x_374:
[----:B------:R-:W-:-:S04]  /*7480*/  ISETP.GE.AND P0, PT, R47, R45, PT ;  /* 0x0000002d2f00720c */ /* 0x000fc80003f06270 */
[----:B------:R-:W-:-:S13]  /*7490*/  ISETP.GE.OR P0, PT, R47, c[0x0][0x1b0], P0 ;  /* 0x00006c002f007a0c */ /* 0x000fda0000706670 */
[----:B------:R-:W-:Y:S05]  /*74a0*/  @P0 BRA `(.L_x_380) ;  /* 0x000024d000000947 */ /* 0x000fea0003800000 */
.L_x_382:
[----:B------:R-:W-:Y:S02]  /*74b0*/  ISETP.NE.AND P0, PT, R47, R18, PT ;  /* 0x000000122f00720c */ /* 0x000fe40003f05270 */
[----:B------:R-:W-:-:S05]  /*74c0*/  MOV R17, c[0x0][0x18c] ;  /* 0x0000630000117a02 */ /* 0x000fca0000000f00 */
[C---:B------:R-:W-:Y:S02]  /*74d0*/  IMAD.WIDE R28, R17.reuse, 0x4, R32 ;  /* 0x00000004111c7825 */ /* 0x040fe400078e0220 */
[----:B-----5:R-:W5:Y:S04]  /*74e0*/  LDG.E.128.CONSTANT R32, [R32.64] ;  /* 0x0000000620207981 */ /* 0x020f68000c1e9d00 */
[----:B------:R-:W-:Y:S01]  /*74f0*/  @!P0 IADD3 R44, R44, 0x1, RZ ;  /* 0x000000012c2c8810 */ /* 0x000fe20007ffe0ff */
[----:B------:R-:W-:Y:S01]  /*7500*/  IMAD.WIDE R12, R17, 0x4, R28 ;  /* 0x00000004110c7825 */ /* 0x000fe200078e021c */
[----:B------:R-:W-:Y:S01]  /*7510*/  @!P0 LEA R2, R47, 0x1, 0x1 ;  /* 0x000000012f028811 */ /* 0x000fe200078e08ff */
[----:B------:R-:W5:Y:S01]  /*7520*/  LDG.E.128.CONSTANT R28, [R28.64] ;  /* 0x000000061c1c7981 */ /* 0x000f62000c1e9d00 */
[----:B------:R-:W-:-:S02]  /*7530*/  @!P0 MOV R3, 0x2 ;  /* 0x0000000200038802 */ /* 0x000fc40000000f00 */
[----:B------:R-:W-:-:S03]  /*7540*/  @!P0 LEA R6, R44, R1, 0x3 ;  /* 0x000000012c068211 */ /* 0x000fc600078e18ff */
[----:B------:R-:W-:-:S03]  /*7550*/  @!P0 IMAD.WIDE R2, R2, R3, c[0x0][0x198] ;  /* 0x0000660002028625 */ /* 0x000fc600078e0203 */
[----:B------:R-:W2:Y:S01]  /*7560*/  @!P0 LDL.64 R6, [R6] ;  /* 0x0000000006068983 */ /* 0x000ea20000100a00 */
[----:B------:R-:W-:-:S03]  /*7570*/  IMAD.WIDE R4, R17, 0x4, R12 ;  /* 0x0000000411047825 */ /* 0x000fc600078e020c */
[----:B------:R-:W3:Y:S04]  /*7580*/  @!P0 LDG.E.U16.CONSTANT R2, [R2.64] ;  /* 0x0000000602028981 */ /* 0x000ee8000c1e9500 */
[----:B------:R-:W5:Y:S04]  /*7590*/  LDG.E.128.CONSTANT R12, [R12.64] ;  /* 0x000000060c0c7981 */ /* 0x000f68000c1e9d00 */
[----:B------:R0:W5:Y:S01]  /*75a0*/  LDG.E.128.CONSTANT R8, [R4.64] ;  /* 0x0000000604087981 */ /* 0x000162000c1e9d00 */
[----:B------:R-:W-:Y:S01]  /*75b0*/  IMAD.WIDE R98, R17, 0x4, R4 ;  /* 0x0000000411627825 */ /* 0x000fe200078e0204 */
[----:B--2---:R-:W-:-:S02]  /*75c0*/  @!P0 PRMT R97, R6, 0x7610, R97 ;  /* 0x0000761006618816 */ /* 0x004fc40000000061 */
[----:B------:R-:W-:Y:S02]  /*75d0*/  @!P0 PRMT R96, R7, 0x7610, R96 ;  /* 0x0000761007608816 */ /* 0x000fe40000000060 */
[----:B---3--:R-:W-:Y:S02]  /*75e0*/  @!P0 IADD3 R18, R2, R47, RZ ;  /* 0x0000002f02128210 */ /* 0x008fe40007ffe0ff */
[----:B------:R-:W-:Y:S02]  /*75f0*/  @!P0 PRMT R97, R97, 0x7610, R6 ;  /* 0x0000761061618816 */ /* 0x000fe40000000006 */
[----:B------:R-:W-:Y:S01]  /*7600*/  @!P0 PRMT R96, R96, 0x7610, R7 ;  /* 0x0000761060608816 */ /* 0x000fe20000000007 */
[----:B------:R-:W-:Y:S05]  /*7610*/  @!P1 BRA `(.L_x_381) ;  /* 0x0000230000009947 */ /* 0x000fea0003800000 */
[----:B0-----:R-:W2:Y:S01]  /*7620*/  LDG.E.128.CONSTANT R4, [R98.64] ;  /* 0x0000000662047981 */ /* 0x001ea2000c1e9d00 */
[----:B-----5:R-:W-:Y:S01]  /*7630*/  SHF.R.U32.HI R36, RZ, 0xf, R32 ;  /* 0x0000000fff247819 */ /* 0x020fe20000011620 */
[----:B------:R-:W-:Y:S01]  /*7640*/  HFMA2.MMA R0, -RZ, RZ, 0, 0.03125 ;  /* 0x00002800ff007435 */ /* 0x000fe200000001ff */
[----:B------:R-:W-:-:S02]  /*7650*/  LOP3.LUT R55, R32, 0x1f001f, RZ, 0xc0, !PT ;  /* 0x001f001f20377812 */ /* 0x000fc400078ec0ff */
[----:B------:R-:W-:Y:S02]  /*7660*/  LOP3.LUT R16, R32, 0x3e003e0, RZ, 0xc0, !PT ;  /* 0x03e003e020107812 */ /* 0x000fe400078ec0ff */
[----:B------:R-:W-:Y:S02]  /*7670*/  SHF.R.U32.HI R48, RZ, 0xa, R32 ;  /* 0x0000000aff307819 */ /* 0x000fe40000011620 */
[----:B------:R-:W-:Y:S02]  /*7680*/  SHF.R.U32.HI R32, RZ, 0xf, R33 ;  /* 0x0000000fff207819 */ /* 0x000fe40000011621 */
[----:B------:R-:W-:Y:S02]  /*7690*/  SHF.R.U32.HI R38, RZ, 0xf, R34 ;  /* 0x0000000fff267819 */ /* 0x000fe40000011622 */
[C---:B------:R-:W-:Y:S02]  /*76a0*/  LOP3.LUT R61, R35.reuse, 0x1f001f, RZ, 0xc0, !PT ;  /* 0x001f001f233d7812 */ /* 0x040fe400078ec0ff */
[----:B------:R-:W-:-:S02]  /*76b0*/  LOP3.LUT R56, R35, 0x3e003e0, RZ, 0xc0, !PT ;  /* 0x03e003e023387812 */ /* 0x000fc400078ec0ff */
[--C-:B------:R-:W-:Y:S02]  /*76c0*/  SHF.R.U32.HI R40, RZ, 0xf, R35.reuse ;  /* 0x0000000fff287819 */ /* 0x100fe40000011623 */
[----:B------:R-:W-:Y:S02]  /*76d0*/  SHF.R.U32.HI R51, RZ, 0xa, R35 ;  /* 0x0000000aff337819 */ /* 0x000fe40000011623 */
[----:B------:R-:W-:Y:S02]  /*76e0*/  SHF.R.U32.HI R35, RZ, 0xe, R29 ;  /* 0x0000000eff237819 */ /* 0x000fe4000001161d */
[----:B------:R-:W-:Y:S02]  /*76f0*/  LOP3.LUT R32, R32, 0x10001, RZ, 0xc0, !PT ;  /* 0x0001000120207812 */ /* 0x000fe400078ec0ff */
[----:B------:R-:W-:Y:S02]  /*7700*/  SHF.R.U32.HI R39, RZ, 0xe, R30 ;  /* 0x0000000eff277819 */ /* 0x000fe4000001161e */
[----:B------:R-:W-:-:S02]  /*7710*/  LOP3.LUT R38, R38, 0x10001, RZ, 0xc0, !PT ;  /* 0x0001000126267812 */ /* 0x000fc400078ec0ff */
        /* <DEDUP_REMOVED lines=10> */
[----:B------:R-:W-:Y:S02]  /*77c0*/  SHF.R.U32.HI R29, RZ, 0xd, R13 ;  /* 0x0000000dff1d7819 */ /* 0x000fe4000001160d */
[----:B------:R-:W-:-:S02]  /*77d0*/  LOP3.LUT R36, R36, 0x10001, RZ, 0xc0, !PT ;  /* 0x0001000124247812 */ /* 0x000fc400078ec0ff */
[----:B------:R-:W-:Y:S02]  /*77e0*/  LOP3.LUT R32, R32, 0x20002, R35, 0xf8, !PT ;  /* 0x0002000220207812 */ /* 0x000fe400078ef823 */
[----:B------:R-:W-:Y:S02]  /*77f0*/  SHF.R.U32.HI R30, RZ, 0xd, R14 ;  /* 0x0000000dff1e7819 */ /* 0x000fe4000001160e */
[----:B------:R-:W-:Y:S02]  /*7800*/  LOP3.LUT R39, R38, 0x20002, R39, 0xf8, !PT ;  /* 0x0002000226277812 */ /* 0x000fe400078ef827 */
[C---:B------:R-:W-:Y:S02]  /*7810*/  LOP3.LUT R59, R34.reuse, 0x1f001f, RZ, 0xc0, !PT ;  /* 0x001f001f223b7812 */ /* 0x040fe400078ec0ff */
[----:B------:R-:W-:Y:S02]  /*7820*/  LOP3.LUT R2, R34, 0x3e003e0, RZ, 0xc0, !PT ;  /* 0x03e003e022027812 */ /* 0x000fe400078ec0ff */
[----:B------:R-:W-:-:S02]  /*7830*/  SHF.R.U32.HI R50, RZ, 0xa, R34 ;  /* 0x0000000aff327819 */ /* 0x000fc40000011622 */
[C---:B------:R-:W-:Y:S02]  /*7840*/  LOP3.LUT R52, R28.reuse, 0x1f001f, RZ, 0xc0, !PT ;  /* 0x001f001f1c347812 */ /* 0x040fe400078ec0ff */
[----:B------:R-:W-:Y:S02]  /*7850*/  LOP3.LUT R58, R28, 0x3e003e0, RZ, 0xc0, !PT ;  /* 0x03e003e01c3a7812 */ /* 0x000fe400078ec0ff */
[----:B------:R-:W-:Y:S02]  /*7860*/  SHF.R.U32.HI R63, RZ, 0xa, R28 ;  /* 0x0000000aff3f7819 */ /* 0x000fe4000001161c */
[----:B------:R-:W-:Y:S02]  /*7870*/  SHF.R.U32.HI R34, RZ, 0xc, R10 ;  /* 0x0000000cff227819 */ /* 0x000fe4000001160a */
        /* <DEDUP_REMOVED lines=9> */
[----:B------:R-:W-:Y:S02]  /*7910*/  SHF.R.U32.HI R41, RZ, 0xe, R31 ;  /* 0x0000000eff297819 */ /* 0x000fe4000001161f */
[----:B------:R-:W-:Y:S02]  /*7920*/  LOP3.LUT R40, R40, 0x10001, RZ, 0xc0, !PT ;  /* 0x0001000128287812 */ /* 0x000fe400078ec0ff */
[C---:B------:R-:W-:Y:S02]  /*7930*/  LOP3.LUT R67, R12.reuse, 0x1f001f, RZ, 0xc0, !PT ;  /* 0x001f001f0c437812 */ /* 0x040fe400078ec0ff */
[----:B------:R-:W-:Y:S02]  /*7940*/  LOP3.LUT R89, R12, 0x3e003e0, RZ, 0xc0, !PT ;  /* 0x03e003e00c597812 */ /* 0x000fe400078ec0ff */
[----:B------:R-:W-:Y:S02]  /*7950*/  SHF.R.U32.HI R72, RZ, 0xa, R12 ;  /* 0x0000000aff487819 */ /* 0x000fe4000001160c */
        /* <DEDUP_REMOVED lines=8> */
[----:B------:R-:W-:Y:S02]  /*79e0*/  SHF.R.U32.HI R66, RZ, 0xa, R31 ;  /* 0x0000000aff427819 */ /* 0x000fe4000001161f */
[--C-:B------:R-:W-:Y:S02]  /*79f0*/  SHF.R.U32.HI R42, RZ, 0xd, R15.reuse ;  /* 0x0000000dff2a7819 */ /* 0x100fe4000001160f */
[C---:B------:R-:W-:Y:S02]  /*7a00*/  LOP3.LUT R70, R15.reuse, 0x1f001f, RZ, 0xc0, !PT ;  /* 0x001f001f0f467812 */ /* 0x040fe400078ec0ff */
[----:B------:R-:W-:Y:S02]  /*7a10*/  LOP3.LUT R14, R15, 0x3e003e0, RZ, 0xc0, !PT ;  /* 0x03e003e00f0e7812 */ /* 0x000fe400078ec0ff */
[----:B------:R-:W-:-:S02]  /*7a20*/  SHF.R.U32.HI R75, RZ, 0xa, R15 ;  /* 0x0000000aff4b7819 */ /* 0x000fc4000001160f */
[----:B------:R-:W-:Y:S02]  /*7a30*/  LOP3.LUT R41, R40, 0x20002, R41, 0xf8, !PT ;  /* 0x0002000228297812 */ /* 0x000fe400078ef829 */
[--C-:B------:R-:W-:Y:S02]  /*7a40*/  SHF.R.U32.HI R31, RZ, 0xc, R8.reuse ;  /* 0x0000000cff1f7819 */ /* 0x100fe40000011608 */
        /* <DEDUP_REMOVED lines=10> */
[C---:B------:R-:W-:Y:S02]  /*7af0*/  LOP3.LUT R10, R11.reuse, 0x3e003e0, RZ, 0xc0, !PT ;  /* 0x03e003e00b0a7812 */ /* 0x040fe400078ec0ff */
[----:B------:R-:W-:Y:S02]  /*7b00*/  LOP3.LUT R79, R11, 0x1f001f, RZ, 0xc0, !PT ;  /* 0x001f001f0b4f7812 */ /* 0x000fe400078ec0ff */
[----:B------:R-:W-:Y:S02]  /*7b10*/  SHF.R.U32.HI R83, RZ, 0xa, R11 ;  /* 0x0000000aff537819 */ /* 0x000fe4000001160b */
[----:B------:R-:W-:Y:S02]  /*7b20*/  LOP3.LUT R42, R41, 0x40004, R42, 0xf8, !PT ;  /* 0x00040004292a7812 */ /* 0x000fe400078ef82a */
[----:B------:R-:W-:Y:S02]  /*7b30*/  LOP3.LUT R11, R3, 0x64006400, RZ, 0xfc, !PT ;  /* 0x64006400030b7812 */ /* 0x000fe400078efcff */
[----:B------:R-:W-:-:S02]  /*7b40*/  LOP3.LUT R3, R58, 0x64006400, RZ, 0xfc, !PT ;  /* 0x640064003a037812 */ /* 0x000fc400078efcff */
[----:B------:R-:W-:Y:S02]  /*7b50*/  LOP3.LUT R89, R89, 0x64006400, RZ, 0xfc, !PT ;  /* 0x6400640059597812 */ /* 0x000fe400078efcff */
[----:B------:R-:W-:Y:S02]  /*7b60*/  LOP3.LUT R39, R42, 0x80008, R43, 0xf8, !PT ;  /* 0x000800082a277812 */ /* 0x000fe400078ef82b */
[----:B------:R-:W-:Y:S02]  /*7b70*/  LOP3.LUT R31, R28, 0x80008, R31, 0xf8, !PT ;  /* 0x000800081c1f7812 */ /* 0x000fe400078ef81f */
[----:B------:R-:W-:Y:S01]  /*7b80*/  LOP3.LUT R101, R12, 0x64006400, RZ, 0xfc, !PT ;  /* 0x640064000c657812 */ /* 0x000fe200078efcff */
[----:B------:R-:W-:Y:S01]  /*7b90*/  HFMA2 R12, R89, R0.H0_H0, -48, -48 ;  /* 0xd200d200590c7431 */ /* 0x000fe20000040000 */
[----:B------:R-:W-:Y:S02]  /*7ba0*/  LOP3.LUT R93, R15, 0x64006400, RZ, 0xfc, !PT ;  /* 0x640064000f5d7812 */ /* 0x000fe400078efcff */
[----:B------:R-:W-:-:S02]  /*7bb0*/  LOP3.LUT R115, R88, 0x64006400, RZ, 0xfc, !PT ;  /* 0x6400640058737812 */ /* 0x000fc400078efcff */
[----:B------:R-:W-:Y:S02]  /*7bc0*/  LOP3.LUT R57, R57, 0x64006400, RZ, 0xfc, !PT ;  /* 0x6400640039397812 */ /* 0x000fe400078efcff */
[----:B------:R-:W-:Y:S02]  /*7bd0*/  LOP3.LUT R55, R55, 0x64006400, RZ, 0xfc, !PT ;  /* 0x6400640037377812 */ /* 0x000fe400078efcff */
[----:B------:R-:W-:Y:S01]  /*7be0*/  LOP3.LUT R88, R59, 0x64006400, RZ, 0xfc, !PT ;  /* 0x640064003b587812 */ /* 0x000fe200078efcff */
[----:B------:R-:W-:Y:S01]  /*7bf0*/  HADD2 R59, R57, -1040, -1040 ;  /* 0xe410e410393b7430 */ /* 0x000fe20000000000 */
[----:B------:R-:W-:Y:S01]  /*7c00*/  LOP3.LUT R103, R8, 0x64006400, RZ, 0xfc, !PT ;  /* 0x6400640008677812 */ /* 0x000fe200078efcff */
[----:B------:R-:W-:Y:S01]  /*7c10*/  HFMA2 R8, R93, R0.H0_H0, -48, -48 ;  /* 0xd200d2005d087431 */ /* 0x000fe20000040000 */
[----:B------:R-:W-:Y:S01]  /*7c20*/  LOP3.LUT R105, R2, 0x64006400, RZ, 0xfc, !PT ;  /* 0x6400640002697812 */ /* 0x000fe200078efcff */
[----:B------:R-:W-:Y:S01]  /*7c30*/  HADD2 R57, R88, -1040, -1040 ;  /* 0xe410e41058397430 */ /* 0x000fe20000000000 */
        /* <DEDUP_REMOVED lines=43> */
[----:B------:R-:W-:Y:S01]  /*7ef0*/  ISETP.GE.AND P0, PT, R27, 0x2, PT ;  /* 0x000000021b00780c */ /* 0x000fe20003f06270 */
[----:B------:R-:W-:Y:S01]  /*7f00*/  HADD2 R82, R82, -1040, -1040 ;  /* 0xe410e41052527430 */ /* 0x000fe20000000000 */
[----:B------:R-:W-:-:S02]  /*7f10*/  LOP3.LUT R81, R81, 0x64006400, RZ, 0xfc, !PT ;  /* 0x6400640051517812 */ /* 0x000fc400078efcff */
[--C-:B--2---:R-:W-:Y:S02]  /*7f20*/  SHF.R.U32.HI R36, RZ, 0xb, R4.reuse ;  /* 0x0000000bff247819 */ /* 0x104fe40000011604 */
[C---:B------:R-:W-:Y:S02]  /*7f30*/  LOP3.LUT R90, R4.reuse, 0x3e003e0, RZ, 0xc0, !PT ;  /* 0x03e003e0045a7812 */ /* 0x040fe400078ec0ff */
[----:B------:R-:W-:Y:S02]  /*7f40*/  LOP3.LUT R84, R4, 0x1f001f, RZ, 0xc0, !PT ;  /* 0x001f001f04547812 */ /* 0x000fe400078ec0ff */
[----:B------:R-:W-:Y:S02]  /*7f50*/  SHF.R.U32.HI R40, RZ, 0xa, R4 ;  /* 0x0000000aff287819 */ /* 0x000fe40000011604 */
[----:B------:R-:W-:Y:S02]  /*7f60*/  LOP3.LUT R4, R5, 0x3e003e0, RZ, 0xc0, !PT ;  /* 0x03e003e005047812 */ /* 0x000fe400078ec0ff */
[----:B------:R-:W-:-:S02]  /*7f70*/  SHF.R.U32.HI R30, RZ, 0xb, R7 ;  /* 0x0000000bff1e7819 */ /* 0x000fc40000011607 */
[C---:B------:R-:W-:Y:S02]  /*7f80*/  LOP3.LUT R91, R7.reuse, 0x3e003e0, RZ, 0xc0, !PT ;  /* 0x03e003e0075b7812 */ /* 0x040fe400078ec0ff */
[----:B------:R-:W-:Y:S02]  /*7f90*/  LOP3.LUT R87, R7, 0x1f001f, RZ, 0xc0, !PT ;  /* 0x001f001f07577812 */ /* 0x000fe400078ec0ff */
[----:B------:R-:W-:Y:S02]  /*7fa0*/  SHF.R.U32.HI R43, RZ, 0xa, R7 ;  /* 0x0000000aff2b7819 */ /* 0x000fe40000011607 */
[--C-:B------:R-:W-:Y:S02]  /*7fb0*/  SHF.R.U32.HI R28, RZ, 0xb, R5.reuse ;  /* 0x0000000bff1c7819 */ /* 0x100fe40000011605 */
[----:B------:R-:W-:Y:S02]  /*7fc0*/  SHF.R.U32.HI R29, RZ, 0xb, R6 ;  /* 0x0000000bff1d7819 */ /* 0x000fe40000011606 */
[----:B------:R-:W-:Y:S01]  /*7fd0*/  LOP3.LUT R7, R16, 0x64006400, RZ, 0xfc, !PT ;  /* 0x6400640010077812 */ /* 0x000fe200078efcff */
[----:B------:R-:W-:Y:S01]  /*7fe0*/  HFMA2 R16, R3, R0.H0_H0, -48, -48 ;  /* 0xd200d20003107431 */ /* 0x000fe20000040000 */
[----:B------:R-:W-:Y:S01]  /*7ff0*/  LOP3.LUT R3, R90, 0x64006400, RZ, 0xfc, !PT ;  /* 0x640064005a037812 */ /* 0x000fe200078efcff */
[----:B0-----:R-:W-:Y:S01]  /*8000*/  HFMA2 R90, R59, R32, RZ.H0_H0 ;  /* 0x000000203b5a7231 */ /* 0x001fe200000400ff */
[----:B------:R-:W-:Y:S01]  /*8010*/  LOP3.LUT R89, R4, 0x64006400, RZ, 0xfc, !PT ;  /* 0x6400640004597812 */ /* 0x000fe200078efcff */
[-C--:B------:R-:W-:Y:S01]  /*8020*/  HFMA2 R62, R7, R0.reuse.H0_H0, -48, -48 ;  /* 0xd200d200073e7431 */ /* 0x080fe20000040000 */
[----:B------:R-:W-:Y:S01]  /*8030*/  LOP3.LUT R85, R5, 0x1f001f, RZ, 0xc0, !PT ;  /* 0x001f001f05557812 */ /* 0x000fe200078ec0ff */
[-C--:B------:R-:W-:Y:S01]  /*8040*/  HFMA2 R4, R3, R0.reuse.H0_H0, -48, -48 ;  /* 0xd200d20003047431 */ /* 0x080fe20000040000 */
[----:B------:R-:W-:Y:S01]  /*8050*/  SHF.R.U32.HI R41, RZ, 0xa, R5 ;  /* 0x0000000aff297819 */ /* 0x000fe20000011605 */
[-C--:B------:R-:W-:Y:S01]  /*8060*/  HFMA2 R3, R89, R0.reuse.H0_H0, -48, -48 ;  /* 0xd200d20059037431 */ /* 0x080fe20000040000 */
[----:B------:R-:W-:Y:S01]  /*8070*/  LOP3.LUT R5, R6, 0x3e003e0, RZ, 0xc0, !PT ;  /* 0x03e003e006057812 */ /* 0x000fe200078ec0ff */
[----:B------:R-:W-:Y:S01]  /*8080*/  HFMA2 R7, R103, R0.H0_H0, -48, -48 ;  /* 0xd200d20067077431 */ /* 0x000fe20000040000 */
[----:B------:R-:W-:Y:S01]  /*8090*/  LOP3.LUT R36, R31, 0x100010, R36, 0xf8, !PT ;  /* 0x001000101f247812 */ /* 0x000fe200078ef824 */
[----:B------:R-:W-:Y:S01]  /*80a0*/  HFMA2 R90, R60, R33, R90 ;  /* 0x000000213c5a7231 */ /* 0x000fe2000000005a */
[----:B------:R-:W-:-:S02]  /*80b0*/  LOP3.LUT R37, R37, 0x100010, R28, 0xf8, !PT ;  /* 0x0010001025257812 */ /* 0x000fc400078ef81c */
[----:B------:R-:W-:Y:S02]  /*80c0*/  LOP3.LUT R38, R38, 0x100010, R29, 0xf8, !PT ;  /* 0x0010001026267812 */ /* 0x000fe400078ef81d */
[----:B------:R-:W-:Y:S02]  /*80d0*/  LOP3.LUT R39, R39, 0x100010, R30, 0xf8, !PT ;  /* 0x0010001027277812 */ /* 0x000fe400078ef81e */
[----:B------:R-:W0:Y:S01]  /*80e0*/  LDS.128 R28, [UR4+0x10] ;  /* 0x00001004ff1c7984 */ /* 0x000e220008000c00 */
[----:B------:R-:W-:Y:S01]  /*80f0*/  LOP3.LUT R93, R5, 0x64006400, RZ, 0xfc, !PT ;  /* 0x64006400055d7812 */ /* 0x000fe200078efcff */
[-C--:B------:R-:W-:Y:S01]  /*8100*/  HFMA2 R5, R119, R0.reuse.H0_H0, -48, -48 ;  /* 0xd200d20077057431 */ /* 0x080fe20000040000 */
[----:B------:R-:W-:Y:S01]  /*8110*/  LOP3.LUT R89, R61, 0x64006400, RZ, 0xfc, !PT ;  /* 0x640064003d597812 */ /* 0x000fe200078efcff */
[----:B------:R-:W-:Y:S01]  /*8120*/  HADD2 R61, R55, -1040, -1040 ;  /* 0xe410e410373d7430 */ /* 0x000fe20000000000 */
[----:B------:R-:W-:Y:S01]  /*8130*/  LOP3.LUT R91, R91, 0x64006400, RZ, 0xfc, !PT ;  /* 0x640064005b5b7812 */ /* 0x000fe200078efcff */
[-C--:B------:R-:W-:Y:S01]  /*8140*/  HFMA2 R2, R93, R0.reuse.H0_H0, -48, -48 ;  /* 0xd200d2005d027431 */ /* 0x080fe20000040000 */
[----:B------:R-:W-:Y:S01]  /*8150*/  LOP3.LUT R86, R6, 0x1f001f, RZ, 0xc0, !PT ;  /* 0x001f001f06567812 */ /* 0x000fe200078ec0ff */
[----:B------:R-:W-:Y:S01]  /*8160*/  HADD2 R55, R89, -1040, -1040 ;  /* 0xe410e41059377430 */ /* 0x000fe20000000000 */
[----:B------:R-:W-:Y:S01]  /*8170*/  SHF.R.U32.HI R42, RZ, 0xa, R6 ;  /* 0x0000000aff2a7819 */ /* 0x000fe20000011606 */
[-C--:B------:R-:W-:Y:S01]  /*8180*/  HFMA2 R6, R111, R0.reuse.H0_H0, -48, -48 ;  /* 0xd200d2006f067431 */ /* 0x080fe20000040000 */
[-C--:B------:R-:W-:Y:S01]  /*8190*/  HFMA2.MMA R88, R61, R32.reuse, RZ ;  /* 0x000000203d587235 */ /* 0x080fe200000000ff */
[----:B------:R-:W-:Y:S01]  /*81a0*/  HFMA2 R0, R91, R0.H0_H0, -48, -48 ;  /* 0xd200d2005b007431 */ /* 0x000fe20000040000 */
[----:B------:R-:W-:Y:S01]  /*81b0*/  HFMA2.MMA R91, R57, R32, RZ ;  /* 0x00000020395b7235 */ /* 0x000fe200000000ff */
[----:B------:R-:W-:Y:S01]  /*81c0*/  HFMA2 R32, R55, R32, RZ.H0_H0 ;  /* 0x0000002037207231 */ /* 0x000fe200000400ff */
[----:B------:R-:W-:-:S02]  /*81d0*/  LOP3.LUT R85, R85, 0x64006400, RZ, 0xfc, !PT ;  /* 0x6400640055557812 */ /* 0x000fc400078efcff */
[-C--:B------:R-:W-:Y:S01]  /*81e0*/  HFMA2.MMA R89, R62, R33.reuse, R88 ;  /* 0x000000213e597235 */ /* 0x080fe20000000058 */
[----:B------:R-:W-:Y:S01]  /*81f0*/  HFMA2 R92, R56, R33, R32 ;  /* 0x00000021385c7231 */ /* 0x000fe20000000020 */
[----:B------:R-:W-:Y:S01]  /*8200*/  HFMA2.MMA R91, R58, R33, R91 ;  /* 0x000000213a5b7235 */ /* 0x000fe2000000005b */
        /* <DEDUP_REMOVED lines=18> */
[----:B------:R-:W-:Y:S01]  /*8330*/  HADD2 R52, R32, -1040, -1040 ;  /* 0xe410e41020347430 */ /* 0x000fe20000000000 */
[----:B------:R-:W-:Y:S01]  /*8340*/  LOP3.LUT R43, R43, 0x1f001f, RZ, 0xc0, !PT ;  /* 0x001f001f2b2b7812 */ /* 0x000fe200078ec0ff */
[----:B------:R-:W-:Y:S01]  /*8350*/  HFMA2 R92, R49, R34, R92 ;  /* 0x00000022315c7231 */ /* 0x000fe2000000005c */
[----:B------:R-:W-:Y:S01]  /*8360*/  HFMA2.MMA R89, R54, R35, R89 ;  /* 0x0000002336597235 */ /* 0x000fe20000000059 */
[----:B------:R-:W-:Y:S01]  /*8370*/  HADD2 R48, R88, -1040, -1040 ;  /* 0xe410e41058307430 */ /* 0x000fe20000000000 */
[----:B------:R-:W-:Y:S01]  /*8380*/  LOP3.LUT R88, R69, 0x64006400, RZ, 0xfc, !PT ;  /* 0x6400640045587812 */ /* 0x000fe200078efcff */
[-C--:B------:R-:W-:Y:S01]  /*8390*/  HFMA2 R32, R52, R35.reuse, R90 ;  /* 0x0000002334207231 */ /* 0x080fe2000000005a */
[----:B------:R-:W-:Y:S01]  /*83a0*/  LOP3.LUT R69, R66, 0x64006400, RZ, 0xfc, !PT ;  /* 0x6400640042457812 */ /* 0x000fe200078efcff */
[----:B------:R-:W-:Y:S01]  /*83b0*/  HFMA2 R35, R48, R35, R92 ;  /* 0x0000002330237231 */ /* 0x000fe2000000005c */
[-C--:B0-----:R-:W-:Y:S01]  /*83c0*/  HFMA2.MMA R92, R14, R28.reuse, R33 ;  /* 0x0000001c0e5c7235 */ /* 0x081fe20000000021 */
[-C--:B------:R-:W-:Y:S01]  /*83d0*/  HFMA2 R91, R15, R28.reuse, R32 ;  /* 0x0000001c0f5b7231 */ /* 0x080fe20000000020 */
[----:B------:R-:W-:Y:S01]  /*83e0*/  HFMA2.MMA R90, R16, R28, R89 ;  /* 0x0000001c105a7235 */ /* 0x000fe20000000059 */
[----:B------:R-:W-:Y:S01]  /*83f0*/  HFMA2 R93, R13, R28, R35 ;  /* 0x0000001c0d5d7231 */ /* 0x000fe20000000023 */
[----:B------:R-:W-:Y:S01]  /*8400*/  LOP3.LUT R89, R70, 0x64006400, RZ, 0xfc, !PT ;  /* 0x6400640046597812 */ /* 0x000fe200078efcff */
[----:B------:R-:W0:Y:S01]  /*8410*/  LDS.128 R32, [UR4+0x20] ;  /* 0x00002004ff207984 */ /* 0x000e220008000c00 */
        /* <DEDUP_REMOVED lines=49> */
[----:B------:R-:W-:Y:S01]  /*8730*/  LOP3.LUT R32, R84, 0x64006400, RZ, 0xfc, !PT ;  /* 0x6400640054207812 */ /* 0x000fe200078efcff */
[----:B------:R-:W-:Y:S01]  /*8740*/  HADD2 R72, R88, -1040, -1040 ;  /* 0xe410e41058487430 */ /* 0x000fe20000000000 */
[----:B------:R-:W-:Y:S01]  /*8750*/  HFMA2.MMA R93, R74, R33, R93 ;  /* 0x000000214a5d7235 */ /* 0x000fe2000000005d */
[-C--:B------:R-:W-:Y:S01]  /*8760*/  HFMA2 R92, R76, R33.reuse, R92 ;  /* 0x000000214c5c7231 */ /* 0x080fe2000000005c */
[-C--:B------:R-:W-:Y:S01]  /*8770*/  HFMA2.MMA R91, R8, R34.reuse, R91 ;  /* 0x00000022085b7235 */ /* 0x080fe2000000005b */
[----:B------:R-:W-:Y:S01]  /*8780*/  HFMA2 R94, R72, R33, R94 ;  /* 0x00000021485e7231 */ /* 0x000fe2000000005e */
[----:B------:R-:W-:Y:S01]  /*8790*/  LOP3.LUT R33, R83, 0x64006400, RZ, 0xfc, !PT ;  /* 0x6400640053217812 */ /* 0x000fe200078efcff */
[-C--:B------:R-:W-:Y:S01]  /*87a0*/  HFMA2 R92, R7, R34.reuse, R92 ;  /* 0x00000022075c7231 */ /* 0x080fe2000000005c */
[----:B------:R-:W-:Y:S01]  /*87b0*/  LOP3.LUT R83, R86, 0x64006400, RZ, 0xfc, !PT ;  /* 0x6400640056537812 */ /* 0x000fe200078efcff */
[----:B------:R-:W-:Y:S01]  /*87c0*/  HADD2 R86, R80, -1040, -1040 ;  /* 0xe410e41050567430 */ /* 0x000fe20000000000 */
[----:B------:R-:W-:Y:S01]  /*87d0*/  HFMA2.MMA R93, R6, R34, R93 ;  /* 0x00000022065d7235 */ /* 0x000fe2000000005d */
[----:B------:R-:W-:Y:S01]  /*87e0*/  HFMA2 R94, R5, R34, R94 ;  /* 0x00000022055e7231 */ /* 0x000fe2000000005e */
[----:B------:R-:W-:Y:S01]  /*87f0*/  LOP3.LUT R34, R87, 0x64006400, RZ, 0xfc, !PT ;  /* 0x6400640057227812 */ /* 0x000fe200078efcff */
[----:B------:R-:W-:-:S02]  /*8800*/  HADD2 R87, R32, -1040, -1040 ;  /* 0xe410e41020577430 */ /* 0x000fc40000000000 */
[-C--:B------:R-:W-:Y:S01]  /*8810*/  HFMA2.MMA R91, R86, R35.reuse, R91 ;  /* 0x00000023565b7235 */ /* 0x080fe2000000005b */
[----:B------:R-:W-:Y:S01]  /*8820*/  HADD2 R83, R83, -1040, -1040 ;  /* 0xe410e41053537430 */ /* 0x000fe20000000000 */
[----:B------:R-:W-:Y:S01]  /*8830*/  HFMA2.MMA R93, R82, R35, R93 ;  /* 0x00000023525d7235 */ /* 0x000fe2000000005d */
[----:B------:R-:W-:Y:S02]  /*8840*/  HADD2 R84, R81, -1040, -1040 ;  /* 0xe410e41051547430 */ /* 0x000fe40000000000 */
[----:B------:R-:W-:Y:S01]  /*8850*/  HADD2 R80, R33, -1040, -1040 ;  /* 0xe410e41021507430 */ /* 0x000fe20000000000 */
[-C--:B-1----:R-:W-:Y:S01]  /*8860*/  HFMA2.MMA R91, R87, R28.reuse, R91 ;  /* 0x0000001c575b7235 */ /* 0x082fe2000000005b */
[-C--:B------:R-:W-:Y:S01]  /*8870*/  HFMA2 R92, R84, R35.reuse, R92 ;  /* 0x00000023545c7231 */ /* 0x080fe2000000005c */
[----:B------:R-:W-:Y:S01]  /*8880*/  HFMA2.MMA R93, R83, R28, R93 ;  /* 0x0000001c535d7235 */ /* 0x000fe2000000005d */
[----:B------:R-:W-:Y:S02]  /*8890*/  HFMA2 R94, R80, R35, R94 ;  /* 0x00000023505e7231 */ /* 0x000fe4000000005e */
[----:B------:R-:W-:-:S02]  /*88a0*/  HADD2 R81, R34, -1040, -1040 ;  /* 0xe410e41022517430 */ /* 0x000fc40000000000 */
[-C--:B------:R-:W-:Y:S01]  /*88b0*/  HFMA2 R92, R85, R28.reuse, R92 ;  /* 0x0000001c555c7231 */ /* 0x080fe2000000005c */
[-C--:B------:R-:W-:Y:S01]  /*88c0*/  HFMA2.MMA R32, R2, R29.reuse, R93 ;  /* 0x0000001d02207235 */ /* 0x080fe2000000005d */
[----:B------:R-:W-:Y:S01]  /*88d0*/  HFMA2 R94, R81, R28, R94 ;  /* 0x0000001c515e7231 */ /* 0x000fe2000000005e */
[----:B------:R-:W-:Y:S01]  /*88e0*/  HFMA2.MMA R28, R4, R29, R91 ;  /* 0x0000001d041c7235 */ /* 0x000fe2000000005b */
[----:B------:R-:W-:Y:S02]  /*88f0*/  HADD2 R95, R40, -1040, -1040 ;  /* 0xe410e410285f7430 */ /* 0x000fe40000000000 */
[----:B------:R-:W-:Y:S02]  /*8900*/  HADD2 R91, R42, -1040, -1040 ;  /* 0xe410e4102a5b7430 */ /* 0x000fe40000000000 */
[-C--:B------:R-:W-:Y:S02]  /*8910*/  HFMA2 R92, R3, R29.reuse, R92 ;  /* 0x0000001d035c7231 */ /* 0x080fe4000000005c */
[----:B------:R-:W-:Y:S01]  /*8920*/  HADD2 R89, R41, -1040, -1040 ;  /* 0xe410e41029597430 */ /* 0x000fe20000000000 */
[-C--:B------:R-:W-:Y:S01]  /*8930*/  HFMA2.MMA R28, R95, R30.reuse, R28 ;  /* 0x0000001e5f1c7235 */ /* 0x080fe2000000001c */
[----:B------:R-:W-:Y:S01]  /*8940*/  HFMA2 R94, R0, R29, R94 ;  /* 0x0000001d005e7231 */ /* 0x000fe2000000005e */
[----:B------:R-:W-:Y:S01]  /*8950*/  HFMA2.MMA R32, R91, R30, R32 ;  /* 0x0000001e5b207235 */ /* 0x000fe20000000020 */
[----:B------:R-:W-:-:S02]  /*8960*/  HADD2 R93, R43, -1040, -1040 ;  /* 0xe410e4102b5d7430 */ /* 0x000fc40000000000 */
[-C--:B------:R-:W-:Y:S02]  /*8970*/  HFMA2 R29, R89, R30.reuse, R92 ;  /* 0x0000001e591d7231 */ /* 0x080fe4000000005c */
[----:B------:R-:W-:Y:S02]  /*8980*/  HFMA2 R30, R93, R30, R94 ;  /* 0x0000001e5d1e7231 */ /* 0x000fe4000000005e */
[----:B------:R-:W-:Y:S02]  /*8990*/  HADD2 R94, R36, -1040, -1040 ;  /* 0xe410e410245e7430 */ /* 0x000fe40000000000 */
[----:B------:R-:W-:Y:S02]  /*89a0*/  HADD2 R90, R38, -1040, -1040 ;  /* 0xe410e410265a7430 */ /* 0x000fe40000000000 */
[----:B------:R-:W-:Y:S02]  /*89b0*/  HADD2 R92, R37, -1040, -1040 ;  /* 0xe410e410255c7430 */ /* 0x000fe40000000000 */
        /* <DEDUP_REMOVED lines=35> */
[----:B-1----:R-:W-:-:S03]  /*8bf0*/  HFMA2 R100, R15, R32, R100 ;  /* 0x000000200f647231 */ /* 0x002fc60000000064 */
        /* <DEDUP_REMOVED lines=11> */
[----:B--2---:R-:W-:Y:S01]  /*8cb0*/  HFMA2 R100, R77, R36, R100 ;  /* 0x000000244d647231 */ /* 0x004fe20000000064 */
[----:B------:R-:W-:Y:S01]  /*8cc0*/  HFMA2.MMA R101, R65, R34, R101 ;  /* 0x0000002241657235 */ /* 0x000fe20000000065 */
[----:B------:R-:W-:-:S02]  /*8cd0*/  HFMA2 R32, R9, R35, R32 ;  /* 0x0000002309207231 */ /* 0x000fc40000000020 */
[----:B------:R-:W-:Y:S01]  /*8ce0*/  HFMA2 R100, R76, R37, R100 ;  /* 0x000000254c647231 */ /* 0x000fe20000000064 */
[-C--:B------:R-:W-:Y:S02]  /*8cf0*/  HFMA2.MMA R28, R12, R35.reuse, R28 ;  /* 0x000000230c1c7235 */ /* 0x080fe4000000001c */
[----:B------:R-:W-:Y:S01]  /*8d00*/  HFMA2.MMA R101, R10, R35, R101 ;  /* 0x000000230a657235 */ /* 0x000fe20000000065 */
[----:B------:R-:W-:-:S03]  /*8d10*/  HFMA2 R100, R7, R38, R100 ;  /* 0x0000002607647231 */ /* 0x000fc60000000064 */
[-C--:B------:R-:W-:Y:S01]  /*8d20*/  HFMA2.MMA R28, R79, R36.reuse, R28 ;  /* 0x000000244f1c7235 */ /* 0x080fe2000000001c */
[----:B------:R-:W-:Y:S01]  /*8d30*/  HFMA2 R100, R84, R39, R100 ;  /* 0x0000002754647231 */ /* 0x000fe20000000064 */
[----:B------:R-:W-:Y:S01]  /*8d40*/  HFMA2.MMA R101, R75, R36, R101 ;  /* 0x000000244b657235 */ /* 0x000fe20000000065 */
[----:B------:R-:W-:Y:S02]  /*8d50*/  HFMA2 R36, R73, R36, R32 ;  /* 0x0000002449247231 */ /* 0x000fe40000000020 */
[----:B0-----:R-:W-:Y:S01]  /*8d60*/  HFMA2 R100, R85, R40, R100 ;  /* 0x0000002855647231 */ /* 0x001fe20000000064 */
[-C--:B------:R-:W-:Y:S01]  /*8d70*/  HFMA2.MMA R28, R78, R37.reuse, R28 ;  /* 0x000000254e1c7235 */ /* 0x080fe2000000001c */
[----:B------:R-:W-:Y:S01]  /*8d80*/  HFMA2 R36, R72, R37, R36 ;  /* 0x0000002548247231 */ /* 0x000fe20000000024 */
[----:B------:R-:W-:Y:S01]  /*8d90*/  HFMA2.MMA R101, R74, R37, R101 ;  /* 0x000000254a657235 */ /* 0x000fe20000000065 */
[----:B------:R-:W-:Y:S02]  /*8da0*/  HFMA2 R100, R3, R41, R100 ;  /* 0x0000002903647231 */ /* 0x000fe40000000064 */
[----:B------:R-:W-:Y:S01]  /*8db0*/  HFMA2 R36, R5, R38, R36 ;  /* 0x0000002605247231 */ /* 0x000fe20000000024 */
[-C--:B------:R-:W-:Y:S01]  /*8dc0*/  HFMA2.MMA R28, R8, R38.reuse, R28 ;  /* 0x00000026081c7235 */ /* 0x080fe2000000001c */
[----:B------:R-:W-:Y:S01]  /*8dd0*/  HFMA2 R100, R89, R42, R100 ;  /* 0x0000002a59647231 */ /* 0x000fe20000000064 */
[----:B------:R-:W-:Y:S01]  /*8de0*/  HFMA2.MMA R101, R6, R38, R101 ;  /* 0x0000002606657235 */ /* 0x000fe20000000065 */
[----:B------:R-:W-:-:S02]  /*8df0*/  HFMA2 R36, R80, R39, R36 ;  /* 0x0000002750247231 */ /* 0x000fc40000000024 */
[----:B------:R-:W-:Y:S01]  /*8e00*/  HFMA2 R100, R92, R43, R100 ;  /* 0x0000002b5c647231 */ /* 0x000fe20000000064 */
[-C--:B------:R-:W-:Y:S01]  /*8e10*/  HFMA2.MMA R28, R86, R39.reuse, R28 ;  /* 0x00000027561c7235 */ /* 0x080fe2000000001c */
[----:B------:R-:W-:Y:S01]  /*8e20*/  HFMA2 R36, R81, R40, R36 ;  /* 0x0000002851247231 */ /* 0x000fe20000000024 */
[----:B------:R-:W-:Y:S01]  /*8e30*/  HFMA2.MMA R101, R82, R39, R101 ;  /* 0x0000002752657235 */ /* 0x000fe20000000065 */
[----:B------:R-:W-:Y:S02]  /*8e40*/  HADD2 R100, R100.H0_H0, R100.H1_H1 ;  /* 0x3000006464647230 */ /* 0x000fe40000000800 */
[----:B------:R-:W-:Y:S01]  /*8e50*/  HFMA2 R36, R0, R41, R36 ;  /* 0x0000002900247231 */ /* 0x000fe20000000024 */
[-C--:B------:R-:W-:Y:S02]  /*8e60*/  HFMA2.MMA R28, R87, R40.reuse, R28 ;  /* 0x00000028571c7235 */ /* 0x080fe4000000001c */
[----:B------:R-:W-:Y:S01]  /*8e70*/  HFMA2.MMA R101, R83, R40, R101 ;  /* 0x0000002853657235 */ /* 0x000fe20000000065 */
[----:B------:R-:W-:-:S03]  /*8e80*/  HFMA2 R36, R93, R42, R36 ;  /* 0x0000002a5d247231 */ /* 0x000fc60000000024 */
[-C--:B------:R-:W-:Y:S01]  /*8e90*/  HFMA2.MMA R28, R4, R41.reuse, R28 ;  /* 0x00000029041c7235 */ /* 0x080fe2000000001c */
[----:B------:R-:W-:Y:S01]  /*8ea0*/  HFMA2 R36, R88, R43, R36 ;  /* 0x0000002b58247231 */ /* 0x000fe20000000024 */
[----:B------:R-:W-:-:S03]  /*8eb0*/  HFMA2.MMA R101, R2, R41, R101 ;  /* 0x0000002902657235 */ /* 0x000fc60000000065 */
        /* <DEDUP_REMOVED lines=108> */
[----:B-1----:R-:W-:Y:S01]  /*9580*/  HFMA2 R59, R15, R32, R59 ;  /* 0x000000200f3b7231 */ /* 0x002fe2000000003b */
[-C--:B------:R-:W-:Y:S02]  /*9590*/  HFMA2.MMA R61, R54, R31.reuse, R61 ;  /* 0x0000001f363d7235 */ /* 0x080fe4000000003d */
[----:B------:R-:W-:Y:S01]  /*95a0*/  HFMA2.MMA R57, R50, R31, R57 ;  /* 0x0000001f32397235 */ /* 0x000fe20000000039 */
[----:B------:R-:W-:-:S03]  /*95b0*/  HFMA2 R59, R68, R33, R59 ;  /* 0x00000021443b7231 */ /* 0x000fc6000000003b */
        /* <DEDUP_REMOVED lines=8> */
[----:B--2---:R-:W-:Y:S02]  /*9640*/  HFMA2 R59, R77, R36, R59 ;  /* 0x000000244d3b7231 */ /* 0x004fe4000000003b */
[----:B------:R-:W-:Y:S01]  /*9650*/  HFMA2 R32, R63, R34, R32 ;  /* 0x000000223f207231 */ /* 0x000fe20000000020 */
[-C--:B------:R-:W-:Y:S01]  /*9660*/  HFMA2.MMA R61, R69, R34.reuse, R61 ;  /* 0x00000022453d7235 */ /* 0x080fe2000000003d */
[----:B------:R-:W-:Y:S01]  /*9670*/  HFMA2 R59, R76, R37, R59 ;  /* 0x000000254c3b7231 */ /* 0x000fe2000000003b */
[----:B------:R-:W-:Y:S01]  /*9680*/  HFMA2.MMA R57, R65, R34, R57 ;  /* 0x0000002241397235 */ /* 0x000fe20000000039 */
[----:B------:R-:W-:-:S02]  /*9690*/  HFMA2 R32, R9, R35, R32 ;  /* 0x0000002309207231 */ /* 0x000fc40000000020 */
[----:B------:R-:W-:Y:S01]  /*96a0*/  HFMA2 R59, R7, R38, R59 ;  /* 0x00000026073b7231 */ /* 0x000fe2000000003b */
[-C--:B------:R-:W-:Y:S02]  /*96b0*/  HFMA2.MMA R61, R12, R35.reuse, R61 ;  /* 0x000000230c3d7235 */ /* 0x080fe4000000003d */
[----:B------:R-:W-:Y:S01]  /*96c0*/  HFMA2.MMA R57, R10, R35, R57 ;  /* 0x000000230a397235 */ /* 0x000fe20000000039 */
[----:B------:R-:W-:-:S03]  /*96d0*/  HFMA2 R59, R84, R39, R59 ;  /* 0x00000027543b7231 */ /* 0x000fc6000000003b */
[-C--:B------:R-:W-:Y:S01]  /*96e0*/  HFMA2.MMA R61, R79, R36.reuse, R61 ;  /* 0x000000244f3d7235 */ /* 0x080fe2000000003d */
[----:B---3--:R-:W-:Y:S01]  /*96f0*/  HFMA2 R59, R85, R40, R59 ;  /* 0x00000028553b7231 */ /* 0x008fe2000000003b */
[----:B------:R-:W-:Y:S01]  /*9700*/  HFMA2.MMA R57, R75, R36, R57 ;  /* 0x000000244b397235 */ /* 0x000fe20000000039 */
[----:B------:R-:W-:Y:S02]  /*9710*/  HFMA2 R36, R73, R36, R32 ;  /* 0x0000002449247231 */ /* 0x000fe40000000020 */
[----:B------:R-:W-:Y:S01]  /*9720*/  HFMA2 R59, R3, R41, R59 ;  /* 0x00000029033b7231 */ /* 0x000fe2000000003b */
        /* <DEDUP_REMOVED lines=9> */
[----:B------:R-:W-:Y:S01]  /*97c0*/  HADD2 R59, R59.H0_H0, R59.H1_H1 ;  /* 0x3000003b3b3b7230 */ /* 0x000fe20000000800 */
        /* <DEDUP_REMOVED lines=21> */
.L_x_381:
[----:B0-----:R-:W-:Y:S01]  /*9920*/  IADD3 R47, R47, 0x20, RZ ;  /* 0x000000202f2f7810 */ /* 0x001fe20007ffe0ff */
[----:B------:R-:W-:Y:S01]  /*9930*/  UIADD3 UR4, UR4, 0x40, URZ ;  /* 0x0000004004047890 */ /* 0x000fe2000fffe03f */
[----:B-----5:R-:W-:Y:S02]  /*9940*/  IMAD.WIDE R32, R17, 0x4, R98 ;  /* 0x0000000411207825 */ /* 0x020fe400078e0262 */
[C---:B------:R-:W-:Y:S02]  /*9950*/  ISETP.GE.AND P0, PT, R47.reuse, c[0x0][0x1b0], PT ;  /* 0x00006c002f007a0c */ /* 0x040fe40003f06270 */
[----:B------:R-:W-:-:S13]  /*9960*/  ISETP.LT.AND P2, PT, R47, R45, PT ;  /* 0x0000002d2f00720c */ /* 0x000fda0003f41270 */
[----:B------:R-:W-:Y:S05]  /*9970*/  @!P0 BRA P2, `(.L_x_382) ;  /* 0xffffdb3000008947 */ /* 0x000fea000103ffff */
.L_x_380:
[----:B------:R-:W-:-:S04]  /*9980*/  LEA R46, R46, 0x40, 0x6 ;  /* 0x000000402e2e7811 */ /* 0x000fc800078e30ff */
[----:B------:R-:W-:-:S04]  /*9990*/  IMNMX R46, R46, c[0x0][0x190], PT ;  /* 0x000064002e2e7a17 */ /* 0x000fc80003800200 */
[----:B------:R-:W-:-:S04]  /*99a0*/  ISETP.GE.AND P0, PT, R47, R46, PT ;  /* 0x0000002e2f00720c */ /* 0x000fc80003f06270 */
[----:B------:R-:W-:-:S13]  /*99b0*/  ISETP.GE.OR P0, PT, R47, c[0x0][0x1b4], P0 ;  /* 0x00006d002f007a0c */ /* 0x000fda0000706670 */
[----:B------:R-:W-:Y:S05]  /*99c0*/  @P0 BRA `(.L_x_383) ;  /* 0x00004e9000000947 */ /* 0x000fea0003800000 */
.L_x_388:
        /* <DEDUP_REMOVED lines=14> */
[----:B------:R-:W2:Y:S01]  /*9ab0*/  LDG.E.128.CONSTANT R4, [R32.64] ;  /* 0x0000000620047981 */ /* 0x000ea2000c1e9d00 */
[----:B------:R-:W-:Y:S01]  /*9ac0*/  HFMA2.MMA R0, -RZ, RZ, 0, 0.0625 ;  /* 0x00002c00ff007435 */ /* 0x000fe200000001ff */
[----:B------:R-:W-:Y:S02]  /*9ad0*/  ISETP.GE.AND P0, PT, R27, 0x2, PT ;  /* 0x000000021b00780c */ /* 0x000fe40003f06270 */
[----:B-----5:R-:W0:Y:S02]  /*9ae0*/  LDS.64 R8, [UR4] ;  /* 0x00000004ff087984 */ /* 0x020e240008000a00 */
[--C-:B0-----:R-:W-:Y:S02]  /*9af0*/  HADD2.F32 R29, -RZ, R8.reuse.H0_H0 ;  /* 0x20000008ff1d7230 */ /* 0x101fe40000004100 */
[----:B------:R-:W-:Y:S02]  /*9b00*/  HADD2.F32 R30, -RZ, R8.H1_H1 ;  /* 0x30000008ff1e7230 */ /* 0x000fe40000004100 */
[----:B------:R-:W-:-:S02]  /*9b10*/  HADD2.F32 R37, -RZ, R9.H0_H0 ;  /* 0x20000009ff257230 */ /* 0x000fc40000004100 */
        /* <DEDUP_REMOVED lines=8> */
[----:B------:R-:W-:Y:S01]  /*9ba0*/  LOP3.LUT R16, R6, 0xf000f0, RZ, 0xc0, !PT ;  /* 0x00f000f006107812 */ /* 0x000fe200078ec0ff */
[----:B------:R-:W-:Y:S01]  /*9bb0*/  HADD2 R5, R5, -1032, -1032 ;  /* 0xe408e40805057430 */ /* 0x000fe20000000000 */
[----:B------:R-:W-:Y:S01]  /*9bc0*/  SHF.R.U32.HI R36, RZ, 0x8, R6 ;  /* 0x00000008ff247819 */ /* 0x000fe20000011606 */
[----:B------:R-:W-:Y:S01]  /*9bd0*/  HADD2 R2, R2, -1032, -1032 ;  /* 0xe408e40802027430 */ /* 0x000fe20000000000 */
[----:B------:R-:W-:Y:S02]  /*9be0*/  LOP3.LUT R6, R7, 0xf000f, RZ, 0xc0, !PT ;  /* 0x000f000f07067812 */ /* 0x000fe400078ec0ff */
[----:B------:R-:W-:Y:S01]  /*9bf0*/  LOP3.LUT R3, R3, 0x64006400, RZ, 0xfc, !PT ;  /* 0x6400640003037812 */ /* 0x000fe200078efcff */
[--C-:B------:R-:W-:Y:S01]  /*9c00*/  HADD2.F32 R10, -RZ, R5.reuse.H0_H0 ;  /* 0x20000005ff0a7230 */ /* 0x100fe20000004100 */
[----:B------:R-:W-:Y:S01]  /*9c10*/  LOP3.LUT R12, R4, 0xf000f0, RZ, 0xc0, !PT ;  /* 0x00f000f0040c7812 */ /* 0x000fe200078ec0ff */
[----:B------:R-:W-:Y:S01]  /*9c20*/  HADD2.F32 R11, -RZ, R5.H1_H1 ;  /* 0x30000005ff0b7230 */ /* 0x000fe20000004100 */
[----:B------:R-:W-:Y:S01]  /*9c30*/  LOP3.LUT R8, R6, 0x64006400, RZ, 0xfc, !PT ;  /* 0x6400640006087812 */ /* 0x000fe200078efcff */
[----:B------:R-:W-:Y:S01]  /*9c40*/  HADD2 R9, R3, -1032, -1032 ;  /* 0xe408e40803097430 */ /* 0x000fe20000000000 */
[----:B------:R-:W-:Y:S01]  /*9c50*/  LOP3.LUT R28, R7, 0xf000f0, RZ, 0xc0, !PT ;  /* 0x00f000f0071c7812 */ /* 0x000fe200078ec0ff */
[--C-:B------:R-:W-:Y:S01]  /*9c60*/  HADD2.F32 R6, -RZ, R2.reuse.H0_H0 ;  /* 0x20000002ff067230 */ /* 0x100fe20000004100 */
[----:B------:R-:W-:Y:S01]  /*9c70*/  SHF.R.U32.HI R38, RZ, 0x8, R7 ;  /* 0x00000008ff267819 */ /* 0x000fe20000011607 */
[----:B------:R-:W-:Y:S01]  /*9c80*/  HADD2.F32 R7, -RZ, R2.H1_H1 ;  /* 0x30000002ff077230 */ /* 0x000fe20000004100 */
[----:B------:R-:W-:Y:S01]  /*9c90*/  LOP3.LUT R5, R12, 0x64006400, RZ, 0xfc, !PT ;  /* 0x640064000c057812 */ /* 0x000fe200078efcff */
[----:B------:R-:W0:Y:S01]  /*9ca0*/  LDS.64 R2, [UR4+0x8] ;  /* 0x00000804ff027984 */ /* 0x000e220008000a00 */
[----:B------:R-:W-:Y:S01]  /*9cb0*/  HADD2 R13, R8, -1032, -1032 ;  /* 0xe408e408080d7430 */ /* 0x000fe20000000000 */
[----:B------:R-:W-:Y:S01]  /*9cc0*/  LOP3.LUT R15, R14, 0x64006400, RZ, 0xfc, !PT ;  /* 0x640064000e0f7812 */ /* 0x000fe200078efcff */
[----:B------:R-:W-:Y:S01]  /*9cd0*/  HADD2.F32 R8, -RZ, R9.H0_H0 ;  /* 0x20000009ff087230 */ /* 0x000fe20000004100 */
[----:B------:R-:W-:Y:S01]  /*9ce0*/  LOP3.LUT R17, R16, 0x64006400, RZ, 0xfc, !PT ;  /* 0x6400640010117812 */ /* 0x000fe200078efcff */
[-C--:B------:R-:W-:Y:S01]  /*9cf0*/  HFMA2 R31, R5, R0.reuse.H0_H0, -72, -72 ;  /* 0xd480d480051f7431 */ /* 0x080fe20000040000 */
[----:B------:R-:W-:Y:S01]  /*9d00*/  FFMA.FTZ R5, R6, R29, RZ ;  /* 0x0000001d06057223 */ /* 0x000fe200000100ff */
[--C-:B------:R-:W-:Y:S01]  /*9d10*/  HADD2.F32 R12, -RZ, R13.reuse.H0_H0 ;  /* 0x2000000dff0c7230 */ /* 0x100fe20000004100 */
[C---:B------:R-:W-:Y:S01]  /*9d20*/  FFMA.FTZ R14, R29.reuse, R8, RZ ;  /* 0x000000081d0e7223 */ /* 0x040fe200000100ff */
[----:B------:R-:W-:Y:S01]  /*9d30*/  HADD2.F32 R13, -RZ, R13.H1_H1 ;  /* 0x3000000dff0d7230 */ /* 0x000fe20000004100 */
[----:B------:R-:W-:Y:S01]  /*9d40*/  FFMA.FTZ R16, R29, R10, RZ ;  /* 0x0000000a1d107223 */ /* 0x000fe200000100ff */
[----:B------:R-:W-:Y:S01]  /*9d50*/  HADD2.F32 R9, -RZ, R9.H1_H1 ;  /* 0x30000009ff097230 */ /* 0x000fe20000004100 */
[----:B------:R-:W-:Y:S01]  /*9d60*/  FFMA.FTZ R35, R7, R30, R5 ;  /* 0x0000001e07237223 */ /* 0x000fe20000010005 */
[----:B------:R-:W-:Y:S01]  /*9d70*/  LOP3.LUT R5, R28, 0x64006400, RZ, 0xfc, !PT ;  /* 0x640064001c057812 */ /* 0x000fe200078efcff */
[----:B------:R-:W-:Y:S01]  /*9d80*/  FFMA.FTZ R29, R29, R12, RZ ;  /* 0x0000000c1d1d7223 */ /* 0x000fe200000100ff */
[-C--:B------:R-:W-:Y:S01]  /*9d90*/  HFMA2 R28, R15, R0.reuse.H0_H0, -72, -72 ;  /* 0xd480d4800f1c7431 */ /* 0x080fe20000040000 */
[C---:B------:R-:W-:Y:S01]  /*9da0*/  FFMA.FTZ R39, R30.reuse, R9, R14 ;  /* 0x000000091e277223 */ /* 0x040fe2000001000e */
[----:B------:R-:W-:Y:S01]  /*9db0*/  HADD2.F32 R14, -RZ, R31.H0_H0 ;  /* 0x2000001fff0e7230 */ /* 0x000fe20000004100 */
[C---:B------:R-:W-:Y:S01]  /*9dc0*/  FFMA.FTZ R42, R30.reuse, R13, R29 ;  /* 0x0000000d1e2a7223 */ /* 0x040fe2000001001d */
[-C--:B------:R-:W-:Y:S01]  /*9dd0*/  HFMA2 R29, R17, R0.reuse.H0_H0, -72, -72 ;  /* 0xd480d480111d7431 */ /* 0x080fe20000040000 */
[----:B------:R-:W-:Y:S01]  /*9de0*/  FFMA.FTZ R41, R30, R11, R16 ;  /* 0x0000000b1e297223 */ /* 0x000fe20000010010 */
[----:B------:R-:W-:Y:S01]  /*9df0*/  HFMA2 R5, R5, R0.H0_H0, -72, -72 ;  /* 0xd480d48005057431 */ /* 0x000fe20000040000 */
[----:B------:R-:W-:Y:S01]  /*9e00*/  FFMA.FTZ R35, R14, R37, R35 ;  /* 0x000000250e237223 */ /* 0x000fe20000010023 */
[--C-:B------:R-:W-:Y:S01]  /*9e10*/  HADD2.F32 R16, -RZ, R28.reuse.H0_H0 ;  /* 0x2000001cff107230 */ /* 0x100fe20000004100 */
[----:B------:R-:W-:Y:S01]  /*9e20*/  SHF.R.U32.HI R4, RZ, 0x8, R4 ;  /* 0x00000008ff047819 */ /* 0x000fe20000011604 */
[----:B------:R-:W-:-:S02]  /*9e30*/  HADD2.F32 R17, -RZ, R28.H1_H1 ;  /* 0x3000001cff117230 */ /* 0x000fc40000004100 */
[----:B------:R-:W-:Y:S01]  /*9e40*/  HADD2.F32 R15, -RZ, R31.H1_H1 ;  /* 0x3000001fff0f7230 */ /* 0x000fe20000004100 */
[----:B------:R-:W-:Y:S01]  /*9e50*/  FFMA.FTZ R39, R37, R16, R39 ;  /* 0x0000001025277223 */ /* 0x000fe20000010027 */
[----:B------:R-:W-:Y:S02]  /*9e60*/  HADD2.F32 R28, -RZ, R29.H0_H0 ;  /* 0x2000001dff1c7230 */ /* 0x000fe40000004100 */
[--C-:B------:R-:W-:Y:S01]  /*9e70*/  HADD2.F32 R30, -RZ, R5.reuse.H0_H0 ;  /* 0x20000005ff1e7230 */ /* 0x100fe20000004100 */
        /* <DEDUP_REMOVED lines=8> */
[----:B------:R-:W-:Y:S01]  /*9f00*/  HADD2.F32 R29, -RZ, R29.H1_H1 ;  /* 0x3000001dff1d7230 */ /* 0x000fe20000004100 */
[----:B------:R-:W-:Y:S01]  /*9f10*/  LOP3.LUT R39, R38, 0xf000f, RZ, 0xc0, !PT ;  /* 0x000f000f26277812 */ /* 0x000fe200078ec0ff */
[C---:B------:R-:W-:Y:S01]  /*9f20*/  FFMA.FTZ R50, R40.reuse, R31, R42 ;  /* 0x0000001f28327223 */ /* 0x040fe2000001002a */
        /* <DEDUP_REMOVED lines=13> */
[----:B------:R-:W-:Y:S01]  /*a000*/  HADD2.F32 R40, -RZ, R5.H0_H0 ;  /* 0x20000005ff287230 */ /* 0x000fe20000004100 */
[----:B------:R-:W-:Y:S01]  /*a010*/  LOP3.LUT R38, R38, 0xf000f0, RZ, 0xc0, !PT ;  /* 0x00f000f026267812 */ /* 0x000fe200078ec0ff */
[----:B------:R-:W-:-:S02]  /*a020*/  HADD2.F32 R41, -RZ, R35.H0_H0 ;  /* 0x20000023ff297230 */ /* 0x000fc40000004100 */
[----:B------:R-:W-:Y:S01]  /*a030*/  HADD2.F32 R42, -RZ, R52.H0_H0 ;  /* 0x20000034ff2a7230 */ /* 0x000fe20000004100 */
[----:B------:R-:W-:Y:S01]  /*a040*/  LOP3.LUT R37, R38, 0x64006400, RZ, 0xfc, !PT ;  /* 0x6400640026257812 */ /* 0x000fe200078efcff */
[----:B------:R-:W-:Y:S01]  /*a050*/  HADD2.F32 R43, -RZ, R53.H0_H0 ;  /* 0x20000035ff2b7230 */ /* 0x000fe20000004100 */
[----:B------:R-:W-:Y:S01]  /*a060*/  FFMA.FTZ R56, R46, R41, R48 ;  /* 0x000000292e387223 */ /* 0x000fe20000010030 */
[----:B------:R-:W-:Y:S01]  /*a070*/  HADD2.F32 R55, -RZ, R2.H1_H1 ;  /* 0x30000002ff377230 */ /* 0x000fe20000004100 */
[----:B------:R-:W-:Y:S01]  /*a080*/  FFMA.FTZ R2, R40, R46, R49 ;  /* 0x0000002e28027223 */ /* 0x000fe20000010031 */
[--C-:B------:R-:W-:Y:S01]  /*a090*/  HADD2.F32 R39, -RZ, R3.reuse.H0_H0 ;  /* 0x20000003ff277230 */ /* 0x100fe20000004100 */
        /* <DEDUP_REMOVED lines=9> */
[-C--:B------:R-:W-:Y:S01]  /*a130*/  HFMA2 R3, R3, R0.reuse.H0_H0, -72, -72 ;  /* 0xd480d48003037431 */ /* 0x080fe20000040000 */
[----:B------:R-:W-:Y:S01]  /*a140*/  FFMA.FTZ R2, R46, R55, R2 ;  /* 0x000000372e027223 */ /* 0x000fe20000010002 */
[-C--:B------:R-:W-:Y:S01]  /*a150*/  HFMA2 R5, R5, R0.reuse.H0_H0, -72, -72 ;  /* 0xd480d48005057431 */ /* 0x080fe20000040000 */
[C---:B------:R-:W-:Y:S01]  /*a160*/  FFMA.FTZ R56, R55.reuse, R48, R56 ;  /* 0x0000003037387223 */ /* 0x040fe20000010038 */
[-C--:B------:R-:W-:Y:S01]  /*a170*/  HFMA2 R4, R35, R0.reuse.H0_H0, -72, -72 ;  /* 0xd480d48023047431 */ /* 0x080fe20000040000 */
[----:B------:R-:W-:Y:S01]  /*a180*/  FFMA.FTZ R58, R55, R49, R58 ;  /* 0x00000031373a7223 */ /* 0x000fe2000001003a */
[----:B------:R-:W-:-:S02]  /*a190*/  HFMA2 R37, R37, R0.H0_H0, -72, -72 ;  /* 0xd480d48025257431 */ /* 0x000fc40000040000 */
[----:B------:R-:W-:Y:S02]  /*a1a0*/  HADD2.F32 R50, -RZ, R53.H1_H1 ;  /* 0x30000035ff327230 */ /* 0x000fe40000004100 */
[----:B------:R-:W-:Y:S02]  /*a1b0*/  HADD2.F32 R51, -RZ, R3.H0_H0 ;  /* 0x20000003ff337230 */ /* 0x000fe40000004100 */
[----:B------:R-:W-:Y:S01]  /*a1c0*/  HADD2.F32 R52, -RZ, R5.H0_H0 ;  /* 0x20000005ff347230 */ /* 0x000fe20000004100 */
[----:B------:R-:W-:Y:S01]  /*a1d0*/  FFMA.FTZ R57, R55, R50, R57 ;  /* 0x0000003237397223 */ /* 0x000fe20000010039 */
[--C-:B------:R-:W-:Y:S01]  /*a1e0*/  HADD2.F32 R53, -RZ, R4.reuse.H0_H0 ;  /* 0x20000004ff357230 */ /* 0x100fe20000004100 */
        /* <DEDUP_REMOVED lines=24> */
[--C-:B------:R-:W-:Y:S01]  /*a370*/  HADD2 R38, R34.H0_H0, R26.reuse.H0_H0 ;  /* 0x2000001a22267230 */ /* 0x100fe20000000800 */
[----:B------:R-:W-:Y:S01]  /*a380*/  F2FP.PACK_AB R37, RZ, R39 ;  /* 0x00000027ff25723e */ /* 0x000fe200000000ff */
[----:B------:R-:W-:Y:S02]  /*a390*/  HADD2 R39, R35.H0_H0, R26.H1_H1 ;  /* 0x3000001a23277230 */ /* 0x000fe40000000800 */
        /* <DEDUP_REMOVED lines=18> */
[----:B-1----:R-:W-:Y:S01]  /*a4c0*/  HADD2.F32 R36, -RZ, R34.H0_H0 ;  /* 0x20000022ff247230 */ /* 0x002fe20000004100 */
        /* <DEDUP_REMOVED lines=111> */
[--C-:B------:R-:W-:Y:S01]  /*abc0*/  HADD2.F32 R11, -RZ, R35.reuse.H0_H0 ;  /* 0x20000023ff0b7230 */ /* 0x100fe20000004100 */
        /* <DEDUP_REMOVED lines=38> */
.L_x_385:
[----:B------:R-:W-:Y:S01]  /*ae30*/  MOV R13, c[0x0][0x18c] ;  /* 0x00006300000d7a02 */ /* 0x000fe20000000f00 */
[----:B------:R-:W0:Y:S04]  /*ae40*/  LDS.64 R16, [UR4+0x10] ;  /* 0x00001004ff107984 */ /* 0x000e280008000a00 */
        /* <DEDUP_REMOVED lines=24> */
[----:B------:R-:W-:Y:S01]  /*afd0*/  HADD2 R30, R15, -1032, -1032 ;  /* 0xe408e4080f1e7430 */ /* 0x000fe20000000000 */
[----:B------:R-:W-:Y:S01]  /*afe0*/  LOP3.LUT R35, R34, 0x64006400, RZ, 0xfc, !PT ;  /* 0x6400640022237812 */ /* 0x000fe200078efcff */
[--C-:B------:R-:W-:Y:S01]  /*aff0*/  HADD2.F32 R12, -RZ, R16.reuse.H0_H0 ;  /* 0x20000010ff0c7230 */ /* 0x100fe20000004100 */
[----:B------:R-:W-:Y:S01]  /*b000*/  LOP3.LUT R37, R36, 0x64006400, RZ, 0xfc, !PT ;  /* 0x6400640024257812 */ /* 0x000fe200078efcff */
[----:B------:R-:W-:Y:S01]  /*b010*/  HADD2.F32 R14, -RZ, R16.H1_H1 ;  /* 0x30000010ff0e7230 */ /* 0x000fe20000004100 */
[----:B------:R-:W-:Y:S01]  /*b020*/  LOP3.LUT R40, R11, 0xf000f0, RZ, 0xc0, !PT ;  /* 0x00f000f00b287812 */ /* 0x000fe200078ec0ff */
[--C-:B------:R-:W-:Y:S01]  /*b030*/  HADD2.F32 R15, -RZ, R17.reuse.H0_H0 ;  /* 0x20000011ff0f7230 */ /* 0x100fe20000004100 */
[----:B------:R-:W-:Y:S01]  /*b040*/  SHF.R.U32.HI R10, RZ, 0x8, R10 ;  /* 0x00000008ff0a7819 */ /* 0x000fe2000001160a */
[----:B------:R-:W-:Y:S01]  /*b050*/  HADD2.F32 R16, -RZ, R17.H1_H1 ;  /* 0x30000011ff107230 */ /* 0x000fe20000004100 */
[----:B------:R-:W-:Y:S01]  /*b060*/  SHF.R.U32.HI R11, RZ, 0x8, R11 ;  /* 0x00000008ff0b7819 */ /* 0x000fe2000001160b */
[----:B------:R-:W-:Y:S01]  /*b070*/  HADD2.F32 R17, -RZ, R28.H0_H0 ;  /* 0x2000001cff117230 */ /* 0x000fe20000004100 */
[----:B------:R-:W-:Y:S01]  /*b080*/  FFMA.FTZ R34, R42, R15, RZ ;  /* 0x0000000f2a227223 */ /* 0x000fe200000100ff */
[----:B------:R-:W-:-:S02]  /*b090*/  HADD2.F32 R29, -RZ, R30.H0_H0 ;  /* 0x2000001eff1d7230 */ /* 0x000fc40000004100 */
[-C--:B------:R-:W-:Y:S01]  /*b0a0*/  HFMA2 R48, R31, R0.reuse.H0_H0, -72, -72 ;  /* 0xd480d4801f307431 */ /* 0x080fe20000040000 */
[----:B------:R-:W-:Y:S01]  /*b0b0*/  FFMA.FTZ R31, R12, R42, RZ ;  /* 0x0000002a0c1f7223 */ /* 0x000fe200000100ff */
[----:B------:R-:W-:Y:S01]  /*b0c0*/  HADD2.F32 R28, -RZ, R28.H1_H1 ;  /* 0x3000001cff1c7230 */ /* 0x000fe20000004100 */
[C---:B------:R-:W-:Y:S01]  /*b0d0*/  FFMA.FTZ R36, R42.reuse, R17, RZ ;  /* 0x000000112a247223 */ /* 0x040fe200000100ff */
[----:B------:R-:W-:Y:S01]  /*b0e0*/  HADD2.F32 R30, -RZ, R30.H1_H1 ;  /* 0x3000001eff1e7230 */ /* 0x000fe20000004100 */
[----:B------:R-:W-:Y:S02]  /*b0f0*/  FFMA.FTZ R42, R42, R29, RZ ;  /* 0x0000001d2a2a7223 */ /* 0x000fe400000100ff */
        /* <DEDUP_REMOVED lines=14> */
[----:B------:R-:W-:Y:S01]  /*b1e0*/  HADD2.F32 R36, -RZ, R36.H1_H1 ;  /* 0x30000024ff247230 */ /* 0x000fe20000004100 */
[----:B------:R-:W-:Y:S01]  /*b1f0*/  FFMA.FTZ R50, R31, R49, R48 ;  /* 0x000000311f327223 */ /* 0x000fe20000010030 */
[--C-:B------:R-:W-:Y:S01]  /*b200*/  HADD2.F32 R41, -RZ, R42.reuse.H0_H0 ;  /* 0x2000002aff297230 */ /* 0x100fe20000004100 */
[----:B------:R-:W-:Y:S01]  /*b210*/  FFMA.FTZ R51, R46, R37, R51 ;  /* 0x000000252e337223 */ /* 0x000fe20000010033 */
[----:B------:R-:W-:Y:S01]  /*b220*/  HADD2.F32 R42, -RZ, R42.H1_H1 ;  /* 0x3000002aff2a7230 */ /* 0x000fe20000004100 */
[----:B------:R-:W-:Y:S01]  /*b230*/  LOP3.LUT R48, R10, 0xf000f, RZ, 0xc0, !PT ;  /* 0x000f000f0a307812 */ /* 0x000fe200078ec0ff */
[----:B------:R-:W-:Y:S01]  /*b240*/  HADD2.F32 R40, -RZ, R40.H1_H1 ;  /* 0x30000028ff287230 */ /* 0x000fe20000004100 */
[----:B------:R-:W-:Y:S01]  /*b250*/  FFMA.FTZ R46, R46, R41, R54 ;  /* 0x000000292e2e7223 */ /* 0x000fe20000010036 */
[--C-:B0-----:R-:W-:Y:S01]  /*b260*/  HADD2.F32 R56, -RZ, R8.reuse.H1_H1 ;  /* 0x30000008ff387230 */ /* 0x101fe20000004100 */
[C---:B------:R-:W-:Y:S01]  /*b270*/  FFMA.FTZ R54, R49.reuse, R36, R43 ;  /* 0x0000002431367223 */ /* 0x040fe2000001002b */
[----:B------:R-:W-:Y:S01]  /*b280*/  LOP3.LUT R43, R52, 0xf000f, RZ, 0xc0, !PT ;  /* 0x000f000f342b7812 */ /* 0x000fe200078ec0ff */
[----:B------:R-:W-:Y:S01]  /*b290*/  FFMA.FTZ R60, R49, R42, R46 ;  /* 0x0000002a313c7223 */ /* 0x000fe2000001002e */
[----:B------:R-:W-:Y:S01]  /*b2a0*/  LOP3.LUT R46, R53, 0xf000f, RZ, 0xc0, !PT ;  /* 0x000f000f352e7812 */ /* 0x000fe200078ec0ff */
[----:B------:R-:W-:Y:S01]  /*b2b0*/  FFMA.FTZ R55, R49, R40, R51 ;  /* 0x0000002831377223 */ /* 0x000fe20000010033 */
[----:B------:R-:W-:Y:S01]  /*b2c0*/  LOP3.LUT R43, R43, 0x64006400, RZ, 0xfc, !PT ;  /* 0x640064002b2b7812 */ /* 0x000fe200078efcff */
[----:B------:R-:W-:Y:S01]  /*b2d0*/  HADD2.F32 R51, -RZ, R8.H0_H0 ;  /* 0x20000008ff337230 */ /* 0x000fe20000004100 */
[----:B------:R-:W-:Y:S01]  /*b2e0*/  LOP3.LUT R49, R11, 0xf000f, RZ, 0xc0, !PT ;  /* 0x000f000f0b317812 */ /* 0x000fe200078ec0ff */
[--C-:B------:R-:W-:Y:S01]  /*b2f0*/  HADD2.F32 R65, -RZ, R9.reuse.H0_H0 ;  /* 0x20000009ff417230 */ /* 0x100fe20000004100 */
[----:B------:R-:W-:Y:S01]  /*b300*/  LOP3.LUT R46, R46, 0x64006400, RZ, 0xfc, !PT ;  /* 0x640064002e2e7812 */ /* 0x000fe200078efcff */
[----:B------:R-:W-:Y:S01]  /*b310*/  HADD2 R8, R43, -1032, -1032 ;  /* 0xe408e4082b087430 */ /* 0x000fe20000000000 */
[----:B------:R-:W-:Y:S01]  /*b320*/  LOP3.LUT R48, R48, 0x64006400, RZ, 0xfc, !PT ;  /* 0x6400640030307812 */ /* 0x000fe200078efcff */
[----:B------:R-:W-:Y:S01]  /*b330*/  HADD2.F32 R62, -RZ, R9.H1_H1 ;  /* 0x30000009ff3e7230 */ /* 0x000fe20000004100 */
[----:B------:R-:W-:Y:S01]  /*b340*/  LOP3.LUT R49, R49, 0x64006400, RZ, 0xfc, !PT ;  /* 0x6400640031317812 */ /* 0x000fe200078efcff */
[----:B------:R-:W-:Y:S01]  /*b350*/  HADD2 R61, R46, -1032, -1032 ;  /* 0xe408e4082e3d7430 */ /* 0x000fe20000000000 */
[----:B------:R-:W-:Y:S01]  /*b360*/  LOP3.LUT R10, R10, 0xf000f0, RZ, 0xc0, !PT ;  /* 0x00f000f00a0a7812 */ /* 0x000fe200078ec0ff */
[----:B------:R-:W-:-:S02]  /*b370*/  HADD2.F32 R43, -RZ, R8.H0_H0 ;  /* 0x20000008ff2b7230 */ /* 0x000fc40000004100 */
[----:B------:R-:W-:Y:S02]  /*b380*/  HADD2 R63, R48, -1032, -1032 ;  /* 0xe408e408303f7430 */ /* 0x000fe40000000000 */
[----:B------:R-:W-:Y:S01]  /*b390*/  HADD2 R64, R49, -1032, -1032 ;  /* 0xe408e40831407430 */ /* 0x000fe20000000000 */
[----:B------:R-:W-:Y:S01]  /*b3a0*/  FFMA.FTZ R57, R43, R51, R50 ;  /* 0x000000332b397223 */ /* 0x000fe20000010032 */
[----:B------:R-:W-:Y:S01]  /*b3b0*/  HADD2.F32 R50, -RZ, R8.H1_H1 ;  /* 0x30000008ff327230 */ /* 0x000fe20000004100 */
[----:B------:R-:W-:Y:S01]  /*b3c0*/  LOP3.LUT R8, R52, 0xf000f0, RZ, 0xc0, !PT ;  /* 0x00f000f034087812 */ /* 0x000fe200078ec0ff */
[----:B------:R-:W-:Y:S02]  /*b3d0*/  HADD2.F32 R46, -RZ, R61.H0_H0 ;  /* 0x2000003dff2e7230 */ /* 0x000fe40000004100 */
[----:B------:R-:W-:Y:S01]  /*b3e0*/  HADD2.F32 R48, -RZ, R63.H0_H0 ;  /* 0x2000003fff307230 */ /* 0x000fe20000004100 */
[----:B------:R-:W-:Y:S01]  /*b3f0*/  LOP3.LUT R9, R8, 0x64006400, RZ, 0xfc, !PT ;  /* 0x6400640008097812 */ /* 0x000fe200078efcff */
[--C-:B------:R-:W-:Y:S01]  /*b400*/  HADD2.F32 R49, -RZ, R64.reuse.H0_H0 ;  /* 0x20000040ff317230 */ /* 0x100fe20000004100 */
[----:B------:R-:W-:Y:S01]  /*b410*/  FFMA.FTZ R58, R51, R46, R54 ;  /* 0x0000002e333a7223 */ /* 0x000fe20000010036 */
[----:B------:R-:W-:Y:S01]  /*b420*/  LOP3.LUT R54, R53, 0xf000f0, RZ, 0xc0, !PT ;  /* 0x00f000f035367812 */ /* 0x000fe200078ec0ff */
[----:B------:R-:W-:Y:S01]  /*b430*/  FFMA.FTZ R59, R51, R48, R55 ;  /* 0x00000030333b7223 */ /* 0x000fe20000010037 */
[----:B------:R-:W-:Y:S01]  /*b440*/  LOP3.LUT R8, R11, 0xf000f0, RZ, 0xc0, !PT ;  /* 0x00f000f00b087812 */ /* 0x000fe200078ec0ff */
[----:B------:R-:W-:Y:S01]  /*b450*/  FFMA.FTZ R60, R51, R49, R60 ;  /* 0x00000031333c7223 */ /* 0x000fe2000001003c */
[----:B------:R-:W-:Y:S01]  /*b460*/  HADD2.F32 R51, -RZ, R61.H1_H1 ;  /* 0x3000003dff337230 */ /* 0x000fe20000004100 */
[----:B------:R-:W-:Y:S01]  /*b470*/  LOP3.LUT R11, R54, 0x64006400, RZ, 0xfc, !PT ;  /* 0x64006400360b7812 */ /* 0x000fe200078efcff */
[-C--:B------:R-:W-:Y:S01]  /*b480*/  HFMA2 R61, R9, R0.reuse.H0_H0, -72, -72 ;  /* 0xd480d480093d7431 */ /* 0x080fe20000040000 */
[----:B------:R-:W-:Y:S01]  /*b490*/  LOP3.LUT R55, R10, 0x64006400, RZ, 0xfc, !PT ;  /* 0x640064000a377812 */ /* 0x000fe200078efcff */
[----:B------:R-:W-:Y:S01]  /*b4a0*/  HADD2.F32 R52, -RZ, R63.H1_H1 ;  /* 0x3000003fff347230 */ /* 0x000fe20000004100 */
[----:B------:R-:W-:Y:S01]  /*b4b0*/  LOP3.LUT R9, R8, 0x64006400, RZ, 0xfc, !PT ;  /* 0x6400640008097812 */ /* 0x000fe200078efcff */
[----:B------:R-:W-:Y:S01]  /*b4c0*/  HADD2.F32 R53, -RZ, R64.H1_H1 ;  /* 0x30000040ff357230 */ /* 0x000fe20000004100 */
[----:B------:R-:W-:Y:S01]  /*b4d0*/  FFMA.FTZ R63, R50, R56, R57 ;  /* 0x00000038323f7223 */ /* 0x000fe20000010039 */
        /* <DEDUP_REMOVED lines=59> */
[-C--:B------:R-:W-:Y:S01]  /*b890*/  FFMA.FTZ R64, R42, R65.reuse, R62 ;  /* 0x000000412a407223 */ /* 0x080fe2000001003e */
[----:B------:R-:W-:Y:S01]  /*b8a0*/  HADD2.F32 R62, -RZ, R11.H1_H1 ;  /* 0x3000000bff3e7230 */ /* 0x000fe20000004100 */
        /* <DEDUP_REMOVED lines=106> */
[--C-:B------:R-:W-:Y:S01]  /*bf50*/  HADD2.F32 R8, -RZ, R11.reuse.H1_H1 ;  /* 0x3000000bff087230 */ /* 0x100fe20000004100 */
        /* <DEDUP_REMOVED lines=33> */
.L_x_386:
        /* <DEDUP_REMOVED lines=85> */
[----:B------:R-:W-:Y:S02]  /*c6c0*/  HADD2 R66, R49, -1032, -1032 ;  /* 0xe408e40831427430 */ /* 0x000fe40000000000 */
[----:B------:R-:W-:Y:S02]  /*c6d0*/  HADD2.F32 R43, -RZ, R8.H0_H0 ;  /* 0x20000008ff2b7230 */ /* 0x000fe40000004100 */
[----:B------:R-:W-:-:S02]  /*c6e0*/  HADD2.F32 R46, -RZ, R62.H0_H0 ;  /* 0x2000003eff2e7230 */ /* 0x000fc40000004100 */
        /* <DEDUP_REMOVED lines=10> */
[----:B------:R-:W-:-:S02]  /*c790*/  HADD2.F32 R54, -RZ, R66.H1_H1 ;  /* 0x30000042ff367230 */ /* 0x000fc40000004100 */
[----:B------:R-:W-:Y:S01]  /*c7a0*/  HADD2.F32 R53, -RZ, R65.H1_H1 ;  /* 0x30000041ff357230 */ /* 0x000fe20000004100 */
[----:B------:R-:W-:Y:S01]  /*c7b0*/  LOP3.LUT R9, R8, 0x64006400, RZ, 0xfc, !PT ;  /* 0x6400640008097812 */ /* 0x000fe200078efcff */
[----:B------:R-:W-:Y:S01]  /*c7c0*/  FFMA.FTZ R10, R51, R56, R57 ;  /* 0x00000038330a7223 */ /* 0x000fe20000010039 */
        /* <DEDUP_REMOVED lines=8> */
[----:B------:R-:W-:Y:S01]  /*c850*/  FFMA.FTZ R65, R56, R53, R58 ;  /* 0x0000003538417223 */ /* 0x000fe2000001003a */
[----:B------:R-:W-:-:S02]  /*c860*/  HFMA2 R9, R9, R0.H0_H0, -72, -72 ;  /* 0xd480d48009097431 */ /* 0x000fc40000040000 */
        /* <DEDUP_REMOVED lines=195> */
.L_x_387:
        /* <DEDUP_REMOVED lines=93> */
[----:B------:R-:W-:Y:S01]  /*da70*/  HADD2.F32 R41, -RZ, R61.H0_H0 ;  /* 0x2000003dff297230 */ /* 0x000fe20000004100 */
[----:B------:R-:W-:Y:S01]  /*da80*/  FFMA.FTZ R54, R42, R37, R49 ;  /* 0x000000252a367223 */ /* 0x000fe20000010031 */
        /* <DEDUP_REMOVED lines=11> */
[----:B------:R-:W-:Y:S01]  /*db40*/  HFMA2 R52, R51, R0.H0_H0, -72, -72 ;  /* 0xd480d48033347431 */ /* 0x000fe20000040000 */
[----:B------:R-:W-:-:S02]  /*db50*/  FFMA.FTZ R59, R53, R43, R54 ;  /* 0x0000002b353b7223 */ /* 0x000fc40000010036 */
[-C--:B------:R-:W-:Y:S01]  /*db60*/  HFMA2 R62, R7, R0.reuse.H0_H0, -72, -72 ;  /* 0xd480d480073e7431 */ /* 0x080fe20000040000 */
[----:B------:R-:W-:Y:S01]  /*db70*/  LOP3.LUT R7, R26, 0x64006400, RZ, 0xfc, !PT ;  /* 0x640064001a077812 */ /* 0x000fe200078efcff */
[-C--:B------:R-:W-:Y:S01]  /*db80*/  HFMA2 R26, R49, R0.reuse.H0_H0, -72, -72 ;  /* 0xd480d480311a7431 */ /* 0x080fe20000040000 */
[C---:B------:R-:W-:Y:S01]  /*db90*/  FFMA.FTZ R60, R53.reuse, R46, R55 ;  /* 0x0000002e353c7223 */ /* 0x040fe20000010037 */
[----:B------:R-:W-:Y:S01]  /*dba0*/  HADD2.F32 R55, -RZ, R52.H0_H0 ;  /* 0x20000034ff377230 */ /* 0x000fe20000004100 */
[----:B------:R-:W-:Y:S01]  /*dbb0*/  FFMA.FTZ R61, R53, R48, R56 ;  /* 0x00000030353d7223 */ /* 0x000fe20000010038 */
[----:B------:R-:W-:Y:S02]  /*dbc0*/  HFMA2 R0, R7, R0.H0_H0, -72, -72 ;  /* 0xd480d48007007431 */ /* 0x000fe40000040000 */
[----:B------:R-:W-:Y:S01]  /*dbd0*/  HADD2.F32 R49, -RZ, R62.H0_H0 ;  /* 0x2000003eff317230 */ /* 0x000fe20000004100 */
[----:B------:R-:W-:Y:S01]  /*dbe0*/  FFMA.FTZ R60, R58, R55, R60 ;  /* 0x000000373a3c7223 */ /* 0x000fe2000001003c */
[----:B------:R-:W-:-:S02]  /*dbf0*/  HADD2.F32 R53, -RZ, R26.H0_H0 ;  /* 0x2000001aff357230 */ /* 0x000fc40000004100 */
[----:B------:R-:W-:Y:S01]  /*dc00*/  HADD2.F32 R56, -RZ, R52.H1_H1 ;  /* 0x30000034ff387230 */ /* 0x000fe20000004100 */
[----:B------:R-:W-:Y:S01]  /*dc10*/  FFMA.FTZ R6, R49, R58, R6 ;  /* 0x0000003a31067223 */ /* 0x000fe20000010006 */
[----:B------:R-:W-:Y:S01]  /*dc20*/  HADD2.F32 R52, -RZ, R0.H0_H0 ;  /* 0x20000000ff347230 */ /* 0x000fe20000004100 */
[C---:B------:R-:W-:Y:S01]  /*dc30*/  FFMA.FTZ R59, R58.reuse, R53, R59 ;  /* 0x000000353a3b7223 */ /* 0x040fe2000001003b */
[----:B------:R-:W-:Y:S01]  /*dc40*/  HADD2.F32 R51, -RZ, R62.H1_H1 ;  /* 0x3000003eff337230 */ /* 0x000fe20000004100 */
[----:B------:R-:W-:Y:S01]  /*dc50*/  FFMA.FTZ R60, R57, R56, R60 ;  /* 0x00000038393c7223 */ /* 0x000fe2000001003c */
[----:B------:R-:W-:Y:S01]  /*dc60*/  HADD2.F32 R54, -RZ, R26.H1_H1 ;  /* 0x3000001aff367230 */ /* 0x000fe20000004100 */
[----:B------:R-:W-:Y:S01]  /*dc70*/  FFMA.FTZ R61, R58, R52, R61 ;  /* 0x000000343a3d7223 */ /* 0x000fe2000001003d */
[----:B------:R-:W-:Y:S01]  /*dc80*/  HADD2.F32 R0, -RZ, R0.H1_H1 ;  /* 0x30000000ff007230 */ /* 0x000fe20000004100 */
[----:B------:R-:W-:Y:S02]  /*dc90*/  FFMA.FTZ R6, R51, R57, R6 ;  /* 0x0000003933067223 */ /* 0x000fe40000010006 */
        /* <DEDUP_REMOVED lines=34> */
[----:B------:R-:W-:Y:S02]  /*dec0*/  FFMA.FTZ R57, R34, R59, R57 ;  /* 0x0000003b22397223 */ /* 0x000fe40000010039 */
[-C--:B------:R-:W-:Y:S02]  /*ded0*/  FFMA.FTZ R39, R17, R50.reuse, R39 ;  /* 0x0000003211277223 */ /* 0x080fe40000010027 */
[-C--:B------:R-:W-:Y:S02]  /*dee0*/  FFMA.FTZ R58, R29, R50.reuse, R58 ;  /* 0x000000321d3a7223 */ /* 0x080fe4000001003a */
[----:B------:R-:W-:-:S02]  /*def0*/  FFMA.FTZ R59, R31, R50, R60 ;  /* 0x000000321f3b7223 */ /* 0x000fc4000001003c */
[----:B------:R-:W-:Y:S01]  /*df00*/  FFMA.FTZ R60, R35, R50, R57 ;  /* 0x00000032233c7223 */ /* 0x000fe20000010039 */
[----:B------:R-:W-:Y:S01]  /*df10*/  HADD2.F32 R57, -RZ, R6.H1_H1 ;  /* 0x30000006ff397230 */ /* 0x000fe20000004100 */
[-C--:B------:R-:W-:Y:S01]  /*df20*/  FFMA.FTZ R39, R36, R38.reuse, R39 ;  /* 0x0000002624277223 */ /* 0x080fe20000010027 */
[--C-:B------:R-:W-:Y:S01]  /*df30*/  HADD2.F32 R50, -RZ, R7.reuse.H0_H0 ;  /* 0x20000007ff327230 */ /* 0x100fe20000004100 */
[-C--:B------:R-:W-:Y:S01]  /*df40*/  FFMA.FTZ R58, R37, R38.reuse, R58 ;  /* 0x00000026253a7223 */ /* 0x080fe2000001003a */
[----:B------:R-:W-:Y:S01]  /*df50*/  HADD2.F32 R7, -RZ, R7.H1_H1 ;  /* 0x30000007ff077230 */ /* 0x000fe20000004100 */
        /* <DEDUP_REMOVED lines=137> */
.L_x_384:
[----:B------:R-:W-:Y:S01]  /*e7f0*/  IADD3 R47, R47, 0x20, RZ ;  /* 0x000000202f2f7810 */ /* 0x000fe20007ffe0ff */
[----:B------:R-:W-:Y:S01]  /*e800*/  UIADD3 UR4, UR4, 0x40, URZ ;  /* 0x0000004004047890 */ /* 0x000fe2000fffe03f */
[----:B------:R-:W-:Y:S02]  /*e810*/  MOV R3, c[0x0][0x18c] ;  /* 0x0000630000037a02 */ /* 0x000fe40000000f00 */
[C---:B------:R-:W-:Y:S02]  /*e820*/  ISETP.GE.AND P0, PT, R47.reuse, c[0x0][0x1b4], PT ;  /* 0x00006d002f007a0c */ /* 0x040fe40003f06270 */
[----:B------:R-:W-:Y:S01]  /*e830*/  ISETP.LT.AND P2, PT, R47, R45, PT ;  /* 0x0000002d2f00720c */ /* 0x000fe20003f41270 */
[----:B------:R-:W-:-:S12]  /*e840*/  IMAD.WIDE R32, R3, 0x10, R32 ;  /* 0x0000001003207825 */ /* 0x000fd800078e0220 */
[----:B------:R-:W-:Y:S05]  /*e850*/  @!P0 BRA P2, `(.L_x_388) ;  /* 0xffffb17000008947 */ /* 0x000fea000103ffff */
.L_x_383:
[----:B------:R-:W-:Y:S05]  /*e860*/  @!P1 EXIT ;  /* 0x000000000000994d */ /* 0x000fea0003800000 */
[----:B------:R-:W0:Y:S01]  /*e870*/  S2R R0, SR_CTAID.X ;  /* 0x0000000000007919 */ /* 0x000e220000002500 */
[----:B------:R-:W-:-:S03]  /*e880*/  MOV R5, 0x2 ;  /* 0x0000000200057802 */ /* 0x000fc60000000f00 */
[----:B------:R-:W0:Y:S04]  /*e890*/  S2R R3, SR_TID.X ;  /* 0x0000000000037919 */ /* 0x000e280000002100 */
[----:B------:R-:W1:Y:S01]  /*e8a0*/  S2R R2, SR_CTAID.Y ;  /* 0x0000000000027919 */ /* 0x000e620000002600 */
[----:B0-----:R-:W-:Y:S02]  /*e8b0*/  LEA R3, R0, R3, 0x6 ;  /* 0x0000000300037211 */ /* 0x001fe400078e30ff */
[----:B-1----:R-:W-:Y:S02]  /*e8c0*/  SHF.L.U32 R0, R2, 0x2, RZ ;  /* 0x0000000202007819 */ /* 0x002fe400000006ff */
        /* <DEDUP_REMOVED lines=9> */
.L_x_392:
[----:B------:R-:W0:Y:S02]  /*e960*/  LDS R4, [R0] ;  /* 0x0000000000047984 */ /* 0x000e240000000800 */
[----:B0-----:R-:W-:-:S10]  /*e970*/  HFMA2.MMA R5, R4, 1, 1, R26 ;  /* 0x3c003c0004057835 */ /* 0x001fd4000000001a */
[----:B------:R-:W0:Y:S02]  /*e980*/  ATOMS.CAST.SPIN R5, [R0], R4, R5 ;  /* 0x000000040005738d */ /* 0x000e240001800005 */
[----:B0-----:R-:W-:-:S13]  /*e990*/  ISETP.EQ.U32.AND P0, PT, R5, 0x1, PT ;  /* 0x000000010500780c */ /* 0x001fda0003f02070 */
[----:B------:R-:W-:Y:S05]  /*e9a0*/  @!P0 BRA `(.L_x_392) ;  /* 0xffffffb000008947 */ /* 0x000fea000383ffff */
[----:B------:R-:W-:Y:S05]  /*e9b0*/  BRA `(.L_x_390) ;  /* 0x0000003000007947 */ /* 0x000fea0003800000 */
.L_x_391:
[----:B------:R-:W2:Y:S02]  /*e9c0*/  LD.E R0, [R2.64] ;  /* 0x0000000602007980 */ /* 0x000ea4000c101900 */
[----:B--2---:R-:W-:-:S05]  /*e9d0*/  IADD3 R5, R26, R0, RZ ;  /* 0x000000001a057210 */ /* 0x004fca0007ffe0ff */
[----:B------:R0:W-:Y:S02]  /*e9e0*/  ST.E [R2.64], R5 ;  /* 0x0000000502007985 */ /* 0x0001e4000c101906 */
.L_x_390:
[----:B------:R-:W-:Y:S05]  /*e9f0*/  BSYNC B0 ;  /* 0x0000000000007941 */ /* 0x000fea0003800000 */
.L_x_389:
[----:B------:R-:W2:Y:S01]  /*ea00*/  ATOM.E.ADD.F16x2.RN.STRONG.GPU P0, RZ, [R2.64+0x4], R25 ;  /* 0x0000041902ff798a */ /* 0x000ea2000810e9c6 */
[----:B------:R-:W-:Y:S01]  /*ea10*/  BSSY B0, `(.L_x_393) ;  /* 0x000000f000007945 */ /* 0x000fe20003800000 */
[----:B--2---:R-:W-:Y:S05]  /*ea20*/  @P0 BRA `(.L_x_394) ;  /* 0x000000d000000947 */ /* 0x004fea0003800000 */
[----:B------:R-:W1:Y:S02]  /*ea30*/  QSPC.E.S P0, RZ, [R2+0x4] ;  /* 0x0000040002ff73aa */ /* 0x000e640000000500 */
[----:B-1----:R-:W-:Y:S05]  /*ea40*/  @!P0 BRA `(.L_x_395) ;  /* 0x0000008000008947 */ /* 0x002fea0003800000 */
[----:B------:R-:W-:-:S04]  /*ea50*/  IADD3 R0, R2, 0x4, RZ ;  /* 0x0000000402007810 */ /* 0x000fc80007ffe0ff */
[----:B------:R-:W-:-:S05]  /*ea60*/  LOP3.LUT R0, R0, 0xffffff, RZ, 0xc0, !PT ;  /* 0x00ffffff00007812 */ /* 0x000fca00078ec0ff */
.L_x_396:
[----:B------:R-:W1:Y:S02]  /*ea70*/  LDS R4, [R0] ;  /* 0x0000000000047984 */ /* 0x000e640000000800 */
[----:B01----:R-:W-:-:S06]  /*ea80*/  HADD2 R5, R4, R25 ;  /* 0x0000001904057230 */ /* 0x003fcc0000000000 */
[----:B------:R-:W0:Y:S02]  /*ea90*/  ATOMS.CAST.SPIN R5, [R0], R4, R5 ;  /* 0x000000040005738d */ /* 0x000e240001800005 */
[----:B0-----:R-:W-:-:S13]  /*eaa0*/  ISETP.EQ.U32.AND P0, PT, R5, 0x1, PT ;  /* 0x000000010500780c */ /* 0x001fda0003f02070 */
[----:B------:R-:W-:Y:S05]  /*eab0*/  @!P0 BRA `(.L_x_396) ;  /* 0xffffffb000008947 */ /* 0x000fea000383ffff */
[----:B------:R-:W-:Y:S05]  /*eac0*/  BRA `(.L_x_394) ;  /* 0x0000003000007947 */ /* 0x000fea0003800000 */
.L_x_395:
[----:B------:R-:W2:Y:S02]  /*ead0*/  LD.E R0, [R2.64+0x4] ;  /* 0x0000040602007980 */ /* 0x000ea4000c101900 */
[----:B0-2---:R-:W-:-:S05]  /*eae0*/  IADD3 R5, R25, R0, RZ ;  /* 0x0000000019057210 */ /* 0x005fca0007ffe0ff */
[----:B------:R0:W-:Y:S02]  /*eaf0*/  ST.E [R2.64+0x4], R5 ;  /* 0x0000040502007985 */ /* 0x0001e4000c101906 */
.L_x_394:
[----:B------:R-:W-:Y:S05]  /*eb00*/  BSYNC B0 ;  /* 0x0000000000007941 */ /* 0x000fea0003800000 */
.L_x_393:
        /* <DEDUP_REMOVED lines=10> */
.L_x_400:
[----:B------:R-:W0:Y:S02]  /*ebb0*/  LDS R4, [R0] ;  /* 0x0000000000047984 */ /* 0x000e240000000800 */
[----:B0-----:R-:W-:-:S10]  /*ebc0*/  HFMA2.MMA R5, R4, 1, 1, R24 ;  /* 0x3c003c0004057835 */ /* 0x001fd40000000018 */
[----:B------:R-:W0:Y:S02]  /*ebd0*/  ATOMS.CAST.SPIN R5, [R0], R4, R5 ;  /* 0x000000040005738d */ /* 0x000e240001800005 */
[----:B0-----:R-:W-:-:S13]  /*ebe0*/  ISETP.EQ.U32.AND P0, PT, R5, 0x1, PT ;  /* 0x000000010500780c */ /* 0x001fda0003f02070 */
[----:B------:R-:W-:Y:S05]  /*ebf0*/  @!P0 BRA `(.L_x_400) ;  /* 0xffffffb000008947 */ /* 0x000fea000383ffff */
[----:B------:R-:W-:Y:S05]  /*ec00*/  BRA `(.L_x_398) ;  /* 0x0000003000007947 */ /* 0x000fea0003800000 */
.L_x_399:
[----:B------:R-:W2:Y:S02]  /*ec10*/  LD.E R0, [R2.64] ;  /* 0x0000000602007980 */ /* 0x000ea4000c101900 */
[----:B--2---:R-:W-:-:S05]  /*ec20*/  IADD3 R5, R24, R0, RZ ;  /* 0x0000000018057210 */ /* 0x004fca0007ffe0ff */
[----:B------:R0:W-:Y:S02]  /*ec30*/  ST.E [R2.64], R5 ;  /* 0x0000000502007985 */ /* 0x0001e4000c101906 */
.L_x_398:
[----:B------:R-:W-:Y:S05]  /*ec40*/  BSYNC B0 ;  /* 0x0000000000007941 */ /* 0x000fea0003800000 */
.L_x_397:
[----:B------:R-:W2:Y:S01]  /*ec50*/  ATOM.E.ADD.F16x2.RN.STRONG.GPU P0, RZ, [R2.64+0x4], R23 ;  /* 0x0000041702ff798a */ /* 0x000ea2000810e9c6 */
[----:B------:R-:W-:Y:S01]  /*ec60*/  BSSY B0, `(.L_x_401) ;  /* 0x000000f000007945 */ /* 0x000fe20003800000 */
[----:B--2---:R-:W-:Y:S05]  /*ec70*/  @P0 BRA `(.L_x_402) ;  /* 0x000000d000000947 */ /* 0x004fea0003800000 */
[----:B------:R-:W1:Y:S02]  /*ec80*/  QSPC.E.S P0, RZ, [R2+0x4] ;  /* 0x0000040002ff73aa */ /* 0x000e640000000500 */
[----:B-1----:R-:W-:Y:S05]  /*ec90*/  @!P0 BRA `(.L_x_403) ;  /* 0x0000008000008947 */ /* 0x002fea0003800000 */
[----:B------:R-:W-:-:S04]  /*eca0*/  IADD3 R0, R2, 0x4, RZ ;  /* 0x0000000402007810 */ /* 0x000fc80007ffe0ff */
[----:B------:R-:W-:-:S05]  /*ecb0*/  LOP3.LUT R0, R0, 0xffffff, RZ, 0xc0, !PT ;  /* 0x00ffffff00007812 */ /* 0x000fca00078ec0ff */
.L_x_404:
[----:B------:R-:W1:Y:S02]  /*ecc0*/  LDS R4, [R0] ;  /* 0x0000000000047984 */ /* 0x000e640000000800 */
[----:B01----:R-:W-:-:S06]  /*ecd0*/  HADD2 R5, R4, R23 ;  /* 0x0000001704057230 */ /* 0x003fcc0000000000 */
[----:B------:R-:W0:Y:S02]  /*ece0*/  ATOMS.CAST.SPIN R5, [R0], R4, R5 ;  /* 0x000000040005738d */ /* 0x000e240001800005 */
[----:B0-----:R-:W-:-:S13]  /*ecf0*/  ISETP.EQ.U32.AND P0, PT, R5, 0x1, PT ;  /* 0x000000010500780c */ /* 0x001fda0003f02070 */
[----:B------:R-:W-:Y:S05]  /*ed00*/  @!P0 BRA `(.L_x_404) ;  /* 0xffffffb000008947 */ /* 0x000fea000383ffff */
[----:B------:R-:W-:Y:S05]  /*ed10*/  BRA `(.L_x_402) ;  /* 0x0000003000007947 */ /* 0x000fea0003800000 */
.L_x_403:
[----:B------:R-:W2:Y:S02]  /*ed20*/  LD.E R0, [R2.64+0x4] ;  /* 0x0000040602007980 */ /* 0x000ea4000c101900 */
[----:B0-2---:R-:W-:-:S05]  /*ed30*/  IADD3 R5, R23, R0, RZ ;  /* 0x0000000017057210 */ /* 0x005fca0007ffe0ff */
[----:B------:R0:W-:Y:S02]  /*ed40*/  ST.E [R2.64+0x4], R5 ;  /* 0x0000040502007985 */ /* 0x0001e4000c101906 */
.L_x_402:
[----:B------:R-:W-:Y:S05]  /*ed50*/  BSYNC B0 ;  /* 0x0000000000007941 */ /* 0x000fea0003800000 */
.L_x_401:
        /* <DEDUP_REMOVED lines=9> */
.L_x_408:
[----:B------:R-:W0:Y:S02]  /*edf0*/  LDS R4, [R0] ;  /* 0x0000000000047984 */ /* 0x000e240000000800 */
[----:B0-----:R-:W-:-:S10]  /*ee00*/  HFMA2.MMA R5, R4, 1, 1, R22 ;  /* 0x3c003c0004057835 */ /* 0x001fd40000000016 */
[----:B------:R-:W0:Y:S02]  /*ee10*/  ATOMS.CAST.SPIN R5, [R0], R4, R5 ;  /* 0x000000040005738d */ /* 0x000e240001800005 */
[----:B0-----:R-:W-:-:S13]  /*ee20*/  ISETP.EQ.U32.AND P0, PT, R5, 0x1, PT ;  /* 0x000000010500780c */ /* 0x001fda0003f02070 */
[----:B------:R-:W-:Y:S05]  /*ee30*/  @!P0 BRA `(.L_x_408) ;  /* 0xffffffb000008947 */ /* 0x000fea000383ffff */
[----:B------:R-:W-:Y:S05]  /*ee40*/  BRA `(.L_x_406) ;  /* 0x0000003000007947 */ /* 0x000fea0003800000 */
.L_x_407:
[----:B------:R-:W2:Y:S02]  /*ee50*/  LD.E R0, [R2.64] ;  /* 0x0000000602007980 */ /* 0x000ea4000c101900 */
[----:B--2---:R-:W-:-:S05]  /*ee60*/  IADD3 R5, R22, R0, RZ ;  /* 0x0000000016057210 */ /* 0x004fca0007ffe0ff */
[----:B------:R0:W-:Y:S02]  /*ee70*/  ST.E [R2.64], R5 ;  /* 0x0000000502007985 */ /* 0x0001e4000c101906 */
.L_x_406:
[----:B------:R-:W-:Y:S05]  /*ee80*/  BSYNC B0 ;  /* 0x0000000000007941 */ /* 0x000fea0003800000 */
.L_x_405:
[----:B------:R-:W2:Y:S01]  /*ee90*/  ATOM.E.ADD.F16x2.RN.STRONG.GPU P0, RZ, [R2.64+0x4], R21 ;  /* 0x0000041502ff798a */ /* 0x000ea2000810e9c6 */
[----:B------:R-:W-:Y:S01]  /*eea0*/  BSSY B0, `(.L_x_409) ;  /* 0x000000f000007945 */ /* 0x000fe20003800000 */
[----:B--2---:R-:W-:Y:S05]  /*eeb0*/  @P0 BRA `(.L_x_410) ;  /* 0x000000d000000947 */ /* 0x004fea0003800000 */
[----:B------:R-:W1:Y:S02]  /*eec0*/  QSPC.E.S P0, RZ, [R2+0x4] ;  /* 0x0000040002ff73aa */ /* 0x000e640000000500 */
[----:B-1----:R-:W-:Y:S05]  /*eed0*/  @!P0 BRA `(.L_x_411) ;  /* 0x0000008000008947 */ /* 0x002fea0003800000 */
[----:B------:R-:W-:-:S04]  /*eee0*/  IADD3 R0, R2, 0x4, RZ ;  /* 0x0000000402007810 */ /* 0x000fc80007ffe0ff */
[----:B------:R-:W-:-:S05]  /*eef0*/  LOP3.LUT R0, R0, 0xffffff, RZ, 0xc0, !PT ;  /* 0x00ffffff00007812 */ /* 0x000fca00078ec0ff */
.L_x_412:
[----:B------:R-:W1:Y:S02]  /*ef00*/  LDS R4, [R0] ;  /* 0x0000000000047984 */ /* 0x000e640000000800 */
[----:B01----:R-:W-:-:S06]  /*ef10*/  HADD2 R5, R4, R21 ;  /* 0x0000001504057230 */ /* 0x003fcc0000000000 */
[----:B------:R-:W0:Y:S02]  /*ef20*/  ATOMS.CAST.SPIN R5, [R0], R4, R5 ;  /* 0x000000040005738d */ /* 0x000e240001800005 */
[----:B0-----:R-:W-:-:S13]  /*ef30*/  ISETP.EQ.U32.AND P0, PT, R5, 0x1, PT ;  /* 0x000000010500780c */ /* 0x001fda0003f02070 */
[----:B------:R-:W-:Y:S05]  /*ef40*/  @!P0 BRA `(.L_x_412) ;  /* 0xffffffb000008947 */ /* 0x000fea000383ffff */
[----:B------:R-:W-:Y:S05]  /*ef50*/  BRA `(.L_x_410) ;  /* 0x0000003000007947 */ /* 0x000fea0003800000 */
.L_x_411:
[----:B------:R-:W2:Y:S02]  /*ef60*/  LD.E R0, [R2.64+0x4] ;  /* 0x0000040602007980 */ /* 0x000ea4000c101900 */
[----:B0-2---:R-:W-:-:S05]  /*ef70*/  IADD3 R5, R21, R0, RZ ;  /* 0x0000000015057210 */ /* 0x005fca0007ffe0ff */
[----:B------:R0:W-:Y:S02]  /*ef80*/  ST.E [R2.64+0x4], R5 ;  /* 0x0000040502007985 */ /* 0x0001e4000c101906 */
.L_x_410:
[----:B------:R-:W-:Y:S05]  /*ef90*/  BSYNC B0 ;  /* 0x0000000000007941 */ /* 0x000fea0003800000 */
.L_x_409:
        /* <DEDUP_REMOVED lines=9> */
.L_x_416:
[----:B------:R-:W0:Y:S02]  /*f030*/  LDS R4, [R0] ;  /* 0x0000000000047984 */ /* 0x000e240000000800 */
[----:B0-----:R-:W-:-:S10]  /*f040*/  HFMA2.MMA R5, R4, 1, 1, R20 ;  /* 0x3c003c0004057835 */ /* 0x001fd40000000014 */
[----:B------:R-:W0:Y:S02]  /*f050*/  ATOMS.CAST.SPIN R5, [R0], R4, R5 ;  /* 0x000000040005738d */ /* 0x000e240001800005 */
[----:B0-----:R-:W-:-:S13]  /*f060*/  ISETP.EQ.U32.AND P0, PT, R5, 0x1, PT ;  /* 0x000000010500780c */ /* 0x001fda0003f02070 */
[----:B------:R-:W-:Y:S05]  /*f070*/  @!P0 BRA `(.L_x_416) ;  /* 0xffffffb000008947 */ /* 0x000fea000383ffff */
[----:B------:R-:W-:Y:S05]  /*f080*/  BRA `(.L_x_414) ;  /* 0x0000003000007947 */ /* 0x000fea0003800000 */
.L_x_415:
[----:B------:R-:W2:Y:S02]  /*f090*/  LD.E R0, [R2.64] ;  /* 0x0000000602007980 */ /* 0x000ea4000c101900 */
[----:B--2---:R-:W-:-:S05]  /*f0a0*/  IADD3 R5, R20, R0, RZ ;  /* 0x0000000014057210 */ /* 0x004fca0007ffe0ff */
[----:B------:R0:W-:Y:S02]  /*f0b0*/  ST.E [R2.64], R5 ;  /* 0x0000000502007985 */ /* 0x0001e4000c101906 */
.L_x_414:
[----:B------:R-:W-:Y:S05]  /*f0c0*/  BSYNC B0 ;  /* 0x0000000000007941 */ /* 0x000fea0003800000 */
.L_x_413:
[----:B------:R-:W2:Y:S02]  /*f0d0*/  ATOM.E.ADD.F16x2.RN.STRONG.GPU P0, RZ, [R2.64+0x4], R19 ;  /* 0x0000041302ff798a */ /* 0x000ea4000810e9c6 */
[----:B--2---:R-:W-:Y:S05]  /*f0e0*/  @P0 EXIT ;  /* 0x000000000000094d */ /* 0x004fea0003800000 */
[----:B------:R-:W1:Y:S02]  /*f0f0*/  QSPC.E.S P0, RZ, [R2+0x4] ;  /* 0x0000040002ff73aa */ /* 0x000e640000000500 */
[----:B-1----:R-:W-:Y:S05]  /*f100*/  @!P0 BRA `(.L_x_417) ;  /* 0x0000008000008947 */ /* 0x002fea0003800000 */
[----:B0-----:R-:W-:-:S04]  /*f110*/  IADD3 R2, R2, 0x4, RZ ;  /* 0x0000000402027810 */ /* 0x001fc80007ffe0ff */
[----:B------:R-:W-:-:S05]  /*f120*/  LOP3.LUT R2, R2, 0xffffff, RZ, 0xc0, !PT ;  /* 0x00ffffff02027812 */ /* 0x000fca00078ec0ff */
.L_x_418:
[----:B------:R-:W0:Y:S02]  /*f130*/  LDS R4, [R2] ;  /* 0x0000000002047984 */ /* 0x000e240000000800 */
[----:B0-----:R-:W-:-:S06]  /*f140*/  HADD2 R5, R4, R19 ;  /* 0x0000001304057230 */ /* 0x001fcc0000000000 */
[----:B------:R-:W0:Y:S02]  /*f150*/  ATOMS.CAST.SPIN R5, [R2], R4, R5 ;  /* 0x000000040205738d */ /* 0x000e240001800005 */
[----:B0-----:R-:W-:-:S13]  /*f160*/  ISETP.EQ.U32.AND P0, PT, R5, 0x1, PT ;  /* 0x000000010500780c */ /* 0x001fda0003f02070 */
[----:B------:R-:W-:Y:S05]  /*f170*/  @!P0 BRA `(.L_x_418) ;  /* 0xffffffb000008947 */ /* 0x000fea000383ffff */
[----:B------:R-:W-:Y:S05]  /*f180*/  EXIT ;  /* 0x000000000000794d */ /* 0x000fea0003800000 */
.L_x_417:
[----:B------:R-:W2:Y:S02]  /*f190*/  LD.E R0, [R2.64+0x4] ;  /* 0x0000040602007980 */ /* 0x000ea4000c101900 */
[----:B0-2---:R-:W-:-:S05]  /*f1a0*/  IADD3 R5, R19, R0, RZ ;  /* 0x0000000013057210 */ /* 0x005fca0007ffe0ff */
[----:B------:R-:W-:Y:S01]  /*f1b0*/  ST.E [R2.64+0x4], R5 ;  /* 0x0000040502007985 */ /* 0x000fe2000c101906 */
[----:B------:R-:W-:Y:S05]  /*f1c0*/  EXIT ;  /* 0x000000000000794d */ /* 0x000fea0003800000 */
.L_x_419:
        /* <DEDUP_REMOVED lines=11> */
.L_x_3721:


//--------------------- .text._Z23gemm_half_q_half_kernelILi4ELi140ELb0ELb0ELi64EEvPK6__halfPKjS4_S2_PS0_iiiiPKtS7_iiiiiibS2_i --------------------------
	.section	.text._Z23gemm_half_q_half_kernelILi4ELi140ELb0ELb0ELi64EEvPK6__halfPKjS4_S2_PS0_iiiiPKtS7_iiiiiibS2_i,"ax",@progbits
	.sectioninfo	@"SHI_REGISTERS=103"
	.align	128
        .global         _Z23gemm_half_q_half_kernelILi4ELi140ELb0ELb0ELi64EEvPK6__halfPKjS4_S2_PS0_iiiiPKtS7_iiiiiibS2_i
        .type           _Z23gemm_half_q_half_kernelILi4ELi140ELb0ELb0ELi64EEvPK6__halfPKjS4_S2_PS0_iiiiPKtS7_iiiiiibS2_i,@function
        .size           _Z23gemm_half_q_half_kernelILi4ELi140ELb0ELb0ELi64EEvPK6__halfPKjS4_S2_PS0_iiiiPKtS7_iiiiiibS2_i,(.L_x_3722 - _Z23gemm_half_q_half_kernelILi4ELi140ELb0ELb0ELi64EEvPK6__halfPKjS4_S2_PS0_iiiiPKtS7_iiiiiibS2_i)
        .other          _Z23gemm_half_q_half_kernelILi4ELi140ELb0ELb0ELi64EEvPK6__halfPKjS4_S2_PS0_iiiiPKtS7_iiiiiibS2_i,@"STO_CUDA_ENTRY STV_DEFAULT"
_Z23gemm_half_q_half_kernelILi4ELi140ELb0ELb0ELi64EEvPK6__halfPKjS4_S2_PS0_iiiiPKtS7_iiiiiibS2_i:
.text._Z23gemm_half_q_half_kernelILi4ELi140ELb0ELb0ELi64EEvPK6__halfPKjS4_S2_PS0_iiiiPKtS7_iiiiiibS2_i:
        /* <DEDUP_REMOVED lines=34> */
.L_x_424:
        /* <DEDUP_REMOVED lines=36> */
.L_x_423:
        /* <DEDUP_REMOVED lines=22> */
.L_x_425:
        /* <DEDUP_REMOVED lines=12> */
.L_x_422:
[----:B------:R-:W-:Y:S01]  /*0680*/  ISETP.GT.AND P2, PT, R59, 0x3, PT ;  /* 0x000000033b00780c */ /* 0x000fe20003f44270 */
[----:B------:R-:W-:Y:S01]  /*0690*/  HFMA2.MMA R3, -RZ, RZ, 0, 0 ;  /* 0x00000000ff037435 */ /* 0x000fe200000001ff */
[----:B------:R-:W-:Y:S02]  /*06a0*/  SHF.L.U32 R26, R10, 0x1, RZ ;  /* 0x000000010a1a7819 */ /* 0x000fe400000006ff */
[----:B------:R-:W-:-:S09]  /*06b0*/  PLOP3.LUT P0, PT, PT, PT, PT, 0x80, 0x0 ;  /* 0x000000000000781c */ /* 0x000fd20003f0f070 */
[----:B------:R-:W-:Y:S05]  /*06c0*/  @!P2 BRA `(.L_x_426) ;  /* 0x000002600000a947 */ /* 0x000fea0003800000 */
[----:B------:R-:W-:Y:S02]  /*06d0*/  PLOP3.LUT P0, PT, PT, PT, PT, 0x8, 0x0 ;  /* 0x000000000000781c */ /* 0x000fe40003f0e170 */
[----:B------:R-:W-:Y:S02]  /*06e0*/  IADD3 R28, R59, -0x3, RZ ;  /* 0xfffffffd3b1c7810 */ /* 0x000fe40007ffe0ff */
.L_x_427:
        /* <DEDUP_REMOVED lines=36> */
.L_x_426:
        /* <DEDUP_REMOVED lines=10> */
[----:B------:R-:W-:Y:S02]  /*09d0*/  LEA R6, P0, R11, c[0x0][0x160], 0x1 ;  /* 0x000058000b067a11 */ /* 0x000fe400078008ff */
[----:B------:R-:W-:Y:S02]  /*09e0*/  LEA.HI.X.SX32 R12, R7, R18, 0x1, P2 ;  /* 0x00000012070c7211 */ /* 0x000fe400010f0eff */
        /* <DEDUP_REMOVED lines=10> */
.L_x_428:
        /* <DEDUP_REMOVED lines=11> */
.L_x_421:
[----:B------:R-:W-:Y:S05]  /*0b40*/  BSYNC B0 ;  /* 0x0000000000007941 */ /* 0x000fea0003800000 */
.L_x_420:
        /* <DEDUP_REMOVED lines=14> */
.L_x_431:
        /* <DEDUP_REMOVED lines=19> */
.L_x_430:
        /* <DEDUP_REMOVED lines=14> */
.L_x_432:
[----:B------:R-:W-:-:S13]  /*0e40*/  ISETP.LT.OR P0, PT, R5, R59, P0 ;  /* 0x0000003b0500720c */ /* 0x000fda0000701670 */
[----:B------:R-:W-:Y:S02]  /*0e50*/  @P0 LEA R5, R0, R5, 0x2 ;  /* 0x0000000500050211 */ /* 0x000fe400078e10ff */
[----:B0-----:R-:W-:-:S03]  /*0e60*/  @P0 MOV R3, 0x2 ;  /* 0x0000000200030802 */ /* 0x001fc60000000f00 */
[----:B------:R-:W-:-:S04]  /*0e70*/  @P0 IMAD R2, R5, c[0x0][0x18c], R4 ;  /* 0x0000630005020a24 */ /* 0x000fc800078e0204 */
[----:B------:R-:W-:-:S05]  /*0e80*/  @P0 IMAD.WIDE R2, R2, R3, c[0x0][0x180] ;  /* 0x0000600002020625 */ /* 0x000fca00078e0203 */
[----:B------:R0:W-:Y:S02]  /*0e90*/  @P0 STG.E.64 [R2.64], RZ ;  /* 0x000000ff02000986 */ /* 0x0001e4000c101b06 */
.L_x_429:
        /* <DEDUP_REMOVED lines=14> */
.L_x_434:
        /* <DEDUP_REMOVED lines=43> */
.L_x_433:
[----:B------:R-:W2:Y:S04]  /*1230*/  LDL.64 R96, [R1] ;  /* 0x0000000001607983 */ /* 0x000ea80000100a00 */
[----:B------:R-:W3:Y:S01]  /*1240*/  LDG.E.U16.CONSTANT R48, [R48.64+0x2] ;  /* 0x0000020630307981 */ /* 0x000ee2000c1e9500 */
        /* <DEDUP_REMOVED lines=64> */
[----:B------:R-:W-:Y:S02]  /*1650*/  PRMT R50, RZ, 0x5410, RZ ;  /* 0x00005410ff327816 */ /* 0x000fe400000000ff */
[----:B--2---:R-:W-:-:S02]  /*1660*/  PRMT R94, R97, 0x7610, R97 ;  /* 0x00007610615e7816 */ /* 0x004fc40000000061 */
        /* <DEDUP_REMOVED lines=11> */
.L_x_440:
        /* <DEDUP_REMOVED lines=8> */
[----:B--2---:R-:W-:Y:S02]  /*17a0*/  @!P0 PRMT R96, R6, 0x7610, R96 ;  /* 0x0000761006608816 */ /* 0x004fe40000000060 */
[----:B------:R-:W-:Y:S02]  /*17b0*/  @!P0 PRMT R94, R7, 0x7610, R94 ;  /* 0x00007610075e8816 */ /* 0x000fe4000000005e */
[----:B---3--:R-:W-:-:S02]  /*17c0*/  @!P0 IADD3 R48, R4, R63, RZ ;  /* 0x0000003f04308210 */ /* 0x008fc40007ffe0ff */
[----:B------:R-:W-:Y:S02]  /*17d0*/  @!P0 PRMT R96, R96, 0x7610, R6 ;  /* 0x0000761060608816 */ /* 0x000fe40000000006 */
[----:B------:R-:W-:Y:S01]  /*17e0*/  @!P0 PRMT R94, R94, 0x7610, R7 ;  /* 0x000076105e5e8816 */ /* 0x000fe20000000007 */
[----:B-----5:R-:W-:Y:S05]  /*17f0*/  @!P1 BRA `(.L_x_436) ;  /* 0x000016c000009947 */ /* 0x020fea0003800000 */
[----:B------:R-:W2:Y:S04]  /*1800*/  LDG.E.128.CONSTANT R12, [R2.64] ;  /* 0x00000006020c7981 */ /* 0x000ea8000c1e9d00 */
[----:B------:R-:W3:Y:S01]  /*1810*/  LDG.E.128.CONSTANT R4, [R10.64] ;  /* 0x000000060a047981 */ /* 0x000ee2000c1e9d00 */
[----:B------:R-:W-:Y:S02]  /*1820*/  ISETP.GE.AND P0, PT, R59, 0x2, PT ;  /* 0x000000023b00780c */ /* 0x000fe40003f06270 */
[----:B--2---:R-:W-:-:S02]  /*1830*/  LOP3.LUT R21, R13, 0xff, RZ, 0xc0, !PT ;  /* 0x000000ff0d157812 */ /* 0x004fc400078ec0ff */
[C---:B------:R-:W-:Y:S02]  /*1840*/  LEA.HI R19, R12.reuse, 0xffffff80, RZ, 0x8 ;  /* 0xffffff800c137811 */ /* 0x040fe400078f40ff */
[----:B------:R-:W-:Y:S02]  /*1850*/  IADD3 R23, R21, -0x80, RZ ;  /* 0xffffff8015177810 */ /* 0x000fe40007ffe0ff */
[----:B------:R-:W-:Y:S02]  /*1860*/  LOP3.LUT R21, R15, 0xff, RZ, 0xc0, !PT ;  /* 0x000000ff0f157812 */ /* 0x000fe400078ec0ff */
[----:B------:R3:W-:Y:S01]  /*1870*/  I2F.F16 R41, R23 ;  /* 0x0000001700297306 */ /* 0x0007e20000200c00 */
[----:B------:R-:W-:Y:S02]  /*1880*/  LEA.HI R17, R13, 0xffffff80, RZ, 0x8 ;  /* 0xffffff800d117811 */ /* 0x000fe400078f40ff */
[----:B------:R-:W-:Y:S02]  /*1890*/  IADD3 R25, R21, -0x80, RZ ;  /* 0xffffff8015197810 */ /* 0x000fe40007ffe0ff */
[----:B------:R-:W-:-:S02]  /*18a0*/  LOP3.LUT R21, R12, 0xff, RZ, 0xc0, !PT ;  /* 0x000000ff0c157812 */ /* 0x000fc400078ec0ff */
        /* <DEDUP_REMOVED lines=353> */
.L_x_436:
        /* <DEDUP_REMOVED lines=368> */
.L_x_437:
        /* <DEDUP_REMOVED lines=367> */
.L_x_438:
        /* <DEDUP_REMOVED lines=367> */
.L_x_439:
[----:B------:R-:W-:Y:S01]  /*73a0*/  LEA R0, R8, 0x40, 0x6 ;  /* 0x0000004008007811 */ /* 0x000fe200078e30ff */
[----:B------:R-:W-:Y:S01]  /*73b0*/  UIADD3 UR4, UR4, 0x40, URZ ;  /* 0x0000004004047890 */ /* 0x000fe2000fffe03f */
[----:B------:R-:W-:Y:S01]  /*73c0*/  IADD3 R63, R63, 0x20, RZ ;  /* 0x000000203f3f7810 */ /* 0x000fe20007ffe0ff */
[----:B------:R-:W-:Y:S01]  /*73d0*/  IMAD.WIDE R10, R9, 0x8, R10 ;  /* 0x00000008090a7825 */ /* 0x000fe200078e020a */
[----:B------:R-:W-:Y:S02]  /*73e0*/  IMNMX R0, R0, c[0x0][0x190], PT ;  /* 0x0000640000007a17 */ /* 0x000fe40003800200 */
[----:B------:R-:W-:Y:S01]  /*73f0*/  ISETP.GE.AND P0, PT, R63, c[0x0][0x1a8], PT ;  /* 0x00006a003f007a0c */ /* 0x000fe20003f06270 */
[----:B0-----:R-:W-:Y:S01]  /*7400*/  IMAD.WIDE R2, R9, 0x8, R2 ;  /* 0x0000000809027825 */ /* 0x001fe200078e0202 */
[----:B------:R-:W-:-:S13]  /*7410*/  ISETP.LT.AND P2, PT, R63, R0, PT ;  /* 0x000000003f00720c */ /* 0x000fda0003f41270 */
[----:B------:R-:W-:Y:S05]  /*7420*/  @!P0 BRA P2, `(.L_x_440) ;  /* 0xffffa2f000008947 */ /* 0x000fea000103ffff */
.L_x_435:
[----:B------:R-:W-:-:S04]  /*7430*/  ISETP.GE.AND P0, PT, R63, R61, PT ;  /* 0x0000003d3f00720c */ /* 0x000fc80003f06270 */
[----:B------:R-:W-:-:S13]  /*7440*/  ISETP.GE.OR P0, PT, R63, c[0x0][0x1b4], P0 ;  /* 0x00006d003f007a0c */ /* 0x000fda0000706670 */
[----:B------:R-:W-:Y:S05]  /*7450*/  @P0 BRA `(.L_x_441) ;  /* 0x00004e9000000947 */ /* 0x000fea0003800000 */
.L_x_446:
        /* <DEDUP_REMOVED lines=17> */
[----:B------:R-:W0:Y:S02]  /*7570*/  LDS.64 R10, [UR4] ;  /* 0x00000004ff0a7984 */ /* 0x000e240008000a00 */
[--C-:B0-----:R-:W-:Y:S02]  /*7580*/  HADD2.F32 R22, -RZ, R10.reuse.H0_H0 ;  /* 0x2000000aff167230 */ /* 0x101fe40000004100 */
[----:B------:R-:W-:Y:S02]  /*7590*/  HADD2.F32 R21, -RZ, R10.H1_H1 ;  /* 0x3000000aff157230 */ /* 0x000fe40000004100 */
[----:B------:R-:W-:-:S02]  /*75a0*/  HADD2.F32 R28, -RZ, R11.H0_H0 ;  /* 0x2000000bff1c7230 */ /* 0x000fc40000004100 */
[----:B------:R-:W-:Y:S01]  /*75b0*/  HADD2.F32 R31, -RZ, R11.H1_H1 ;  /* 0x3000000bff1f7230 */ /* 0x000fe20000004100 */
[C---:B--2---:R-:W-:Y:S02]  /*75c0*/  LOP3.LUT R9, R4.reuse, 0xf000f, RZ, 0xc0, !PT ;  /* 0x000f000f04097812 */ /* 0x044fe400078ec0ff */
[----:B-----5:R-:W-:Y:S02]  /*75d0*/  LOP3.LUT R15, R4, 0xf000f0, RZ, 0xc0, !PT ;  /* 0x00f000f0040f7812 */ /* 0x020fe400078ec0ff */
[----:B------:R-:W-:Y:S02]  /*75e0*/  SHF.R.U32.HI R25, RZ, 0x8, R4 ;  /* 0x00000008ff197819 */ /* 0x000fe40000011604 */
[----:B------:R-:W-:Y:S02]  /*75f0*/  LOP3.LUT R9, R9, 0x64006400, RZ, 0xfc, !PT ;  /* 0x6400640009097812 */ /* 0x000fe400078efcff */
[C---:B------:R-:W-:Y:S02]  /*7600*/  LOP3.LUT R4, R5.reuse, 0xf000f, RZ, 0xc0, !PT ;  /* 0x000f000f05047812 */ /* 0x040fe400078ec0ff */
        /* <DEDUP_REMOVED lines=8> */
[----:B------:R-:W-:Y:S01]  /*7690*/  HADD2 R7, R9, -1032, -1032 ;  /* 0xe408e40809077430 */ /* 0x000fe20000000000 */
[----:B------:R-:W-:Y:S02]  /*76a0*/  LOP3.LUT R5, R5, 0x64006400, RZ, 0xfc, !PT ;  /* 0x6400640005057812 */ /* 0x000fe400078efcff */
[----:B------:R-:W-:Y:S02]  /*76b0*/  LOP3.LUT R4, R4, 0x64006400, RZ, 0xfc, !PT ;  /* 0x6400640004047812 */ /* 0x000fe400078efcff */
[----:B------:R-:W-:Y:S01]  /*76c0*/  LOP3.LUT R6, R6, 0x64006400, RZ, 0xfc, !PT ;  /* 0x6400640006067812 */ /* 0x000fe200078efcff */
[--C-:B------:R-:W-:Y:S01]  /*76d0*/  HADD2.F32 R9, -RZ, R7.reuse.H0_H0 ;  /* 0x20000007ff097230 */ /* 0x100fe20000004100 */
[----:B------:R-:W-:Y:S01]  /*76e0*/  LOP3.LUT R19, R18, 0x64006400, RZ, 0xfc, !PT ;  /* 0x6400640012137812 */ /* 0x000fe200078efcff */
[----:B------:R-:W-:Y:S01]  /*76f0*/  HADD2.F32 R10, -RZ, R7.H1_H1 ;  /* 0x30000007ff0a7230 */ /* 0x000fe20000004100 */
[----:B------:R-:W-:Y:S01]  /*7700*/  LOP3.LUT R17, R17, 0x64006400, RZ, 0xfc, !PT ;  /* 0x6400640011117812 */ /* 0x000fe200078efcff */
[----:B------:R-:W-:-:S02]  /*7710*/  HADD2 R7, R5, -1032, -1032 ;  /* 0xe408e40805077430 */ /* 0x000fc40000000000 */
[----:B------:R-:W-:Y:S02]  /*7720*/  HADD2 R12, R4, -1032, -1032 ;  /* 0xe408e408040c7430 */ /* 0x000fe40000000000 */
[----:B------:R-:W-:Y:S01]  /*7730*/  HADD2 R6, R6, -1032, -1032 ;  /* 0xe408e40806067430 */ /* 0x000fe20000000000 */
[----:B------:R-:W0:Y:S01]  /*7740*/  LDS.64 R4, [UR4+0x8] ;  /* 0x00000804ff047984 */ /* 0x000e220008000a00 */
[--C-:B------:R-:W-:Y:S02]  /*7750*/  HADD2.F32 R13, -RZ, R7.reuse.H0_H0 ;  /* 0x20000007ff0d7230 */ /* 0x100fe40000004100 */
[----:B------:R-:W-:Y:S01]  /*7760*/  HADD2.F32 R14, -RZ, R7.H1_H1 ;  /* 0x30000007ff0e7230 */ /* 0x000fe20000004100 */
[----:B------:R-:W-:Y:S01]  /*7770*/  LOP3.LUT R7, R15, 0x64006400, RZ, 0xfc, !PT ;  /* 0x640064000f077812 */ /* 0x000fe200078efcff */
[----:B------:R-:W-:Y:S01]  /*7780*/  HADD2.F32 R11, -RZ, R12.H0_H0 ;  /* 0x2000000cff0b7230 */ /* 0x000fe20000004100 */
[----:B------:R-:W-:Y:S01]  /*7790*/  FFMA.FTZ R18, R22, R13, RZ ;  /* 0x0000000d16127223 */ /* 0x000fe200000100ff */
[----:B------:R-:W-:-:S02]  /*77a0*/  HADD2.F32 R15, -RZ, R6.H0_H0 ;  /* 0x20000006ff0f7230 */ /* 0x000fc40000004100 */
[----:B------:R-:W-:Y:S01]  /*77b0*/  HADD2.F32 R12, -RZ, R12.H1_H1 ;  /* 0x3000000cff0c7230 */ /* 0x000fe20000004100 */
[----:B------:R-:W-:Y:S01]  /*77c0*/  FFMA.FTZ R32, R21, R14, R18 ;  /* 0x0000000e15207223 */ /* 0x000fe20000010012 */
[----:B------:R-:W-:Y:S01]  /*77d0*/  HADD2.F32 R16, -RZ, R6.H1_H1 ;  /* 0x30000006ff107230 */ /* 0x000fe20000004100 */
[----:B------:R-:W-:Y:S01]  /*77e0*/  FFMA.FTZ R6, R9, R22, RZ ;  /* 0x0000001609067223 */ /* 0x000fe200000100ff */
[-C--:B------:R-:W-:Y:S01]  /*77f0*/  HFMA2 R23, R7, R0.reuse.H0_H0, -72, -72 ;  /* 0xd480d48007177431 */ /* 0x080fe20000040000 */
[C---:B------:R-:W-:Y:S02]  /*7800*/  FFMA.FTZ R7, R22.reuse, R11, RZ ;  /* 0x0000000b16077223 */ /* 0x040fe400000100ff */
[----:B------:R-:W-:Y:S02]  /*7810*/  FFMA.FTZ R22, R22, R15, RZ ;  /* 0x0000000f16167223 */ /* 0x000fe400000100ff */
[C---:B------:R-:W-:Y:S01]  /*7820*/  FFMA.FTZ R30, R21.reuse, R12, R7 ;  /* 0x0000000c151e7223 */ /* 0x040fe20000010007 */
[----:B------:R-:W-:Y:S01]  /*7830*/  LOP3.LUT R7, R20, 0x64006400, RZ, 0xfc, !PT ;  /* 0x6400640014077812 */ /* 0x000fe200078efcff */
[----:B------:R-:W-:Y:S01]  /*7840*/  FFMA.FTZ R33, R21, R16, R22 ;  /* 0x0000001015217223 */ /* 0x000fe20000010016 */
[-C--:B------:R-:W-:Y:S01]  /*7850*/  HFMA2 R22, R19, R0.reuse.H0_H0, -72, -72 ;  /* 0xd480d48013167431 */ /* 0x080fe20000040000 */
[----:B------:R-:W-:Y:S01]  /*7860*/  FFMA.FTZ R6, R10, R21, R6 ;  /* 0x000000150a067223 */ /* 0x000fe20000010006 */
[----:B------:R-:W-:-:S02]  /*7870*/  HFMA2 R20, R17, R0.H0_H0, -72, -72 ;  /* 0xd480d48011147431 */ /* 0x000fc40000040000 */
[----:B------:R-:W-:Y:S02]  /*7880*/  HFMA2 R7, R7, R0.H0_H0, -72, -72 ;  /* 0xd480d48007077431 */ /* 0x000fe40000040000 */
[--C-:B------:R-:W-:Y:S02]  /*7890*/  HADD2.F32 R17, -RZ, R23.reuse.H0_H0 ;  /* 0x20000017ff117230 */ /* 0x100fe40000004100 */
[----:B------:R-:W-:Y:S02]  /*78a0*/  HADD2.F32 R21, -RZ, R22.H0_H0 ;  /* 0x20000016ff157230 */ /* 0x000fe40000004100 */
[----:B------:R-:W-:Y:S01]  /*78b0*/  HADD2.F32 R19, -RZ, R20.H0_H0 ;  /* 0x20000014ff137230 */ /* 0x000fe20000004100 */
[----:B------:R-:W-:Y:S01]  /*78c0*/  FFMA.FTZ R6, R17, R28, R6 ;  /* 0x0000001c11067223 */ /* 0x000fe20000010006 */
[----:B------:R-:W-:Y:S02]  /*78d0*/  HADD2.F32 R18, -RZ, R23.H1_H1 ;  /* 0x30000017ff127230 */ /* 0x000fe40000004100 */
[----:B------:R-:W-:Y:S01]  /*78e0*/  HADD2.F32 R22, -RZ, R22.H1_H1 ;  /* 0x30000016ff167230 */ /* 0x000fe20000004100 */
[----:B------:R-:W-:Y:S01]  /*78f0*/  FFMA.FTZ R30, R28, R19, R30 ;  /* 0x000000131c1e7223 */ /* 0x000fe2000001001e */
[----:B------:R-:W-:-:S02]  /*7900*/  HADD2.F32 R23, -RZ, R7.H0_H0 ;  /* 0x20000007ff177230 */ /* 0x000fc40000004100 */
[----:B------:R-:W-:Y:S01]  /*7910*/  HADD2.F32 R24, -RZ, R7.H1_H1 ;  /* 0x30000007ff187230 */ /* 0x000fe20000004100 */
[C---:B------:R-:W-:Y:S01]  /*7920*/  FFMA.FTZ R7, R28.reuse, R21, R32 ;  /* 0x000000151c077223 */ /* 0x040fe20000010020 */
        /* <DEDUP_REMOVED lines=37> */
[----:B------:R-:W-:Y:S01]  /*7b80*/  HFMA2 R5, R5, R0.H0_H0, -72, -72 ;  /* 0xd480d48005057431 */ /* 0x000fe20000040000 */
[C---:B------:R-:W-:Y:S01]  /*7b90*/  FFMA.FTZ R6, R31.reuse, R35, R38 ;  /* 0x000000231f067223 */ /* 0x040fe20000010026 */
[----:B------:R-:W-:Y:S01]  /*7ba0*/  HADD2.F32 R38, -RZ, R41.H1_H1 ;  /* 0x30000029ff267230 */ /* 0x000fe20000004100 */
[----:B------:R-:W-:Y:S01]  /*7bb0*/  FFMA.FTZ R31, R31, R36, R39 ;  /* 0x000000241f1f7223 */ /* 0x000fe20000010027 */
[----:B------:R-:W-:-:S02]  /*7bc0*/  HADD2.F32 R39, -RZ, R42.H1_H1 ;  /* 0x3000002aff277230 */ /* 0x000fc40000004100 */
[----:B------:R-:W-:Y:S01]  /*7bd0*/  HADD2.F32 R37, -RZ, R40.H1_H1 ;  /* 0x30000028ff257230 */ /* 0x000fe20000004100 */
[C---:B------:R-:W-:Y:S01]  /*7be0*/  FFMA.FTZ R45, R4.reuse, R38, R45 ;  /* 0x00000026042d7223 */ /* 0x040fe2000001002d */
[-C--:B------:R-:W-:Y:S01]  /*7bf0*/  HFMA2 R26, R25, R0.reuse.H0_H0, -72, -72 ;  /* 0xd480d480191a7431 */ /* 0x080fe20000040000 */
[C---:B------:R-:W-:Y:S01]  /*7c00*/  FFMA.FTZ R6, R4.reuse, R39, R6 ;  /* 0x0000002704067223 */ /* 0x040fe20000010006 */
[----:B------:R-:W-:Y:S01]  /*7c10*/  HFMA2 R29, R29, R0.H0_H0, -72, -72 ;  /* 0xd480d4801d1d7431 */ /* 0x000fe20000040000 */
[----:B------:R-:W-:Y:S01]  /*7c20*/  FFMA.FTZ R32, R37, R4, R32 ;  /* 0x0000000425207223 */ /* 0x000fe20000010020 */
[----:B------:R-:W-:Y:S02]  /*7c30*/  HADD2.F32 R40, -RZ, R30.H1_H1 ;  /* 0x3000001eff287230 */ /* 0x000fe40000004100 */
[----:B------:R-:W-:Y:S02]  /*7c40*/  HADD2.F32 R42, -RZ, R5.H0_H0 ;  /* 0x20000005ff2a7230 */ /* 0x000fe40000004100 */
[----:B------:R-:W-:Y:S01]  /*7c50*/  HADD2.F32 R43, -RZ, R27.H0_H0 ;  /* 0x2000001bff2b7230 */ /* 0x000fe20000004100 */
[----:B------:R-:W-:Y:S01]  /*7c60*/  FFMA.FTZ R31, R4, R40, R31 ;  /* 0x00000028041f7223 */ /* 0x000fe2000001001f */
[--C-:B------:R-:W-:Y:S01]  /*7c70*/  HADD2.F32 R41, -RZ, R26.reuse.H0_H0 ;  /* 0x2000001aff297230 */ /* 0x100fe20000004100 */
[C---:B------:R-:W-:Y:S01]  /*7c80*/  FFMA.FTZ R25, R7.reuse, R42, R45 ;  /* 0x0000002a07197223 */ /* 0x040fe2000001002d */
[----:B------:R-:W-:Y:S01]  /*7c90*/  HADD2.F32 R44, -RZ, R29.H0_H0 ;  /* 0x2000001dff2c7230 */ /* 0x000fe20000004100 */
[----:B------:R-:W-:Y:S01]  /*7ca0*/  FFMA.FTZ R4, R7, R43, R6 ;  /* 0x0000002b07047223 */ /* 0x000fe20000010006 */
[----:B------:R-:W-:Y:S01]  /*7cb0*/  HADD2.F32 R47, -RZ, R27.H1_H1 ;  /* 0x3000001bff2f7230 */ /* 0x000fe20000004100 */
[----:B------:R-:W-:Y:S01]  /*7cc0*/  FFMA.FTZ R32, R41, R7, R32 ;  /* 0x0000000729207223 */ /* 0x000fe20000010020 */
[----:B------:R-:W-:Y:S01]  /*7cd0*/  HADD2.F32 R45, -RZ, R26.H1_H1 ;  /* 0x3000001aff2d7230 */ /* 0x000fe20000004100 */
[----:B------:R-:W-:Y:S01]  /*7ce0*/  FFMA.FTZ R31, R7, R44, R31 ;  /* 0x0000002c071f7223 */ /* 0x000fe2000001001f */
[----:B------:R-:W-:Y:S01]  /*7cf0*/  HADD2.F32 R46, -RZ, R5.H1_H1 ;  /* 0x30000005ff2e7230 */ /* 0x000fe20000004100 */
[C---:B------:R-:W-:Y:S01]  /*7d00*/  FFMA.FTZ R26, R28.reuse, R47, R4 ;  /* 0x0000002f1c1a7223 */ /* 0x040fe20000010004 */
[----:B------:R-:W-:Y:S01]  /*7d10*/  HADD2.F32 R49, -RZ, R29.H1_H1 ;  /* 0x3000001dff317230 */ /* 0x000fe20000004100 */
[----:B------:R-:W-:Y:S01]  /*7d20*/  FFMA.FTZ R32, R45, R28, R32 ;  /* 0x0000001c2d207223 */ /* 0x000fe20000010020 */
        /* <DEDUP_REMOVED lines=185> */
.L_x_443:
        /* <DEDUP_REMOVED lines=121> */
[----:B------:R-:W-:Y:S02]  /*9050*/  HADD2.F32 R47, -RZ, R15.H1_H1 ;  /* 0x3000000fff2f7230 */ /* 0x000fe40000004100 */
        /* <DEDUP_REMOVED lines=186> */
.L_x_444:
        /* <DEDUP_REMOVED lines=307> */
.L_x_445:
        /* <DEDUP_REMOVED lines=309> */
.L_x_442:
[----:B------:R-:W-:Y:S01]  /*c280*/  IADD3 R63, R63, 0x20, RZ ;  /* 0x000000203f3f7810 */ /* 0x000fe20007ffe0ff */
[----:B------:R-:W-:Y:S01]  /*c290*/  UIADD3 UR4, UR4, 0x40, URZ ;  /* 0x0000004004047890 */ /* 0x000fe2000fffe03f */
[----:B------:R-:W-:Y:S02]  /*c2a0*/  MOV R5, c[0x0][0x18c] ;  /* 0x0000630000057a02 */ /* 0x000fe40000000f00 */
[C---:B------:R-:W-:Y:S02]  /*c2b0*/  ISETP.GE.AND P0, PT, R63.reuse, c[0x0][0x1b4], PT ;  /* 0x00006d003f007a0c */ /* 0x040fe40003f06270 */
[----:B------:R-:W-:Y:S01]  /*c2c0*/  ISETP.LT.AND P2, PT, R63, R61, PT ;  /* 0x0000003d3f00720c */ /* 0x000fe20003f41270 */
[----:B------:R-:W-:-:S12]  /*c2d0*/  IMAD.WIDE R2, R5, 0x10, R2 ;  /* 0x0000001005027825 */ /* 0x000fd800078e0202 */
[----:B------:R-:W-:Y:S05]  /*c2e0*/  @!P0 BRA P2, `(.L_x_446) ;  /* 0xffffb17000008947 */ /* 0x000fea000103ffff */
.L_x_441:
[----:B------:R-:W-:-:S04]  /*c2f0*/  LEA R8, R8, 0x40, 0x6 ;  /* 0x0000004008087811 */ /* 0x000fc800078e30ff */
[----:B------:R-:W-:-:S04]  /*c300*/  IMNMX R8, R8, c[0x0][0x190], PT ;  /* 0x0000640008087a17 */ /* 0x000fc80003800200 */
[----:B------:R-:W-:-:S04]  /*c310*/  ISETP.GE.AND P0, PT, R63, R8, PT ;  /* 0x000000083f00720c */ /* 0x000fc80003f06270 */
[----:B------:R-:W-:-:S13]  /*c320*/  ISETP.GE.OR P0, PT, R63, c[0x0][0x1b8], P0 ;  /* 0x00006e003f007a0c */ /* 0x000fda0000706670 */
[----:B------:R-:W-:Y:S05]  /*c330*/  @P0 BRA `(.L_x_447) ;  /* 0x0000232000000947 */ /* 0x000fea0003800000 */
.L_x_449:
[----:B------:R-:W-:Y:S01]  /*c340*/  ISETP.NE.AND P0, PT, R63, R48, PT ;  /* 0x000000303f00720c */ /* 0x000fe20003f05270 */
[----:B-----5:R0:W5:Y:S01]  /*c350*/  LDG.E.128.CONSTANT R12, [R2.64] ;  /* 0x00000006020c7981 */ /* 0x020162000c1e9d00 */
[----:B------:R-:W-:-:S11]  /*c360*/  MOV R46, c[0x0][0x18c] ;  /* 0x00006300002e7a02 */ /* 0x000fd60000000f00 */
[----:B------:R-:W-:Y:S02]  /*c370*/  @!P0 IADD3 R60, R60, 0x1, RZ ;  /* 0x000000013c3c8810 */ /* 0x000fe40007ffe0ff */
[----:B------:R-:W-:Y:S02]  /*c380*/  @!P0 LEA R4, R63, 0x1, 0x1 ;  /* 0x000000013f048811 */ /* 0x000fe400078e08ff */
[----:B------:R-:W-:Y:S02]  /*c390*/  @!P0 MOV R5, 0x2 ;  /* 0x0000000200058802 */ /* 0x000fe40000000f00 */
[----:B------:R-:W-:-:S03]  /*c3a0*/  @!P0 LEA R16, R60, R1, 0x3 ;  /* 0x000000013c108211 */ /* 0x000fc600078e18ff */
[----:B------:R-:W-:-:S03]  /*c3b0*/  @!P0 IMAD.WIDE R4, R4, R5, c[0x0][0x198] ;  /* 0x0000660004048625 */ /* 0x000fc600078e0205 */
[----:B------:R-:W2:Y:S01]  /*c3c0*/  @!P0 LDL.64 R16, [R16] ;  /* 0x0000000010108983 */ /* 0x000ea20000100a00 */
[----:B------:R-:W-:-:S03]  /*c3d0*/  IMAD.WIDE R6, R46, 0x4, R2 ;  /* 0x000000042e067825 */ /* 0x000fc600078e0202 */
[----:B------:R-:W3:Y:S04]  /*c3e0*/  @!P0 LDG.E.U16.CONSTANT R4, [R4.64] ;  /* 0x0000000604048981 */ /* 0x000ee8000c1e9500 */
[----:B------:R0:W5:Y:S01]  /*c3f0*/  LDG.E.128.CONSTANT R8, [R6.64] ;  /* 0x0000000606087981 */ /* 0x000162000c1e9d00 */
[----:B------:R-:W-:Y:S01]  /*c400*/  IMAD.WIDE R98, R46, 0x4, R6 ;  /* 0x000000042e627825 */ /* 0x000fe200078e0206 */
[----:B--2---:R-:W-:Y:S02]  /*c410*/  @!P0 PRMT R96, R16, 0x7610, R96 ;  /* 0x0000761010608816 */ /* 0x004fe40000000060 */
[----:B------:R-:W-:Y:S02]  /*c420*/  @!P0 PRMT R94, R17, 0x7610, R94 ;  /* 0x00007610115e8816 */ /* 0x000fe4000000005e */
[----:B---3--:R-:W-:-:S02]  /*c430*/  @!P0 IADD3 R48, R4, R63, RZ ;  /* 0x0000003f04308210 */ /* 0x008fc40007ffe0ff */
[----:B------:R-:W-:Y:S02]  /*c440*/  @!P0 PRMT R96, R96, 0x7610, R16 ;  /* 0x0000761060608816 */ /* 0x000fe40000000010 */
[----:B------:R-:W-:Y:S01]  /*c450*/  @!P0 PRMT R94, R94, 0x7610, R17 ;  /* 0x000076105e5e8816 */ /* 0x000fe20000000011 */
[----:B------:R-:W-:Y:S05]  /*c460*/  @!P1 BRA `(.L_x_448) ;  /* 0x0000219000009947 */ /* 0x000fea0003800000 */
[----:B0-----:R-:W2:Y:S01]  /*c470*/  LDG.E.128.CONSTANT R4, [R98.64] ;  /* 0x0000000662047981 */ /* 0x001ea2000c1e9d00 */
[----:B-----5:R-:W-:Y:S02]  /*c480*/  SHF.R.U32.HI R3, RZ, 0xf, R12 ;  /* 0x0000000fff037819 */ /* 0x020fe4000001160c */
[----:B------:R-:W-:Y:S01]  /*c490*/  SHF.R.U32.HI R23, RZ, 0xf, R15 ;  /* 0x0000000fff177819 */ /* 0x000fe2000001160f */
[----:B------:R-:W0:Y:S01]  /*c4a0*/  LDS.128 R36, [UR4] ;  /* 0x00000004ff247984 */ /* 0x000e220008000c00 */
[----:B------:R-:W-:Y:S02]  /*c4b0*/  SHF.R.U32.HI R17, RZ, 0xf, R13 ;  /* 0x0000000fff117819 */ /* 0x000fe4000001160d */
[----:B------:R-:W-:-:S02]  /*c4c0*/  SHF.R.U32.HI R19, RZ, 0xf, R14 ;  /* 0x0000000fff137819 */ /* 0x000fc4000001160e */
        /* <DEDUP_REMOVED lines=8> */
[C---:B------:R-:W-:Y:S02]  /*c550*/  LOP3.LUT R16, R13.reuse, 0x380038, RZ, 0xc0, !PT ;  /* 0x003800380d107812 */ /* 0x040fe400078ec0ff */
[----:B------:R-:W-:Y:S02]  /*c560*/  SHF.R.U32.HI R33, RZ, 0x6, R13 ;  /* 0x00000006ff217819 */ /* 0x000fe4000001160d */
[----:B------:R-:W-:Y:S01]  /*c570*/  LOP3.LUT R65, R13, 0x70007, RZ, 0xc0, !PT ;  /* 0x000700070d417812 */ /* 0x000fe200078ec0ff */
[----:B------:R-:W-:Y:S01]  /*c580*/  HFMA2.MMA R13, -RZ, RZ, 0, 0.125 ;  /* 0x00003000ff0d7435 */ /* 0x000fe200000001ff */
[----:B------:R-:W-:-:S02]  /*c590*/  SHF.R.U32.HI R24, RZ, 0xe, R11 ;  /* 0x0000000eff187819 */ /* 0x000fc4000001160b */
[----:B------:R-:W-:Y:S02]  /*c5a0*/  LOP3.LUT R23, R23, 0x10001, RZ, 0xc0, !PT ;  /* 0x0001000117177812 */ /* 0x000fe400078ec0ff */
[C---:B------:R-:W-:Y:S02]  /*c5b0*/  LOP3.LUT R12, R8.reuse, 0x380038, RZ, 0xc0, !PT ;  /* 0x00380038080c7812 */ /* 0x040fe400078ec0ff */
[----:B------:R-:W-:Y:S02]  /*c5c0*/  SHF.R.U32.HI R78, RZ, 0x6, R8 ;  /* 0x00000006ff4e7819 */ /* 0x000fe40000011608 */
[----:B------:R-:W-:Y:S02]  /*c5d0*/  LOP3.LUT R70, R8, 0x70007, RZ, 0xc0, !PT ;  /* 0x0007000708467812 */ /* 0x000fe400078ec0ff */
[----:B------:R-:W-:Y:S02]  /*c5e0*/  SHF.R.U32.HI R8, RZ, 0xe, R9 ;  /* 0x0000000eff087819 */ /* 0x000fe40000011609 */
[----:B------:R-:W-:-:S02]  /*c5f0*/  SHF.R.U32.HI R22, RZ, 0xe, R10 ;  /* 0x0000000eff167819 */ /* 0x000fc4000001160a */
[----:B------:R-:W-:Y:S02]  /*c600*/  LOP3.LUT R17, R17, 0x10001, RZ, 0xc0, !PT ;  /* 0x0001000111117812 */ /* 0x000fe400078ec0ff */
[----:B------:R-:W-:Y:S02]  /*c610*/  LOP3.LUT R19, R19, 0x10001, RZ, 0xc0, !PT ;  /* 0x0001000113137812 */ /* 0x000fe400078ec0ff */
[----:B------:R-:W-:Y:S02]  /*c620*/  LOP3.LUT R14, R3, 0x20002, R14, 0xf8, !PT ;  /* 0x00020002030e7812 */ /* 0x000fe400078ef80e */
[C---:B------:R-:W-:Y:S02]  /*c630*/  LOP3.LUT R21, R15.reuse, 0x380038, RZ, 0xc0, !PT ;  /* 0x003800380f157812 */ /* 0x040fe400078ec0ff */
[----:B------:R-:W-:Y:S02]  /*c640*/  SHF.R.U32.HI R35, RZ, 0x6, R15 ;  /* 0x00000006ff237819 */ /* 0x000fe4000001160f */
[----:B------:R-:W-:-:S02]  /*c650*/  LOP3.LUT R71, R15, 0x70007, RZ, 0xc0, !PT ;  /* 0x000700070f477812 */ /* 0x000fc400078ec0ff */
[----:B------:R-:W-:Y:S02]  /*c660*/  LOP3.LUT R3, R23, 0x20002, R24, 0xf8, !PT ;  /* 0x0002000217037812 */ /* 0x000fe400078ef818 */
[----:B------:R-:W-:Y:S02]  /*c670*/  LOP3.LUT R15, R9, 0x380038, RZ, 0xc0, !PT ;  /* 0x00380038090f7812 */ /* 0x000fe400078ec0ff */
[C---:B------:R-:W-:Y:S02]  /*c680*/  LOP3.LUT R20, R10.reuse, 0x380038, RZ, 0xc0, !PT ;  /* 0x003800380a147812 */ /* 0x040fe400078ec0ff */
[----:B------:R-:W-:Y:S02]  /*c690*/  SHF.R.U32.HI R82, RZ, 0x6, R10 ;  /* 0x00000006ff527819 */ /* 0x000fe4000001160a */
[----:B------:R-:W-:Y:S02]  /*c6a0*/  LOP3.LUT R74, R10, 0x70007, RZ, 0xc0, !PT ;  /* 0x000700070a4a7812 */ /* 0x000fe400078ec0ff */
[----:B------:R-:W-:-:S02]  /*c6b0*/  LOP3.LUT R17, R17, 0x20002, R8, 0xf8, !PT ;  /* 0x0002000211117812 */ /* 0x000fc400078ef808 */
[----:B------:R-:W-:Y:S02]  /*c6c0*/  LOP3.LUT R22, R19, 0x20002, R22, 0xf8, !PT ;  /* 0x0002000213167812 */ /* 0x000fe400078ef816 */
[----:B------:R-:W-:Y:S02]  /*c6d0*/  LOP3.LUT R2, R2, 0x64006400, RZ, 0xfc, !PT ;  /* 0x6400640002027812 */ /* 0x000fe400078efcff */
[----:B------:R-:W-:Y:S02]  /*c6e0*/  SHF.R.U32.HI R80, RZ, 0x6, R9 ;  /* 0x00000006ff507819 */ /* 0x000fe40000011609 */
[----:B------:R-:W-:Y:S01]  /*c6f0*/  LOP3.LUT R10, R11, 0x380038, RZ, 0xc0, !PT ;  /* 0x003800380b0a7812 */ /* 0x000fe200078ec0ff */
[----:B------:R-:W-:Y:S01]  /*c700*/  HFMA2 R68, R2, R13.H0_H0, -132, -132 ;  /* 0xd820d82002447431 */ /* 0x000fe2000004000d */
[----:B------:R-:W-:Y:S02]  /*c710*/  SHF.R.U32.HI R84, RZ, 0x6, R11 ;  /* 0x00000006ff547819 */ /* 0x000fe4000001160b */
[----:B------:R-:W-:-:S02]  /*c720*/  LOP3.LUT R72, R9, 0x70007, RZ, 0xc0, !PT ;  /* 0x0007000709487812 */ /* 0x000fc400078ec0ff */
        /* <DEDUP_REMOVED lines=12> */
[----:B------:R-:W-:Y:S01]  /*c7f0*/  MOV R0, 0x2400 ;  /* 0x0000240000007802 */ /* 0x000fe20000000f00 */
[----:B------:R-:W-:Y:S01]  /*c800*/  HFMA2 R62, R62, R13.H0_H0, -132, -132 ;  /* 0xd820d8203e3e7431 */ /* 0x000fe2000004000d */
[----:B------:R-:W-:Y:S02]  /*c810*/  LOP3.LUT R67, R67, 0x64006400, RZ, 0xfc, !PT ;  /* 0x6400640043437812 */ /* 0x000fe400078efcff */
        /* <DEDUP_REMOVED lines=478> */
.L_x_448:
[----:B0-----:R-:W-:Y:S01]  /*e600*/  IADD3 R63, R63, 0x20, RZ ;  /* 0x000000203f3f7810 */ /* 0x001fe20007ffe0ff */
[----:B------:R-:W-:Y:S01]  /*e610*/  UIADD3 UR4, UR4, 0x40, URZ ;  /* 0x0000004004047890 */ /* 0x000fe2000fffe03f */
[----:B------:R-:W-:Y:S02]  /*e620*/  IMAD.WIDE R2, R46, 0x4, R98 ;  /* 0x000000042e027825 */ /* 0x000fe400078e0262 */
[C---:B------:R-:W-:Y:S02]  /*e630*/  ISETP.GE.AND P0, PT, R63.reuse, c[0x0][0x1b8], PT ;  /* 0x00006e003f007a0c */ /* 0x040fe40003f06270 */
[----:B------:R-:W-:-:S13]  /*e640*/  ISETP.LT.AND P2, PT, R63, R61, PT ;  /* 0x0000003d3f00720c */ /* 0x000fda0003f41270 */
[----:B------:R-:W-:Y:S05]  /*e650*/  @!P0 BRA P2, `(.L_x_449) ;  /* 0xffffdce000008947 */ /* 0x000fea000103ffff */
.L_x_447:
        /* <DEDUP_REMOVED lines=16> */
.L_x_453:
[----:B------:R-:W0:Y:S02]  /*e760*/  LDS R4, [R0] ;  /* 0x0000000000047984 */ /* 0x000e240000000800 */
[----:B0-----:R-:W-:-:S06]  /*e770*/  HADD2 R5, R4, R58 ;  /* 0x0000003a04057230 */ /* 0x001fcc0000000000 */
[----:B------:R-:W0:Y:S02]  /*e780*/  ATOMS.CAST.SPIN R5, [R0], R4, R5 ;  /* 0x000000040005738d */ /* 0x000e240001800005 */
[----:B0-----:R-:W-:-:S13]  /*e790*/  ISETP.EQ.U32.AND P0, PT, R5, 0x1, PT ;  /* 0x000000010500780c */ /* 0x001fda0003f02070 */
[----:B------:R-:W-:Y:S05]  /*e7a0*/  @!P0 BRA `(.L_x_453) ;  /* 0xffffffb000008947 */ /* 0x000fea000383ffff */
[----:B------:R-:W-:Y:S05]  /*e7b0*/  BRA `(.L_x_451) ;  /* 0x0000003000007947 */ /* 0x000fea0003800000 */
.L_x_452:
[----:B------:R-:W2:Y:S02]  /*e7c0*/  LD.E R0, [R2.64] ;  /* 0x0000000602007980 */ /* 0x000ea4000c101900 */
[----:B--2---:R-:W-:-:S05]  /*e7d0*/  IADD3 R5, R58, R0, RZ ;  /* 0x000000003a057210 */ /* 0x004fca0007ffe0ff */
[----:B------:R0:W-:Y:S02]  /*e7e0*/  ST.E [R2.64], R5 ;  /* 0x0000000502007985 */ /* 0x0001e4000c101906 */
.L_x_451:
[----:B------:R-:W-:Y:S05]  /*e7f0*/  BSYNC B0 ;  /* 0x0000000000007941 */ /* 0x000fea0003800000 */
.L_x_450:
[----:B------:R-:W2:Y:S01]  /*e800*/  ATOM.E.ADD.F16x2.RN.STRONG.GPU P0, RZ, [R2.64+0x4], R57 ;  /* 0x0000043902ff798a */ /* 0x000ea2000810e9c6 */
[----:B------:R-:W-:Y:S01]  /*e810*/  BSSY B0, `(.L_x_454) ;  /* 0x000000f000007945 */ /* 0x000fe20003800000 */
[----:B--2---:R-:W-:Y:S05]  /*e820*/  @P0 BRA `(.L_x_455) ;  /* 0x000000d000000947 */ /* 0x004fea0003800000 */
[----:B------:R-:W1:Y:S02]  /*e830*/  QSPC.E.S P0, RZ, [R2+0x4] ;  /* 0x0000040002ff73aa */ /* 0x000e640000000500 */
[----:B-1----:R-:W-:Y:S05]  /*e840*/  @!P0 BRA `(.L_x_456) ;  /* 0x0000008000008947 */ /* 0x002fea0003800000 */
[----:B------:R-:W-:-:S04]  /*e850*/  IADD3 R0, R2, 0x4, RZ ;  /* 0x0000000402007810 */ /* 0x000fc80007ffe0ff */
[----:B------:R-:W-:-:S05]  /*e860*/  LOP3.LUT R0, R0, 0xffffff, RZ, 0xc0, !PT ;  /* 0x00ffffff00007812 */ /* 0x000fca00078ec0ff */
.L_x_457:
[----:B------:R-:W1:Y:S02]  /*e870*/  LDS R4, [R0] ;  /* 0x0000000000047984 */ /* 0x000e640000000800 */
[----:B01----:R-:W-:-:S10]  /*e880*/  HFMA2.MMA R5, R4, 1, 1, R57 ;  /* 0x3c003c0004057835 */ /* 0x003fd40000000039 */
[----:B------:R-:W0:Y:S02]  /*e890*/  ATOMS.CAST.SPIN R5, [R0], R4, R5 ;  /* 0x000000040005738d */ /* 0x000e240001800005 */
[----:B0-----:R-:W-:-:S13]  /*e8a0*/  ISETP.EQ.U32.AND P0, PT, R5, 0x1, PT ;  /* 0x000000010500780c */ /* 0x001fda0003f02070 */
[----:B------:R-:W-:Y:S05]  /*e8b0*/  @!P0 BRA `(.L_x_457) ;  /* 0xffffffb000008947 */ /* 0x000fea000383ffff */
[----:B------:R-:W-:Y:S05]  /*e8c0*/  BRA `(.L_x_455) ;  /* 0x0000003000007947 */ /* 0x000fea0003800000 */
.L_x_456:
[----:B------:R-:W2:Y:S02]  /*e8d0*/  LD.E R0, [R2.64+0x4] ;  /* 0x0000040602007980 */ /* 0x000ea4000c101900 */
[----:B0-2---:R-:W-:-:S05]  /*e8e0*/  IADD3 R5, R57, R0, RZ ;  /* 0x0000000039057210 */ /* 0x005fca0007ffe0ff */
[----:B------:R0:W-:Y:S02]  /*e8f0*/  ST.E [R2.64+0x4], R5 ;  /* 0x0000040502007985 */ /* 0x0001e4000c101906 */
.L_x_455:
[----:B------:R-:W-:Y:S05]  /*e900*/  BSYNC B0 ;  /* 0x0000000000007941 */ /* 0x000fea0003800000 */
.L_x_454:
        /* <DEDUP_REMOVED lines=10> */
.L_x_461:
[----:B------:R-:W0:Y:S02]  /*e9b0*/  LDS R4, [R0] ;  /* 0x0000000000047984 */ /* 0x000e240000000800 */
[----:B0-----:R-:W-:-:S06]  /*e9c0*/  HADD2 R5, R4, R56 ;  /* 0x0000003804057230 */ /* 0x001fcc0000000000 */
[----:B------:R-:W0:Y:S02]  /*e9d0*/  ATOMS.CAST.SPIN R5, [R0], R4, R5 ;  /* 0x000000040005738d */ /* 0x000e240001800005 */
[----:B0-----:R-:W-:-:S13]  /*e9e0*/  ISETP.EQ.U32.AND P0, PT, R5, 0x1, PT ;  /* 0x000000010500780c */ /* 0x001fda0003f02070 */
[----:B------:R-:W-:Y:S05]  /*e9f0*/  @!P0 BRA `(.L_x_461) ;  /* 0xffffffb000008947 */ /* 0x000fea000383ffff */
[----:B------:R-:W-:Y:S05]  /*ea00*/  BRA `(.L_x_459) ;  /* 0x0000003000007947 */ /* 0x000fea0003800000 */
.L_x_460:
[----:B------:R-:W2:Y:S02]  /*ea10*/  LD.E R0, [R2.64] ;  /* 0x0000000602007980 */ /* 0x000ea4000c101900 */
[----:B--2---:R-:W-:-:S05]  /*ea20*/  IADD3 R5, R56, R0, RZ ;  /* 0x0000000038057210 */ /* 0x004fca0007ffe0ff */
[----:B------:R0:W-:Y:S02]  /*ea30*/  ST.E [R2.64], R5 ;  /* 0x0000000502007985 */ /* 0x0001e4000c101906 */
.L_x_459:
[----:B------:R-:W-:Y:S05]  /*ea40*/  BSYNC B0 ;  /* 0x0000000000007941 */ /* 0x000fea0003800000 */
.L_x_458:
[----:B------:R-:W2:Y:S01]  /*ea50*/  ATOM.E.ADD.F16x2.RN.STRONG.GPU P0, RZ, [R2.64+0x4], R55 ;  /* 0x0000043702ff798a */ /* 0x000ea2000810e9c6 */
[----:B------:R-:W-:Y:S01]  /*ea60*/  BSSY B0, `(.L_x_462) ;  /* 0x000000f000007945 */ /* 0x000fe20003800000 */
[----:B--2---:R-:W-:Y:S05]  /*ea70*/  @P0 BRA `(.L_x_463) ;  /* 0x000000d000000947 */ /* 0x004fea0003800000 */
[----:B------:R-:W1:Y:S02]  /*ea80*/  QSPC.E.S P0, RZ, [R2+0x4] ;  /* 0x0000040002ff73aa */ /* 0x000e640000000500 */
[----:B-1----:R-:W-:Y:S05]  /*ea90*/  @!P0 BRA `(.L_x_464) ;  /* 0x0000008000008947 */ /* 0x002fea0003800000 */
[----:B------:R-:W-:-:S04]  /*eaa0*/  IADD3 R0, R2, 0x4, RZ ;  /* 0x0000000402007810 */ /* 0x000fc80007ffe0ff */
[----:B------:R-:W-:-:S05]  /*eab0*/  LOP3.LUT R0, R0, 0xffffff, RZ, 0xc0, !PT ;  /* 0x00ffffff00007812 */ /* 0x000fca00078ec0ff */
.L_x_465:
[----:B------:R-:W1:Y:S02]  /*eac0*/  LDS R4, [R0] ;  /* 0x0000000000047984 */ /* 0x000e640000000800 */
[----:B01----:R-:W-:-:S10]  /*ead0*/  HFMA2.MMA R5, R4, 1, 1, R55 ;  /* 0x3c003c0004057835 */ /* 0x003fd40000000037 */
[----:B------:R-:W0:Y:S02]  /*eae0*/  ATOMS.CAST.SPIN R5, [R0], R4, R5 ;  /* 0x000000040005738d */ /* 0x000e240001800005 */
[----:B0-----:R-:W-:-:S13]  /*eaf0*/  ISETP.EQ.U32.AND P0, PT, R5, 0x1, PT ;  /* 0x000000010500780c */ /* 0x001fda0003f02070 */
[----:B------:R-:W-:Y:S05]  /*eb00*/  @!P0 BRA `(.L_x_465) ;  /* 0xffffffb000008947 */ /* 0x000fea000383ffff */
[----:B------:R-:W-:Y:S05]  /*eb10*/  BRA `(.L_x_463) ;  /* 0x0000003000007947 */ /* 0x000fea0003800000 */
.L_x_464:
[----:B------:R-:W2:Y:S02]  /*eb20*/  LD.E R0, [R2.64+0x4] ;  /* 0x0000040602007980 */ /* 0x000ea4000c101900 */
[----:B0-2---:R-:W-:-:S05]  /*eb30*/  IADD3 R5, R55, R0, RZ ;  /* 0x0000000037057210 */ /* 0x005fca0007ffe0ff */
[----:B------:R0:W-:Y:S02]  /*eb40*/  ST.E [R2.64+0x4], R5 ;  /* 0x0000040502007985 */ /* 0x0001e4000c101906 */
.L_x_463:
[----:B------:R-:W-:Y:S05]  /*eb50*/  BSYNC B0 ;  /* 0x0000000000007941 */ /* 0x000fea0003800000 */
.L_x_462:
        /* <DEDUP_REMOVED lines=9> */
.L_x_469:
[----:B------:R-:W0:Y:S02]  /*ebf0*/  LDS R4, [R0] ;  /* 0x0000000000047984 */ /* 0x000e240000000800 */
[----:B0-----:R-:W-:-:S06]  /*ec00*/  HADD2 R5, R4, R54 ;  /* 0x0000003604057230 */ /* 0x001fcc0000000000 */
[----:B------:R-:W0:Y:S02]  /*ec10*/  ATOMS.CAST.SPIN R5, [R0], R4, R5 ;  /* 0x000000040005738d */ /* 0x000e240001800005 */
[----:B0-----:R-:W-:-:S13]  /*ec20*/  ISETP.EQ.U32.AND P0, PT, R5, 0x1, PT ;  /* 0x000000010500780c */ /* 0x001fda0003f02070 */
[----:B------:R-:W-:Y:S05]  /*ec30*/  @!P0 BRA `(.L_x_469) ;  /* 0xffffffb000008947 */ /* 0x000fea000383ffff */
[----:B------:R-:W-:Y:S05]  /*ec40*/  BRA `(.L_x_467) ;  /* 0x0000003000007947 */ /* 0x000fea0003800000 */
.L_x_468:
[----:B------:R-:W2:Y:S02]  /*ec50*/  LD.E R0, [R2.64] ;  /* 0x0000000602007980 */ /* 0x000ea4000c101900 */
[----:B--2---:R-:W-:-:S05]  /*ec60*/  IADD3 R5, R54, R0, RZ ;  /* 0x0000000036057210 */ /* 0x004fca0007ffe0ff */
[----:B------:R0:W-:Y:S02]  /*ec70*/  ST.E [R2.64], R5 ;  /* 0x0000000502007985 */ /* 0x0001e4000c101906 */
.L_x_467:
[----:B------:R-:W-:Y:S05]  /*ec80*/  BSYNC B0 ;  /* 0x0000000000007941 */ /* 0x000fea0003800000 */
.L_x_466:
[----:B------:R-:W2:Y:S01]  /*ec90*/  ATOM.E.ADD.F16x2.RN.STRONG.GPU P0, RZ, [R2.64+0x4], R53 ;  /* 0x0000043502ff798a */ /* 0x000ea2000810e9c6 */
[----:B------:R-:W-:Y:S01]  /*eca0*/  BSSY B0, `(.L_x_470) ;  /* 0x000000f000007945 */ /* 0x000fe20003800000 */
[----:B--2---:R-:W-:Y:S05]  /*ecb0*/  @P0 BRA `(.L_x_471) ;  /* 0x000000d000000947 */ /* 0x004fea0003800000 */
[----:B------:R-:W1:Y:S02]  /*ecc0*/  QSPC.E.S P0, RZ, [R2+0x4] ;  /* 0x0000040002ff73aa */ /* 0x000e640000000500 */
[----:B-1----:R-:W-:Y:S05]  /*ecd0*/  @!P0 BRA `(.L_x_472) ;  /* 0x0000008000008947 */ /* 0x002fea0003800000 */
[----:B------:R-:W-:-:S04]  /*ece0*/  IADD3 R0, R2, 0x4, RZ ;  /* 0x0000000402007810 */ /* 0x000fc80007ffe0ff */
[----:B------:R-:W-:-:S05]  /*ecf0*/  LOP3.LUT R0, R0, 0xffffff, RZ, 0xc0, !PT ;  /* 0x00ffffff00007812 */ /* 0x000fca00078ec0ff */
.L_x_473:
[----:B------:R-:W1:Y:S02]  /*ed00*/  LDS R4, [R0] ;  /* 0x0000000000047984 */ /* 0x000e640000000800 */
[----:B01----:R-:W-:-:S10]  /*ed10*/  HFMA2.MMA R5, R4, 1, 1, R53 ;  /* 0x3c003c0004057835 */ /* 0x003fd40000000035 */
[----:B------:R-:W0:Y:S02]  /*ed20*/  ATOMS.CAST.SPIN R5, [R0], R4, R5 ;  /* 0x000000040005738d */ /* 0x000e240001800005 */
[----:B0-----:R-:W-:-:S13]  /*ed30*/  ISETP.EQ.U32.AND P0, PT, R5, 0x1, PT ;  /* 0x000000010500780c */ /* 0x001fda0003f02070 */
[----:B------:R-:W-:Y:S05]  /*ed40*/  @!P0 BRA `(.L_x_473) ;  /* 0xffffffb000008947 */ /* 0x000fea000383ffff */
[----:B------:R-:W-:Y:S05]  /*ed50*/  BRA `(.L_x_471) ;  /* 0x0000003000007947 */ /* 0x000fea0003800000 */
.L_x_472:
[----:B------:R-:W2:Y:S02]  /*ed60*/  LD.E R0, [R2.64+0x4] ;  /* 0x0000040602007980 */ /* 0x000ea4000c101900 */
[----:B0-2---:R-:W-:-:S05]  /*ed70*/  IADD3 R5, R53, R0, RZ ;  /* 0x0000000035057210 */ /* 0x005fca0007ffe0ff */
[----:B------:R0:W-:Y:S02]  /*ed80*/  ST.E [R2.64+0x4], R5 ;  /* 0x0000040502007985 */ /* 0x0001e4000c101906 */
.L_x_471:
[----:B------:R-:W-:Y:S05]  /*ed90*/  BSYNC B0 ;  /* 0x0000000000007941 */ /* 0x000fea0003800000 */
.L_x_470:
        /* <DEDUP_REMOVED lines=9> */
.L_x_477:
[----:B------:R-:W0:Y:S02]  /*ee30*/  LDS R4, [R0] ;  /* 0x0000000000047984 */ /* 0x000e240000000800 */
[----:B0-----:R-:W-:-:S06]  /*ee40*/  HADD2 R5, R4, R52 ;  /* 0x0000003404057230 */ /* 0x001fcc0000000000 */
[----:B------:R-:W0:Y:S02]  /*ee50*/  ATOMS.CAST.SPIN R5, [R0], R4, R5 ;  /* 0x000000040005738d */ /* 0x000e240001800005 */
[----:B0-----:R-:W-:-:S13]  /*ee60*/  ISETP.EQ.U32.AND P0, PT, R5, 0x1, PT ;  /* 0x000000010500780c */ /* 0x001fda0003f02070 */
[----:B------:R-:W-:Y:S05]  /*ee70*/  @!P0 BRA `(.L_x_477) ;  /* 0xffffffb000008947 */ /* 0x000fea000383ffff */
[----:B------:R-:W-:Y:S05]  /*ee80*/  BRA `(.L_x_475) ;  /* 0x0000003000007947 */ /* 0x000fea0003800000 */
.L_x_476:
[----:B------:R-:W2:Y:S02]  /*ee90*/  LD.E R0, [R2.64] ;  /* 0x0000000602007980 */ /* 0x000ea4000c101900 */
[----:B--2---:R-:W-:-:S05]  /*eea0*/  IADD3 R5, R52, R0, RZ ;  /* 0x0000000034057210 */ /* 0x004fca0007ffe0ff */
[----:B------:R0:W-:Y:S02]  /*eeb0*/  ST.E [R2.64], R5 ;  /* 0x0000000502007985 */ /* 0x0001e4000c101906 */
.L_x_475:
[----:B------:R-:W-:Y:S05]  /*eec0*/  BSYNC B0 ;  /* 0x0000000000007941 */ /* 0x000fea0003800000 */
.L_x_474:
[----:B------:R-:W2:Y:S02]  /*eed0*/  ATOM.E.ADD.F16x2.RN.STRONG.GPU P0, RZ, [R2.64+0x4], R50 ;  /* 0x0000043202ff798a */ /* 0x000ea4000810e9c6 */
[----:B--2---:R-:W-:Y:S05]  /*eee0*/  @P0 EXIT ;  /* 0x000000000000094d */ /* 0x004fea0003800000 */
[----:B------:R-:W1:Y:S02]  /*eef0*/  QSPC.E.S P0, RZ, [R2+0x4] ;  /* 0x0000040002ff73aa */ /* 0x000e640000000500 */
[----:B-1----:R-:W-:Y:S05]  /*ef00*/  @!P0 BRA `(.L_x_478) ;  /* 0x0000008000008947 */ /* 0x002fea0003800000 */
[----:B0-----:R-:W-:-:S04]  /*ef10*/  IADD3 R2, R2, 0x4, RZ ;  /* 0x0000000402027810 */ /* 0x001fc80007ffe0ff */
[----:B------:R-:W-:-:S05]  /*ef20*/  LOP3.LUT R2, R2, 0xffffff, RZ, 0xc0, !PT ;  /* 0x00ffffff02027812 */ /* 0x000fca00078ec0ff */
.L_x_479:
[----:B------:R-:W0:Y:S02]  /*ef30*/  LDS R4, [R2] ;  /* 0x0000000002047984 */ /* 0x000e240000000800 */
[----:B0-----:R-:W-:-:S10]  /*ef40*/  HFMA2.MMA R5, R4, 1, 1, R50 ;  /* 0x3c003c0004057835 */ /* 0x001fd40000000032 */
[----:B------:R-:W0:Y:S02]  /*ef50*/  ATOMS.CAST.SPIN R5, [R2], R4, R5 ;  /* 0x000000040205738d */ /* 0x000e240001800005 */
[----:B0-----:R-:W-:-:S13]  /*ef60*/  ISETP.EQ.U32.AND P0, PT, R5, 0x1, PT ;  /* 0x000000010500780c */ /* 0x001fda0003f02070 */
[----:B------:R-:W-:Y:S05]  /*ef70*/  @!P0 BRA `(.L_x_479) ;  /* 0xffffffb000008947 */ /* 0x000fea000383ffff */
[----:B------:R-:W-:Y:S05]  /*ef80*/  EXIT ;  /* 0x000000000000794d */ /* 0x000fea0003800000 */
.L_x_478:
[----:B------:R-:W2:Y:S02]  /*ef90*/  LD.E R0, [R2.64+0x4] ;  /* 0x0000040602007980 */ /* 0x000ea4000c101900 */
[----:B0-2---:R-:W-:-:S05]  /*efa0*/  IADD3 R5, R50, R0, RZ ;  /* 0x0000000032057210 */ /* 0x005fca0007ffe0ff */
[----:B------:R-:W-:Y:S01]  /*efb0*/  ST.E [R2.64+0x4], R5 ;  /* 0x0000040502007985 */ /* 0x000fe2000c101906 */
[----:B------:R-:W-:Y:S05]  /*efc0*/  EXIT ;  /* 0x000000000000794d */ /* 0x000fea0003800000 */
.L_x_480:
        /* <DEDUP_REMOVED lines=11> */
.L_x_3722:


//--------------------- .text._Z23gemm_half_q_half_kernelILi4ELi20ELb0ELb0ELi64EEvPK6__halfPKjS4_S2_PS0_iiiiPKtS7_iiiiiibS2_i --------------------------
	.section	.text._Z23gemm_half_q_half_kernelILi4ELi20ELb0ELb0ELi64EEvPK6__halfPKjS4_S2_PS0_iiiiPKtS7_iiiiiibS2_i,"ax",@progbits
	.sectioninfo	@"SHI_REGISTERS=122"
	.align	128
        .global         _Z23gemm_half_q_half_kernelILi4ELi20ELb0ELb0ELi64EEvPK6__halfPKjS4_S2_PS0_iiiiPKtS7_iiiiiibS2_i
        .type           _Z23gemm_half_q_half_kernelILi4ELi20ELb0ELb0ELi64EEvPK6__halfPKjS4_S2_PS0_iiiiPKtS7_iiiiiibS2_i,@function
        .size           _Z23gemm_half_q_half_kernelILi4ELi20ELb0ELb0ELi64EEvPK6__halfPKjS4_S2_PS0_iiiiPKtS7_iiiiiibS2_i,(.L_x_3723 - _Z23gemm_half_q_half_kernelILi4ELi20ELb0ELb0ELi64EEvPK6__halfPKjS4_S2_PS0_iiiiPKtS7_iiiiiibS2_i)
        .other          _Z23gemm_half_q_half_kernelILi4ELi20ELb0ELb0ELi64EEvPK6__halfPKjS4_S2_PS0_iiiiPKtS7_iiiiiibS2_i,@"STO_CUDA_ENTRY STV_DEFAULT"
_Z23gemm_half_q_half_kernelILi4ELi20ELb0ELb0ELi64EEvPK6__halfPKjS4_S2_PS0_iiiiPKtS7_iiiiiibS2_i:
.text._Z23gemm_half_q_half_kernelILi4ELi20ELb0ELb0ELi64EEvPK6__halfPKjS4_S2_PS0_iiiiPKtS7_iiiiiibS2_i:
        /* <DEDUP_REMOVED lines=12> */
[----:B--2---:R-:W-:Y:S01]  /*00c0*/  IMAD.IADD R2, R46, 0x1, R15 ;  /* 0x000000012e027824 */ /* 0x004fe200078e020f */
[C---:B------:R-:W-:Y:S02]  /*00d0*/  ISETP.GE.AND P1, PT, R0.reuse, 0x1, PT ;  /* 0x000000010000780c */ /* 0x040fe40003f26270 */
[----:B------:R-:W-:Y:S01]  /*00e0*/  IMNMX R45, R45, c[0x0][0x190], PT ;  /* 0x000064002d2d7a17 */ /* 0x000fe20003800200 */
[----:B---3--:R-:W-:Y:S01]  /*00f0*/  IMAD.SHL.U32 R5, R5, 0x100, RZ ;  /* 0x0000010005057824 */ /* 0x008fe200078e00ff */
[----:B------:R-:W-:Y:S02]  /*0100*/  IMNMX R27, R0, 0x4, PT ;  /* 0x00000004001b7817 */ /* 0x000fe40003800200 */
[----:B------:R-:W-:Y:S01]  /*0110*/  ISETP.GE.OR P0, PT, R2, R45, !P1 ;  /* 0x0000002d0200720c */ /* 0x000fe20004f06670 */
[----:B------:R-:W-:-:S12]  /*0120*/  IMAD R4, R15, 0x4, R5 ;  /* 0x000000040f047824 */ /* 0x000fd800078e0205 */
        /* <DEDUP_REMOVED lines=10> */
[----:B------:R-:W-:Y:S02]  /*01d0*/  IMAD.SHL.U32 R12, R15, 0x2, RZ ;  /* 0x000000020f0c7824 */ /* 0x000fe400078e00ff */
[----:B------:R-:W-:Y:S02]  /*01e0*/  IMAD.SHL.U32 R3, R2, 0x4, RZ ;  /* 0x0000000402037824 */ /* 0x000fe400078e00ff */
[----:B------:R-:W-:-:S03]  /*01f0*/  IMAD.MOV.U32 R14, RZ, RZ, RZ ;  /* 0x000000ffff0e7224 */ /* 0x000fc600078e00ff */
[----:B--2---:R-:W-:-:S04]  /*0200*/  IADD3 R8, P0, R6, R3, RZ ;  /* 0x0000000306087210 */ /* 0x004fc80007f1e0ff */
[----:B------:R-:W-:Y:S02]  /*0210*/  LEA.HI.X.SX32 R3, R3, RZ, 0x1, P0 ;  /* 0x000000ff03037211 */ /* 0x000fe400000f0eff */
[----:B------:R-:W-:-:S04]  /*0220*/  LEA R2, P0, R8, c[0x0][0x160], 0x1 ;  /* 0x0000580008027a11 */ /* 0x000fc800078008ff */
[----:B------:R-:W-:Y:S02]  /*0230*/  LEA.HI.X R3, R8, c[0x0][0x164], R3, 0x1, P0 ;  /* 0x0000590008037a11 */ /* 0x000fe400000f0c03 */
[----:B------:R-:W-:Y:S01]  /*0240*/  PLOP3.LUT P0, PT, PT, PT, PT, 0x80, 0x0 ;  /* 0x000000000000781c */ /* 0x000fe20003f0f070 */
[----:B------:R-:W-:Y:S05]  /*0250*/  @!P2 BRA `(.L_x_484) ;  /* 0x000001300000a947 */ /* 0x000fea0003800000 */
[----:B------:R-:W-:Y:S02]  /*0260*/  PLOP3.LUT P0, PT, PT, PT, PT, 0x8, 0x0 ;  /* 0x000000000000781c */ /* 0x000fe40003f0e170 */
[----:B------:R-:W-:-:S05]  /*0270*/  IADD3 R21, R27, -0x3, RZ ;  /* 0xfffffffd1b157810 */ /* 0x000fca0007ffe0ff */
.L_x_485:
[----:B------:R-:W-:Y:S01]  /*0280*/  IMAD.MOV.U32 R23, RZ, RZ, c[0x0][0x190] ;  /* 0x00006400ff177624 */ /* 0x000fe200078e00ff */
[----:B------:R0:W2:Y:S03]  /*0290*/  LDG.E.U16.CONSTANT R17, [R2.64] ;  /* 0x0000000602117981 */ /* 0x0000a6000c1e9500 */
        /* <DEDUP_REMOVED lines=15> */
.L_x_484:
[----:B------:R-:W-:-:S05]  /*0390*/  IMAD.IADD R6, R27, 0x1, -R14 ;  /* 0x000000011b067824 */ /* 0x000fca00078e0a0e */
[----:B------:R-:W-:-:S13]  /*03a0*/  ISETP.GT.AND P2, PT, R6, 0x1, PT ;  /* 0x000000010600780c */ /* 0x000fda0003f44270 */
[----:B------:R-:W-:Y:S01]  /*03b0*/  @P2 IMAD.MOV.U32 R17, RZ, RZ, c[0x0][0x190] ;  /* 0x00006400ff112624 */ /* 0x000fe200078e00ff */
[----:B------:R0:W2:Y:S03]  /*03c0*/  @P2 LDG.E.U16.CONSTANT R9, [R2.64] ;  /* 0x0000000602092981 */ /* 0x0000a6000c1e9500 */
        /* <DEDUP_REMOVED lines=13> */
.L_x_483:
[----:B------:R-:W-:Y:S01]  /*04a0*/  IMAD R6, R13, c[0x0][0x190], RZ ;  /* 0x000064000d067a24 */ /* 0x000fe200078e02ff */
[----:B------:R-:W-:Y:S01]  /*04b0*/  ISETP.GT.AND P2, PT, R27, 0x3, PT ;  /* 0x000000031b00780c */ /* 0x000fe20003f44270 */
[----:B------:R-:W-:Y:S02]  /*04c0*/  IMAD.SHL.U32 R12, R15, 0x2, RZ ;  /* 0x000000020f0c7824 */ /* 0x000fe400078e00ff */
[----:B------:R-:W-:Y:S02]  /*04d0*/  IMAD.SHL.U32 R7, R6, 0x4, RZ ;  /* 0x0000000406077824 */ /* 0x000fe400078e00ff */
[----:B------:R-:W-:-:S03]  /*04e0*/  IMAD.MOV.U32 R14, RZ, RZ, RZ ;  /* 0x000000ffff0e7224 */ /* 0x000fc600078e00ff */
[----:B------:R-:W-:-:S04]  /*04f0*/  IADD3 R6, P0, R2, R7, RZ ;  /* 0x0000000702067210 */ /* 0x000fc80007f1e0ff */
[----:B------:R-:W-:Y:S02]  /*0500*/  LEA.HI.X.SX32 R3, R7, R3, 0x1, P0 ;  /* 0x0000000307037211 */ /* 0x000fe400000f0eff */
[----:B------:R-:W-:-:S04]  /*0510*/  LEA R2, P0, R6, c[0x0][0x160], 0x1 ;  /* 0x0000580006027a11 */ /* 0x000fc800078008ff */
[----:B------:R-:W-:Y:S02]  /*0520*/  LEA.HI.X R3, R6, c[0x0][0x164], R3, 0x1, P0 ;  /* 0x0000590006037a11 */ /* 0x000fe400000f0c03 */
[----:B------:R-:W-:Y:S01]  /*0530*/  PLOP3.LUT P0, PT, PT, PT, PT, 0x80, 0x0 ;  /* 0x000000000000781c */ /* 0x000fe20003f0f070 */
[----:B------:R-:W-:Y:S05]  /*0540*/  @!P2 BRA `(.L_x_486) ;  /* 0x000001300000a947 */ /* 0x000fea0003800000 */
[----:B------:R-:W-:Y:S02]  /*0550*/  PLOP3.LUT P0, PT, PT, PT, PT, 0x8, 0x0 ;  /* 0x000000000000781c */ /* 0x000fe40003f0e170 */
[----:B------:R-:W-:-:S05]  /*0560*/  IADD3 R21, R27, -0x3, RZ ;  /* 0xfffffffd1b157810 */ /* 0x000fca0007ffe0ff */
.L_x_487:
        /* <DEDUP_REMOVED lines=17> */
.L_x_486:
[----:B------:R-:W-:-:S05]  /*0680*/  IMAD.IADD R6, R27, 0x1, -R14 ;  /* 0x000000011b067824 */ /* 0x000fca00078e0a0e */
[----:B------:R-:W-:-:S13]  /*0690*/  ISETP.GT.AND P2, PT, R6, 0x1, PT ;  /* 0x000000010600780c */ /* 0x000fda0003f44270 */
[----:B------:R-:W-:Y:S01]  /*06a0*/  @P2 PLOP3.LUT P0, PT, PT, PT, PT, 0x8, 0x0 ;  /* 0x000000000000281c */ /* 0x000fe20003f0e170 */
[----:B------:R-:W-:Y:S01]  /*06b0*/  @P2 IMAD.MOV.U32 R9, RZ, RZ, c[0x0][0x190] ;  /* 0x00006400ff092624 */ /* 0x000fe200078e00ff */
[----:B------:R-:W-:Y:S01]  /*06c0*/  @P2 IADD3 R14, R14, 0x2, RZ ;  /* 0x000000020e0e2810 */ /* 0x000fe20007ffe0ff */
[----:B------:R0:W2:Y:S02]  /*06d0*/  @P2 LDG.E.U16.CONSTANT R11, [R2.64] ;  /* 0x00000006020b2981 */ /* 0x0000a4000c1e9500 */
[----:B------:R-:W-:-:S05]  /*06e0*/  @P2 IMAD.WIDE R6, R9, 0x2, R2 ;  /* 0x0000000209062825 */ /* 0x000fca00078e0202 */
[----:B------:R-:W3:Y:S03]  /*06f0*/  @P2 LDG.E.U16.CONSTANT R17, [R6.64] ;  /* 0x0000000606112981 */ /* 0x000ee6000c1e9500 */
[----:B------:R-:W-:Y:S01]  /*0700*/  ISETP.LT.OR P0, PT, R14, R27, P0 ;  /* 0x0000001b0e00720c */ /* 0x000fe20000701670 */
[----:B0-----:R-:W-:-:S12]  /*0710*/  @P2 IMAD.WIDE R2, R9, 0x2, R6 ;  /* 0x0000000209022825 */ /* 0x001fd800078e0206 */
[----:B------:R-:W4:Y:S04]  /*0720*/  @P0 LDG.E.U16.CONSTANT R9, [R2.64] ;  /* 0x0000000602090981 */ /* 0x000f28000c1e9500 */
[----:B--2---:R-:W-:Y:S04]  /*0730*/  @P2 STS.U16 [R12], R11 ;  /* 0x0000000b0c002388 */ /* 0x004fe80000000400 */
[----:B---3--:R0:W-:Y:S02]  /*0740*/  @P2 STS.U16 [R12+0x80], R17 ;  /* 0x000080110c002388 */ /* 0x0081e40000000400 */
[----:B0-----:R-:W-:-:S05]  /*0750*/  @P2 IADD3 R12, R12, 0x100, RZ ;  /* 0x000001000c0c2810 */ /* 0x001fca0007ffe0ff */
[----:B----4-:R0:W-:Y:S02]  /*0760*/  @P0 STS.U16 [R12], R9 ;  /* 0x000000090c000388 */ /* 0x0101e40000000400 */
.L_x_482:
[----:B------:R-:W-:Y:S05]  /*0770*/  BSYNC B0 ;  /* 0x0000000000007941 */ /* 0x000fea0003800000 */
.L_x_481:
[----:B------:R-:W-:-:S13]  /*0780*/  ISETP.GE.AND P0, PT, R4, c[0x0][0x18c], PT ;  /* 0x0000630004007a0c */ /* 0x000fda0003f06270 */
[----:B------:R-:W-:Y:S05]  /*0790*/  @P0 EXIT ;  /* 0x000000000000094d */ /* 0x000fea0003800000 */
[----:B------:R-:W1:Y:S02]  /*07a0*/  LDC.S8 R2, c[0x0][0x1c0] ;  /* 0x00007000ff027b82 */ /* 0x000e640000000200 */
[----:B-1----:R-:W-:-:S04]  /*07b0*/  ISETP.NE.AND P0, PT, R2, RZ, PT ;  /* 0x000000ff0200720c */ /* 0x002fc80003f05270 */
[----:B------:R-:W-:-:S04]  /*07c0*/  ISETP.NE.OR P0, PT, R47, RZ, !P0 ;  /* 0x000000ff2f00720c */ /* 0x000fc80004705670 */
[----:B------:R-:W-:-:S13]  /*07d0*/  ISETP.LT.OR P0, PT, R0, 0x1, P0 ;  /* 0x000000010000780c */ /* 0x000fda0000701670 */
[----:B------:R-:W-:Y:S05]  /*07e0*/  @P0 BRA `(.L_x_488) ;  /* 0x0000020000000947 */ /* 0x000fea0003800000 */
[----:B------:R-:W-:Y:S01]  /*07f0*/  ISETP.GT.AND P2, PT, R27, 0x3, PT ;  /* 0x000000031b00780c */ /* 0x000fe20003f44270 */
[----:B------:R-:W-:Y:S01]  /*0800*/  IMAD R0, R13, c[0x0][0x18c], RZ ;  /* 0x000063000d007a24 */ /* 0x000fe200078e02ff */
[----:B------:R-:W-:Y:S01]  /*0810*/  PLOP3.LUT P0, PT, PT, PT, PT, 0x80, 0x0 ;  /* 0x000000000000781c */ /* 0x000fe20003f0f070 */
[----:B0-----:R-:W-:Y:S02]  /*0820*/  IMAD.MOV.U32 R12, RZ, RZ, RZ ;  /* 0x000000ffff0c7224 */ /* 0x001fe400078e00ff */
[----:B------:R-:W-:Y:S02]  /*0830*/  IMAD R0, R0, 0x4, R5 ;  /* 0x0000000400007824 */ /* 0x000fe400078e0205 */
[----:B------:R-:W-:Y:S02]  /*0840*/  IMAD.MOV.U32 R5, RZ, RZ, 0x2 ;  /* 0x00000002ff057424 */ /* 0x000fe400078e00ff */
[----:B------:R-:W-:-:S04]  /*0850*/  IMAD R0, R15, 0x4, R0 ;  /* 0x000000040f007824 */ /* 0x000fc800078e0200 */
[----:B------:R-:W-:Y:S01]  /*0860*/  IMAD.WIDE R2, R0, R5, c[0x0][0x180] ;  /* 0x0000600000027625 */ /* 0x000fe200078e0205 */
[----:B------:R-:W-:Y:S05]  /*0870*/  @!P2 BRA `(.L_x_489) ;  /* 0x000000d00000a947 */ /* 0x000fea0003800000 */
[----:B------:R-:W-:Y:S02]  /*0880*/  PLOP3.LUT P0, PT, PT, PT, PT, 0x8, 0x0 ;  /* 0x000000000000781c */ /* 0x000fe40003f0e170 */
[----:B------:R-:W-:Y:S02]  /*0890*/  IADD3 R13, R27, -0x3, RZ ;  /* 0xfffffffd1b0d7810 */ /* 0x000fe40007ffe0ff */
.L_x_490:
        /* <DEDUP_REMOVED lines=11> */
.L_x_489:
[----:B------:R-:W-:-:S05]  /*0950*/  IMAD.IADD R0, R27, 0x1, -R12 ;  /* 0x000000011b007824 */ /* 0x000fca00078e0a0c */
[----:B------:R-:W-:-:S13]  /*0960*/  ISETP.GT.AND P2, PT, R0, 0x1, PT ;  /* 0x000000010000780c */ /* 0x000fda0003f44270 */
[----:B------:R-:W-:Y:S01]  /*0970*/  @P2 PLOP3.LUT P0, PT, PT, PT, PT, 0x8, 0x0 ;  /* 0x000000000000281c */ /* 0x000fe20003f0e170 */
[C---:B-1----:R-:W-:Y:S01]  /*0980*/  @P2 IMAD.WIDE R6, R5.reuse, c[0x0][0x18c], R2 ;  /* 0x0000630005062a25 */ /* 0x042fe200078e0202 */
[----:B------:R-:W-:Y:S01]  /*0990*/  @P2 IADD3 R12, R12, 0x2, RZ ;  /* 0x000000020c0c2810 */ /* 0x000fe20007ffe0ff */
[----:B------:R0:W-:Y:S04]  /*09a0*/  @P2 STG.E.64 [R2.64], RZ ;  /* 0x000000ff02002986 */ /* 0x0001e8000c101b06 */
[----:B------:R1:W-:Y:S06]  /*09b0*/  @P2 STG.E.64 [R6.64], RZ ;  /* 0x000000ff06002986 */ /* 0x0003ec000c101b06 */
[----:B------:R-:W-:Y:S01]  /*09c0*/  ISETP.LT.OR P0, PT, R12, R27, P0 ;  /* 0x0000001b0c00720c */ /* 0x000fe20000701670 */
[----:B0-----:R-:W-:-:S12]  /*09d0*/  @P2 IMAD.WIDE R2, R5, c[0x0][0x18c], R6 ;  /* 0x0000630005022a25 */ /* 0x001fd800078e0206 */
[----:B------:R1:W-:Y:S02]  /*09e0*/  @P0 STG.E.64 [R2.64], RZ ;  /* 0x000000ff02000986 */ /* 0x0003e4000c101b06 */
.L_x_488:
[----:B------:R-:W-:Y:S01]  /*09f0*/  BAR.SYNC.DEFER_BLOCKING 0x0 ;  /* 0x0000000000007b1d */ /* 0x000fe20000010000 */
[----:B------:R-:W-:Y:S01]  /*0a00*/  ISETP.GE.AND P0, PT, R46, R45, PT ;  /* 0x0000002d2e00720c */ /* 0x000fe20003f06270 */
[----:B-1----:R-:W-:Y:S02]  /*0a10*/  IMAD.SHL.U32 R6, R47, 0x80, RZ ;  /* 0x000000802f067824 */ /* 0x002fe400078e00ff */
        /* <DEDUP_REMOVED lines=11> */
.L_x_492:
        /* <DEDUP_REMOVED lines=43> */
.L_x_491:
        /* <DEDUP_REMOVED lines=60> */
[----:B------:R-:W-:Y:S02]  /*1140*/  IADD3 R4, P2, R4, R3, RZ ;  /* 0x0000000304047210 */ /* 0x000fe40007f5e0ff */
[----:B------:R-:W-:Y:S02]  /*1150*/  PRMT R20, RZ, 0x5410, RZ ;  /* 0x00005410ff147816 */ /* 0x000fe400000000ff */
[----:B------:R-:W-:Y:S02]  /*1160*/  LEA.HI.X.SX32 R3, R3, R0, 0x1, P2 ;  /* 0x0000000003037211 */ /* 0x000fe400010f0eff */
[C---:B------:R-:W-:Y:S02]  /*1170*/  LEA R32, P2, R4.reuse, c[0x0][0x168], 0x2 ;  /* 0x00005a0004207a11 */ /* 0x040fe400078410ff */
[----:B------:R-:W-:Y:S02]  /*1180*/  PRMT R19, RZ, 0x5410, RZ ;  /* 0x00005410ff137816 */ /* 0x000fe400000000ff */
[----:B------:R-:W-:-:S02]  /*1190*/  LEA.HI.X R33, R4, c[0x0][0x16c], R3, 0x2, P2 ;  /* 0x00005b0004217a11 */ /* 0x000fc400010f1403 */
[----:B--2---:R-:W-:Y:S02]  /*11a0*/  PRMT R97, R14, 0x7610, R14 ;  /* 0x000076100e617816 */ /* 0x004fe4000000000e */
[----:B------:R-:W-:Y:S01]  /*11b0*/  PRMT R96, R15, 0x7610, R15 ;  /* 0x000076100f607816 */ /* 0x000fe2000000000f */
[----:B----4-:R-:W-:Y:S01]  /*11c0*/  IMAD.IADD R18, R46, 0x1, R5 ;  /* 0x000000012e127824 */ /* 0x010fe200078e0205 */
[----:B------:R-:W-:Y:S05]  /*11d0*/  @P0 BRA `(.L_x_493) ;  /* 0x0000252000000947 */ /* 0x000fea0003800000 */
[----:B------:R-:W-:Y:S01]  /*11e0*/  IMAD.MOV.U32 R44, RZ, RZ, RZ ;  /* 0x000000ffff2c7224 */ /* 0x000fe200078e00ff */
[----:B------:R-:W-:Y:S01]  /*11f0*/  PRMT R26, RZ, 0x7610, R26 ;  /* 0x00007610ff1a7816 */ /* 0x000fe2000000001a */
[----:B------:R-:W-:Y:S02]  /*1200*/  UMOV UR4, URZ ;  /* 0x0000003f00047c82 */ /* 0x000fe40008000000 */
.L_x_495:
[----:B------:R-:W-:Y:S01]  /*1210*/  ISETP.NE.AND P0, PT, R46, R18, PT ;  /* 0x000000122e00720c */ /* 0x000fe20003f05270 */
[----:B------:R-:W-:-:S04]  /*1220*/  IMAD.MOV.U32 R17, RZ, RZ, 0x4 ;  /* 0x00000004ff117424 */ /* 0x000fc800078e00ff */
[C---:B------:R-:W-:Y:S02]  /*1230*/  IMAD.WIDE R28, R17.reuse, c[0x0][0x18c], R32 ;  /* 0x00006300111c7a25 */ /* 0x040fe400078e0220 */
[----:B------:R-:W5:Y:S04]  /*1240*/  LDG.E.128.CONSTANT R32, [R32.64] ;  /* 0x0000000620207981 */ /* 0x000f68000c1e9d00 */
[----:B------:R-:W-:Y:S02]  /*1250*/  IMAD.WIDE R12, R17, c[0x0][0x18c], R28 ;  /* 0x00006300110c7a25 */ /* 0x000fe400078e021c */
[----:B------:R-:W-:Y:S01]  /*1260*/  @!P0 IADD3 R44, R44, 0x1, RZ ;  /* 0x000000012c2c8810 */ /* 0x000fe20007ffe0ff */
[----:B------:R-:W5:Y:S01]  /*1270*/  LDG.E.128.CONSTANT R28, [R28.64] ;  /* 0x000000061c1c7981 */ /* 0x000f62000c1e9d00 */
[----:B------:R-:W-:-:S02]  /*1280*/  @!P0 IMAD.SHL.U32 R2, R46, 0x2, RZ ;  /* 0x000000022e028824 */ /* 0x000fc400078e00ff */
[----:B------:R-:W-:Y:S02]  /*1290*/  @!P0 IMAD.MOV.U32 R3, RZ, RZ, 0x2 ;  /* 0x00000002ff038424 */ /* 0x000fe400078e00ff */
[----:B------:R-:W-:Y:S02]  /*12a0*/  @!P0 IMAD R0, R44, 0x8, R1 ;  /* 0x000000082c008824 */ /* 0x000fe400078e0201 */
[----:B------:R-:W-:-:S03]  /*12b0*/  @!P0 IMAD.WIDE R2, R2, R3, c[0x0][0x198] ;  /* 0x0000660002028625 */ /* 0x000fc600078e0203 */
[----:B------:R-:W2:Y:S01]  /*12c0*/  @!P0 LDL.64 R6, [R0] ;  /* 0x0000000000068983 */ /* 0x000ea20000100a00 */
[----:B------:R-:W-:-:S03]  /*12d0*/  IMAD.WIDE R4, R17, c[0x0][0x18c], R12 ;  /* 0x0000630011047a25 */ /* 0x000fc600078e020c */
[----:B------:R-:W3:Y:S04]  /*12e0*/  @!P0 LDG.E.U16.CONSTANT R3, [R2.64+0x2] ;  /* 0x0000020602038981 */ /* 0x000ee8000c1e9500 */
[----:B------:R-:W5:Y:S04]  /*12f0*/  LDG.E.128.CONSTANT R12, [R12.64] ;  /* 0x000000060c0c7981 */ /* 0x000f68000c1e9d00 */
[----:B------:R0:W5:Y:S01]  /*1300*/  LDG.E.128.CONSTANT R8, [R4.64] ;  /* 0x0000000604087981 */ /* 0x000162000c1e9d00 */
[----:B------:R-:W-:Y:S01]  /*1310*/  IMAD.WIDE R98, R17, c[0x0][0x18c], R4 ;  /* 0x0000630011627a25 */ /* 0x000fe200078e0204 */
        /* <DEDUP_REMOVED lines=9> */
[C---:B------:R-:W-:Y:S02]  /*13b0*/  LOP3.LUT R55, R32.reuse, 0x1f001f, RZ, 0xc0, !PT ;  /* 0x001f001f20377812 */ /* 0x040fe400078ec0ff */
[----:B------:R-:W-:-:S02]  /*13c0*/  LOP3.LUT R16, R32, 0x3e003e0, RZ, 0xc0, !PT ;  /* 0x03e003e020107812 */ /* 0x000fc400078ec0ff */
[----:B------:R-:W-:Y:S02]  /*13d0*/  SHF.R.U32.HI R48, RZ, 0xa, R32 ;  /* 0x0000000aff307819 */ /* 0x000fe40000011620 */
[----:B------:R-:W-:Y:S02]  /*13e0*/  SHF.R.U32.HI R32, RZ, 0xf, R33 ;  /* 0x0000000fff207819 */ /* 0x000fe40000011621 */
[----:B------:R-:W-:Y:S02]  /*13f0*/  SHF.R.U32.HI R38, RZ, 0xf, R34 ;  /* 0x0000000fff267819 */ /* 0x000fe40000011622 */
[C---:B------:R-:W-:Y:S02]  /*1400*/  LOP3.LUT R61, R35.reuse, 0x1f001f, RZ, 0xc0, !PT ;  /* 0x001f001f233d7812 */ /* 0x040fe400078ec0ff */
[----:B------:R-:W-:Y:S02]  /*1410*/  LOP3.LUT R56, R35, 0x3e003e0, RZ, 0xc0, !PT ;  /* 0x03e003e023387812 */ /* 0x000fe400078ec0ff */
[----:B------:R-:W-:-:S02]  /*1420*/  SHF.R.U32.HI R40, RZ, 0xf, R35 ;  /* 0x0000000fff287819 */ /* 0x000fc40000011623 */
[----:B------:R-:W-:Y:S02]  /*1430*/  SHF.R.U32.HI R51, RZ, 0xa, R35 ;  /* 0x0000000aff337819 */ /* 0x000fe40000011623 */
[----:B------:R-:W-:Y:S02]  /*1440*/  SHF.R.U32.HI R35, RZ, 0xe, R29 ;  /* 0x0000000eff237819 */ /* 0x000fe4000001161d */
        /* <DEDUP_REMOVED lines=13> */
[----:B------:R-:W-:Y:S02]  /*1520*/  SHF.R.U32.HI R29, RZ, 0xd, R13 ;  /* 0x0000000dff1d7819 */ /* 0x000fe4000001160d */
[----:B------:R-:W-:Y:S02]  /*1530*/  LOP3.LUT R36, R36, 0x10001, RZ, 0xc0, !PT ;  /* 0x0001000124247812 */ /* 0x000fe400078ec0ff */
[----:B------:R-:W-:-:S02]  /*1540*/  LOP3.LUT R32, R32, 0x20002, R35, 0xf8, !PT ;  /* 0x0002000220207812 */ /* 0x000fc400078ef823 */
[----:B------:R-:W-:Y:S02]  /*1550*/  SHF.R.U32.HI R30, RZ, 0xd, R14 ;  /* 0x0000000dff1e7819 */ /* 0x000fe4000001160e */
[----:B------:R-:W-:Y:S02]  /*1560*/  LOP3.LUT R39, R38, 0x20002, R39, 0xf8, !PT ;  /* 0x0002000226277812 */ /* 0x000fe400078ef827 */
[C---:B------:R-:W-:Y:S02]  /*1570*/  LOP3.LUT R59, R34.reuse, 0x1f001f, RZ, 0xc0, !PT ;  /* 0x001f001f223b7812 */ /* 0x040fe400078ec0ff */
        /* <DEDUP_REMOVED lines=8> */
[----:B------:R-:W-:-:S02]  /*1600*/  SHF.R.U32.HI R28, RZ, 0xd, R12 ;  /* 0x0000000dff1c7819 */ /* 0x000fc4000001160c */
[----:B------:R-:W-:Y:S02]  /*1610*/  SHF.R.U32.HI R37, RZ, 0xc, R9 ;  /* 0x0000000cff257819 */ /* 0x000fe40000011609 */
[----:B------:R-:W-:Y:S02]  /*1620*/  LOP3.LUT R39, R39, 0x40004, R30, 0xf8, !PT ;  /* 0x0004000427277812 */ /* 0x000fe400078ef81e */
[----:B------:R-:W-:Y:S02]  /*1630*/  LOP3.LUT R28, R33, 0x40004, R28, 0xf8, !PT ;  /* 0x00040004211c7812 */ /* 0x000fe400078ef81c */
[----:B------:R-:W-:Y:S02]  /*1640*/  LOP3.LUT R37, R32, 0x80008, R37, 0xf8, !PT ;  /* 0x0008000820257812 */ /* 0x000fe400078ef825 */
[----:B------:R-:W-:Y:S02]  /*1650*/  LOP3.LUT R38, R39, 0x80008, R34, 0xf8, !PT ;  /* 0x0008000827267812 */ /* 0x000fe400078ef822 */
[----:B------:R-:W0:Y:S01]  /*1660*/  LDS.128 R32, [UR4] ;  /* 0x00000004ff207984 */ /* 0x000e220008000c00 */
[----:B------:R-:W-:-:S02]  /*1670*/  SHF.R.U32.HI R41, RZ, 0xe, R31 ;  /* 0x0000000eff297819 */ /* 0x000fc4000001161f */
[----:B------:R-:W-:Y:S02]  /*1680*/  LOP3.LUT R40, R40, 0x10001, RZ, 0xc0, !PT ;  /* 0x0001000128287812 */ /* 0x000fe400078ec0ff */
[C---:B------:R-:W-:Y:S02]  /*1690*/  LOP3.LUT R67, R12.reuse, 0x1f001f, RZ, 0xc0, !PT ;  /* 0x001f001f0c437812 */ /* 0x040fe400078ec0ff */
[----:B------:R-:W-:Y:S02]  /*16a0*/  LOP3.LUT R89, R12, 0x3e003e0, RZ, 0xc0, !PT ;  /* 0x03e003e00c597812 */ /* 0x000fe400078ec0ff */
[----:B------:R-:W-:Y:S02]  /*16b0*/  SHF.R.U32.HI R72, RZ, 0xa, R12 ;  /* 0x0000000aff487819 */ /* 0x000fe4000001160c */
        /* <DEDUP_REMOVED lines=8> */
[----:B------:R-:W-:Y:S02]  /*1740*/  SHF.R.U32.HI R66, RZ, 0xa, R31 ;  /* 0x0000000aff427819 */ /* 0x000fe4000001161f */
[--C-:B------:R-:W-:Y:S02]  /*1750*/  SHF.R.U32.HI R42, RZ, 0xd, R15.reuse ;  /* 0x0000000dff2a7819 */ /* 0x100fe4000001160f */
[C---:B------:R-:W-:Y:S02]  /*1760*/  LOP3.LUT R70, R15.reuse, 0x1f001f, RZ, 0xc0, !PT ;  /* 0x001f001f0f467812 */ /* 0x040fe400078ec0ff */
[----:B------:R-:W-:Y:S02]  /*1770*/  LOP3.LUT R14, R15, 0x3e003e0, RZ, 0xc0, !PT ;  /* 0x03e003e00f0e7812 */ /* 0x000fe400078ec0ff */
[----:B------:R-:W-:Y:S02]  /*1780*/  SHF.R.U32.HI R75, RZ, 0xa, R15 ;  /* 0x0000000aff4b7819 */ /* 0x000fe4000001160f */
[----:B------:R-:W-:-:S02]  /*1790*/  LOP3.LUT R41, R40, 0x20002, R41, 0xf8, !PT ;  /* 0x0002000228297812 */ /* 0x000fc400078ef829 */
[--C-:B------:R-:W-:Y:S02]  /*17a0*/  SHF.R.U32.HI R31, RZ, 0xc, R8.reuse ;  /* 0x0000000cff1f7819 */ /* 0x100fe40000011608 */
        /* <DEDUP_REMOVED lines=13> */
[----:B------:R-:W-:Y:S02]  /*1880*/  LOP3.LUT R42, R41, 0x40004, R42, 0xf8, !PT ;  /* 0x00040004292a7812 */ /* 0x000fe400078ef82a */
[----:B------:R-:W-:Y:S02]  /*1890*/  LOP3.LUT R11, R3, 0x64006400, RZ, 0xfc, !PT ;  /* 0x64006400030b7812 */ /* 0x000fe400078efcff */
[----:B------:R-:W-:Y:S02]  /*18a0*/  LOP3.LUT R3, R58, 0x64006400, RZ, 0xfc, !PT ;  /* 0x640064003a037812 */ /* 0x000fe400078efcff */
[----:B------:R-:W-:-:S02]  /*18b0*/  LOP3.LUT R89, R89, 0x64006400, RZ, 0xfc, !PT ;  /* 0x6400640059597812 */ /* 0x000fc400078efcff */
[----:B------:R-:W-:Y:S02]  /*18c0*/  LOP3.LUT R39, R42, 0x80008, R43, 0xf8, !PT ;  /* 0x000800082a277812 */ /* 0x000fe400078ef82b */
[----:B------:R-:W-:Y:S02]  /*18d0*/  LOP3.LUT R31, R28, 0x80008, R31, 0xf8, !PT ;  /* 0x000800081c1f7812 */ /* 0x000fe400078ef81f */
[----:B------:R-:W-:Y:S01]  /*18e0*/  LOP3.LUT R101, R12, 0x64006400, RZ, 0xfc, !PT ;  /* 0x640064000c657812 */ /* 0x000fe200078efcff */
[----:B------:R-:W-:Y:S01]  /*18f0*/  HFMA2 R12, R89, R0.H0_H0, -48, -48 ;  /* 0xd200d200590c7431 */ /* 0x000fe20000040000 */
[----:B------:R-:W-:Y:S02]  /*1900*/  LOP3.LUT R93, R15, 0x64006400, RZ, 0xfc, !PT ;  /* 0x640064000f5d7812 */ /* 0x000fe400078efcff */
[----:B------:R-:W-:Y:S02]  /*1910*/  LOP3.LUT R115, R88, 0x64006400, RZ, 0xfc, !PT ;  /* 0x6400640058737812 */ /* 0x000fe400078efcff */
[----:B------:R-:W-:-:S02]  /*1920*/  LOP3.LUT R57, R57, 0x64006400, RZ, 0xfc, !PT ;  /* 0x6400640039397812 */ /* 0x000fc400078efcff */
[----:B------:R-:W-:Y:S02]  /*1930*/  LOP3.LUT R55, R55, 0x64006400, RZ, 0xfc, !PT ;  /* 0x6400640037377812 */ /* 0x000fe400078efcff */
[----:B------:R-:W-:Y:S01]  /*1940*/  LOP3.LUT R88, R59, 0x64006400, RZ, 0xfc, !PT ;  /* 0x640064003b587812 */ /* 0x000fe200078efcff */
[----:B------:R-:W-:Y:S01]  /*1950*/  HADD2 R59, R57, -1040, -1040 ;  /* 0xe410e410393b7430 */ /* 0x000fe20000000000 */
        /* <DEDUP_REMOVED lines=466> */
.L_x_494:
[----:B0-----:R-:W-:Y:S01]  /*3680*/  LEA R0, R47, 0x40, 0x6 ;  /* 0x000000402f007811 */ /* 0x001fe200078e30ff */
[----:B------:R-:W-:Y:S01]  /*3690*/  UIADD3 UR4, UR4, 0x40, URZ ;  /* 0x0000004004047890 */ /* 0x000fe2000fffe03f */
[----:B------:R-:W-:Y:S01]  /*36a0*/  IADD3 R46, R46, 0x20, RZ ;  /* 0x000000202e2e7810 */ /* 0x000fe20007ffe0ff */
[----:B-----5:R-:W-:Y:S01]  /*36b0*/  IMAD.WIDE R32, R17, c[0x0][0x18c], R98 ;  /* 0x0000630011207a25 */ /* 0x020fe200078e0262 */
[----:B------:R-:W-:Y:S02]  /*36c0*/  IMNMX R3, R0, c[0x0][0x190], PT ;  /* 0x0000640000037a17 */ /* 0x000fe40003800200 */
[C---:B------:R-:W-:Y:S02]  /*36d0*/  ISETP.GE.AND P0, PT, R46.reuse, c[0x0][0x1b0], PT ;  /* 0x00006c002e007a0c */ /* 0x040fe40003f06270 */
[----:B------:R-:W-:-:S13]  /*36e0*/  ISETP.LT.AND P2, PT, R46, R3, PT ;  /* 0x000000032e00720c */ /* 0x000fda0003f41270 */
[----:B------:R-:W-:Y:S05]  /*36f0*/  @!P0 BRA P2, `(.L_x_495) ;  /* 0xffffdb1000008947 */ /* 0x000fea000103ffff */
.L_x_493:
[----:B------:R-:W-:-:S04]  /*3700*/  ISETP.GE.AND P0, PT, R46, R45, PT ;  /* 0x0000002d2e00720c */ /* 0x000fc80003f06270 */
[----:B------:R-:W-:-:S13]  /*3710*/  ISETP.GE.OR P0, PT, R46, c[0x0][0x1b8], P0 ;  /* 0x00006e002e007a0c */ /* 0x000fda0000706670 */
[----:B------:R-:W-:Y:S05]  /*3720*/  @P0 BRA `(.L_x_496) ;  /* 0x0000232000000947 */ /* 0x000fea0003800000 */
.L_x_498:
[----:B------:R-:W-:Y:S01]  /*3730*/  ISETP.NE.AND P0, PT, R46, R18, PT ;  /* 0x000000122e00720c */ /* 0x000fe20003f05270 */
[----:B------:R-:W-:Y:S01]  /*3740*/  IMAD.MOV.U32 R0, RZ, RZ, 0x4 ;  /* 0x00000004ff007424 */ /* 0x000fe200078e00ff */
[----:B-----5:R0:W5:Y:S11]  /*3750*/  LDG.E.128.CONSTANT R12, [R32.64] ;  /* 0x00000006200c7981 */ /* 0x020176000c1e9d00 */
[----:B------:R-:W-:Y:S01]  /*3760*/  @!P0 IADD3 R44, R44, 0x1, RZ ;  /* 0x000000012c2c8810 */ /* 0x000fe20007ffe0ff */
[----:B------:R-:W-:Y:S01]  /*3770*/  @!P0 IMAD.MOV.U32 R3, RZ, RZ, 0x2 ;  /* 0x00000002ff038424 */ /* 0x000fe200078e00ff */
[----:B------:R-:W-:-:S03]  /*3780*/  @!P0 LEA R2, R46, 0x1, 0x1 ;  /* 0x000000012e028811 */ /* 0x000fc600078e08ff */
[----:B------:R-:W-:Y:S02]  /*3790*/  @!P0 IMAD R6, R44, 0x8, R1 ;  /* 0x000000082c068824 */ /* 0x000fe400078e0201 */
[----:B------:R-:W-:-:S04]  /*37a0*/  @!P0 IMAD.WIDE R2, R2, R3, c[0x0][0x198] ;  /* 0x0000660002028625 */ /* 0x000fc800078e0203 */
[----:B------:R-:W2:Y:S01]  /*37b0*/  @!P0 LDL.64 R6, [R6] ;  /* 0x0000000006068983 */ /* 0x000ea20000100a00 */
[----:B------:R-:W-:-:S03]  /*37c0*/  IMAD.WIDE R4, R0, c[0x0][0x18c], R32 ;  /* 0x0000630000047a25 */ /* 0x000fc600078e0220 */
[----:B------:R-:W3:Y:S04]  /*37d0*/  @!P0 LDG.E.U16.CONSTANT R3, [R2.64] ;  /* 0x0000000602038981 */ /* 0x000ee8000c1e9500 */
[----:B------:R0:W5:Y:S01]  /*37e0*/  LDG.E.128.CONSTANT R8, [R4.64] ;  /* 0x0000000604087981 */ /* 0x000162000c1e9d00 */
[----:B------:R-:W-:Y:S01]  /*37f0*/  IMAD.WIDE R102, R0, c[0x0][0x18c], R4 ;  /* 0x0000630000667a25 */ /* 0x000fe200078e0204 */
[----:B--2---:R-:W-:Y:S02]  /*3800*/  @!P0 PRMT R97, R6, 0x7610, R97 ;  /* 0x0000761006618816 */ /* 0x004fe40000000061 */
[----:B------:R-:W-:Y:S01]  /*3810*/  @!P0 PRMT R96, R7, 0x7610, R96 ;  /* 0x0000761007608816 */ /* 0x000fe20000000060 */
[----:B---3--:R-:W-:Y:S01]  /*3820*/  @!P0 IMAD.IADD R18, R3, 0x1, R46 ;  /* 0x0000000103128824 */ /* 0x008fe200078e022e */
[----:B------:R-:W-:-:S02]  /*3830*/  @!P0 PRMT R97, R97, 0x7610, R6 ;  /* 0x0000761061618816 */ /* 0x000fc40000000006 */
[----:B------:R-:W-:Y:S01]  /*3840*/  @!P0 PRMT R96, R96, 0x7610, R7 ;  /* 0x0000761060608816 */ /* 0x000fe20000000007 */
[----:B------:R-:W-:Y:S05]  /*3850*/  @!P1 BRA `(.L_x_497) ;  /* 0x0000219000009947 */ /* 0x000fea0003800000 */
[----:B0-----:R-:W2:Y:S01]  /*3860*/  LDG.E.128.CONSTANT R4, [R102.64] ;  /* 0x0000000666047981 */ /* 0x001ea2000c1e9d00 */
[----:B-----5:R-:W-:Y:S01]  /*3870*/  SHF.R.U32.HI R3, RZ, 0xf, R12 ;  /* 0x0000000fff037819 */ /* 0x020fe2000001160c */
[----:B------:R-:W-:Y:S01]  /*3880*/  IMAD.MOV.U32 R58, RZ, RZ, 0x3000 ;  /* 0x00003000ff3a7424 */ /* 0x000fe200078e00ff */
[----:B------:R-:W-:Y:S01]  /*3890*/  SHF.R.U32.HI R33, RZ, 0xf, R14 ;  /* 0x0000000fff217819 */ /* 0x000fe2000001160e */
[----:B------:R-:W-:Y:S01]  /*38a0*/  IMAD.MOV.U32 R57, RZ, RZ, 0x2400 ;  /* 0x00002400ff397424 */ /* 0x000fe200078e00ff */
[----:B------:R-:W-:Y:S02]  /*38b0*/  SHF.R.U32.HI R35, RZ, 0xf, R15 ;  /* 0x0000000fff237819 */ /* 0x000fe4000001160f */
[----:B------:R-:W-:Y:S02]  /*38c0*/  LOP3.LUT R2, R12, 0x380038, RZ, 0xc0, !PT ;  /* 0x003800380c027812 */ /* 0x000fe400078ec0ff */
        /* <DEDUP_REMOVED lines=10> */
[C---:B------:R-:W-:Y:S02]  /*3970*/  LOP3.LUT R16, R13.reuse, 0x380038, RZ, 0xc0, !PT ;  /* 0x003800380d107812 */ /* 0x040fe400078ec0ff */
[----:B------:R-:W-:Y:S02]  /*3980*/  SHF.R.U32.HI R29, RZ, 0x6, R13 ;  /* 0x00000006ff1d7819 */ /* 0x000fe4000001160d */
[----:B------:R-:W-:-:S02]  /*3990*/  LOP3.LUT R61, R13, 0x70007, RZ, 0xc0, !PT ;  /* 0x000700070d3d7812 */ /* 0x000fc400078ec0ff */
[C---:B------:R-:W-:Y:S02]  /*39a0*/  LOP3.LUT R34, R15.reuse, 0x380038, RZ, 0xc0, !PT ;  /* 0x003800380f227812 */ /* 0x040fe400078ec0ff */
[----:B------:R-:W-:Y:S02]  /*39b0*/  SHF.R.U32.HI R31, RZ, 0x6, R15 ;  /* 0x00000006ff1f7819 */ /* 0x000fe4000001160f */
[----:B------:R-:W-:Y:S02]  /*39c0*/  LOP3.LUT R65, R15, 0x70007, RZ, 0xc0, !PT ;  /* 0x000700070f417812 */ /* 0x000fe400078ec0ff */
[----:B------:R-:W-:Y:S02]  /*39d0*/  SHF.R.U32.HI R8, RZ, 0xe, R10 ;  /* 0x0000000eff087819 */ /* 0x000fe4000001160a */
[----:B------:R-:W-:Y:S02]  /*39e0*/  SHF.R.U32.HI R36, RZ, 0xe, R11 ;  /* 0x0000000eff247819 */ /* 0x000fe4000001160b */
[----:B------:R-:W-:-:S02]  /*39f0*/  LOP3.LUT R3, R3, 0x10001, RZ, 0xc0, !PT ;  /* 0x0001000103037812 */ /* 0x000fc400078ec0ff */
[----:B------:R-:W-:Y:S02]  /*3a00*/  LOP3.LUT R33, R33, 0x10001, RZ, 0xc0, !PT ;  /* 0x0001000121217812 */ /* 0x000fe400078ec0ff */
[----:B------:R-:W-:Y:S02]  /*3a10*/  LOP3.LUT R35, R35, 0x10001, RZ, 0xc0, !PT ;  /* 0x0001000123237812 */ /* 0x000fe400078ec0ff */
[--C-:B------:R-:W-:Y:S02]  /*3a20*/  SHF.R.U32.HI R15, RZ, 0xe, R9.reuse ;  /* 0x0000000eff0f7819 */ /* 0x100fe40000011609 */
[C---:B------:R-:W-:Y:S02]  /*3a30*/  LOP3.LUT R13, R9.reuse, 0x380038, RZ, 0xc0, !PT ;  /* 0x00380038090d7812 */ /* 0x040fe400078ec0ff */
[----:B------:R-:W-:Y:S02]  /*3a40*/  SHF.R.U32.HI R86, RZ, 0x6, R9 ;  /* 0x00000006ff567819 */ /* 0x000fe40000011609 */
[----:B------:R-:W-:-:S02]  /*3a50*/  LOP3.LUT R78, R9, 0x70007, RZ, 0xc0, !PT ;  /* 0x00070007094e7812 */ /* 0x000fc400078ec0ff */
[C---:B------:R-:W-:Y:S02]  /*3a60*/  LOP3.LUT R9, R10.reuse, 0x380038, RZ, 0xc0, !PT ;  /* 0x003800380a097812 */ /* 0x040fe400078ec0ff */
[----:B------:R-:W-:Y:S02]  /*3a70*/  SHF.R.U32.HI R88, RZ, 0x6, R10 ;  /* 0x00000006ff587819 */ /* 0x000fe4000001160a */
[----:B------:R-:W-:Y:S02]  /*3a80*/  LOP3.LUT R80, R10, 0x70007, RZ, 0xc0, !PT ;  /* 0x000700070a507812 */ /* 0x000fe400078ec0ff */
[----:B------:R-:W-:Y:S02]  /*3a90*/  LOP3.LUT R32, R32, 0x10001, RZ, 0xc0, !PT ;  /* 0x0001000120207812 */ /* 0x000fe400078ec0ff */
[----:B------:R-:W-:Y:S02]  /*3aa0*/  LOP3.LUT R10, R11, 0x380038, RZ, 0xc0, !PT ;  /* 0x003800380b0a7812 */ /* 0x000fe400078ec0ff */
[----:B------:R-:W-:-:S02]  /*3ab0*/  LOP3.LUT R40, R3, 0x20002, R14, 0xf8, !PT ;  /* 0x0002000203287812 */ /* 0x000fc400078ef80e */
[----:B------:R-:W-:Y:S02]  /*3ac0*/  LOP3.LUT R48, R33, 0x20002, R8, 0xf8, !PT ;  /* 0x0002000221307812 */ /* 0x000fe400078ef808 */
[----:B------:R-:W-:Y:S02]  /*3ad0*/  LOP3.LUT R50, R35, 0x20002, R36, 0xf8, !PT ;  /* 0x0002000223327812 */ /* 0x000fe400078ef824 */
[----:B------:R-:W-:Y:S02]  /*3ae0*/  SHF.R.U32.HI R89, RZ, 0x6, R11 ;  /* 0x00000006ff597819 */ /* 0x000fe4000001160b */
[----:B------:R-:W-:Y:S02]  /*3af0*/  LOP3.LUT R82, R11, 0x70007, RZ, 0xc0, !PT ;  /* 0x000700070b527812 */ /* 0x000fe400078ec0ff */
[----:B------:R-:W-:Y:S02]  /*3b00*/  LOP3.LUT R3, R2, 0x64006400, RZ, 0xfc, !PT ;  /* 0x6400640002037812 */ /* 0x000fe400078efcff */
[----:B------:R-:W-:-:S02]  /*3b10*/  LOP3.LUT R15, R32, 0x20002, R15, 0xf8, !PT ;  /* 0x00020002200f7812 */ /* 0x000fc400078ef80f */
[----:B------:R-:W-:Y:S01]  /*3b20*/  LOP3.LUT R11, R16, 0x64006400, RZ, 0xfc, !PT ;  /* 0x64006400100b7812 */ /* 0x000fe200078efcff */
[-C--:B------:R-:W-:Y:S01]  /*3b30*/  HFMA2 R74, R3, R58.reuse.H0_H0, -132, -132 ;  /* 0xd820d820034a7431 */ /* 0x080fe2000004003a */
[----:B------:R-:W-:Y:S02]  /*3b40*/  LOP3.LUT R13, R13, 0x64006400, RZ, 0xfc, !PT ;  /* 0x640064000d0d7812 */ /* 0x000fe400078efcff */
[----:B------:R-:W-:Y:S01]  /*3b50*/  LOP3.LUT R33, R9, 0x64006400, RZ, 0xfc, !PT ;  /* 0x6400640009217812 */ /* 0x000fe200078efcff */
[-C--:B------:R-:W-:Y:S01]  /*3b60*/  HFMA2 R72, R11, R58.reuse.H0_H0, -132, -132 ;  /* 0xd820d8200b487431 */ /* 0x080fe2000004003a */
[----:B------:R-:W-:Y:S01]  /*3b70*/  LOP3.LUT R2, R28, 0x380038, RZ, 0xc0, !PT ;  /* 0x003800381c027812 */ /* 0x000fe200078ec0ff */
[----:B------:R-:W-:Y:S01]  /*3b80*/  HFMA2 R3, R13, R58.H0_H0, -132, -132 ;  /* 0xd820d8200d037431 */ /* 0x000fe2000004003a */
[----:B------:R-:W-:Y:S02]  /*3b90*/  LOP3.LUT R17, R17, 0x64006400, RZ, 0xfc, !PT ;  /* 0x6400640011117812 */ /* 0x000fe400078efcff */
[----:B------:R-:W-:-:S02]  /*3ba0*/  LOP3.LUT R41, R34, 0x64006400, RZ, 0xfc, !PT ;  /* 0x6400640022297812 */ /* 0x000fc400078efcff */
[----:B------:R-:W-:Y:S01]  /*3bb0*/  LOP3.LUT R47, R10, 0x64006400, RZ, 0xfc, !PT ;  /* 0x640064000a2f7812 */ /* 0x000fe200078efcff */
[-C--:B------:R-:W-:Y:S01]  /*3bc0*/  HFMA2 R70, R17, R58.reuse.H0_H0, -132, -132 ;  /* 0xd820d82011467431 */ /* 0x080fe2000004003a */
[----:B------:R-:W-:Y:S01]  /*3bd0*/  LOP3.LUT R10, R86, 0x380038, RZ, 0xc0, !PT ;  /* 0x00380038560a7812 */ /* 0x000fe200078ec0ff */
[----:B------:R-:W-:Y:S01]  /*3be0*/  HFMA2 R68, R41, R58.H0_H0, -132, -132 ;  /* 0xd820d82029447431 */ /* 0x000fe2000004003a */
[----:B------:R-:W-:Y:S02]  /*3bf0*/  LOP3.LUT R16, R88, 0x380038, RZ, 0xc0, !PT ;  /* 0x0038003858107812 */ /* 0x000fe400078ec0ff */
[----:B------:R-:W-:Y:S02]  /*3c00*/  LOP3.LUT R34, R31, 0x380038, RZ, 0xc0, !PT ;  /* 0x003800381f227812 */ /* 0x000fe400078ec0ff */
[----:B------:R-:W-:Y:S02]  /*3c10*/  LOP3.LUT R35, R16, 0x64006400, RZ, 0xfc, !PT ;  /* 0x6400640010237812 */ /* 0x000fe400078efcff */
[----:B------:R-:W-:-:S02]  /*3c20*/  LOP3.LUT R43, R34, 0x64006400, RZ, 0xfc, !PT ;  /* 0x64006400222b7812 */ /* 0x000fc400078efcff */
[----:B------:R-:W-:Y:S02]  /*3c30*/  LOP3.LUT R59, R59, 0x64006400, RZ, 0xfc, !PT ;  /* 0x640064003b3b7812 */ /* 0x000fe400078efcff */
[----:B------:R-:W-:Y:S01]  /*3c40*/  LOP3.LUT R63, R63, 0x64006400, RZ, 0xfc, !PT ;  /* 0x640064003f3f7812 */ /* 0x000fe200078efcff */
[----:B------:R-:W-:Y:S01]  /*3c50*/  HFMA2 R16, R43, R58.H0_H0, -132, -132 ;  /* 0xd820d8202b107431 */ /* 0x000fe2000004003a */
[----:B------:R-:W-:Y:S01]  /*3c60*/  LOP3.LUT R43, R88, 0x1c001c0, RZ, 0xc0, !PT ;  /* 0x01c001c0582b7812 */ /* 0x000fe200078ec0ff */
[----:B------:R-:W-:Y:S01]  /*3c70*/  HADD2 R71, R59, -1028, -1028 ;  /* 0xe404e4043b477430 */ /* 0x000fe20000000000 */
[----:B------:R-:W-:Y:S01]  /*3c80*/  LOP3.LUT R61, R61, 0x64006400, RZ, 0xfc, !PT ;  /* 0x640064003d3d7812 */ /* 0x000fe200078efcff */
[----:B------:R-:W-:Y:S01]  /*3c90*/  HADD2 R67, R63, -1028, -1028 ;  /* 0xe404e4043f437430 */ /* 0x000fe20000000000 */
        /* <DEDUP_REMOVED lines=12> */
[----:B------:R-:W-:Y:S01]  /*3d60*/  ISETP.GE.AND P0, PT, R27, 0x2, PT ;  /* 0x000000021b00780c */ /* 0x000fe20003f06270 */
[----:B------:R-:W-:Y:S01]  /*3d70*/  HADD2 R78, R78, -1028, -1028 ;  /* 0xe404e4044e4e7430 */ /* 0x000fe20000000000 */
[----:B--2---:R-:W-:-:S02]  /*3d80*/  SHF.R.U32.HI R37, RZ, 0xd, R4 ;  /* 0x0000000dff257819 */ /* 0x004fc40000011604 */
[C---:B------:R-:W-:Y:S02]  /*3d90*/  LOP3.LUT R8, R4.reuse, 0x380038, RZ, 0xc0, !PT ;  /* 0x0038003804087812 */ /* 0x040fe400078ec0ff */
[----:B------:R-:W-:Y:S02]  /*3da0*/  SHF.R.U32.HI R36, RZ, 0x6, R4 ;  /* 0x00000006ff247819 */ /* 0x000fe40000011604 */
[----:B------:R-:W-:Y:S02]  /*3db0*/  LOP3.LUT R75, R4, 0x70007, RZ, 0xc0, !PT ;  /* 0x00070007044b7812 */ /* 0x000fe400078ec0ff */
[----:B------:R-:W-:Y:S02]  /*3dc0*/  LOP3.LUT R4, R84, 0x380038, RZ, 0xc0, !PT ;  /* 0x0038003854047812 */ /* 0x000fe400078ec0ff */
[----:B------:R-:W-:Y:S02]  /*3dd0*/  SHF.R.U32.HI R38, RZ, 0xd, R5 ;  /* 0x0000000dff267819 */ /* 0x000fe40000011605 */
[----:B------:R-:W-:-:S02]  /*3de0*/  LOP3.LUT R14, R5, 0x380038, RZ, 0xc0, !PT ;  /* 0x00380038050e7812 */ /* 0x000fc400078ec0ff */
[----:B------:R-:W-:Y:S02]  /*3df0*/  SHF.R.U32.HI R83, RZ, 0x6, R5 ;  /* 0x00000006ff537819 */ /* 0x000fe40000011605 */
[----:B------:R-:W-:Y:S02]  /*3e00*/  LOP3.LUT R77, R5, 0x70007, RZ, 0xc0, !PT ;  /* 0x00070007054d7812 */ /* 0x000fe400078ec0ff */
[--C-:B------:R-:W-:Y:S02]  /*3e10*/  SHF.R.U32.HI R39, RZ, 0xd, R6.reuse ;  /* 0x0000000dff277819 */ /* 0x100fe40000011606 */
[C---:B------:R-:W-:Y:S02]  /*3e20*/  LOP3.LUT R32, R6.reuse, 0x380038, RZ, 0xc0, !PT ;  /* 0x0038003806207812 */ /* 0x040fe400078ec0ff */
        /* <DEDUP_REMOVED lines=8> */
[----:B------:R-:W-:Y:S02]  /*3eb0*/  LOP3.LUT R12, R30, 0x380038, RZ, 0xc0, !PT ;  /* 0x003800381e0c7812 */ /* 0x000fe400078ec0ff */
[----:B------:R-:W-:Y:S01]  /*3ec0*/  LOP3.LUT R7, R2, 0x64006400, RZ, 0xfc, !PT ;  /* 0x6400640002077812 */ /* 0x000fe200078efcff */
[-C--:B------:R-:W-:Y:S01]  /*3ed0*/  HFMA2 R2, R5, R58.reuse.H0_H0, -132, -132 ;  /* 0xd820d82005027431 */ /* 0x080fe2000004003a */
[----:B------:R-:W-:Y:S01]  /*3ee0*/  LOP3.LUT R9, R4, 0x64006400, RZ, 0xfc, !PT ;  /* 0x6400640004097812 */ /* 0x000fe200078efcff */
[-C--:B------:R-:W-:Y:S01]  /*3ef0*/  HFMA2 R4, R33, R58.reuse.H0_H0, -132, -132 ;  /* 0xd820d82021047431 */ /* 0x080fe2000004003a */
[----:B------:R-:W-:Y:S01]  /*3f00*/  LOP3.LUT R37, R40, 0x40004, R37, 0xf8, !PT ;  /* 0x0004000428257812 */ /* 0x000fe200078ef825 */
[----:B------:R-:W-:Y:S01]  /*3f10*/  HFMA2 R5, R47, R58.H0_H0, -132, -132 ;  /* 0xd820d8202f057431 */ /* 0x000fe2000004003a */
[----:B------:R-:W-:Y:S02]  /*3f20*/  LOP3.LUT R38, R15, 0x40004, R38, 0xf8, !PT ;  /* 0x000400040f267812 */ /* 0x000fe400078ef826 */
        /* <DEDUP_REMOVED lines=28> */
[----:B------:R-:W-:Y:S01]  /*40f0*/  LOP3.LUT R39, R48, 0x40004, R39, 0xf8, !PT ;  /* 0x0004000430277812 */ /* 0x000fe200078ef827 */
[-C--:B------:R-:W-:Y:S01]  /*4100*/  HFMA2 R48, R41, R58.reuse.H0_H0, -132, -132 ;  /* 0xd820d82029307431 */ /* 0x080fe2000004003a */
[----:B------:R-:W-:Y:S01]  /*4110*/  LOP3.LUT R91, R50, 0x40004, R91, 0xf8, !PT ;  /* 0x00040004325b7812 */ /* 0x000fe200078ef85b */
[-C--:B------:R-:W-:Y:S01]  /*4120*/  HFMA2 R50, R49, R58.reuse.H0_H0, -132, -132 ;  /* 0xd820d82031327431 */ /* 0x080fe2000004003a */
[----:B------:R-:W-:Y:S01]  /*4130*/  LOP3.LUT R12, R28, 0x1c001c0, RZ, 0xc0, !PT ;  /* 0x01c001c01c0c7812 */ /* 0x000fe200078ec0ff */
[-C--:B------:R-:W-:Y:S01]  /*4140*/  HFMA2 R56, R33, R58.reuse.H0_H0, -132, -132 ;  /* 0xd820d82021387431 */ /* 0x080fe2000004003a */
[----:B------:R-:W-:Y:S01]  /*4150*/  LOP3.LUT R14, R29, 0x1c001c0, RZ, 0xc0, !PT ;  /* 0x01c001c01d0e7812 */ /* 0x000fe200078ec0ff */
[----:B------:R-:W-:Y:S01]  /*4160*/  HFMA2 R58, R35, R58.H0_H0, -132, -132 ;  /* 0xd820d820233a7431 */ /* 0x000fe2000004003a */
[----:B------:R-:W-:Y:S01]  /*4170*/  LOP3.LUT R13, R84, 0x1c001c0, RZ, 0xc0, !PT ;  /* 0x01c001c0540d7812 */ /* 0x000fe200078ec0ff */
[----:B------:R-:W0:Y:S01]  /*4180*/  LDS.128 R32, [UR4] ;  /* 0x00000004ff207984 */ /* 0x000e220008000c00 */
[----:B------:R-:W-:-:S02]  /*4190*/  LOP3.LUT R15, R86, 0x1c001c0, RZ, 0xc0, !PT ;  /* 0x01c001c0560f7812 */ /* 0x000fc400078ec0ff */
[----:B------:R-:W-:Y:S02]  /*41a0*/  LOP3.LUT R41, R30, 0x1c001c0, RZ, 0xc0, !PT ;  /* 0x01c001c01e297812 */ /* 0x000fe400078ec0ff */
        /* <DEDUP_REMOVED lines=27> */
[----:B------:R-:W1:Y:S01]  /*4360*/  LDS.128 R12, [UR4+0x10] ;  /* 0x00001004ff0c7984 */ /* 0x000e620008000c00 */
[-C--:B0-----:R-:W-:Y:S01]  /*4370*/  HFMA2.MMA R59, R71, R32.reuse, RZ ;  /* 0x00000020473b7235 */ /* 0x081fe200000000ff */
[-C--:B------:R-:W-:Y:S01]  /*4380*/  HFMA2 R61, R69, R32.reuse, RZ.H0_H0 ;  /* 0x00000020453d7231 */ /* 0x080fe200000400ff */
[----:B------:R-:W-:Y:S01]  /*4390*/  HFMA2.MMA R63, R67, R32, RZ ;  /* 0x00000020433f7235 */ /* 0x000fe200000000ff */
[----:B------:R-:W-:Y:S01]  /*43a0*/  LOP3.LUT R28, R28, 0x64006400, RZ, 0xfc, !PT ;  /* 0x640064001c1c7812 */ /* 0x000fe200078efcff */
[----:B------:R-:W-:Y:S01]  /*43b0*/  HFMA2 R73, R65, R32, RZ.H0_H0 ;  /* 0x0000002041497231 */ /* 0x000fe200000400ff */
[----:B------:R-:W-:Y:S01]  /*43c0*/  LOP3.LUT R30, R30, 0x70007, RZ, 0xc0, !PT ;  /* 0x000700071e1e7812 */ /* 0x000fe200078ec0ff */
[-C--:B------:R-:W-:Y:S01]  /*43d0*/  HFMA2 R66, R92, R57.reuse.H0_H0, -20, -20 ;  /* 0xcd00cd005c427431 */ /* 0x080fe20000040039 */
[-C--:B------:R-:W-:Y:S01]  /*43e0*/  HFMA2.MMA R32, R74, R33.reuse, R59 ;  /* 0x000000214a207235 */ /* 0x080fe2000000003b */
[----:B------:R-:W-:Y:S01]  /*43f0*/  HFMA2 R55, R90, R57.H0_H0, -20, -20 ;  /* 0xcd00cd005a377431 */ /* 0x000fe20000040039 */
[----:B------:R-:W-:Y:S01]  /*4400*/  HFMA2.MMA R92, R70, R33, R63 ;  /* 0x00000021465c7235 */ /* 0x000fe2000000003f */
[-C--:B------:R-:W-:Y:S01]  /*4410*/  HFMA2 R90, R72, R33.reuse, R61 ;  /* 0x00000021485a7231 */ /* 0x080fe2000000003d */
[----:B------:R-:W-:Y:S01]  /*4420*/  LOP3.LUT R29, R29, 0x70007, RZ, 0xc0, !PT ;  /* 0x000700071d1d7812 */ /* 0x000fe200078ec0ff */
[----:B------:R-:W-:Y:S01]  /*4430*/  HFMA2 R33, R68, R33, R73 ;  /* 0x0000002144217231 */ /* 0x000fe20000000049 */
[----:B------:R-:W-:Y:S01]  /*4440*/  LOP3.LUT R31, R31, 0x70007, RZ, 0xc0, !PT ;  /* 0x000700071f1f7812 */ /* 0x000fe200078ec0ff */
[----:B------:R-:W-:Y:S01]  /*4450*/  HADD2 R73, R28, -1028, -1028 ;  /* 0xe404e4041c497430 */ /* 0x000fe20000000000 */
[----:B------:R-:W-:Y:S01]  /*4460*/  LOP3.LUT R30, R30, 0x64006400, RZ, 0xfc, !PT ;  /* 0x640064001e1e7812 */ /* 0x000fe200078efcff */
[----:B------:R-:W-:Y:S01]  /*4470*/  HFMA2 R57, R94, R57.H0_H0, -20, -20 ;  /* 0xcd00cd005e397431 */ /* 0x000fe20000040039 */
[----:B------:R-:W-:-:S02]  /*4480*/  LOP3.LUT R29, R29, 0x64006400, RZ, 0xfc, !PT ;  /* 0x640064001d1d7812 */ /* 0x000fc400078efcff */
[----:B------:R-:W-:Y:S01]  /*4490*/  LOP3.LUT R31, R31, 0x64006400, RZ, 0xfc, !PT ;  /* 0x640064001f1f7812 */ /* 0x000fe200078efcff */
[----:B------:R-:W-:Y:S01]  /*44a0*/  HADD2 R61, R30, -1028, -1028 ;  /* 0xe404e4041e3d7430 */ /* 0x000fe20000000000 */
[-C--:B------:R-:W-:Y:S01]  /*44b0*/  HFMA2.MMA R32, R73, R34.reuse, R32 ;  /* 0x0000002249207235 */ /* 0x080fe20000000020 */
[----:B------:R-:W-:Y:S01]  /*44c0*/  HADD2 R63, R29, -1028, -1028 ;  /* 0xe404e4041d3f7430 */ /* 0x000fe20000000000 */
[----:B------:R-:W-:Y:S01]  /*44d0*/  LOP3.LUT R84, R84, 0x70007, RZ, 0xc0, !PT ;  /* 0x0007000754547812 */ /* 0x000fe200078ec0ff */
[----:B------:R-:W-:Y:S01]  /*44e0*/  HADD2 R59, R31, -1028, -1028 ;  /* 0xe404e4041f3b7430 */ /* 0x000fe20000000000 */
[----:B------:R-:W-:Y:S01]  /*44f0*/  LOP3.LUT R86, R86, 0x70007, RZ, 0xc0, !PT ;  /* 0x0007000756567812 */ /* 0x000fe200078ec0ff */
[----:B------:R-:W0:Y:S01]  /*4500*/  LDS.128 R28, [UR4+0x20] ;  /* 0x00002004ff1c7984 */ /* 0x000e220008000c00 */
        /* <DEDUP_REMOVED lines=8> */
[----:B------:R-:W-:-:S02]  /*4590*/  LOP3.LUT R86, R86, 0x64006400, RZ, 0xfc, !PT ;  /* 0x6400640056567812 */ /* 0x000fc400078efcff */
[----:B------:R-:W-:Y:S01]  /*45a0*/  LOP3.LUT R89, R89, 0x70007, RZ, 0xc0, !PT ;  /* 0x0007000759597812 */ /* 0x000fe200078ec0ff */
        /* <DEDUP_REMOVED lines=15> */
[----:B------:R-:W-:Y:S01]  /*46a0*/  LOP3.LUT R12, R88, 0x64006400, RZ, 0xfc, !PT ;  /* 0x64006400580c7812 */ /* 0x000fe200078efcff */
[----:B------:R-:W1:Y:S01]  /*46b0*/  LDS.128 R32, [UR4+0x30] ;  /* 0x00003004ff207984 */ /* 0x000e620008000c00 */
[----:B------:R-:W-:Y:S01]  /*46c0*/  HADD2 R88, R86, -1028, -1028 ;  /* 0xe404e40456587430 */ /* 0x000fe20000000000 */
[----:B------:R-:W-:Y:S01]  /*46d0*/  LOP3.LUT R77, R77, 0x64006400, RZ, 0xfc, !PT ;  /* 0x640064004d4d7812 */ /* 0x000fe200078efcff */
[-C--:B------:R-:W-:Y:S01]  /*46e0*/  HFMA2.MMA R14, R90, R15.reuse, R13 ;  /* 0x0000000f5a0e7235 */ /* 0x080fe2000000000d */
        /* <DEDUP_REMOVED lines=8> */
[-C--:B0-----:R-:W-:Y:S01]  /*4770*/  HFMA2.MMA R14, R7, R28.reuse, R14 ;  /* 0x0000001c070e7235 */ /* 0x081fe2000000000e */
[----:B------:R-:W-:Y:S01]  /*4780*/  HADD2 R81, R75, -1028, -1028 ;  /* 0xe404e4044b517430 */ /* 0x000fe20000000000 */
[----:B------:R-:W-:Y:S01]  /*4790*/  LOP3.LUT R85, R85, 0x70007, RZ, 0xc0, !PT ;  /* 0x0007000755557812 */ /* 0x000fe200078ec0ff */
[----:B------:R-:W-:Y:S01]  /*47a0*/  HADD2 R79, R77, -1028, -1028 ;  /* 0xe404e4044d4f7430 */ /* 0x000fe20000000000 */
[----:B------:R-:W-:Y:S01]  /*47b0*/  HFMA2.MMA R93, R11, R28, R93 ;  /* 0x0000001c0b5d7235 */ /* 0x000fe2000000005d */
[----:B------:R-:W-:Y:S01]  /*47c0*/  HADD2 R77, R12, -1028, -1028 ;  /* 0xe404e4040c4d7430 */ /* 0x000fe20000000000 */
[-C--:B------:R-:W-:Y:S01]  /*47d0*/  HFMA2.MMA R15, R60, R29.reuse, R14 ;  /* 0x0000001d3c0f7235 */ /* 0x080fe2000000000e */
[----:B------:R-:W-:Y:S01]  /*47e0*/  LOP3.LUT R36, R36, 0x64006400, RZ, 0xfc, !PT ;  /* 0x6400640024247812 */ /* 0x000fe200078efcff */
[-C--:B------:R-:W-:Y:S01]  /*47f0*/  HFMA2 R92, R9, R28.reuse, R92 ;  /* 0x0000001c095c7231 */ /* 0x080fe2000000005c */
[----:B------:R-:W-:Y:S01]  /*4800*/  LOP3.LUT R85, R85, 0x64006400, RZ, 0xfc, !PT ;  /* 0x6400640055557812 */ /* 0x000fe200078efcff */
[----:B------:R-:W-:Y:S01]  /*4810*/  HFMA2.MMA R93, R64, R29, R93 ;  /* 0x0000001d405d7235 */ /* 0x000fe2000000005d */
[----:B------:R-:W-:Y:S01]  /*4820*/  HFMA2 R94, R17, R28, R94 ;  /* 0x0000001c115e7231 */ /* 0x000fe2000000005e */
[-C--:B------:R-:W-:Y:S01]  /*4830*/  HFMA2.MMA R15, R81, R30.reuse, R15 ;  /* 0x0000001e510f7235 */ /* 0x080fe2000000000f */
[----:B------:R-:W-:Y:S01]  /*4840*/  HADD2 R89, R36, -1028, -1028 ;  /* 0xe404e40424597430 */ /* 0x000fe20000000000 */
[----:B------:R-:W-:Y:S01]  /*4850*/  LOP3.LUT R83, R83, 0x70007, RZ, 0xc0, !PT ;  /* 0x0007000753537812 */ /* 0x000fe200078ec0ff */
[----:B------:R-:W-:Y:S01]  /*4860*/  HADD2 R85, R85, -1028, -1028 ;  /* 0xe404e40455557430 */ /* 0x000fe20000000000 */
[----:B------:R-:W-:Y:S01]  /*4870*/  HFMA2.MMA R93, R77, R30, R93 ;  /* 0x0000001e4d5d7235 */ /* 0x000fe2000000005d */
[-C--:B------:R-:W-:Y:S01]  /*4880*/  HFMA2 R92, R62, R29.reuse, R92 ;  /* 0x0000001d3e5c7231 */ /* 0x080fe2000000005c */
[-C--:B------:R-:W-:Y:S01]  /*4890*/  HFMA2.MMA R15, R40, R31.reuse, R15 ;  /* 0x0000001f280f7235 */ /* 0x080fe2000000000f */
[----:B------:R-:W-:Y:S01]  /*48a0*/  LOP3.LUT R87, R87, 0x70007, RZ, 0xc0, !PT ;  /* 0x0007000757577812 */ /* 0x000fe200078ec0ff */
[----:B------:R-:W-:Y:S01]  /*48b0*/  HFMA2 R94, R66, R29, R94 ;  /* 0x0000001d425e7231 */ /* 0x000fe2000000005e */
[----:B------:R-:W-:Y:S01]  /*48c0*/  LOP3.LUT R83, R83, 0x64006400, RZ, 0xfc, !PT ;  /* 0x6400640053537812 */ /* 0x000fe200078efcff */
[----:B------:R-:W-:Y:S01]  /*48d0*/  HFMA2.MMA R93, R48, R31, R93 ;  /* 0x0000001f305d7235 */ /* 0x000fe2000000005d */
[----:B------:R-:W-:Y:S01]  /*48e0*/  HADD2 R75, R13, -1028, -1028 ;  /* 0xe404e4040d4b7430 */ /* 0x000fe20000000000 */
[----:B------:R-:W-:Y:S01]  /*48f0*/  LOP3.LUT R12, R87, 0x64006400, RZ, 0xfc, !PT ;  /* 0x64006400570c7812 */ /* 0x000fe200078efcff */
[-C--:B------:R-:W-:Y:S01]  /*4900*/  HFMA2 R92, R79, R30.reuse, R92 ;  /* 0x0000001e4f5c7231 */ /* 0x080fe2000000005c */
[----:B------:R-:W-:Y:S01]  /*4910*/  LOP3.LUT R37, R37, 0x64006400, RZ, 0xfc, !PT ;  /* 0x6400640025257812 */ /* 0x000fe200078efcff */
[----:B------:R-:W-:Y:S01]  /*4920*/  HFMA2 R94, R75, R30, R94 ;  /* 0x0000001e4b5e7231 */ /* 0x000fe2000000005e */
[-C--:B-1----:R-:W-:Y:S01]  /*4930*/  HFMA2.MMA R15, R89, R32.reuse, R15 ;  /* 0x00000020590f7235 */ /* 0x082fe2000000000f */
[-C--:B------:R-:W-:Y:S01]  /*4940*/  HFMA2 R92, R42, R31.reuse, R92 ;  /* 0x0000001f2a5c7231 */ /* 0x080fe2000000005c */
[----:B------:R-:W-:Y:S01]  /*4950*/  HFMA2.MMA R28, R85, R32, R93 ;  /* 0x00000020551c7235 */ /* 0x000fe2000000005d */
[----:B------:R-:W-:Y:S01]  /*4960*/  HADD2 R87, R83, -1028, -1028 ;  /* 0xe404e40453577430 */ /* 0x000fe20000000000 */
[----:B------:R-:W-:Y:S01]  /*4970*/  LOP3.LUT R39, R39, 0x64006400, RZ, 0xfc, !PT ;  /* 0x6400640027277812 */ /* 0x000fe200078efcff */
[----:B------:R-:W-:Y:S01]  /*4980*/  HFMA2 R94, R50, R31, R94 ;  /* 0x0000001f325e7231 */ /* 0x000fe2000000005e */
[-C--:B------:R-:W-:Y:S01]  /*4990*/  HFMA2.MMA R15, R52, R33.reuse, R15 ;  /* 0x00000021340f7235 */ /* 0x080fe2000000000f */
[----:B------:R-:W-:Y:S01]  /*49a0*/  HADD2 R83, R12, -1028, -1028 ;  /* 0xe404e4040c537430 */ /* 0x000fe20000000000 */
[----:B------:R-:W-:Y:S01]  /*49b0*/  HFMA2.MMA R28, R56, R33, R28 ;  /* 0x00000021381c7235 */ /* 0x000fe2000000001c */
        /* <DEDUP_REMOVED lines=9> */
[----:B------:R-:W-:Y:S01]  /*4a50*/  HFMA2.MMA R15, R100, R35, R15 ;  /* 0x00000023640f7235 */ /* 0x000fe2000000000f */
[----:B------:R-:W-:-:S02]  /*4a60*/  HFMA2 R29, R58, R33, R29 ;  /* 0x000000213a1d7231 */ /* 0x000fc4000000001d */
        /* <DEDUP_REMOVED lines=50> */
[----:B--2---:R-:W-:Y:S01]  /*4d90*/  HFMA2 R13, R17, R32, R13 ;  /* 0x00000020110d7231 */ /* 0x004fe2000000000d */
[----:B------:R-:W-:-:S03]  /*4da0*/  HFMA2.MMA R93, R4, R30, R93 ;  /* 0x0000001e045d7235 */ /* 0x000fc6000000005d */
[-C--:B------:R-:W-:Y:S01]  /*4db0*/  HFMA2 R13, R66, R33.reuse, R13 ;  /* 0x00000021420d7231 */ /* 0x080fe2000000000d */
[-C--:B------:R-:W-:Y:S02]  /*4dc0*/  HFMA2.MMA R15, R90, R31.reuse, R15 ;  /* 0x0000001f5a0f7235 */ /* 0x080fe4000000000f */
        /* <DEDUP_REMOVED lines=120> */
[----:B------:R-:W2:Y:S01]  /*5550*/  LDS.128 R32, [UR4+0x1a0] ;  /* 0x0001a004ff207984 */ /* 0x000ea20008000c00 */
        /* <DEDUP_REMOVED lines=13> */
[----:B------:R-:W-:Y:S01]  /*5630*/  HFMA2 R12, R16, R15, R12 ;  /* 0x0000000f100c7231 */ /* 0x000fe2000000000c */
[----:B------:R-:W0:Y:S01]  /*5640*/  LDS.128 R36, [UR4+0x1b0] ;  /* 0x0001b004ff247984 */ /* 0x000e220008000c00 */
[----:B-1----:R-:W-:Y:S01]  /*5650*/  HFMA2 R72, R43, R28, R72 ;  /* 0x0000001c2b487231 */ /* 0x002fe20000000048 */
[----:B------:R-:W-:-:S02]  /*5660*/  HFMA2.MMA R14, R6, R15, R73 ;  /* 0x0000000f060e7235 */ /* 0x000fc40000000049 */
[----:B------:R-:W-:Y:S01]  /*5670*/  HFMA2.MMA R67, R10, R15, R67 ;  /* 0x0000000f0a437235 */ /* 0x000fe20000000043 */
[----:B------:R-:W-:-:S03]  /*5680*/  HFMA2 R72, R78, R29, R72 ;  /* 0x0000001d4e487231 */ /* 0x000fc60000000048 */
        /* <DEDUP_REMOVED lines=8> */
[----:B------:R-:W-:-:S03]  /*5710*/  HFMA2 R41, R5, R30, R41 ;  /* 0x0000001e05297231 */ /* 0x000fc60000000029 */
[-C--:B------:R-:W-:Y:S01]  /*5720*/  HFMA2.MMA R15, R2, R30.reuse, R15 ;  /* 0x0000001e020f7235 */ /* 0x080fe2000000000f */
[----:B------:R-:W-:Y:S01]  /*5730*/  HFMA2 R41, R84, R31, R41 ;  /* 0x0000001f54297231 */ /* 0x000fe20000000029 */
[----:B------:R-:W-:-:S03]  /*5740*/  HFMA2.MMA R43, R4, R30, R67 ;  /* 0x0000001e042b7235 */ /* 0x000fc60000000043 */
[-C--:B--2---:R-:W-:Y:S01]  /*5750*/  HFMA2 R41, R17, R32.reuse, R41 ;  /* 0x0000002011297231 */ /* 0x084fe20000000029 */
        /* <DEDUP_REMOVED lines=41> */
.L_x_497:
[----:B0-----:R-:W-:Y:S01]  /*59f0*/  IADD3 R46, R46, 0x20, RZ ;  /* 0x000000202e2e7810 */ /* 0x001fe20007ffe0ff */
[----:B------:R-:W-:Y:S01]  /*5a00*/  UIADD3 UR4, UR4, 0x40, URZ ;  /* 0x0000004004047890 */ /* 0x000fe2000fffe03f */
[----:B------:R-:W-:Y:S02]  /*5a10*/  IMAD.WIDE R32, R0, c[0x0][0x18c], R102 ;  /* 0x0000630000207a25 */ /* 0x000fe400078e0266 */
[C---:B------:R-:W-:Y:S02]  /*5a20*/  ISETP.GE.AND P0, PT, R46.reuse, c[0x0][0x1b8], PT ;  /* 0x00006e002e007a0c */ /* 0x040fe40003f06270 */
[----:B------:R-:W-:-:S13]  /*5a30*/  ISETP.LT.AND P2, PT, R46, R45, PT ;  /* 0x0000002d2e00720c */ /* 0x000fda0003f41270 */
[----:B------:R-:W-:Y:S05]  /*5a40*/  @!P0 BRA P2, `(.L_x_498) ;  /* 0xffffdce000008947 */ /* 0x000fea000103ffff */
.L_x_496:
        /* <DEDUP_REMOVED lines=16> */
.L_x_502:
[----:B------:R-:W0:Y:S02]  /*5b50*/  LDS R4, [R0] ;  /* 0x0000000000047984 */ /* 0x000e240000000800 */
[----:B0-----:R-:W-:-:S06]  /*5b60*/  HADD2 R5, R4, R26 ;  /* 0x0000001a04057230 */ /* 0x001fcc0000000000 */
[----:B------:R-:W0:Y:S02]  /*5b70*/  ATOMS.CAST.SPIN R5, [R0], R4, R5 ;  /* 0x000000040005738d */ /* 0x000e240001800005 */
[----:B0-----:R-:W-:-:S13]  /*5b80*/  ISETP.EQ.U32.AND P0, PT, R5, 0x1, PT ;  /* 0x000000010500780c */ /* 0x001fda0003f02070 */
[----:B------:R-:W-:Y:S05]  /*5b90*/  @!P0 BRA `(.L_x_502) ;  /* 0xffffffb000008947 */ /* 0x000fea000383ffff */
[----:B------:R-:W-:Y:S05]  /*5ba0*/  BRA `(.L_x_500) ;  /* 0x0000003000007947 */ /* 0x000fea0003800000 */
.L_x_501:
[----:B------:R-:W2:Y:S02]  /*5bb0*/  LD.E R0, [R2.64] ;  /* 0x0000000602007980 */ /* 0x000ea4000c101900 */
[----:B--2---:R-:W-:-:S05]  /*5bc0*/  IMAD.IADD R5, R26, 0x1, R0 ;  /* 0x000000011a057824 */ /* 0x004fca00078e0200 */
[----:B------:R0:W-:Y:S02]  /*5bd0*/  ST.E [R2.64], R5 ;  /* 0x0000000502007985 */ /* 0x0001e4000c101906 */
.L_x_500:
[----:B------:R-:W-:Y:S05]  /*5be0*/  BSYNC B0 ;  /* 0x0000000000007941 */ /* 0x000fea0003800000 */
.L_x_499:
[----:B------:R-:W2:Y:S01]  /*5bf0*/  ATOM.E.ADD.F16x2.RN.STRONG.GPU P0, RZ, [R2.64+0x4], R25 ;  /* 0x0000041902ff798a */ /* 0x000ea2000810e9c6 */
[----:B------:R-:W-:Y:S01]  /*5c00*/  BSSY B0, `(.L_x_503) ;  /* 0x000000f000007945 */ /* 0x000fe20003800000 */
[----:B--2---:R-:W-:Y:S05]  /*5c10*/  @P0 BRA `(.L_x_504) ;  /* 0x000000d000000947 */ /* 0x004fea0003800000 */
[----:B------:R-:W1:Y:S02]  /*5c20*/  QSPC.E.S P0, RZ, [R2+0x4] ;  /* 0x0000040002ff73aa */ /* 0x000e640000000500 */
[----:B-1----:R-:W-:Y:S05]  /*5c30*/  @!P0 BRA `(.L_x_505) ;  /* 0x0000008000008947 */ /* 0x002fea0003800000 */
[----:B------:R-:W-:-:S04]  /*5c40*/  IADD3 R0, R2, 0x4, RZ ;  /* 0x0000000402007810 */ /* 0x000fc80007ffe0ff */
[----:B------:R-:W-:-:S05]  /*5c50*/  LOP3.LUT R0, R0, 0xffffff, RZ, 0xc0, !PT ;  /* 0x00ffffff00007812 */ /* 0x000fca00078ec0ff */
.L_x_506:
[----:B------:R-:W1:Y:S02]  /*5c60*/  LDS R4, [R0] ;  /* 0x0000000000047984 */ /* 0x000e640000000800 */
[----:B01----:R-:W-:-:S10]  /*5c70*/  HFMA2.MMA R5, R4, 1, 1, R25 ;  /* 0x3c003c0004057835 */ /* 0x003fd40000000019 */
[----:B------:R-:W0:Y:S02]  /*5c80*/  ATOMS.CAST.SPIN R5, [R0], R4, R5 ;  /* 0x000000040005738d */ /* 0x000e240001800005 */
[----:B0-----:R-:W-:-:S13]  /*5c90*/  ISETP.EQ.U32.AND P0, PT, R5, 0x1, PT ;  /* 0x000000010500780c */ /* 0x001fda0003f02070 */
[----:B------:R-:W-:Y:S05]  /*5ca0*/  @!P0 BRA `(.L_x_506) ;  /* 0xffffffb000008947 */ /* 0x000fea000383ffff */
[----:B------:R-:W-:Y:S05]  /*5cb0*/  BRA `(.L_x_504) ;  /* 0x0000003000007947 */ /* 0x000fea0003800000 */
.L_x_505:
[----:B------:R-:W2:Y:S02]  /*5cc0*/  LD.E R0, [R2.64+0x4] ;  /* 0x0000040602007980 */ /* 0x000ea4000c101900 */
[----:B0-2---:R-:W-:-:S05]  /*5cd0*/  IMAD.IADD R5, R25, 0x1, R0 ;  /* 0x0000000119057824 */ /* 0x005fca00078e0200 */
[----:B------:R0:W-:Y:S02]  /*5ce0*/  ST.E [R2.64+0x4], R5 ;  /* 0x0000040502007985 */ /* 0x0001e4000c101906 */
.L_x_504:
[----:B------:R-:W-:Y:S05]  /*5cf0*/  BSYNC B0 ;  /* 0x0000000000007941 */ /* 0x000fea0003800000 */
.L_x_503:
        /* <DEDUP_REMOVED lines=9> */
.L_x_510:
[----:B------:R-:W0:Y:S02]  /*5d90*/  LDS R4, [R0] ;  /* 0x0000000000047984 */ /* 0x000e240000000800 */
[----:B0-----:R-:W-:-:S06]  /*5da0*/  HADD2 R5, R4, R24 ;  /* 0x0000001804057230 */ /* 0x001fcc0000000000 */
[----:B------:R-:W0:Y:S02]  /*5db0*/  ATOMS.CAST.SPIN R5, [R0], R4, R5 ;  /* 0x000000040005738d */ /* 0x000e240001800005 */
[----:B0-----:R-:W-:-:S13]  /*5dc0*/  ISETP.EQ.U32.AND P0, PT, R5, 0x1, PT ;  /* 0x000000010500780c */ /* 0x001fda0003f02070 */
[----:B------:R-:W-:Y:S05]  /*5dd0*/  @!P0 BRA `(.L_x_510) ;  /* 0xffffffb000008947 */ /* 0x000fea000383ffff */
[----:B------:R-:W-:Y:S05]  /*5de0*/  BRA `(.L_x_508) ;  /* 0x0000003000007947 */ /* 0x000fea0003800000 */
.L_x_509:
[----:B------:R-:W2:Y:S02]  /*5df0*/  LD.E R0, [R2.64] ;  /* 0x0000000602007980 */ /* 0x000ea4000c101900 */
[----:B--2---:R-:W-:-:S05]  /*5e00*/  IMAD.IADD R5, R24, 0x1, R0 ;  /* 0x0000000118057824 */ /* 0x004fca00078e0200 */
[----:B------:R0:W-:Y:S02]  /*5e10*/  ST.E [R2.64], R5 ;  /* 0x0000000502007985 */ /* 0x0001e4000c101906 */
.L_x_508:
[----:B------:R-:W-:Y:S05]  /*5e20*/  BSYNC B0 ;  /* 0x0000000000007941 */ /* 0x000fea0003800000 */
.L_x_507:
[----:B------:R-:W2:Y:S01]  /*5e30*/  ATOM.E.ADD.F16x2.RN.STRONG.GPU P0, RZ, [R2.64+0x4], R23 ;  /* 0x0000041702ff798a */ /* 0x000ea2000810e9c6 */
[----:B------:R-:W-:Y:S01]  /*5e40*/  BSSY B0, `(.L_x_511) ;  /* 0x000000f000007945 */ /* 0x000fe20003800000 */
[----:B--2---:R-:W-:Y:S05]  /*5e50*/  @P0 BRA `(.L_x_512) ;  /* 0x000000d000000947 */ /* 0x004fea0003800000 */
[----:B------:R-:W1:Y:S02]  /*5e60*/  QSPC.E.S P0, RZ, [R2+0x4] ;  /* 0x0000040002ff73aa */ /* 0x000e640000000500 */
[----:B-1----:R-:W-:Y:S05]  /*5e70*/  @!P0 BRA `(.L_x_513) ;  /* 0x0000008000008947 */ /* 0x002fea0003800000 */
[----:B------:R-:W-:-:S04]  /*5e80*/  IADD3 R0, R2, 0x4, RZ ;  /* 0x0000000402007810 */ /* 0x000fc80007ffe0ff */
[----:B------:R-:W-:-:S05]  /*5e90*/  LOP3.LUT R0, R0, 0xffffff, RZ, 0xc0, !PT ;  /* 0x00ffffff00007812 */ /* 0x000fca00078ec0ff */
.L_x_514:
[----:B------:R-:W1:Y:S02]  /*5ea0*/  LDS R4, [R0] ;  /* 0x0000000000047984 */ /* 0x000e640000000800 */
[----:B01----:R-:W-:-:S10]  /*5eb0*/  HFMA2.MMA R5, R4, 1, 1, R23 ;  /* 0x3c003c0004057835 */ /* 0x003fd40000000017 */
[----:B------:R-:W0:Y:S02]  /*5ec0*/  ATOMS.CAST.SPIN R5, [R0], R4, R5 ;  /* 0x000000040005738d */ /* 0x000e240001800005 */
[----:B0-----:R-:W-:-:S13]  /*5ed0*/  ISETP.EQ.U32.AND P0, PT, R5, 0x1, PT ;  /* 0x000000010500780c */ /* 0x001fda0003f02070 */
[----:B------:R-:W-:Y:S05]  /*5ee0*/  @!P0 BRA `(.L_x_514) ;  /* 0xffffffb000008947 */ /* 0x000fea000383ffff */
[----:B------:R-:W-:Y:S05]  /*5ef0*/  BRA `(.L_x_512) ;  /* 0x0000003000007947 */ /* 0x000fea0003800000 */
.L_x_513:
[----:B------:R-:W2:Y:S02]  /*5f00*/  LD.E R0, [R2.64+0x4] ;  /* 0x0000040602007980 */ /* 0x000ea4000c101900 */
[----:B0-2---:R-:W-:-:S05]  /*5f10*/  IMAD.IADD R5, R23, 0x1, R0 ;  /* 0x0000000117057824 */ /* 0x005fca00078e0200 */
[----:B------:R0:W-:Y:S02]  /*5f20*/  ST.E [R2.64+0x4], R5 ;  /* 0x0000040502007985 */ /* 0x0001e4000c101906 */
.L_x_512:
[----:B------:R-:W-:Y:S05]  /*5f30*/  BSYNC B0 ;  /* 0x0000000000007941 */ /* 0x000fea0003800000 */
.L_x_511:
        /* <DEDUP_REMOVED lines=9> */
.L_x_518:
[----:B------:R-:W0:Y:S02]  /*5fd0*/  LDS R4, [R0] ;  /* 0x0000000000047984 */ /* 0x000e240000000800 */
[----:B0-----:R-:W-:-:S06]  /*5fe0*/  HADD2 R5, R4, R22 ;  /* 0x0000001604057230 */ /* 0x001fcc0000000000 */
[----:B------:R-:W0:Y:S02]  /*5ff0*/  ATOMS.CAST.SPIN R5, [R0], R4, R5 ;  /* 0x000000040005738d */ /* 0x000e240001800005 */
[----:B0-----:R-:W-:-:S13]  /*6000*/  ISETP.EQ.U32.AND P0, PT, R5, 0x1, PT ;  /* 0x000000010500780c */ /* 0x001fda0003f02070 */
[----:B------:R-:W-:Y:S05]  /*6010*/  @!P0 BRA `(.L_x_518) ;  /* 0xffffffb000008947 */ /* 0x000fea000383ffff */
[----:B------:R-:W-:Y:S05]  /*6020*/  BRA `(.L_x_516) ;  /* 0x0000003000007947 */ /* 0x000fea0003800000 */
.L_x_517:
[----:B------:R-:W2:Y:S02]  /*6030*/  LD.E R0, [R2.64] ;  /* 0x0000000602007980 */ /* 0x000ea4000c101900 */
[----:B--2---:R-:W-:-:S05]  /*6040*/  IMAD.IADD R5, R22, 0x1, R0 ;  /* 0x0000000116057824 */ /* 0x004fca00078e0200 */
[----:B------:R0:W-:Y:S02]  /*6050*/  ST.E [R2.64], R5 ;  /* 0x0000000502007985 */ /* 0x0001e4000c101906 */
.L_x_516:
[----:B------:R-:W-:Y:S05]  /*6060*/  BSYNC B0 ;  /* 0x0000000000007941 */ /* 0x000fea0003800000 */
.L_x_515:
[----:B------:R-:W2:Y:S01]  /*6070*/  ATOM.E.ADD.F16x2.RN.STRONG.GPU P0, RZ, [R2.64+0x4], R21 ;  /* 0x0000041502ff798a */ /* 0x000ea2000810e9c6 */
[----:B------:R-:W-:Y:S01]  /*6080*/  BSSY B0, `(.L_x_519) ;  /* 0x000000f000007945 */ /* 0x000fe20003800000 */
[----:B--2---:R-:W-:Y:S05]  /*6090*/  @P0 BRA `(.L_x_520) ;  /* 0x000000d000000947 */ /* 0x004fea0003800000 */
[----:B------:R-:W1:Y:S02]  /*60a0*/  QSPC.E.S P0, RZ, [R2+0x4] ;  /* 0x0000040002ff73aa */ /* 0x000e640000000500 */
[----:B-1----:R-:W-:Y:S05]  /*60b0*/  @!P0 BRA `(.L_x_521) ;  /* 0x0000008000008947 */ /* 0x002fea0003800000 */
[----:B------:R-:W-:-:S04]  /*60c0*/  IADD3 R0, R2, 0x4, RZ ;  /* 0x0000000402007810 */ /* 0x000fc80007ffe0ff */
[----:B------:R-:W-:-:S05]  /*60d0*/  LOP3.LUT R0, R0, 0xffffff, RZ, 0xc0, !PT ;  /* 0x00ffffff00007812 */ /* 0x000fca00078ec0ff */
.L_x_522:
[----:B------:R-:W1:Y:S02]  /*60e0*/  LDS R4, [R0] ;  /* 0x0000000000047984 */ /* 0x000e640000000800 */
[----:B01----:R-:W-:-:S10]  /*60f0*/  HFMA2.MMA R5, R4, 1, 1, R21 ;  /* 0x3c003c0004057835 */ /* 0x003fd40000000015 */
[----:B------:R-:W0:Y:S02]  /*6100*/  ATOMS.CAST.SPIN R5, [R0], R4, R5 ;  /* 0x000000040005738d */ /* 0x000e240001800005 */
[----:B0-----:R-:W-:-:S13]  /*6110*/  ISETP.EQ.U32.AND P0, PT, R5, 0x1, PT ;  /* 0x000000010500780c */ /* 0x001fda0003f02070 */
[----:B------:R-:W-:Y:S05]  /*6120*/  @!P0 BRA `(.L_x_522) ;  /* 0xffffffb000008947 */ /* 0x000fea000383ffff */
[----:B------:R-:W-:Y:S05]  /*6130*/  BRA `(.L_x_520) ;  /* 0x0000003000007947 */ /* 0x000fea0003800000 */
.L_x_521:
[----:B------:R-:W2:Y:S02]  /*6140*/  LD.E R0, [R2.64+0x4] ;  /* 0x0000040602007980 */ /* 0x000ea4000c101900 */
[----:B0-2---:R-:W-:-:S05]  /*6150*/  IMAD.IADD R5, R21, 0x1, R0 ;  /* 0x0000000115057824 */ /* 0x005fca00078e0200 */
[----:B------:R0:W-:Y:S02]  /*6160*/  ST.E [R2.64+0x4], R5 ;  /* 0x0000040502007985 */ /* 0x0001e4000c101906 */
.L_x_520:
[----:B------:R-:W-:Y:S05]  /*6170*/  BSYNC B0 ;  /* 0x0000000000007941 */ /* 0x000fea0003800000 */
.L_x_519:
        /* <DEDUP_REMOVED lines=9> */
.L_x_526:
[----:B------:R-:W0:Y:S02]  /*6210*/  LDS R4, [R0] ;  /* 0x0000000000047984 */ /* 0x000e240000000800 */
[----:B0-----:R-:W-:-:S06]  /*6220*/  HADD2 R5, R4, R20 ;  /* 0x0000001404057230 */ /* 0x001fcc0000000000 */
[----:B------:R-:W0:Y:S02]  /*6230*/  ATOMS.CAST.SPIN R5, [R0], R4, R5 ;  /* 0x000000040005738d */ /* 0x000e240001800005 */
[----:B0-----:R-:W-:-:S13]  /*6240*/  ISETP.EQ.U32.AND P0, PT, R5, 0x1, PT ;  /* 0x000000010500780c */ /* 0x001fda0003f02070 */
[----:B------:R-:W-:Y:S05]  /*6250*/  @!P0 BRA `(.L_x_526) ;  /* 0xffffffb000008947 */ /* 0x000fea000383ffff */
[----:B------:R-:W-:Y:S05]  /*6260*/  BRA `(.L_x_524) ;  /* 0x0000003000007947 */ /* 0x000fea0003800000 */
.L_x_525:
[----:B------:R-:W2:Y:S02]  /*6270*/  LD.E R0, [R2.64] ;  /* 0x0000000602007980 */ /* 0x000ea4000c101900 */
[----:B--2---:R-:W-:-:S05]  /*6280*/  IMAD.IADD R5, R20, 0x1, R0 ;  /* 0x0000000114057824 */ /* 0x004fca00078e0200 */
[----:B------:R0:W-:Y:S02]  /*6290*/  ST.E [R2.64], R5 ;  /* 0x0000000502007985 */ /* 0x0001e4000c101906 */
.L_x_524:
[----:B------:R-:W-:Y:S05]  /*62a0*/  BSYNC B0 ;  /* 0x0000000000007941 */ /* 0x000fea0003800000 */
.L_x_523:
[----:B------:R-:W2:Y:S02]  /*62b0*/  ATOM.E.ADD.F16x2.RN.STRONG.GPU P0, RZ, [R2.64+0x4], R19 ;  /* 0x0000041302ff798a */ /* 0x000ea4000810e9c6 */
[----:B--2---:R-:W-:Y:S05]  /*62c0*/  @P0 EXIT ;  /* 0x000000000000094d */ /* 0x004fea0003800000 */
[----:B------:R-:W1:Y:S02]  /*62d0*/  QSPC.E.S P0, RZ, [R2+0x4] ;  /* 0x0000040002ff73aa */ /* 0x000e640000000500 */
[----:B-1----:R-:W-:Y:S05]  /*62e0*/  @!P0 BRA `(.L_x_527) ;  /* 0x0000008000008947 */ /* 0x002fea0003800000 */
[----:B0-----:R-:W-:-:S04]  /*62f0*/  IADD3 R2, R2, 0x4, RZ ;  /* 0x0000000402027810 */ /* 0x001fc80007ffe0ff */
[----:B------:R-:W-:-:S05]  /*6300*/  LOP3.LUT R2, R2, 0xffffff, RZ, 0xc0, !PT ;  /* 0x00ffffff02027812 */ /* 0x000fca00078ec0ff */
.L_x_528:
[----:B------:R-:W0:Y:S02]  /*6310*/  LDS R4, [R2] ;  /* 0x0000000002047984 */ /* 0x000e240000000800 */
[----:B0-----:R-:W-:-:S10]  /*6320*/  HFMA2.MMA R5, R4, 1, 1, R19 ;  /* 0x3c003c0004057835 */ /* 0x001fd40000000013 */
[----:B------:R-:W0:Y:S02]  /*6330*/  ATOMS.CAST.SPIN R5, [R2], R4, R5 ;  /* 0x000000040205738d */ /* 0x000e240001800005 */
[----:B0-----:R-:W-:-:S13]  /*6340*/  ISETP.EQ.U32.AND P0, PT, R5, 0x1, PT ;  /* 0x000000010500780c */ /* 0x001fda0003f02070 */
[----:B------:R-:W-:Y:S05]  /*6350*/  @!P0 BRA `(.L_x_528) ;  /* 0xffffffb000008947 */ /* 0x000fea000383ffff */
[----:B------:R-:W-:Y:S05]  /*6360*/  EXIT ;  /* 0x000000000000794d */ /* 0x000fea0003800000 */
.L_x_527:
[----:B------:R-:W2:Y:S02]  /*6370*/  LD.E R0, [R2.64+0x4] ;  /* 0x0000040602007980 */ /* 0x000ea4000c101900 */
[----:B0-2---:R-:W-:-:S05]  /*6380*/  IMAD.IADD R5, R19, 0x1, R0 ;  /* 0x0000000113057824 */ /* 0x005fca00078e0200 */
[----:B------:R-:W-:Y:S01]  /*6390*/  ST.E [R2.64+0x4], R5 ;  /* 0x0000040502007985 */ /* 0x000fe2000c101906 */
[----:B------:R-:W-:Y:S05]  /*63a0*/  EXIT ;  /* 0x000000000000794d */ /* 0x000fea0003800000 */
.L_x_529:
        /* <DEDUP_REMOVED lines=13> */
.L_x_3723:


//--------------------- .text._Z23gemm_half_q_half_kernelILi4ELi38ELb0ELb0ELi64EEvPK6__halfPKjS4_S2_PS0_iiiiPKtS7_iiiiiibS2_i --------------------------
	.section	.text._Z23gemm_half_q_half_kernelILi4ELi38ELb0ELb0ELi64EEvPK6__halfPKjS4_S2_PS0_iiiiPKtS7_iiiiiibS2_i,"ax",@progbits
	.sectioninfo	@"SHI_REGISTERS=104"
	.align	128
        .global         _Z23gemm_half_q_half_kernelILi4ELi38ELb0ELb0ELi64EEvPK6__halfPKjS4_S2_PS0_iiiiPKtS7_iiiiiibS2_i
        .type           _Z23gemm_half_q_half_kernelILi4ELi38ELb0ELb0ELi64EEvPK6__halfPKjS4_S2_PS0_iiiiPKtS7_iiiiiibS2_i,@function
        .size           _Z23gemm_half_q_half_kernelILi4ELi38ELb0ELb0ELi64EEvPK6__halfPKjS4_S2_PS0_iiiiPKtS7_iiiiiibS2_i,(.L_x_3724 - _Z23gemm_half_q_half_kernelILi4ELi38ELb0ELb0ELi64EEvPK6__halfPKjS4_S2_PS0_iiiiPKtS7_iiiiiibS2_i)
        .other          _Z23gemm_half_q_half_kernelILi4ELi38ELb0ELb0ELi64EEvPK6__halfPKjS4_S2_PS0_iiiiPKtS7_iiiiiibS2_i,@"STO_CUDA_ENTRY STV_DEFAULT"
_Z23gemm_half_q_half_kernelILi4ELi38ELb0ELb0ELi64EEvPK6__halfPKjS4_S2_PS0_iiiiPKtS7_iiiiiibS2_i:
.text._Z23gemm_half_q_half_kernelILi4ELi38ELb0ELb0ELi64EEvPK6__halfPKjS4_S2_PS0_iiiiPKtS7_iiiiiibS2_i:
        /* <DEDUP_REMOVED lines=34> */
.L_x_534:
        /* <DEDUP_REMOVED lines=36> */
.L_x_533:
        /* <DEDUP_REMOVED lines=22> */
.L_x_535:
        /* <DEDUP_REMOVED lines=12> */
.L_x_532:
[----:B------:R-:W-:Y:S01]  /*0680*/  ISETP.GT.AND P2, PT, R59, 0x3, PT ;  /* 0x000000033b00780c */ /* 0x000fe20003f44270 */
[----:B------:R-:W-:Y:S01]  /*0690*/  IMAD.SHL.U32 R24, R8, 0x2, RZ ;  /* 0x0000000208187824 */ /* 0x000fe200078e00ff */
[----:B------:R-:W-:Y:S01]  /*06a0*/  PLOP3.LUT P0, PT, PT, PT, PT, 0x80, 0x0 ;  /* 0x000000000000781c */ /* 0x000fe20003f0f070 */
[----:B------:R-:W-:-:S10]  /*06b0*/  IMAD.MOV.U32 R3, RZ, RZ, RZ ;  /* 0x000000ffff037224 */ /* 0x000fd400078e00ff */
[----:B------:R-:W-:Y:S05]  /*06c0*/  @!P2 BRA `(.L_x_536) ;  /* 0x000002600000a947 */ /* 0x000fea0003800000 */
[----:B------:R-:W-:Y:S02]  /*06d0*/  PLOP3.LUT P0, PT, PT, PT, PT, 0x8, 0x0 ;  /* 0x000000000000781c */ /* 0x000fe40003f0e170 */
[----:B------:R-:W-:Y:S02]  /*06e0*/  IADD3 R26, R59, -0x3, RZ ;  /* 0xfffffffd3b1a7810 */ /* 0x000fe40007ffe0ff */
.L_x_537:
        /* <DEDUP_REMOVED lines=36> */
.L_x_536:
        /* <DEDUP_REMOVED lines=22> */
.L_x_538:
        /* <DEDUP_REMOVED lines=11> */
.L_x_531:
[----:B------:R-:W-:Y:S05]  /*0b40*/  BSYNC B0 ;  /* 0x0000000000007941 */ /* 0x000fea0003800000 */
.L_x_530:
        /* <DEDUP_REMOVED lines=14> */
.L_x_541:
        /* <DEDUP_REMOVED lines=19> */
.L_x_540:
        /* <DEDUP_REMOVED lines=14> */
.L_x_542:
[----:B------:R-:W-:-:S13]  /*0e40*/  ISETP.LT.OR P0, PT, R5, R59, P0 ;  /* 0x0000003b0500720c */ /* 0x000fda0000701670 */
[----:B------:R-:W-:Y:S02]  /*0e50*/  @P0 IMAD R5, R0, 0x4, R5 ;  /* 0x0000000400050824 */ /* 0x000fe400078e0205 */
[----:B0-----:R-:W-:Y:S02]  /*0e60*/  @P0 IMAD.MOV.U32 R3, RZ, RZ, 0x2 ;  /* 0x00000002ff030424 */ /* 0x001fe400078e00ff */
[----:B------:R-:W-:-:S04]  /*0e70*/  @P0 IMAD R2, R5, c[0x0][0x18c], R4 ;  /* 0x0000630005020a24 */ /* 0x000fc800078e0204 */
[----:B------:R-:W-:-:S05]  /*0e80*/  @P0 IMAD.WIDE R2, R2, R3, c[0x0][0x180] ;  /* 0x0000600002020625 */ /* 0x000fca00078e0203 */
[----:B------:R0:W-:Y:S02]  /*0e90*/  @P0 STG.E.64 [R2.64], RZ ;  /* 0x000000ff02000986 */ /* 0x0001e4000c101b06 */
.L_x_539:
        /* <DEDUP_REMOVED lines=14> */
.L_x_544:
        /* <DEDUP_REMOVED lines=43> */
.L_x_543:
        /* <DEDUP_REMOVED lines=68> */
[----:B---3--:R-:W-:Y:S01]  /*1670*/  IMAD.IADD R48, R63, 0x1, R48 ;  /* 0x000000013f307824 */ /* 0x008fe200078e0230 */
[----:B------:R-:W-:Y:S05]  /*1680*/  @P0 BRA `(.L_x_545) ;  /* 0x000028b000000947 */ /* 0x000fea0003800000 */
[----:B------:R-:W-:Y:S01]  /*1690*/  IMAD.MOV.U32 R60, RZ, RZ, RZ ;  /* 0x000000ffff3c7224 */ /* 0x000fe200078e00ff */
[----:B------:R-:W-:Y:S01]  /*16a0*/  PRMT R58, RZ, 0x7610, R58 ;  /* 0x00007610ff3a7816 */ /* 0x000fe2000000003a */
[----:B------:R-:W-:Y:S02]  /*16b0*/  UMOV UR4, URZ ;  /* 0x0000003f00047c82 */ /* 0x000fe40008000000 */
.L_x_548:
[----:B------:R-:W-:-:S13]  /*16c0*/  ISETP.NE.AND P0, PT, R63, R48, PT ;  /* 0x000000303f00720c */ /* 0x000fda0003f05270 */
[----:B------:R-:W-:Y:S01]  /*16d0*/  @!P0 IADD3 R60, R60, 0x1, RZ ;  /* 0x000000013c3c8810 */ /* 0x000fe20007ffe0ff */
[----:B------:R-:W-:Y:S02]  /*16e0*/  @!P0 IMAD.SHL.U32 R4, R63, 0x2, RZ ;  /* 0x000000023f048824 */ /* 0x000fe400078e00ff */
[----:B------:R-:W-:Y:S02]  /*16f0*/  @!P0 IMAD.MOV.U32 R5, RZ, RZ, 0x2 ;  /* 0x00000002ff058424 */ /* 0x000fe400078e00ff */
[----:B------:R-:W-:Y:S02]  /*1700*/  @!P0 IMAD R0, R60, 0x8, R1 ;  /* 0x000000083c008824 */ /* 0x000fe400078e0201 */
[----:B------:R-:W-:-:S03]  /*1710*/  @!P0 IMAD.WIDE R4, R4, R5, c[0x0][0x198] ;  /* 0x0000660004048625 */ /* 0x000fc600078e0205 */
        /* <DEDUP_REMOVED lines=16> */
[----:B------:R-:W-:-:S02]  /*1820*/  SHF.R.U32.HI R20, RZ, 0xc, R13 ;  /* 0x0000000cff147819 */ /* 0x000fc4000001160d */
[----:B------:R-:W-:Y:S02]  /*1830*/  SHF.R.U32.HI R31, RZ, 0xc, R15 ;  /* 0x0000000cff1f7819 */ /* 0x000fe4000001160f */
[----:B------:R-:W-:Y:S02]  /*1840*/  LOP3.LUT R20, R20, 0xf000f, RZ, 0xc0, !PT ;  /* 0x000f000f14147812 */ /* 0x000fe400078ec0ff */
[----:B------:R-:W-:Y:S02]  /*1850*/  LOP3.LUT R31, R31, 0xf000f, RZ, 0xc0, !PT ;  /* 0x000f000f1f1f7812 */ /* 0x000fe400078ec0ff */
[--C-:B----4-:R-:W-:Y:S02]  /*1860*/  SHF.R.U32.HI R18, RZ, 0x8, R4.reuse ;  /* 0x00000008ff127819 */ /* 0x110fe40000011604 */
[----:B------:R-:W-:Y:S02]  /*1870*/  SHF.R.U32.HI R32, RZ, 0xa, R4 ;  /* 0x0000000aff207819 */ /* 0x000fe40000011604 */
[----:B------:R-:W-:-:S02]  /*1880*/  LOP3.LUT R29, R4, 0x3f003f, RZ, 0xc0, !PT ;  /* 0x003f003f041d7812 */ /* 0x000fc400078ec0ff */
[----:B------:R-:W-:Y:S02]  /*1890*/  SHF.R.U32.HI R30, RZ, 0x6, R4 ;  /* 0x00000006ff1e7819 */ /* 0x000fe40000011604 */
[--C-:B------:R-:W-:Y:S02]  /*18a0*/  SHF.R.U32.HI R21, RZ, 0x8, R5.reuse ;  /* 0x00000008ff157819 */ /* 0x100fe40000011605 */
[--C-:B------:R-:W-:Y:S02]  /*18b0*/  SHF.R.U32.HI R33, RZ, 0xa, R5.reuse ;  /* 0x0000000aff217819 */ /* 0x100fe40000011605 */
[----:B------:R-:W-:Y:S02]  /*18c0*/  LOP3.LUT R27, R5, 0x3f003f, RZ, 0xc0, !PT ;  /* 0x003f003f051b7812 */ /* 0x000fe400078ec0ff */
[----:B------:R-:W-:Y:S02]  /*18d0*/  SHF.R.U32.HI R28, RZ, 0x6, R5 ;  /* 0x00000006ff1c7819 */ /* 0x000fe40000011605 */
[----:B------:R-:W-:-:S02]  /*18e0*/  SHF.R.U32.HI R4, RZ, 0x8, R7 ;  /* 0x00000008ff047819 */ /* 0x000fc40000011607 */
[----:B------:R-:W-:Y:S02]  /*18f0*/  LOP3.LUT R5, R16, 0xf000f, RZ, 0xc0, !PT ;  /* 0x000f000f10057812 */ /* 0x000fe400078ec0ff */
[----:B------:R-:W-:Y:S02]  /*1900*/  LOP3.LUT R21, R20, 0x300030, R21, 0xf8, !PT ;  /* 0x0030003014157812 */ /* 0x000fe400078ef815 */
[--C-:B------:R-:W-:Y:S02]  /*1910*/  SHF.R.U32.HI R22, RZ, 0x8, R6.reuse ;  /* 0x00000008ff167819 */ /* 0x100fe40000011606 */
[--C-:B------:R-:W-:Y:S02]  /*1920*/  SHF.R.U32.HI R36, RZ, 0xa, R6.reuse ;  /* 0x0000000aff247819 */ /* 0x100fe40000011606 */
[----:B------:R-:W-:Y:S02]  /*1930*/  LOP3.LUT R24, R6, 0x3f003f, RZ, 0xc0, !PT ;  /* 0x003f003f06187812 */ /* 0x000fe400078ec0ff */
[----:B------:R-:W-:-:S02]  /*1940*/  SHF.R.U32.HI R25, RZ, 0x6, R6 ;  /* 0x00000006ff197819 */ /* 0x000fc40000011606 */
[--C-:B------:R-:W-:Y:S02]  /*1950*/  SHF.R.U32.HI R34, RZ, 0xa, R7.reuse ;  /* 0x0000000aff227819 */ /* 0x100fe40000011607 */
[----:B------:R-:W-:Y:S02]  /*1960*/  LOP3.LUT R23, R7, 0x3f003f, RZ, 0xc0, !PT ;  /* 0x003f003f07177812 */ /* 0x000fe400078ec0ff */
[----:B------:R-:W-:Y:S02]  /*1970*/  SHF.R.U32.HI R26, RZ, 0x6, R7 ;  /* 0x00000006ff1a7819 */ /* 0x000fe40000011607 */
[----:B------:R-:W-:Y:S02]  /*1980*/  LOP3.LUT R18, R5, 0x300030, R18, 0xf8, !PT ;  /* 0x0030003005127812 */ /* 0x000fe400078ef812 */
[----:B------:R-:W-:Y:S02]  /*1990*/  LOP3.LUT R20, R31, 0x300030, R4, 0xf8, !PT ;  /* 0x003000301f147812 */ /* 0x000fe400078ef804 */
[----:B------:R-:W0:Y:S01]  /*19a0*/  LDS.128 R4, [UR4] ;  /* 0x00000004ff047984 */ /* 0x000e220008000c00 */
[----:B------:R-:W-:-:S02]  /*19b0*/  LOP3.LUT R17, R13, 0x3f003f, RZ, 0xc0, !PT ;  /* 0x003f003f0d117812 */ /* 0x000fc400078ec0ff */
[----:B------:R-:W-:Y:S02]  /*19c0*/  SHF.R.U32.HI R19, RZ, 0x6, R13 ;  /* 0x00000006ff137819 */ /* 0x000fe4000001160d */
[----:B------:R-:W-:-:S04]  /*19d0*/  SHF.R.U32.HI R13, RZ, 0xc, R14 ;  /* 0x0000000cff0d7819 */ /* 0x000fc8000001160e */
[----:B------:R-:W-:Y:S02]  /*19e0*/  LOP3.LUT R13, R13, 0xf000f, RZ, 0xc0, !PT ;  /* 0x000f000f0d0d7812 */ /* 0x000fe400078ec0ff */
[----:B---3--:R-:W-:Y:S02]  /*19f0*/  LOP3.LUT R31, R8, 0x3f003f, RZ, 0xc0, !PT ;  /* 0x003f003f081f7812 */ /* 0x008fe400078ec0ff */
[----:B------:R-:W-:Y:S02]  /*1a00*/  LOP3.LUT R22, R13, 0x300030, R22, 0xf8, !PT ;  /* 0x003000300d167812 */ /* 0x000fe400078ef816 */
[--C-:B------:R-:W-:Y:S02]  /*1a10*/  SHF.R.U32.HI R13, RZ, 0xc, R8.reuse ;  /* 0x0000000cff0d7819 */ /* 0x100fe40000011608 */
[----:B------:R-:W-:Y:S02]  /*1a20*/  SHF.R.U32.HI R35, RZ, 0x6, R8 ;  /* 0x00000006ff237819 */ /* 0x000fe40000011608 */
[----:B------:R-:W-:-:S02]  /*1a30*/  LOP3.LUT R0, R12, 0x3f003f, RZ, 0xc0, !PT ;  /* 0x003f003f0c007812 */ /* 0x000fc400078ec0ff */
[----:B------:R-:W-:Y:S02]  /*1a40*/  SHF.R.U32.HI R8, RZ, 0xc, R9 ;  /* 0x0000000cff087819 */ /* 0x000fe40000011609 */
[----:B------:R-:W-:Y:S02]  /*1a50*/  SHF.R.U32.HI R12, RZ, 0x6, R12 ;  /* 0x00000006ff0c7819 */ /* 0x000fe4000001160c */
[----:B------:R-:W-:Y:S02]  /*1a60*/  LOP3.LUT R39, R14, 0x3f003f, RZ, 0xc0, !PT ;  /* 0x003f003f0e277812 */ /* 0x000fe400078ec0ff */
[----:B------:R-:W-:Y:S02]  /*1a70*/  LOP3.LUT R8, R8, 0xf000f, RZ, 0xc0, !PT ;  /* 0x000f000f08087812 */ /* 0x000fe400078ec0ff */
[----:B------:R-:W-:Y:S02]  /*1a80*/  LOP3.LUT R13, R13, 0xf000f, RZ, 0xc0, !PT ;  /* 0x000f000f0d0d7812 */ /* 0x000fe400078ec0ff */
[----:B------:R-:W-:-:S02]  /*1a90*/  LOP3.LUT R0, R0, 0x64006400, RZ, 0xfc, !PT ;  /* 0x6400640000007812 */ /* 0x000fc400078efcff */
[----:B------:R-:W-:Y:S02]  /*1aa0*/  LOP3.LUT R12, R12, 0x3f003f, RZ, 0xc0, !PT ;  /* 0x003f003f0c0c7812 */ /* 0x000fe400078ec0ff */
[----:B------:R-:W-:Y:S02]  /*1ab0*/  LOP3.LUT R19, R19, 0x3f003f, RZ, 0xc0, !PT ;  /* 0x003f003f13137812 */ /* 0x000fe400078ec0ff */
[----:B------:R-:W-:Y:S02]  /*1ac0*/  LOP3.LUT R39, R39, 0x64006400, RZ, 0xfc, !PT ;  /* 0x6400640027277812 */ /* 0x000fe400078efcff */
[----:B------:R-:W-:Y:S02]  /*1ad0*/  SHF.R.U32.HI R14, RZ, 0x6, R14 ;  /* 0x00000006ff0e7819 */ /* 0x000fe4000001160e */
[----:B------:R-:W-:Y:S02]  /*1ae0*/  LOP3.LUT R33, R8, 0x300030, R33, 0xf8, !PT ;  /* 0x0030003008217812 */ /* 0x000fe400078ef821 */
[----:B------:R-:W-:-:S02]  /*1af0*/  LOP3.LUT R37, R9, 0x3f003f, RZ, 0xc0, !PT ;  /* 0x003f003f09257812 */ /* 0x000fc400078ec0ff */
[----:B------:R-:W-:Y:S02]  /*1b00*/  SHF.R.U32.HI R38, RZ, 0x6, R9 ;  /* 0x00000006ff267819 */ /* 0x000fe40000011609 */
[----:B------:R-:W-:Y:S01]  /*1b10*/  LOP3.LUT R32, R13, 0x300030, R32, 0xf8, !PT ;  /* 0x003000300d207812 */ /* 0x000fe200078ef820 */
[----:B------:R-:W-:Y:S01]  /*1b20*/  HADD2 R13, R0, -1056, -1056 ;  /* 0xe420e420000d7430 */ /* 0x000fe20000000000 */
[----:B------:R-:W-:Y:S02]  /*1b30*/  LOP3.LUT R12, R12, 0x64006400, RZ, 0xfc, !PT ;  /* 0x640064000c0c7812 */ /* 0x000fe400078efcff */
[----:B------:R-:W-:Y:S01]  /*1b40*/  LOP3.LUT R8, R19, 0x64006400, RZ, 0xfc, !PT ;  /* 0x6400640013087812 */ /* 0x000fe200078efcff */
[----:B------:R-:W-:Y:S01]  /*1b50*/  HADD2 R19, R39, -1056, -1056 ;  /* 0xe420e42027137430 */ /* 0x000fe20000000000 */
[----:B------:R-:W-:Y:S02]  /*1b60*/  LOP3.LUT R42, R15, 0x3f003f, RZ, 0xc0, !PT ;  /* 0x003f003f0f2a7812 */ /* 0x000fe400078ec0ff */
[----:B------:R-:W-:-:S02]  /*1b70*/  SHF.R.U32.HI R43, RZ, 0x6, R15 ;  /* 0x00000006ff2b7819 */ /* 0x000fc4000001160f */
[--C-:B------:R-:W-:Y:S02]  /*1b80*/  SHF.R.U32.HI R9, RZ, 0xc, R10.reuse ;  /* 0x0000000cff097819 */ /* 0x100fe4000001160a */
[----:B------:R-:W-:Y:S02]  /*1b90*/  LOP3.LUT R40, R10, 0x3f003f, RZ, 0xc0, !PT ;  /* 0x003f003f0a287812 */ /* 0x000fe400078ec0ff */
[----:B------:R-:W-:Y:S02]  /*1ba0*/  SHF.R.U32.HI R41, RZ, 0x6, R10 ;  /* 0x00000006ff297819 */ /* 0x000fe4000001160a */
[----:B------:R-:W-:Y:S02]  /*1bb0*/  LOP3.LUT R14, R14, 0x3f003f, RZ, 0xc0, !PT ;  /* 0x003f003f0e0e7812 */ /* 0x000fe400078ec0ff */
[--C-:B------:R-:W-:Y:S02]  /*1bc0*/  SHF.R.U32.HI R10, RZ, 0xc, R11.reuse ;  /* 0x0000000cff0a7819 */ /* 0x100fe4000001160b */
[----:B------:R-:W-:Y:S01]  /*1bd0*/  LOP3.LUT R15, R17, 0x64006400, RZ, 0xfc, !PT ;  /* 0x64006400110f7812 */ /* 0x000fe200078efcff */
[----:B------:R-:W-:Y:S01]  /*1be0*/  HADD2 R0, R12, -1056, -1056 ;  /* 0xe420e4200c007430 */ /* 0x000fe20000000000 */
[----:B------:R-:W-:Y:S01]  /*1bf0*/  LOP3.LUT R44, R11, 0x3f003f, RZ, 0xc0, !PT ;  /* 0x003f003f0b2c7812 */ /* 0x000fe200078ec0ff */
[----:B------:R-:W-:Y:S01]  /*1c00*/  HADD2 R12, R8, -1056, -1056 ;  /* 0xe420e420080c7430 */ /* 0x000fe20000000000 */
[----:B------:R-:W-:-:S02]  /*1c10*/  SHF.R.U32.HI R45, RZ, 0x6, R11 ;  /* 0x00000006ff2d7819 */ /* 0x000fc4000001160b */
        /* <DEDUP_REMOVED lines=9> */
[----:B------:R-:W-:Y:S01]  /*1cb0*/  HFMA2 R9, R15, R4, RZ.H0_H0 ;  /* 0x000000040f097231 */ /* 0x000fe200000400ff */
[----:B------:R-:W-:-:S02]  /*1cc0*/  LOP3.LUT R43, R43, 0x64006400, RZ, 0xfc, !PT ;  /* 0x640064002b2b7812 */ /* 0x000fc400078efcff */
[----:B------:R-:W-:Y:S01]  /*1cd0*/  LOP3.LUT R17, R42, 0x64006400, RZ, 0xfc, !PT ;  /* 0x640064002a117812 */ /* 0x000fe200078efcff */
[-C--:B------:R-:W-:Y:S01]  /*1ce0*/  HFMA2.MMA R42, R0, R5.reuse, R8 ;  /* 0x00000005002a7235 */ /* 0x080fe20000000008 */
[----:B------:R-:W-:Y:S01]  /*1cf0*/  LOP3.LUT R34, R11, 0x300030, R34, 0xf8, !PT ;  /* 0x003000300b227812 */ /* 0x000fe200078ef822 */
[----:B------:R-:W-:Y:S01]  /*1d00*/  HADD2 R14, R43, -1056, -1056 ;  /* 0xe420e4202b0e7430 */ /* 0x000fe20000000000 */
[----:B------:R-:W-:Y:S01]  /*1d10*/  HFMA2.MMA R46, R16, R5, R10 ;  /* 0x00000005102e7235 */ /* 0x000fe2000000000a */
[----:B------:R-:W-:Y:S02]  /*1d20*/  HFMA2 R43, R12, R5, R9 ;  /* 0x000000050c2b7231 */ /* 0x000fe40000000009 */
[----:B------:R-:W0:Y:S01]  /*1d30*/  LDS.128 R8, [UR4+0x10] ;  /* 0x00001004ff087984 */ /* 0x000e220008000c00 */
        /* <DEDUP_REMOVED lines=15> */
[----:B------:R-:W-:Y:S01]  /*1e30*/  HFMA2.MMA R5, R31, R6, R42 ;  /* 0x000000061f057235 */ /* 0x000fe2000000002a */
[----:B------:R-:W-:Y:S01]  /*1e40*/  LOP3.LUT R4, R4, 0x64006400, RZ, 0xfc, !PT ;  /* 0x6400640004047812 */ /* 0x000fe200078efcff */
[----:B------:R-:W-:Y:S01]  /*1e50*/  HADD2 R38, R38, -1056, -1056 ;  /* 0xe420e42026267430 */ /* 0x000fe20000000000 */
[----:B------:R-:W-:Y:S01]  /*1e60*/  LOP3.LUT R41, R41, 0x64006400, RZ, 0xfc, !PT ;  /* 0x6400640029297812 */ /* 0x000fe200078efcff */
[----:B------:R-:W-:Y:S01]  /*1e70*/  HADD2 R39, R39, -1056, -1056 ;  /* 0xe420e42027277430 */ /* 0x000fe20000000000 */
[----:B------:R-:W-:-:S02]  /*1e80*/  LOP3.LUT R44, R45, 0x64006400, RZ, 0xfc, !PT ;  /* 0x640064002d2c7812 */ /* 0x000fc400078efcff */
[----:B------:R-:W-:Y:S01]  /*1e90*/  LOP3.LUT R29, R29, 0x64006400, RZ, 0xfc, !PT ;  /* 0x640064001d1d7812 */ /* 0x000fe200078efcff */
        /* <DEDUP_REMOVED lines=16> */
[----:B------:R-:W-:Y:S01]  /*1fa0*/  HFMA2.MMA R46, R42, R7, R46 ;  /* 0x000000072a2e7235 */ /* 0x000fe2000000002e */
[----:B------:R-:W-:Y:S01]  /*1fb0*/  HFMA2 R47, R44, R7, R47 ;  /* 0x000000072c2f7231 */ /* 0x000fe2000000002f */
[----:B------:R-:W-:Y:S01]  /*1fc0*/  LOP3.LUT R28, R28, 0x3f003f, RZ, 0xc0, !PT ;  /* 0x003f003f1c1c7812 */ /* 0x000fe200078ec0ff */
[----:B------:R-:W-:Y:S01]  /*1fd0*/  HADD2 R27, R4, -1056, -1056 ;  /* 0xe420e420041b7430 */ /* 0x000fe20000000000 */
[----:B------:R-:W-:-:S02]  /*1fe0*/  LOP3.LUT R7, R26, 0x3f003f, RZ, 0xc0, !PT ;  /* 0x003f003f1a077812 */ /* 0x000fc400078ec0ff */
[----:B------:R-:W-:Y:S01]  /*1ff0*/  LOP3.LUT R5, R5, 0x64006400, RZ, 0xfc, !PT ;  /* 0x6400640005057812 */ /* 0x000fe200078efcff */
[-C--:B0-----:R-:W-:Y:S01]  /*2000*/  HFMA2.MMA R41, R23, R8.reuse, R41 ;  /* 0x0000000817297235 */ /* 0x081fe20000000029 */
        /* <DEDUP_REMOVED lines=8> */
[----:B------:R-:W-:Y:S01]  /*2090*/  HFMA2.MMA R5, R24, R9, R41 ;  /* 0x0000000918057235 */ /* 0x000fe20000000029 */
[----:B------:R-:W-:Y:S01]  /*20a0*/  LOP3.LUT R4, R21, 0x64006400, RZ, 0xfc, !PT ;  /* 0x6400640015047812 */ /* 0x000fe200078efcff */
[----:B------:R-:W-:Y:S01]  /*20b0*/  HADD2 R21, R18, -1056, -1056 ;  /* 0xe420e42012157430 */ /* 0x000fe20000000000 */
[----:B------:R-:W-:Y:S01]  /*20c0*/  LOP3.LUT R32, R32, 0x64006400, RZ, 0xfc, !PT ;  /* 0x6400640020207812 */ /* 0x000fe200078efcff */
[----:B------:R-:W-:-:S02]  /*20d0*/  HFMA2 R43, R25, R8, R43 ;  /* 0x00000008192b7231 */ /* 0x000fc4000000002b */
[----:B------:R-:W-:Y:S02]  /*20e0*/  HFMA2 R47, R29, R8, R47 ;  /* 0x000000081d2f7231 */ /* 0x000fe4000000002f */
[----:B------:R-:W-:Y:S02]  /*20f0*/  HADD2 R26, R26, -1056, -1056 ;  /* 0xe420e4201a1a7430 */ /* 0x000fe40000000000 */
[----:B------:R-:W-:Y:S01]  /*2100*/  HADD2 R30, R7, -1056, -1056 ;  /* 0xe420e420071e7430 */ /* 0x000fe20000000000 */
[----:B------:R-:W-:Y:S01]  /*2110*/  HFMA2.MMA R46, R28, R9, R46 ;  /* 0x000000091c2e7235 */ /* 0x000fe2000000002e */
[----:B------:R-:W-:Y:S01]  /*2120*/  HADD2 R41, R22, -1056, -1056 ;  /* 0xe420e42016297430 */ /* 0x000fe20000000000 */
[----:B------:R-:W-:Y:S01]  /*2130*/  LOP3.LUT R36, R36, 0x64006400, RZ, 0xfc, !PT ;  /* 0x6400640024247812 */ /* 0x000fe200078efcff */
[-C--:B------:R-:W-:Y:S02]  /*2140*/  HFMA2 R6, R26, R9.reuse, R43 ;  /* 0x000000091a067231 */ /* 0x080fe4000000002b */
[----:B------:R-:W-:Y:S01]  /*2150*/  HFMA2 R47, R30, R9, R47 ;  /* 0x000000091e2f7231 */ /* 0x000fe2000000002f */
[-C--:B------:R-:W-:Y:S01]  /*2160*/  HFMA2.MMA R9, R21, R10.reuse, R5 ;  /* 0x0000000a15097235 */ /* 0x080fe20000000005 */
[----:B------:R-:W-:Y:S01]  /*2170*/  HADD2 R18, R32, -1056, -1056 ;  /* 0xe420e42020127430 */ /* 0x000fe20000000000 */
[----:B------:R-:W-:Y:S01]  /*2180*/  LOP3.LUT R43, R20, 0x64006400, RZ, 0xfc, !PT ;  /* 0x64006400142b7812 */ /* 0x000fe200078efcff */
[----:B------:R-:W-:Y:S01]  /*2190*/  HFMA2.MMA R46, R41, R10, R46 ;  /* 0x0000000a292e7235 */ /* 0x000fe2000000002e */
[----:B------:R-:W-:Y:S01]  /*21a0*/  LOP3.LUT R20, R33, 0x64006400, RZ, 0xfc, !PT ;  /* 0x6400640021147812 */ /* 0x000fe200078efcff */
[----:B------:R-:W-:-:S02]  /*21b0*/  HADD2 R22, R36, -1056, -1056 ;  /* 0xe420e42024167430 */ /* 0x000fc40000000000 */
[----:B------:R-:W-:Y:S01]  /*21c0*/  HADD2 R33, R4, -1056, -1056 ;  /* 0xe420e42004217430 */ /* 0x000fe20000000000 */
[----:B------:R-:W-:Y:S01]  /*21d0*/  LOP3.LUT R34, R34, 0x64006400, RZ, 0xfc, !PT ;  /* 0x6400640022227812 */ /* 0x000fe200078efcff */
[-C--:B------:R-:W-:Y:S01]  /*21e0*/  HFMA2.MMA R9, R18, R11.reuse, R9 ;  /* 0x0000000b12097235 */ /* 0x080fe20000000009 */
[----:B------:R-:W-:Y:S01]  /*21f0*/  HADD2 R43, R43, -1056, -1056 ;  /* 0xe420e4202b2b7430 */ /* 0x000fe20000000000 */
[----:B------:R-:W-:Y:S01]  /*2200*/  HFMA2.MMA R46, R22, R11, R46 ;  /* 0x0000000b162e7235 */ /* 0x000fe2000000002e */
[-C--:B------:R-:W-:Y:S02]  /*2210*/  HFMA2 R6, R33, R10.reuse, R6 ;  /* 0x0000000a21067231 */ /* 0x080fe40000000006 */
        /* <DEDUP_REMOVED lines=144> */
.L_x_546:
        /* <DEDUP_REMOVED lines=12> */
[----:B------:R-:W-:Y:S02]  /*2be0*/  SHF.R.U32.HI R12, RZ, 0xc, R16 ;  /* 0x0000000cff0c7819 */ /* 0x000fe40000011610 */
[--C-:B------:R-:W-:Y:S02]  /*2bf0*/  SHF.R.U32.HI R17, RZ, 0xc, R18.reuse ;  /* 0x0000000cff117819 */ /* 0x100fe40000011612 */
[----:B------:R-:W-:Y:S02]  /*2c00*/  LOP3.LUT R14, R18, 0x3f003f, RZ, 0xc0, !PT ;  /* 0x003f003f120e7812 */ /* 0x000fe400078ec0ff */
[----:B------:R-:W-:Y:S02]  /*2c10*/  SHF.R.U32.HI R15, RZ, 0x6, R18 ;  /* 0x00000006ff0f7819 */ /* 0x000fe40000011612 */
[----:B----4-:R-:W-:-:S02]  /*2c20*/  SHF.R.U32.HI R18, RZ, 0x8, R4 ;  /* 0x00000008ff127819 */ /* 0x010fc40000011604 */
        /* <DEDUP_REMOVED lines=8> */
[--C-:B------:R-:W-:Y:S02]  /*2cb0*/  SHF.R.U32.HI R37, RZ, 0xa, R6.reuse ;  /* 0x0000000aff257819 */ /* 0x100fe40000011606 */
[----:B------:R-:W-:Y:S02]  /*2cc0*/  LOP3.LUT R25, R6, 0x3f003f, RZ, 0xc0, !PT ;  /* 0x003f003f06197812 */ /* 0x000fe400078ec0ff */
[----:B------:R-:W-:Y:S02]  /*2cd0*/  SHF.R.U32.HI R26, RZ, 0x6, R6 ;  /* 0x00000006ff1a7819 */ /* 0x000fe40000011606 */
[----:B------:R-:W-:-:S02]  /*2ce0*/  LOP3.LUT R24, R7, 0x3f003f, RZ, 0xc0, !PT ;  /* 0x003f003f07187812 */ /* 0x000fc400078ec0ff */
[--C-:B------:R-:W-:Y:S02]  /*2cf0*/  SHF.R.U32.HI R33, RZ, 0x8, R7.reuse ;  /* 0x00000008ff217819 */ /* 0x100fe40000011607 */
[--C-:B------:R-:W-:Y:S02]  /*2d00*/  SHF.R.U32.HI R36, RZ, 0xa, R7.reuse ;  /* 0x0000000aff247819 */ /* 0x100fe40000011607 */
[----:B------:R-:W-:Y:S02]  /*2d10*/  SHF.R.U32.HI R27, RZ, 0x6, R7 ;  /* 0x00000006ff1b7819 */ /* 0x000fe40000011607 */
[----:B------:R-:W-:Y:S02]  /*2d20*/  LOP3.LUT R5, R12, 0xf000f, RZ, 0xc0, !PT ;  /* 0x000f000f0c057812 */ /* 0x000fe400078ec0ff */
[----:B------:R-:W-:Y:S02]  /*2d30*/  LOP3.LUT R7, R20, 0xf000f, RZ, 0xc0, !PT ;  /* 0x000f000f14077812 */ /* 0x000fe400078ec0ff */
[----:B------:R-:W-:-:S02]  /*2d40*/  LOP3.LUT R6, R17, 0xf000f, RZ, 0xc0, !PT ;  /* 0x000f000f11067812 */ /* 0x000fc400078ec0ff */
[----:B------:R-:W-:Y:S02]  /*2d50*/  LOP3.LUT R18, R5, 0x300030, R18, 0xf8, !PT ;  /* 0x0030003005127812 */ /* 0x000fe400078ef812 */
[----:B------:R-:W-:Y:S02]  /*2d60*/  LOP3.LUT R20, R7, 0x300030, R4, 0xf8, !PT ;  /* 0x0030003007147812 */ /* 0x000fe400078ef804 */
[----:B------:R-:W-:Y:S02]  /*2d70*/  LOP3.LUT R23, R6, 0x300030, R23, 0xf8, !PT ;  /* 0x0030003006177812 */ /* 0x000fe400078ef817 */
[----:B------:R-:W0:Y:S01]  /*2d80*/  LDS.128 R4, [UR4+0x20] ;  /* 0x00002004ff047984 */ /* 0x000e220008000c00 */
[----:B------:R-:W-:-:S04]  /*2d90*/  SHF.R.U32.HI R22, RZ, 0xc, R19 ;  /* 0x0000000cff167819 */ /* 0x000fc80000011613 */
[----:B------:R-:W-:Y:S02]  /*2da0*/  LOP3.LUT R22, R22, 0xf000f, RZ, 0xc0, !PT ;  /* 0x000f000f16167812 */ /* 0x000fe400078ec0ff */
[--C-:B---3--:R-:W-:Y:S02]  /*2db0*/  SHF.R.U32.HI R12, RZ, 0xc, R8.reuse ;  /* 0x0000000cff0c7819 */ /* 0x108fe40000011608 */
[----:B------:R-:W-:Y:S02]  /*2dc0*/  LOP3.LUT R22, R22, 0x300030, R33, 0xf8, !PT ;  /* 0x0030003016167812 */ /* 0x000fe400078ef821 */
[----:B------:R-:W-:Y:S02]  /*2dd0*/  LOP3.LUT R33, R8, 0x3f003f, RZ, 0xc0, !PT ;  /* 0x003f003f08217812 */ /* 0x000fe400078ec0ff */
[----:B------:R-:W-:Y:S02]  /*2de0*/  SHF.R.U32.HI R35, RZ, 0x6, R8 ;  /* 0x00000006ff237819 */ /* 0x000fe40000011608 */
[----:B------:R-:W-:-:S02]  /*2df0*/  SHF.R.U32.HI R8, RZ, 0xc, R9 ;  /* 0x0000000cff087819 */ /* 0x000fc40000011609 */
[--C-:B------:R-:W-:Y:S02]  /*2e00*/  SHF.R.U32.HI R17, RZ, 0xc, R10.reuse ;  /* 0x0000000cff117819 */ /* 0x100fe4000001160a */
        /* <DEDUP_REMOVED lines=14> */
[----:B------:R-:W-:Y:S02]  /*2ef0*/  LOP3.LUT R17, R10, 0xf000f, RZ, 0xc0, !PT ;  /* 0x000f000f0a117812 */ /* 0x000fe400078ec0ff */
[----:B------:R-:W-:Y:S02]  /*2f00*/  LOP3.LUT R37, R8, 0x300030, R37, 0xf8, !PT ;  /* 0x0030003008257812 */ /* 0x000fe400078ef825 */
[----:B------:R-:W-:-:S02]  /*2f10*/  LOP3.LUT R0, R0, 0x64006400, RZ, 0xfc, !PT ;  /* 0x6400640000007812 */ /* 0x000fc400078efcff */
[----:B------:R-:W-:Y:S02]  /*2f20*/  LOP3.LUT R14, R14, 0x64006400, RZ, 0xfc, !PT ;  /* 0x640064000e0e7812 */ /* 0x000fe400078efcff */
[----:B------:R-:W-:Y:S02]  /*2f30*/  LOP3.LUT R8, R15, 0x3f003f, RZ, 0xc0, !PT ;  /* 0x003f003f0f087812 */ /* 0x000fe400078ec0ff */
[----:B------:R-:W-:Y:S01]  /*2f40*/  LOP3.LUT R32, R9, 0x300030, R32, 0xf8, !PT ;  /* 0x0030003009207812 */ /* 0x000fe200078ef820 */
[----:B------:R-:W-:Y:S01]  /*2f50*/  HADD2 R15, R0, -1056, -1056 ;  /* 0xe420e420000f7430 */ /* 0x000fe20000000000 */
[----:B------:R-:W-:Y:S02]  /*2f60*/  LOP3.LUT R36, R17, 0x300030, R36, 0xf8, !PT ;  /* 0x0030003011247812 */ /* 0x000fe400078ef824 */
[----:B------:R-:W-:Y:S02]  /*2f70*/  LOP3.LUT R16, R16, 0x3f003f, RZ, 0xc0, !PT ;  /* 0x003f003f10107812 */ /* 0x000fe400078ec0ff */
[----:B------:R-:W-:Y:S01]  /*2f80*/  LOP3.LUT R9, R19, 0x3f003f, RZ, 0xc0, !PT ;  /* 0x003f003f13097812 */ /* 0x000fe200078ec0ff */
[----:B------:R-:W-:Y:S01]  /*2f90*/  HADD2 R19, R14, -1056, -1056 ;  /* 0xe420e4200e137430 */ /* 0x000fe20000000000 */
[----:B------:R-:W-:-:S02]  /*2fa0*/  LOP3.LUT R17, R21, 0x64006400, RZ, 0xfc, !PT ;  /* 0x6400640015117812 */ /* 0x000fc400078efcff */
        /* <DEDUP_REMOVED lines=9> */
[----:B0-----:R-:W-:-:S02]  /*3040*/  HFMA2.MMA R8, R15, R4, RZ ;  /* 0x000000040f087235 */ /* 0x001fc400000000ff */
[----:B------:R-:W-:Y:S01]  /*3050*/  HFMA2.MMA R10, R19, R4, RZ ;  /* 0x00000004130a7235 */ /* 0x000fe200000000ff */
        /* <DEDUP_REMOVED lines=13> */
[----:B------:R-:W-:Y:S01]  /*3130*/  LOP3.LUT R39, R39, 0x64006400, RZ, 0xfc, !PT ;  /* 0x6400640027277812 */ /* 0x000fe200078efcff */
[----:B------:R-:W-:Y:S01]  /*3140*/  HADD2 R33, R33, -1056, -1056 ;  /* 0xe420e42021217430 */ /* 0x000fe20000000000 */
[----:B------:R-:W-:Y:S02]  /*3150*/  LOP3.LUT R38, R35, 0x64006400, RZ, 0xfc, !PT ;  /* 0x6400640023267812 */ /* 0x000fe400078efcff */
[----:B------:R-:W-:Y:S02]  /*3160*/  LOP3.LUT R40, R40, 0x3f003f, RZ, 0xc0, !PT ;  /* 0x003f003f28287812 */ /* 0x000fe400078ec0ff */
[----:B------:R-:W-:-:S02]  /*3170*/  LOP3.LUT R41, R41, 0x64006400, RZ, 0xfc, !PT ;  /* 0x6400640029297812 */ /* 0x000fc400078efcff */
        /* <DEDUP_REMOVED lines=15> */
[----:B------:R-:W-:Y:S01]  /*3270*/  HFMA2.MMA R43, R38, R7, R4 ;  /* 0x00000007262b7235 */ /* 0x000fe20000000004 */
[----:B------:R-:W-:Y:S01]  /*3280*/  HFMA2 R47, R41, R6, R47 ;  /* 0x00000006292f7231 */ /* 0x000fe2000000002f */
[----:B------:R-:W-:Y:S01]  /*3290*/  HFMA2.MMA R46, R39, R6, R46 ;  /* 0x00000006272e7235 */ /* 0x000fe2000000002e */
[----:B------:R-:W-:Y:S01]  /*32a0*/  LOP3.LUT R4, R25, 0x64006400, RZ, 0xfc, !PT ;  /* 0x6400640019047812 */ /* 0x000fe200078efcff */
[----:B------:R-:W-:Y:S01]  /*32b0*/  HADD2 R42, R42, -1056, -1056 ;  /* 0xe420e4202a2a7430 */ /* 0x000fe20000000000 */
[----:B------:R-:W-:Y:S01]  /*32c0*/  LOP3.LUT R6, R24, 0x64006400, RZ, 0xfc, !PT ;  /* 0x6400640018067812 */ /* 0x000fe200078efcff */
[----:B------:R-:W-:Y:S01]  /*32d0*/  HADD2 R25, R30, -1056, -1056 ;  /* 0xe420e4201e197430 */ /* 0x000fe20000000000 */
[----:B------:R-:W-:Y:S01]  /*32e0*/  LOP3.LUT R29, R29, 0x3f003f, RZ, 0xc0, !PT ;  /* 0x003f003f1d1d7812 */ /* 0x000fe200078ec0ff */
[----:B------:R-:W-:Y:S01]  /*32f0*/  HFMA2 R45, R40, R7, R5 ;  /* 0x00000007282d7231 */ /* 0x000fe20000000005 */
[----:B------:R-:W-:Y:S01]  /*3300*/  LOP3.LUT R24, R31, 0x64006400, RZ, 0xfc, !PT ;  /* 0x640064001f187812 */ /* 0x000fe200078efcff */
[----:B------:R-:W-:Y:S01]  /*3310*/  HADD2 R44, R44, -1056, -1056 ;  /* 0xe420e4202c2c7430 */ /* 0x000fe20000000000 */
[----:B------:R-:W-:-:S02]  /*3320*/  LOP3.LUT R5, R26, 0x3f003f, RZ, 0xc0, !PT ;  /* 0x003f003f1a057812 */ /* 0x000fc400078ec0ff */
[----:B------:R-:W-:Y:S01]  /*3330*/  LOP3.LUT R28, R28, 0x64006400, RZ, 0xfc, !PT ;  /* 0x640064001c1c7812 */ /* 0x000fe200078efcff */
[----:B------:R-:W-:Y:S01]  /*3340*/  HFMA2.MMA R46, R42, R7, R46 ;  /* 0x000000072a2e7235 */ /* 0x000fe2000000002e */
[----:B------:R-:W-:Y:S01]  /*3350*/  LOP3.LUT R26, R29, 0x64006400, RZ, 0xfc, !PT ;  /* 0x640064001d1a7812 */ /* 0x000fe200078efcff */
[----:B------:R-:W-:Y:S01]  /*3360*/  HFMA2 R47, R44, R7, R47 ;  /* 0x000000072c2f7231 */ /* 0x000fe2000000002f */
[----:B------:R-:W-:Y:S01]  /*3370*/  LOP3.LUT R5, R5, 0x64006400, RZ, 0xfc, !PT ;  /* 0x6400640005057812 */ /* 0x000fe200078efcff */
[----:B------:R-:W-:Y:S01]  /*3380*/  HADD2 R29, R4, -1056, -1056 ;  /* 0xe420e420041d7430 */ /* 0x000fe20000000000 */
[-C--:B0-----:R-:W-:Y:S01]  /*3390*/  HFMA2.MMA R43, R25, R8.reuse, R43 ;  /* 0x00000008192b7235 */ /* 0x081fe2000000002b */
[----:B------:R-:W-:Y:S01]  /*33a0*/  HADD2 R24, R24, -1056, -1056 ;  /* 0xe420e42018187430 */ /* 0x000fe20000000000 */
[----:B------:R-:W-:Y:S01]  /*33b0*/  LOP3.LUT R7, R27, 0x3f003f, RZ, 0xc0, !PT ;  /* 0x003f003f1b077812 */ /* 0x000fe200078ec0ff */
[----:B------:R-:W-:Y:S01]  /*33c0*/  HADD2 R27, R28, -1056, -1056 ;  /* 0xe420e4201c1b7430 */ /* 0x000fe20000000000 */
[----:B------:R-:W-:Y:S01]  /*33d0*/  LOP3.LUT R18, R18, 0x64006400, RZ, 0xfc, !PT ;  /* 0x6400640012127812 */ /* 0x000fe200078efcff */
[----:B------:R-:W-:Y:S01]  /*33e0*/  HADD2 R28, R5, -1056, -1056 ;  /* 0xe420e420051c7430 */ /* 0x000fe20000000000 */
[----:B------:R-:W-:Y:S01]  /*33f0*/  LOP3.LUT R7, R7, 0x64006400, RZ, 0xfc, !PT ;  /* 0x6400640007077812 */ /* 0x000fe200078efcff */
[----:B------:R-:W-:Y:S01]  /*3400*/  HADD2 R31, R6, -1056, -1056 ;  /* 0xe420e420061f7430 */ /* 0x000fe20000000000 */
[----:B------:R-:W-:Y:S01]  /*3410*/  HFMA2.MMA R46, R29, R8, R46 ;  /* 0x000000081d2e7235 */ /* 0x000fe2000000002e */
[-C--:B------:R-:W-:Y:S01]  /*3420*/  HFMA2 R45, R27, R8.reuse, R45 ;  /* 0x000000081b2d7231 */ /* 0x080fe2000000002d */
[----:B------:R-:W-:Y:S01]  /*3430*/  HFMA2.MMA R5, R24, R9, R43 ;  /* 0x0000000918057235 */ /* 0x000fe2000000002b */
[----:B------:R-:W-:Y:S01]  /*3440*/  HADD2 R26, R26, -1056, -1056 ;  /* 0xe420e4201a1a7430 */ /* 0x000fe20000000000 */
[----:B------:R-:W-:Y:S01]  /*3450*/  LOP3.LUT R43, R23, 0x64006400, RZ, 0xfc, !PT ;  /* 0x64006400172b7812 */ /* 0x000fe200078efcff */
[----:B------:R-:W-:Y:S01]  /*3460*/  HADD2 R23, R18, -1056, -1056 ;  /* 0xe420e42012177430 */ /* 0x000fe20000000000 */
[----:B------:R-:W-:Y:S01]  /*3470*/  LOP3.LUT R32, R32, 0x64006400, RZ, 0xfc, !PT ;  /* 0x6400640020207812 */ /* 0x000fe200078efcff */
[----:B------:R-:W-:-:S02]  /*3480*/  HFMA2 R47, R31, R8, R47 ;  /* 0x000000081f2f7231 */ /* 0x000fc4000000002f */
[----:B------:R-:W-:Y:S01]  /*3490*/  HADD2 R30, R7, -1056, -1056 ;  /* 0xe420e420071e7430 */ /* 0x000fe20000000000 */
[----:B------:R-:W-:Y:S01]  /*34a0*/  HFMA2.MMA R46, R28, R9, R46 ;  /* 0x000000091c2e7235 */ /* 0x000fe2000000002e */
[-C--:B------:R-:W-:Y:S01]  /*34b0*/  HFMA2 R4, R26, R9.reuse, R45 ;  /* 0x000000091a047231 */ /* 0x080fe2000000002d */
[----:B------:R-:W-:Y:S01]  /*34c0*/  LOP3.LUT R45, R22, 0x64006400, RZ, 0xfc, !PT ;  /* 0x64006400162d7812 */ /* 0x000fe200078efcff */
[----:B------:R-:W-:Y:S01]  /*34d0*/  HADD2 R43, R43, -1056, -1056 ;  /* 0xe420e4202b2b7430 */ /* 0x000fe20000000000 */
[----:B------:R-:W-:Y:S01]  /*34e0*/  LOP3.LUT R22, R37, 0x64006400, RZ, 0xfc, !PT ;  /* 0x6400640025167812 */ /* 0x000fe200078efcff */
[----:B------:R-:W-:Y:S01]  /*34f0*/  HFMA2 R47, R30, R9, R47 ;  /* 0x000000091e2f7231 */ /* 0x000fe2000000002f */
[----:B------:R-:W-:Y:S01]  /*3500*/  LOP3.LUT R20, R20, 0x64006400, RZ, 0xfc, !PT ;  /* 0x6400640014147812 */ /* 0x000fe200078efcff */
[-C--:B------:R-:W-:Y:S01]  /*3510*/  HFMA2.MMA R9, R23, R10.reuse, R5 ;  /* 0x0000000a17097235 */ /* 0x080fe20000000005 */
[----:B------:R-:W-:Y:S01]  /*3520*/  HADD2 R18, R32, -1056, -1056 ;  /* 0xe420e42020127430 */ /* 0x000fe20000000000 */
[----:B------:R-:W-:Y:S01]  /*3530*/  LOP3.LUT R34, R34, 0x64006400, RZ, 0xfc, !PT ;  /* 0x6400640022227812 */ /* 0x000fe200078efcff */
[----:B------:R-:W-:Y:S01]  /*3540*/  HFMA2.MMA R46, R43, R10, R46 ;  /* 0x0000000a2b2e7235 */ /* 0x000fe2000000002e */
        /* <DEDUP_REMOVED lines=151> */
.L_x_547:
        /* <DEDUP_REMOVED lines=8> */
.L_x_545:
[----:B------:R-:W-:-:S04]  /*3f40*/  ISETP.GE.AND P0, PT, R63, R61, PT ;  /* 0x0000003d3f00720c */ /* 0x000fc80003f06270 */
[----:B------:R-:W-:-:S13]  /*3f50*/  ISETP.GE.OR P0, PT, R63, c[0x0][0x1b8], P0 ;  /* 0x00006e003f007a0c */ /* 0x000fda0000706670 */
[----:B------:R-:W-:Y:S05]  /*3f60*/  @P0 BRA `(.L_x_549) ;  /* 0x0000234000000947 */ /* 0x000fea0003800000 */
.L_x_551:
[----:B------:R-:W-:Y:S01]  /*3f70*/  ISETP.NE.AND P0, PT, R63, R48, PT ;  /* 0x000000303f00720c */ /* 0x000fe20003f05270 */
[----:B------:R-:W-:Y:S02]  /*3f80*/  IMAD.MOV.U32 R46, RZ, RZ, c[0x0][0x18c] ;  /* 0x00006300ff2e7624 */ /* 0x000fe400078e00ff */
[----:B-----5:R-:W-:-:S10]  /*3f90*/  IMAD.MOV.U32 R12, RZ, RZ, R2 ;  /* 0x000000ffff0c7224 */ /* 0x020fd400078e0002 */
[----:B------:R-:W-:Y:S01]  /*3fa0*/  @!P0 IADD3 R60, R60, 0x1, RZ ;  /* 0x000000013c3c8810 */ /* 0x000fe20007ffe0ff */
[----:B------:R-:W-:Y:S01]  /*3fb0*/  @!P0 IMAD.MOV.U32 R5, RZ, RZ, 0x2 ;  /* 0x00000002ff058424 */ /* 0x000fe200078e00ff */
[----:B------:R-:W-:-:S03]  /*3fc0*/  @!P0 LEA R4, R63, 0x1, 0x1 ;  /* 0x000000013f048811 */ /* 0x000fc600078e08ff */
[----:B------:R-:W-:Y:S02]  /*3fd0*/  @!P0 IMAD R6, R60, 0x8, R1 ;  /* 0x000000083c068824 */ /* 0x000fe400078e0201 */
[----:B------:R-:W-:-:S04]  /*3fe0*/  @!P0 IMAD.WIDE R4, R4, R5, c[0x0][0x198] ;  /* 0x0000660004048625 */ /* 0x000fc800078e0205 */
[----:B------:R-:W-:Y:S01]  /*3ff0*/  IMAD.MOV.U32 R13, RZ, RZ, R3 ;  /* 0x000000ffff0d7224 */ /* 0x000fe200078e0003 */
[----:B------:R-:W2:Y:S03]  /*4000*/  @!P0 LDL.64 R6, [R6] ;  /* 0x0000000006068983 */ /* 0x000ea60000100a00 */
[C---:B------:R-:W-:Y:S01]  /*4010*/  IMAD.WIDE R2, R46.reuse, 0x4, R12 ;  /* 0x000000042e027825 */ /* 0x040fe200078e020c */
        /* <DEDUP_REMOVED lines=75> */
[----:B0-----:R-:W-:Y:S01]  /*44d0*/  HFMA2.MMA R35, R77, R36, RZ ;  /* 0x000000244d237235 */ /* 0x001fe200000000ff */
[----:B------:R-:W-:Y:S01]  /*44e0*/  HADD2 R71, R71, -1028, -1028 ;  /* 0xe404e40447477430 */ /* 0x000fe20000000000 */
[----:B------:R-:W-:-:S04]  /*44f0*/  ISETP.GE.AND P0, PT, R59, 0x2, PT ;  /* 0x000000023b00780c */ /* 0x000fc80003f06270 */
[----:B------:R-:W-:Y:S01]  /*4500*/  HFMA2.MMA R35, R70, R37, R35 ;  /* 0x0000002546237235 */ /* 0x000fe20000000023 */
        /* <DEDUP_REMOVED lines=114> */
[----:B------:R-:W-:Y:S01]  /*4c30*/  HADD2 R79, R32, -1028, -1028 ;  /* 0xe404e404204f7430 */ /* 0x000fe20000000000 */
[----:B------:R-:W-:Y:S01]  /*4c40*/  LOP3.LUT R82, R82, 0x70007, RZ, 0xc0, !PT ;  /* 0x0007000752527812 */ /* 0x000fe200078ec0ff */
[-C--:B------:R-:W-:Y:S01]  /*4c50*/  HFMA2 R65, R75, R36.reuse, RZ.H0_H0 ;  /* 0x000000244b417231 */ /* 0x080fe200000400ff */
[----:B------:R-:W-:Y:S01]  /*4c60*/  LOP3.LUT R84, R84, 0x70007, RZ, 0xc0, !PT ;  /* 0x0007000754547812 */ /* 0x000fe200078ec0ff */
[----:B------:R-:W-:Y:S01]  /*4c70*/  HFMA2 R36, R71, R36, RZ.H0_H0 ;  /* 0x0000002447247231 */ /* 0x000fe200000400ff */
        /* <DEDUP_REMOVED lines=70> */
[----:B------:R-:W-:Y:S01]  /*50e0*/  LOP3.LUT R28, R91, 0x64006400, RZ, 0xfc, !PT ;  /* 0x640064005b1c7812 */ /* 0x000fe200078efcff */
        /* <DEDUP_REMOVED lines=10> */
[-C--:B0-----:R-:W-:Y:S01]  /*5190*/  HFMA2.MMA R94, R91, R36.reuse, R94 ;  /* 0x000000245b5e7235 */ /* 0x081fe2000000005e */
        /* <DEDUP_REMOVED lines=11> */
[----:B------:R-:W-:Y:S01]  /*5250*/  LOP3.LUT R88, R88, 0x64006400, RZ, 0xfc, !PT ;  /* 0x6400640058587812 */ /* 0x000fe200078efcff */
[-C--:B------:R-:W-:Y:S01]  /*5260*/  HFMA2 R29, R15, R37.reuse, R29 ;  /* 0x000000250f1d7231 */ /* 0x080fe2000000001d */
[-C--:B------:R-:W-:Y:S01]  /*5270*/  HFMA2.MMA R28, R4, R38.reuse, R92 ;  /* 0x00000026041c7235 */ /* 0x080fe2000000005c */
[----:B------:R-:W-:Y:S01]  /*5280*/  HFMA2 R37, R13, R37, R30 ;  /* 0x000000250d257231 */ /* 0x000fe2000000001e */
[----:B------:R-:W-:Y:S01]  /*5290*/  HFMA2.MMA R30, R2, R38, R94 ;  /* 0x00000026021e7235 */ /* 0x000fe2000000005e */
[----:B------:R-:W-:-:S02]  /*52a0*/  HADD2 R94, R41, -1028, -1028 ;  /* 0xe404e404295e7430 */ /* 0x000fc40000000000 */
[----:B------:R-:W-:Y:S02]  /*52b0*/  HADD2 R90, R43, -1028, -1028 ;  /* 0xe404e4042b5a7430 */ /* 0x000fe40000000000 */
[-C--:B------:R-:W-:Y:S02]  /*52c0*/  HFMA2 R29, R3, R38.reuse, R29 ;  /* 0x00000026031d7231 */ /* 0x080fe4000000001d */
[-C--:B------:R-:W-:Y:S01]  /*52d0*/  HFMA2.MMA R28, R94, R39.reuse, R28 ;  /* 0x000000275e1c7235 */ /* 0x080fe2000000001c */
[----:B------:R-:W-:Y:S01]  /*52e0*/  HADD2 R92, R42, -1028, -1028 ;  /* 0xe404e4042a5c7430 */ /* 0x000fe20000000000 */
[----:B------:R-:W-:Y:S01]  /*52f0*/  HFMA2.MMA R30, R90, R39, R30 ;  /* 0x000000275a1e7235 */ /* 0x000fe2000000001e */
        /* <DEDUP_REMOVED lines=245> */
.L_x_550:
[----:B0-----:R-:W-:Y:S01]  /*6250*/  IADD3 R63, R63, 0x20, RZ ;  /* 0x000000203f3f7810 */ /* 0x001fe20007ffe0ff */
[----:B------:R-:W-:Y:S01]  /*6260*/  UIADD3 UR4, UR4, 0x40, URZ ;  /* 0x0000004004047890 */ /* 0x000fe2000fffe03f */
[----:B------:R-:W-:Y:S02]  /*6270*/  IMAD.WIDE R2, R46, 0x4, R98 ;  /* 0x000000042e027825 */ /* 0x000fe400078e0262 */
[C---:B------:R-:W-:Y:S02]  /*6280*/  ISETP.GE.AND P0, PT, R63.reuse, c[0x0][0x1b8], PT ;  /* 0x00006e003f007a0c */ /* 0x040fe40003f06270 */
[----:B------:R-:W-:-:S13]  /*6290*/  ISETP.LT.AND P2, PT, R63, R61, PT ;  /* 0x0000003d3f00720c */ /* 0x000fda0003f41270 */
[----:B------:R-:W-:Y:S05]  /*62a0*/  @!P0 BRA P2, `(.L_x_551) ;  /* 0xffffdcc000008947 */ /* 0x000fea000103ffff */
.L_x_549:
[----:B------:R-:W-:-:S04]  /*62b0*/  LEA R62, R62, 0x40, 0x6 ;  /* 0x000000403e3e7811 */ /* 0x000fc800078e30ff */
[----:B------:R-:W-:-:S04]  /*62c0*/  IMNMX R62, R62, c[0x0][0x190], PT ;  /* 0x000064003e3e7a17 */ /* 0x000fc80003800200 */
[----:B------:R-:W-:-:S04]  /*62d0*/  ISETP.GE.AND P0, PT, R63, R62, PT ;  /* 0x0000003e3f00720c */ /* 0x000fc80003f06270 */
[----:B------:R-:W-:-:S13]  /*62e0*/  ISETP.GE.OR P0, PT, R63, c[0x0][0x1bc], P0 ;  /* 0x00006f003f007a0c */ /* 0x000fda0000706670 */
[----:B------:R-:W-:Y:S05]  /*62f0*/  @P0 BRA `(.L_x_552) ;  /* 0x000012f000000947 */ /* 0x000fea0003800000 */
[----:B-----5:R-:W-:-:S05]  /*6300*/  IMAD.MOV.U32 R13, RZ, RZ, c[0x0][0x18c] ;  /* 0x00006300ff0d7624 */ /* 0x020fca00078e00ff */
[----:B------:R-:W-:-:S04]  /*6310*/  SHF.R.S32.HI R0, RZ, 0x1f, R13 ;  /* 0x0000001fff007819 */ /* 0x000fc8000001140d */
[----:B------:R-:W-:Y:S02]  /*6320*/  SHF.L.U64.HI R0, R13, 0x2, R0 ;  /* 0x000000020d007819 */ /* 0x000fe40000010200 */
.L_x_554:
        /* <DEDUP_REMOVED lines=16> */
[----:B------:R-:W-:Y:S01]  /*6430*/  ISETP.GE.AND P0, PT, R59, 0x2, PT ;  /* 0x000000023b00780c */ /* 0x000fe20003f06270 */
[----:B------:R-:W-:-:S02]  /*6440*/  IMAD.MOV.U32 R35, RZ, RZ, 0x2c00 ;  /* 0x00002c00ff237424 */ /* 0x000fc400078e00ff */
[----:B------:R-:W-:Y:S01]  /*6450*/  IMAD.MOV.U32 R62, RZ, RZ, 0x2400 ;  /* 0x00002400ff3e7424 */ /* 0x000fe200078e00ff */
[----:B------:R-:W-:Y:S02]  /*6460*/  PRMT R26, R26, 0x5410, R26 ;  /* 0x000054101a1a7816 */ /* 0x000fe4000000001a */
[C---:B--2---:R-:W-:Y:S02]  /*6470*/  LOP3.LUT R8, R4.reuse, 0xc000c, RZ, 0xc0, !PT ;  /* 0x000c000c04087812 */ /* 0x044fe400078ec0ff */
[----:B------:R-:W-:Y:S02]  /*6480*/  SHF.R.U32.HI R32, RZ, 0x8, R4 ;  /* 0x00000008ff207819 */ /* 0x000fe40000011604 */
[C---:B------:R-:W-:Y:S02]  /*6490*/  LOP3.LUT R9, R4.reuse, 0x300030, RZ, 0xc0, !PT ;  /* 0x0030003004097812 */ /* 0x040fe400078ec0ff */
[C---:B------:R-:W-:Y:S02]  /*64a0*/  LOP3.LUT R34, R4.reuse, 0xc000c0, RZ, 0xc0, !PT ;  /* 0x00c000c004227812 */ /* 0x040fe400078ec0ff */
[----:B------:R-:W-:-:S02]  /*64b0*/  LOP3.LUT R33, R4, 0x30003, RZ, 0xc0, !PT ;  /* 0x0003000304217812 */ /* 0x000fc400078ec0ff */
[C---:B------:R-:W-:Y:S02]  /*64c0*/  LOP3.LUT R4, R5.reuse, 0xc000c, RZ, 0xc0, !PT ;  /* 0x000c000c05047812 */ /* 0x040fe400078ec0ff */
[----:B------:R-:W-:Y:S02]  /*64d0*/  SHF.R.U32.HI R31, RZ, 0x8, R5 ;  /* 0x00000008ff1f7819 */ /* 0x000fe40000011605 */
[C---:B------:R-:W-:Y:S02]  /*64e0*/  LOP3.LUT R10, R5.reuse, 0x300030, RZ, 0xc0, !PT ;  /* 0x00300030050a7812 */ /* 0x040fe400078ec0ff */
[C---:B------:R-:W-:Y:S02]  /*64f0*/  LOP3.LUT R37, R5.reuse, 0xc000c0, RZ, 0xc0, !PT ;  /* 0x00c000c005257812 */ /* 0x040fe400078ec0ff */
[----:B------:R-:W-:Y:S02]  /*6500*/  LOP3.LUT R36, R5, 0x30003, RZ, 0xc0, !PT ;  /* 0x0003000305247812 */ /* 0x000fe400078ec0ff */
[----:B------:R-:W-:-:S02]  /*6510*/  LOP3.LUT R5, R6, 0xc000c, RZ, 0xc0, !PT ;  /* 0x000c000c06057812 */ /* 0x000fc400078ec0ff */
[----:B------:R-:W-:Y:S02]  /*6520*/  SHF.R.U32.HI R28, RZ, 0x8, R6 ;  /* 0x00000008ff1c7819 */ /* 0x000fe40000011606 */
[C---:B------:R-:W-:Y:S02]  /*6530*/  LOP3.LUT R11, R6.reuse, 0x300030, RZ, 0xc0, !PT ;  /* 0x00300030060b7812 */ /* 0x040fe400078ec0ff */
[C---:B------:R-:W-:Y:S02]  /*6540*/  LOP3.LUT R40, R6.reuse, 0xc000c0, RZ, 0xc0, !PT ;  /* 0x00c000c006287812 */ /* 0x040fe400078ec0ff */
[----:B------:R-:W-:Y:S02]  /*6550*/  LOP3.LUT R38, R6, 0x30003, RZ, 0xc0, !PT ;  /* 0x0003000306267812 */ /* 0x000fe400078ec0ff */
[----:B------:R-:W-:Y:S02]  /*6560*/  LOP3.LUT R6, R7, 0xc000c, RZ, 0xc0, !PT ;  /* 0x000c000c07067812 */ /* 0x000fe400078ec0ff */
[----:B------:R-:W-:-:S02]  /*6570*/  SHF.R.U32.HI R30, RZ, 0x8, R7 ;  /* 0x00000008ff1e7819 */ /* 0x000fc40000011607 */
[----:B------:R-:W-:Y:S02]  /*6580*/  LOP3.LUT R14, R4, 0x64006400, RZ, 0xfc, !PT ;  /* 0x64006400040e7812 */ /* 0x000fe400078efcff */
[----:B------:R-:W-:Y:S02]  /*6590*/  LOP3.LUT R16, R5, 0x64006400, RZ, 0xfc, !PT ;  /* 0x6400640005107812 */ /* 0x000fe400078efcff */
[----:B------:R-:W-:Y:S01]  /*65a0*/  LOP3.LUT R18, R6, 0x64006400, RZ, 0xfc, !PT ;  /* 0x6400640006127812 */ /* 0x000fe200078efcff */
[-C--:B------:R-:W-:Y:S01]  /*65b0*/  HFMA2 R14, R14, R26.reuse.H1_H1, -258, -258 ;  /* 0xdc08dc080e0e7431 */ /* 0x080fe2000006001a */
[C---:B------:R-:W-:Y:S01]  /*65c0*/  LOP3.LUT R15, R7.reuse, 0x300030, RZ, 0xc0, !PT ;  /* 0x00300030070f7812 */ /* 0x040fe200078ec0ff */
[-C--:B------:R-:W-:Y:S01]  /*65d0*/  HFMA2 R16, R16, R26.reuse.H1_H1, -258, -258 ;  /* 0xdc08dc0810107431 */ /* 0x080fe2000006001a */
[C---:B------:R-:W-:Y:S01]  /*65e0*/  LOP3.LUT R44, R7.reuse, 0xc000c0, RZ, 0xc0, !PT ;  /* 0x00c000c0072c7812 */ /* 0x040fe200078ec0ff */
[----:B------:R-:W-:Y:S01]  /*65f0*/  HFMA2 R18, R18, R26.H1_H1, -258, -258 ;  /* 0xdc08dc0812127431 */ /* 0x000fe2000006001a */
[----:B------:R-:W-:-:S02]  /*6600*/  LOP3.LUT R42, R7, 0x30003, RZ, 0xc0, !PT ;  /* 0x00030003072a7812 */ /* 0x000fc400078ec0ff */
[----:B------:R-:W-:Y:S02]  /*6610*/  LOP3.LUT R4, R32, 0xc000c, RZ, 0xc0, !PT ;  /* 0x000c000c20047812 */ /* 0x000fe400078ec0ff */
[----:B------:R-:W-:Y:S02]  /*6620*/  LOP3.LUT R5, R31, 0xc000c, RZ, 0xc0, !PT ;  /* 0x000c000c1f057812 */ /* 0x000fe400078ec0ff */
[----:B------:R-:W-:Y:S02]  /*6630*/  LOP3.LUT R6, R28, 0xc000c, RZ, 0xc0, !PT ;  /* 0x000c000c1c067812 */ /* 0x000fe400078ec0ff */
[----:B------:R-:W-:Y:S02]  /*6640*/  LOP3.LUT R7, R30, 0xc000c, RZ, 0xc0, !PT ;  /* 0x000c000c1e077812 */ /* 0x000fe400078ec0ff */
[----:B------:R-:W-:Y:S02]  /*6650*/  LOP3.LUT R8, R8, 0x64006400, RZ, 0xfc, !PT ;  /* 0x6400640008087812 */ /* 0x000fe400078efcff */
[----:B------:R-:W-:-:S02]  /*6660*/  LOP3.LUT R4, R4, 0x64006400, RZ, 0xfc, !PT ;  /* 0x6400640004047812 */ /* 0x000fc400078efcff */
        /* <DEDUP_REMOVED lines=30> */
[----:B------:R-:W1:Y:S01]  /*6850*/  LDS.128 R8, [UR4+0x10] ;  /* 0x00001004ff087984 */ /* 0x000e620008000c00 */
[----:B------:R-:W-:Y:S01]  /*6860*/  HFMA2 R29, R29, R35.H0_H0, -66, -66 ;  /* 0xd420d4201d1d7431 */ /* 0x000fe20000040023 */
[----:B------:R-:W-:-:S02]  /*6870*/  LOP3.LUT R35, R34, 0x64006400, RZ, 0xfc, !PT ;  /* 0x6400640022237812 */ /* 0x000fc400078efcff */
[----:B------:R-:W-:Y:S02]  /*6880*/  LOP3.LUT R36, R32, 0xc000c0, RZ, 0xc0, !PT ;  /* 0x00c000c020247812 */ /* 0x000fe400078ec0ff */
[----:B------:R-:W-:Y:S01]  /*6890*/  LOP3.LUT R41, R38, 0x64006400, RZ, 0xfc, !PT ;  /* 0x6400640026297812 */ /* 0x000fe200078efcff */
[-C--:B------:R-:W-:Y:S01]  /*68a0*/  HFMA2 R34, R35, R62.reuse.H0_H0, -18, -18 ;  /* 0xcc80cc8023227431 */ /* 0x080fe2000004003e */
[----:B------:R-:W-:Y:S02]  /*68b0*/  LOP3.LUT R45, R42, 0x64006400, RZ, 0xfc, !PT ;  /* 0x640064002a2d7812 */ /* 0x000fe400078efcff */
[----:B------:R-:W-:Y:S02]  /*68c0*/  LOP3.LUT R33, R33, 0x64006400, RZ, 0xfc, !PT ;  /* 0x6400640021217812 */ /* 0x000fe400078efcff */
[----:B------:R-:W-:Y:S02]  /*68d0*/  LOP3.LUT R38, R31, 0xc000c0, RZ, 0xc0, !PT ;  /* 0x00c000c01f267812 */ /* 0x000fe400078ec0ff */
[----:B------:R-:W-:Y:S01]  /*68e0*/  LOP3.LUT R42, R30, 0xc000c0, RZ, 0xc0, !PT ;  /* 0x00c000c01e2a7812 */ /* 0x000fe200078ec0ff */
[----:B------:R-:W-:Y:S01]  /*68f0*/  HADD2 R33, R33, -1026, -1026 ;  /* 0xe402e40221217430 */ /* 0x000fe20000000000 */
[----:B------:R-:W-:Y:S01]  /*6900*/  LOP3.LUT R35, R36, 0x64006400, RZ, 0xfc, !PT ;  /* 0x6400640024237812 */ /* 0x000fe200078efcff */
[----:B------:R-:W-:Y:S01]  /*6910*/  HFMA2 R36, R39, R62.H0_H0, -18, -18 ;  /* 0xcc80cc8027247431 */ /* 0x000fe2000004003e */
[----:B------:R-:W-:-:S02]  /*6920*/  LOP3.LUT R43, R40, 0x64006400, RZ, 0xfc, !PT ;  /* 0x64006400282b7812 */ /* 0x000fc400078efcff */
        /* <DEDUP_REMOVED lines=8> */
[----:B------:R-:W-:Y:S01]  /*69b0*/  HADD2 R37, R41, -1026, -1026 ;  /* 0xe402e40229257430 */ /* 0x000fe20000000000 */
[-C--:B0-----:R-:W-:Y:S01]  /*69c0*/  HFMA2.MMA R41, R33, R4.reuse, RZ ;  /* 0x0000000421297235 */ /* 0x081fe200000000ff */
[-C--:B------:R-:W-:Y:S01]  /*69d0*/  HFMA2 R44, R39, R62.reuse.H0_H0, -18, -18 ;  /* 0xcc80cc80272c7431 */ /* 0x080fe2000004003e */
[----:B------:R-:W-:Y:S01]  /*69e0*/  LOP3.LUT R32, R32, 0x30003, RZ, 0xc0, !PT ;  /* 0x0003000320207812 */ /* 0x000fe200078ec0ff */
[----:B------:R-:W-:Y:S01]  /*69f0*/  HADD2 R39, R45, -1026, -1026 ;  /* 0xe402e4022d277430 */ /* 0x000fe20000000000 */
[----:B------:R-:W-:Y:S01]  /*6a00*/  LOP3.LUT R28, R28, 0x30003, RZ, 0xc0, !PT ;  /* 0x000300031c1c7812 */ /* 0x000fe200078ec0ff */
[----:B------:R-:W-:Y:S01]  /*6a10*/  HFMA2 R46, R43, R62.H0_H0, -18, -18 ;  /* 0xcc80cc802b2e7431 */ /* 0x000fe2000004003e */
[----:B------:R-:W-:Y:S01]  /*6a20*/  HFMA2.MMA R45, R37, R4, RZ ;  /* 0x00000004252d7235 */ /* 0x000fe200000000ff */
[-C--:B------:R-:W-:Y:S01]  /*6a30*/  HFMA2 R43, R35, R4.reuse, RZ.H0_H0 ;  /* 0x00000004232b7231 */ /* 0x080fe200000400ff */
[-C--:B------:R-:W-:Y:S01]  /*6a40*/  HFMA2.MMA R41, R12, R5.reuse, R41 ;  /* 0x000000050c297235 */ /* 0x080fe20000000029 */
[----:B------:R-:W-:Y:S01]  /*6a50*/  HFMA2 R4, R39, R4, RZ.H0_H0 ;  /* 0x0000000427047231 */ /* 0x000fe200000400ff */
[----:B------:R-:W-:Y:S01]  /*6a60*/  LOP3.LUT R28, R28, 0x64006400, RZ, 0xfc, !PT ;  /* 0x640064001c1c7812 */ /* 0x000fe200078efcff */
[----:B------:R-:W-:Y:S01]  /*6a70*/  HFMA2 R40, R47, R62.H0_H0, -18, -18 ;  /* 0xcc80cc802f287431 */ /* 0x000fe2000004003e */
[----:B------:R-:W-:Y:S01]  /*6a80*/  HFMA2.MMA R45, R16, R5, R45 ;  /* 0x00000005102d7235 */ /* 0x000fe2000000002d */
[-C--:B------:R-:W-:Y:S01]  /*6a90*/  HFMA2 R4, R18, R5.reuse, R4 ;  /* 0x0000000512047231 */ /* 0x080fe20000000004 */
[-C--:B------:R-:W-:Y:S01]  /*6aa0*/  HFMA2.MMA R41, R15, R6.reuse, R41 ;  /* 0x000000060f297235 */ /* 0x080fe20000000029 */
[----:B------:R-:W-:Y:S01]  /*6ab0*/  HFMA2 R43, R14, R5, R43 ;  /* 0x000000050e2b7231 */ /* 0x000fe2000000002b */
[----:B------:R-:W-:Y:S01]  /*6ac0*/  LOP3.LUT R30, R30, 0x30003, RZ, 0xc0, !PT ;  /* 0x000300031e1e7812 */ /* 0x000fe200078ec0ff */
[-C--:B------:R-:W-:Y:S01]  /*6ad0*/  HFMA2 R47, R21, R6.reuse, R4 ;  /* 0x00000006152f7231 */ /* 0x080fe20000000004 */
[----:B------:R-:W-:Y:S01]  /*6ae0*/  LOP3.LUT R4, R31, 0x30003, RZ, 0xc0, !PT ;  /* 0x000300031f047812 */ /* 0x000fe200078ec0ff */
[----:B------:R-:W-:Y:S01]  /*6af0*/  HFMA2.MMA R45, R19, R6, R45 ;  /* 0x00000006132d7235 */ /* 0x000fe2000000002d */
[----:B------:R-:W-:Y:S01]  /*6b00*/  LOP3.LUT R31, R32, 0x64006400, RZ, 0xfc, !PT ;  /* 0x64006400201f7812 */ /* 0x000fe200078efcff */
[----:B------:R-:W-:Y:S01]  /*6b10*/  HFMA2 R43, R17, R6, R43 ;  /* 0x00000006112b7231 */ /* 0x000fe2000000002b */
[-C--:B------:R-:W-:Y:S01]  /*6b20*/  HFMA2.MMA R5, R34, R7.reuse, R41 ;  /* 0x0000000722057235 */ /* 0x080fe20000000029 */
[----:B------:R-:W-:Y:S01]  /*6b30*/  LOP3.LUT R4, R4, 0x64006400, RZ, 0xfc, !PT ;  /* 0x6400640004047812 */ /* 0x000fe200078efcff */
[-C--:B------:R-:W-:Y:S01]  /*6b40*/  HFMA2 R47, R40, R7.reuse, R47 ;  /* 0x00000007282f7231 */ /* 0x080fe2000000002f */
[----:B------:R-:W-:Y:S01]  /*6b50*/  HFMA2.MMA R32, R38, R7, R45 ;  /* 0x0000000726207235 */ /* 0x000fe2000000002d */
[----:B------:R-:W-:Y:S01]  /*6b60*/  HADD2 R31, R31, -1026, -1026 ;  /* 0xe402e4021f1f7430 */ /* 0x000fe20000000000 */
[----:B------:R-:W-:Y:S01]  /*6b70*/  LOP3.LUT R30, R30, 0x64006400, RZ, 0xfc, !PT ;  /* 0x640064001e1e7812 */ /* 0x000fe200078efcff */
[----:B------:R-:W-:-:S02]  /*6b80*/  HFMA2 R6, R36, R7, R43 ;  /* 0x0000000724067231 */ /* 0x000fc4000000002b */
[----:B------:R-:W-:Y:S02]  /*6b90*/  HADD2 R43, R28, -1026, -1026 ;  /* 0xe402e4021c2b7430 */ /* 0x000fe40000000000 */
[-C--:B-1----:R-:W-:Y:S01]  /*6ba0*/  HFMA2.MMA R5, R31, R8.reuse, R5 ;  /* 0x000000081f057235 */ /* 0x082fe20000000005 */
[----:B------:R-:W-:Y:S02]  /*6bb0*/  HADD2 R41, R4, -1026, -1026 ;  /* 0xe402e40204297430 */ /* 0x000fe40000000000 */
[----:B------:R-:W-:Y:S01]  /*6bc0*/  HADD2 R45, R30, -1026, -1026 ;  /* 0xe402e4021e2d7430 */ /* 0x000fe20000000000 */
[----:B------:R-:W-:Y:S01]  /*6bd0*/  HFMA2.MMA R32, R43, R8, R32 ;  /* 0x000000082b207235 */ /* 0x000fe20000000020 */
[-C--:B------:R-:W-:Y:S01]  /*6be0*/  HFMA2 R6, R41, R8.reuse, R6 ;  /* 0x0000000829067231 */ /* 0x080fe20000000006 */
[-C--:B------:R-:W-:Y:S01]  /*6bf0*/  HFMA2.MMA R5, R20, R9.reuse, R5 ;  /* 0x0000000914057235 */ /* 0x080fe20000000005 */
[----:B------:R-:W-:Y:S02]  /*6c00*/  HFMA2 R47, R45, R8, R47 ;  /* 0x000000082d2f7231 */ /* 0x000fe4000000002f */
[-C--:B------:R-:W-:Y:S01]  /*6c10*/  HFMA2 R6, R22, R9.reuse, R6 ;  /* 0x0000000916067231 */ /* 0x080fe20000000006 */
[----:B------:R-:W-:Y:S01]  /*6c20*/  HFMA2.MMA R32, R24, R9, R32 ;  /* 0x0000000918207235 */ /* 0x000fe20000000020 */
[----:B------:R-:W-:Y:S01]  /*6c30*/  HFMA2 R47, R26, R9, R47 ;  /* 0x000000091a2f7231 */ /* 0x000fe2000000002f */
[----:B------:R-:W-:Y:S01]  /*6c40*/  HFMA2.MMA R5, R23, R10, R5 ;  /* 0x0000000a17057235 */ /* 0x000fe20000000005 */
[----:B------:R-:W-:-:S02]  /*6c50*/  HFMA2 R6, R25, R10, R6 ;  /* 0x0000000a19067231 */ /* 0x000fc40000000006 */
[----:B------:R-:W-:Y:S01]  /*6c60*/  HFMA2 R62, R49, R62.H0_H0, -18, -18 ;  /* 0xcc80cc80313e7431 */ /* 0x000fe2000004003e */
[----:B------:R-:W-:Y:S01]  /*6c70*/  HFMA2.MMA R32, R27, R10, R32 ;  /* 0x0000000a1b207235 */ /* 0x000fe20000000020 */
[----:B------:R-:W-:Y:S01]  /*6c80*/  HFMA2 R47, R29, R10, R47 ;  /* 0x0000000a1d2f7231 */ /* 0x000fe2000000002f */
[-C--:B------:R-:W-:Y:S01]  /*6c90*/  HFMA2.MMA R5, R42, R11.reuse, R5 ;  /* 0x0000000b2a057235 */ /* 0x080fe20000000005 */
[-C--:B------:R-:W-:Y:S02]  /*6ca0*/  HFMA2 R6, R44, R11.reuse, R6 ;  /* 0x0000000b2c067231 */ /* 0x080fe40000000006 */
[----:B------:R-:W-:Y:S01]  /*6cb0*/  HFMA2 R47, R62, R11, R47 ;  /* 0x0000000b3e2f7231 */ /* 0x000fe2000000002f */
[----:B------:R-:W-:Y:S01]  /*6cc0*/  HFMA2.MMA R32, R46, R11, R32 ;  /* 0x0000000b2e207235 */ /* 0x000fe20000000020 */
[----:B------:R-:W-:Y:S02]  /*6cd0*/  HADD2 R6, R6.H0_H0, R6.H1_H1 ;  /* 0x3000000606067230 */ /* 0x000fe40000000800 */
[----:B------:R-:W-:-:S03]  /*6ce0*/  HADD2 R47, R47.H0_H0, R47.H1_H1 ;  /* 0x3000002f2f2f7230 */ /* 0x000fc60000000800 */
[----:B------:R-:W-:-:S04]  /*6cf0*/  HADD2 R5, R5.H0_H0, R5.H1_H1 ;  /* 0x3000000505057230 */ /* 0x000fc80000000800 */
        /* <DEDUP_REMOVED lines=136> */
.L_x_553:
[----:B------:R-:W-:Y:S01]  /*7580*/  IADD3 R63, R63, 0x10, RZ ;  /* 0x000000103f3f7810 */ /* 0x000fe20007ffe0ff */
[----:B------:R-:W-:Y:S01]  /*7590*/  UIADD3 UR4, UR4, 0x20, URZ ;  /* 0x0000002004047890 */ /* 0x000fe2000fffe03f */
[----:B------:R-:W-:Y:S02]  /*75a0*/  LEA R2, P2, R13, R2, 0x2 ;  /* 0x000000020d027211 */ /* 0x000fe400078410ff */
[C---:B------:R-:W-:Y:S02]  /*75b0*/  ISETP.GE.AND P0, PT, R63.reuse, c[0x0][0x1bc], PT ;  /* 0x00006f003f007a0c */ /* 0x040fe40003f06270 */
[----:B------:R-:W-:Y:S01]  /*75c0*/  ISETP.LT.AND P3, PT, R63, R61, PT ;  /* 0x0000003d3f00720c */ /* 0x000fe20003f61270 */
[----:B------:R-:W-:-:S12]  /*75d0*/  IMAD.X R3, R3, 0x1, R0, P2 ;  /* 0x0000000103037824 */ /* 0x000fd800010e0600 */
[----:B------:R-:W-:Y:S05]  /*75e0*/  @!P0 BRA P3, `(.L_x_554) ;  /* 0xffffed4000008947 */ /* 0x000fea000183ffff */
.L_x_552:
        /* <DEDUP_REMOVED lines=16> */
.L_x_558:
[----:B------:R-:W0:Y:S02]  /*76f0*/  LDS R4, [R0] ;  /* 0x0000000000047984 */ /* 0x000e240000000800 */
[----:B0-----:R-:W-:-:S06]  /*7700*/  HADD2 R5, R4, R58 ;  /* 0x0000003a04057230 */ /* 0x001fcc0000000000 */
[----:B------:R-:W0:Y:S02]  /*7710*/  ATOMS.CAST.SPIN R5, [R0], R4, R5 ;  /* 0x000000040005738d */ /* 0x000e240001800005 */
[----:B0-----:R-:W-:-:S13]  /*7720*/  ISETP.EQ.U32.AND P0, PT, R5, 0x1, PT ;  /* 0x000000010500780c */ /* 0x001fda0003f02070 */
[----:B------:R-:W-:Y:S05]  /*7730*/  @!P0 BRA `(.L_x_558) ;  /* 0xffffffb000008947 */ /* 0x000fea000383ffff */
[----:B------:R-:W-:Y:S05]  /*7740*/  BRA `(.L_x_556) ;  /* 0x0000003000007947 */ /* 0x000fea0003800000 */
.L_x_557:
[----:B------:R-:W2:Y:S02]  /*7750*/  LD.E R0, [R2.64] ;  /* 0x0000000602007980 */ /* 0x000ea4000c101900 */
[----:B--2---:R-:W-:-:S05]  /*7760*/  IMAD.IADD R5, R58, 0x1, R0 ;  /* 0x000000013a057824 */ /* 0x004fca00078e0200 */
[----:B------:R0:W-:Y:S02]  /*7770*/  ST.E [R2.64], R5 ;  /* 0x0000000502007985 */ /* 0x0001e4000c101906 */
.L_x_556:
[----:B------:R-:W-:Y:S05]  /*7780*/  BSYNC B0 ;  /* 0x0000000000007941 */ /* 0x000fea0003800000 */
.L_x_555:
[----:B------:R-:W2:Y:S01]  /*7790*/  ATOM.E.ADD.F16x2.RN.STRONG.GPU P0, RZ, [R2.64+0x4], R57 ;  /* 0x0000043902ff798a */ /* 0x000ea2000810e9c6 */
[----:B------:R-:W-:Y:S01]  /*77a0*/  BSSY B0, `(.L_x_559) ;  /* 0x000000f000007945 */ /* 0x000fe20003800000 */
[----:B--2---:R-:W-:Y:S05]  /*77b0*/  @P0 BRA `(.L_x_560) ;  /* 0x000000d000000947 */ /* 0x004fea0003800000 */
[----:B------:R-:W1:Y:S02]  /*77c0*/  QSPC.E.S P0, RZ, [R2+0x4] ;  /* 0x0000040002ff73aa */ /* 0x000e640000000500 */
[----:B-1----:R-:W-:Y:S05]  /*77d0*/  @!P0 BRA `(.L_x_561) ;  /* 0x0000008000008947 */ /* 0x002fea0003800000 */
[----:B------:R-:W-:-:S04]  /*77e0*/  IADD3 R0, R2, 0x4, RZ ;  /* 0x0000000402007810 */ /* 0x000fc80007ffe0ff */
[----:B------:R-:W-:-:S05]  /*77f0*/  LOP3.LUT R0, R0, 0xffffff, RZ, 0xc0, !PT ;  /* 0x00ffffff00007812 */ /* 0x000fca00078ec0ff */
.L_x_562:
[----:B------:R-:W1:Y:S02]  /*7800*/  LDS R4, [R0] ;  /* 0x0000000000047984 */ /* 0x000e640000000800 */
[----:B01----:R-:W-:-:S10]  /*7810*/  HFMA2.MMA R5, R4, 1, 1, R57 ;  /* 0x3c003c0004057835 */ /* 0x003fd40000000039 */
[----:B------:R-:W0:Y:S02]  /*7820*/  ATOMS.CAST.SPIN R5, [R0], R4, R5 ;  /* 0x000000040005738d */ /* 0x000e240001800005 */
[----:B0-----:R-:W-:-:S13]  /*7830*/  ISETP.EQ.U32.AND P0, PT, R5, 0x1, PT ;  /* 0x000000010500780c */ /* 0x001fda0003f02070 */
[----:B------:R-:W-:Y:S05]  /*7840*/  @!P0 BRA `(.L_x_562) ;  /* 0xffffffb000008947 */ /* 0x000fea000383ffff */
[----:B------:R-:W-:Y:S05]  /*7850*/  BRA `(.L_x_560) ;  /* 0x0000003000007947 */ /* 0x000fea0003800000 */
.L_x_561:
[----:B------:R-:W2:Y:S02]  /*7860*/  LD.E R0, [R2.64+0x4] ;  /* 0x0000040602007980 */ /* 0x000ea4000c101900 */
[----:B0-2---:R-:W-:-:S05]  /*7870*/  IMAD.IADD R5, R57, 0x1, R0 ;  /* 0x0000000139057824 */ /* 0x005fca00078e0200 */
[----:B------:R0:W-:Y:S02]  /*7880*/  ST.E [R2.64+0x4], R5 ;  /* 0x0000040502007985 */ /* 0x0001e4000c101906 */
.L_x_560:
[----:B------:R-:W-:Y:S05]  /*7890*/  BSYNC B0 ;  /* 0x0000000000007941 */ /* 0x000fea0003800000 */
.L_x_559:
        /* <DEDUP_REMOVED lines=9> */
.L_x_566:
[----:B------:R-:W0:Y:S02]  /*7930*/  LDS R4, [R0] ;  /* 0x0000000000047984 */ /* 0x000e240000000800 */
[----:B0-----:R-:W-:-:S06]  /*7940*/  HADD2 R5, R4, R56 ;  /* 0x0000003804057230 */ /* 0x001fcc0000000000 */
[----:B------:R-:W0:Y:S02]  /*7950*/  ATOMS.CAST.SPIN R5, [R0], R4, R5 ;  /* 0x000000040005738d */ /* 0x000e240001800005 */
[----:B0-----:R-:W-:-:S13]  /*7960*/  ISETP.EQ.U32.AND P0, PT, R5, 0x1, PT ;  /* 0x000000010500780c */ /* 0x001fda0003f02070 */
[----:B------:R-:W-:Y:S05]  /*7970*/  @!P0 BRA `(.L_x_566) ;  /* 0xffffffb000008947 */ /* 0x000fea000383ffff */
[----:B------:R-:W-:Y:S05]  /*7980*/  BRA `(.L_x_564) ;  /* 0x0000003000007947 */ /* 0x000fea0003800000 */
.L_x_565:
[----:B------:R-:W2:Y:S02]  /*7990*/  LD.E R0, [R2.64] ;  /* 0x0000000602007980 */ /* 0x000ea4000c101900 */
[----:B--2---:R-:W-:-:S05]  /*79a0*/  IMAD.IADD R5, R56, 0x1, R0 ;  /* 0x0000000138057824 */ /* 0x004fca00078e0200 */
[----:B------:R0:W-:Y:S02]  /*79b0*/  ST.E [R2.64], R5 ;  /* 0x0000000502007985 */ /* 0x0001e4000c101906 */
.L_x_564:
[----:B------:R-:W-:Y:S05]  /*79c0*/  BSYNC B0 ;  /* 0x0000000000007941 */ /* 0x000fea0003800000 */
.L_x_563:
[----:B------:R-:W2:Y:S01]  /*79d0*/  ATOM.E.ADD.F16x2.RN.STRONG.GPU P0, RZ, [R2.64+0x4], R55 ;  /* 0x0000043702ff798a */ /* 0x000ea2000810e9c6 */
[----:B------:R-:W-:Y:S01]  /*79e0*/  BSSY B0, `(.L_x_567) ;  /* 0x000000f000007945 */ /* 0x000fe20003800000 */
[----:B--2---:R-:W-:Y:S05]  /*79f0*/  @P0 BRA `(.L_x_568) ;  /* 0x000000d000000947 */ /* 0x004fea0003800000 */
[----:B------:R-:W1:Y:S02]  /*7a00*/  QSPC.E.S P0, RZ, [R2+0x4] ;  /* 0x0000040002ff73aa */ /* 0x000e640000000500 */
[----:B-1----:R-:W-:Y:S05]  /*7a10*/  @!P0 BRA `(.L_x_569) ;  /* 0x0000008000008947 */ /* 0x002fea0003800000 */
[----:B------:R-:W-:-:S04]  /*7a20*/  IADD3 R0, R2, 0x4, RZ ;  /* 0x0000000402007810 */ /* 0x000fc80007ffe0ff */
[----:B------:R-:W-:-:S05]  /*7a30*/  LOP3.LUT R0, R0, 0xffffff, RZ, 0xc0, !PT ;  /* 0x00ffffff00007812 */ /* 0x000fca00078ec0ff */
.L_x_570:
[----:B------:R-:W1:Y:S02]  /*7a40*/  LDS R4, [R0] ;  /* 0x0000000000047984 */ /* 0x000e640000000800 */
[----:B01----:R-:W-:-:S10]  /*7a50*/  HFMA2.MMA R5, R4, 1, 1, R55 ;  /* 0x3c003c0004057835 */ /* 0x003fd40000000037 */
[----:B------:R-:W0:Y:S02]  /*7a60*/  ATOMS.CAST.SPIN R5, [R0], R4, R5 ;  /* 0x000000040005738d */ /* 0x000e240001800005 */
[----:B0-----:R-:W-:-:S13]  /*7a70*/  ISETP.EQ.U32.AND P0, PT, R5, 0x1, PT ;  /* 0x000000010500780c */ /* 0x001fda0003f02070 */
[----:B------:R-:W-:Y:S05]  /*7a80*/  @!P0 BRA `(.L_x_570) ;  /* 0xffffffb000008947 */ /* 0x000fea000383ffff */
[----:B------:R-:W-:Y:S05]  /*7a90*/  BRA `(.L_x_568) ;  /* 0x0000003000007947 */ /* 0x000fea0003800000 */
.L_x_569:
[----:B------:R-:W2:Y:S02]  /*7aa0*/  LD.E R0, [R2.64+0x4] ;  /* 0x0000040602007980 */ /* 0x000ea4000c101900 */
[----:B0-2---:R-:W-:-:S05]  /*7ab0*/  IMAD.IADD R5, R55, 0x1, R0 ;  /* 0x0000000137057824 */ /* 0x005fca00078e0200 */
[----:B------:R0:W-:Y:S02]  /*7ac0*/  ST.E [R2.64+0x4], R5 ;  /* 0x0000040502007985 */ /* 0x0001e4000c101906 */
.L_x_568:
[----:B------:R-:W-:Y:S05]  /*7ad0*/  BSYNC B0 ;  /* 0x0000000000007941 */ /* 0x000fea0003800000 */
.L_x_567:
        /* <DEDUP_REMOVED lines=9> */
.L_x_574:
[----:B------:R-:W0:Y:S02]  /*7b70*/  LDS R4, [R0] ;  /* 0x0000000000047984 */ /* 0x000e240000000800 */
[----:B0-----:R-:W-:-:S06]  /*7b80*/  HADD2 R5, R4, R54 ;  /* 0x0000003604057230 */ /* 0x001fcc0000000000 */
[----:B------:R-:W0:Y:S02]  /*7b90*/  ATOMS.CAST.SPIN R5, [R0], R4, R5 ;  /* 0x000000040005738d */ /* 0x000e240001800005 */
[----:B0-----:R-:W-:-:S13]  /*7ba0*/  ISETP.EQ.U32.AND P0, PT, R5, 0x1, PT ;  /* 0x000000010500780c */ /* 0x001fda0003f02070 */
[----:B------:R-:W-:Y:S05]  /*7bb0*/  @!P0 BRA `(.L_x_574) ;  /* 0xffffffb000008947 */ /* 0x000fea000383ffff */
[----:B------:R-:W-:Y:S05]  /*7bc0*/  BRA `(.L_x_572) ;  /* 0x0000003000007947 */ /* 0x000fea0003800000 */
.L_x_573:
[----:B------:R-:W2:Y:S02]  /*7bd0*/  LD.E R0, [R2.64] ;  /* 0x0000000602007980 */ /* 0x000ea4000c101900 */
[----:B--2---:R-:W-:-:S05]  /*7be0*/  IMAD.IADD R5, R54, 0x1, R0 ;  /* 0x0000000136057824 */ /* 0x004fca00078e0200 */
[----:B------:R0:W-:Y:S02]  /*7bf0*/  ST.E [R2.64], R5 ;  /* 0x0000000502007985 */ /* 0x0001e4000c101906 */
.L_x_572:
[----:B------:R-:W-:Y:S05]  /*7c00*/  BSYNC B0 ;  /* 0x0000000000007941 */ /* 0x000fea0003800000 */
.L_x_571:
[----:B------:R-:W2:Y:S01]  /*7c10*/  ATOM.E.ADD.F16x2.RN.STRONG.GPU P0, RZ, [R2.64+0x4], R53 ;  /* 0x0000043502ff798a */ /* 0x000ea2000810e9c6 */
[----:B------:R-:W-:Y:S01]  /*7c20*/  BSSY B0, `(.L_x_575) ;  /* 0x000000f000007945 */ /* 0x000fe20003800000 */
[----:B--2---:R-:W-:Y:S05]  /*7c30*/  @P0 BRA `(.L_x_576) ;  /* 0x000000d000000947 */ /* 0x004fea0003800000 */
[----:B------:R-:W1:Y:S02]  /*7c40*/  QSPC.E.S P0, RZ, [R2+0x4] ;  /* 0x0000040002ff73aa */ /* 0x000e640000000500 */
[----:B-1----:R-:W-:Y:S05]  /*7c50*/  @!P0 BRA `(.L_x_577) ;  /* 0x0000008000008947 */ /* 0x002fea0003800000 */
[----:B------:R-:W-:-:S04]  /*7c60*/  IADD3 R0, R2, 0x4, RZ ;  /* 0x0000000402007810 */ /* 0x000fc80007ffe0ff */
[----:B------:R-:W-:-:S05]  /*7c70*/  LOP3.LUT R0, R0, 0xffffff, RZ, 0xc0, !PT ;  /* 0x00ffffff00007812 */ /* 0x000fca00078ec0ff */
.L_x_578:
[----:B------:R-:W1:Y:S02]  /*7c80*/  LDS R4, [R0] ;  /* 0x0000000000047984 */ /* 0x000e640000000800 */
[----:B01----:R-:W-:-:S10]  /*7c90*/  HFMA2.MMA R5, R4, 1, 1, R53 ;  /* 0x3c003c0004057835 */ /* 0x003fd40000000035 */
[----:B------:R-:W0:Y:S02]  /*7ca0*/  ATOMS.CAST.SPIN R5, [R0], R4, R5 ;  /* 0x000000040005738d */ /* 0x000e240001800005 */
[----:B0-----:R-:W-:-:S13]  /*7cb0*/  ISETP.EQ.U32.AND P0, PT, R5, 0x1, PT ;  /* 0x000000010500780c */ /* 0x001fda0003f02070 */
[----:B------:R-:W-:Y:S05]  /*7cc0*/  @!P0 BRA `(.L_x_578) ;  /* 0xffffffb000008947 */ /* 0x000fea000383ffff */
[----:B------:R-:W-:Y:S05]  /*7cd0*/  BRA `(.L_x_576) ;  /* 0x0000003000007947 */ /* 0x000fea0003800000 */
.L_x_577:
[----:B------:R-:W2:Y:S02]  /*7ce0*/  LD.E R0, [R2.64+0x4] ;  /* 0x0000040602007980 */ /* 0x000ea4000c101900 */
[----:B0-2---:R-:W-:-:S05]  /*7cf0*/  IMAD.IADD R5, R53, 0x1, R0 ;  /* 0x0000000135057824 */ /* 0x005fca00078e0200 */
[----:B------:R0:W-:Y:S02]  /*7d00*/  ST.E [R2.64+0x4], R5 ;  /* 0x0000040502007985 */ /* 0x0001e4000c101906 */
.L_x_576:
[----:B------:R-:W-:Y:S05]  /*7d10*/  BSYNC B0 ;  /* 0x0000000000007941 */ /* 0x000fea0003800000 */
.L_x_575:
        /* <DEDUP_REMOVED lines=9> */
.L_x_582:
[----:B------:R-:W0:Y:S02]  /*7db0*/  LDS R4, [R0] ;  /* 0x0000000000047984 */ /* 0x000e240000000800 */
[----:B0-----:R-:W-:-:S06]  /*7dc0*/  HADD2 R5, R4, R52 ;  /* 0x0000003404057230 */ /* 0x001fcc0000000000 */
[----:B------:R-:W0:Y:S02]  /*7dd0*/  ATOMS.CAST.SPIN R5, [R0], R4, R5 ;  /* 0x000000040005738d */ /* 0x000e240001800005 */
[----:B0-----:R-:W-:-:S13]  /*7de0*/  ISETP.EQ.U32.AND P0, PT, R5, 0x1, PT ;  /* 0x000000010500780c */ /* 0x001fda0003f02070 */
[----:B------:R-:W-:Y:S05]  /*7df0*/  @!P0 BRA `(.L_x_582) ;  /* 0xffffffb000008947 */ /* 0x000fea000383ffff */
[----:B------:R-:W-:Y:S05]  /*7e00*/  BRA `(.L_x_580) ;  /* 0x0000003000007947 */ /* 0x000fea0003800000 */
.L_x_581:
[----:B------:R-:W2:Y:S02]  /*7e10*/  LD.E R0, [R2.64] ;  /* 0x0000000602007980 */ /* 0x000ea4000c101900 */
[----:B--2---:R-:W-:-:S05]  /*7e20*/  IMAD.IADD R5, R52, 0x1, R0 ;  /* 0x0000000134057824 */ /* 0x004fca00078e0200 */
[----:B------:R0:W-:Y:S02]  /*7e30*/  ST.E [R2.64], R5 ;  /* 0x0000000502007985 */ /* 0x0001e4000c101906 */
.L_x_580:
[----:B------:R-:W-:Y:S05]  /*7e40*/  BSYNC B0 ;  /* 0x0000000000007941 */ /* 0x000fea0003800000 */
.L_x_579:
[----:B------:R-:W2:Y:S02]  /*7e50*/  ATOM.E.ADD.F16x2.RN.STRONG.GPU P0, RZ, [R2.64+0x4], R50 ;  /* 0x0000043202ff798a */ /* 0x000ea4000810e9c6 */
[----:B--2---:R-:W-:Y:S05]  /*7e60*/  @P0 EXIT ;  /* 0x000000000000094d */ /* 0x004fea0003800000 */
[----:B------:R-:W1:Y:S02]  /*7e70*/  QSPC.E.S P0, RZ, [R2+0x4] ;  /* 0x0000040002ff73aa */ /* 0x000e640000000500 */
[----:B-1----:R-:W-:Y:S05]  /*7e80*/  @!P0 BRA `(.L_x_583) ;  /* 0x0000008000008947 */ /* 0x002fea0003800000 */
[----:B0-----:R-:W-:-:S04]  /*7e90*/  IADD3 R2, R2, 0x4, RZ ;  /* 0x0000000402027810 */ /* 0x001fc80007ffe0ff */
[----:B------:R-:W-:-:S05]  /*7ea0*/  LOP3.LUT R2, R2, 0xffffff, RZ, 0xc0, !PT ;  /* 0x00ffffff02027812 */ /* 0x000fca00078ec0ff */
.L_x_584:
[----:B------:R-:W0:Y:S02]  /*7eb0*/  LDS R4, [R2] ;  /* 0x0000000002047984 */ /* 0x000e240000000800 */
[----:B0-----:R-:W-:-:S10]  /*7ec0*/  HFMA2.MMA R5, R4, 1, 1, R50 ;  /* 0x3c003c0004057835 */ /* 0x001fd40000000032 */
[----:B------:R-:W0:Y:S02]  /*7ed0*/  ATOMS.CAST.SPIN R5, [R2], R4, R5 ;  /* 0x000000040205738d */ /* 0x000e240001800005 */
[----:B0-----:R-:W-:-:S13]  /*7ee0*/  ISETP.EQ.U32.AND P0, PT, R5, 0x1, PT ;  /* 0x000000010500780c */ /* 0x001fda0003f02070 */
[----:B------:R-:W-:Y:S05]  /*7ef0*/  @!P0 BRA `(.L_x_584) ;  /* 0xffffffb000008947 */ /* 0x000fea000383ffff */
[----:B------:R-:W-:Y:S05]  /*7f00*/  EXIT ;  /* 0x000000000000794d */ /* 0x000fea0003800000 */
.L_x_583:
[----:B------:R-:W2:Y:S02]  /*7f10*/  LD.E R0, [R2.64+0x4] ;  /* 0x0000040602007980 */ /* 0x000ea4000c101900 */
[----:B0-2---:R-:W-:-:S05]  /*7f20*/  IMAD.IADD R5, R50, 0x1, R0 ;  /* 0x0000000132057824 */ /* 0x005fca00078e0200 */
[----:B------:R-:W-:Y:S01]  /*7f30*/  ST.E [R2.64+0x4], R5 ;  /* 0x0000040502007985 */ /* 0x000fe2000c101906 */
[----:B------:R-:W-:Y:S05]  /*7f40*/  EXIT ;  /* 0x000000000000794d */ /* 0x000fea0003800000 */
.L_x_585:
        /* <DEDUP_REMOVED lines=11> */
.L_x_3724:


//--------------------- .text._Z23gemm_half_q_half_kernelILi4ELi128ELb0ELb0ELi64EEvPK6__halfPKjS4_S2_PS0_iiiiPKtS7_iiiiiibS2_i --------------------------
	.section	.text._Z23gemm_half_q_half_kernelILi4ELi128ELb0ELb0ELi64EEvPK6__halfPKjS4_S2_PS0_iiiiPKtS7_iiiiiibS2_i,"ax",@progbits
	.sectioninfo	@"SHI_REGISTERS=68"
	.align	128
        .global         _Z23gemm_half_q_half_kernelILi4ELi128ELb0ELb0ELi64EEvPK6__halfPKjS4_S2_PS0_iiiiPKtS7_iiiiiibS2_i
        .type           _Z23gemm_half_q_half_kernelILi4ELi128ELb0ELb0ELi64EEvPK6__halfPKjS4_S2_PS0_iiiiPKtS7_iiiiiibS2_i,@function
        .size           _Z23gemm_half_q_half_kernelILi4ELi128ELb0ELb0ELi64EEvPK6__halfPKjS4_S2_PS0_iiiiPKtS7_iiiiiibS2_i,(.L_x_3725 - _Z23gemm_half_q_half_kernelILi4ELi128ELb0ELb0ELi64EEvPK6__halfPKjS4_S2_PS0_iiiiPKtS7_iiiiiibS2_i)
        .other          _Z23gemm_half_q_half_kernelILi4ELi128ELb0ELb0ELi64EEvPK6__halfPKjS4_S2_PS0_iiiiPKtS7_iiiiiibS2_i,@"STO_CUDA_ENTRY STV_DEFAULT"
_Z23gemm_half_q_half_kernelILi4ELi128ELb0ELb0ELi64EEvPK6__halfPKjS4_S2_PS0_iiiiPKtS7_iiiiiibS2_i:
.text._Z23gemm_half_q_half_kernelILi4ELi128ELb0ELb0ELi64EEvPK6__halfPKjS4_S2_PS0_iiiiPKtS7_iiiiiibS2_i:
        /* <DEDUP_REMOVED lines=33> */
[----:B------:R-:W-:-:S04]  /*0210*/  LEA R6, P0, R8, c[0x0][0x160], 0x1 ;  /* 0x0000580008067a11 */ /* 0x000fc800078008ff */
[----:B------:R-:W-:Y:S02]  /*0220*/  LEA.HI.X R7, R8, c[0x0][0x164], R7, 0x1, P0 ;  /* 0x0000590008077a11 */ /* 0x000fe400000f0c07 */
[----:B------:R-:W-:Y:S02]  /*0230*/  PLOP3.LUT P0, PT, PT, PT, PT, 0x80, 0x0 ;  /* 0x000000000000781c */ /* 0x000fe40003f0f070 */
[----:B------:R-:W-:Y:S01]  /*0240*/  SHF.L.U32 R8, R3, 0x1, RZ ;  /* 0x0000000103087819 */ /* 0x000fe200000006ff */
[----:B------:R-:W-:Y:S05]  /*0250*/  @!P2 BRA `(.L_x_589) ;  /* 0x000001300000a947 */ /* 0x000fea0003800000 */
[----:B------:R-:W-:Y:S02]  /*0260*/  PLOP3.LUT P0, PT, PT, PT, PT, 0x8, 0x0 ;  /* 0x000000000000781c */ /* 0x000fe40003f0e170 */
[----:B------:R-:W-:-:S03]  /*0270*/  IADD3 R16, R20, -0x3, RZ ;  /* 0xfffffffd14107810 */ /* 0x000fc60007ffe0ff */
.L_x_590:
        /* <DEDUP_REMOVED lines=17> */
.L_x_589:
        /* <DEDUP_REMOVED lines=17> */
.L_x_588:
[----:B------:R-:W-:Y:S01]  /*04a0*/  IMAD R8, R4, c[0x0][0x190], RZ ;  /* 0x0000640004087a24 */ /* 0x000fe200078e02ff */
[----:B------:R-:W-:Y:S01]  /*04b0*/  ISETP.GT.AND P2, PT, R20, 0x3, PT ;  /* 0x000000031400780c */ /* 0x000fe20003f44270 */
[----:B------:R-:W-:-:S03]  /*04c0*/  HFMA2.MMA R17, -RZ, RZ, 0, 0 ;  /* 0x00000000ff117435 */ /* 0x000fc600000001ff */
[----:B------:R-:W-:-:S04]  /*04d0*/  SHF.L.U32 R10, R8, 0x2, RZ ;  /* 0x00000002080a7819 */ /* 0x000fc800000006ff */
[----:B------:R-:W-:-:S04]  /*04e0*/  IADD3 R8, P0, R6, R10, RZ ;  /* 0x0000000a06087210 */ /* 0x000fc80007f1e0ff */
[----:B------:R-:W-:Y:S02]  /*04f0*/  LEA.HI.X.SX32 R7, R10, R7, 0x1, P0 ;  /* 0x000000070a077211 */ /* 0x000fe400000f0eff */
[----:B------:R-:W-:-:S04]  /*0500*/  LEA R6, P0, R8, c[0x0][0x160], 0x1 ;  /* 0x0000580008067a11 */ /* 0x000fc800078008ff */
[----:B------:R-:W-:Y:S02]  /*0510*/  LEA.HI.X R7, R8, c[0x0][0x164], R7, 0x1, P0 ;  /* 0x0000590008077a11 */ /* 0x000fe400000f0c07 */
[----:B------:R-:W-:Y:S02]  /*0520*/  PLOP3.LUT P0, PT, PT, PT, PT, 0x80, 0x0 ;  /* 0x000000000000781c */ /* 0x000fe40003f0f070 */
[----:B------:R-:W-:Y:S01]  /*0530*/  SHF.L.U32 R8, R3, 0x1, RZ ;  /* 0x0000000103087819 */ /* 0x000fe200000006ff */
[----:B------:R-:W-:Y:S05]  /*0540*/  @!P2 BRA `(.L_x_591) ;  /* 0x000001300000a947 */ /* 0x000fea0003800000 */
[----:B------:R-:W-:Y:S02]  /*0550*/  PLOP3.LUT P0, PT, PT, PT, PT, 0x8, 0x0 ;  /* 0x000000000000781c */ /* 0x000fe40003f0e170 */
[----:B------:R-:W-:-:S03]  /*0560*/  IADD3 R16, R20, -0x3, RZ ;  /* 0xfffffffd14107810 */ /* 0x000fc60007ffe0ff */
.L_x_592:
        /* <DEDUP_REMOVED lines=17> */
.L_x_591:
        /* <DEDUP_REMOVED lines=15> */
.L_x_587:
[----:B------:R-:W-:Y:S05]  /*0770*/  BSYNC B0 ;  /* 0x0000000000007941 */ /* 0x000fea0003800000 */
.L_x_586:
[----:B------:R-:W-:-:S13]  /*0780*/  ISETP.GE.AND P0, PT, R9, c[0x0][0x18c], PT ;  /* 0x0000630009007a0c */ /* 0x000fda0003f06270 */
[----:B------:R-:W-:Y:S05]  /*0790*/  @P0 EXIT ;  /* 0x000000000000094d */ /* 0x000fea0003800000 */
[----:B------:R-:W1:Y:S02]  /*07a0*/  LDC.S8 R6, c[0x0][0x1c0] ;  /* 0x00007000ff067b82 */ /* 0x000e640000000200 */
[----:B-1----:R-:W-:-:S04]  /*07b0*/  ISETP.NE.AND P0, PT, R6, RZ, PT ;  /* 0x000000ff0600720c */ /* 0x002fc80003f05270 */
[----:B------:R-:W-:-:S04]  /*07c0*/  ISETP.NE.OR P0, PT, R0, RZ, !P0 ;  /* 0x000000ff0000720c */ /* 0x000fc80004705670 */
[----:B------:R-:W-:-:S13]  /*07d0*/  ISETP.LT.OR P0, PT, R5, 0x1, P0 ;  /* 0x000000010500780c */ /* 0x000fda0000701670 */
[----:B------:R-:W-:Y:S05]  /*07e0*/  @P0 BRA `(.L_x_593) ;  /* 0x0000021000000947 */ /* 0x000fea0003800000 */
[----:B------:R-:W-:Y:S01]  /*07f0*/  IMAD R5, R4, c[0x0][0x18c], RZ ;  /* 0x0000630004057a24 */ /* 0x000fe200078e02ff */
[----:B------:R-:W-:Y:S01]  /*0800*/  ISETP.GT.AND P2, PT, R20, 0x3, PT ;  /* 0x000000031400780c */ /* 0x000fe20003f44270 */
[----:B------:R-:W-:Y:S01]  /*0810*/  HFMA2.MMA R15, -RZ, RZ, 0, 1.1920928955078125e-07 ;  /* 0x00000002ff0f7435 */ /* 0x000fe200000001ff */
[----:B------:R-:W-:Y:S01]  /*0820*/  PLOP3.LUT P0, PT, PT, PT, PT, 0x80, 0x0 ;  /* 0x000000000000781c */ /* 0x000fe20003f0f070 */
[----:B0-----:R-:W-:Y:S01]  /*0830*/  HFMA2.MMA R13, -RZ, RZ, 0, 0 ;  /* 0x00000000ff0d7435 */ /* 0x001fe200000001ff */
[----:B------:R-:W-:-:S04]  /*0840*/  LEA R2, R2, R5, 0x6 ;  /* 0x0000000502027211 */ /* 0x000fc800078e30ff */
[----:B------:R-:W-:-:S04]  /*0850*/  IADD3 R2, R3, R2, RZ ;  /* 0x0000000203027210 */ /* 0x000fc80007ffe0ff */
[----:B------:R-:W-:-:S05]  /*0860*/  SHF.L.U32 R2, R2, 0x2, RZ ;  /* 0x0000000202027819 */ /* 0x000fca00000006ff */
[----:B------:R-:W-:Y:S01]  /*0870*/  IMAD.WIDE R2, R2, R15, c[0x0][0x180] ;  /* 0x0000600002027625 */ /* 0x000fe200078e020f */
[----:B------:R-:W-:Y:S05]  /*0880*/  @!P2 BRA `(.L_x_594) ;  /* 0x000000d00000a947 */ /* 0x000fea0003800000 */
[----:B------:R-:W-:Y:S02]  /*0890*/  PLOP3.LUT P0, PT, PT, PT, PT, 0x8, 0x0 ;  /* 0x000000000000781c */ /* 0x000fe40003f0e170 */
[----:B------:R-:W-:Y:S02]  /*08a0*/  IADD3 R8, R20, -0x3, RZ ;  /* 0xfffffffd14087810 */ /* 0x000fe40007ffe0ff */
.L_x_595:
        /* <DEDUP_REMOVED lines=11> */
.L_x_594:
[----:B-1----:R-:W-:-:S04]  /*0960*/  IADD3 R4, R20, -R13, RZ ;  /* 0x8000000d14047210 */ /* 0x002fc80007ffe0ff */
[----:B------:R-:W-:-:S13]  /*0970*/  ISETP.GT.AND P2, PT, R4, 0x1, PT ;  /* 0x000000010400780c */ /* 0x000fda0003f44270 */
[----:B------:R-:W-:Y:S01]  /*0980*/  @P2 PLOP3.LUT P0, PT, PT, PT, PT, 0x8, 0x0 ;  /* 0x000000000000281c */ /* 0x000fe20003f0e170 */
[----:B------:R-:W-:Y:S01]  /*0990*/  @P2 IMAD.WIDE R4, R15, c[0x0][0x18c], R2 ;  /* 0x000063000f042a25 */ /* 0x000fe200078e0202 */
[----:B------:R-:W-:Y:S01]  /*09a0*/  @P2 IADD3 R13, R13, 0x2, RZ ;  /* 0x000000020d0d2810 */ /* 0x000fe20007ffe0ff */
[----:B------:R0:W-:Y:S04]  /*09b0*/  @P2 STG.E.64 [R2.64], RZ ;  /* 0x000000ff02002986 */ /* 0x0001e8000c101b06 */
[----:B------:R1:W-:Y:S06]  /*09c0*/  @P2 STG.E.64 [R4.64], RZ ;  /* 0x000000ff04002986 */ /* 0x0003ec000c101b06 */
[----:B------:R-:W-:Y:S01]  /*09d0*/  ISETP.LT.OR P0, PT, R13, R20, P0 ;  /* 0x000000140d00720c */ /* 0x000fe20000701670 */
[----:B0-----:R-:W-:-:S12]  /*09e0*/  @P2 IMAD.WIDE R2, R15, c[0x0][0x18c], R4 ;  /* 0x000063000f022a25 */ /* 0x001fd800078e0204 */
[----:B------:R1:W-:Y:S02]  /*09f0*/  @P0 STG.E.64 [R2.64], RZ ;  /* 0x000000ff02000986 */ /* 0x0003e4000c101b06 */
.L_x_593:
[----:B------:R-:W-:Y:S01]  /*0a00*/  BAR.SYNC.DEFER_BLOCKING 0x0 ;  /* 0x0000000000007b1d */ /* 0x000fe20000010000 */
[C---:B------:R-:W-:Y:S01]  /*0a10*/  ISETP.GT.AND P0, PT, R22.reuse, c[0x0][0x1a8], PT ;  /* 0x00006a0016007a0c */ /* 0x040fe20003f04270 */
[----:B------:R-:W-:Y:S01]  /*0a20*/  HFMA2.MMA R25, -RZ, RZ, 0, 1.1920928955078125e-07 ;  /* 0x00000002ff197435 */ /* 0x000fe200000001ff */
[C---:B------:R-:W-:Y:S02]  /*0a30*/  ISETP.GT.AND P3, PT, R22.reuse, c[0x0][0x1ac], PT ;  /* 0x00006b0016007a0c */ /* 0x040fe40003f64270 */
[C---:B------:R-:W-:Y:S02]  /*0a40*/  ISETP.GT.AND P4, PT, R22.reuse, c[0x0][0x1b0], PT ;  /* 0x00006c0016007a0c */ /* 0x040fe40003f84270 */
[C---:B------:R-:W-:Y:S02]  /*0a50*/  ISETP.GT.AND P5, PT, R22.reuse, c[0x0][0x1b4], PT ;  /* 0x00006d0016007a0c */ /* 0x040fe40003fa4270 */
[C---:B-1----:R-:W-:Y:S02]  /*0a60*/  IMNMX R3, R22.reuse, c[0x0][0x1a8], PT ;  /* 0x00006a0016037a17 */ /* 0x042fe40003800200 */
[----:B------:R-:W-:-:S02]  /*0a70*/  ISETP.GT.AND P2, PT, R22, c[0x0][0x1b8], PT ;  /* 0x00006e0016007a0c */ /* 0x000fc40003f44270 */
[----:B------:R-:W-:Y:S02]  /*0a80*/  SHF.R.S32.HI R4, RZ, 0x1f, R3 ;  /* 0x0000001fff047819 */ /* 0x000fe40000011403 */
[----:B------:R-:W-:Y:S02]  /*0a90*/  @P0 IMNMX R2, R22, c[0x0][0x1ac], PT ;  /* 0x00006b0016020a17 */ /* 0x000fe40003800200 */
[----:B------:R-:W-:Y:S02]  /*0aa0*/  LEA.HI R12, R4, R3, RZ, 0x5 ;  /* 0x00000003040c7211 */ /* 0x000fe400078f28ff */
[----:B------:R-:W-:Y:S02]  /*0ab0*/  @P3 IMNMX R3, R22, c[0x0][0x1b0], PT ;  /* 0x00006c0016033a17 */ /* 0x000fe40003800200 */
[----:B------:R-:W-:Y:S02]  /*0ac0*/  @P0 IADD3 R2, R2, -c[0x0][0x1a8], RZ ;  /* 0x80006a0002020a10 */ /* 0x000fe40007ffe0ff */
[----:B------:R-:W-:-:S02]  /*0ad0*/  @P4 IMNMX R5, R22, c[0x0][0x1b4], PT ;  /* 0x00006d0016054a17 */ /* 0x000fc40003800200 */
[----:B------:R-:W-:Y:S02]  /*0ae0*/  @P5 IMNMX R6, R22, c[0x0][0x1b8], PT ;  /* 0x00006e0016065a17 */ /* 0x000fe40003800200 */
[----:B------:R-:W-:Y:S02]  /*0af0*/  @P3 IADD3 R4, R3, -c[0x0][0x1ac], RZ ;  /* 0x80006b0003043a10 */ /* 0x000fe40007ffe0ff */
[----:B------:R-:W-:Y:S02]  /*0b00*/  @P0 SHF.R.S32.HI R3, RZ, 0x1f, R2 ;  /* 0x0000001fff030819 */ /* 0x000fe40000011402 */
[----:B0-----:R-:W-:Y:S02]  /*0b10*/  @P4 IADD3 R7, R5, -c[0x0][0x1b0], RZ ;  /* 0x80006c0005074a10 */ /* 0x001fe40007ffe0ff */
[----:B------:R-:W-:Y:S02]  /*0b20*/  @P5 IADD3 R10, R6, -c[0x0][0x1b4], RZ ;  /* 0x80006d00060a5a10 */ /* 0x000fe40007ffe0ff */
[----:B------:R-:W-:-:S02]  /*0b30*/  @P3 SHF.R.S32.HI R5, RZ, 0x1f, R4 ;  /* 0x0000001fff053819 */ /* 0x000fc40000011404 */
[----:B------:R-:W-:Y:S02]  /*0b40*/  @P0 LEA.HI R3, R3, R2, RZ, 0x5 ;  /* 0x0000000203030211 */ /* 0x000fe400078f28ff */
[----:B------:R-:W-:Y:S02]  /*0b50*/  @P5 SHF.R.S32.HI R11, RZ, 0x1f, R10 ;  /* 0x0000001fff0b5819 */ /* 0x000fe4000001140a */
[----:B------:R-:W-:Y:S02]  /*0b60*/  @P3 LEA.HI R6, R5, R4, RZ, 0x5 ;  /* 0x0000000405063211 */ /* 0x000fe400078f28ff */
[----:B------:R-:W-:Y:S02]  /*0b70*/  @P2 IMNMX R4, R22, c[0x0][0x1bc], PT ;  /* 0x00006f0016042a17 */ /* 0x000fe40003800200 */
[----:B------:R-:W-:Y:S02]  /*0b80*/  @P0 SHF.R.S32.HI R3, RZ, 0x5, R3 ;  /* 0x00000005ff030819 */ /* 0x000fe40000011403 */
[----:B------:R-:W-:-:S02]  /*0b90*/  @P5 LEA.HI R11, R11, R10, RZ, 0x5 ;  /* 0x0000000a0b0b5211 */ /* 0x000fc400078f28ff */
[----:B------:R-:W-:Y:S02]  /*0ba0*/  @P2 IADD3 R10, R4, -c[0x0][0x1b8], RZ ;  /* 0x80006e00040a2a10 */ /* 0x000fe40007ffe0ff */
[----:B------:R-:W-:Y:S01]  /*0bb0*/  CS2R R4, SRZ ;  /* 0x0000000000047805 */ /* 0x000fe2000001ff00 */
[----:B------:R-:W-:Y:S01]  /*0bc0*/  @P4 SHF.R.S32.HI R2, RZ, 0x1f, R7 ;  /* 0x0000001fff024819 */ /* 0x000fe20000011407 */
[----:B------:R-:W-:Y:S01]  /*0bd0*/  @P0 IMAD R5, R3, 0x6, RZ ;  /* 0x0000000603050824 */ /* 0x000fe200078e02ff */
[----:B------:R-:W-:Y:S02]  /*0be0*/  ISETP.GE.AND P0, PT, R22, R21, PT ;  /* 0x000000151600720c */ /* 0x000fe40003f06270 */
[----:B------:R-:W-:Y:S01]  /*0bf0*/  @P4 LEA.HI R8, R2, R7, RZ, 0x5 ;  /* 0x0000000702084211 */ /* 0x000fe200078f28ff */
[----:B------:R-:W-:Y:S01]  /*0c00*/  HFMA2.MMA R2, -RZ, RZ, 0, 0 ;  /* 0x00000000ff027435 */ /* 0x000fe200000001ff */
[----:B------:R-:W-:Y:S02]  /*0c10*/  @P2 SHF.R.S32.HI R13, RZ, 0x1f, R10 ;  /* 0x0000001fff0d2819 */ /* 0x000fe4000001140a */
[----:B------:R-:W-:-:S02]  /*0c20*/  @P3 SHF.R.S32.HI R6, RZ, 0x5, R6 ;  /* 0x00000005ff063819 */ /* 0x000fc40000011406 */
[----:B------:R-:W-:Y:S02]  /*0c30*/  SHF.R.S32.HI R12, RZ, 0x5, R12 ;  /* 0x00000005ff0c7819 */ /* 0x000fe4000001140c */
[----:B------:R-:W-:Y:S01]  /*0c40*/  @P4 SHF.R.S32.HI R8, RZ, 0x5, R8 ;  /* 0x00000005ff084819 */ /* 0x000fe20000011408 */
[----:B------:R-:W-:Y:S01]  /*0c50*/  @P3 IMAD R4, R6, 0x5, RZ ;  /* 0x0000000506043824 */ /* 0x000fe200078e02ff */
[----:B------:R-:W-:Y:S01]  /*0c60*/  @P2 LEA.HI R13, R13, R10, RZ, 0x5 ;  /* 0x0000000a0d0d2211 */ /* 0x000fe200078f28ff */
[----:B------:R-:W-:Y:S01]  /*0c70*/  IMAD R5, R12, 0x8, R5 ;  /* 0x000000080c057824 */ /* 0x000fe200078e0205 */
[----:B------:R-:W-:Y:S02]  /*0c80*/  @P5 SHF.R.S32.HI R11, RZ, 0x5, R11 ;  /* 0x00000005ff0b5819 */ /* 0x000fe4000001140b */
[----:B------:R-:W-:Y:S02]  /*0c90*/  MOV R7, RZ ;  /* 0x000000ff00077202 */ /* 0x000fe40000000f00 */
[----:B------:R-:W-:Y:S01]  /*0ca0*/  SHF.L.U32 R10, R0, 0x7, RZ ;  /* 0x00000007000a7819 */ /* 0x000fe200000006ff */
[----:B------:R-:W-:Y:S01]  /*0cb0*/  @P5 IMAD R2, R11, 0x3, RZ ;  /* 0x000000030b025824 */ /* 0x000fe200078e02ff */
[----:B------:R-:W-:-:S02]  /*0cc0*/  @P4 SHF.L.U32 R7, R8, 0x2, RZ ;  /* 0x0000000208074819 */ /* 0x000fc400000006ff */
[----:B------:R-:W-:Y:S01]  /*0cd0*/  @P2 SHF.R.S32.HI R13, RZ, 0x5, R13 ;  /* 0x00000005ff0d2819 */ /* 0x000fe2000001140d */
[----:B------:R-:W-:Y:S01]  /*0ce0*/  IMAD.WIDE R10, R10, R25, c[0x0][0x198] ;  /* 0x000066000a0a7625 */ /* 0x000fe200078e0219 */
[----:B------:R-:W-:Y:S02]  /*0cf0*/  MOV R3, RZ ;  /* 0x000000ff00037202 */ /* 0x000fe40000000f00 */
[----:B------:R-:W-:Y:S02]  /*0d00*/  @P2 SHF.L.U32 R3, R13, 0x1, RZ ;  /* 0x000000010d032819 */ /* 0x000fe400000006ff */
[----:B------:R-:W-:Y:S01]  /*0d10*/  IADD3 R23, R7, R5, R4 ;  /* 0x0000000507177210 */ /* 0x000fe20007ffe004 */
[----:B------:R-:W-:Y:S05]  /*0d20*/  @P0 BRA `(.L_x_596) ;  /* 0x0000033000000947 */ /* 0x000fea0003800000 */
[----:B------:R0:W5:Y:S01]  /*0d30*/  LDG.E.U16.CONSTANT R0, [R10.64] ;  /* 0x000000060a007981 */ /* 0x000162000c1e9500 */
[----:B------:R-:W-:Y:S02]  /*0d40*/  SHF.R.S32.HI R6, RZ, 0x1f, R9 ;  /* 0x0000001fff067819 */ /* 0x000fe40000011409 */
[----:B------:R-:W-:-:S02]  /*0d50*/  SHF.L.U32 R4, R9, 0x2, RZ ;  /* 0x0000000209047819 */ /* 0x000fc400000006ff */
[----:B------:R-:W-:Y:S02]  /*0d60*/  LEA.HI R6, R6, R9, RZ, 0x3 ;  /* 0x0000000906067211 */ /* 0x000fe400078f18ff */
[----:B------:R-:W-:Y:S02]  /*0d70*/  MOV R15, RZ ;  /* 0x000000ff000f7202 */ /* 0x000fe40000000f00 */
[----:B------:R-:W-:Y:S02]  /*0d80*/  MOV R16, R22 ;  /* 0x0000001600107202 */ /* 0x000fe40000000f00 */
[----:B------:R-:W-:Y:S02]  /*0d90*/  LOP3.LUT R8, R4, 0x10, RZ, 0xc0, !PT ;  /* 0x0000001004087812 */ /* 0x000fe400078ec0ff */
[----:B0-----:R-:W-:Y:S02]  /*0da0*/  SHF.R.S32.HI R14, RZ, 0x3, R6 ;  /* 0x00000003ff0e7819 */ /* 0x001fe40000011406 */
.L_x_597:
        /* <DEDUP_REMOVED lines=43> */
.L_x_596:
[----:B------:R-:W-:Y:S02]  /*1060*/  ISETP.GE.OR P0, PT, R22, c[0x0][0x1a8], P0 ;  /* 0x00006a0016007a0c */ /* 0x000fe40000706670 */
[----:B------:R-:W-:Y:S02]  /*1070*/  IADD3 R0, R3, R23, R2 ;  /* 0x0000001703007210 */ /* 0x000fe40007ffe002 */
[----:B------:R-:W-:Y:S02]  /*1080*/  PRMT R19, RZ, 0x5410, RZ ;  /* 0x00005410ff137816 */ /* 0x000fe400000000ff */
[----:B------:R-:W-:Y:S02]  /*1090*/  PRMT R18, RZ, 0x5410, RZ ;  /* 0x00005410ff127816 */ /* 0x000fe400000000ff */
[----:B------:R-:W-:Y:S02]  /*10a0*/  PRMT R17, RZ, 0x5410, RZ ;  /* 0x00005410ff117816 */ /* 0x000fe400000000ff */
[----:B------:R-:W-:-:S02]  /*10b0*/  PRMT R16, RZ, 0x5410, RZ ;  /* 0x00005410ff107816 */ /* 0x000fc400000000ff */
[----:B------:R-:W-:Y:S02]  /*10c0*/  PRMT R15, RZ, 0x5410, RZ ;  /* 0x00005410ff0f7816 */ /* 0x000fe400000000ff */
[----:B------:R-:W-:Y:S02]  /*10d0*/  PRMT R14, RZ, 0x5410, RZ ;  /* 0x00005410ff0e7816 */ /* 0x000fe400000000ff */
[----:B------:R-:W-:Y:S02]  /*10e0*/  PRMT R13, RZ, 0x5410, RZ ;  /* 0x00005410ff0d7816 */ /* 0x000fe400000000ff */
[----:B------:R-:W-:Y:S01]  /*10f0*/  PRMT R3, RZ, 0x5410, RZ ;  /* 0x00005410ff037816 */ /* 0x000fe200000000ff */
[----:B------:R-:W-:Y:S05]  /*1100*/  @P0 BRA `(.L_x_598) ;  /* 0x00005eb000000947 */ /* 0x000fea0003800000 */
[----:B------:R-:W2:Y:S04]  /*1110*/  LDL.64 R24, [R1] ;  /* 0x0000000001187983 */ /* 0x000ea80000100a00 */
[----:B0-----:R-:W3:Y:S01]  /*1120*/  LDG.E.U16.CONSTANT R5, [R10.64+0x2] ;  /* 0x000002060a057981 */ /* 0x001ee2000c1e9500 */
[----:B------:R-:W-:Y:S01]  /*1130*/  IMAD R0, R0, c[0x0][0x18c], RZ ;  /* 0x0000630000007a24 */ /* 0x000fe200078e02ff */
[----:B------:R-:W-:Y:S01]  /*1140*/  ULDC UR4, c[0x0][0x18c] ;  /* 0x0000630000047ab9 */ /* 0x000fe20000000800 */
[----:B------:R-:W-:Y:S01]  /*1150*/  SHF.R.S32.HI R7, RZ, 0x1f, R9 ;  /* 0x0000001fff077819 */ /* 0x000fe20000011409 */
[----:B------:R-:W-:Y:S01]  /*1160*/  USHF.R.S32.HI UR4, URZ, 0x1f, UR4 ;  /* 0x0000001f3f047899 */ /* 0x000fe20008011404 */
[----:B------:R-:W-:Y:S01]  /*1170*/  HFMA2.MMA R12, -RZ, RZ, 0, 0 ;  /* 0x00000000ff0c7435 */ /* 0x000fe200000001ff */
[----:B------:R-:W-:-:S02]  /*1180*/  SHF.R.S32.HI R2, RZ, 0x1f, R0 ;  /* 0x0000001fff027819 */ /* 0x000fc40000011400 */
[C---:B------:R-:W-:Y:S02]  /*1190*/  IADD3 R4, P0, P2, R9.reuse, c[0x0][0x18c], R0 ;  /* 0x0000630009047a10 */ /* 0x040fe40007a1e000 */
[----:B------:R-:W-:Y:S02]  /*11a0*/  IADD3 R0, P3, R9, R0, RZ ;  /* 0x0000000009007210 */ /* 0x000fe40007f7e0ff */
[----:B------:R-:W-:Y:S01]  /*11b0*/  IADD3.X R9, R7, UR4, R2, P0, P2 ;  /* 0x0000000407097c10 */ /* 0x000fe200087e4402 */
[----:B------:R-:W-:Y:S01]  /*11c0*/  UMOV UR4, URZ ;  /* 0x0000003f00047c82 */ /* 0x000fe20008000000 */
[----:B------:R-:W-:Y:S02]  /*11d0*/  IADD3.X R7, R2, R7, RZ, P3, !PT ;  /* 0x0000000702077210 */ /* 0x000fe40001ffe4ff */
[----:B------:R-:W-:Y:S02]  /*11e0*/  LEA R58, P2, R0, c[0x0][0x168], 0x2 ;  /* 0x00005a00003a7a11 */ /* 0x000fe400078410ff */
[----:B------:R-:W-:-:S02]  /*11f0*/  LEA R8, P0, R4, c[0x0][0x168], 0x2 ;  /* 0x00005a0004087a11 */ /* 0x000fc400078010ff */
[----:B------:R-:W-:Y:S02]  /*1200*/  LEA.HI.X R59, R0, c[0x0][0x16c], R7, 0x2, P2 ;  /* 0x00005b00003b7a11 */ /* 0x000fe400010f1407 */
[----:B------:R-:W-:Y:S02]  /*1210*/  LEA.HI.X R9, R4, c[0x0][0x16c], R9, 0x2, P0 ;  /* 0x00005b0004097a11 */ /* 0x000fe400000f1409 */
[----:B------:R-:W-:Y:S02]  /*1220*/  PRMT R19, R19, 0x5410, RZ ;  /* 0x0000541013137816 */ /* 0x000fe400000000ff */
[----:B--2---:R-:W-:Y:S02]  /*1230*/  PRMT R60, R24, 0x5432, R24 ;  /* 0x00005432183c7816 */ /* 0x004fe40000000018 */
[----:B------:R-:W-:Y:S01]  /*1240*/  PRMT R0, R25, 0x7610, R25 ;  /* 0x0000761019007816 */ /* 0x000fe20000000019 */
[----:B---3--:R-:W-:-:S05]  /*1250*/  IMAD.IADD R2, R22, 0x1, R5 ;  /* 0x0000000116027824 */ /* 0x008fca00078e0205 */
.L_x_603:
[----:B------:R-:W-:Y:S01]  /*1260*/  ISETP.NE.AND P0, PT, R22, R2, PT ;  /* 0x000000021600720c */ /* 0x000fe20003f05270 */
[----:B-----5:R-:W2:-:S12]  /*1270*/  LDG.E.128.CONSTANT R4, [R58.64] ;  /* 0x000000063a047981 */ /* 0x020e98000c1e9d00 */
[----:B------:R-:W-:Y:S02]  /*1280*/  @!P0 SHF.L.U32 R24, R22, 0x1, RZ ;  /* 0x0000000116188819 */ /* 0x000fe400000006ff */
[----:B------:R-:W-:Y:S02]  /*1290*/  @!P0 MOV R25, 0x2 ;  /* 0x0000000200198802 */ /* 0x000fe40000000f00 */
[----:B------:R-:W-:-:S03]  /*12a0*/  @!P0 IADD3 R12, R12, 0x1, RZ ;  /* 0x000000010c0c8810 */ /* 0x000fc60007ffe0ff */
[----:B------:R-:W-:Y:S01]  /*12b0*/  @!P0 IMAD.WIDE R24, R24, R25, c[0x0][0x198] ;  /* 0x0000660018188625 */ /* 0x000fe200078e0219 */
[----:B------:R-:W-:-:S04]  /*12c0*/  @!P0 LEA R23, R12, R1, 0x3 ;  /* 0x000000010c178211 */ /* 0x000fc800078e18ff */
[----:B------:R0:W3:Y:S04]  /*12d0*/  @!P0 LDG.E.U16.CONSTANT R27, [R24.64+0x2] ;  /* 0x00000206181b8981 */ /* 0x0000e8000c1e9500 */
[----:B------:R-:W4:Y:S01]  /*12e0*/  @!P0 LDL.64 R28, [R23] ;  /* 0x00000000171c8983 */ /* 0x000f220000100a00 */
[----:B0-----:R-:W-:Y:S02]  /*12f0*/  MOV R24, R8 ;  /* 0x0000000800187202 */ /* 0x001fe40000000f00 */
[----:B------:R-:W-:-:S05]  /*1300*/  MOV R25, R9 ;  /* 0x0000000900197202 */ /* 0x000fca0000000f00 */
[----:B------:R-:W5:Y:S01]  /*1310*/  LDG.E.128.CONSTANT R8, [R24.64] ;  /* 0x0000000618087981 */ /* 0x000f62000c1e9d00 */
[----:B------:R-:W-:Y:S02]  /*1320*/  UMOV UR5, UR4 ;  /* 0x0000000400057c82 */ /* 0x000fe40008000000 */
[----:B------:R-:W-:Y:S01]  /*1330*/  UIADD3 UR4, UR4, 0x40, URZ ;  /* 0x0000004004047890 */ /* 0x000fe2000fffe03f */
[----:B--2---:R-:W-:Y:S02]  /*1340*/  LEA.HI R51, R4, 0xffffff80, RZ, 0x8 ;  /* 0xffffff8004337811 */ /* 0x004fe400078f40ff */
[----:B------:R-:W-:Y:S02]  /*1350*/  LEA.HI R44, R5, 0xffffff80, RZ, 0x8 ;  /* 0xffffff80052c7811 */ /* 0x000fe400078f40ff */
[----:B------:R-:W-:Y:S02]  /*1360*/  LEA.HI R33, R6, 0xffffff80, RZ, 0x8 ;  /* 0xffffff8006217811 */ /* 0x000fe400078f40ff */
[----:B------:R-:W-:-:S02]  /*1370*/  LEA.HI R32, R7, 0xffffff80, RZ, 0x8 ;  /* 0xffffff8007207811 */ /* 0x000fc400078f40ff */
[----:B---3--:R-:W-:Y:S02]  /*1380*/  @!P0 IADD3 R2, R27, R22, RZ ;  /* 0x000000161b028210 */ /* 0x008fe40007ffe0ff */
[----:B----4-:R-:W-:Y:S02]  /*1390*/  @!P0 PRMT R60, R60, 0x5410, R28 ;  /* 0x000054103c3c8816 */ /* 0x010fe4000000001c */
[----:B------:R-:W-:Y:S02]  /*13a0*/  @!P0 PRMT R0, R29, 0x7610, R0 ;  /* 0x000076101d008816 */ /* 0x000fe40000000000 */
[----:B------:R-:W-:Y:S02]  /*13b0*/  @!P0 PRMT R60, R28, 0x7632, R60 ;  /* 0x000076321c3c8816 */ /* 0x000fe4000000003c */
[----:B------:R-:W-:Y:S02]  /*13c0*/  @!P0 PRMT R0, R0, 0x7610, R29 ;  /* 0x0000761000008816 */ /* 0x000fe4000000001d */
[----:B-----5:R-:W-:-:S02]  /*13d0*/  LEA.HI R45, R8, 0xffffff80, RZ, 0x8 ;  /* 0xffffff80082d7811 */ /* 0x020fc400078f40ff */
[----:B------:R-:W-:Y:S02]  /*13e0*/  LEA.HI R46, R9, 0xffffff80, RZ, 0x8 ;  /* 0xffffff80092e7811 */ /* 0x000fe400078f40ff */
[----:B------:R-:W-:Y:S02]  /*13f0*/  LEA.HI R47, R10, 0xffffff80, RZ, 0x8 ;  /* 0xffffff800a2f7811 */ /* 0x000fe400078f40ff */
[----:B------:R-:W-:Y:S01]  /*1400*/  LEA.HI R52, R11, 0xffffff80, RZ, 0x8 ;  /* 0xffffff800b347811 */ /* 0x000fe200078f40ff */
[----:B------:R-:W-:Y:S05]  /*1410*/  @!P1 BRA `(.L_x_599) ;  /* 0x0000162000009947 */ /* 0x000fea0003800000 */
[----:B------:R-:W-:Y:S01]  /*1420*/  LOP3.LUT R23, R5, 0xff, RZ, 0xc0, !PT ;  /* 0x000000ff05177812 */ /* 0x000fe200078ec0ff */
[----:B------:R-:W-:Y:S01]  /*1430*/  I2F.F16 R44, R44 ;  /* 0x0000002c002c7306 */ /* 0x000fe20000200c00 */
[----:B------:R-:W-:Y:S02]  /*1440*/  LOP3.LUT R26, R6, 0xff, RZ, 0xc0, !PT ;  /* 0x000000ff061a7812 */ /* 0x000fe400078ec0ff */
[----:B------:R-:W-:Y:S02]  /*1450*/  IADD3 R36, R23, -0x80, RZ ;  /* 0xffffff8017247810 */ /* 0x000fe40007ffe0ff */
[----:B------:R-:W-:-:S02]  /*1460*/  LOP3.LUT R23, R7, 0xff, RZ, 0xc0, !PT ;  /* 0x000000ff07177812 */ /* 0x000fc400078ec0ff */
[----:B------:R-:W-:Y:S01]  /*1470*/  IADD3 R29, R26, -0x80, RZ ;  /* 0xffffff801a1d7810 */ /* 0x000fe20007ffe0ff */
[----:B------:R-:W-:Y:S01]  /*1480*/  I2F.F16 R33, R33 ;  /* 0x0000002100217306 */ /* 0x000fe20000200c00 */
[----:B------:R-:W-:Y:S02]  /*1490*/  IADD3 R35, R23, -0x80, RZ ;  /* 0xffffff8017237810 */ /* 0x000fe40007ffe0ff */
[----:B------:R-:W-:Y:S02]  /*14a0*/  LOP3.LUT R23, R4, 0xff, RZ, 0xc0, !PT ;  /* 0x000000ff04177812 */ /* 0x000fe400078ec0ff */
[----:B------:R-:W-:Y:S02]  /*14b0*/  LOP3.LUT R26, R8, 0xff, RZ, 0xc0, !PT ;  /* 0x000000ff081a7812 */ /* 0x000fe400078ec0ff */
[----:B------:R-:W-:Y:S01]  /*14c0*/  IADD3 R23, R23, -0x80, RZ ;  /* 0xffffff8017177810 */ /* 0x000fe20007ffe0ff */
[----:B------:R-:W0:Y:S01]  /*14d0*/  I2F.F16 R36, R36 ;  /* 0x0000002400247306 */ /* 0x000e220000200c00 */
[----:B------:R-:W-:-:S02]  /*14e0*/  IADD3 R26, R26, -0x80, RZ ;  /* 0xffffff801a1a7810 */ /* 0x000fc40007ffe0ff */
[----:B------:R-:W-:Y:S02]  /*14f0*/  LOP3.LUT R28, R10, 0xff, RZ, 0xc0, !PT ;  /* 0x000000ff0a1c7812 */ /* 0x000fe400078ec0ff */
[----:B------:R-:W-:Y:S02]  /*1500*/  LOP3.LUT R27, R9, 0xff, RZ, 0xc0, !PT ;  /* 0x000000ff091b7812 */ /* 0x000fe400078ec0ff */
[----:B------:R-:W-:Y:S01]  /*1510*/  IADD3 R39, R28, -0x80, RZ ;  /* 0xffffff801c277810 */ /* 0x000fe20007ffe0ff */
[----:B------:R1:W2:Y:S01]  /*1520*/  I2F.F16 R34, R23 ;  /* 0x0000001700227306 */ /* 0x0002a20000200c00 */
[----:B------:R-:W-:Y:S02]  /*1530*/  IADD3 R27, R27, -0x80, RZ ;  /* 0xffffff801b1b7810 */ /* 0x000fe40007ffe0ff */
[----:B------:R-:W-:Y:S02]  /*1540*/  LOP3.LUT R28, R11, 0xff, RZ, 0xc0, !PT ;  /* 0x000000ff0b1c7812 */ /* 0x000fe400078ec0ff */
[----:B------:R-:W-:-:S02]  /*1550*/  SHF.R.U32.HI R42, RZ, 0x8, R9 ;  /* 0x00000008ff2a7819 */ /* 0x000fc40000011609 */
[----:B------:R-:W-:Y:S01]  /*1560*/  IADD3 R40, R28, -0x80, RZ ;  /* 0xffffff801c287810 */ /* 0x000fe20007ffe0ff */
[----:B------:R3:W4:Y:S01]  /*1570*/  I2F.F16 R37, R26 ;  /* 0x0000001a00257306 */ /* 0x0007220000200c00 */
[--C-:B-1----:R-:W-:Y:S01]  /*1580*/  SHF.R.U32.HI R23, RZ, 0x8, R4.reuse ;  /* 0x00000008ff177819 */ /* 0x102fe20000011604 */
[----:B0-----:R-:W-:Y:S01]  /*1590*/  HADD2.F32 R36, -RZ, R36.H0_H0 ;  /* 0x20000024ff247230 */ /* 0x001fe20000004100 */
[----:B------:R-:W-:Y:S02]  /*15a0*/  SHF.R.U32.HI R4, RZ, 0x10, R4 ;  /* 0x00000010ff047819 */ /* 0x000fe40000011604 */
[----:B------:R-:W-:Y:S02]  /*15b0*/  LOP3.LUT R23, R23, 0xff, RZ, 0xc0, !PT ;  /* 0x000000ff17177812 */ /* 0x000fe400078ec0ff */
[----:B------:R-:W-:Y:S01]  /*15c0*/  LOP3.LUT R4, R4, 0xff, RZ, 0xc0, !PT ;  /* 0x000000ff04047812 */ /* 0x000fe200078ec0ff */
[----:B------:R0:W1:Y:S01]  /*15d0*/  I2F.F16 R38, R27 ;  /* 0x0000001b00267306 */ /* 0x0000620000200c00 */
[--C-:B---3--:R-:W-:Y:S01]  /*15e0*/  SHF.R.U32.HI R26, RZ, 0x8, R5.reuse ;  /* 0x00000008ff1a7819 */ /* 0x108fe20000011605 */
[----:B--2---:R-:W-:Y:S01]  /*15f0*/  HADD2.F32 R34, -RZ, R34.H0_H0 ;  /* 0x20000022ff227230 */ /* 0x004fe20000004100 */
[----:B------:R-:W-:-:S02]  /*1600*/  SHF.R.U32.HI R5, RZ, 0x10, R5 ;  /* 0x00000010ff057819 */ /* 0x000fc40000011605 */
[----:B------:R-:W-:Y:S02]  /*1610*/  IADD3 R55, R4, -0x80, RZ ;  /* 0xffffff8004377810 */ /* 0x000fe40007ffe0ff */
[----:B------:R-:W-:Y:S01]  /*1620*/  LOP3.LUT R5, R5, 0xff, RZ, 0xc0, !PT ;  /* 0x000000ff05057812 */ /* 0x000fe200078ec0ff */
[----:B------:R-:W2:Y:S01]  /*1630*/  I2F.F16 R29, R29 ;  /* 0x0000001d001d7306 */ /* 0x000ea20000200c00 */
[----:B------:R-:W-:Y:S01]  /*1640*/  LOP3.LUT R26, R26, 0xff, RZ, 0xc0, !PT ;  /* 0x000000ff1a1a7812 */ /* 0x000fe200078ec0ff */
[----:B----4-:R-:W-:Y:S01]  /*1650*/  HADD2.F32 R37, -RZ, R37.H0_H0 ;  /* 0x20000025ff257230 */ /* 0x010fe20000004100 */
[----:B------:R-:W-:Y:S02]  /*1660*/  IADD3 R43, R5, -0x80, RZ ;  /* 0xffffff80052b7810 */ /* 0x000fe40007ffe0ff */
[----:B------:R-:W3:Y:S01]  /*1670*/  LDS.64 R4, [UR5] ;  /* 0x00000005ff047984 */ /* 0x000ee20008000a00 */
[----:B------:R-:W-:Y:S02]  /*1680*/  IADD3 R23, R23, -0x80, RZ ;  /* 0xffffff8017177810 */ /* 0x000fe40007ffe0ff */
[----:B0-----:R-:W-:Y:S01]  /*1690*/  IADD3 R27, R26, -0x80, RZ ;  /* 0xffffff801a1b7810 */ /* 0x001fe20007ffe0ff */
[----:B------:R-:W0:Y:S01]  /*16a0*/  I2F.F16 R35, R35 ;  /* 0x0000002300237306 */ /* 0x000e220000200c00 */
[--C-:B------:R-:W-:Y:S01]  /*16b0*/  SHF.R.U32.HI R26, RZ, 0x8, R6.reuse ;  /* 0x00000008ff1a7819 */ /* 0x100fe20000011606 */
[----:B-1----:R-:W-:Y:S01]  /*16c0*/  HADD2.F32 R38, -RZ, R38.H0_H0 ;  /* 0x20000026ff267230 */ /* 0x002fe20000004100 */
[----:B------:R-:W-:-:S02]  /*16d0*/  SHF.R.U32.HI R6, RZ, 0x10, R6 ;  /* 0x00000010ff067819 */ /* 0x000fc40000011606 */
[----:B------:R-:W-:Y:S02]  /*16e0*/  LOP3.LUT R26, R26, 0xff, RZ, 0xc0, !PT ;  /* 0x000000ff1a1a7812 */ /* 0x000fe400078ec0ff */
[----:B------:R-:W-:Y:S01]  /*16f0*/  LOP3.LUT R6, R6, 0xff, RZ, 0xc0, !PT ;  /* 0x000000ff06067812 */ /* 0x000fe200078ec0ff */
[----:B------:R1:W4:Y:S01]  /*1700*/  I2F.F16 R28, R23 ;  /* 0x00000017001c7306 */ /* 0x0003220000200c00 */
[----:B------:R-:W-:Y:S01]  /*1710*/  IADD3 R26, R26, -0x80, RZ ;  /* 0xffffff801a1a7810 */ /* 0x000fe20007ffe0ff */
[----:B--2---:R-:W-:Y:S01]  /*1720*/  HADD2.F32 R29, -RZ, R29.H0_H0 ;  /* 0x2000001dff1d7230 */ /* 0x004fe20000004100 */
[----:B------:R-:W-:Y:S02]  /*1730*/  IADD3 R6, R6, -0x80, RZ ;  /* 0xffffff8006067810 */ /* 0x000fe40007ffe0ff */
[----:B------:R-:W-:Y:S02]  /*1740*/  SHF.R.U32.HI R49, RZ, 0x10, R9 ;  /* 0x00000010ff317819 */ /* 0x000fe40000011609 */
[----:B------:R-:W-:Y:S01]  /*1750*/  SHF.R.U32.HI R9, RZ, 0x8, R10 ;  /* 0x00000008ff097819 */ /* 0x000fe2000001160a */
[----:B------:R-:W2:Y:S01]  /*1760*/  I2F.F16 R27, R27 ;  /* 0x0000001b001b7306 */ /* 0x000ea20000200c00 */
[--C-:B-1----:R-:W-:Y:S01]  /*1770*/  SHF.R.U32.HI R23, RZ, 0x8, R7.reuse ;  /* 0x00000008ff177819 */ /* 0x102fe20000011607 */
[----:B0-----:R-:W-:Y:S01]  /*1780*/  HADD2.F32 R35, -RZ, R35.H0_H0 ;  /* 0x20000023ff237230 */ /* 0x001fe20000004100 */
[----:B------:R-:W-:-:S02]  /*1790*/  SHF.R.U32.HI R7, RZ, 0x10, R7 ;  /* 0x00000010ff077819 */ /* 0x000fc40000011607 */
[----:B------:R-:W-:Y:S02]  /*17a0*/  LOP3.LUT R23, R23, 0xff, RZ, 0xc0, !PT ;  /* 0x000000ff17177812 */ /* 0x000fe400078ec0ff */
[----:B------:R-:W-:Y:S01]  /*17b0*/  LOP3.LUT R30, R7, 0xff, RZ, 0xc0, !PT ;  /* 0x000000ff071e7812 */ /* 0x000fe200078ec0ff */
[----:B------:R-:W0:Y:S01]  /*17c0*/  I2F.F16 R26, R26 ;  /* 0x0000001a001a7306 */ /* 0x000e220000200c00 */
[----:B------:R-:W-:Y:S01]  /*17d0*/  IADD3 R23, R23, -0x80, RZ ;  /* 0xffffff8017177810 */ /* 0x000fe20007ffe0ff */
[----:B----4-:R-:W-:Y:S01]  /*17e0*/  HADD2.F32 R28, -RZ, R28.H0_H0 ;  /* 0x2000001cff1c7230 */ /* 0x010fe20000004100 */
[--C-:B------:R-:W-:Y:S02]  /*17f0*/  SHF.R.U32.HI R7, RZ, 0x8, R8.reuse ;  /* 0x00000008ff077819 */ /* 0x100fe40000011608 */
[----:B------:R-:W-:Y:S02]  /*1800*/  IADD3 R31, R30, -0x80, RZ ;  /* 0xffffff801e1f7810 */ /* 0x000fe40007ffe0ff */
[----:B------:R-:W-:Y:S01]  /*1810*/  LOP3.LUT R30, R7, 0xff, RZ, 0xc0, !PT ;  /* 0x000000ff071e7812 */ /* 0x000fe200078ec0ff */
[----:B------:R-:W1:Y:S01]  /*1820*/  I2F.F16 R23, R23 ;  /* 0x0000001700177306 */ /* 0x000e620000200c00 */
[----:B------:R-:W-:Y:S01]  /*1830*/  SHF.R.U32.HI R8, RZ, 0x10, R8 ;  /* 0x00000010ff087819 */ /* 0x000fe20000011608 */
[----:B--2---:R-:W-:Y:S01]  /*1840*/  HADD2.F32 R27, -RZ, R27.H0_H0 ;  /* 0x2000001bff1b7230 */ /* 0x004fe20000004100 */
[----:B------:R-:W-:Y:S01]  /*1850*/  SHF.R.U32.HI R54, RZ, 0x10, R10 ;  /* 0x00000010ff367819 */ /* 0x000fe2000001160a */
[----:B---3--:R-:W-:Y:S01]  /*1860*/  HADD2.F32 R61, -RZ, R4.H1_H1 ;  /* 0x30000004ff3d7230 */ /* 0x008fe20000004100 */
[----:B------:R-:W-:Y:S01]  /*1870*/  IADD3 R41, R30, -0x80, RZ ;  /* 0xffffff801e297810 */ /* 0x000fe20007ffe0ff */
[--C-:B------:R-:W-:Y:S01]  /*1880*/  HADD2.F32 R62, -RZ, R5.reuse.H0_H0 ;  /* 0x20000005ff3e7230 */ /* 0x100fe20000004100 */
[----:B------:R-:W-:Y:S01]  /*1890*/  LOP3.LUT R10, R8, 0xff, RZ, 0xc0, !PT ;  /* 0x000000ff080a7812 */ /* 0x000fe200078ec0ff */
[----:B------:R2:W-:Y:S01]  /*18a0*/  I2F.F16 R7, R31 ;  /* 0x0000001f00077306 */ /* 0x0005e20000200c00 */
[--C-:B------:R-:W-:Y:S01]  /*18b0*/  SHF.R.U32.HI R8, RZ, 0x8, R11.reuse ;  /* 0x00000008ff087819 */ /* 0x100fe2000001160b */
[----:B0-----:R-:W-:Y:S01]  /*18c0*/  HADD2.F32 R26, -RZ, R26.H0_H0 ;  /* 0x2000001aff1a7230 */ /* 0x001fe20000004100 */
[----:B------:R-:W-:Y:S01]  /*18d0*/  IADD3 R48, R10, -0x80, RZ ;  /* 0xffffff800a307810 */ /* 0x000fe20007ffe0ff */
[----:B------:R-:W-:Y:S01]  /*18e0*/  HADD2.F32 R10, -RZ, R4.H0_H0 ;  /* 0x20000004ff0a7230 */ /* 0x000fe20000004100 */
[----:B------:R-:W-:Y:S01]  /*18f0*/  SHF.R.U32.HI R50, RZ, 0x10, R11 ;  /* 0x00000010ff327819 */ /* 0x000fe2000001160b */
[----:B------:R-:W-:Y:S01]  /*1900*/  HADD2.F32 R53, -RZ, R5.H1_H1 ;  /* 0x30000005ff357230 */ /* 0x000fe20000004100 */
[----:B------:R-:W-:Y:S01]  /*1910*/  LOP3.LUT R9, R9, 0xff, RZ, 0xc0, !PT ;  /* 0x000000ff09097812 */ /* 0x000fe200078ec0ff */
[----:B------:R-:W0:Y:S01]  /*1920*/  I2F.F16 R43, R43 ;  /* 0x0000002b002b7306 */ /* 0x000e220000200c00 */
[----:B--2---:R-:W2:Y:S01]  /*1930*/  LDS.64 R30, [UR5+0x8] ;  /* 0x00000805ff1e7984 */ /* 0x004ea20008000a00 */
[----:B------:R-:W-:Y:S01]  /*1940*/  FFMA.FTZ R56, R10, R36, RZ ;  /* 0x000000240a387223 */ /* 0x000fe200000100ff */
[----:B-1----:R-:W-:Y:S01]  /*1950*/  HADD2.F32 R23, -RZ, R23.H0_H0 ;  /* 0x20000017ff177230 */ /* 0x002fe20000004100 */
[----:B------:R-:W-:Y:S01]  /*1960*/  FFMA.FTZ R4, R34, R10, RZ ;  /* 0x0000000a22047223 */ /* 0x000fe200000100ff */
[----:B------:R-:W-:Y:S01]  /*1970*/  IADD3 R63, R9, -0x80, RZ ;  /* 0xffffff80093f7810 */ /* 0x000fe20007ffe0ff */
[----:B------:R-:W-:Y:S01]  /*1980*/  FFMA.FTZ R11, R10, R29, RZ ;  /* 0x0000001d0a0b7223 */ /* 0x000fe200000100ff */
[----:B------:R-:W-:Y:S01]  /*1990*/  LOP3.LUT R42, R42, 0xff, RZ, 0xc0, !PT ;  /* 0x000000ff2a2a7812 */ /* 0x000fe200078ec0ff */
[----:B------:R-:W1:Y:S01]  /*19a0*/  I2F.F16 R6, R6 ;  /* 0x0000000600067306 */ /* 0x000e620000200c00 */
[----:B------:R-:W-:Y:S01]  /*19b0*/  FFMA.FTZ R10, R10, R35, RZ ;  /* 0x000000230a0a7223 */ /* 0x000fe200000100ff */
[----:B------:R-:W-:Y:S01]  /*19c0*/  LOP3.LUT R5, R8, 0xff, RZ, 0xc0, !PT ;  /* 0x000000ff08057812 */ /* 0x000fe200078ec0ff */
[----:B------:R-:W-:Y:S01]  /*19d0*/  FFMA.FTZ R57, R61, R27, R56 ;  /* 0x0000001b3d397223 */ /* 0x000fe20000010038 */
[----:B------:R-:W-:Y:S01]  /*19e0*/  IADD3 R42, R42, -0x80, RZ ;  /* 0xffffff802a2a7810 */ /* 0x000fe20007ffe0ff */
[----:B------:R-:W-:Y:S01]  /*19f0*/  FFMA.FTZ R4, R28, R61, R4 ;  /* 0x0000003d1c047223 */ /* 0x000fe20000010004 */
[----:B------:R-:W-:Y:S01]  /*1a00*/  LOP3.LUT R49, R49, 0xff, RZ, 0xc0, !PT ;  /* 0x000000ff31317812 */ /* 0x000fe200078ec0ff */
[C---:B------:R-:W-:Y:S01]  /*1a10*/  FFMA.FTZ R56, R61.reuse, R26, R11 ;  /* 0x0000001a3d387223 */ /* 0x040fe2000001000b */
[----:B------:R-:W3:Y:S01]  /*1a20*/  I2F.F16 R55, R55 ;  /* 0x0000003700377306 */ /* 0x000ee20000200c00 */
[----:B------:R-:W-:Y:S01]  /*1a30*/  FFMA.FTZ R61, R61, R23, R10 ;  /* 0x000000173d3d7223 */ /* 0x000fe2000001000a */
[----:B0-----:R-:W-:Y:S01]  /*1a40*/  HADD2.F32 R10, -RZ, R43.H0_H0 ;  /* 0x2000002bff0a7230 */ /* 0x001fe20000004100 */
[----:B------:R-:W-:Y:S01]  /*1a50*/  IADD3 R49, R49, -0x80, RZ ;  /* 0xffffff8031317810 */ /* 0x000fe20007ffe0ff */
[----:B------:R-:W-:Y:S01]  /*1a60*/  HADD2.F32 R8, -RZ, R7.H0_H0 ;  /* 0x20000007ff087230 */ /* 0x000fe20000004100 */
[----:B------:R-:W-:-:S02]  /*1a70*/  ISETP.GE.AND P0, PT, R20, 0x2, PT ;  /* 0x000000021400780c */ /* 0x000fc40003f06270 */
[C---:B------:R-:W-:Y:S01]  /*1a80*/  FFMA.FTZ R57, R62.reuse, R10, R57 ;  /* 0x0000000a3e397223 */ /* 0x040fe20000010039 */
[----:B------:R-:W0:Y:S01]  /*1a90*/  I2F.F16 R51, R51 ;  /* 0x0000003300337306 */ /* 0x000e220000200c00 */
[----:B-1----:R-:W-:Y:S01]  /*1aa0*/  HADD2.F32 R9, -RZ, R6.H0_H0 ;  /* 0x20000006ff097230 */ /* 0x002fe20000004100 */
[C---:B------:R-:W-:Y:S01]  /*1ab0*/  FFMA.FTZ R61, R62.reuse, R8, R61 ;  /* 0x000000083e3d7223 */ /* 0x040fe2000001003d */
[----:B------:R-:W-:Y:S01]  /*1ac0*/  HADD2.F32 R6, -RZ, R44.H0_H0 ;  /* 0x2000002cff067230 */ /* 0x000fe20000004100 */
[----:B------:R-:W-:Y:S01]  /*1ad0*/  IADD3 R44, R5, -0x80, RZ ;  /* 0xffffff80052c7810 */ /* 0x000fe20007ffe0ff */
[----:B------:R-:W-:Y:S01]  /*1ae0*/  HADD2.F32 R5, -RZ, R33.H0_H0 ;  /* 0x20000021ff057230 */ /* 0x000fe20000004100 */
[----:B------:R-:W-:Y:S02]  /*1af0*/  FFMA.FTZ R56, R62, R9, R56 ;  /* 0x000000093e387223 */ /* 0x000fe40000010038 */
[----:B------:R-:W1:Y:S01]  /*1b00*/  I2F.F16 R32, R32 ;  /* 0x0000002000207306 */ /* 0x000e620000200c00 */
[----:B---3--:R-:W-:Y:S01]  /*1b10*/  HADD2.F32 R11, -RZ, R55.H0_H0 ;  /* 0x20000037ff0b7230 */ /* 0x008fe20000004100 */
[----:B------:R-:W-:Y:S01]  /*1b20*/  LOP3.LUT R55, R54, 0xff, RZ, 0xc0, !PT ;  /* 0x000000ff36377812 */ /* 0x000fe200078ec0ff */
[----:B------:R-:W-:-:S02]  /*1b30*/  FFMA.FTZ R33, R53, R6, R57 ;  /* 0x0000000635217223 */ /* 0x000fc40000010039 */
[----:B------:R-:W-:Y:S01]  /*1b40*/  FFMA.FTZ R54, R53, R5, R56 ;  /* 0x0000000535367223 */ /* 0x000fe20000010038 */
[----:B------:R-:W-:Y:S01]  /*1b50*/  IADD3 R57, R55, -0x80, RZ ;  /* 0xffffff8037397810 */ /* 0x000fe20007ffe0ff */
[----:B------:R-:W-:Y:S01]  /*1b60*/  FFMA.FTZ R64, R11, R62, R4 ;  /* 0x0000003e0b407223 */ /* 0x000fe20000010004 */
[----:B------:R-:W3:Y:S01]  /*1b70*/  I2F.F16 R39, R39 ;  /* 0x0000002700277306 */ /* 0x000ee20000200c00 */
[----:B------:R-:W-:Y:S01]  /*1b80*/  LOP3.LUT R55, R50, 0xff, RZ, 0xc0, !PT ;  /* 0x000000ff32377812 */ /* 0x000fe200078ec0ff */
[----:B0-----:R-:W-:Y:S02]  /*1b90*/  HADD2.F32 R7, -RZ, R51.H0_H0 ;  /* 0x20000033ff077230 */ /* 0x001fe40000004100 */
[----:B--2---:R-:W-:Y:S01]  /*1ba0*/  HADD2.F32 R56, -RZ, R30.H1_H1 ;  /* 0x3000001eff387230 */ /* 0x004fe20000004100 */
[----:B------:R-:W-:-:S03]  /*1bb0*/  IADD3 R55, R55, -0x80, RZ ;  /* 0xffffff8037377810 */ /* 0x000fc60007ffe0ff */
[----:B------:R-:W0:Y:S01]  /*1bc0*/  I2F.F16 R40, R40 ;  /* 0x0000002800287306 */ /* 0x000e220000200c00 */
[----:B-1----:R-:W-:Y:S01]  /*1bd0*/  HADD2.F32 R4, -RZ, R32.H0_H0 ;  /* 0x20000020ff047230 */ /* 0x002fe20000004100 */
[----:B------:R-:W-:-:S04]  /*1be0*/  FFMA.FTZ R32, R7, R53, R64 ;  /* 0x0000003507207223 */ /* 0x000fc80000010040 */
[----:B------:R-:W-:Y:S01]  /*1bf0*/  FFMA.FTZ R51, R53, R4, R61 ;  /* 0x0000000435337223 */ /* 0x000fe2000001003d */
[----:B------:R-:W-:Y:S01]  /*1c00*/  HADD2.F32 R53, -RZ, R30.H0_H0 ;  /* 0x2000001eff357230 */ /* 0x000fe20000004100 */
[----:B------:R-:W1:Y:S01]  /*1c10*/  I2F.F16 R41, R41 ;  /* 0x0000002900297306 */ /* 0x000e620000200c00 */
[----:B---3--:R-:W-:Y:S02]  /*1c20*/  HADD2.F32 R39, -RZ, R39.H0_H0 ;  /* 0x20000027ff277230 */ /* 0x008fe40000004100 */
[--C-:B------:R-:W-:Y:S01]  /*1c30*/  HADD2.F32 R30, -RZ, R31.reuse.H0_H0 ;  /* 0x2000001fff1e7230 */ /* 0x100fe20000004100 */
[----:B------:R-:W-:Y:S01]  /*1c40*/  FFMA.FTZ R32, R37, R53, R32 ;  /* 0x0000003525207223 */ /* 0x000fe20000010020 */
[----:B------:R-:W-:Y:S01]  /*1c50*/  HADD2.F32 R31, -RZ, R31.H1_H1 ;  /* 0x3000001fff1f7230 */ /* 0x000fe20000004100 */
[C---:B------:R-:W-:Y:S02]  /*1c60*/  FFMA.FTZ R33, R53.reuse, R38, R33 ;  /* 0x0000002635217223 */ /* 0x040fe40000010021 */
[----:B------:R-:W2:Y:S01]  /*1c70*/  I2F.F16 R42, R42 ;  /* 0x0000002a002a7306 */ /* 0x000ea20000200c00 */
[----:B0-----:R-:W-:Y:S01]  /*1c80*/  HADD2.F32 R40, -RZ, R40.H0_H0 ;  /* 0x20000028ff287230 */ /* 0x001fe20000004100 */
[----:B------:R-:W-:-:S04]  /*1c90*/  FFMA.FTZ R54, R53, R39, R54 ;  /* 0x0000002735367223 */ /* 0x000fc80000010036 */
        /* <DEDUP_REMOVED lines=14> */
[----:B--2---:R-:W-:-:S05]  /*1d80*/  HADD2.F32 R48, -RZ, R48.H0_H0 ;  /* 0x20000030ff307230 */ /* 0x004fca0000004100 */
[----:B------:R-:W-:Y:S01]  /*1d90*/  FFMA.FTZ R54, R48, R30, R53 ;  /* 0x0000001e30367223 */ /* 0x000fe20000010035 */
[----:B------:R-:W-:Y:S01]  /*1da0*/  HADD2.F32 R53, -RZ, R60.H1_H1 ;  /* 0x3000003cff357230 */ /* 0x000fe20000004100 */
[----:B------:R-:W2:Y:S01]  /*1db0*/  I2F.F16 R55, R55 ;  /* 0x0000003700377306 */ /* 0x000ea20000200c00 */
[----:B0-----:R-:W-:-:S05]  /*1dc0*/  HADD2.F32 R49, -RZ, R49.H0_H0 ;  /* 0x20000031ff317230 */ /* 0x001fca0000004100 */
[----:B------:R-:W-:Y:S02]  /*1dd0*/  FFMA.FTZ R32, R30, R49, R32 ;  /* 0x000000311e207223 */ /* 0x000fe40000010020 */
[----:B------:R-:W0:Y:S01]  /*1de0*/  I2F.F16 R45, R45 ;  /* 0x0000002d002d7306 */ /* 0x000e220000200c00 */
[----:B-1----:R-:W-:-:S05]  /*1df0*/  HADD2.F32 R50, -RZ, R50.H0_H0 ;  /* 0x20000032ff327230 */ /* 0x002fca0000004100 */
[----:B------:R-:W-:Y:S02]  /*1e00*/  FFMA.FTZ R62, R30, R50, R33 ;  /* 0x000000321e3e7223 */ /* 0x000fe40000010021 */
[----:B------:R-:W1:Y:S01]  /*1e10*/  I2F.F16 R46, R46 ;  /* 0x0000002e002e7306 */ /* 0x000e620000200c00 */
[----:B--2---:R-:W-:Y:S02]  /*1e20*/  HADD2.F32 R51, -RZ, R55.H0_H0 ;  /* 0x20000037ff337230 */ /* 0x004fe40000004100 */
[----:B------:R-:W-:-:S03]  /*1e30*/  HADD2.F32 R55, -RZ, R0.H0_H0 ;  /* 0x20000000ff377230 */ /* 0x000fc60000004100 */
[----:B------:R-:W-:Y:S02]  /*1e40*/  FFMA.FTZ R56, R30, R51, R56 ;  /* 0x000000331e387223 */ /* 0x000fe40000010038 */
[----:B------:R-:W2:Y:S01]  /*1e50*/  I2F.F16 R47, R47 ;  /* 0x0000002f002f7306 */ /* 0x000ea20000200c00 */
[----:B0-----:R-:W-:-:S05]  /*1e60*/  HADD2.F32 R45, -RZ, R45.H0_H0 ;  /* 0x2000002dff2d7230 */ /* 0x001fca0000004100 */
[----:B------:R-:W-:Y:S01]  /*1e70*/  FFMA.FTZ R30, R45, R31, R54 ;  /* 0x0000001f2d1e7223 */ /* 0x000fe20000010036 */
[----:B------:R-:W-:Y:S01]  /*1e80*/  HADD2.F32 R54, -RZ, R60.H0_H0 ;  /* 0x2000003cff367230 */ /* 0x000fe20000004100 */
[----:B------:R-:W0:Y:S01]  /*1e90*/  I2F.F16 R52, R52 ;  /* 0x0000003400347306 */ /* 0x000e220000200c00 */
[----:B-1----:R-:W-:Y:S01]  /*1ea0*/  HADD2.F32 R46, -RZ, R46.H0_H0 ;  /* 0x2000002eff2e7230 */ /* 0x002fe20000004100 */
[----:B------:R-:W-:-:S04]  /*1eb0*/  FMUL.FTZ R30, R30, R53 ;  /* 0x000000351e1e7220 */ /* 0x000fc80000410000 */
[----:B------:R-:W-:Y:S01]  /*1ec0*/  FFMA.FTZ R33, R31, R46, R32 ;  /* 0x0000002e1f217223 */ /* 0x000fe20000010020 */
[----:B------:R-:W-:Y:S01]  /*1ed0*/  F2FP.PACK_AB R30, RZ, R30 ;  /* 0x0000001eff1e723e */ /* 0x000fe200000000ff */
[----:B--2---:R-:W-:Y:S02]  /*1ee0*/  HADD2.F32 R47, -RZ, R47.H0_H0 ;  /* 0x2000002fff2f7230 */ /* 0x004fe40000004100 */
[----:B------:R-:W-:-:S03]  /*1ef0*/  FMUL.FTZ R33, R33, R54 ;  /* 0x0000003621217220 */ /* 0x000fc60000410000 */
[C---:B------:R-:W-:Y:S02]  /*1f00*/  FFMA.FTZ R62, R31.reuse, R47, R62 ;  /* 0x0000002f1f3e7223 */ /* 0x040fe4000001003e */
[----:B------:R-:W-:Y:S01]  /*1f10*/  F2FP.PACK_AB R33, RZ, R33 ;  /* 0x00000021ff21723e */ /* 0x000fe200000000ff */
[----:B0-----:R-:W-:Y:S01]  /*1f20*/  HADD2.F32 R52, -RZ, R52.H0_H0 ;  /* 0x20000034ff347230 */ /* 0x001fe20000004100 */
[----:B------:R-:W-:Y:S02]  /*1f30*/  FMUL.FTZ R62, R62, R55 ;  /* 0x000000373e3e7220 */ /* 0x000fe40000410000 */
[----:B------:R-:W-:Y:S02]  /*1f40*/  PRMT R30, R30, 0x5410, R33 ;  /* 0x000054101e1e7816 */ /* 0x000fe40000000021 */
[----:B------:R-:W-:Y:S01]  /*1f50*/  FFMA.FTZ R31, R31, R52, R56 ;  /* 0x000000341f1f7223 */ /* 0x000fe20000010038 */
[----:B------:R-:W-:Y:S01]  /*1f60*/  HADD2.F32 R56, -RZ, R0.H1_H1 ;  /* 0x30000000ff387230 */ /* 0x000fe20000004100 */
[----:B------:R-:W-:-:S02]  /*1f70*/  F2FP.PACK_AB R62, RZ, R62 ;  /* 0x0000003eff3e723e */ /* 0x000fc400000000ff */
[----:B------:R-:W-:Y:S02]  /*1f80*/  HFMA2.MMA R3, R30, 1, 1, R3 ;  /* 0x3c003c001e037835 */ /* 0x000fe40000000003 */
[----:B------:R-:W-:-:S05]  /*1f90*/  FMUL.FTZ R31, R31, R56 ;  /* 0x000000381f1f7220 */ /* 0x000fca0000410000 */
[----:B------:R-:W-:-:S04]  /*1fa0*/  F2FP.PACK_AB R31, RZ, R31 ;  /* 0x0000001fff1f723e */ /* 0x000fc800000000ff */
[----:B------:R-:W-:-:S05]  /*1fb0*/  PRMT R62, R62, 0x5410, R31 ;  /* 0x000054103e3e7816 */ /* 0x000fca000000001f */
        /* <DEDUP_REMOVED lines=118> */
[-C--:B------:R-:W-:Y:S01]  /*2720*/  FFMA.FTZ R63, R29, R57.reuse, RZ ;  /* 0x000000391d3f7223 */ /* 0x080fe200000100ff */
[--C-:B------:R-:W-:Y:S01]  /*2730*/  HADD2.F32 R29, -RZ, R31.reuse.H0_H0 ;  /* 0x2000001fff1d7230 */ /* 0x100fe20000004100 */
[-C--:B------:R-:W-:Y:S01]  /*2740*/  FFMA.FTZ R61, R34, R57.reuse, RZ ;  /* 0x00000039223d7223 */ /* 0x080fe200000100ff */
[----:B------:R-:W-:Y:S01]  /*2750*/  HADD2.F32 R31, -RZ, R31.H1_H1 ;  /* 0x3000001fff1f7230 */ /* 0x000fe20000004100 */
[-C--:B------:R-:W-:Y:S02]  /*2760*/  FFMA.FTZ R36, R36, R57.reuse, RZ ;  /* 0x0000003924247223 */ /* 0x080fe400000100ff */
[-C--:B------:R-:W-:Y:S02]  /*2770*/  FFMA.FTZ R26, R26, R30.reuse, R63 ;  /* 0x0000001e1a1a7223 */ /* 0x080fe4000001003f */
[----:B------:R-:W-:Y:S02]  /*2780*/  FFMA.FTZ R35, R35, R57, RZ ;  /* 0x0000003923237223 */ /* 0x000fe400000100ff */
[----:B------:R-:W-:-:S02]  /*2790*/  FFMA.FTZ R28, R28, R30, R61 ;  /* 0x0000001e1c1c7223 */ /* 0x000fc4000001003d */
[-C--:B------:R-:W-:Y:S02]  /*27a0*/  FFMA.FTZ R36, R27, R30.reuse, R36 ;  /* 0x0000001e1b247223 */ /* 0x080fe40000010024 */
[-C--:B------:R-:W-:Y:S02]  /*27b0*/  FFMA.FTZ R26, R9, R29.reuse, R26 ;  /* 0x0000001d091a7223 */ /* 0x080fe4000001001a */
[----:B------:R-:W-:Y:S02]  /*27c0*/  FFMA.FTZ R35, R23, R30, R35 ;  /* 0x0000001e17237223 */ /* 0x000fe40000010023 */
[-C--:B------:R-:W-:Y:S02]  /*27d0*/  FFMA.FTZ R28, R11, R29.reuse, R28 ;  /* 0x0000001d0b1c7223 */ /* 0x080fe4000001001c */
[----:B------:R-:W-:Y:S02]  /*27e0*/  FFMA.FTZ R36, R10, R29, R36 ;  /* 0x0000001d0a247223 */ /* 0x000fe40000010024 */
[----:B------:R-:W-:Y:S01]  /*27f0*/  FFMA.FTZ R26, R5, R31, R26 ;  /* 0x0000001f051a7223 */ /* 0x000fe2000001001a */
[--C-:B-1----:R-:W-:Y:S01]  /*2800*/  HADD2.F32 R5, -RZ, R32.reuse.H0_H0 ;  /* 0x20000020ff057230 */ /* 0x102fe20000004100 */
[----:B------:R-:W-:Y:S01]  /*2810*/  FFMA.FTZ R35, R8, R29, R35 ;  /* 0x0000001d08237223 */ /* 0x000fe20000010023 */
        /* <DEDUP_REMOVED lines=34> */
.L_x_599:
[----:B------:R-:W-:-:S05]  /*2a40*/  MOV R23, c[0x0][0x18c] ;  /* 0x0000630000177a02 */ /* 0x000fca0000000f00 */
        /* <DEDUP_REMOVED lines=15> */
[----:B------:R-:W-:Y:S01]  /*2b40*/  LEA.HI R38, R5, 0xffffff80, RZ, 0x8 ;  /* 0xffffff8005267811 */ /* 0x000fe200078f40ff */
[----:B------:R-:W4:Y:S01]  /*2b50*/  I2F.F16 R36, R36 ;  /* 0x0000002400247306 */ /* 0x000f220000200c00 */
[----:B------:R-:W-:Y:S02]  /*2b60*/  LOP3.LUT R4, R4, 0xff, RZ, 0xc0, !PT ;  /* 0x000000ff04047812 */ /* 0x000fe400078ec0ff */
[----:B------:R-:W-:Y:S02]  /*2b70*/  IADD3 R34, R26, -0x80, RZ ;  /* 0xffffff801a227810 */ /* 0x000fe40007ffe0ff */
[----:B------:R-:W-:-:S02]  /*2b80*/  IADD3 R4, R4, -0x80, RZ ;  /* 0xffffff8004047810 */ /* 0x000fc40007ffe0ff */
[--C-:B------:R-:W-:Y:S01]  /*2b90*/  SHF.R.U32.HI R28, RZ, 0x8, R5.reuse ;  /* 0x00000008ff1c7819 */ /* 0x100fe20000011605 */
[----:B------:R-:W0:Y:S01]  /*2ba0*/  I2F.F16 R35, R35 ;  /* 0x0000002300237306 */ /* 0x000e220000200c00 */
[C---:B------:R-:W-:Y:S01]  /*2bb0*/  LEA.HI R37, R6.reuse, 0xffffff80, RZ, 0x8 ;  /* 0xffffff8006257811 */ /* 0x040fe200078f40ff */
[----:B---3--:R-:W-:Y:S01]  /*2bc0*/  HADD2.F32 R39, -RZ, R39.H0_H0 ;  /* 0x20000027ff277230 */ /* 0x008fe20000004100 */
[----:B------:R-:W-:Y:S02]  /*2bd0*/  LOP3.LUT R26, R6, 0xff, RZ, 0xc0, !PT ;  /* 0x000000ff061a7812 */ /* 0x000fe400078ec0ff */
[----:B------:R-:W-:Y:S02]  /*2be0*/  SHF.R.U32.HI R5, RZ, 0x10, R5 ;  /* 0x00000010ff057819 */ /* 0x000fe40000011605 */
[--C-:B------:R-:W-:Y:S01]  /*2bf0*/  SHF.R.U32.HI R32, RZ, 0x8, R6.reuse ;  /* 0x00000008ff207819 */ /* 0x100fe20000011606 */
[----:B------:R3:W-:Y:S01]  /*2c00*/  I2F.F16 R44, R4 ;  /* 0x00000004002c7306 */ /* 0x0007e20000200c00 */
[----:B------:R-:W-:Y:S01]  /*2c10*/  LOP3.LUT R27, R27, 0xff, RZ, 0xc0, !PT ;  /* 0x000000ff1b1b7812 */ /* 0x000fe200078ec0ff */
[----:B----4-:R-:W-:Y:S01]  /*2c20*/  HADD2.F32 R36, -RZ, R36.H0_H0 ;  /* 0x20000024ff247230 */ /* 0x010fe20000004100 */
[----:B------:R-:W-:-:S02]  /*2c30*/  SHF.R.U32.HI R6, RZ, 0x10, R6 ;  /* 0x00000010ff067819 */ /* 0x000fc40000011606 */
[----:B------:R-:W-:Y:S02]  /*2c40*/  LOP3.LUT R5, R5, 0xff, RZ, 0xc0, !PT ;  /* 0x000000ff05057812 */ /* 0x000fe400078ec0ff */
[----:B------:R-:W-:Y:S01]  /*2c50*/  IADD3 R26, R26, -0x80, RZ ;  /* 0xffffff801a1a7810 */ /* 0x000fe20007ffe0ff */
[----:B------:R-:W4:Y:S01]  /*2c60*/  I2F.F16 R34, R34 ;  /* 0x0000002200227306 */ /* 0x000f220000200c00 */
[----:B---3--:R-:W-:Y:S01]  /*2c70*/  SHF.R.U32.HI R4, RZ, 0x8, R7 ;  /* 0x00000008ff047819 */ /* 0x008fe20000011607 */
[--C-:B-1----:R-:W-:Y:S01]  /*2c80*/  HADD2.F32 R33, -RZ, R30.reuse.H0_H0 ;  /* 0x2000001eff217230 */ /* 0x102fe20000004100 */
[----:B------:R-:W-:Y:S01]  /*2c90*/  IADD3 R27, R27, -0x80, RZ ;  /* 0xffffff801b1b7810 */ /* 0x000fe20007ffe0ff */
[----:B------:R-:W-:Y:S01]  /*2ca0*/  HADD2.F32 R57, -RZ, R30.H1_H1 ;  /* 0x3000001eff397230 */ /* 0x000fe20000004100 */
[----:B------:R-:W-:Y:S01]  /*2cb0*/  LOP3.LUT R6, R6, 0xff, RZ, 0xc0, !PT ;  /* 0x000000ff06067812 */ /* 0x000fe200078ec0ff */
[----:B0-----:R-:W-:Y:S01]  /*2cc0*/  HADD2.F32 R35, -RZ, R35.H0_H0 ;  /* 0x20000023ff237230 */ /* 0x001fe20000004100 */
[----:B------:R-:W-:Y:S01]  /*2cd0*/  LOP3.LUT R28, R28, 0xff, RZ, 0xc0, !PT ;  /* 0x000000ff1c1c7812 */ /* 0x000fe200078ec0ff */
[----:B------:R0:W1:Y:S01]  /*2ce0*/  I2F.F16 R29, R27 ;  /* 0x0000001b001d7306 */ /* 0x0000620000200c00 */
[----:B------:R-:W-:Y:S01]  /*2cf0*/  LOP3.LUT R32, R32, 0xff, RZ, 0xc0, !PT ;  /* 0x000000ff20207812 */ /* 0x000fe200078ec0ff */
[----:B------:R-:W-:Y:S01]  /*2d00*/  FFMA.FTZ R55, R33, R36, RZ ;  /* 0x0000002421377223 */ /* 0x000fe200000100ff */
[----:B------:R-:W-:Y:S01]  /*2d10*/  LOP3.LUT R4, R4, 0xff, RZ, 0xc0, !PT ;  /* 0x000000ff04047812 */ /* 0x000fe200078ec0ff */
[----:B------:R-:W-:Y:S01]  /*2d20*/  HADD2.F32 R61, -RZ, R31.H0_H0 ;  /* 0x2000001fff3d7230 */ /* 0x000fe20000004100 */
[----:B------:R-:W-:-:S02]  /*2d30*/  IADD3 R50, R5, -0x80, RZ ;  /* 0xffffff8005327810 */ /* 0x000fc40007ffe0ff */
[----:B------:R-:W-:Y:S01]  /*2d40*/  IADD3 R5, R6, -0x80, RZ ;  /* 0xffffff8006057810 */ /* 0x000fe20007ffe0ff */
[----:B------:R-:W-:Y:S01]  /*2d50*/  I2F.F16 R26, R26 ;  /* 0x0000001a001a7306 */ /* 0x000fe20000200c00 */
[----:B------:R-:W-:Y:S01]  /*2d60*/  LEA.HI R41, R7, 0xffffff80, RZ, 0x8 ;  /* 0xffffff8007297811 */ /* 0x000fe200078f40ff */
[----:B----4-:R-:W-:Y:S01]  /*2d70*/  HADD2.F32 R34, -RZ, R34.H0_H0 ;  /* 0x20000022ff227230 */ /* 0x010fe20000004100 */
[----:B------:R-:W-:Y:S02]  /*2d80*/  IADD3 R28, R28, -0x80, RZ ;  /* 0xffffff801c1c7810 */ /* 0x000fe40007ffe0ff */
[----:B0-----:R-:W-:Y:S02]  /*2d90*/  IADD3 R27, R32, -0x80, RZ ;  /* 0xffffff80201b7810 */ /* 0x001fe40007ffe0ff */
[----:B------:R-:W-:Y:S01]  /*2da0*/  SHF.R.U32.HI R6, RZ, 0x10, R7 ;  /* 0x00000010ff067819 */ /* 0x000fe20000011607 */
[----:B-1----:R-:W-:Y:S01]  /*2db0*/  HADD2.F32 R29, -RZ, R29.H0_H0 ;  /* 0x2000001dff1d7230 */ /* 0x002fe20000004100 */
[----:B------:R-:W-:Y:S01]  /*2dc0*/  IADD3 R7, R4, -0x80, RZ ;  /* 0xffffff8004077810 */ /* 0x000fe20007ffe0ff */
[----:B------:R-:W0:Y:S01]  /*2dd0*/  I2F.F16 R28, R28 ;  /* 0x0000001c001c7306 */ /* 0x000e220000200c00 */
[----:B------:R-:W-:Y:S01]  /*2de0*/  LOP3.LUT R6, R6, 0xff, RZ, 0xc0, !PT ;  /* 0x000000ff06067812 */ /* 0x000fe200078ec0ff */
[----:B------:R-:W-:Y:S01]  /*2df0*/  FFMA.FTZ R56, R34, R33, RZ ;  /* 0x0000002122387223 */ /* 0x000fe200000100ff */
[----:B------:R-:W-:-:S02]  /*2e00*/  ISETP.GE.AND P0, PT, R20, 0x2, PT ;  /* 0x000000021400780c */ /* 0x000fc40003f06270 */
[----:B------:R-:W-:Y:S01]  /*2e10*/  IADD3 R4, R6, -0x80, RZ ;  /* 0xffffff8006047810 */ /* 0x000fe20007ffe0ff */
[----:B------:R-:W-:Y:S02]  /*2e20*/  FFMA.FTZ R56, R29, R57, R56 ;  /* 0x000000391d387223 */ /* 0x000fe40000010038 */
[----:B------:R-:W1:Y:S08]  /*2e30*/  I2F.F16 R27, R27 ;  /* 0x0000001b001b7306 */ /* 0x000e700000200c00 */
[----:B------:R-:W-:Y:S01]  /*2e40*/  I2F.F16 R7, R7 ;  /* 0x0000000700077306 */ /* 0x000fe20000200c00 */
[----:B0-----:R-:W-:-:S05]  /*2e50*/  HADD2.F32 R28, -RZ, R28.H0_H0 ;  /* 0x2000001cff1c7230 */ /* 0x001fca0000004100 */
[----:B------:R-:W-:Y:S01]  /*2e60*/  FFMA.FTZ R55, R57, R28, R55 ;  /* 0x0000001c39377223 */ /* 0x000fe20000010037 */
[----:B-1----:R-:W-:Y:S01]  /*2e70*/  HADD2.F32 R27, -RZ, R27.H0_H0 ;  /* 0x2000001bff1b7230 */ /* 0x002fe20000004100 */
[----:B------:R-:W0:Y:S08]  /*2e80*/  I2F.F16 R4, R4 ;  /* 0x0000000400047306 */ /* 0x000e300000200c00 */
[----:B------:R-:W-:Y:S08]  /*2e90*/  I2F.F16 R50, R50 ;  /* 0x0000003200327306 */ /* 0x000ff00000200c00 */
[----:B------:R-:W1:Y:S01]  /*2ea0*/  I2F.F16 R5, R5 ;  /* 0x0000000500057306 */ /* 0x000e620000200c00 */
[----:B0-----:R-:W-:-:S07]  /*2eb0*/  HADD2.F32 R4, -RZ, R4.H0_H0 ;  /* 0x20000004ff047230 */ /* 0x001fce0000004100 */
[----:B------:R-:W0:Y:S08]  /*2ec0*/  I2F.F16 R38, R38 ;  /* 0x0000002600267306 */ /* 0x000e300000200c00 */
[----:B------:R-:W3:Y:S01]  /*2ed0*/  I2F.F16 R37, R37 ;  /* 0x0000002500257306 */ /* 0x000ee20000200c00 */
[----:B-1----:R-:W-:-:S07]  /*2ee0*/  HADD2.F32 R5, -RZ, R5.H0_H0 ;  /* 0x20000005ff057230 */ /* 0x002fce0000004100 */
[----:B------:R-:W-:Y:S01]  /*2ef0*/  I2F.F16 R41, R41 ;  /* 0x0000002900297306 */ /* 0x000fe20000200c00 */
[----:B0-----:R-:W-:Y:S02]  /*2f00*/  HADD2.F32 R38, -RZ, R38.H0_H0 ;  /* 0x20000026ff267230 */ /* 0x001fe40000004100 */
[----:B---3--:R-:W-:Y:S01]  /*2f10*/  HADD2.F32 R37, -RZ, R37.H0_H0 ;  /* 0x20000025ff257230 */ /* 0x008fe20000004100 */
[----:B--2---:R-:W-:Y:S02]  /*2f20*/  LOP3.LUT R32, R9, 0xff, RZ, 0xc0, !PT ;  /* 0x000000ff09207812 */ /* 0x004fe400078ec0ff */
[----:B------:R-:W-:Y:S02]  /*2f30*/  SHF.R.U32.HI R30, RZ, 0x8, R8 ;  /* 0x00000008ff1e7819 */ /* 0x000fe40000011608 */
[----:B------:R-:W-:Y:S02]  /*2f40*/  IADD3 R42, R32, -0x80, RZ ;  /* 0xffffff80202a7810 */ /* 0x000fe40007ffe0ff */
[----:B------:R-:W-:-:S02]  /*2f50*/  LOP3.LUT R32, R10, 0xff, RZ, 0xc0, !PT ;  /* 0x000000ff0a207812 */ /* 0x000fc400078ec0ff */
[----:B------:R-:W-:Y:S02]  /*2f60*/  LOP3.LUT R6, R8, 0xff, RZ, 0xc0, !PT ;  /* 0x000000ff08067812 */ /* 0x000fe400078ec0ff */
[----:B------:R-:W-:Y:S01]  /*2f70*/  IADD3 R51, R32, -0x80, RZ ;  /* 0xffffff8020337810 */ /* 0x000fe20007ffe0ff */
[----:B------:R-:W0:Y:S01]  /*2f80*/  I2F.F16 R42, R42 ;  /* 0x0000002a002a7306 */ /* 0x000e220000200c00 */
[----:B------:R-:W-:Y:S02]  /*2f90*/  LOP3.LUT R32, R11, 0xff, RZ, 0xc0, !PT ;  /* 0x000000ff0b207812 */ /* 0x000fe400078ec0ff */
[----:B------:R-:W-:Y:S02]  /*2fa0*/  IADD3 R6, R6, -0x80, RZ ;  /* 0xffffff8006067810 */ /* 0x000fe40007ffe0ff */
[----:B------:R-:W-:Y:S02]  /*2fb0*/  IADD3 R45, R32, -0x80, RZ ;  /* 0xffffff80202d7810 */ /* 0x000fe40007ffe0ff */
[----:B------:R-:W-:Y:S01]  /*2fc0*/  LOP3.LUT R32, R30, 0xff, RZ, 0xc0, !PT ;  /* 0x000000ff1e207812 */ /* 0x000fe200078ec0ff */
[----:B------:R-:W-:Y:S01]  /*2fd0*/  HADD2.F32 R30, -RZ, R26.H0_H0 ;  /* 0x2000001aff1e7230 */ /* 0x000fe20000004100 */
[----:B------:R-:W-:Y:S01]  /*2fe0*/  SHF.R.U32.HI R40, RZ, 0x8, R9 ;  /* 0x00000008ff287819 */ /* 0x000fe20000011609 */
[----:B------:R-:W-:Y:S01]  /*2ff0*/  HADD2.F32 R26, -RZ, R7.H0_H0 ;  /* 0x20000007ff1a7230 */ /* 0x000fe20000004100 */
[----:B------:R-:W-:Y:S01]  /*3000*/  IADD3 R46, R32, -0x80, RZ ;  /* 0xffffff80202e7810 */ /* 0x000fe20007ffe0ff */
[----:B------:R1:W2:Y:S01]  /*3010*/  I2F.F16 R43, R6 ;  /* 0x00000006002b7306 */ /* 0x0002a20000200c00 */
[C---:B------:R-:W-:Y:S01]  /*3020*/  FFMA.FTZ R52, R33.reuse, R30, RZ ;  /* 0x0000001e21347223 */ /* 0x040fe200000100ff */
[----:B------:R-:W-:Y:S01]  /*3030*/  SHF.R.U32.HI R7, RZ, 0x8, R10 ;  /* 0x00000008ff077819 */ /* 0x000fe2000001160a */
[----:B------:R-:W-:Y:S01]  /*3040*/  FFMA.FTZ R33, R33, R35, RZ ;  /* 0x0000002321217223 */ /* 0x000fe200000100ff */
[----:B------:R-:W-:Y:S01]  /*3050*/  LEA.HI R49, R8, 0xffffff80, RZ, 0x8 ;  /* 0xffffff8008317811 */ /* 0x000fe200078f40ff */
[----:B------:R-:W-:Y:S01]  /*3060*/  FFMA.FTZ R52, R57, R27, R52 ;  /* 0x0000001b39347223 */ /* 0x000fe20000010034 */
[----:B------:R-:W-:Y:S01]  /*3070*/  LOP3.LUT R7, R7, 0xff, RZ, 0xc0, !PT ;  /* 0x000000ff07077812 */ /* 0x000fe200078ec0ff */
[----:B------:R-:W-:Y:S01]  /*3080*/  FFMA.FTZ R57, R57, R26, R33 ;  /* 0x0000001a39397223 */ /* 0x000fe20000010021 */
[----:B------:R-:W3:Y:S01]  /*3090*/  I2F.F16 R51, R51 ;  /* 0x0000003300337306 */ /* 0x000ee20000200c00 */
[----:B------:R-:W4:Y:S01]  /*30a0*/  LDS.64 R32, [UR5+0x18] ;  /* 0x00001805ff207984 */ /* 0x000f220008000a00 */
[----:B-1----:R-:W-:Y:S01]  /*30b0*/  LOP3.LUT R6, R40, 0xff, RZ, 0xc0, !PT ;  /* 0x000000ff28067812 */ /* 0x002fe200078ec0ff */
[----:B------:R-:W-:Y:S01]  /*30c0*/  FFMA.FTZ R52, R61, R5, R52 ;  /* 0x000000053d347223 */ /* 0x000fe20000010034 */
[----:B------:R-:W-:Y:S01]  /*30d0*/  SHF.R.U32.HI R54, RZ, 0x8, R11 ;  /* 0x00000008ff367819 */ /* 0x000fe2000001160b */
[----:B0-----:R-:W-:Y:S01]  /*30e0*/  HADD2.F32 R42, -RZ, R42.H0_H0 ;  /* 0x2000002aff2a7230 */ /* 0x001fe20000004100 */
[----:B------:R-:W-:Y:S01]  /*30f0*/  IADD3 R62, R7, -0x80, RZ ;  /* 0xffffff80073e7810 */ /* 0x000fe20007ffe0ff */
[----:B------:R-:W-:Y:S01]  /*3100*/  HADD2.F32 R7, -RZ, R44.H0_H0 ;  /* 0x2000002cff077230 */ /* 0x000fe20000004100 */
[----:B------:R0:W1:Y:S01]  /*3110*/  I2F.F16 R40, R45 ;  /* 0x0000002d00287306 */ /* 0x0000620000200c00 */
[----:B------:R-:W-:Y:S01]  /*3120*/  LEA.HI R47, R9, 0xffffff80, RZ, 0x8 ;  /* 0xffffff80092f7811 */ /* 0x000fe200078f40ff */
[----:B--2---:R-:W-:Y:S01]  /*3130*/  HADD2.F32 R43, -RZ, R43.H0_H0 ;  /* 0x2000002bff2b7230 */ /* 0x004fe20000004100 */
[----:B------:R-:W-:Y:S01]  /*3140*/  LEA.HI R48, R10, 0xffffff80, RZ, 0x8 ;  /* 0xffffff800a307811 */ /* 0x000fe200078f40ff */
[----:B------:R-:W-:Y:S01]  /*3150*/  FFMA.FTZ R56, R7, R61, R56 ;  /* 0x0000003d07387223 */ /* 0x000fe20000010038 */
[----:B------:R-:W-:-:S02]  /*3160*/  LOP3.LUT R54, R54, 0xff, RZ, 0xc0, !PT ;  /* 0x000000ff36367812 */ /* 0x000fc400078ec0ff */
[----:B------:R-:W-:Y:S01]  /*3170*/  LEA.HI R53, R11, 0xffffff80, RZ, 0x8 ;  /* 0xffffff800b357811 */ /* 0x000fe200078f40ff */
[----:B------:R-:W-:Y:S01]  /*3180*/  I2F.F16 R46, R46 ;  /* 0x0000002e002e7306 */ /* 0x000fe20000200c00 */
[----:B0-----:R-:W-:Y:S01]  /*3190*/  IADD3 R45, R6, -0x80, RZ ;  /* 0xffffff80062d7810 */ /* 0x001fe20007ffe0ff */
[----:B------:R-:W-:Y:S01]  /*31a0*/  HADD2.F32 R6, -RZ, R50.H0_H0 ;  /* 0x20000032ff067230 */ /* 0x000fe20000004100 */
[C---:B------:R-:W-:Y:S01]  /*31b0*/  FFMA.FTZ R50, R61.reuse, R4, R57 ;  /* 0x000000043d327223 */ /* 0x040fe20000010039 */
[----:B------:R-:W-:Y:S01]  /*31c0*/  SHF.R.U32.HI R57, RZ, 0x10, R8 ;  /* 0x00000010ff397819 */ /* 0x000fe20000011608 */
[----:B------:R-:W-:Y:S01]  /*31d0*/  HADD2.F32 R8, -RZ, R31.H1_H1 ;  /* 0x3000001fff087230 */ /* 0x000fe20000004100 */
[----:B------:R-:W-:Y:S01]  /*31e0*/  SHF.R.U32.HI R31, RZ, 0x10, R9 ;  /* 0x00000010ff1f7819 */ /* 0x000fe20000011609 */
[----:B------:R-:W-:Y:S01]  /*31f0*/  FFMA.FTZ R55, R61, R6, R55 ;  /* 0x000000063d377223 */ /* 0x000fe20000010037 */
[----:B------:R-:W-:Y:S01]  /*3200*/  LOP3.LUT R57, R57, 0xff, RZ, 0xc0, !PT ;  /* 0x000000ff39397812 */ /* 0x000fe200078ec0ff */
[----:B------:R-:W0:Y:S01]  /*3210*/  I2F.F16 R45, R45 ;  /* 0x0000002d002d7306 */ /* 0x000e220000200c00 */
[----:B------:R-:W-:Y:S01]  /*3220*/  SHF.R.U32.HI R10, RZ, 0x10, R10 ;  /* 0x00000010ff0a7819 */ /* 0x000fe2000001160a */
[----:B------:R-:W-:Y:S01]  /*3230*/  FFMA.FTZ R56, R39, R8, R56 ;  /* 0x0000000827387223 */ /* 0x000fe20000010038 */
[----:B------:R-:W-:Y:S01]  /*3240*/  IADD3 R9, R57, -0x80, RZ ;  /* 0xffffff8039097810 */ /* 0x000fe20007ffe0ff */
[C---:B------:R-:W-:Y:S01]  /*3250*/  FFMA.FTZ R55, R8.reuse, R38, R55 ;  /* 0x0000002608377223 */ /* 0x040fe20000010037 */
[----:B------:R-:W-:Y:S01]  /*3260*/  LOP3.LUT R57, R31, 0xff, RZ, 0xc0, !PT ;  /* 0x000000ff1f397812 */ /* 0x000fe200078ec0ff */
[----:B------:R-:W-:Y:S01]  /*3270*/  HADD2.F32 R31, -RZ, R41.H0_H0 ;  /* 0x20000029ff1f7230 */ /* 0x000fe20000004100 */
[----:B------:R-:W-:Y:S01]  /*3280*/  SHF.R.U32.HI R11, RZ, 0x10, R11 ;  /* 0x00000010ff0b7819 */ /* 0x000fe2000001160b */
[----:B------:R-:W-:Y:S01]  /*3290*/  FFMA.FTZ R52, R8, R37, R52 ;  /* 0x0000002508347223 */ /* 0x000fe20000010034 */
[----:B------:R-:W-:Y:S01]  /*32a0*/  IADD3 R54, R54, -0x80, RZ ;  /* 0xffffff8036367810 */ /* 0x000fe20007ffe0ff */
[----:B---3--:R-:W-:Y:S01]  /*32b0*/  HADD2.F32 R41, -RZ, R51.H0_H0 ;  /* 0x20000033ff297230 */ /* 0x008fe20000004100 */
[----:B------:R-:W-:Y:S01]  /*32c0*/  LOP3.LUT R10, R10, 0xff, RZ, 0xc0, !PT ;  /* 0x000000ff0a0a7812 */ /* 0x000fe200078ec0ff */
[----:B------:R2:W3:Y:S01]  /*32d0*/  I2F.F16 R44, R62 ;  /* 0x0000003e002c7306 */ /* 0x0004e20000200c00 */
[----:B------:R-:W-:Y:S01]  /*32e0*/  IADD3 R61, R57, -0x80, RZ ;  /* 0xffffff80393d7810 */ /* 0x000fe20007ffe0ff */
[----:B------:R-:W-:Y:S01]  /*32f0*/  FFMA.FTZ R57, R8, R31, R50 ;  /* 0x0000001f08397223 */ /* 0x000fe20000010032 */
[----:B------:R-:W-:Y:S01]  /*3300*/  LOP3.LUT R11, R11, 0xff, RZ, 0xc0, !PT ;  /* 0x000000ff0b0b7812 */ /* 0x000fe200078ec0ff */
[----:B----4-:R-:W-:Y:S01]  /*3310*/  HADD2.F32 R8, -RZ, R32.H0_H0 ;  /* 0x20000020ff087230 */ /* 0x010fe20000004100 */
[----:B------:R-:W-:Y:S01]  /*3320*/  IADD3 R10, R10, -0x80, RZ ;  /* 0xffffff800a0a7810 */ /* 0x000fe20007ffe0ff */
[----:B-1----:R-:W-:-:S02]  /*3330*/  HADD2.F32 R40, -RZ, R40.H0_H0 ;  /* 0x20000028ff287230 */ /* 0x002fc40000004100 */
[----:B------:R-:W1:Y:S01]  /*3340*/  I2F.F16 R54, R54 ;  /* 0x0000003600367306 */ /* 0x000e620000200c00 */
[----:B--2---:R-:W-:Y:S01]  /*3350*/  IADD3 R62, R11, -0x80, RZ ;  /* 0xffffff800b3e7810 */ /* 0x004fe20007ffe0ff */
[----:B------:R-:W-:Y:S01]  /*3360*/  FFMA.FTZ R11, R43, R8, R56 ;  /* 0x000000082b0b7223 */ /* 0x000fe20000010038 */
[----:B------:R-:W-:Y:S01]  /*3370*/  HADD2.F32 R56, -RZ, R32.H1_H1 ;  /* 0x30000020ff387230 */ /* 0x000fe20000004100 */
[C---:B------:R-:W-:Y:S01]  /*3380*/  FFMA.FTZ R55, R8.reuse, R42, R55 ;  /* 0x0000002a08377223 */ /* 0x040fe20000010037 */
[----:B0-----:R-:W-:Y:S01]  /*3390*/  HADD2.F32 R45, -RZ, R45.H0_H0 ;  /* 0x2000002dff2d7230 */ /* 0x001fe20000004100 */
[----:B------:R-:W-:Y:S01]  /*33a0*/  FFMA.FTZ R57, R8, R40, R57 ;  /* 0x0000002808397223 */ /* 0x000fe20000010039 */
[----:B------:R-:W-:Y:S01]  /*33b0*/  HADD2.F32 R46, -RZ, R46.H0_H0 ;  /* 0x2000002eff2e7230 */ /* 0x000fe20000004100 */
[----:B------:R0:W2:Y:S01]  /*33c0*/  I2F.F16 R50, R61 ;  /* 0x0000003d00327306 */ /* 0x0000a20000200c00 */
[----:B---3--:R-:W-:Y:S01]  /*33d0*/  HADD2.F32 R44, -RZ, R44.H0_H0 ;  /* 0x2000002cff2c7230 */ /* 0x008fe20000004100 */
[----:B------:R-:W-:-:S02]  /*33e0*/  FFMA.FTZ R55, R56, R45, R55 ;  /* 0x0000002d38377223 */ /* 0x000fc40000010037 */
[----:B------:R-:W-:-:S04]  /*33f0*/  FFMA.FTZ R11, R46, R56, R11 ;  /* 0x000000382e0b7223 */ /* 0x000fc8000001000b */
[----:B------:R-:W3:Y:S01]  /*3400*/  I2F.F16 R49, R49 ;  /* 0x0000003100317306 */ /* 0x000ee20000200c00 */
[----:B0-----:R-:W-:Y:S01]  /*3410*/  FFMA.FTZ R61, R8, R41, R52 ;  /* 0x00000029083d7223 */ /* 0x001fe20000010034 */
[----:B-1----:R-:W-:Y:S02]  /*3420*/  HADD2.F32 R32, -RZ, R54.H0_H0 ;  /* 0x20000036ff207230 */ /* 0x002fe40000004100 */
[----:B------:R-:W-:Y:S01]  /*3430*/  HADD2.F32 R8, -RZ, R33.H0_H0 ;  /* 0x20000021ff087230 */ /* 0x000fe20000004100 */
[C---:B------:R-:W-:Y:S02]  /*3440*/  FFMA.FTZ R54, R56.reuse, R44, R61 ;  /* 0x0000002c38367223 */ /* 0x040fe4000001003d */
[----:B------:R-:W-:Y:S01]  /*3450*/  FFMA.FTZ R57, R56, R32, R57 ;  /* 0x0000002038397223 */ /* 0x000fe20000010039 */
[----:B------:R-:W0:Y:S01]  /*3460*/  I2F.F16 R9, R9 ;  /* 0x0000000900097306 */ /* 0x000e220000200c00 */
[----:B--2---:R-:W-:Y:S02]  /*3470*/  HADD2.F32 R50, -RZ, R50.H0_H0 ;  /* 0x20000032ff327230 */ /* 0x004fe40000004100 */
[----:B------:R-:W-:-:S03]  /*3480*/  HADD2.F32 R56, -RZ, R0.H0_H0 ;  /* 0x20000000ff387230 */ /* 0x000fc60000004100 */
[----:B------:R-:W-:Y:S02]  /*3490*/  FFMA.FTZ R55, R8, R50, R55 ;  /* 0x0000003208377223 */ /* 0x000fe40000010037 */
[----:B------:R1:W2:Y:S08]  /*34a0*/  I2F.F16 R51, R10 ;  /* 0x0000000a00337306 */ /* 0x0002b00000200c00 */
[----:B------:R-:W4:Y:S01]  /*34b0*/  I2F.F16 R52, R62 ;  /* 0x0000003e00347306 */ /* 0x000f220000200c00 */
[----:B-1----:R-:W-:-:S02]  /*34c0*/  HADD2.F32 R10, -RZ, R33.H1_H1 ;  /* 0x30000021ff0a7230 */ /* 0x002fc40000004100 */
[----:B---3--:R-:W-:Y:S02]  /*34d0*/  HADD2.F32 R33, -RZ, R49.H0_H0 ;  /* 0x20000031ff217230 */ /* 0x008fe40000004100 */
[----:B0-----:R-:W-:-:S03]  /*34e0*/  HADD2.F32 R49, -RZ, R9.H0_H0 ;  /* 0x20000009ff317230 */ /* 0x001fc60000004100 */
[----:B------:R-:W0:Y:S01]  /*34f0*/  I2F.F16 R47, R47 ;  /* 0x0000002f002f7306 */ /* 0x000e220000200c00 */
[----:B--2---:R-:W-:Y:S01]  /*3500*/  HADD2.F32 R51, -RZ, R51.H0_H0 ;  /* 0x20000033ff337230 */ /* 0x004fe20000004100 */
[----:B------:R-:W-:-:S04]  /*3510*/  FFMA.FTZ R11, R49, R8, R11 ;  /* 0x00000008310b7223 */ /* 0x000fc8000001000b */
[----:B------:R-:W-:Y:S01]  /*3520*/  FFMA.FTZ R9, R8, R51, R54 ;  /* 0x0000003308097223 */ /* 0x000fe20000010036 */
[----:B------:R-:W-:Y:S01]  /*3530*/  HADD2.F32 R54, -RZ, R60.H1_H1 ;  /* 0x3000003cff367230 */ /* 0x000fe20000004100 */
[----:B------:R-:W1:Y:S01]  /*3540*/  I2F.F16 R48, R48 ;  /* 0x0000003000307306 */ /* 0x000e620000200c00 */
[----:B----4-:R-:W-:Y:S01]  /*3550*/  HADD2.F32 R52, -RZ, R52.H0_H0 ;  /* 0x20000034ff347230 */ /* 0x010fe20000004100 */
[----:B------:R-:W-:-:S04]  /*3560*/  FFMA.FTZ R11, R33, R10, R11 ;  /* 0x0000000a210b7223 */ /* 0x000fc8000001000b */
[----:B------:R-:W-:Y:S02]  /*3570*/  FFMA.FTZ R57, R8, R52, R57 ;  /* 0x0000003408397223 */ /* 0x000fe40000010039 */
[----:B------:R-:W2:Y:S01]  /*3580*/  I2F.F16 R53, R53 ;  /* 0x0000003500357306 */ /* 0x000ea20000200c00 */
[----:B0-----:R-:W-:Y:S01]  /*3590*/  HADD2.F32 R47, -RZ, R47.H0_H0 ;  /* 0x2000002fff2f7230 */ /* 0x001fe20000004100 */
[----:B------:R-:W-:-:S04]  /*35a0*/  FMUL.FTZ R11, R11, R54 ;  /* 0x000000360b0b7220 */ /* 0x000fc80000410000 */
[----:B------:R-:W-:Y:S01]  /*35b0*/  FFMA.FTZ R8, R10, R47, R55 ;  /* 0x0000002f0a087223 */ /* 0x000fe20000010037 */
[----:B------:R-:W-:Y:S01]  /*35c0*/  HADD2.F32 R55, -RZ, R60.H0_H0 ;  /* 0x2000003cff377230 */ /* 0x000fe20000004100 */
[----:B------:R-:W-:Y:S01]  /*35d0*/  F2FP.PACK_AB R11, RZ, R11 ;  /* 0x0000000bff0b723e */ /* 0x000fe200000000ff */
[----:B-1----:R-:W-:-:S03]  /*35e0*/  HADD2.F32 R48, -RZ, R48.H0_H0 ;  /* 0x20000030ff307230 */ /* 0x002fc60000004100 */
[----:B------:R-:W-:Y:S02]  /*35f0*/  FMUL.FTZ R8, R8, R55 ;  /* 0x0000003708087220 */ /* 0x000fe40000410000 */
[C---:B------:R-:W-:Y:S01]  /*3600*/  FFMA.FTZ R9, R10.reuse, R48, R9 ;  /* 0x000000300a097223 */ /* 0x040fe20000010009 */
[----:B--2---:R-:W-:Y:S02]  /*3610*/  HADD2.F32 R53, -RZ, R53.H0_H0 ;  /* 0x20000035ff357230 */ /* 0x004fe40000004100 */
[----:B------:R-:W-:Y:S01]  /*3620*/  F2FP.PACK_AB R8, RZ, R8 ;  /* 0x00000008ff08723e */ /* 0x000fe200000000ff */
[----:B------:R-:W-:Y:S02]  /*3630*/  FMUL.FTZ R9, R9, R56 ;  /* 0x0000003809097220 */ /* 0x000fe40000410000 */
[----:B------:R-:W-:Y:S01]  /*3640*/  FFMA.FTZ R10, R10, R53, R57 ;  /* 0x000000350a0a7223 */ /* 0x000fe20000010039 */
[----:B------:R-:W-:Y:S02]  /*3650*/  HADD2.F32 R57, -RZ, R0.H1_H1 ;  /* 0x30000000ff397230 */ /* 0x000fe40000004100 */
[----:B------:R-:W-:-:S02]  /*3660*/  F2FP.PACK_AB R9, RZ, R9 ;  /* 0x00000009ff09723e */ /* 0x000fc400000000ff */
[----:B------:R-:W-:Y:S01]  /*3670*/  PRMT R11, R11, 0x5410, R8 ;  /* 0x000054100b0b7816 */ /* 0x000fe20000000008 */
[----:B------:R-:W-:-:S05]  /*3680*/  FMUL.FTZ R10, R10, R57 ;  /* 0x000000390a0a7220 */ /* 0x000fca0000410000 */
[----:B------:R-:W-:Y:S01]  /*3690*/  HFMA2.MMA R3, R11, 1, 1, R3 ;  /* 0x3c003c000b037835 */ /* 0x000fe20000000003 */
        /* <DEDUP_REMOVED lines=16> */
[-C--:B------:R-:W-:Y:S02]  /*37a0*/  FFMA.FTZ R62, R27, R63.reuse, R62 ;  /* 0x0000003f1b3e7223 */ /* 0x080fe4000001003e */
[----:B------:R-:W-:Y:S01]  /*37b0*/  FFMA.FTZ R63, R26, R63, R64 ;  /* 0x0000003f1a3f7223 */ /* 0x000fe20000010040 */
[----:B------:R-:W-:Y:S01]  /*37c0*/  HADD2.F32 R64, -RZ, R9.H1_H1 ;  /* 0x30000009ff407230 */ /* 0x000fe20000004100 */
[-C--:B------:R-:W-:Y:S01]  /*37d0*/  FFMA.FTZ R8, R7, R65.reuse, R8 ;  /* 0x0000004107087223 */ /* 0x080fe20000010008 */
[----:B-1----:R-:W-:Y:S01]  /*37e0*/  HADD2.F32 R9, -RZ, R10.H1_H1 ;  /* 0x3000000aff097230 */ /* 0x002fe20000004100 */
[-C--:B------:R-:W-:Y:S02]  /*37f0*/  FFMA.FTZ R61, R6, R65.reuse, R61 ;  /* 0x00000041063d7223 */ /* 0x080fe4000001003d */
[-C--:B------:R-:W-:Y:S02]  /*3800*/  FFMA.FTZ R62, R5, R65.reuse, R62 ;  /* 0x00000041053e7223 */ /* 0x080fe4000001003e */
[----:B------:R-:W-:-:S02]  /*3810*/  FFMA.FTZ R63, R4, R65, R63 ;  /* 0x00000041043f7223 */ /* 0x000fc4000001003f */
[-C--:B------:R-:W-:Y:S02]  /*3820*/  FFMA.FTZ R8, R39, R64.reuse, R8 ;  /* 0x0000004027087223 */ /* 0x080fe40000010008 */
[-C--:B------:R-:W-:Y:S02]  /*3830*/  FFMA.FTZ R61, R38, R64.reuse, R61 ;  /* 0x00000040263d7223 */ /* 0x080fe4000001003d */
        /* <DEDUP_REMOVED lines=8> */
[-C--:B------:R-:W-:Y:S01]  /*38c0*/  FFMA.FTZ R62, R46, R9.reuse, R8 ;  /* 0x000000092e3e7223 */ /* 0x080fe20000010008 */
[----:B------:R-:W-:Y:S01]  /*38d0*/  HADD2.F32 R8, -RZ, R11.H1_H1 ;  /* 0x3000000bff087230 */ /* 0x000fe20000004100 */
[----:B------:R-:W-:-:S02]  /*38e0*/  FFMA.FTZ R10, R44, R9, R65 ;  /* 0x000000092c0a7223 */ /* 0x000fc40000010041 */
        /* <DEDUP_REMOVED lines=133> */
.L_x_600:
[----:B------:R-:W-:-:S05]  /*4140*/  IMAD.WIDE R26, R23, 0x8, R58 ;  /* 0x00000008171a7825 */ /* 0x000fca00078e023a */
[----:B-----5:R1:W5:Y:S01]  /*4150*/  LDG.E.128.CONSTANT R4, [R26.64] ;  /* 0x000000061a047981 */ /* 0x020362000c1e9d00 */
[----:B------:R-:W-:Y:S01]  /*4160*/  IMAD.WIDE R24, R23, 0x8, R24 ;  /* 0x0000000817187825 */ /* 0x000fe200078e0218 */
[----:B------:R-:W-:Y:S05]  /*4170*/  @!P1 BRA `(.L_x_601) ;  /* 0x000016b000009947 */ /* 0x000fea0003800000 */
[----:B------:R-:W2:Y:S01]  /*4180*/  LDG.E.128.CONSTANT R8, [R24.64] ;  /* 0x0000000618087981 */ /* 0x000ea2000c1e9d00 */
[----:B-----5:R-:W-:Y:S02]  /*4190*/  LOP3.LUT R28, R5, 0xff, RZ, 0xc0, !PT ;  /* 0x000000ff051c7812 */ /* 0x020fe400078ec0ff */
[----:B------:R-:W-:Y:S02]  /*41a0*/  LOP3.LUT R29, R6, 0xff, RZ, 0xc0, !PT ;  /* 0x000000ff061d7812 */ /* 0x000fe400078ec0ff */
[----:B------:R-:W-:Y:S02]  /*41b0*/  IADD3 R39, R28, -0x80, RZ ;  /* 0xffffff801c277810 */ /* 0x000fe40007ffe0ff */
[----:B------:R-:W-:Y:S02]  /*41c0*/  LOP3.LUT R28, R7, 0xff, RZ, 0xc0, !PT ;  /* 0x000000ff071c7812 */ /* 0x000fe400078ec0ff */
[----:B------:R-:W-:-:S02]  /*41d0*/  IADD3 R36, R29, -0x80, RZ ;  /* 0xffffff801d247810 */ /* 0x000fc40007ffe0ff */
[----:B------:R-:W-:Y:S01]  /*41e0*/  IADD3 R38, R28, -0x80, RZ ;  /* 0xffffff801c267810 */ /* 0x000fe20007ffe0ff */
[----:B------:R-:W3:Y:S01]  /*41f0*/  I2F.F16 R39, R39 ;  /* 0x0000002700277306 */ /* 0x000ee20000200c00 */
[C---:B------:R-:W-:Y:S02]  /*4200*/  LOP3.LUT R28, R4.reuse, 0xff, RZ, 0xc0, !PT ;  /* 0x000000ff041c7812 */ /* 0x040fe400078ec0ff */
[----:B------:R-:W-:Y:S02]  /*4210*/  LEA.HI R40, R4, 0xffffff80, RZ, 0x8 ;  /* 0xffffff8004287811 */ /* 0x000fe400078f40ff */
[----:B------:R-:W-:Y:S02]  /*4220*/  IADD3 R28, R28, -0x80, RZ ;  /* 0xffffff801c1c7810 */ /* 0x000fe40007ffe0ff */
[----:B------:R-:W-:Y:S01]  /*4230*/  LEA.HI R51, R5, 0xffffff80, RZ, 0x8 ;  /* 0xffffff8005337811 */ /* 0x000fe200078f40ff */
[----:B------:R-:W4:Y:S01]  /*4240*/  I2F.F16 R36, R36 ;  /* 0x0000002400247306 */ /* 0x000f220000200c00 */
[----:B------:R-:W-:-:S02]  /*4250*/  SHF.R.U32.HI R29, RZ, 0x8, R4 ;  /* 0x00000008ff1d7819 */ /* 0x000fc40000011604 */
[----:B------:R-:W-:Y:S02]  /*4260*/  SHF.R.U32.HI R4, RZ, 0x10, R4 ;  /* 0x00000010ff047819 */ /* 0x000fe40000011604 */
[----:B------:R-:W-:Y:S02]  /*4270*/  SHF.R.U32.HI R32, RZ, 0x8, R6 ;  /* 0x00000008ff207819 */ /* 0x000fe40000011606 */
[----:B------:R-:W-:Y:S01]  /*4280*/  LOP3.LUT R4, R4, 0xff, RZ, 0xc0, !PT ;  /* 0x000000ff04047812 */ /* 0x000fe200078ec0ff */
[----:B------:R0:W1:Y:S01]  /*4290*/  I2F.F16 R37, R28 ;  /* 0x0000001c00257306 */ /* 0x0000620000200c00 */
[----:B------:R-:W-:Y:S01]  /*42a0*/  LOP3.LUT R32, R32, 0xff, RZ, 0xc0, !PT ;  /* 0x000000ff20207812 */ /* 0x000fe200078ec0ff */
[----:B---3--:R-:W-:Y:S01]  /*42b0*/  HADD2.F32 R39, -RZ, R39.H0_H0 ;  /* 0x20000027ff277230 */ /* 0x008fe20000004100 */
[----:B------:R-:W-:Y:S02]  /*42c0*/  IADD3 R31, R4, -0x80, RZ ;  /* 0xffffff80041f7810 */ /* 0x000fe40007ffe0ff */
[----:B------:R-:W-:-:S02]  /*42d0*/  IADD3 R33, R32, -0x80, RZ ;  /* 0xffffff8020217810 */ /* 0x000fc40007ffe0ff */
[----:B------:R-:W-:Y:S01]  /*42e0*/  SHF.R.U32.HI R32, RZ, 0x8, R7 ;  /* 0x00000008ff207819 */ /* 0x000fe20000011607 */
[----:B------:R-:W3:Y:S01]  /*42f0*/  I2F.F16 R38, R38 ;  /* 0x0000002600267306 */ /* 0x000ee20000200c00 */
[--C-:B0-----:R-:W-:Y:S01]  /*4300*/  SHF.R.U32.HI R28, RZ, 0x8, R5.reuse ;  /* 0x00000008ff1c7819 */ /* 0x101fe20000011605 */
[----:B----4-:R-:W-:Y:S01]  /*4310*/  HADD2.F32 R36, -RZ, R36.H0_H0 ;  /* 0x20000024ff247230 */ /* 0x010fe20000004100 */
[----:B------:R-:W-:Y:S02]  /*4320*/  SHF.R.U32.HI R5, RZ, 0x10, R5 ;  /* 0x00000010ff057819 */ /* 0x000fe40000011605 */
[----:B------:R-:W-:Y:S02]  /*4330*/  LEA.HI R43, R6, 0xffffff80, RZ, 0x8 ;  /* 0xffffff80062b7811 */ /* 0x000fe400078f40ff */
[----:B------:R-:W-:Y:S01]  /*4340*/  LOP3.LUT R5, R5, 0xff, RZ, 0xc0, !PT ;  /* 0x000000ff05057812 */ /* 0x000fe200078ec0ff */
[----:B------:R-:W0:Y:S01]  /*4350*/  I2F.F16 R33, R33 ;  /* 0x0000002100217306 */ /* 0x000e220000200c00 */
[----:B------:R-:W-:Y:S01]  /*4360*/  LOP3.LUT R29, R29, 0xff, RZ, 0xc0, !PT ;  /* 0x000000ff1d1d7812 */ /* 0x000fe200078ec0ff */
[----:B-1----:R-:W-:Y:S01]  /*4370*/  HADD2.F32 R37, -RZ, R37.H0_H0 ;  /* 0x20000025ff257230 */ /* 0x002fe20000004100 */
[----:B------:R-:W-:-:S02]  /*4380*/  IADD3 R30, R5, -0x80, RZ ;  /* 0xffffff80051e7810 */ /* 0x000fc40007ffe0ff */
[----:B------:R-:W1:Y:S01]  /*4390*/  LDS.64 R4, [UR5+0x20] ;  /* 0x00002005ff047984 */ /* 0x000e620008000a00 */
[----:B------:R-:W-:Y:S02]  /*43a0*/  LOP3.LUT R32, R32, 0xff, RZ, 0xc0, !PT ;  /* 0x000000ff20207812 */ /* 0x000fe400078ec0ff */
[----:B------:R-:W-:Y:S01]  /*43b0*/  LOP3.LUT R28, R28, 0xff, RZ, 0xc0, !PT ;  /* 0x000000ff1c1c7812 */ /* 0x000fe200078ec0ff */
[----:B---3--:R-:W-:Y:S01]  /*43c0*/  HADD2.F32 R38, -RZ, R38.H0_H0 ;  /* 0x20000026ff267230 */ /* 0x008fe20000004100 */
[----:B------:R-:W-:Y:S01]  /*43d0*/  SHF.R.U32.HI R6, RZ, 0x10, R6 ;  /* 0x00000010ff067819 */ /* 0x000fe20000011606 */
[----:B------:R-:W3:Y:S01]  /*43e0*/  I2F.F16 R31, R31 ;  /* 0x0000001f001f7306 */ /* 0x000ee20000200c00 */
[----:B------:R-:W-:Y:S02]  /*43f0*/  IADD3 R29, R29, -0x80, RZ ;  /* 0xffffff801d1d7810 */ /* 0x000fe40007ffe0ff */
[----:B------:R-:W-:Y:S02]  /*4400*/  IADD3 R32, R32, -0x80, RZ ;  /* 0xffffff8020207810 */ /* 0x000fe40007ffe0ff */
[----:B------:R-:W-:Y:S01]  /*4410*/  IADD3 R28, R28, -0x80, RZ ;  /* 0xffffff801c1c7810 */ /* 0x000fe20007ffe0ff */
[----:B0-----:R-:W-:Y:S01]  /*4420*/  HADD2.F32 R33, -RZ, R33.H0_H0 ;  /* 0x20000021ff217230 */ /* 0x001fe20000004100 */
[----:B------:R-:W-:Y:S01]  /*4430*/  LOP3.LUT R6, R6, 0xff, RZ, 0xc0, !PT ;  /* 0x000000ff06067812 */ /* 0x000fe200078ec0ff */
[----:B------:R0:W4:Y:S01]  /*4440*/  I2F.F16 R35, R29 ;  /* 0x0000001d00237306 */ /* 0x0001220000200c00 */
[----:B------:R-:W-:-:S02]  /*4450*/  LEA.HI R41, R7, 0xffffff80, RZ, 0x8 ;  /* 0xffffff8007297811 */ /* 0x000fc400078f40ff */
[----:B------:R-:W-:Y:S02]  /*4460*/  SHF.R.U32.HI R7, RZ, 0x10, R7 ;  /* 0x00000010ff077819 */ /* 0x000fe40000011607 */
[----:B------:R-:W-:Y:S02]  /*4470*/  ISETP.GE.AND P0, PT, R20, 0x2, PT ;  /* 0x000000021400780c */ /* 0x000fe40003f06270 */
[----:B------:R-:W-:Y:S01]  /*4480*/  LOP3.LUT R7, R7, 0xff, RZ, 0xc0, !PT ;  /* 0x000000ff07077812 */ /* 0x000fe200078ec0ff */
[----:B------:R4:W1:Y:S01]  /*4490*/  I2F.F16 R34, R28 ;  /* 0x0000001c00227306 */ /* 0x0008620000200c00 */
[----:B0-----:R-:W-:Y:S01]  /*44a0*/  IADD3 R29, R6, -0x80, RZ ;  /* 0xffffff80061d7810 */ /* 0x001fe20007ffe0ff */
[----:B---3--:R-:W-:-:S06]  /*44b0*/  HADD2.F32 R31, -RZ, R31.H0_H0 ;  /* 0x2000001fff1f7230 */ /* 0x008fcc0000004100 */
[----:B------:R-:W0:Y:S01]  /*44c0*/  I2F.F16 R32, R32 ;  /* 0x0000002000207306 */ /* 0x000e220000200c00 */
[----:B----4-:R-:W-:Y:S01]  /*44d0*/  IADD3 R28, R7, -0x80, RZ ;  /* 0xffffff80071c7810 */ /* 0x010fe20007ffe0ff */
[----:B------:R-:W-:Y:S02]  /*44e0*/  HADD2.F32 R35, -RZ, R35.H0_H0 ;  /* 0x20000023ff237230 */ /* 0x000fe40000004100 */
[----:B-1----:R-:W-:-:S04]  /*44f0*/  HADD2.F32 R34, -RZ, R34.H0_H0 ;  /* 0x20000022ff227230 */ /* 0x002fc80000004100 */
[----:B------:R-:W1:Y:S01]  /*4500*/  I2F.F16 R30, R30 ;  /* 0x0000001e001e7306 */ /* 0x000e620000200c00 */
[----:B------:R-:W-:Y:S02]  /*4510*/  HADD2.F32 R57, -RZ, R4.H1_H1 ;  /* 0x30000004ff397230 */ /* 0x000fe40000004100 */
[--C-:B------:R-:W-:Y:S02]  /*4520*/  HADD2.F32 R58, -RZ, R5.reuse.H0_H0 ;  /* 0x20000005ff3a7230 */ /* 0x100fe40000004100 */
[----:B------:R-:W-:Y:S02]  /*4530*/  HADD2.F32 R5, -RZ, R5.H1_H1 ;  /* 0x30000005ff057230 */ /* 0x000fe40000004100 */
[----:B0-----:R-:W-:Y:S01]  /*4540*/  HADD2.F32 R32, -RZ, R32.H0_H0 ;  /* 0x20000020ff207230 */ /* 0x001fe20000004100 */
[----:B------:R-:W0:Y:S08]  /*4550*/  I2F.F16 R29, R29 ;  /* 0x0000001d001d7306 */ /* 0x000e300000200c00 */
[----:B------:R-:W3:Y:S01]  /*4560*/  I2F.F16 R28, R28 ;  /* 0x0000001c001c7306 */ /* 0x000ee20000200c00 */
[----:B-1----:R-:W-:-:S07]  /*4570*/  HADD2.F32 R30, -RZ, R30.H0_H0 ;  /* 0x2000001eff1e7230 */ /* 0x002fce0000004100 */
[----:B------:R-:W-:Y:S01]  /*4580*/  I2F.F16 R51, R51 ;  /* 0x0000003300337306 */ /* 0x000fe20000200c00 */
[----:B0-----:R-:W-:-:S07]  /*4590*/  HADD2.F32 R29, -RZ, R29.H0_H0 ;  /* 0x2000001dff1d7230 */ /* 0x001fce0000004100 */
[----:B------:R-:W0:Y:S01]  /*45a0*/  I2F.F16 R40, R40 ;  /* 0x0000002800287306 */ /* 0x000e220000200c00 */
[----:B---3--:R-:W-:-:S07]  /*45b0*/  HADD2.F32 R28, -RZ, R28.H0_H0 ;  /* 0x2000001cff1c7230 */ /* 0x008fce0000004100 */
[----:B------:R-:W-:Y:S08]  /*45c0*/  I2F.F16 R43, R43 ;  /* 0x0000002b002b7306 */ /* 0x000ff00000200c00 */
[----:B------:R-:W1:Y:S01]  /*45d0*/  I2F.F16 R41, R41 ;  /* 0x0000002900297306 */ /* 0x000e620000200c00 */
[----:B0-----:R-:W-:Y:S01]  /*45e0*/  HADD2.F32 R40, -RZ, R40.H0_H0 ;  /* 0x20000028ff287230 */ /* 0x001fe20000004100 */
[----:B--2---:R-:W-:-:S02]  /*45f0*/  LOP3.LUT R6, R8, 0xff, RZ, 0xc0, !PT ;  /* 0x000000ff08067812 */ /* 0x004fc400078ec0ff */
[----:B------:R-:W-:Y:S02]  /*4600*/  LOP3.LUT R7, R10, 0xff, RZ, 0xc0, !PT ;  /* 0x000000ff0a077812 */ /* 0x000fe400078ec0ff */
[----:B------:R-:W-:Y:S02]  /*4610*/  IADD3 R54, R6, -0x80, RZ ;  /* 0xffffff8006367810 */ /* 0x000fe40007ffe0ff */
[----:B------:R-:W-:Y:S02]  /*4620*/  LOP3.LUT R6, R9, 0xff, RZ, 0xc0, !PT ;  /* 0x000000ff09067812 */ /* 0x000fe400078ec0ff */
[----:B------:R-:W-:Y:S02]  /*4630*/  IADD3 R53, R7, -0x80, RZ ;  /* 0xffffff8007357810 */ /* 0x000fe40007ffe0ff */
[----:B------:R-:W-:Y:S01]  /*4640*/  IADD3 R42, R6, -0x80, RZ ;  /* 0xffffff80062a7810 */ /* 0x000fe20007ffe0ff */
[----:B------:R-:W-:Y:S01]  /*4650*/  HADD2.F32 R6, -RZ, R4.H0_H0 ;  /* 0x20000004ff067230 */ /* 0x000fe20000004100 */
[----:B------:R-:W-:Y:S01]  /*4660*/  LOP3.LUT R7, R11, 0xff, RZ, 0xc0, !PT ;  /* 0x000000ff0b077812 */ /* 0x000fe200078ec0ff */
[----:B------:R-:W0:Y:S01]  /*4670*/  I2F.F16 R54, R54 ;  /* 0x0000003600367306 */ /* 0x000e220000200c00 */
[----:B------:R-:W-:-:S02]  /*4680*/  SHF.R.U32.HI R4, RZ, 0x8, R8 ;  /* 0x00000008ff047819 */ /* 0x000fc40000011608 */
[----:B------:R-:W-:Y:S01]  /*4690*/  IADD3 R45, R7, -0x80, RZ ;  /* 0xffffff80072d7810 */ /* 0x000fe20007ffe0ff */
[----:B------:R-:W-:Y:S01]  /*46a0*/  FFMA.FTZ R56, R37, R6, RZ ;  /* 0x0000000625387223 */ /* 0x000fe200000100ff */
[----:B------:R-:W-:Y:S01]  /*46b0*/  LOP3.LUT R7, R4, 0xff, RZ, 0xc0, !PT ;  /* 0x000000ff04077812 */ /* 0x000fe200078ec0ff */
[C---:B------:R-:W-:Y:S01]  /*46c0*/  FFMA.FTZ R59, R6.reuse, R39, RZ ;  /* 0x00000027063b7223 */ /* 0x040fe200000100ff */
[----:B------:R-:W-:Y:S01]  /*46d0*/  SHF.R.U32.HI R44, RZ, 0x8, R9 ;  /* 0x00000008ff2c7819 */ /* 0x000fe20000011609 */
[C---:B------:R-:W-:Y:S01]  /*46e0*/  FFMA.FTZ R52, R6.reuse, R36, RZ ;  /* 0x0000002406347223 */ /* 0x040fe200000100ff */
[----:B------:R-:W-:Y:S01]  /*46f0*/  IADD3 R47, R7, -0x80, RZ ;  /* 0xffffff80072f7810 */ /* 0x000fe20007ffe0ff */
[----:B------:R-:W-:Y:S01]  /*4700*/  FFMA.FTZ R6, R6, R38, RZ ;  /* 0x0000002606067223 */ /* 0x000fe200000100ff */
[----:B------:R-:W-:Y:S01]  /*4710*/  LEA.HI R48, R8, 0xffffff80, RZ, 0x8 ;  /* 0xffffff8008307811 */ /* 0x000fe200078f40ff */
[----:B------:R-:W-:Y:S01]  /*4720*/  FFMA.FTZ R56, R35, R57, R56 ;  /* 0x0000003923387223 */ /* 0x000fe20000010038 */
[----:B------:R-:W-:Y:S01]  /*4730*/  SHF.R.U32.HI R8, RZ, 0x10, R8 ;  /* 0x00000010ff087819 */ /* 0x000fe20000011608 */
[C---:B------:R-:W-:Y:S01]  /*4740*/  FFMA.FTZ R59, R57.reuse, R34, R59 ;  /* 0x00000022393b7223 */ /* 0x040fe2000001003b */
[----:B------:R-:W-:Y:S01]  /*4750*/  LOP3.LUT R44, R44, 0xff, RZ, 0xc0, !PT ;  /* 0x000000ff2c2c7812 */ /* 0x000fe200078ec0ff */
[----:B------:R-:W-:Y:S01]  /*4760*/  FFMA.FTZ R52, R57, R33, R52 ;  /* 0x0000002139347223 */ /* 0x000fe20000010034 */
[----:B------:R-:W-:Y:S01]  /*4770*/  LEA.HI R49, R9, 0xffffff80, RZ, 0x8 ;  /* 0xffffff8009317811 */ /* 0x000fe200078f40ff */
[----:B------:R-:W-:Y:S01]  /*4780*/  FFMA.FTZ R57, R57, R32, R6 ;  /* 0x0000002039397223 */ /* 0x000fe20000010006 */
[----:B------:R-:W-:Y:S01]  /*4790*/  SHF.R.U32.HI R9, RZ, 0x10, R9 ;  /* 0x00000010ff097819 */ /* 0x000fe20000011609 */
[----:B------:R-:W2:Y:S01]  /*47a0*/  LDS.64 R6, [UR5+0x28] ;  /* 0x00002805ff067984 */ /* 0x000ea20008000a00 */
[----:B------:R-:W-:Y:S01]  /*47b0*/  LOP3.LUT R8, R8, 0xff, RZ, 0xc0, !PT ;  /* 0x000000ff08087812 */ /* 0x000fe200078ec0ff */
[----:B------:R3:W-:Y:S01]  /*47c0*/  I2F.F16 R4, R45 ;  /* 0x0000002d00047306 */ /* 0x0007e20000200c00 */
[----:B------:R-:W-:Y:S01]  /*47d0*/  LEA.HI R50, R10, 0xffffff80, RZ, 0x8 ;  /* 0xffffff800a327811 */ /* 0x000fe200078f40ff */
[----:B------:R-:W-:Y:S01]  /*47e0*/  FFMA.FTZ R61, R31, R58, R56 ;  /* 0x0000003a1f3d7223 */ /* 0x000fe20000010038 */
[----:B------:R-:W-:Y:S01]  /*47f0*/  IADD3 R46, R44, -0x80, RZ ;  /* 0xffffff802c2e7810 */ /* 0x000fe20007ffe0ff */
[C---:B------:R-:W-:Y:S01]  /*4800*/  FFMA.FTZ R59, R58.reuse, R30, R59 ;  /* 0x0000001e3a3b7223 */ /* 0x040fe2000001003b */
[----:B------:R-:W-:Y:S01]  /*4810*/  SHF.R.U32.HI R63, RZ, 0x10, R10 ;  /* 0x00000010ff3f7819 */ /* 0x000fe2000001160a */
[----:B------:R-:W-:Y:S01]  /*4820*/  FFMA.FTZ R52, R58, R29, R52 ;  /* 0x0000001d3a347223 */ /* 0x000fe20000010034 */
[----:B------:R-:W-:Y:S01]  /*4830*/  SHF.R.U32.HI R44, RZ, 0x8, R11 ;  /* 0x00000008ff2c7819 */ /* 0x000fe2000001160b */
[----:B------:R-:W4:Y:S01]  /*4840*/  I2F.F16 R53, R53 ;  /* 0x0000003500357306 */ /* 0x000f220000200c00 */
[----:B---3--:R-:W-:Y:S01]  /*4850*/  SHF.R.U32.HI R45, RZ, 0x8, R10 ;  /* 0x00000008ff2d7819 */ /* 0x008fe2000001160a */
[----:B------:R-:W-:Y:S01]  /*4860*/  HADD2.F32 R10, -RZ, R51.H0_H0 ;  /* 0x20000033ff0a7230 */ /* 0x000fe20000004100 */
[----:B------:R-:W-:Y:S01]  /*4870*/  IADD3 R51, R8, -0x80, RZ ;  /* 0xffffff8008337810 */ /* 0x000fe20007ffe0ff */
[----:B-1----:R-:W-:Y:S01]  /*4880*/  HADD2.F32 R8, -RZ, R41.H0_H0 ;  /* 0x20000029ff087230 */ /* 0x002fe20000004100 */
[----:B------:R-:W-:Y:S01]  /*4890*/  LOP3.LUT R56, R9, 0xff, RZ, 0xc0, !PT ;  /* 0x000000ff09387812 */ /* 0x000fe200078ec0ff */
[----:B------:R-:W-:Y:S01]  /*48a0*/  HADD2.F32 R9, -RZ, R43.H0_H0 ;  /* 0x2000002bff097230 */ /* 0x000fe20000004100 */
[----:B------:R-:W-:Y:S01]  /*48b0*/  LEA.HI R55, R11, 0xffffff80, RZ, 0x8 ;  /* 0xffffff800b377811 */ /* 0x000fe200078f40ff */
[----:B------:R-:W-:Y:S01]  /*48c0*/  FFMA.FTZ R57, R58, R28, R57 ;  /* 0x0000001c3a397223 */ /* 0x000fe20000010039 */
[----:B------:R-:W-:Y:S01]  /*48d0*/  LOP3.LUT R45, R45, 0xff, RZ, 0xc0, !PT ;  /* 0x000000ff2d2d7812 */ /* 0x000fe200078ec0ff */
[----:B------:R-:W1:Y:S01]  /*48e0*/  I2F.F16 R42, R42 ;  /* 0x0000002a002a7306 */ /* 0x000e620000200c00 */
[----:B------:R-:W-:Y:S01]  /*48f0*/  LOP3.LUT R44, R44, 0xff, RZ, 0xc0, !PT ;  /* 0x000000ff2c2c7812 */ /* 0x000fe200078ec0ff */
[C---:B------:R-:W-:Y:S01]  /*4900*/  FFMA.FTZ R59, R5.reuse, R10, R59 ;  /* 0x0000000a053b7223 */ /* 0x040fe2000001003b */
[----:B------:R-:W-:Y:S01]  /*4910*/  SHF.R.U32.HI R11, RZ, 0x10, R11 ;  /* 0x00000010ff0b7819 */ /* 0x000fe2000001160b */
[----:B------:R-:W-:Y:S01]  /*4920*/  FFMA.FTZ R58, R5, R9, R52 ;  /* 0x00000009053a7223 */ /* 0x000fe20000010034 */
[----:B------:R-:W-:Y:S01]  /*4930*/  IADD3 R64, R56, -0x80, RZ ;  /* 0xffffff8038407810 */ /* 0x000fe20007ffe0ff */
[----:B------:R-:W-:Y:S01]  /*4940*/  FFMA.FTZ R56, R40, R5, R61 ;  /* 0x0000000528387223 */ /* 0x000fe2000001003d */
[----:B------:R-:W-:Y:S01]  /*4950*/  IADD3 R45, R45, -0x80, RZ ;  /* 0xffffff802d2d7810 */ /* 0x000fe20007ffe0ff */
[----:B------:R-:W-:Y:S01]  /*4960*/  FFMA.FTZ R62, R5, R8, R57 ;  /* 0x00000008053e7223 */ /* 0x000fe20000010039 */
[----:B------:R-:W-:Y:S01]  /*4970*/  IADD3 R44, R44, -0x80, RZ ;  /* 0xffffff802c2c7810 */ /* 0x000fe20007ffe0ff */
[----:B------:R-:W3:Y:S01]  /*4980*/  I2F.F16 R46, R46 ;  /* 0x0000002e002e7306 */ /* 0x000ee20000200c00 */
[----:B------:R-:W-:Y:S01]  /*4990*/  LOP3.LUT R5, R11, 0xff, RZ, 0xc0, !PT ;  /* 0x000000ff0b057812 */ /* 0x000fe200078ec0ff */
[----:B0-----:R-:W-:Y:S01]  /*49a0*/  HADD2.F32 R43, -RZ, R54.H0_H0 ;  /* 0x20000036ff2b7230 */ /* 0x001fe20000004100 */
[----:B------:R-:W-:Y:S01]  /*49b0*/  LOP3.LUT R63, R63, 0xff, RZ, 0xc0, !PT ;  /* 0x000000ff3f3f7812 */ /* 0x000fe200078ec0ff */
[----:B----4-:R-:W-:Y:S01]  /*49c0*/  HADD2.F32 R41, -RZ, R53.H0_H0 ;  /* 0x20000035ff297230 */ /* 0x010fe20000004100 */
[----:B------:R-:W-:Y:S01]  /*49d0*/  IADD3 R54, R5, -0x80, RZ ;  /* 0xffffff8005367810 */ /* 0x000fe20007ffe0ff */
[----:B-1----:R-:W-:Y:S01]  /*49e0*/  HADD2.F32 R42, -RZ, R42.H0_H0 ;  /* 0x2000002aff2a7230 */ /* 0x002fe20000004100 */
[----:B------:R-:W-:Y:S01]  /*49f0*/  IADD3 R63, R63, -0x80, RZ ;  /* 0xffffff803f3f7810 */ /* 0x000fe20007ffe0ff */
[----:B------:R-:W0:Y:S01]  /*4a00*/  I2F.F16 R47, R47 ;  /* 0x0000002f002f7306 */ /* 0x000e220000200c00 */
[----:B------:R-:W-:-:S02]  /*4a10*/  HADD2.F32 R11, -RZ, R4.H0_H0 ;  /* 0x20000004ff0b7230 */ /* 0x000fc40000004100 */
[----:B--2---:R-:W-:Y:S02]  /*4a20*/  HADD2.F32 R61, -RZ, R6.H0_H0 ;  /* 0x20000006ff3d7230 */ /* 0x004fe40000004100 */
[--C-:B------:R-:W-:Y:S02]  /*4a30*/  HADD2.F32 R4, -RZ, R7.reuse.H0_H0 ;  /* 0x20000007ff047230 */ /* 0x100fe40000004100 */
[----:B------:R-:W-:Y:S01]  /*4a40*/  HADD2.F32 R7, -RZ, R7.H1_H1 ;  /* 0x30000007ff077230 */ /* 0x000fe20000004100 */
[----:B------:R-:W1:Y:S01]  /*4a50*/  I2F.F16 R45, R45 ;  /* 0x0000002d002d7306 */ /* 0x000e620000200c00 */
[----:B------:R-:W-:Y:S01]  /*4a60*/  FFMA.FTZ R5, R43, R61, R56 ;  /* 0x0000003d2b057223 */ /* 0x000fe20000010038 */
[----:B---3--:R-:W-:Y:S01]  /*4a70*/  HADD2.F32 R46, -RZ, R46.H0_H0 ;  /* 0x2000002eff2e7230 */ /* 0x008fe20000004100 */
[C---:B------:R-:W-:Y:S01]  /*4a80*/  FFMA.FTZ R56, R61.reuse, R41, R58 ;  /* 0x000000293d387223 */ /* 0x040fe2000001003a */
[----:B------:R-:W-:Y:S01]  /*4a90*/  HADD2.F32 R58, -RZ, R6.H1_H1 ;  /* 0x30000006ff3a7230 */ /* 0x000fe20000004100 */
[----:B------:R-:W-:-:S02]  /*4aa0*/  FFMA.FTZ R57, R61, R42, R59 ;  /* 0x0000002a3d397223 */ /* 0x000fc4000001003b */
[----:B------:R-:W-:Y:S01]  /*4ab0*/  FFMA.FTZ R59, R61, R11, R62 ;  /* 0x0000000b3d3b7223 */ /* 0x000fe2000001003e */
        /* <DEDUP_REMOVED lines=12> */
[----:B------:R-:W-:Y:S01]  /*4b80*/  FFMA.FTZ R56, R4, R52, R57 ;  /* 0x0000003404387223 */ /* 0x000fe20000010039 */
[----:B------:R-:W-:Y:S01]  /*4b90*/  HADD2.F32 R57, -RZ, R60.H0_H0 ;  /* 0x2000003cff397230 */ /* 0x000fe20000004100 */
        /* <DEDUP_REMOVED lines=9> */
[----:B------:R-:W-:Y:S01]  /*4c30*/  HADD2.F32 R59, -RZ, R0.H1_H1 ;  /* 0x30000000ff3b7230 */ /* 0x000fe20000004100 */
[----:B------:R-:W0:Y:S01]  /*4c40*/  I2F.F16 R50, R50 ;  /* 0x0000003200327306 */ /* 0x000e220000200c00 */
[----:B-1----:R-:W-:-:S05]  /*4c50*/  HADD2.F32 R49, -RZ, R49.H0_H0 ;  /* 0x20000031ff317230 */ /* 0x002fca0000004100 */
[----:B------:R-:W-:Y:S01]  /*4c60*/  FFMA.FTZ R4, R7, R49, R56 ;  /* 0x0000003107047223 */ /* 0x000fe20000010038 */
[----:B------:R-:W-:Y:S01]  /*4c70*/  HADD2.F32 R56, -RZ, R60.H1_H1 ;  /* 0x3000003cff387230 */ /* 0x000fe20000004100 */
[----:B------:R-:W1:Y:S01]  /*4c80*/  I2F.F16 R55, R55 ;  /* 0x0000003700377306 */ /* 0x000e620000200c00 */
[----:B--2---:R-:W-:Y:S01]  /*4c90*/  HADD2.F32 R48, -RZ, R48.H0_H0 ;  /* 0x20000030ff307230 */ /* 0x004fe20000004100 */
[----:B------:R-:W-:-:S04]  /*4ca0*/  FMUL.FTZ R4, R4, R57 ;  /* 0x0000003904047220 */ /* 0x000fc80000410000 */
[----:B------:R-:W-:Y:S01]  /*4cb0*/  FFMA.FTZ R5, R48, R7, R5 ;  /* 0x0000000730057223 */ /* 0x000fe20000010005 */
[----:B------:R-:W-:Y:S01]  /*4cc0*/  F2FP.PACK_AB R4, RZ, R4 ;  /* 0x00000004ff04723e */ /* 0x000fe200000000ff */
[----:B0-----:R-:W-:Y:S02]  /*4cd0*/  HADD2.F32 R50, -RZ, R50.H0_H0 ;  /* 0x20000032ff327230 */ /* 0x001fe40000004100 */
[----:B------:R-:W-:-:S03]  /*4ce0*/  FMUL.FTZ R5, R5, R56 ;  /* 0x0000003805057220 */ /* 0x000fc60000410000 */
[----:B------:R-:W-:Y:S02]  /*4cf0*/  FFMA.FTZ R61, R7, R50, R6 ;  /* 0x00000032073d7223 */ /* 0x000fe40000010006 */
[----:B------:R-:W-:Y:S01]  /*4d00*/  F2FP.PACK_AB R5, RZ, R5 ;  /* 0x00000005ff05723e */ /* 0x000fe200000000ff */
[----:B-1----:R-:W-:-:S03]  /*4d10*/  HADD2.F32 R55, -RZ, R55.H0_H0 ;  /* 0x20000037ff377230 */ /* 0x002fc60000004100 */
[----:B------:R-:W-:Y:S02]  /*4d20*/  PRMT R5, R5, 0x5410, R4 ;  /* 0x0000541005057816 */ /* 0x000fe40000000004 */
[----:B------:R-:W-:Y:S01]  /*4d30*/  FFMA.FTZ R6, R7, R55, R58 ;  /* 0x0000003707067223 */ /* 0x000fe2000001003a */
[----:B------:R-:W-:-:S03]  /*4d40*/  HADD2.F32 R58, -RZ, R0.H0_H0 ;  /* 0x20000000ff3a7230 */ /* 0x000fc60000004100 */
[----:B------:R-:W-:Y:S01]  /*4d50*/  FMUL.FTZ R6, R6, R59 ;  /* 0x0000003b06067220 */ /* 0x000fe20000410000 */
[----:B------:R-:W-:Y:S01]  /*4d60*/  HFMA2.MMA R3, R5, 1, 1, R3 ;  /* 0x3c003c0005037835 */ /* 0x000fe20000000003 */
[----:B------:R-:W-:-:S03]  /*4d70*/  FMUL.FTZ R61, R61, R58 ;  /* 0x0000003a3d3d7220 */ /* 0x000fc60000410000 */
[----:B------:R-:W-:Y:S02]  /*4d80*/  F2FP.PACK_AB R6, RZ, R6 ;  /* 0x00000006ff06723e */ /* 0x000fe400000000ff */
        /* <DEDUP_REMOVED lines=31> */
[----:B------:R-:W-:Y:S02]  /*4f80*/  FFMA.FTZ R65, R11, R64, R5 ;  /* 0x000000400b417223 */ /* 0x000fe40000010005 */
        /* <DEDUP_REMOVED lines=98> */
[--C-:B-1----:R-:W-:Y:S01]  /*55b0*/  HADD2.F32 R4, -RZ, R6.reuse.H0_H0 ;  /* 0x20000006ff047230 */ /* 0x102fe20000004100 */
        /* <DEDUP_REMOVED lines=39> */
.L_x_601:
[----:B-1----:R-:W-:-:S05]  /*5830*/  IMAD.WIDE R26, R23, 0x8, R26 ;  /* 0x00000008171a7825 */ /* 0x002fca00078e021a */
[----:B-----5:R1:W5:Y:S01]  /*5840*/  LDG.E.128.CONSTANT R4, [R26.64] ;  /* 0x000000061a047981 */ /* 0x020362000c1e9d00 */
[----:B0-----:R-:W-:Y:S01]  /*5850*/  IMAD.WIDE R58, R23, 0x8, R24 ;  /* 0x00000008173a7825 */ /* 0x001fe200078e0218 */
[----:B------:R-:W-:Y:S05]  /*5860*/  @!P1 BRA `(.L_x_602) ;  /* 0x000016b000009947 */ /* 0x000fea0003800000 */
[----:B------:R-:W2:Y:S01]  /*5870*/  LDG.E.128.CONSTANT R8, [R58.64] ;  /* 0x000000063a087981 */ /* 0x000ea2000c1e9d00 */
[----:B-----5:R-:W-:Y:S02]  /*5880*/  LOP3.LUT R24, R5, 0xff, RZ, 0xc0, !PT ;  /* 0x000000ff05187812 */ /* 0x020fe400078ec0ff */
[----:B------:R-:W-:Y:S02]  /*5890*/  LEA.HI R48, R4, 0xffffff80, RZ, 0x8 ;  /* 0xffffff8004307811 */ /* 0x000fe400078f40ff */
[----:B------:R-:W-:Y:S02]  /*58a0*/  IADD3 R44, R24, -0x80, RZ ;  /* 0xffffff80182c7810 */ /* 0x000fe40007ffe0ff */
[----:B------:R-:W-:Y:S02]  /*58b0*/  LOP3.LUT R24, R7, 0xff, RZ, 0xc0, !PT ;  /* 0x000000ff07187812 */ /* 0x000fe400078ec0ff */
[----:B------:R-:W-:Y:S01]  /*58c0*/  LEA.HI R47, R5, 0xffffff80, RZ, 0x8 ;  /* 0xffffff80052f7811 */ /* 0x000fe200078f40ff */
[----:B------:R-:W0:Y:S01]  /*58d0*/  I2F.F16 R48, R48 ;  /* 0x0000003000307306 */ /* 0x000e220000200c00 */
[----:B------:R-:W-:-:S02]  /*58e0*/  IADD3 R43, R24, -0x80, RZ ;  /* 0xffffff80182b7810 */ /* 0x000fc40007ffe0ff */
[----:B------:R-:W-:Y:S02]  /*58f0*/  LOP3.LUT R24, R4, 0xff, RZ, 0xc0, !PT ;  /* 0x000000ff04187812 */ /* 0x000fe400078ec0ff */
[--C-:B------:R-:W-:Y:S02]  /*5900*/  SHF.R.U32.HI R29, RZ, 0x8, R4.reuse ;  /* 0x00000008ff1d7819 */ /* 0x100fe40000011604 */
[--C-:B------:R-:W-:Y:S01]  /*5910*/  SHF.R.U32.HI R31, RZ, 0x8, R5.reuse ;  /* 0x00000008ff1f7819 */ /* 0x100fe20000011605 */
[----:B------:R-:W3:Y:S01]  /*5920*/  I2F.F16 R44, R44 ;  /* 0x0000002c002c7306 */ /* 0x000ee20000200c00 */
[----:B------:R-:W-:Y:S02]  /*5930*/  SHF.R.U32.HI R4, RZ, 0x10, R4 ;  /* 0x00000010ff047819 */ /* 0x000fe40000011604 */
[----:B------:R-:W-:Y:S02]  /*5940*/  SHF.R.U32.HI R5, RZ, 0x10, R5 ;  /* 0x00000010ff057819 */ /* 0x000fe40000011605 */
[----:B------:R-:W-:-:S02]  /*5950*/  LOP3.LUT R4, R4, 0xff, RZ, 0xc0, !PT ;  /* 0x000000ff04047812 */ /* 0x000fc400078ec0ff */
[----:B------:R-:W-:Y:S01]  /*5960*/  LOP3.LUT R5, R5, 0xff, RZ, 0xc0, !PT ;  /* 0x000000ff05057812 */ /* 0x000fe200078ec0ff */
[----:B------:R-:W4:Y:S01]  /*5970*/  I2F.F16 R43, R43 ;  /* 0x0000002b002b7306 */ /* 0x000f220000200c00 */
[----:B------:R-:W-:Y:S01]  /*5980*/  IADD3 R36, R4, -0x80, RZ ;  /* 0xffffff8004247810 */ /* 0x000fe20007ffe0ff */
[----:B0-----:R-:W-:Y:S01]  /*5990*/  HADD2.F32 R48, -RZ, R48.H0_H0 ;  /* 0x20000030ff307230 */ /* 0x001fe20000004100 */
[----:B------:R-:W-:Y:S02]  /*59a0*/  IADD3 R35, R5, -0x80, RZ ;  /* 0xffffff8005237810 */ /* 0x000fe40007ffe0ff */
[----:B------:R-:W0:Y:S01]  /*59b0*/  LDS.64 R4, [UR5+0x30] ;  /* 0x00003005ff047984 */ /* 0x000e220008000a00 */
[----:B------:R-:W-:Y:S02]  /*59c0*/  LOP3.LUT R29, R29, 0xff, RZ, 0xc0, !PT ;  /* 0x000000ff1d1d7812 */ /* 0x000fe400078ec0ff */
[----:B------:R-:W-:Y:S01]  /*59d0*/  IADD3 R24, R24, -0x80, RZ ;  /* 0xffffff8018187810 */ /* 0x000fe20007ffe0ff */
[----:B---3--:R-:W-:Y:S01]  /*59e0*/  HADD2.F32 R44, -RZ, R44.H0_H0 ;  /* 0x2000002cff2c7230 */ /* 0x008fe20000004100 */
[----:B------:R-:W-:Y:S01]  /*59f0*/  IADD3 R29, R29, -0x80, RZ ;  /* 0xffffff801d1d7810 */ /* 0x000fe20007ffe0ff */
[----:B------:R-:W3:Y:S01]  /*5a00*/  I2F.F16 R36, R36 ;  /* 0x0000002400247306 */ /* 0x000ee20000200c00 */
[----:B------:R-:W-:-:S02]  /*5a10*/  LOP3.LUT R25, R6, 0xff, RZ, 0xc0, !PT ;  /* 0x000000ff06197812 */ /* 0x000fc400078ec0ff */
[----:B------:R-:W-:Y:S02]  /*5a20*/  LEA.HI R46, R6, 0xffffff80, RZ, 0x8 ;  /* 0xffffff80062e7811 */ /* 0x000fe400078f40ff */
[----:B------:R-:W-:Y:S01]  /*5a30*/  IADD3 R41, R25, -0x80, RZ ;  /* 0xffffff8019297810 */ /* 0x000fe20007ffe0ff */
[----:B----4-:R-:W-:Y:S01]  /*5a40*/  HADD2.F32 R43, -RZ, R43.H0_H0 ;  /* 0x2000002bff2b7230 */ /* 0x010fe20000004100 */
[----:B------:R-:W-:Y:S01]  /*5a50*/  LEA.HI R45, R7, 0xffffff80, RZ, 0x8 ;  /* 0xffffff80072d7811 */ /* 0x000fe200078f40ff */
[----:B------:R-:W4:Y:S01]  /*5a60*/  I2F.F16 R42, R24 ;  /* 0x00000018002a7306 */ /* 0x000f220000200c00 */
[----:B------:R-:W-:Y:S02]  /*5a70*/  LOP3.LUT R31, R31, 0xff, RZ, 0xc0, !PT ;  /* 0x000000ff1f1f7812 */ /* 0x000fe400078ec0ff */
[----:B------:R-:W-:Y:S02]  /*5a80*/  ISETP.GE.AND P0, PT, R20, 0x2, PT ;  /* 0x000000021400780c */ /* 0x000fe40003f06270 */
[----:B------:R-:W-:-:S03]  /*5a90*/  IADD3 R31, R31, -0x80, RZ ;  /* 0xffffff801f1f7810 */ /* 0x000fc60007ffe0ff */
[----:B------:R1:W0:Y:S01]  /*5aa0*/  I2F.F16 R40, R29 ;  /* 0x0000001d00287306 */ /* 0x0002220000200c00 */
[----:B---3--:R-:W-:-:S07]  /*5ab0*/  HADD2.F32 R36, -RZ, R36.H0_H0 ;  /* 0x20000024ff247230 */ /* 0x008fce0000004100 */
[----:B------:R-:W3:Y:S01]  /*5ac0*/  I2F.F16 R41, R41 ;  /* 0x0000002900297306 */ /* 0x000ee20000200c00 */
[--C-:B-1----:R-:W-:Y:S01]  /*5ad0*/  SHF.R.U32.HI R29, RZ, 0x8, R7.reuse ;  /* 0x00000008ff1d7819 */ /* 0x102fe20000011607 */
[----:B----4-:R-:W-:Y:S01]  /*5ae0*/  HADD2.F32 R42, -RZ, R42.H0_H0 ;  /* 0x2000002aff2a7230 */ /* 0x010fe20000004100 */
[----:B------:R-:W-:Y:S02]  /*5af0*/  SHF.R.U32.HI R7, RZ, 0x10, R7 ;  /* 0x00000010ff077819 */ /* 0x000fe40000011607 */
[----:B------:R-:W-:Y:S02]  /*5b00*/  LOP3.LUT R29, R29, 0xff, RZ, 0xc0, !PT ;  /* 0x000000ff1d1d7812 */ /* 0x000fe400078ec0ff */
[----:B------:R-:W-:Y:S01]  /*5b10*/  LOP3.LUT R7, R7, 0xff, RZ, 0xc0, !PT ;  /* 0x000000ff07077812 */ /* 0x000fe200078ec0ff */
[----:B------:R-:W1:Y:S01]  /*5b20*/  I2F.F16 R39, R31 ;  /* 0x0000001f00277306 */ /* 0x000e620000200c00 */
[----:B------:R-:W-:Y:S01]  /*5b30*/  IADD3 R37, R29, -0x80, RZ ;  /* 0xffffff801d257810 */ /* 0x000fe20007ffe0ff */
[----:B0-----:R-:W-:Y:S01]  /*5b40*/  HADD2.F32 R40, -RZ, R40.H0_H0 ;  /* 0x20000028ff287230 */ /* 0x001fe20000004100 */
[----:B------:R-:W-:Y:S01]  /*5b50*/  IADD3 R29, R7, -0x80, RZ ;  /* 0xffffff80071d7810 */ /* 0x000fe20007ffe0ff */
[----:B------:R-:W-:-:S02]  /*5b60*/  HADD2.F32 R57, -RZ, R5.H0_H0 ;  /* 0x20000005ff397230 */ /* 0x000fc40000004100 */
[----:B------:R-:W-:Y:S02]  /*5b70*/  HADD2.F32 R5, -RZ, R5.H1_H1 ;  /* 0x30000005ff057230 */ /* 0x000fe40000004100 */
[----:B------:R-:W0:Y:S01]  /*5b80*/  I2F.F16 R37, R37 ;  /* 0x0000002500257306 */ /* 0x000e220000200c00 */
[----:B---3--:R-:W-:Y:S02]  /*5b90*/  HADD2.F32 R41, -RZ, R41.H0_H0 ;  /* 0x20000029ff297230 */ /* 0x008fe40000004100 */
[----:B-1----:R-:W-:-:S05]  /*5ba0*/  HADD2.F32 R39, -RZ, R39.H0_H0 ;  /* 0x20000027ff277230 */ /* 0x002fca0000004100 */
[----:B------:R-:W1:Y:S01]  /*5bb0*/  I2F.F16 R35, R35 ;  /* 0x0000002300237306 */ /* 0x000e620000200c00 */
[----:B0-----:R-:W-:-:S07]  /*5bc0*/  HADD2.F32 R37, -RZ, R37.H0_H0 ;  /* 0x20000025ff257230 */ /* 0x001fce0000004100 */
[----:B------:R-:W0:Y:S08]  /*5bd0*/  I2F.F16 R29, R29 ;  /* 0x0000001d001d7306 */ /* 0x000e300000200c00 */
[----:B------:R-:W3:Y:S01]  /*5be0*/  I2F.F16 R47, R47 ;  /* 0x0000002f002f7306 */ /* 0x000ee20000200c00 */
[----:B-1----:R-:W-:-:S07]  /*5bf0*/  HADD2.F32 R35, -RZ, R35.H0_H0 ;  /* 0x20000023ff237230 */ /* 0x002fce0000004100 */
[----:B------:R-:W1:Y:S01]  /*5c00*/  I2F.F16 R46, R46 ;  /* 0x0000002e002e7306 */ /* 0x000e620000200c00 */
[----:B0-----:R-:W-:-:S07]  /*5c10*/  HADD2.F32 R29, -RZ, R29.H0_H0 ;  /* 0x2000001dff1d7230 */ /* 0x001fce0000004100 */
[----:B------:R-:W0:Y:S01]  /*5c20*/  I2F.F16 R45, R45 ;  /* 0x0000002d002d7306 */ /* 0x000e220000200c00 */
[----:B---3--:R-:W-:Y:S02]  /*5c30*/  HADD2.F32 R47, -RZ, R47.H0_H0 ;  /* 0x2000002fff2f7230 */ /* 0x008fe40000004100 */
[----:B-1----:R-:W-:Y:S02]  /*5c40*/  HADD2.F32 R46, -RZ, R46.H0_H0 ;  /* 0x2000002eff2e7230 */ /* 0x002fe40000004100 */
[----:B0-----:R-:W-:Y:S01]  /*5c50*/  HADD2.F32 R45, -RZ, R45.H0_H0 ;  /* 0x2000002dff2d7230 */ /* 0x001fe20000004100 */
[C---:B--2---:R-:W-:Y:S02]  /*5c60*/  LEA.HI R32, R11.reuse, 0xffffff80, RZ, 0x8 ;  /* 0xffffff800b207811 */ /* 0x044fe400078f40ff */
[----:B------:R-:W-:Y:S02]  /*5c70*/  LOP3.LUT R7, R10, 0xff, RZ, 0xc0, !PT ;  /* 0x000000ff0a077812 */ /* 0x000fe400078ec0ff */
[----:B------:R0:W-:Y:S01]  /*5c80*/  I2F.F16 R24, R32 ;  /* 0x0000002000187306 */ /* 0x0001e20000200c00 */
[----:B------:R-:W-:-:S02]  /*5c90*/  LOP3.LUT R31, R11, 0xff, RZ, 0xc0, !PT ;  /* 0x000000ff0b1f7812 */ /* 0x000fc400078ec0ff */
[----:B------:R-:W-:Y:S02]  /*5ca0*/  IADD3 R50, R7, -0x80, RZ ;  /* 0xffffff8007327810 */ /* 0x000fe40007ffe0ff */
[----:B------:R-:W-:Y:S02]  /*5cb0*/  SHF.R.U32.HI R7, RZ, 0x8, R8 ;  /* 0x00000008ff077819 */ /* 0x000fe40000011608 */
[----:B------:R-:W-:Y:S02]  /*5cc0*/  IADD3 R31, R31, -0x80, RZ ;  /* 0xffffff801f1f7810 */ /* 0x000fe40007ffe0ff */
[--C-:B0-----:R-:W-:Y:S01]  /*5cd0*/  SHF.R.U32.HI R32, RZ, 0x8, R6.reuse ;  /* 0x00000008ff207819 */ /* 0x101fe20000011606 */
[----:B------:R-:W0:Y:S01]  /*5ce0*/  I2F.F16 R50, R50 ;  /* 0x0000003200327306 */ /* 0x000e220000200c00 */
[----:B------:R-:W-:Y:S02]  /*5cf0*/  SHF.R.U32.HI R6, RZ, 0x10, R6 ;  /* 0x00000010ff067819 */ /* 0x000fe40000011606 */
[----:B------:R-:W-:-:S02]  /*5d00*/  LOP3.LUT R32, R32, 0xff, RZ, 0xc0, !PT ;  /* 0x000000ff20207812 */ /* 0x000fc400078ec0ff */
[----:B------:R-:W-:Y:S02]  /*5d10*/  LOP3.LUT R6, R6, 0xff, RZ, 0xc0, !PT ;  /* 0x000000ff06067812 */ /* 0x000fe400078ec0ff */
[----:B------:R-:W-:Y:S01]  /*5d20*/  IADD3 R32, R32, -0x80, RZ ;  /* 0xffffff8020207810 */ /* 0x000fe20007ffe0ff */
[----:B------:R-:W-:Y:S01]  /*5d30*/  I2F.F16 R49, R31 ;  /* 0x0000001f00317306 */ /* 0x000fe20000200c00 */
[----:B------:R-:W-:Y:S02]  /*5d40*/  IADD3 R34, R6, -0x80, RZ ;  /* 0xffffff8006227810 */ /* 0x000fe40007ffe0ff */
[----:B------:R-:W-:Y:S02]  /*5d50*/  LOP3.LUT R6, R8, 0xff, RZ, 0xc0, !PT ;  /* 0x000000ff08067812 */ /* 0x000fe400078ec0ff */
[----:B------:R-:W-:Y:S02]  /*5d60*/  LOP3.LUT R7, R7, 0xff, RZ, 0xc0, !PT ;  /* 0x000000ff07077812 */ /* 0x000fe400078ec0ff */
[----:B------:R-:W-:Y:S01]  /*5d70*/  IADD3 R52, R6, -0x80, RZ ;  /* 0xffffff8006347810 */ /* 0x000fe20007ffe0ff */
[----:B------:R1:W2:Y:S01]  /*5d80*/  I2F.F16 R38, R32 ;  /* 0x0000002000267306 */ /* 0x0002a20000200c00 */
[----:B------:R-:W-:Y:S01]  /*5d90*/  LOP3.LUT R6, R9, 0xff, RZ, 0xc0, !PT ;  /* 0x000000ff09067812 */ /* 0x000fe200078ec0ff */
[----:B0-----:R-:W-:Y:S01]  /*5da0*/  HADD2.F32 R50, -RZ, R50.H0_H0 ;  /* 0x20000032ff327230 */ /* 0x001fe20000004100 */
[----:B------:R-:W-:-:S02]  /*5db0*/  IADD3 R56, R7, -0x80, RZ ;  /* 0xffffff8007387810 */ /* 0x000fc40007ffe0ff */
[----:B------:R-:W-:Y:S01]  /*5dc0*/  IADD3 R51, R6, -0x80, RZ ;  /* 0xffffff8006337810 */ /* 0x000fe20007ffe0ff */
[--C-:B------:R-:W-:Y:S01]  /*5dd0*/  HADD2.F32 R6, -RZ, R4.reuse.H0_H0 ;  /* 0x20000004ff067230 */ /* 0x100fe20000004100 */
[----:B------:R-:W-:Y:S01]  /*5de0*/  SHF.R.U32.HI R53, RZ, 0x8, R10 ;  /* 0x00000008ff357819 */ /* 0x000fe2000001160a */
[----:B------:R-:W-:Y:S01]  /*5df0*/  HADD2.F32 R4, -RZ, R4.H1_H1 ;  /* 0x30000004ff047230 */ /* 0x000fe20000004100 */
[----:B------:R-:W0:Y:S01]  /*5e00*/  I2F.F16 R34, R34 ;  /* 0x0000002200227306 */ /* 0x000e220000200c00 */
[----:B-1----:R-:W-:Y:S01]  /*5e10*/  SHF.R.U32.HI R32, RZ, 0x8, R9 ;  /* 0x00000008ff207819 */ /* 0x002fe20000011609 */
[----:B------:R-:W-:Y:S01]  /*5e20*/  FFMA.FTZ R33, R42, R6, RZ ;  /* 0x000000062a217223 */ /* 0x000fe200000100ff */
[----:B------:R-:W-:Y:S01]  /*5e30*/  LEA.HI R28, R9, 0xffffff80, RZ, 0x8 ;  /* 0xffffff80091c7811 */ /* 0x000fe200078f40ff */
[----:B------:R-:W-:Y:S01]  /*5e40*/  FFMA.FTZ R62, R6, R44, RZ ;  /* 0x0000002c063e7223 */ /* 0x000fe200000100ff */
[----:B------:R-:W-:Y:S01]  /*5e50*/  LOP3.LUT R32, R32, 0xff, RZ, 0xc0, !PT ;  /* 0x000000ff20207812 */ /* 0x000fe200078ec0ff */
[C---:B------:R-:W-:Y:S01]  /*5e60*/  FFMA.FTZ R7, R6.reuse, R41, RZ ;  /* 0x0000002906077223 */ /* 0x040fe200000100ff */
[----:B--2---:R-:W-:Y:S01]  /*5e70*/  HADD2.F32 R38, -RZ, R38.H0_H0 ;  /* 0x20000026ff267230 */ /* 0x004fe20000004100 */
[----:B------:R-:W-:Y:S01]  /*5e80*/  FFMA.FTZ R6, R6, R43, RZ ;  /* 0x0000002b06067223 */ /* 0x000fe200000100ff */
[----:B------:R-:W1:Y:S01]  /*5e90*/  I2F.F16 R52, R52 ;  /* 0x0000003400347306 */ /* 0x000e620000200c00 */
[----:B------:R-:W-:Y:S01]  /*5ea0*/  FFMA.FTZ R33, R40, R4, R33 ;  /* 0x0000000428217223 */ /* 0x000fe20000010021 */
[----:B------:R-:W-:Y:S01]  /*5eb0*/  IADD3 R55, R32, -0x80, RZ ;  /* 0xffffff8020377810 */ /* 0x000fe20007ffe0ff */
[C---:B------:R-:W-:Y:S01]  /*5ec0*/  FFMA.FTZ R62, R4.reuse, R39, R62 ;  /* 0x00000027043e7223 */ /* 0x040fe2000001003e */
[----:B------:R-:W-:Y:S01]  /*5ed0*/  SHF.R.U32.HI R54, RZ, 0x8, R11 ;  /* 0x00000008ff367819 */ /* 0x000fe2000001160b */
[C---:B------:R-:W-:Y:S01]  /*5ee0*/  FFMA.FTZ R31, R4.reuse, R38, R7 ;  /* 0x00000026041f7223 */ /* 0x040fe20000010007 */
[----:B------:R-:W-:Y:S01]  /*5ef0*/  LOP3.LUT R32, R53, 0xff, RZ, 0xc0, !PT ;  /* 0x000000ff35207812 */ /* 0x000fe200078ec0ff */
[----:B------:R-:W-:Y:S01]  /*5f00*/  FFMA.FTZ R4, R4, R37, R6 ;  /* 0x0000002504047223 */ /* 0x000fe20000010006 */
[----:B------:R-:W2:Y:S01]  /*5f10*/  I2F.F16 R51, R51 ;  /* 0x0000003300337306 */ /* 0x000ea20000200c00 */
[----:B------:R-:W3:Y:S01]  /*5f20*/  LDS.64 R6, [UR5+0x38] ;  /* 0x00003805ff067984 */ /* 0x000ee20008000a00 */
[----:B0-----:R-:W-:Y:S01]  /*5f30*/  HADD2.F32 R34, -RZ, R34.H0_H0 ;  /* 0x20000022ff227230 */ /* 0x001fe20000004100 */
[----:B------:R-:W-:Y:S01]  /*5f40*/  SHF.R.U32.HI R9, RZ, 0x10, R9 ;  /* 0x00000010ff097819 */ /* 0x000fe20000011609 */
[----:B------:R-:W-:Y:S01]  /*5f50*/  FFMA.FTZ R33, R36, R57, R33 ;  /* 0x0000003924217223 */ /* 0x000fe20000010021 */
[----:B------:R-:W-:Y:S01]  /*5f60*/  LEA.HI R30, R8, 0xffffff80, RZ, 0x8 ;  /* 0xffffff80081e7811 */ /* 0x000fe200078f40ff */
[C---:B------:R-:W-:Y:S01]  /*5f70*/  FFMA.FTZ R4, R57.reuse, R29, R4 ;  /* 0x0000001d39047223 */ /* 0x040fe20000010004 */
[----:B------:R-:W-:Y:S01]  /*5f80*/  LOP3.LUT R53, R54, 0xff, RZ, 0xc0, !PT ;  /* 0x000000ff36357812 */ /* 0x000fe200078ec0ff */
[C---:B------:R-:W-:Y:S01]  /*5f90*/  FFMA.FTZ R31, R57.reuse, R34, R31 ;  /* 0x00000022391f7223 */ /* 0x040fe2000001001f */
[----:B------:R-:W-:Y:S01]  /*5fa0*/  IADD3 R54, R32, -0x80, RZ ;  /* 0xffffff8020367810 */ /* 0x000fe20007ffe0ff */
[----:B------:R-:W-:Y:S01]  /*5fb0*/  FFMA.FTZ R32, R57, R35, R62 ;  /* 0x0000002339207223 */ /* 0x000fe2000001003e */
[----:B------:R-:W-:Y:S01]  /*5fc0*/  SHF.R.U32.HI R8, RZ, 0x10, R8 ;  /* 0x00000010ff087819 */ /* 0x000fe20000011608 */
[----:B------:R-:W-:Y:S01]  /*5fd0*/  FFMA.FTZ R33, R48, R5, R33 ;  /* 0x0000000530217223 */ /* 0x000fe20000010021 */
[----:B------:R-:W-:Y:S01]  /*5fe0*/  LOP3.LUT R9, R9, 0xff, RZ, 0xc0, !PT ;  /* 0x000000ff09097812 */ /* 0x000fe200078ec0ff */
[C---:B------:R-:W-:Y:S01]  /*5ff0*/  FFMA.FTZ R32, R5.reuse, R47, R32 ;  /* 0x0000002f05207223 */ /* 0x040fe20000010020 */
[----:B------:R-:W-:Y:S01]  /*6000*/  LEA.HI R25, R10, 0xffffff80, RZ, 0x8 ;  /* 0xffffff800a197811 */ /* 0x000fe200078f40ff */
[C---:B------:R-:W-:Y:S01]  /*6010*/  FFMA.FTZ R31, R5.reuse, R46, R31 ;  /* 0x0000002e051f7223 */ /* 0x040fe2000001001f */
[----:B------:R-:W-:Y:S01]  /*6020*/  SHF.R.U32.HI R10, RZ, 0x10, R10 ;  /* 0x00000010ff0a7819 */ /* 0x000fe2000001160a */
[----:B------:R-:W-:Y:S01]  /*6030*/  FFMA.FTZ R4, R5, R45, R4 ;  /* 0x0000002d05047223 */ /* 0x000fe20000010004 */
[----:B------:R-:W-:Y:S01]  /*6040*/  LOP3.LUT R8, R8, 0xff, RZ, 0xc0, !PT ;  /* 0x000000ff08087812 */ /* 0x000fe200078ec0ff */
[----:B------:R-:W0:Y:S01]  /*6050*/  I2F.F16 R56, R56 ;  /* 0x0000003800387306 */ /* 0x000e220000200c00 */
[----:B------:R-:W-:Y:S01]  /*6060*/  IADD3 R57, R9, -0x80, RZ ;  /* 0xffffff8009397810 */ /* 0x000fe20007ffe0ff */
[----:B-1----:R-:W-:Y:S01]  /*6070*/  HADD2.F32 R52, -RZ, R52.H0_H0 ;  /* 0x20000034ff347230 */ /* 0x002fe20000004100 */
[----:B------:R-:W-:Y:S01]  /*6080*/  SHF.R.U32.HI R9, RZ, 0x10, R11 ;  /* 0x00000010ff097819 */ /* 0x000fe2000001160b */
[----:B--2---:R-:W-:Y:S01]  /*6090*/  HADD2.F32 R51, -RZ, R51.H0_H0 ;  /* 0x20000033ff337230 */ /* 0x004fe20000004100 */
[----:B------:R-:W-:Y:S01]  /*60a0*/  IADD3 R53, R53, -0x80, RZ ;  /* 0xffffff8035357810 */ /* 0x000fe20007ffe0ff */
[----:B------:R-:W-:Y:S01]  /*60b0*/  HADD2.F32 R49, -RZ, R49.H0_H0 ;  /* 0x20000031ff317230 */ /* 0x000fe20000004100 */
[----:B------:R-:W-:Y:S01]  /*60c0*/  LOP3.LUT R5, R10, 0xff, RZ, 0xc0, !PT ;  /* 0x000000ff0a057812 */ /* 0x000fe200078ec0ff */
[----:B------:R-:W1:Y:S01]  /*60d0*/  I2F.F16 R55, R55 ;  /* 0x0000003700377306 */ /* 0x000e620000200c00 */
[----:B------:R-:W-:-:S02]  /*60e0*/  IADD3 R8, R8, -0x80, RZ ;  /* 0xffffff8008087810 */ /* 0x000fc40007ffe0ff */
[----:B------:R-:W-:Y:S02]  /*60f0*/  LOP3.LUT R61, R9, 0xff, RZ, 0xc0, !PT ;  /* 0x000000ff093d7812 */ /* 0x000fe400078ec0ff */
[----:B------:R-:W-:Y:S02]  /*6100*/  IADD3 R9, R5, -0x80, RZ ;  /* 0xffffff8005097810 */ /* 0x000fe40007ffe0ff */
[----:B------:R-:W-:Y:S01]  /*6110*/  IADD3 R61, R61, -0x80, RZ ;  /* 0xffffff803d3d7810 */ /* 0x000fe20007ffe0ff */
[----:B------:R-:W2:Y:S01]  /*6120*/  I2F.F16 R54, R54 ;  /* 0x0000003600367306 */ /* 0x000ea20000200c00 */
[----:B0-----:R-:W-:Y:S02]  /*6130*/  HADD2.F32 R56, -RZ, R56.H0_H0 ;  /* 0x20000038ff387230 */ /* 0x001fe40000004100 */
[--C-:B---3--:R-:W-:Y:S02]  /*6140*/  HADD2.F32 R10, -RZ, R6.reuse.H0_H0 ;  /* 0x20000006ff0a7230 */ /* 0x108fe40000004100 */
[----:B------:R-:W-:-:S03]  /*6150*/  HADD2.F32 R6, -RZ, R6.H1_H1 ;  /* 0x30000006ff067230 */ /* 0x000fc60000004100 */
[----:B------:R-:W0:Y:S01]  /*6160*/  I2F.F16 R53, R53 ;  /* 0x0000003500357306 */ /* 0x000e220000200c00 */
[----:B-1----:R-:W-:Y:S01]  /*6170*/  HADD2.F32 R55, -RZ, R55.H0_H0 ;  /* 0x20000037ff377230 */ /* 0x002fe20000004100 */
[----:B------:R-:W-:Y:S02]  /*6180*/  FFMA.FTZ R33, R52, R10, R33 ;  /* 0x0000000a34217223 */ /* 0x000fe40000010021 */
[C---:B------:R-:W-:Y:S01]  /*6190*/  FFMA.FTZ R5, R10.reuse, R50, R31 ;  /* 0x000000320a057223 */ /* 0x040fe2000001001f */
[----:B------:R-:W-:Y:S01]  /*61a0*/  HADD2.F32 R31, -RZ, R7.H0_H0 ;  /* 0x20000007ff1f7230 */ /* 0x000fe20000004100 */
[----:B------:R-:W-:Y:S02]  /*61b0*/  FFMA.FTZ R4, R10, R49, R4 ;  /* 0x000000310a047223 */ /* 0x000fe40000010004 */
[----:B------:R-:W1:Y:S01]  /*61c0*/  I2F.F16 R8, R8 ;  /* 0x0000000800087306 */ /* 0x000e620000200c00 */
[----:B--2---:R-:W-:Y:S01]  /*61d0*/  HADD2.F32 R54, -RZ, R54.H0_H0 ;  /* 0x20000036ff367230 */ /* 0x004fe20000004100 */
[----:B------:R-:W-:-:S04]  /*61e0*/  FFMA.FTZ R62, R56, R6, R33 ;  /* 0x00000006383e7223 */ /* 0x000fc80000010021 */
[----:B------:R-:W-:Y:S02]  /*61f0*/  FFMA.FTZ R64, R6, R54, R5 ;  /* 0x0000003606407223 */ /* 0x000fe40000010005 */
[----:B------:R2:W3:Y:S01]  /*6200*/  I2F.F16 R11, R57 ;  /* 0x00000039000b7306 */ /* 0x0004e20000200c00 */
[----:B0-----:R-:W-:-:S07]  /*6210*/  HADD2.F32 R53, -RZ, R53.H0_H0 ;  /* 0x20000035ff357230 */ /* 0x001fce0000004100 */
[----:B------:R-:W0:Y:S01]  /*6220*/  I2F.F16 R9, R9 ;  /* 0x0000000900097306 */ /* 0x000e220000200c00 */
[----:B--2---:R-:W-:Y:S01]  /*6230*/  FFMA.FTZ R57, R10, R51, R32 ;  /* 0x000000330a397223 */ /* 0x004fe20000010020 */
[----:B------:R-:W-:Y:S02]  /*6240*/  HADD2.F32 R32, -RZ, R7.H1_H1 ;  /* 0x30000007ff207230 */ /* 0x000fe40000004100 */
[----:B-1----:R-:W-:Y:S01]  /*6250*/  HADD2.F32 R7, -RZ, R8.H0_H0 ;  /* 0x20000008ff077230 */ /* 0x002fe20000004100 */
[C---:B------:R-:W-:Y:S02]  /*6260*/  FFMA.FTZ R33, R6.reuse, R55, R57 ;  /* 0x0000003706217223 */ /* 0x040fe40000010039 */
[----:B------:R-:W-:Y:S01]  /*6270*/  FFMA.FTZ R57, R6, R53, R4 ;  /* 0x0000003506397223 */ /* 0x000fe20000010004 */
[----:B------:R1:W2:Y:S01]  /*6280*/  I2F.F16 R10, R61 ;  /* 0x0000003d000a7306 */ /* 0x0002a20000200c00 */
[----:B---3--:R-:W-:Y:S02]  /*6290*/  HADD2.F32 R8, -RZ, R11.H0_H0 ;  /* 0x2000000bff087230 */ /* 0x008fe40000004100 */
[----:B------:R-:W-:-:S02]  /*62a0*/  HADD2.F32 R11, -RZ, R24.H0_H0 ;  /* 0x20000018ff0b7230 */ /* 0x000fc40000004100 */
[----:B------:R-:W-:Y:S01]  /*62b0*/  HADD2.F32 R24, -RZ, R60.H1_H1 ;  /* 0x3000003cff187230 */ /* 0x000fe20000004100 */
[----:B------:R-:W-:Y:S02]  /*62c0*/  FFMA.FTZ R33, R31, R8, R33 ;  /* 0x000000081f217223 */ /* 0x000fe40000010021 */
[----:B------:R-:W3:Y:S01]  /*62d0*/  I2F.F16 R30, R30 ;  /* 0x0000001e001e7306 */ /* 0x000ee20000200c00 */
[----:B0-----:R-:W-:-:S05]  /*62e0*/  HADD2.F32 R9, -RZ, R9.H0_H0 ;  /* 0x20000009ff097230 */ /* 0x001fca0000004100 */
[----:B-1----:R-:W-:Y:S02]  /*62f0*/  FFMA.FTZ R61, R31, R9, R64 ;  /* 0x000000091f3d7223 */ /* 0x002fe40000010040 */
[----:B------:R-:W0:Y:S01]  /*6300*/  I2F.F16 R25, R25 ;  /* 0x0000001900197306 */ /* 0x000e220000200c00 */
[----:B--2---:R-:W-:-:S05]  /*6310*/  HADD2.F32 R10, -RZ, R10.H0_H0 ;  /* 0x2000000aff0a7230 */ /* 0x004fca0000004100 */
[----:B------:R-:W-:Y:S02]  /*6320*/  FFMA.FTZ R57, R31, R10, R57 ;  /* 0x0000000a1f397223 */ /* 0x000fe40000010039 */
[----:B------:R-:W1:Y:S01]  /*6330*/  I2F.F16 R28, R28 ;  /* 0x0000001c001c7306 */ /* 0x000e620000200c00 */
[----:B---3--:R-:W-:Y:S02]  /*6340*/  HADD2.F32 R4, -RZ, R30.H0_H0 ;  /* 0x2000001eff047230 */ /* 0x008fe40000004100 */
[----:B0-----:R-:W-:Y:S01]  /*6350*/  HADD2.F32 R6, -RZ, R25.H0_H0 ;  /* 0x20000019ff067230 */ /* 0x001fe20000004100 */
[----:B------:R-:W-:-:S04]  /*6360*/  FFMA.FTZ R25, R7, R31, R62 ;  /* 0x0000001f07197223 */ /* 0x000fc8000001003e */
[----:B------:R-:W-:Y:S01]  /*6370*/  FFMA.FTZ R31, R4, R32, R25 ;  /* 0x00000020041f7223 */ /* 0x000fe20000010019 */
[----:B------:R-:W-:Y:S01]  /*6380*/  HADD2.F32 R25, -RZ, R60.H0_H0 ;  /* 0x2000003cff197230 */ /* 0x000fe20000004100 */
[----:B------:R-:W-:Y:S01]  /*6390*/  FFMA.FTZ R61, R32, R6, R61 ;  /* 0x00000006203d7223 */ /* 0x000fe2000001003d */
[----:B-1----:R-:W-:Y:S01]  /*63a0*/  HADD2.F32 R5, -RZ, R28.H0_H0 ;  /* 0x2000001cff057230 */ /* 0x002fe20000004100 */
[----:B------:R-:W-:Y:S01]  /*63b0*/  FMUL.FTZ R31, R31, R24 ;  /* 0x000000181f1f7220 */ /* 0x000fe20000410000 */
[----:B------:R-:W-:-:S03]  /*63c0*/  HADD2.F32 R28, -RZ, R0.H0_H0 ;  /* 0x20000000ff1c7230 */ /* 0x000fc60000004100 */
[C---:B------:R-:W-:Y:S01]  /*63d0*/  FFMA.FTZ R30, R32.reuse, R5, R33 ;  /* 0x00000005201e7223 */ /* 0x040fe20000010021 */
[----:B------:R-:W-:Y:S01]  /*63e0*/  F2FP.PACK_AB R31, RZ, R31 ;  /* 0x0000001fff1f723e */ /* 0x000fe200000000ff */
[----:B------:R-:W-:Y:S01]  /*63f0*/  FFMA.FTZ R32, R32, R11, R57 ;  /* 0x0000000b20207223 */ /* 0x000fe20000010039 */
[----:B------:R-:W-:Y:S01]  /*6400*/  HADD2.F32 R57, -RZ, R0.H1_H1 ;  /* 0x30000000ff397230 */ /* 0x000fe20000004100 */
[----:B------:R-:W-:Y:S02]  /*6410*/  FMUL.FTZ R30, R30, R25 ;  /* 0x000000191e1e7220 */ /* 0x000fe40000410000 */
[----:B------:R-:W-:Y:S02]  /*6420*/  FMUL.FTZ R61, R61, R28 ;  /* 0x0000001c3d3d7220 */ /* 0x000fe40000410000 */
        /* <DEDUP_REMOVED lines=175> */
.L_x_602:
[----:B------:R-:W-:Y:S01]  /*6f20*/  IADD3 R22, R22, 0x20, RZ ;  /* 0x0000002016167810 */ /* 0x000fe20007ffe0ff */
[----:B------:R-:W-:-:S03]  /*6f30*/  IMAD.WIDE R58, R23, 0x8, R58 ;  /* 0x00000008173a7825 */ /* 0x000fc600078e023a */
[C---:B------:R-:W-:Y:S01]  /*6f40*/  ISETP.GE.AND P0, PT, R22.reuse, c[0x0][0x1a8], PT ;  /* 0x00006a0016007a0c */ /* 0x040fe20003f06270 */
[----:B-1----:R-:W-:Y:S01]  /*6f50*/  IMAD.WIDE R26, R23, 0x8, R26 ;  /* 0x00000008171a7825 */ /* 0x002fe200078e021a */
[----:B------:R-:W-:Y:S02]  /*6f60*/  ISETP.LT.AND P2, PT, R22, R21, PT ;  /* 0x000000151600720c */ /* 0x000fe40003f41270 */
[----:B------:R-:W-:Y:S02]  /*6f70*/  MOV R8, R58 ;  /* 0x0000003a00087202 */ /* 0x000fe40000000f00 */
[----:B------:R-:W-:Y:S02]  /*6f80*/  MOV R9, R59 ;  /* 0x0000003b00097202 */ /* 0x000fe40000000f00 */
[----:B------:R-:W-:Y:S02]  /*6f90*/  MOV R58, R26 ;  /* 0x0000001a003a7202 */ /* 0x000fe40000000f00 */
[----:B------:R-:W-:-:S05]  /*6fa0*/  MOV R59, R27 ;  /* 0x0000001b003b7202 */ /* 0x000fca0000000f00 */
[----:B------:R-:W-:Y:S05]  /*6fb0*/  @!P0 BRA P2, `(.L_x_603) ;  /* 0xffffa2a000008947 */ /* 0x000fea000103ffff */
.L_x_598:
[----:B------:R-:W-:Y:S05]  /*6fc0*/  @!P1 EXIT ;  /* 0x000000000000994d */ /* 0x000fea0003800000 */
[----:B------:R-:W1:Y:S01]  /*6fd0*/  S2R R2, SR_CTAID.X ;  /* 0x0000000000027919 */ /* 0x000e620000002500 */
[----:B-----5:R-:W-:-:S03]  /*6fe0*/  MOV R7, 0x2 ;  /* 0x0000000200077802 */ /* 0x020fc60000000f00 */
[----:B0-----:R-:W1:Y:S04]  /*6ff0*/  S2R R5, SR_TID.X ;  /* 0x0000000000057919 */ /* 0x001e680000002100 */
[----:B------:R-:W0:Y:S01]  /*7000*/  S2R R0, SR_CTAID.Y ;  /* 0x0000000000007919 */ /* 0x000e220000002600 */
[----:B-1----:R-:W-:-:S04]  /*7010*/  LEA R2, R2, R5, 0x6 ;  /* 0x0000000502027211 */ /* 0x002fc800078e30ff */
[----:B------:R-:W-:Y:S01]  /*7020*/  SHF.L.U32 R5, R2, 0x2, RZ ;  /* 0x0000000202057819 */ /* 0x000fe200000006ff */
[----:B0-----:R-:W-:-:S04]  /*7030*/  IMAD.SHL.U32 R0, R0, 0x4, RZ ;  /* 0x0000000400007824 */ /* 0x001fc800078e00ff */
[----:B------:R-:W-:-:S04]  /*7040*/  IMAD R0, R0, c[0x0][0x18c], R5 ;  /* 0x0000630000007a24 */ /* 0x000fc800078e0205 */
[----:B------:R-:W-:-:S05]  /*7050*/  IMAD.WIDE R4, R0, R7, c[0x0][0x180] ;  /* 0x0000600000047625 */ /* 0x000fca00078e0207 */
[----:B------:R-:W2:Y:S01]  /*7060*/  ATOM.E.ADD.F16x2.RN.STRONG.GPU P0, RZ, [R4.64], R3 ;  /* 0x0000000304ff798a */ /* 0x000ea2000810e9c6 */
[----:B------:R-:W-:Y:S01]  /*7070*/  BSSY B0, `(.L_x_604) ;  /* 0x000000f000007945 */ /* 0x000fe20003800000 */
[----:B--2---:R-:W-:Y:S05]  /*7080*/  @P0 BRA `(.L_x_605) ;  /* 0x000000d000000947 */ /* 0x004fea0003800000 */
[----:B------:R-:W0:Y:S02]  /*7090*/  QSPC.E.S P0, RZ, [R4] ;  /* 0x0000000004ff73aa */ /* 0x000e240000000500 */
[----:B0-----:R-:W-:Y:S05]  /*70a0*/  @!P0 BRA `(.L_x_606) ;  /* 0x0000008000008947 */ /* 0x001fea0003800000 */
[----:B------:R-:W-:Y:S02]  /*70b0*/  LOP3.LUT R0, R4, 0xffffff, RZ, 0xc0, !PT ;  /* 0x00ffffff04007812 */ /* 0x000fe400078ec0ff */
[----:B------:R-:W-:-:S04]  /*70c0*/  MOV R7, R3 ;  /* 0x0000000300077202 */ /* 0x000fc80000000f00 */
.L_x_607:
[----:B------:R-:W0:Y:S02]  /*70d0*/  LDS R2, [R0] ;  /* 0x0000000000027984 */ /* 0x000e240000000800 */
[----:B0-----:R-:W-:-:S10]  /*70e0*/  HFMA2.MMA R3, R2, 1, 1, R7 ;  /* 0x3c003c0002037835 */ /* 0x001fd40000000007 */
[----:B------:R-:W0:Y:S02]  /*70f0*/  ATOMS.CAST.SPIN R3, [R0], R2, R3 ;  /* 0x000000020003738d */ /* 0x000e240001800003 */
[----:B0-----:R-:W-:-:S13]  /*7100*/  ISETP.EQ.U32.AND P0, PT, R3, 0x1, PT ;  /* 0x000000010300780c */ /* 0x001fda0003f02070 */
[----:B------:R-:W-:Y:S05]  /*7110*/  @!P0 BRA `(.L_x_607) ;  /* 0xffffffb000008947 */ /* 0x000fea000383ffff */
[----:B------:R-:W-:Y:S05]  /*7120*/  BRA `(.L_x_605) ;  /* 0x0000003000007947 */ /* 0x000fea0003800000 */
.L_x_606:
[----:B------:R-:W2:Y:S02]  /*7130*/  LD.E R0, [R4.64] ;  /* 0x0000000604007980 */ /* 0x000ea4000c101900 */
[----:B--2---:R-:W-:-:S05]  /*7140*/  IADD3 R3, R3, R0, RZ ;  /* 0x0000000003037210 */ /* 0x004fca0007ffe0ff */
[----:B------:R0:W-:Y:S02]  /*7150*/  ST.E [R4.64], R3 ;  /* 0x0000000304007985 */ /* 0x0001e4000c101906 */
.L_x_605:
[----:B------:R-:W-:Y:S05]  /*7160*/  BSYNC B0 ;  /* 0x0000000000007941 */ /* 0x000fea0003800000 */
.L_x_604:
[----:B------:R-:W2:Y:S01]  /*7170*/  ATOM.E.ADD.F16x2.RN.STRONG.GPU P0, RZ, [R4.64+0x4], R13 ;  /* 0x0000040d04ff798a */ /* 0x000ea2000810e9c6 */
[----:B------:R-:W-:Y:S01]  /*7180*/  BSSY B0, `(.L_x_608) ;  /* 0x000000f000007945 */ /* 0x000fe20003800000 */
[----:B--2---:R-:W-:Y:S05]  /*7190*/  @P0 BRA `(.L_x_609) ;  /* 0x000000d000000947 */ /* 0x004fea0003800000 */
[----:B------:R-:W1:Y:S02]  /*71a0*/  QSPC.E.S P0, RZ, [R4+0x4] ;  /* 0x0000040004ff73aa */ /* 0x000e640000000500 */
[----:B-1----:R-:W-:Y:S05]  /*71b0*/  @!P0 BRA `(.L_x_610) ;  /* 0x0000008000008947 */ /* 0x002fea0003800000 */
[----:B------:R-:W-:-:S04]  /*71c0*/  IADD3 R0, R4, 0x4, RZ ;  /* 0x0000000404007810 */ /* 0x000fc80007ffe0ff */
[----:B------:R-:W-:-:S05]  /*71d0*/  LOP3.LUT R0, R0, 0xffffff, RZ, 0xc0, !PT ;  /* 0x00ffffff00007812 */ /* 0x000fca00078ec0ff */
.L_x_611:
[----:B------:R-:W1:Y:S02]  /*71e0*/  LDS R2, [R0] ;  /* 0x0000000000027984 */ /* 0x000e640000000800 */
[----:B01----:R-:W-:-:S06]  /*71f0*/  HADD2 R3, R2, R13 ;  /* 0x0000000d02037230 */ /* 0x003fcc0000000000 */
[----:B------:R-:W0:Y:S02]  /*7200*/  ATOMS.CAST.SPIN R3, [R0], R2, R3 ;  /* 0x000000020003738d */ /* 0x000e240001800003 */
[----:B0-----:R-:W-:-:S13]  /*7210*/  ISETP.EQ.U32.AND P0, PT, R3, 0x1, PT ;  /* 0x000000010300780c */ /* 0x001fda0003f02070 */
[----:B------:R-:W-:Y:S05]  /*7220*/  @!P0 BRA `(.L_x_611) ;  /* 0xffffffb000008947 */ /* 0x000fea000383ffff */
[----:B------:R-:W-:Y:S05]  /*7230*/  BRA `(.L_x_609) ;  /* 0x0000003000007947 */ /* 0x000fea0003800000 */
.L_x_610:
[----:B------:R-:W2:Y:S02]  /*7240*/  LD.E R0, [R4.64+0x4] ;  /* 0x0000040604007980 */ /* 0x000ea4000c101900 */
[----:B0-2---:R-:W-:-:S05]  /*7250*/  IADD3 R3, R13, R0, RZ ;  /* 0x000000000d037210 */ /* 0x005fca0007ffe0ff */
[----:B------:R0:W-:Y:S02]  /*7260*/  ST.E [R4.64+0x4], R3 ;  /* 0x0000040304007985 */ /* 0x0001e4000c101906 */
.L_x_609:
[----:B------:R-:W-:Y:S05]  /*7270*/  BSYNC B0 ;  /* 0x0000000000007941 */ /* 0x000fea0003800000 */
.L_x_608:
        /* <DEDUP_REMOVED lines=10> */
.L_x_615:
[----:B------:R-:W0:Y:S02]  /*7320*/  LDS R2, [R0] ;  /* 0x0000000000027984 */ /* 0x000e240000000800 */
[----:B0-----:R-:W-:-:S10]  /*7330*/  HFMA2.MMA R3, R2, 1, 1, R14 ;  /* 0x3c003c0002037835 */ /* 0x001fd4000000000e */
[----:B------:R-:W0:Y:S02]  /*7340*/  ATOMS.CAST.SPIN R3, [R0], R2, R3 ;  /* 0x000000020003738d */ /* 0x000e240001800003 */
[----:B0-----:R-:W-:-:S13]  /*7350*/  ISETP.EQ.U32.AND P0, PT, R3, 0x1, PT ;  /* 0x000000010300780c */ /* 0x001fda0003f02070 */
[----:B------:R-:W-:Y:S05]  /*7360*/  @!P0 BRA `(.L_x_615) ;  /* 0xffffffb000008947 */ /* 0x000fea000383ffff */
[----:B------:R-:W-:Y:S05]  /*7370*/  BRA `(.L_x_613) ;  /* 0x0000003000007947 */ /* 0x000fea0003800000 */
.L_x_614:
[----:B------:R-:W2:Y:S02]  /*7380*/  LD.E R0, [R4.64] ;  /* 0x0000000604007980 */ /* 0x000ea4000c101900 */
[----:B--2---:R-:W-:-:S05]  /*7390*/  IADD3 R3, R14, R0, RZ ;  /* 0x000000000e037210 */ /* 0x004fca0007ffe0ff */
[----:B------:R0:W-:Y:S02]  /*73a0*/  ST.E [R4.64], R3 ;  /* 0x0000000304007985 */ /* 0x0001e4000c101906 */
.L_x_613:
[----:B------:R-:W-:Y:S05]  /*73b0*/  BSYNC B0 ;  /* 0x0000000000007941 */ /* 0x000fea0003800000 */
.L_x_612:
[----:B------:R-:W2:Y:S01]  /*73c0*/  ATOM.E.ADD.F16x2.RN.STRONG.GPU P0, RZ, [R4.64+0x4], R15 ;  /* 0x0000040f04ff798a */ /* 0x000ea2000810e9c6 */
[----:B------:R-:W-:Y:S01]  /*73d0*/  BSSY B0, `(.L_x_616) ;  /* 0x000000f000007945 */ /* 0x000fe20003800000 */
[----:B--2---:R-:W-:Y:S05]  /*73e0*/  @P0 BRA `(.L_x_617) ;  /* 0x000000d000000947 */ /* 0x004fea0003800000 */
[----:B------:R-:W1:Y:S02]  /*73f0*/  QSPC.E.S P0, RZ, [R4+0x4] ;  /* 0x0000040004ff73aa */ /* 0x000e640000000500 */
[----:B-1----:R-:W-:Y:S05]  /*7400*/  @!P0 BRA `(.L_x_618) ;  /* 0x0000008000008947 */ /* 0x002fea0003800000 */
[----:B------:R-:W-:-:S04]  /*7410*/  IADD3 R0, R4, 0x4, RZ ;  /* 0x0000000404007810 */ /* 0x000fc80007ffe0ff */
[----:B------:R-:W-:-:S05]  /*7420*/  LOP3.LUT R0, R0, 0xffffff, RZ, 0xc0, !PT ;  /* 0x00ffffff00007812 */ /* 0x000fca00078ec0ff */
.L_x_619:
[----:B------:R-:W1:Y:S02]  /*7430*/  LDS R2, [R0] ;  /* 0x0000000000027984 */ /* 0x000e640000000800 */
[----:B01----:R-:W-:-:S06]  /*7440*/  HADD2 R3, R2, R15 ;  /* 0x0000000f02037230 */ /* 0x003fcc0000000000 */
[----:B------:R-:W0:Y:S02]  /*7450*/  ATOMS.CAST.SPIN R3, [R0], R2, R3 ;  /* 0x000000020003738d */ /* 0x000e240001800003 */
[----:B0-----:R-:W-:-:S13]  /*7460*/  ISETP.EQ.U32.AND P0, PT, R3, 0x1, PT ;  /* 0x000000010300780c */ /* 0x001fda0003f02070 */
[----:B------:R-:W-:Y:S05]  /*7470*/  @!P0 BRA `(.L_x_619) ;  /* 0xffffffb000008947 */ /* 0x000fea000383ffff */
[----:B------:R-:W-:Y:S05]  /*7480*/  BRA `(.L_x_617) ;  /* 0x0000003000007947 */ /* 0x000fea0003800000 */
.L_x_618:
[----:B------:R-:W2:Y:S02]  /*7490*/  LD.E R0, [R4.64+0x4] ;  /* 0x0000040604007980 */ /* 0x000ea4000c101900 */
[----:B0-2---:R-:W-:-:S05]  /*74a0*/  IADD3 R3, R15, R0, RZ ;  /* 0x000000000f037210 */ /* 0x005fca0007ffe0ff */
[----:B------:R0:W-:Y:S02]  /*74b0*/  ST.E [R4.64+0x4], R3 ;  /* 0x0000040304007985 */ /* 0x0001e4000c101906 */
.L_x_617:
[----:B------:R-:W-:Y:S05]  /*74c0*/  BSYNC B0 ;  /* 0x0000000000007941 */ /* 0x000fea0003800000 */
.L_x_616:
        /* <DEDUP_REMOVED lines=9> */
.L_x_623:
[----:B------:R-:W0:Y:S02]  /*7560*/  LDS R2, [R0] ;  /* 0x0000000000027984 */ /* 0x000e240000000800 */
[----:B0-----:R-:W-:-:S10]  /*7570*/  HFMA2.MMA R3, R2, 1, 1, R16 ;  /* 0x3c003c0002037835 */ /* 0x001fd40000000010 */
[----:B------:R-:W0:Y:S02]  /*7580*/  ATOMS.CAST.SPIN R3, [R0], R2, R3 ;  /* 0x000000020003738d */ /* 0x000e240001800003 */
[----:B0-----:R-:W-:-:S13]  /*7590*/  ISETP.EQ.U32.AND P0, PT, R3, 0x1, PT ;  /* 0x000000010300780c */ /* 0x001fda0003f02070 */
[----:B------:R-:W-:Y:S05]  /*75a0*/  @!P0 BRA `(.L_x_623) ;  /* 0xffffffb000008947 */ /* 0x000fea000383ffff */
[----:B------:R-:W-:Y:S05]  /*75b0*/  BRA `(.L_x_621) ;  /* 0x0000003000007947 */ /* 0x000fea0003800000 */
.L_x_622:
[----:B------:R-:W2:Y:S02]  /*75c0*/  LD.E R0, [R4.64] ;  /* 0x0000000604007980 */ /* 0x000ea4000c101900 */
[----:B--2---:R-:W-:-:S05]  /*75d0*/  IADD3 R3, R16, R0, RZ ;  /* 0x0000000010037210 */ /* 0x004fca0007ffe0ff */
[----:B------:R0:W-:Y:S02]  /*75e0*/  ST.E [R4.64], R3 ;  /* 0x0000000304007985 */ /* 0x0001e4000c101906 */
.L_x_621:
[----:B------:R-:W-:Y:S05]  /*75f0*/  BSYNC B0 ;  /* 0x0000000000007941 */ /* 0x000fea0003800000 */
.L_x_620:
[----:B------:R-:W2:Y:S01]  /*7600*/  ATOM.E.ADD.F16x2.RN.STRONG.GPU P0, RZ, [R4.64+0x4], R17 ;  /* 0x0000041104ff798a */ /* 0x000ea2000810e9c6 */
[----:B------:R-:W-:Y:S01]  /*7610*/  BSSY B0, `(.L_x_624) ;  /* 0x000000f000007945 */ /* 0x000fe20003800000 */
[----:B--2---:R-:W-:Y:S05]  /*7620*/  @P0 BRA `(.L_x_625) ;  /* 0x000000d000000947 */ /* 0x004fea0003800000 */
[----:B------:R-:W1:Y:S02]  /*7630*/  QSPC.E.S P0, RZ, [R4+0x4] ;  /* 0x0000040004ff73aa */ /* 0x000e640000000500 */
[----:B-1----:R-:W-:Y:S05]  /*7640*/  @!P0 BRA `(.L_x_626) ;  /* 0x0000008000008947 */ /* 0x002fea0003800000 */
[----:B------:R-:W-:-:S04]  /*7650*/  IADD3 R0, R4, 0x4, RZ ;  /* 0x0000000404007810 */ /* 0x000fc80007ffe0ff */
[----:B------:R-:W-:-:S05]  /*7660*/  LOP3.LUT R0, R0, 0xffffff, RZ, 0xc0, !PT ;  /* 0x00ffffff00007812 */ /* 0x000fca00078ec0ff */
.L_x_627:
[----:B------:R-:W1:Y:S02]  /*7670*/  LDS R2, [R0] ;  /* 0x0000000000027984 */ /* 0x000e640000000800 */
[----:B01----:R-:W-:-:S06]  /*7680*/  HADD2 R3, R2, R17 ;  /* 0x0000001102037230 */ /* 0x003fcc0000000000 */
[----:B------:R-:W0:Y:S02]  /*7690*/  ATOMS.CAST.SPIN R3, [R0], R2, R3 ;  /* 0x000000020003738d */ /* 0x000e240001800003 */
[----:B0-----:R-:W-:-:S13]  /*76a0*/  ISETP.EQ.U32.AND P0, PT, R3, 0x1, PT ;  /* 0x000000010300780c */ /* 0x001fda0003f02070 */
[----:B------:R-:W-:Y:S05]  /*76b0*/  @!P0 BRA `(.L_x_627) ;  /* 0xffffffb000008947 */ /* 0x000fea000383ffff */
[----:B------:R-:W-:Y:S05]  /*76c0*/  BRA `(.L_x_625) ;  /* 0x0000003000007947 */ /* 0x000fea0003800000 */
.L_x_626:
[----:B------:R-:W2:Y:S02]  /*76d0*/  LD.E R0, [R4.64+0x4] ;  /* 0x0000040604007980 */ /* 0x000ea4000c101900 */
[----:B0-2---:R-:W-:-:S05]  /*76e0*/  IADD3 R3, R17, R0, RZ ;  /* 0x0000000011037210 */ /* 0x005fca0007ffe0ff */
[----:B------:R0:W-:Y:S02]  /*76f0*/  ST.E [R4.64+0x4], R3 ;  /* 0x0000040304007985 */ /* 0x0001e4000c101906 */
.L_x_625:
[----:B------:R-:W-:Y:S05]  /*7700*/  BSYNC B0 ;  /* 0x0000000000007941 */ /* 0x000fea0003800000 */
.L_x_624:
        /* <DEDUP_REMOVED lines=9> */
.L_x_631:
[----:B------:R-:W0:Y:S02]  /*77a0*/  LDS R2, [R0] ;  /* 0x0000000000027984 */ /* 0x000e240000000800 */
[----:B0-----:R-:W-:-:S10]  /*77b0*/  HFMA2.MMA R3, R2, 1, 1, R18 ;  /* 0x3c003c0002037835 */ /* 0x001fd40000000012 */
[----:B------:R-:W0:Y:S02]  /*77c0*/  ATOMS.CAST.SPIN R3, [R0], R2, R3 ;  /* 0x000000020003738d */ /* 0x000e240001800003 */
[----:B0-----:R-:W-:-:S13]  /*77d0*/  ISETP.EQ.U32.AND P0, PT, R3, 0x1, PT ;  /* 0x000000010300780c */ /* 0x001fda0003f02070 */
[----:B------:R-:W-:Y:S05]  /*77e0*/  @!P0 BRA `(.L_x_631) ;  /* 0xffffffb000008947 */ /* 0x000fea000383ffff */
[----:B------:R-:W-:Y:S05]  /*77f0*/  BRA `(.L_x_629) ;  /* 0x0000003000007947 */ /* 0x000fea0003800000 */
.L_x_630:
[----:B------:R-:W2:Y:S02]  /*7800*/  LD.E R0, [R4.64] ;  /* 0x0000000604007980 */ /* 0x000ea4000c101900 */
[----:B--2---:R-:W-:-:S05]  /*7810*/  IADD3 R3, R18, R0, RZ ;  /* 0x0000000012037210 */ /* 0x004fca0007ffe0ff */
[----:B------:R0:W-:Y:S02]  /*7820*/  ST.E [R4.64], R3 ;  /* 0x0000000304007985 */ /* 0x0001e4000c101906 */
.L_x_629:
[----:B------:R-:W-:Y:S05]  /*7830*/  BSYNC B0 ;  /* 0x0000000000007941 */ /* 0x000fea0003800000 */
.L_x_628:
[----:B------:R-:W2:Y:S02]  /*7840*/  ATOM.E.ADD.F16x2.RN.STRONG.GPU P0, RZ, [R4.64+0x4], R19 ;  /* 0x0000041304ff798a */ /* 0x000ea4000810e9c6 */
[----:B--2---:R-:W-:Y:S05]  /*7850*/  @P0 EXIT ;  /* 0x000000000000094d */ /* 0x004fea0003800000 */
[----:B------:R-:W1:Y:S02]  /*7860*/  QSPC.E.S P0, RZ, [R4+0x4] ;  /* 0x0000040004ff73aa */ /* 0x000e640000000500 */
[----:B-1----:R-:W-:Y:S05]  /*7870*/  @!P0 BRA `(.L_x_632) ;  /* 0x0000008000008947 */ /* 0x002fea0003800000 */
[----:B0-----:R-:W-:-:S04]  /*7880*/  IADD3 R4, R4, 0x4, RZ ;  /* 0x0000000404047810 */ /* 0x001fc80007ffe0ff */
[----:B------:R-:W-:-:S05]  /*7890*/  LOP3.LUT R4, R4, 0xffffff, RZ, 0xc0, !PT ;  /* 0x00ffffff04047812 */ /* 0x000fca00078ec0ff */
.L_x_633:
[----:B------:R-:W0:Y:S02]  /*78a0*/  LDS R2, [R4] ;  /* 0x0000000004027984 */ /* 0x000e240000000800 */
[----:B0-----:R-:W-:-:S06]  /*78b0*/  HADD2 R3, R2, R19 ;  /* 0x0000001302037230 */ /* 0x001fcc0000000000 */
[----:B------:R-:W0:Y:S02]  /*78c0*/  ATOMS.CAST.SPIN R3, [R4], R2, R3 ;  /* 0x000000020403738d */ /* 0x000e240001800003 */
[----:B0-----:R-:W-:-:S13]  /*78d0*/  ISETP.EQ.U32.AND P0, PT, R3, 0x1, PT ;  /* 0x000000010300780c */ /* 0x001fda0003f02070 */
[----:B------:R-:W-:Y:S05]  /*78e0*/  @!P0 BRA `(.L_x_633) ;  /* 0xffffffb000008947 */ /* 0x000fea000383ffff */
[----:B------:R-:W-:Y:S05]  /*78f0*/  EXIT ;  /* 0x000000000000794d */ /* 0x000fea0003800000 */
.L_x_632:
[----:B------:R-:W2:Y:S02]  /*7900*/  LD.E R0, [R4.64+0x4] ;  /* 0x0000040604007980 */ /* 0x000ea4000c101900 */
[----:B0-2---:R-:W-:-:S05]  /*7910*/  IADD3 R3, R19, R0, RZ ;  /* 0x0000000013037210 */ /* 0x005fca0007ffe0ff */
[----:B------:R-:W-:Y:S01]  /*7920*/  ST.E [R4.64+0x4], R3 ;  /* 0x0000040304007985 */ /* 0x000fe2000c101906 */
[----:B------:R-:W-:Y:S05]  /*7930*/  EXIT ;  /* 0x000000000000794d */ /* 0x000fea0003800000 */
.L_x_634:
        /* <DEDUP_REMOVED lines=12> */
.L_x_3725:


//--------------------- .text._Z23gemm_half_q_half_kernelILi4ELi190ELb0ELb0ELi32EEvPK6__halfPKjS4_S2_PS0_iiiiPKtS7_iiiiiibS2_i --------------------------
	.section	.text._Z23gemm_half_q_half_kernelILi4ELi190ELb0ELb0ELi32EEvPK6__halfPKjS4_S2_PS0_iiiiPKtS7_iiiiiibS2_i,"ax",@progbits
	.sectioninfo	@"SHI_REGISTERS=114"
	.align	128
        .global         _Z23gemm_half_q_half_kernelILi4ELi190ELb0ELb0ELi32EEvPK6__halfPKjS4_S2_PS0_iiiiPKtS7_iiiiiibS2_i
        .type           _Z23gemm_half_q_half_kernelILi4ELi190ELb0ELb0ELi32EEvPK6__halfPKjS4_S2_PS0_iiiiPKtS7_iiiiiibS2_i,@function
        .size           _Z23gemm_half_q_half_kernelILi4ELi190ELb0ELb0ELi32EEvPK6__halfPKjS4_S2_PS0_iiiiPKtS7_iiiiiibS2_i,(.L_x_3726 - _Z23gemm_half_q_half_kernelILi4ELi190ELb0ELb0ELi32EEvPK6__halfPKjS4_S2_PS0_iiiiPKtS7_iiiiiibS2_i)
        .other          _Z23gemm_half_q_half_kernelILi4ELi190ELb0ELb0ELi32EEvPK6__halfPKjS4_S2_PS0_iiiiPKtS7_iiiiiibS2_i,@"STO_CUDA_ENTRY STV_DEFAULT"
_Z23gemm_half_q_half_kernelILi4ELi190ELb0ELb0ELi32EEvPK6__halfPKjS4_S2_PS0_iiiiPKtS7_iiiiiibS2_i:
.text._Z23gemm_half_q_half_kernelILi4ELi190ELb0ELb0ELi32EEvPK6__halfPKjS4_S2_PS0_iiiiPKtS7_iiiiiibS2_i:
[----:B------:R-:W-:Y:S02]  /*0000*/  IMAD.MOV.U32 R1, RZ, RZ, c[0x0][0x28] ;  /* 0x00000a00ff017624 */ /* 0x000fe400078e00ff */
[----:B------:R-:W0:Y:S01]  /*0010*/  S2R R2, SR_CTAID.Z ;  /* 0x0000000000027919 */ /* 0x000e220000002700 */
[----:B------:R-:W-:Y:S01]  /*0020*/  IMAD.MOV.U32 R4, RZ, RZ, -0x4 ;  /* 0xfffffffcff047424 */ /* 0x000fe200078e00ff */
[----:B------:R-:W-:Y:S01]  /*0030*/  ULDC.64 UR6, c[0x0][0x118] ;  /* 0x0000460000067ab9 */ /* 0x000fe20000000a00 */
[----:B------:R-:W-:Y:S01]  /*0040*/  BSSY B0, `(.L_x_635) ;  /* 0x00000af000007945 */ /* 0x000fe20003800000 */
[----:B------:R-:W1:Y:S04]  /*0050*/  S2R R3, SR_CTAID.Y ;  /* 0x0000000000037919 */ /* 0x000e680000002600 */
[----:B------:R-:W2:Y:S04]  /*0060*/  S2R R9, SR_TID.X ;  /* 0x0000000000097919 */ /* 0x000ea80000002100 */
[----:B------:R-:W3:Y:S01]  /*0070*/  S2R R0, SR_CTAID.X ;  /* 0x0000000000007919 */ /* 0x000ee20000002500 */
[----:B0-----:R-:W-:-:S02]  /*0080*/  IMAD.SHL.U32 R64, R2, 0x20, RZ ;  /* 0x0000002002407824 */ /* 0x001fc400078e00ff */
        /* <DEDUP_REMOVED lines=24> */
.L_x_639:
        /* <DEDUP_REMOVED lines=36> */
.L_x_638:
        /* <DEDUP_REMOVED lines=22> */
.L_x_640:
        /* <DEDUP_REMOVED lines=12> */
.L_x_637:
[----:B------:R-:W-:Y:S01]  /*0670*/  ISETP.GT.AND P2, PT, R62, 0x3, PT ;  /* 0x000000033e00780c */ /* 0x000fe20003f44270 */
[----:B------:R-:W-:Y:S01]  /*0680*/  IMAD.SHL.U32 R19, R9, 0x2, RZ ;  /* 0x0000000209137824 */ /* 0x000fe200078e00ff */
[----:B------:R-:W-:Y:S01]  /*0690*/  PLOP3.LUT P0, PT, PT, PT, PT, 0x80, 0x0 ;  /* 0x000000000000781c */ /* 0x000fe20003f0f070 */
[----:B------:R-:W-:-:S10]  /*06a0*/  IMAD.MOV.U32 R16, RZ, RZ, RZ ;  /* 0x000000ffff107224 */ /* 0x000fd400078e00ff */
[----:B------:R-:W-:Y:S05]  /*06b0*/  @!P2 BRA `(.L_x_641) ;  /* 0x000002600000a947 */ /* 0x000fea0003800000 */
[----:B------:R-:W-:Y:S02]  /*06c0*/  PLOP3.LUT P0, PT, PT, PT, PT, 0x8, 0x0 ;  /* 0x000000000000781c */ /* 0x000fe40003f0e170 */
[----:B------:R-:W-:Y:S02]  /*06d0*/  IADD3 R21, R62, -0x3, RZ ;  /* 0xfffffffd3e157810 */ /* 0x000fe40007ffe0ff */
.L_x_642:
        /* <DEDUP_REMOVED lines=36> */
.L_x_641:
        /* <DEDUP_REMOVED lines=22> */
.L_x_643:
        /* <DEDUP_REMOVED lines=11> */
.L_x_636:
[----:B------:R-:W-:Y:S05]  /*0b30*/  BSYNC B0 ;  /* 0x0000000000007941 */ /* 0x000fea0003800000 */
.L_x_635:
        /* <DEDUP_REMOVED lines=14> */
.L_x_646:
        /* <DEDUP_REMOVED lines=19> */
.L_x_645:
        /* <DEDUP_REMOVED lines=14> */
.L_x_647:
[----:B------:R-:W-:-:S13]  /*0e30*/  ISETP.LT.OR P0, PT, R12, R62, P0 ;  /* 0x0000003e0c00720c */ /* 0x000fda0000701670 */
[----:B------:R-:W-:Y:S02]  /*0e40*/  @P0 IMAD R3, R3, 0x4, R12 ;  /* 0x0000000403030824 */ /* 0x000fe400078e020c */
[----:B0-----:R-:W-:Y:S02]  /*0e50*/  @P0 IMAD.MOV.U32 R4, RZ, RZ, 0x2 ;  /* 0x00000002ff040424 */ /* 0x001fe400078e00ff */
[----:B------:R-:W-:-:S04]  /*0e60*/  @P0 IMAD R3, R3, c[0x0][0x18c], R0 ;  /* 0x0000630003030a24 */ /* 0x000fc800078e0200 */
[----:B------:R-:W-:-:S05]  /*0e70*/  @P0 IMAD.WIDE R4, R3, R4, c[0x0][0x180] ;  /* 0x0000600003040625 */ /* 0x000fca00078e0204 */
[----:B------:R0:W-:Y:S02]  /*0e80*/  @P0 STG.E.64 [R4.64], RZ ;  /* 0x000000ff04000986 */ /* 0x0001e4000c101b06 */
.L_x_644:
[----:B------:R-:W-:Y:S01]  /*0e90*/  BAR.SYNC.DEFER_BLOCKING 0x0 ;  /* 0x0000000000007b1d */ /* 0x000fe20000010000 */
[C---:B------:R-:W-:Y:S02]  /*0ea0*/  ISETP.GT.AND P0, PT, R64.reuse, c[0x0][0x1a8], PT ;  /* 0x00006a0040007a0c */ /* 0x040fe40003f04270 */
[C---:B------:R-:W-:Y:S02]  /*0eb0*/  ISETP.GT.AND P3, PT, R64.reuse, c[0x0][0x1b0], PT ;  /* 0x00006c0040007a0c */ /* 0x040fe40003f64270 */
[C---:B------:R-:W-:Y:S02]  /*0ec0*/  ISETP.GT.AND P2, PT, R64.reuse, c[0x0][0x1ac], PT ;  /* 0x00006b0040007a0c */ /* 0x040fe40003f44270 */
[C---:B0-----:R-:W-:Y:S02]  /*0ed0*/  IMNMX R4, R64.reuse, c[0x0][0x1a8], PT ;  /* 0x00006a0040047a17 */ /* 0x041fe40003800200 */
[----:B------:R-:W-:Y:S02]  /*0ee0*/  ISETP.GT.AND P4, PT, R64, c[0x0][0x1b4], PT ;  /* 0x00006d0040007a0c */ /* 0x000fe40003f84270 */
[----:B------:R-:W-:-:S02]  /*0ef0*/  SHF.R.S32.HI R5, RZ, 0x1f, R4 ;  /* 0x0000001fff057819 */ /* 0x000fc40000011404 */
[C---:B------:R-:W-:Y:S02]  /*0f00*/  ISETP.GT.AND P5, PT, R64.reuse, c[0x0][0x1b8], PT ;  /* 0x00006e0040007a0c */ /* 0x040fe40003fa4270 */
[C---:B------:R-:W-:Y:S02]  /*0f10*/  @P0 IMNMX R3, R64.reuse, c[0x0][0x1ac], PT ;  /* 0x00006b0040030a17 */ /* 0x040fe40003800200 */
[C---:B------:R-:W-:Y:S02]  /*0f20*/  @P3 IMNMX R7, R64.reuse, c[0x0][0x1b4], PT ;  /* 0x00006d0040073a17 */ /* 0x040fe40003800200 */
[----:B------:R-:W-:Y:S02]  /*0f30*/  @P0 IADD3 R3, R3, -c[0x0][0x1a8], RZ ;  /* 0x80006a0003030a10 */ /* 0x000fe40007ffe0ff */
[----:B------:R-:W-:Y:S02]  /*0f40*/  LEA.HI R12, R5, R4, RZ, 0x5 ;  /* 0x00000004050c7211 */ /* 0x000fe400078f28ff */
[----:B------:R-:W-:-:S02]  /*0f50*/  @P2 IMNMX R5, R64, c[0x0][0x1b0], PT ;  /* 0x00006c0040052a17 */ /* 0x000fc40003800200 */
[----:B------:R-:W-:Y:S02]  /*0f60*/  @P0 SHF.R.S32.HI R4, RZ, 0x1f, R3 ;  /* 0x0000001fff040819 */ /* 0x000fe40000011403 */
[----:B------:R-:W-:Y:S02]  /*0f70*/  @P3 IADD3 R7, R7, -c[0x0][0x1b0], RZ ;  /* 0x80006c0007073a10 */ /* 0x000fe40007ffe0ff */
[----:B------:R-:W-:Y:S02]  /*0f80*/  @P2 IADD3 R6, R5, -c[0x0][0x1ac], RZ ;  /* 0x80006b0005062a10 */ /* 0x000fe40007ffe0ff */
[----:B------:R-:W-:Y:S02]  /*0f90*/  @P4 IMNMX R8, R64, c[0x0][0x1b8], PT ;  /* 0x00006e0040084a17 */ /* 0x000fe40003800200 */
[----:B------:R-:W-:Y:S02]  /*0fa0*/  @P0 LEA.HI R5, R4, R3, RZ, 0x5 ;  /* 0x0000000304050211 */ /* 0x000fe400078f28ff */
[----:B------:R-:W-:-:S02]  /*0fb0*/  @P3 SHF.R.S32.HI R4, RZ, 0x1f, R7 ;  /* 0x0000001fff043819 */ /* 0x000fc40000011407 */
[----:B------:R-:W-:Y:S02]  /*0fc0*/  @P5 IMNMX R10, R64, c[0x0][0x1bc], PT ;  /* 0x00006f00400a5a17 */ /* 0x000fe40003800200 */
[----:B------:R-:W-:Y:S02]  /*0fd0*/  @P4 IADD3 R8, R8, -c[0x0][0x1b4], RZ ;  /* 0x80006d0008084a10 */ /* 0x000fe40007ffe0ff */
[----:B------:R-:W-:Y:S01]  /*0fe0*/  @P3 LEA.HI R7, R4, R7, RZ, 0x5 ;  /* 0x0000000704073211 */ /* 0x000fe200078f28ff */
[----:B------:R-:W-:Y:S01]  /*0ff0*/  IMAD.MOV.U32 R4, RZ, RZ, RZ ;  /* 0x000000ffff047224 */ /* 0x000fe200078e00ff */
[----:B------:R-:W-:Y:S02]  /*1000*/  @P2 SHF.R.S32.HI R3, RZ, 0x1f, R6 ;  /* 0x0000001fff032819 */ /* 0x000fe40000011406 */
[----:B------:R-:W-:Y:S02]  /*1010*/  @P5 IADD3 R10, R10, -c[0x0][0x1b8], RZ ;  /* 0x80006e000a0a5a10 */ /* 0x000fe40007ffe0ff */
[----:B------:R-:W-:-:S02]  /*1020*/  @P4 SHF.R.S32.HI R9, RZ, 0x1f, R8 ;  /* 0x0000001fff094819 */ /* 0x000fc40000011408 */
[----:B------:R-:W-:Y:S02]  /*1030*/  @P3 SHF.R.S32.HI R7, RZ, 0x5, R7 ;  /* 0x00000005ff073819 */ /* 0x000fe40000011407 */
[----:B------:R-:W-:Y:S01]  /*1040*/  @P2 LEA.HI R6, R3, R6, RZ, 0x5 ;  /* 0x0000000603062211 */ /* 0x000fe200078f28ff */
[----:B------:R-:W-:Y:S01]  /*1050*/  IMAD.MOV.U32 R3, RZ, RZ, RZ ;  /* 0x000000ffff037224 */ /* 0x000fe200078e00ff */
[----:B------:R-:W-:Y:S02]  /*1060*/  @P5 SHF.R.S32.HI R11, RZ, 0x1f, R10 ;  /* 0x0000001fff0b5819 */ /* 0x000fe4000001140a */
[----:B------:R-:W-:Y:S02]  /*1070*/  @P0 SHF.R.S32.HI R5, RZ, 0x5, R5 ;  /* 0x00000005ff050819 */ /* 0x000fe40000011405 */
[----:B------:R-:W-:Y:S01]  /*1080*/  @P4 LEA.HI R9, R9, R8, RZ, 0x5 ;  /* 0x0000000809094211 */ /* 0x000fe200078f28ff */
[----:B------:R-:W-:Y:S01]  /*1090*/  IMAD.MOV.U32 R8, RZ, RZ, RZ ;  /* 0x000000ffff087224 */ /* 0x000fe200078e00ff */
[----:B------:R-:W-:Y:S01]  /*10a0*/  @P2 SHF.R.S32.HI R6, RZ, 0x5, R6 ;  /* 0x00000005ff062819 */ /* 0x000fe20000011406 */
[----:B------:R-:W-:Y:S01]  /*10b0*/  @P3 IMAD.SHL.U32 R8, R7, 0x4, RZ ;  /* 0x0000000407083824 */ /* 0x000fe200078e00ff */
[----:B------:R-:W-:Y:S01]  /*10c0*/  @P5 LEA.HI R11, R11, R10, RZ, 0x5 ;  /* 0x0000000a0b0b5211 */ /* 0x000fe200078f28ff */
[----:B------:R-:W-:Y:S01]  /*10d0*/  @P0 IMAD R4, R5, 0x6, RZ ;  /* 0x0000000605040824 */ /* 0x000fe200078e02ff */
[----:B------:R-:W-:Y:S01]  /*10e0*/  SHF.R.S32.HI R7, RZ, 0x5, R12 ;  /* 0x00000005ff077819 */ /* 0x000fe2000001140c */
[----:B------:R-:W-:Y:S01]  /*10f0*/  @P2 IMAD R3, R6, 0x5, RZ ;  /* 0x0000000506032824 */ /* 0x000fe200078e02ff */
[----:B------:R-:W-:Y:S01]  /*1100*/  @P4 SHF.R.S32.HI R9, RZ, 0x5, R9 ;  /* 0x00000005ff094819 */ /* 0x000fe20000011409 */
[----:B------:R-:W-:Y:S01]  /*1110*/  IMAD.MOV.U32 R5, RZ, RZ, RZ ;  /* 0x000000ffff057224 */ /* 0x000fe200078e00ff */
[----:B------:R-:W-:Y:S01]  /*1120*/  @P5 SHF.R.S32.HI R11, RZ, 0x5, R11 ;  /* 0x00000005ff0b5819 */ /* 0x000fe2000001140b */
[----:B------:R-:W-:Y:S01]  /*1130*/  IMAD R4, R7, 0x8, R4 ;  /* 0x0000000807047824 */ /* 0x000fe200078e0204 */
[----:B------:R-:W-:Y:S01]  /*1140*/  ISETP.GE.AND P0, PT, R64, R63, PT ;  /* 0x0000003f4000720c */ /* 0x000fe20003f06270 */
[----:B------:R-:W-:Y:S01]  /*1150*/  IMAD.MOV.U32 R6, RZ, RZ, RZ ;  /* 0x000000ffff067224 */ /* 0x000fe200078e00ff */
[----:B------:R-:W-:Y:S01]  /*1160*/  SHF.R.S32.HI R16, RZ, 0x1f, R0 ;  /* 0x0000001fff107819 */ /* 0x000fe20000011400 */
[----:B------:R-:W-:Y:S01]  /*1170*/  @P4 IMAD R5, R9, 0x3, RZ ;  /* 0x0000000309054824 */ /* 0x000fe200078e02ff */
[----:B------:R-:W-:Y:S01]  /*1180*/  IADD3 R3, R8, R4, R3 ;  /* 0x0000000408037210 */ /* 0x000fe20007ffe003 */
[----:B------:R-:W-:-:S05]  /*1190*/  @P5 IMAD.SHL.U32 R6, R11, 0x2, RZ ;  /* 0x000000020b065824 */ /* 0x000fca00078e00ff */
[----:B------:R-:W-:-:S05]  /*11a0*/  IADD3 R3, R6, R3, R5 ;  /* 0x0000000306037210 */ /* 0x000fca0007ffe005 */
[----:B------:R-:W-:-:S05]  /*11b0*/  IMAD R21, R3, c[0x0][0x18c], RZ ;  /* 0x0000630003157a24 */ /* 0x000fca00078e02ff */
[----:B------:R-:W-:Y:S02]  /*11c0*/  IADD3 R18, P2, R0, R21, RZ ;  /* 0x0000001500127210 */ /* 0x000fe40007f5e0ff */
[----:B------:R-:W-:Y:S02]  /*11d0*/  SHF.R.S32.HI R23, RZ, 0x1f, R21 ;  /* 0x0000001fff177819 */ /* 0x000fe40000011415 */
[----:B------:R-:W-:-:S03]  /*11e0*/  LEA R17, P3, R18, c[0x0][0x168], 0x2 ;  /* 0x00005a0012117a11 */ /* 0x000fc600078610ff */
[----:B------:R-:W-:Y:S01]  /*11f0*/  IMAD.X R19, R23, 0x1, R16, P2 ;  /* 0x0000000117137824 */ /* 0x000fe200010e0610 */
[----:B------:R-:W-:Y:S05]  /*1200*/  @P0 BRA `(.L_x_648) ;  /* 0x0000034000000947 */ /* 0x000fea0003800000 */
[----:B------:R-:W-:Y:S02]  /*1210*/  IMAD.SHL.U32 R2, R2, 0x40, RZ ;  /* 0x0000004002027824 */ /* 0x000fe400078e00ff */
[----:B------:R-:W-:-:S04]  /*1220*/  IMAD.MOV.U32 R25, RZ, RZ, 0x2 ;  /* 0x00000002ff197424 */ /* 0x000fc800078e00ff */
[----:B------:R-:W-:-:S05]  /*1230*/  IMAD.WIDE R2, R2, R25, c[0x0][0x198] ;  /* 0x0000660002027625 */ /* 0x000fca00078e0219 */
[----:B------:R0:W5:Y:S01]  /*1240*/  LDG.E.U16.CONSTANT R8, [R2.64] ;  /* 0x0000000602087981 */ /* 0x000162000c1e9500 */
[----:B------:R-:W-:Y:S01]  /*1250*/  SHF.R.S32.HI R5, RZ, 0x1f, R0 ;  /* 0x0000001fff057819 */ /* 0x000fe20000011400 */
[----:B------:R-:W-:Y:S02]  /*1260*/  IMAD.SHL.U32 R4, R0, 0x4, RZ ;  /* 0x0000000400047824 */ /* 0x000fe400078e00ff */
[----:B------:R-:W-:Y:S01]  /*1270*/  IMAD.MOV.U32 R11, RZ, RZ, RZ ;  /* 0x000000ffff0b7224 */ /* 0x000fe200078e00ff */
[----:B------:R-:W-:Y:S01]  /*1280*/  LEA.HI R5, R5, R0, RZ, 0x3 ;  /* 0x0000000005057211 */ /* 0x000fe200078f18ff */
[----:B------:R-:W-:Y:S01]  /*1290*/  IMAD.MOV.U32 R12, RZ, RZ, R64 ;  /* 0x000000ffff0c7224 */ /* 0x000fe200078e0040 */
[----:B------:R-:W-:Y:S02]  /*12a0*/  LOP3.LUT R9, R4, 0x10, RZ, 0xc0, !PT ;  /* 0x0000001004097812 */ /* 0x000fe400078ec0ff */
[----:B------:R-:W-:Y:S02]  /*12b0*/  SHF.R.S32.HI R10, RZ, 0x3, R5 ;  /* 0x00000003ff0a7819 */ /* 0x000fe40000011405 */
.L_x_649:
[----:B-----5:R-:W-:-:S04]  /*12c0*/  IMAD.IADD R4, R8, 0x1, R11 ;  /* 0x0000000108047824 */ /* 0x020fc800078e020b */
[----:B0-----:R-:W-:-:S05]  /*12d0*/  IMAD R2, R4, c[0x0][0x18c], RZ ;  /* 0x0000630004027a24 */ /* 0x001fca00078e02ff */
[----:B------:R-:W-:-:S04]  /*12e0*/  SHF.R.S32.HI R3, RZ, 0x1f, R2 ;  /* 0x0000001fff037819 */ /* 0x000fc80000011402 */
[----:B------:R-:W-:Y:S01]  /*12f0*/  LEA.HI R3, R3, R2, RZ, 0x3 ;  /* 0x0000000203037211 */ /* 0x000fe200078f18ff */
[----:B------:R-:W-:-:S03]  /*1300*/  IMAD.MOV.U32 R2, RZ, RZ, 0x4 ;  /* 0x00000004ff027424 */ /* 0x000fc600078e00ff */
[----:B------:R-:W-:-:S05]  /*1310*/  LEA.HI.SX32 R3, R3, R10, 0x1d ;  /* 0x0000000a03037211 */ /* 0x000fca00078feaff */
[----:B------:R-:W-:-:S06]  /*1320*/  IMAD.WIDE R2, R3, R2, c[0x0][0x170] ;  /* 0x00005c0003027625 */ /* 0x000fcc00078e0202 */
[----:B------:R-:W2:Y:S01]  /*1330*/  LDG.E.CONSTANT R2, [R2.64] ;  /* 0x0000000602027981 */ /* 0x000ea2000c1e9900 */
[----:B------:R-:W-:-:S05]  /*1340*/  LEA R6, R12, 0x1, 0x1 ;  /* 0x000000010c067811 */ /* 0x000fca00078e08ff */
[----:B------:R-:W-:-:S06]  /*1350*/  IMAD.WIDE R6, R6, R25, c[0x0][0x198] ;  /* 0x0000660006067625 */ /* 0x000fcc00078e0219 */
[----:B------:R-:W3:Y:S01]  /*1360*/  LDG.E.U16.CONSTANT R7, [R6.64] ;  /* 0x0000000606077981 */ /* 0x000ee2000c1e9500 */
[----:B------:R-:W-:-:S06]  /*1370*/  IMAD.WIDE R4, R4, R25, c[0x0][0x178] ;  /* 0x00005e0004047625 */ /* 0x000fcc00078e0219 */
[----:B------:R-:W4:Y:S01]  /*1380*/  LDG.E.U16.CONSTANT R4, [R4.64] ;  /* 0x0000000604047981 */ /* 0x000f22000c1e9500 */
[----:B------:R-:W-:Y:S02]  /*1390*/  IADD3 R11, R11, 0x1, RZ ;  /* 0x000000010b0b7810 */ /* 0x000fe40007ffe0ff */
[----:B--2---:R-:W-:-:S04]  /*13a0*/  SHF.R.U32.HI R13, RZ, R9, R2 ;  /* 0x00000009ff0d7219 */ /* 0x004fc80000011602 */
[----:B------:R-:W-:Y:S02]  /*13b0*/  LOP3.LUT R14, R13, 0xf, RZ, 0xc0, !PT ;  /* 0x0000000f0d0e7812 */ /* 0x000fe400078ec0ff */
[--C-:B------:R-:W-:Y:S02]  /*13c0*/  SHF.R.U32.HI R15, RZ, 0x4, R13.reuse ;  /* 0x00000004ff0f7819 */ /* 0x100fe4000001160d */
[--C-:B------:R-:W-:Y:S02]  /*13d0*/  SHF.R.U32.HI R2, RZ, 0x8, R13.reuse ;  /* 0x00000008ff027819 */ /* 0x100fe4000001160d */
[----:B------:R-:W-:Y:S02]  /*13e0*/  SHF.R.U32.HI R13, RZ, 0xc, R13 ;  /* 0x0000000cff0d7819 */ /* 0x000fe4000001160d */
[----:B------:R-:W-:Y:S01]  /*13f0*/  LOP3.LUT R15, R15, 0xf, RZ, 0xc0, !PT ;  /* 0x0000000f0f0f7812 */ /* 0x000fe200078ec0ff */
[----:B---3--:R-:W-:Y:S01]  /*1400*/  IMAD.IADD R12, R7, 0x1, R12 ;  /* 0x00000001070c7824 */ /* 0x008fe200078e020c */
        /* <DEDUP_REMOVED lines=8> */
[----:B------:R-:W-:Y:S01]  /*1490*/  ISETP.GE.AND P2, PT, R12, R63, PT ;  /* 0x0000003f0c00720c */ /* 0x000fe20003f46270 */
[----:B------:R-:W-:-:S02]  /*14a0*/  IMAD R14, R14, R14, RZ ;  /* 0x0000000e0e0e7224 */ /* 0x000fc400078e02ff */
[----:B------:R-:W-:Y:S01]  /*14b0*/  IMAD R2, R2, R2, RZ ;  /* 0x0000000202027224 */ /* 0x000fe200078e02ff */
[----:B------:R-:W4:Y:S08]  /*14c0*/  I2F.F16 R15, R15 ;  /* 0x0000000f000f7306 */ /* 0x000f300000200c00 */
[----:B------:R-:W0:Y:S08]  /*14d0*/  I2F.F16 R61, R14 ;  /* 0x0000000e003d7306 */ /* 0x000e300000200c00 */
[----:B------:R-:W1:Y:S01]  /*14e0*/  I2F.F16 R59, R2 ;  /* 0x00000002003b7306 */ /* 0x000e620000200c00 */
[----:B----4-:R-:W-:-:S07]  /*14f0*/  HMUL2 R60, R15.H0_H0, R4.H0_H0 ;  /* 0x200000040f3c7232 */ /* 0x010fce0000000800 */
[----:B------:R-:W2:Y:S01]  /*1500*/  I2F.F16 R13, R13 ;  /* 0x0000000d000d7306 */ /* 0x000ea20000200c00 */
[-C--:B0-----:R-:W-:Y:S02]  /*1510*/  HMUL2 R61, R61.H0_H0, R4.reuse.H0_H0 ;  /* 0x200000043d3d7232 */ /* 0x081fe40000000800 */
[-C--:B-1----:R-:W-:Y:S02]  /*1520*/  HMUL2 R59, R59.H0_H0, R4.reuse.H0_H0 ;  /* 0x200000043b3b7232 */ /* 0x082fe40000000800 */
[----:B--2---:R-:W-:Y:S01]  /*1530*/  HMUL2 R58, R13.H0_H0, R4.H0_H0 ;  /* 0x200000040d3a7232 */ /* 0x004fe20000000800 */
[----:B------:R-:W-:Y:S05]  /*1540*/  @!P2 BRA `(.L_x_649) ;  /* 0xfffffd700000a947 */ /* 0x000fea000383ffff */
.L_x_648:
[----:B------:R-:W-:Y:S01]  /*1550*/  ISETP.GE.OR P0, PT, R64, c[0x0][0x1a8], P0 ;  /* 0x00006a0040007a0c */ /* 0x000fe20000706670 */
[----:B------:R-:W-:Y:S01]  /*1560*/  UMOV UR4, URZ ;  /* 0x0000003f00047c82 */ /* 0x000fe20008000000 */
[----:B------:R-:W-:Y:S01]  /*1570*/  PRMT R57, RZ, 0x5410, RZ ;  /* 0x00005410ff397816 */ /* 0x000fe200000000ff */
[----:B------:R-:W-:Y:S01]  /*1580*/  IMAD.MOV.U32 R2, RZ, RZ, R17 ;  /* 0x000000ffff027224 */ /* 0x000fe200078e0011 */
[----:B------:R-:W-:-:S02]  /*1590*/  LEA.HI.X R3, R18, c[0x0][0x16c], R19, 0x2, P3 ;  /* 0x00005b0012037a11 */ /* 0x000fc400018f1413 */
[----:B------:R-:W-:Y:S02]  /*15a0*/  PRMT R56, RZ, 0x5410, RZ ;  /* 0x00005410ff387816 */ /* 0x000fe400000000ff */
[----:B------:R-:W-:Y:S02]  /*15b0*/  PRMT R55, RZ, 0x5410, RZ ;  /* 0x00005410ff377816 */ /* 0x000fe400000000ff */
[----:B------:R-:W-:Y:S02]  /*15c0*/  PRMT R54, RZ, 0x5410, RZ ;  /* 0x00005410ff367816 */ /* 0x000fe400000000ff */
[----:B------:R-:W-:Y:S02]  /*15d0*/  PRMT R53, RZ, 0x5410, RZ ;  /* 0x00005410ff357816 */ /* 0x000fe400000000ff */
[----:B------:R-:W-:Y:S02]  /*15e0*/  PRMT R52, RZ, 0x5410, RZ ;  /* 0x00005410ff347816 */ /* 0x000fe400000000ff */
[----:B------:R-:W-:-:S02]  /*15f0*/  PRMT R50, RZ, 0x5410, RZ ;  /* 0x00005410ff327816 */ /* 0x000fc400000000ff */
[----:B------:R-:W-:Y:S01]  /*1600*/  PRMT R48, RZ, 0x5410, RZ ;  /* 0x00005410ff307816 */ /* 0x000fe200000000ff */
[----:B------:R-:W-:Y:S05]  /*1610*/  @P0 BRA `(.L_x_650) ;  /* 0x00005bf000000947 */ /* 0x000fea0003800000 */
[----:B------:R-:W-:Y:S01]  /*1620*/  ULDC UR4, c[0x0][0x18c] ;  /* 0x0000630000047ab9 */ /* 0x000fe20000000800 */
[----:B------:R-:W-:Y:S01]  /*1630*/  IADD3 R13, P0, P2, R0, c[0x0][0x18c], R21 ;  /* 0x00006300000d7a10 */ /* 0x000fe20007a1e015 */
[----:B------:R-:W-:Y:S01]  /*1640*/  USHF.R.S32.HI UR4, URZ, 0x1f, UR4 ;  /* 0x0000001f3f047899 */ /* 0x000fe20008011404 */
[----:B------:R-:W-:Y:S01]  /*1650*/  HADD2.F32 R0, -RZ, R61.H0_H0 ;  /* 0x2000003dff007230 */ /* 0x000fe20000004100 */
[----:B------:R-:W-:Y:S01]  /*1660*/  PRMT R57, RZ, 0x7610, R57 ;  /* 0x00007610ff397816 */ /* 0x000fe20000000039 */
[----:B------:R-:W-:Y:S01]  /*1670*/  HADD2.F32 R14, -RZ, R60.H0_H0 ;  /* 0x2000003cff0e7230 */ /* 0x000fe20000004100 */
[----:B------:R-:W-:Y:S01]  /*1680*/  LEA R12, P3, R13, c[0x0][0x168], 0x2 ;  /* 0x00005a000d0c7a11 */ /* 0x000fe200078610ff */
[----:B------:R-:W-:Y:S01]  /*1690*/  HADD2.F32 R15, -RZ, R59.H0_H0 ;  /* 0x2000003bff0f7230 */ /* 0x000fe20000004100 */
[----:B------:R-:W-:Y:S01]  /*16a0*/  IADD3.X R16, R16, UR4, R23, P0, P2 ;  /* 0x0000000410107c10 */ /* 0x000fe200087e4417 */
[----:B------:R-:W-:-:S03]  /*16b0*/  UMOV UR4, URZ ;  /* 0x0000003f00047c82 */ /* 0x000fc60008000000 */
[----:B------:R-:W-:Y:S01]  /*16c0*/  LEA.HI.X R13, R13, c[0x0][0x16c], R16, 0x2, P3 ;  /* 0x00005b000d0d7a11 */ /* 0x000fe200018f1410 */
[----:B------:R-:W-:Y:S02]  /*16d0*/  HADD2.F32 R16, -RZ, R58.H0_H0 ;  /* 0x2000003aff107230 */ /* 0x000fe40000004100 */
.L_x_655:
[----:B------:R-:W2:Y:S04]  /*16e0*/  LDG.E.128.CONSTANT R4, [R2.64] ;  /* 0x0000000602047981 */ /* 0x000ea8000c1e9d00 */
[----:B-----5:R-:W3:Y:S01]  /*16f0*/  LDG.E.128.CONSTANT R8, [R12.64] ;  /* 0x000000060c087981 */ /* 0x020ee2000c1e9d00 */
[----:B------:R-:W-:Y:S02]  /*1700*/  UMOV UR5, UR4 ;  /* 0x0000000400057c82 */ /* 0x000fe40008000000 */
[----:B------:R-:W-:Y:S01]  /*1710*/  UIADD3 UR4, UR4, 0x40, URZ ;  /* 0x0000004004047890 */ /* 0x000fe2000fffe03f */
[----:B--2---:R-:W-:Y:S02]  /*1720*/  LEA.HI R21, R4, 0xffffff80, RZ, 0x8 ;  /* 0xffffff8004157811 */ /* 0x004fe400078f40ff */
[----:B------:R-:W-:-:S02]  /*1730*/  LEA.HI R22, R5, 0xffffff80, RZ, 0x8 ;  /* 0xffffff8005167811 */ /* 0x000fc400078f40ff */
[----:B------:R-:W-:Y:S02]  /*1740*/  LEA.HI R23, R6, 0xffffff80, RZ, 0x8 ;  /* 0xffffff8006177811 */ /* 0x000fe400078f40ff */
[----:B------:R-:W-:Y:S02]  /*1750*/  LEA.HI R24, R7, 0xffffff80, RZ, 0x8 ;  /* 0xffffff8007187811 */ /* 0x000fe400078f40ff */
[----:B---3--:R-:W-:Y:S02]  /*1760*/  LEA.HI R18, R8, 0xffffff80, RZ, 0x8 ;  /* 0xffffff8008127811 */ /* 0x008fe400078f40ff */
[----:B------:R-:W-:Y:S02]  /*1770*/  LEA.HI R19, R9, 0xffffff80, RZ, 0x8 ;  /* 0xffffff8009137811 */ /* 0x000fe400078f40ff */
[----:B------:R-:W-:Y:S02]  /*1780*/  LEA.HI R20, R10, 0xffffff80, RZ, 0x8 ;  /* 0xffffff800a147811 */ /* 0x000fe400078f40ff */
[----:B------:R-:W-:Y:S01]  /*1790*/  LEA.HI R17, R11, 0xffffff80, RZ, 0x8 ;  /* 0xffffff800b117811 */ /* 0x000fe200078f40ff */
[----:B------:R-:W-:Y:S05]  /*17a0*/  @!P1 BRA `(.L_x_651) ;  /* 0x000015e000009947 */ /* 0x000fea0003800000 */
[----:B------:R-:W-:Y:S01]  /*17b0*/  LOP3.LUT R25, R5, 0xff, RZ, 0xc0, !PT ;  /* 0x000000ff05197812 */ /* 0x000fe200078ec0ff */
[----:B------:R-:W0:Y:S01]  /*17c0*/  I2F.F16 R22, R22 ;  /* 0x0000001600167306 */ /* 0x000e220000200c00 */
[----:B------:R-:W-:-:S02]  /*17d0*/  LOP3.LUT R30, R11, 0xff, RZ, 0xc0, !PT ;  /* 0x000000ff0b1e7812 */ /* 0x000fc400078ec0ff */
[----:B------:R-:W-:Y:S02]  /*17e0*/  IADD3 R26, R25, -0x80, RZ ;  /* 0xffffff80191a7810 */ /* 0x000fe40007ffe0ff */
[----:B------:R-:W-:Y:S02]  /*17f0*/  LOP3.LUT R25, R7, 0xff, RZ, 0xc0, !PT ;  /* 0x000000ff07197812 */ /* 0x000fe400078ec0ff */
[--C-:B------:R-:W-:Y:S01]  /*1800*/  SHF.R.U32.HI R31, RZ, 0x8, R5.reuse ;  /* 0x00000008ff1f7819 */ /* 0x100fe20000011605 */
[----:B------:R-:W-:Y:S01]  /*1810*/  I2F.F16 R42, R26 ;  /* 0x0000001a002a7306 */ /* 0x000fe20000200c00 */
[----:B------:R-:W-:Y:S02]  /*1820*/  IADD3 R28, R25, -0x80, RZ ;  /* 0xffffff80191c7810 */ /* 0x000fe40007ffe0ff */
[----:B------:R-:W-:Y:S02]  /*1830*/  LOP3.LUT R25, R4, 0xff, RZ, 0xc0, !PT ;  /* 0x000000ff04197812 */ /* 0x000fe400078ec0ff */
[----:B------:R-:W-:-:S02]  /*1840*/  SHF.R.U32.HI R5, RZ, 0x10, R5 ;  /* 0x00000010ff057819 */ /* 0x000fc40000011605 */
[----:B------:R-:W-:Y:S01]  /*1850*/  IADD3 R27, R25, -0x80, RZ ;  /* 0xffffff80191b7810 */ /* 0x000fe20007ffe0ff */
[----:B------:R1:W-:Y:S01]  /*1860*/  I2F.F16 R66, R28 ;  /* 0x0000001c00427306 */ /* 0x0003e20000200c00 */
[----:B------:R-:W-:Y:S01]  /*1870*/  LOP3.LUT R25, R6, 0xff, RZ, 0xc0, !PT ;  /* 0x000000ff06197812 */ /* 0x000fe200078ec0ff */
[----:B0-----:R-:W-:Y:S01]  /*1880*/  HADD2.F32 R22, -RZ, R22.H0_H0 ;  /* 0x20000016ff167230 */ /* 0x001fe20000004100 */
[----:B------:R-:W-:Y:S02]  /*1890*/  IADD3 R33, R30, -0x80, RZ ;  /* 0xffffff801e217810 */ /* 0x000fe40007ffe0ff */
[----:B------:R-:W-:Y:S02]  /*18a0*/  IADD3 R29, R25, -0x80, RZ ;  /* 0xffffff80191d7810 */ /* 0x000fe40007ffe0ff */
[----:B------:R-:W-:Y:S01]  /*18b0*/  LOP3.LUT R5, R5, 0xff, RZ, 0xc0, !PT ;  /* 0x000000ff05057812 */ /* 0x000fe200078ec0ff */
[----:B------:R-:W-:Y:S01]  /*18c0*/  I2F.F16 R38, R27 ;  /* 0x0000001b00267306 */ /* 0x000fe20000200c00 */
[----:B-1----:R-:W-:-:S02]  /*18d0*/  LOP3.LUT R28, R10, 0xff, RZ, 0xc0, !PT ;  /* 0x000000ff0a1c7812 */ /* 0x002fc400078ec0ff */
[----:B------:R-:W-:Y:S02]  /*18e0*/  LOP3.LUT R31, R31, 0xff, RZ, 0xc0, !PT ;  /* 0x000000ff1f1f7812 */ /* 0x000fe400078ec0ff */
[----:B------:R-:W-:Y:S02]  /*18f0*/  IADD3 R32, R28, -0x80, RZ ;  /* 0xffffff801c207810 */ /* 0x000fe40007ffe0ff */
[--C-:B------:R-:W-:Y:S01]  /*1900*/  SHF.R.U32.HI R28, RZ, 0x8, R4.reuse ;  /* 0x00000008ff1c7819 */ /* 0x100fe20000011604 */
[----:B------:R0:W-:Y:S01]  /*1910*/  I2F.F16 R46, R29 ;  /* 0x0000001d002e7306 */ /* 0x0001e20000200c00 */
[----:B------:R-:W-:Y:S02]  /*1920*/  SHF.R.U32.HI R4, RZ, 0x10, R4 ;  /* 0x00000010ff047819 */ /* 0x000fe40000011604 */
[----:B------:R-:W-:Y:S02]  /*1930*/  IADD3 R31, R31, -0x80, RZ ;  /* 0xffffff801f1f7810 */ /* 0x000fe40007ffe0ff */
[----:B------:R-:W-:-:S02]  /*1940*/  LOP3.LUT R4, R4, 0xff, RZ, 0xc0, !PT ;  /* 0x000000ff04047812 */ /* 0x000fc400078ec0ff */
[----:B------:R-:W-:Y:S01]  /*1950*/  LOP3.LUT R25, R8, 0xff, RZ, 0xc0, !PT ;  /* 0x000000ff08197812 */ /* 0x000fe200078ec0ff */
[----:B------:R1:W2:Y:S01]  /*1960*/  I2F.F16 R27, R32 ;  /* 0x00000020001b7306 */ /* 0x0002a20000200c00 */
[----:B0-----:R-:W-:Y:S02]  /*1970*/  LOP3.LUT R29, R28, 0xff, RZ, 0xc0, !PT ;  /* 0x000000ff1c1d7812 */ /* 0x001fe400078ec0ff */
[----:B------:R-:W-:Y:S02]  /*1980*/  IADD3 R30, R4, -0x80, RZ ;  /* 0xffffff80041e7810 */ /* 0x000fe40007ffe0ff */
[----:B------:R-:W-:Y:S02]  /*1990*/  IADD3 R29, R29, -0x80, RZ ;  /* 0xffffff801d1d7810 */ /* 0x000fe40007ffe0ff */
[----:B------:R-:W-:Y:S01]  /*19a0*/  SHF.R.U32.HI R4, RZ, 0x8, R6 ;  /* 0x00000008ff047819 */ /* 0x000fe20000011606 */
[----:B------:R0:W3:Y:S01]  /*19b0*/  I2F.F16 R28, R33 ;  /* 0x00000021001c7306 */ /* 0x0000e20000200c00 */
[----:B-1----:R-:W-:-:S02]  /*19c0*/  IADD3 R32, R5, -0x80, RZ ;  /* 0xffffff8005207810 */ /* 0x002fc40007ffe0ff */
[----:B------:R-:W-:Y:S02]  /*19d0*/  SHF.R.U32.HI R6, RZ, 0x10, R6 ;  /* 0x00000010ff067819 */ /* 0x000fe40000011606 */
[----:B------:R-:W-:Y:S02]  /*19e0*/  LOP3.LUT R26, R9, 0xff, RZ, 0xc0, !PT ;  /* 0x000000ff091a7812 */ /* 0x000fe400078ec0ff */
[----:B------:R-:W-:Y:S01]  /*19f0*/  LOP3.LUT R6, R6, 0xff, RZ, 0xc0, !PT ;  /* 0x000000ff06067812 */ /* 0x000fe200078ec0ff */
[----:B------:R1:W-:Y:S01]  /*1a00*/  I2F.F16 R41, R29 ;  /* 0x0000001d00297306 */ /* 0x0003e20000200c00 */
[--C-:B0-----:R-:W-:Y:S01]  /*1a10*/  SHF.R.U32.HI R33, RZ, 0x8, R7.reuse ;  /* 0x00000008ff217819 */ /* 0x101fe20000011607 */
[----:B--2---:R-:W-:Y:S01]  /*1a20*/  HADD2.F32 R27, -RZ, R27.H0_H0 ;  /* 0x2000001bff1b7230 */ /* 0x004fe20000004100 */
[----:B------:R-:W-:Y:S02]  /*1a30*/  SHF.R.U32.HI R7, RZ, 0x10, R7 ;  /* 0x00000010ff077819 */ /* 0x000fe40000011607 */
[----:B------:R-:W-:-:S02]  /*1a40*/  LOP3.LUT R33, R33, 0xff, RZ, 0xc0, !PT ;  /* 0x000000ff21217812 */ /* 0x000fc400078ec0ff */
[----:B------:R-:W-:Y:S01]  /*1a50*/  LOP3.LUT R7, R7, 0xff, RZ, 0xc0, !PT ;  /* 0x000000ff07077812 */ /* 0x000fe200078ec0ff */
[----:B------:R0:W-:Y:S01]  /*1a60*/  I2F.F16 R49, R30 ;  /* 0x0000001e00317306 */ /* 0x0001e20000200c00 */
[----:B-1----:R-:W-:Y:S01]  /*1a70*/  LOP3.LUT R29, R4, 0xff, RZ, 0xc0, !PT ;  /* 0x000000ff041d7812 */ /* 0x002fe200078ec0ff */
[----:B---3--:R-:W-:Y:S01]  /*1a80*/  HADD2.F32 R28, -RZ, R28.H0_H0 ;  /* 0x2000001cff1c7230 */ /* 0x008fe20000004100 */
[----:B------:R-:W1:Y:S01]  /*1a90*/  LDS.64 R4, [UR5] ;  /* 0x00000005ff047984 */ /* 0x000e620008000a00 */
[----:B------:R-:W-:Y:S02]  /*1aa0*/  IADD3 R33, R33, -0x80, RZ ;  /* 0xffffff8021217810 */ /* 0x000fe40007ffe0ff */
[----:B------:R-:W-:Y:S02]  /*1ab0*/  IADD3 R29, R29, -0x80, RZ ;  /* 0xffffff801d1d7810 */ /* 0x000fe40007ffe0ff */
[----:B------:R2:W3:Y:S01]  /*1ac0*/  I2F.F16 R45, R31 ;  /* 0x0000001f002d7306 */ /* 0x0004e20000200c00 */
[----:B0-----:R-:W-:-:S02]  /*1ad0*/  IADD3 R30, R6, -0x80, RZ ;  /* 0xffffff80061e7810 */ /* 0x001fc40007ffe0ff */
[--C-:B------:R-:W-:Y:S02]  /*1ae0*/  SHF.R.U32.HI R6, RZ, 0x8, R8.reuse ;  /* 0x00000008ff067819 */ /* 0x100fe40000011608 */
[----:B------:R-:W-:Y:S02]  /*1af0*/  SHF.R.U32.HI R8, RZ, 0x10, R8 ;  /* 0x00000010ff087819 */ /* 0x000fe40000011608 */
[----:B------:R-:W-:Y:S01]  /*1b00*/  LOP3.LUT R6, R6, 0xff, RZ, 0xc0, !PT ;  /* 0x000000ff06067812 */ /* 0x000fe200078ec0ff */
[----:B------:R-:W-:Y:S01]  /*1b10*/  I2F.F16 R47, R29 ;  /* 0x0000001d002f7306 */ /* 0x000fe20000200c00 */
[----:B------:R-:W-:Y:S02]  /*1b20*/  LOP3.LUT R8, R8, 0xff, RZ, 0xc0, !PT ;  /* 0x000000ff08087812 */ /* 0x000fe400078ec0ff */
[----:B--2---:R-:W-:Y:S02]  /*1b30*/  IADD3 R31, R7, -0x80, RZ ;  /* 0xffffff80071f7810 */ /* 0x004fe40007ffe0ff */
[----:B------:R-:W-:-:S02]  /*1b40*/  IADD3 R8, R8, -0x80, RZ ;  /* 0xffffff8008087810 */ /* 0x000fc40007ffe0ff */
[----:B------:R-:W-:Y:S01]  /*1b50*/  IADD3 R6, R6, -0x80, RZ ;  /* 0xffffff8006067810 */ /* 0x000fe20007ffe0ff */
[----:B------:R0:W-:Y:S01]  /*1b60*/  I2F.F16 R68, R33 ;  /* 0x0000002100447306 */ /* 0x0001e20000200c00 */
[--C-:B------:R-:W-:Y:S02]  /*1b70*/  SHF.R.U32.HI R7, RZ, 0x8, R9.reuse ;  /* 0x00000008ff077819 */ /* 0x100fe40000011609 */
[----:B------:R-:W-:Y:S02]  /*1b80*/  SHF.R.U32.HI R9, RZ, 0x10, R9 ;  /* 0x00000010ff097819 */ /* 0x000fe40000011609 */
[----:B------:R-:W-:Y:S02]  /*1b90*/  LOP3.LUT R7, R7, 0xff, RZ, 0xc0, !PT ;  /* 0x000000ff07077812 */ /* 0x000fe400078ec0ff */
[----:B------:R-:W-:Y:S01]  /*1ba0*/  LOP3.LUT R9, R9, 0xff, RZ, 0xc0, !PT ;  /* 0x000000ff09097812 */ /* 0x000fe200078ec0ff */
[----:B------:R2:W-:Y:S01]  /*1bb0*/  I2F.F16 R40, R8 ;  /* 0x0000000800287306 */ /* 0x0005e20000200c00 */
[----:B------:R-:W-:-:S02]  /*1bc0*/  SHF.R.U32.HI R37, RZ, 0x10, R10 ;  /* 0x00000010ff257819 */ /* 0x000fc4000001160a */
[--C-:B0-----:R-:W-:Y:S02]  /*1bd0*/  SHF.R.U32.HI R33, RZ, 0x8, R11.reuse ;  /* 0x00000008ff217819 */ /* 0x101fe4000001160b */
[----:B------:R-:W-:Y:S01]  /*1be0*/  SHF.R.U32.HI R39, RZ, 0x10, R11 ;  /* 0x00000010ff277819 */ /* 0x000fe2000001160b */
[----:B---3--:R-:W-:Y:S01]  /*1bf0*/  HADD2.F32 R11, -RZ, R45.H0_H0 ;  /* 0x2000002dff0b7230 */ /* 0x008fe20000004100 */
[----:B------:R-:W-:Y:S01]  /*1c00*/  IADD3 R29, R7, -0x80, RZ ;  /* 0xffffff80071d7810 */ /* 0x000fe20007ffe0ff */
[----:B------:R0:W3:Y:S01]  /*1c10*/  I2F.F16 R35, R6 ;  /* 0x0000000600237306 */ /* 0x0000e20000200c00 */
[----:B--2---:R-:W-:Y:S01]  /*1c20*/  HADD2.F32 R8, -RZ, R38.H0_H0 ;  /* 0x20000026ff087230 */ /* 0x004fe20000004100 */
[----:B------:R-:W-:Y:S01]  /*1c30*/  IADD3 R25, R25, -0x80, RZ ;  /* 0xffffff8019197810 */ /* 0x000fe20007ffe0ff */
[--C-:B-1----:R-:W-:Y:S01]  /*1c40*/  HADD2.F32 R34, -RZ, R4.reuse.H0_H0 ;  /* 0x20000004ff227230 */ /* 0x102fe20000004100 */
[----:B------:R-:W-:Y:S01]  /*1c50*/  IADD3 R26, R26, -0x80, RZ ;  /* 0xffffff801a1a7810 */ /* 0x000fe20007ffe0ff */
[----:B------:R-:W-:Y:S01]  /*1c60*/  HADD2.F32 R36, -RZ, R4.H1_H1 ;  /* 0x30000004ff247230 */ /* 0x000fe20000004100 */
[----:B------:R-:W-:Y:S01]  /*1c70*/  LOP3.LUT R39, R39, 0xff, RZ, 0xc0, !PT ;  /* 0x000000ff27277812 */ /* 0x000fe200078ec0ff */
[--C-:B------:R-:W-:Y:S01]  /*1c80*/  HADD2.F32 R43, -RZ, R5.reuse.H0_H0 ;  /* 0x20000005ff2b7230 */ /* 0x100fe20000004100 */
[----:B------:R1:W2:Y:S01]  /*1c90*/  I2F.F16 R67, R30 ;  /* 0x0000001e00437306 */ /* 0x0002a20000200c00 */
[----:B------:R-:W-:Y:S01]  /*1ca0*/  HADD2.F32 R44, -RZ, R5.H1_H1 ;  /* 0x30000005ff2c7230 */ /* 0x000fe20000004100 */
[----:B------:R-:W-:Y:S01]  /*1cb0*/  LOP3.LUT R37, R37, 0xff, RZ, 0xc0, !PT ;  /* 0x000000ff25257812 */ /* 0x000fe200078ec0ff */
[----:B------:R-:W4:Y:S01]  /*1cc0*/  LDS.64 R4, [UR5+0x8] ;  /* 0x00000805ff047984 */ /* 0x000f220008000a00 */
[----:B0-----:R-:W-:Y:S01]  /*1cd0*/  HADD2.F32 R6, -RZ, R42.H0_H0 ;  /* 0x2000002aff067230 */ /* 0x001fe20000004100 */
[----:B------:R-:W-:Y:S01]  /*1ce0*/  IADD3 R39, R39, -0x80, RZ ;  /* 0xffffff8027277810 */ /* 0x000fe20007ffe0ff */
[----:B------:R-:W-:Y:S01]  /*1cf0*/  HADD2.F32 R7, -RZ, R66.H0_H0 ;  /* 0x20000042ff077230 */ /* 0x000fe20000004100 */
[----:B------:R-:W-:Y:S01]  /*1d00*/  IADD3 R37, R37, -0x80, RZ ;  /* 0xffffff8025257810 */ /* 0x000fe20007ffe0ff */
[----:B------:R0:W5:Y:S01]  /*1d10*/  I2F.F16 R69, R31 ;  /* 0x0000001f00457306 */ /* 0x0001620000200c00 */
[----:B-1----:R-:W-:Y:S01]  /*1d20*/  SHF.R.U32.HI R30, RZ, 0x8, R10 ;  /* 0x00000008ff1e7819 */ /* 0x002fe2000001160a */
[----:B------:R-:W-:Y:S01]  /*1d30*/  HADD2.F32 R10, -RZ, R41.H0_H0 ;  /* 0x20000029ff0a7230 */ /* 0x000fe20000004100 */
[----:B------:R-:W-:Y:S01]  /*1d40*/  FFMA.FTZ R41, R8, R34, RZ ;  /* 0x0000002208297223 */ /* 0x000fe200000100ff */
[----:B---3--:R-:W-:Y:S01]  /*1d50*/  HADD2.F32 R35, -RZ, R35.H0_H0 ;  /* 0x20000023ff237230 */ /* 0x008fe20000004100 */
[----:B------:R-:W-:Y:S01]  /*1d60*/  FFMA.FTZ R38, R34, R6, RZ ;  /* 0x0000000622267223 */ /* 0x000fe200000100ff */
[----:B------:R-:W-:Y:S01]  /*1d70*/  HADD2.F32 R40, -RZ, R40.H0_H0 ;  /* 0x20000028ff287230 */ /* 0x000fe20000004100 */
[----:B------:R-:W-:Y:S01]  /*1d80*/  FFMA.FTZ R42, R10, R36, R41 ;  /* 0x000000240a2a7223 */ /* 0x000fe20000010029 */
[----:B------:R1:W3:Y:S01]  /*1d90*/  I2F.F16 R51, R32 ;  /* 0x0000002000337306 */ /* 0x0002e20000200c00 */
[----:B0-----:R-:W-:Y:S01]  /*1da0*/  IADD3 R31, R9, -0x80, RZ ;  /* 0xffffff80091f7810 */ /* 0x001fe20007ffe0ff */
[----:B------:R-:W-:Y:S01]  /*1db0*/  HADD2.F32 R9, -RZ, R46.H0_H0 ;  /* 0x2000002eff097230 */ /* 0x000fe20000004100 */
[----:B------:R-:W-:Y:S01]  /*1dc0*/  FFMA.FTZ R41, R36, R11, R38 ;  /* 0x0000000b24297223 */ /* 0x000fe20000010026 */
[----:B------:R-:W-:Y:S01]  /*1dd0*/  LOP3.LUT R38, R33, 0xff, RZ, 0xc0, !PT ;  /* 0x000000ff21267812 */ /* 0x000fe200078ec0ff */
[----:B--2---:R-:W-:Y:S01]  /*1de0*/  HADD2.F32 R33, -RZ, R67.H0_H0 ;  /* 0x20000043ff217230 */ /* 0x004fe20000004100 */
[----:B------:R-:W-:Y:S01]  /*1df0*/  ISETP.GE.AND P0, PT, R62, 0x2, PT ;  /* 0x000000023e00780c */ /* 0x000fe20003f06270 */
[----:B------:R-:W-:Y:S01]  /*1e00*/  FFMA.FTZ R45, R34, R9, RZ ;  /* 0x00000009222d7223 */ /* 0x000fe200000100ff */
[----:B------:R0:W-:Y:S01]  /*1e10*/  I2F.F16 R65, R29 ;  /* 0x0000001d00417306 */ /* 0x0001e20000200c00 */
[----:B-1----:R-:W-:Y:S01]  /*1e20*/  LOP3.LUT R32, R30, 0xff, RZ, 0xc0, !PT ;  /* 0x000000ff1e207812 */ /* 0x002fe200078ec0ff */
[----:B------:R-:W-:Y:S01]  /*1e30*/  HADD2.F32 R30, -RZ, R68.H0_H0 ;  /* 0x20000044ff1e7230 */ /* 0x000fe20000004100 */
[----:B------:R-:W-:-:S05]  /*1e40*/  IADD3 R38, R38, -0x80, RZ ;  /* 0xffffff8026267810 */ /* 0x000fca0007ffe0ff */
[----:B------:R-:W1:Y:S01]  /*1e50*/  I2F.F16 R21, R21 ;  /* 0x0000001500157306 */ /* 0x000e620000200c00 */
[----:B0-----:R-:W-:Y:S01]  /*1e60*/  HADD2.F32 R29, -RZ, R47.H0_H0 ;  /* 0x2000002fff1d7230 */ /* 0x001fe20000004100 */
[----:B------:R-:W-:Y:S01]  /*1e70*/  FFMA.FTZ R47, R34, R7, RZ ;  /* 0x00000007222f7223 */ /* 0x000fe200000100ff */
[----:B-----5:R-:W-:-:S03]  /*1e80*/  HADD2.F32 R34, -RZ, R69.H0_H0 ;  /* 0x20000045ff227230 */ /* 0x020fc60000004100 */
[C---:B------:R-:W-:Y:S02]  /*1e90*/  FFMA.FTZ R46, R36.reuse, R29, R45 ;  /* 0x0000001d242e7223 */ /* 0x040fe4000001002d */
[----:B------:R-:W0:Y:S01]  /*1ea0*/  I2F.F16 R23, R23 ;  /* 0x0000001700177306 */ /* 0x000e220000200c00 */
[----:B------:R-:W-:Y:S01]  /*1eb0*/  FFMA.FTZ R47, R36, R30, R47 ;  /* 0x0000001e242f7223 */ /* 0x000fe2000001002f */
[----:B------:R-:W-:Y:S01]  /*1ec0*/  IADD3 R36, R32, -0x80, RZ ;  /* 0xffffff8020247810 */ /* 0x000fe20007ffe0ff */
[----:B---3--:R-:W-:Y:S01]  /*1ed0*/  HADD2.F32 R32, -RZ, R51.H0_H0 ;  /* 0x20000033ff207230 */ /* 0x008fe20000004100 */
[C---:B------:R-:W-:Y:S02]  /*1ee0*/  FFMA.FTZ R46, R43.reuse, R33, R46 ;  /* 0x000000212b2e7223 */ /* 0x040fe4000001002e */
[C---:B------:R-:W-:Y:S02]  /*1ef0*/  FFMA.FTZ R47, R43.reuse, R34, R47 ;  /* 0x000000222b2f7223 */ /* 0x040fe4000001002f */
[----:B------:R-:W2:Y:S01]  /*1f00*/  I2F.F16 R24, R24 ;  /* 0x0000001800187306 */ /* 0x000ea20000200c00 */
[----:B------:R-:W-:Y:S01]  /*1f10*/  FFMA.FTZ R41, R43, R32, R41 ;  /* 0x000000202b297223 */ /* 0x000fe20000010029 */
[----:B-1----:R-:W-:-:S03]  /*1f20*/  HADD2.F32 R21, -RZ, R21.H0_H0 ;  /* 0x20000015ff157230 */ /* 0x002fc60000004100 */
[----:B------:R-:W-:Y:S01]  /*1f30*/  FFMA.FTZ R45, R44, R22, R41 ;  /* 0x000000162c2d7223 */ /* 0x000fe20000010029 */
[--C-:B----4-:R-:W-:Y:S02]  /*1f40*/  HADD2.F32 R41, -RZ, R4.reuse.H0_H0 ;  /* 0x20000004ff297230 */ /* 0x110fe40000004100 */
[----:B------:R-:W1:Y:S01]  /*1f50*/  I2F.F16 R25, R25 ;  /* 0x0000001900197306 */ /* 0x000e620000200c00 */
[----:B0-----:R-:W-:Y:S02]  /*1f60*/  HADD2.F32 R23, -RZ, R23.H0_H0 ;  /* 0x20000017ff177230 */ /* 0x001fe40000004100 */
[----:B------:R-:W-:-:S03]  /*1f70*/  HADD2.F32 R4, -RZ, R4.H1_H1 ;  /* 0x30000004ff047230 */ /* 0x000fc60000004100 */
[----:B------:R-:W-:Y:S02]  /*1f80*/  FFMA.FTZ R46, R44, R23, R46 ;  /* 0x000000172c2e7223 */ /* 0x000fe4000001002e */
[----:B------:R-:W0:Y:S01]  /*1f90*/  I2F.F16 R26, R26 ;  /* 0x0000001a001a7306 */ /* 0x000e220000200c00 */
[----:B--2---:R-:W-:Y:S01]  /*1fa0*/  HADD2.F32 R24, -RZ, R24.H0_H0 ;  /* 0x20000018ff187230 */ /* 0x004fe20000004100 */
[----:B------:R-:W-:-:S04]  /*1fb0*/  FFMA.FTZ R46, R41, R27, R46 ;  /* 0x0000001b292e7223 */ /* 0x000fc8000001002e */
[----:B------:R-:W-:Y:S02]  /*1fc0*/  FFMA.FTZ R47, R44, R24, R47 ;  /* 0x000000182c2f7223 */ /* 0x000fe4000001002f */
[----:B------:R2:W-:Y:S01]  /*1fd0*/  I2F.F16 R66, R31 ;  /* 0x0000001f00427306 */ /* 0x0005e20000200c00 */
[----:B-1----:R-:W-:-:S07]  /*1fe0*/  HADD2.F32 R25, -RZ, R25.H0_H0 ;  /* 0x20000019ff197230 */ /* 0x002fce0000004100 */
[----:B------:R-:W1:Y:S01]  /*1ff0*/  I2F.F16 R38, R38 ;  /* 0x0000002600267306 */ /* 0x000e620000200c00 */
[----:B--2---:R-:W-:Y:S02]  /*2000*/  HADD2.F32 R31, -RZ, R49.H0_H0 ;  /* 0x20000031ff1f7230 */ /* 0x004fe40000004100 */
[----:B0-----:R-:W-:-:S03]  /*2010*/  HADD2.F32 R26, -RZ, R26.H0_H0 ;  /* 0x2000001aff1a7230 */ /* 0x001fc60000004100 */
[----:B------:R-:W-:Y:S01]  /*2020*/  FFMA.FTZ R42, R31, R43, R42 ;  /* 0x0000002b1f2a7223 */ /* 0x000fe2000001002a */
[--C-:B------:R-:W-:Y:S01]  /*2030*/  HADD2.F32 R43, -RZ, R5.reuse.H1_H1 ;  /* 0x30000005ff2b7230 */ /* 0x100fe20000004100 */
[----:B------:R0:W2:Y:S01]  /*2040*/  I2F.F16 R49, R36 ;  /* 0x0000002400317306 */ /* 0x0000a20000200c00 */
[----:B------:R-:W-:Y:S02]  /*2050*/  FFMA.FTZ R45, R41, R26, R45 ;  /* 0x0000001a292d7223 */ /* 0x000fe4000001002d */
[----:B------:R-:W-:Y:S01]  /*2060*/  FFMA.FTZ R42, R21, R44, R42 ;  /* 0x0000002c152a7223 */ /* 0x000fe2000001002a */
[----:B------:R-:W-:-:S03]  /*2070*/  HADD2.F32 R44, -RZ, R5.H0_H0 ;  /* 0x20000005ff2c7230 */ /* 0x000fc60000004100 */
[----:B------:R-:W-:Y:S01]  /*2080*/  FFMA.FTZ R42, R25, R41, R42 ;  /* 0x00000029192a7223 */ /* 0x000fe2000001002a */
[----:B------:R2:W3:Y:S01]  /*2090*/  I2F.F16 R51, R37 ;  /* 0x0000002500337306 */ /* 0x0004e20000200c00 */
[----:B-1----:R-:W-:Y:S01]  /*20a0*/  HADD2.F32 R38, -RZ, R38.H0_H0 ;  /* 0x20000026ff267230 */ /* 0x002fe20000004100 */
[----:B------:R-:W-:Y:S01]  /*20b0*/  FFMA.FTZ R41, R41, R28, R47 ;  /* 0x0000001c29297223 */ /* 0x000fe2000001002f */
[----:B0-----:R-:W-:Y:S01]  /*20c0*/  HADD2.F32 R36, -RZ, R65.H0_H0 ;  /* 0x20000041ff247230 */ /* 0x001fe20000004100 */
[----:B------:R-:W-:-:S04]  /*20d0*/  FFMA.FTZ R5, R35, R4, R42 ;  /* 0x0000000423057223 */ /* 0x000fc8000001002a */
[----:B------:R-:W0:Y:S01]  /*20e0*/  I2F.F16 R39, R39 ;  /* 0x0000002700277306 */ /* 0x000e220000200c00 */
[----:B--2---:R-:W-:Y:S01]  /*20f0*/  HADD2.F32 R37, -RZ, R49.H0_H0 ;  /* 0x20000031ff257230 */ /* 0x004fe20000004100 */
[----:B------:R-:W-:Y:S02]  /*2100*/  FFMA.FTZ R45, R4, R36, R45 ;  /* 0x00000024042d7223 */ /* 0x000fe4000001002d */
[----:B------:R-:W-:Y:S02]  /*2110*/  FFMA.FTZ R5, R40, R44, R5 ;  /* 0x0000002c28057223 */ /* 0x000fe40000010005 */
[C---:B------:R-:W-:Y:S02]  /*2120*/  FFMA.FTZ R47, R4.reuse, R37, R46 ;  /* 0x00000025042f7223 */ /* 0x040fe4000001002e */
[----:B------:R-:W1:Y:S01]  /*2130*/  I2F.F16 R18, R18 ;  /* 0x0000001200127306 */ /* 0x000e620000200c00 */
[----:B------:R-:W-:Y:S01]  /*2140*/  FFMA.FTZ R46, R4, R38, R41 ;  /* 0x00000026042e7223 */ /* 0x000fe20000010029 */
[----:B------:R-:W-:-:S02]  /*2150*/  HADD2.F32 R41, -RZ, R66.H0_H0 ;  /* 0x20000042ff297230 */ /* 0x000fc40000004100 */
[----:B---3--:R-:W-:-:S03]  /*2160*/  HADD2.F32 R42, -RZ, R51.H0_H0 ;  /* 0x20000033ff2a7230 */ /* 0x008fc60000004100 */
[C---:B------:R-:W-:Y:S01]  /*2170*/  FFMA.FTZ R4, R44.reuse, R41, R45 ;  /* 0x000000292c047223 */ /* 0x040fe2000001002d */
        /* <DEDUP_REMOVED lines=16> */
[----:B-1----:R-:W-:Y:S01]  /*2280*/  HADD2.F32 R17, -RZ, R17.H0_H0 ;  /* 0x20000011ff117230 */ /* 0x002fe20000004100 */
[----:B------:R-:W-:Y:S02]  /*2290*/  FMUL.FTZ R4, R15, R4 ;  /* 0x000000040f047220 */ /* 0x000fe40000410000 */
[----:B------:R-:W-:Y:S02]  /*22a0*/  PRMT R5, R5, 0x5410, R45 ;  /* 0x0000541005057816 */ /* 0x000fe4000000002d */
[----:B------:R-:W-:Y:S01]  /*22b0*/  FFMA.FTZ R43, R43, R17, R46 ;  /* 0x000000112b2b7223 */ /* 0x000fe2000001002e */
[----:B------:R-:W-:-:S03]  /*22c0*/  F2FP.PACK_AB R4, RZ, R4 ;  /* 0x00000004ff04723e */ /* 0x000fc600000000ff */
[----:B------:R-:W-:Y:S01]  /*22d0*/  FMUL.FTZ R43, R16, R43 ;  /* 0x0000002b102b7220 */ /* 0x000fe20000410000 */
[----:B------:R-:W-:-:S04]  /*22e0*/  HFMA2.MMA R57, R5, 1, 1, R57 ;  /* 0x3c003c0005397835 */ /* 0x000fc80000000039 */
        /* <DEDUP_REMOVED lines=16> */
[--C-:B-1----:R-:W-:Y:S01]  /*23f0*/  HADD2.F32 R45, -RZ, R5.reuse.H1_H1 ;  /* 0x30000005ff2d7230 */ /* 0x102fe20000004100 */
[-C--:B------:R-:W-:Y:S02]  /*2400*/  FFMA.FTZ R51, R11, R44.reuse, R51 ;  /* 0x0000002c0b337223 */ /* 0x080fe40000010033 */
[-C--:B------:R-:W-:Y:S02]  /*2410*/  FFMA.FTZ R66, R29, R44.reuse, R65 ;  /* 0x0000002c1d427223 */ /* 0x080fe40000010041 */
[----:B------:R-:W-:Y:S01]  /*2420*/  FFMA.FTZ R43, R30, R44, R43 ;  /* 0x0000002c1e2b7223 */ /* 0x000fe2000001002b */
[----:B------:R-:W-:Y:S01]  /*2430*/  HADD2.F32 R44, -RZ, R5.H0_H0 ;  /* 0x20000005ff2c7230 */ /* 0x000fe20000004100 */
        /* <DEDUP_REMOVED lines=149> */
.L_x_651:
        /* <DEDUP_REMOVED lines=10> */
[----:B------:R-:W-:Y:S01]  /*2e30*/  LEA.HI R24, R9, 0xffffff80, RZ, 0x8 ;  /* 0xffffff8009187811 */ /* 0x000fe200078f40ff */
[----:B------:R-:W-:Y:S01]  /*2e40*/  I2F.F16 R40, R19 ;  /* 0x0000001300287306 */ /* 0x000fe20000200c00 */
[----:B------:R-:W-:-:S02]  /*2e50*/  IADD3 R26, R18, -0x80, RZ ;  /* 0xffffff80121a7810 */ /* 0x000fc40007ffe0ff */
[----:B------:R-:W-:Y:S02]  /*2e60*/  LOP3.LUT R18, R8, 0xff, RZ, 0xc0, !PT ;  /* 0x000000ff08127812 */ /* 0x000fe400078ec0ff */
[--C-:B------:R-:W-:Y:S02]  /*2e70*/  SHF.R.U32.HI R28, RZ, 0x8, R9.reuse ;  /* 0x00000008ff1c7819 */ /* 0x100fe40000011609 */
[----:B------:R-:W-:Y:S01]  /*2e80*/  LOP3.LUT R20, R10, 0xff, RZ, 0xc0, !PT ;  /* 0x000000ff0a147812 */ /* 0x000fe200078ec0ff */
[----:B------:R1:W-:Y:S01]  /*2e90*/  I2F.F16 R41, R26 ;  /* 0x0000001a00297306 */ /* 0x0003e20000200c00 */
[----:B------:R-:W-:Y:S02]  /*2ea0*/  SHF.R.U32.HI R9, RZ, 0x10, R9 ;  /* 0x00000010ff097819 */ /* 0x000fe40000011609 */
[----:B------:R-:W-:Y:S02]  /*2eb0*/  IADD3 R18, R18, -0x80, RZ ;  /* 0xffffff8012127810 */ /* 0x000fe40007ffe0ff */
[----:B------:R-:W-:-:S02]  /*2ec0*/  IADD3 R27, R20, -0x80, RZ ;  /* 0xffffff80141b7810 */ /* 0x000fc40007ffe0ff */
[----:B------:R-:W-:Y:S01]  /*2ed0*/  LOP3.LUT R9, R9, 0xff, RZ, 0xc0, !PT ;  /* 0x000000ff09097812 */ /* 0x000fe200078ec0ff */
[----:B------:R-:W-:Y:S01]  /*2ee0*/  I2F.F16 R33, R18 ;  /* 0x0000001200217306 */ /* 0x000fe20000200c00 */
[--C-:B-1----:R-:W-:Y:S02]  /*2ef0*/  SHF.R.U32.HI R26, RZ, 0x8, R8.reuse ;  /* 0x00000008ff1a7819 */ /* 0x102fe40000011608 */
[----:B------:R-:W-:Y:S02]  /*2f00*/  SHF.R.U32.HI R8, RZ, 0x10, R8 ;  /* 0x00000010ff087819 */ /* 0x000fe40000011608 */
[----:B------:R-:W-:Y:S02]  /*2f10*/  LEA.HI R23, R10, 0xffffff80, RZ, 0x8 ;  /* 0xffffff800a177811 */ /* 0x000fe400078f40ff */
[----:B------:R-:W-:Y:S01]  /*2f20*/  LOP3.LUT R8, R8, 0xff, RZ, 0xc0, !PT ;  /* 0x000000ff08087812 */ /* 0x000fe200078ec0ff */
[----:B------:R1:W-:Y:S01]  /*2f30*/  I2F.F16 R45, R27 ;  /* 0x0000001b002d7306 */ /* 0x0003e20000200c00 */
[----:B------:R-:W-:-:S02]  /*2f40*/  LOP3.LUT R26, R26, 0xff, RZ, 0xc0, !PT ;  /* 0x000000ff1a1a7812 */ /* 0x000fc400078ec0ff */
[--C-:B------:R-:W-:Y:S02]  /*2f50*/  SHF.R.U32.HI R30, RZ, 0x8, R10.reuse ;  /* 0x00000008ff1e7819 */ /* 0x100fe4000001160a */
[----:B------:R-:W-:Y:S02]  /*2f60*/  SHF.R.U32.HI R10, RZ, 0x10, R10 ;  /* 0x00000010ff0a7819 */ /* 0x000fe4000001160a */
[----:B------:R-:W-:Y:S01]  /*2f70*/  IADD3 R26, R26, -0x80, RZ ;  /* 0xffffff801a1a7810 */ /* 0x000fe20007ffe0ff */
[----:B------:R-:W3:Y:S01]  /*2f80*/  I2F.F16 R25, R25 ;  /* 0x0000001900197306 */ /* 0x000ee20000200c00 */
[----:B-1----:R-:W-:Y:S02]  /*2f90*/  IADD3 R27, R8, -0x80, RZ ;  /* 0xffffff80081b7810 */ /* 0x002fe40007ffe0ff */
[----:B------:R-:W-:Y:S02]  /*2fa0*/  LEA.HI R22, R11, 0xffffff80, RZ, 0x8 ;  /* 0xffffff800b167811 */ /* 0x000fe400078f40ff */
[----:B------:R-:W-:-:S02]  /*2fb0*/  LOP3.LUT R28, R28, 0xff, RZ, 0xc0, !PT ;  /* 0x000000ff1c1c7812 */ /* 0x000fc400078ec0ff */
[----:B------:R-:W-:Y:S01]  /*2fc0*/  LOP3.LUT R10, R10, 0xff, RZ, 0xc0, !PT ;  /* 0x000000ff0a0a7812 */ /* 0x000fe200078ec0ff */
[----:B------:R1:W-:Y:S01]  /*2fd0*/  I2F.F16 R46, R27 ;  /* 0x0000001b002e7306 */ /* 0x0003e20000200c00 */
[----:B------:R-:W-:Y:S02]  /*2fe0*/  IADD3 R28, R28, -0x80, RZ ;  /* 0xffffff801c1c7810 */ /* 0x000fe40007ffe0ff */
[----:B------:R-:W-:Y:S02]  /*2ff0*/  LOP3.LUT R30, R30, 0xff, RZ, 0xc0, !PT ;  /* 0x000000ff1e1e7812 */ /* 0x000fe400078ec0ff */
[----:B------:R-:W-:Y:S02]  /*3000*/  ISETP.GE.AND P0, PT, R62, 0x2, PT ;  /* 0x000000023e00780c */ /* 0x000fe40003f06270 */
[----:B------:R-:W-:Y:S01]  /*3010*/  IADD3 R30, R30, -0x80, RZ ;  /* 0xffffff801e1e7810 */ /* 0x000fe20007ffe0ff */
[----:B------:R4:W-:Y:S01]  /*3020*/  I2F.F16 R39, R26 ;  /* 0x0000001a00277306 */ /* 0x0009e20000200c00 */
[--C-:B-1----:R-:W-:Y:S01]  /*3030*/  SHF.R.U32.HI R27, RZ, 0x8, R11.reuse ;  /* 0x00000008ff1b7819 */ /* 0x102fe2000001160b */
[----:B---3--:R-:W-:Y:S01]  /*3040*/  HADD2.F32 R25, -RZ, R25.H0_H0 ;  /* 0x20000019ff197230 */ /* 0x008fe20000004100 */
[----:B------:R-:W-:-:S02]  /*3050*/  SHF.R.U32.HI R11, RZ, 0x10, R11 ;  /* 0x00000010ff0b7819 */ /* 0x000fc4000001160b */
[----:B------:R-:W-:Y:S02]  /*3060*/  LOP3.LUT R27, R27, 0xff, RZ, 0xc0, !PT ;  /* 0x000000ff1b1b7812 */ /* 0x000fe400078ec0ff */
[----:B------:R-:W-:Y:S01]  /*3070*/  LOP3.LUT R11, R11, 0xff, RZ, 0xc0, !PT ;  /* 0x000000ff0b0b7812 */ /* 0x000fe200078ec0ff */
[----:B------:R1:W3:Y:S01]  /*3080*/  I2F.F16 R43, R28 ;  /* 0x0000001c002b7306 */ /* 0x0002e20000200c00 */
[----:B----4-:R-:W-:Y:S02]  /*3090*/  IADD3 R26, R10, -0x80, RZ ;  /* 0xffffff800a1a7810 */ /* 0x010fe40007ffe0ff */
[----:B------:R-:W-:-:S05]  /*30a0*/  IADD3 R27, R27, -0x80, RZ ;  /* 0xffffff801b1b7810 */ /* 0x000fca0007ffe0ff */
[----:B------:R-:W-:Y:S01]  /*30b0*/  I2F.F16 R67, R26 ;  /* 0x0000001a00437306 */ /* 0x000fe20000200c00 */
[----:B-1----:R-:W-:-:S07]  /*30c0*/  IADD3 R28, R11, -0x80, RZ ;  /* 0xffffff800b1c7810 */ /* 0x002fce0007ffe0ff */
[----:B------:R-:W1:Y:S08]  /*30d0*/  I2F.F16 R47, R30 ;  /* 0x0000001e002f7306 */ /* 0x000e700000200c00 */
[----:B------:R3:W-:Y:S08]  /*30e0*/  I2F.F16 R49, R27 ;  /* 0x0000001b00317306 */ /* 0x0007f00000200c00 */
[----:B------:R1:W-:Y:S01]  /*30f0*/  I2F.F16 R68, R28 ;  /* 0x0000001c00447306 */ /* 0x0003e20000200c00 */
[----:B---3--:R-:W-:-:S07]  /*3100*/  HADD2.F32 R27, -RZ, R43.H0_H0 ;  /* 0x2000002bff1b7230 */ /* 0x008fce0000004100 */
[----:B------:R-:W3:Y:S01]  /*3110*/  I2F.F16 R24, R24 ;  /* 0x0000001800187306 */ /* 0x000ee20000200c00 */
[----:B-1----:R-:W-:-:S07]  /*3120*/  HADD2.F32 R28, -RZ, R47.H0_H0 ;  /* 0x2000002fff1c7230 */ /* 0x002fce0000004100 */
[----:B------:R-:W1:Y:S08]  /*3130*/  I2F.F16 R23, R23 ;  /* 0x0000001700177306 */ /* 0x000e700000200c00 */
[----:B------:R-:W4:Y:S01]  /*3140*/  I2F.F16 R22, R22 ;  /* 0x0000001600167306 */ /* 0x000f220000200c00 */
[----:B---3--:R-:W-:Y:S02]  /*3150*/  HADD2.F32 R24, -RZ, R24.H0_H0 ;  /* 0x20000018ff187230 */ /* 0x008fe40000004100 */
[----:B-1----:R-:W-:-:S02]  /*3160*/  HADD2.F32 R23, -RZ, R23.H0_H0 ;  /* 0x20000017ff177230 */ /* 0x002fc40000004100 */
[----:B----4-:R-:W-:Y:S01]  /*3170*/  HADD2.F32 R22, -RZ, R22.H0_H0 ;  /* 0x20000016ff167230 */ /* 0x010fe20000004100 */
[----:B--2---:R-:W-:Y:S02]  /*3180*/  LEA.HI R29, R7, 0xffffff80, RZ, 0x8 ;  /* 0xffffff80071d7811 */ /* 0x004fe400078f40ff */
[----:B------:R-:W-:Y:S02]  /*3190*/  LOP3.LUT R10, R4, 0xff, RZ, 0xc0, !PT ;  /* 0x000000ff040a7812 */ /* 0x000fe400078ec0ff */
[----:B------:R1:W2:Y:S01]  /*31a0*/  I2F.F16 R18, R29 ;  /* 0x0000001d00127306 */ /* 0x0002a20000200c00 */
[----:B------:R-:W-:Y:S02]  /*31b0*/  LOP3.LUT R11, R5, 0xff, RZ, 0xc0, !PT ;  /* 0x000000ff050b7812 */ /* 0x000fe400078ec0ff */
[----:B------:R-:W-:Y:S02]  /*31c0*/  IADD3 R10, R10, -0x80, RZ ;  /* 0xffffff800a0a7810 */ /* 0x000fe40007ffe0ff */
[----:B------:R-:W-:-:S02]  /*31d0*/  LOP3.LUT R26, R6, 0xff, RZ, 0xc0, !PT ;  /* 0x000000ff061a7812 */ /* 0x000fc400078ec0ff */
[----:B------:R-:W-:Y:S01]  /*31e0*/  LEA.HI R21, R4, 0xffffff80, RZ, 0x8 ;  /* 0xffffff8004157811 */ /* 0x000fe200078f40ff */
[----:B------:R3:W-:Y:S01]  /*31f0*/  I2F.F16 R34, R10 ;  /* 0x0000000a00227306 */ /* 0x0007e20000200c00 */
[----:B-1----:R-:W-:Y:S02]  /*3200*/  IADD3 R29, R9, -0x80, RZ ;  /* 0xffffff80091d7810 */ /* 0x002fe40007ffe0ff */
[----:B------:R-:W1:Y:S01]  /*3210*/  LDS.64 R8, [UR5+0x10] ;  /* 0x00001005ff087984 */ /* 0x000e620008000a00 */
[----:B------:R-:W-:Y:S02]  /*3220*/  IADD3 R11, R11, -0x80, RZ ;  /* 0xffffff800b0b7810 */ /* 0x000fe40007ffe0ff */
[----:B------:R-:W-:Y:S02]  /*3230*/  IADD3 R36, R26, -0x80, RZ ;  /* 0xffffff801a247810 */ /* 0x000fe40007ffe0ff */
[----:B------:R4:W-:Y:S01]  /*3240*/  I2F.F16 R35, R11 ;  /* 0x0000000b00237306 */ /* 0x0009e20000200c00 */
[--C-:B---3--:R-:W-:Y:S01]  /*3250*/  SHF.R.U32.HI R10, RZ, 0x8, R4.reuse ;  /* 0x00000008ff0a7819 */ /* 0x108fe20000011604 */
[----:B--2---:R-:W-:Y:S01]  /*3260*/  HADD2.F32 R18, -RZ, R18.H0_H0 ;  /* 0x20000012ff127230 */ /* 0x004fe20000004100 */
[----:B------:R-:W-:-:S02]  /*3270*/  SHF.R.U32.HI R4, RZ, 0x10, R4 ;  /* 0x00000010ff047819 */ /* 0x000fc40000011604 */
[----:B------:R-:W-:Y:S02]  /*3280*/  LOP3.LUT R10, R10, 0xff, RZ, 0xc0, !PT ;  /* 0x000000ff0a0a7812 */ /* 0x000fe400078ec0ff */
[--C-:B------:R-:W-:Y:S01]  /*3290*/  SHF.R.U32.HI R26, RZ, 0x8, R5.reuse ;  /* 0x00000008ff1a7819 */ /* 0x100fe20000011605 */
[----:B------:R2:W3:Y:S01]  /*32a0*/  I2F.F16 R51, R29 ;  /* 0x0000001d00337306 */ /* 0x0004e20000200c00 */
[----:B----4-:R-:W-:Y:S01]  /*32b0*/  LOP3.LUT R11, R4, 0xff, RZ, 0xc0, !PT ;  /* 0x000000ff040b7812 */ /* 0x010fe200078ec0ff */
[----:B------:R-:W-:Y:S01]  /*32c0*/  HADD2.F32 R4, -RZ, R40.H0_H0 ;  /* 0x20000028ff047230 */ /* 0x000fe20000004100 */
[----:B------:R-:W-:Y:S02]  /*32d0*/  LEA.HI R19, R5, 0xffffff80, RZ, 0x8 ;  /* 0xffffff8005137811 */ /* 0x000fe400078f40ff */
[----:B------:R-:W-:Y:S02]  /*32e0*/  SHF.R.U32.HI R5, RZ, 0x10, R5 ;  /* 0x00000010ff057819 */ /* 0x000fe40000011605 */
[----:B------:R-:W-:Y:S01]  /*32f0*/  LOP3.LUT R26, R26, 0xff, RZ, 0xc0, !PT ;  /* 0x000000ff1a1a7812 */ /* 0x000fe200078ec0ff */
[----:B------:R-:W4:Y:S01]  /*3300*/  I2F.F16 R36, R36 ;  /* 0x0000002400247306 */ /* 0x000f220000200c00 */
[----:B--2---:R-:W-:Y:S01]  /*3310*/  IADD3 R29, R10, -0x80, RZ ;  /* 0xffffff800a1d7810 */ /* 0x004fe20007ffe0ff */
[----:B------:R-:W-:Y:S01]  /*3320*/  HADD2.F32 R10, -RZ, R33.H0_H0 ;  /* 0x20000021ff0a7230 */ /* 0x000fe20000004100 */
[----:B------:R-:W-:Y:S01]  /*3330*/  LOP3.LUT R30, R5, 0xff, RZ, 0xc0, !PT ;  /* 0x000000ff051e7812 */ /* 0x000fe200078ec0ff */
[----:B------:R-:W-:Y:S01]  /*3340*/  HADD2.F32 R5, -RZ, R41.H0_H0 ;  /* 0x20000029ff057230 */ /* 0x000fe20000004100 */
[----:B------:R-:W-:Y:S01]  /*3350*/  IADD3 R33, R26, -0x80, RZ ;  /* 0xffffff801a217810 */ /* 0x000fe20007ffe0ff */
[----:B------:R-:W-:Y:S01]  /*3360*/  HADD2.F32 R26, -RZ, R39.H0_H0 ;  /* 0x20000027ff1a7230 */ /* 0x000fe20000004100 */
[----:B------:R-:W-:Y:S01]  /*3370*/  IADD3 R41, R11, -0x80, RZ ;  /* 0xffffff800b297810 */ /* 0x000fe20007ffe0ff */
[----:B------:R-:W-:Y:S01]  /*3380*/  HADD2.F32 R11, -RZ, R45.H0_H0 ;  /* 0x2000002dff0b7230 */ /* 0x000fe20000004100 */
[----:B------:R-:W-:Y:S01]  /*3390*/  SHF.R.U32.HI R31, RZ, 0x8, R6 ;  /* 0x00000008ff1f7819 */ /* 0x000fe20000011606 */
[----:B------:R2:W-:Y:S01]  /*33a0*/  I2F.F16 R65, R29 ;  /* 0x0000001d00417306 */ /* 0x0005e20000200c00 */
[----:B------:R-:W-:-:S02]  /*33b0*/  LEA.HI R20, R6, 0xffffff80, RZ, 0x8 ;  /* 0xffffff8006147811 */ /* 0x000fc400078f40ff */
[----:B------:R-:W-:-:S04]  /*33c0*/  SHF.R.U32.HI R6, RZ, 0x10, R6 ;  /* 0x00000010ff067819 */ /* 0x000fc80000011606 */
[----:B------:R-:W-:Y:S01]  /*33d0*/  LOP3.LUT R6, R6, 0xff, RZ, 0xc0, !PT ;  /* 0x000000ff06067812 */ /* 0x000fe200078ec0ff */
[----:B------:R0:W-:Y:S01]  /*33e0*/  I2F.F16 R66, R33 ;  /* 0x0000002100427306 */ /* 0x0001e20000200c00 */
[--C-:B-1----:R-:W-:Y:S02]  /*33f0*/  HADD2.F32 R32, -RZ, R8.reuse.H0_H0 ;  /* 0x20000008ff207230 */ /* 0x102fe40000004100 */
        /* <DEDUP_REMOVED lines=8> */
[----:B------:R-:W-:Y:S01]  /*3480*/  FFMA.FTZ R45, R38, R27, R40 ;  /* 0x0000001b262d7223 */ /* 0x000fe20000010028 */
[----:B------:R-:W-:Y:S01]  /*3490*/  SHF.R.U32.HI R40, RZ, 0x8, R7 ;  /* 0x00000008ff287819 */ /* 0x000fe20000011607 */
[----:B------:R-:W-:Y:S01]  /*34a0*/  FFMA.FTZ R43, R26, R38, R39 ;  /* 0x000000261a2b7223 */ /* 0x000fe20000010027 */
[----:B------:R-:W-:Y:S01]  /*34b0*/  LOP3.LUT R39, R31, 0xff, RZ, 0xc0, !PT ;  /* 0x000000ff1f277812 */ /* 0x000fe200078ec0ff */
[----:B--2---:R-:W-:Y:S01]  /*34c0*/  HADD2.F32 R29, -RZ, R49.H0_H0 ;  /* 0x20000031ff1d7230 */ /* 0x004fe20000004100 */
[----:B------:R-:W-:Y:S01]  /*34d0*/  LOP3.LUT R40, R40, 0xff, RZ, 0xc0, !PT ;  /* 0x000000ff28287812 */ /* 0x000fe200078ec0ff */
[C---:B------:R-:W-:Y:S01]  /*34e0*/  FFMA.FTZ R47, R32.reuse, R11, RZ ;  /* 0x0000000b202f7223 */ /* 0x040fe200000100ff */
[----:B------:R-:W-:Y:S01]  /*34f0*/  SHF.R.U32.HI R7, RZ, 0x10, R7 ;  /* 0x00000010ff077819 */ /* 0x000fe20000011607 */
[----:B------:R-:W-:Y:S01]  /*3500*/  FFMA.FTZ R32, R32, R5, RZ ;  /* 0x0000000520207223 */ /* 0x000fe200000100ff */
[----:B------:R-:W-:Y:S01]  /*3510*/  IADD3 R39, R39, -0x80, RZ ;  /* 0xffffff8027277810 */ /* 0x000fe20007ffe0ff */
[----:B------:R-:W2:Y:S01]  /*3520*/  I2F.F16 R37, R37 ;  /* 0x0000002500257306 */ /* 0x000ea20000200c00 */
[----:B------:R-:W-:Y:S01]  /*3530*/  IADD3 R40, R40, -0x80, RZ ;  /* 0xffffff8028287810 */ /* 0x000fe20007ffe0ff */
[C---:B------:R-:W-:Y:S01]  /*3540*/  FFMA.FTZ R47, R38.reuse, R28, R47 ;  /* 0x0000001c262f7223 */ /* 0x040fe2000001002f */
[----:B------:R-:W-:Y:S01]  /*3550*/  LOP3.LUT R7, R7, 0xff, RZ, 0xc0, !PT ;  /* 0x000000ff07077812 */ /* 0x000fe200078ec0ff */
[----:B------:R-:W-:Y:S01]  /*3560*/  FFMA.FTZ R49, R38, R29, R32 ;  /* 0x0000001d26317223 */ /* 0x000fe20000010020 */
[----:B------:R-:W-:Y:S01]  /*3570*/  IADD3 R38, R30, -0x80, RZ ;  /* 0xffffff801e267810 */ /* 0x000fe20007ffe0ff */
[----:B------:R-:W-:Y:S01]  /*3580*/  HADD2.F32 R30, -RZ, R46.H0_H0 ;  /* 0x2000002eff1e7230 */ /* 0x000fe20000004100 */
[----:B------:R-:W-:Y:S01]  /*3590*/  IADD3 R7, R7, -0x80, RZ ;  /* 0xffffff8007077810 */ /* 0x000fe20007ffe0ff */
[----:B---3--:R-:W-:Y:S01]  /*35a0*/  HADD2.F32 R31, -RZ, R51.H0_H0 ;  /* 0x20000033ff1f7230 */ /* 0x008fe20000004100 */
[----:B------:R-:W3:Y:S01]  /*35b0*/  I2F.F16 R39, R39 ;  /* 0x0000002700277306 */ /* 0x000ee20000200c00 */
[----:B------:R-:W-:Y:S01]  /*35c0*/  HADD2.F32 R32, -RZ, R67.H0_H0 ;  /* 0x20000043ff207230 */ /* 0x000fe20000004100 */
[----:B------:R-:W-:Y:S01]  /*35d0*/  IADD3 R6, R6, -0x80, RZ ;  /* 0xffffff8006067810 */ /* 0x000fe20007ffe0ff */
[----:B0-----:R-:W-:Y:S01]  /*35e0*/  HADD2.F32 R33, -RZ, R68.H0_H0 ;  /* 0x20000044ff217230 */ /* 0x001fe20000004100 */
[----:B------:R-:W-:-:S02]  /*35f0*/  FFMA.FTZ R43, R30, R42, R43 ;  /* 0x0000002a1e2b7223 */ /* 0x000fc4000001002b */
[C---:B------:R-:W-:Y:S02]  /*3600*/  FFMA.FTZ R45, R42.reuse, R31, R45 ;  /* 0x0000001f2a2d7223 */ /* 0x040fe4000001002d */
[----:B------:R-:W0:Y:S01]  /*3610*/  I2F.F16 R40, R40 ;  /* 0x0000002800287306 */ /* 0x000e220000200c00 */
[C---:B------:R-:W-:Y:S02]  /*3620*/  FFMA.FTZ R46, R42.reuse, R32, R47 ;  /* 0x000000202a2e7223 */ /* 0x040fe4000001002f */
[----:B------:R-:W-:Y:S02]  /*3630*/  FFMA.FTZ R51, R42, R33, R49 ;  /* 0x000000212a337223 */ /* 0x000fe40000010031 */
[----:B------:R-:W-:Y:S02]  /*3640*/  FFMA.FTZ R43, R25, R44, R43 ;  /* 0x0000002c192b7223 */ /* 0x000fe4000001002b */
[C---:B------:R-:W-:Y:S01]  /*3650*/  FFMA.FTZ R47, R44.reuse, R24, R45 ;  /* 0x000000182c2f7223 */ /* 0x040fe2000001002d */
[----:B------:R-:W0:Y:S01]  /*3660*/  I2F.F16 R41, R41 ;  /* 0x0000002900297306 */ /* 0x000e220000200c00 */
[----:B------:R-:W-:-:S02]  /*3670*/  FFMA.FTZ R49, R44, R23, R46 ;  /* 0x000000172c317223 */ /* 0x000fc4000001002e */
[----:B------:R-:W-:Y:S01]  /*3680*/  FFMA.FTZ R51, R44, R22, R51 ;  /* 0x000000162c337223 */ /* 0x000fe20000010033 */
[--C-:B-1----:R-:W-:Y:S02]  /*3690*/  HADD2.F32 R42, -RZ, R8.reuse.H0_H0 ;  /* 0x20000008ff2a7230 */ /* 0x102fe40000004100 */
[----:B------:R-:W-:Y:S02]  /*36a0*/  HADD2.F32 R44, -RZ, R8.H1_H1 ;  /* 0x30000008ff2c7230 */ /* 0x000fe40000004100 */
[----:B------:R3:W1:Y:S01]  /*36b0*/  I2F.F16 R67, R38 ;  /* 0x0000002600437306 */ /* 0x0006620000200c00 */
[--C-:B------:R-:W-:Y:S02]  /*36c0*/  HADD2.F32 R45, -RZ, R9.reuse.H0_H0 ;  /* 0x20000009ff2d7230 */ /* 0x100fe40000004100 */
[----:B------:R-:W-:Y:S02]  /*36d0*/  HADD2.F32 R46, -RZ, R9.H1_H1 ;  /* 0x30000009ff2e7230 */ /* 0x000fe40000004100 */
[----:B------:R-:W-:-:S02]  /*36e0*/  HADD2.F32 R8, -RZ, R34.H0_H0 ;  /* 0x20000022ff087230 */ /* 0x000fc40000004100 */
[----:B------:R-:W-:Y:S01]  /*36f0*/  HADD2.F32 R9, -RZ, R35.H0_H0 ;  /* 0x20000023ff097230 */ /* 0x000fe20000004100 */
[----:B------:R0:W1:Y:S01]  /*3700*/  I2F.F16 R68, R6 ;  /* 0x0000000600447306 */ /* 0x0000620000200c00 */
[----:B----4-:R-:W-:Y:S01]  /*3710*/  HADD2.F32 R34, -RZ, R36.H0_H0 ;  /* 0x20000024ff227230 */ /* 0x010fe20000004100 */
[----:B------:R-:W-:Y:S01]  /*3720*/  FFMA.FTZ R43, R8, R42, R43 ;  /* 0x0000002a082b7223 */ /* 0x000fe2000001002b */
[----:B--2---:R-:W-:Y:S01]  /*3730*/  HADD2.F32 R35, -RZ, R37.H0_H0 ;  /* 0x20000025ff237230 */ /* 0x004fe20000004100 */
[C---:B------:R-:W-:Y:S01]  /*3740*/  FFMA.FTZ R47, R42.reuse, R9, R47 ;  /* 0x000000092a2f7223 */ /* 0x040fe2000001002f */
[----:B------:R-:W-:Y:S01]  /*3750*/  HADD2.F32 R36, -RZ, R65.H0_H0 ;  /* 0x20000041ff247230 */ /* 0x000fe20000004100 */
[C---:B------:R-:W-:Y:S01]  /*3760*/  FFMA.FTZ R49, R42.reuse, R34, R49 ;  /* 0x000000222a317223 */ /* 0x040fe20000010031 */
[----:B------:R-:W-:Y:S01]  /*3770*/  HADD2.F32 R37, -RZ, R66.H0_H0 ;  /* 0x20000042ff257230 */ /* 0x000fe20000004100 */
[----:B------:R-:W2:Y:S01]  /*3780*/  I2F.F16 R7, R7 ;  /* 0x0000000700077306 */ /* 0x000ea20000200c00 */
[----:B---3--:R-:W-:Y:S01]  /*3790*/  HADD2.F32 R38, -RZ, R39.H0_H0 ;  /* 0x20000027ff267230 */ /* 0x008fe20000004100 */
[----:B------:R-:W-:Y:S01]  /*37a0*/  FFMA.FTZ R51, R42, R35, R51 ;  /* 0x000000232a337223 */ /* 0x000fe20000010033 */
[----:B0-----:R-:W-:Y:S01]  /*37b0*/  HADD2.F32 R39, -RZ, R40.H0_H0 ;  /* 0x20000028ff277230 */ /* 0x001fe20000004100 */
[----:B------:R-:W-:Y:S01]  /*37c0*/  FFMA.FTZ R6, R36, R44, R43 ;  /* 0x0000002c24067223 */ /* 0x000fe2000001002b */
[----:B------:R-:W-:Y:S01]  /*37d0*/  HADD2.F32 R41, -RZ, R41.H0_H0 ;  /* 0x20000029ff297230 */ /* 0x000fe20000004100 */
[C---:B------:R-:W-:Y:S01]  /*37e0*/  FFMA.FTZ R47, R44.reuse, R37, R47 ;  /* 0x000000252c2f7223 */ /* 0x040fe2000001002f */
[----:B-1----:R-:W-:Y:S01]  /*37f0*/  HADD2.F32 R42, -RZ, R67.H0_H0 ;  /* 0x20000043ff2a7230 */ /* 0x002fe20000004100 */
[----:B------:R-:W0:Y:S01]  /*3800*/  I2F.F16 R21, R21 ;  /* 0x0000001500157306 */ /* 0x000e220000200c00 */
[----:B------:R-:W-:Y:S01]  /*3810*/  HADD2.F32 R43, -RZ, R68.H0_H0 ;  /* 0x20000044ff2b7230 */ /* 0x000fe20000004100 */
[----:B------:R-:W-:-:S02]  /*3820*/  FFMA.FTZ R66, R44, R38, R49 ;  /* 0x000000262c427223 */ /* 0x000fc40000010031 */
[----:B------:R-:W-:Y:S02]  /*3830*/  FFMA.FTZ R51, R44, R39, R51 ;  /* 0x000000272c337223 */ /* 0x000fe40000010033 */
[----:B------:R-:W-:Y:S02]  /*3840*/  FFMA.FTZ R6, R41, R45, R6 ;  /* 0x0000002d29067223 */ /* 0x000fe40000010006 */
[----:B------:R-:W1:Y:S01]  /*3850*/  I2F.F16 R19, R19 ;  /* 0x0000001300137306 */ /* 0x000e620000200c00 */
[----:B--2---:R-:W-:Y:S01]  /*3860*/  HADD2.F32 R40, -RZ, R7.H0_H0 ;  /* 0x20000007ff287230 */ /* 0x004fe20000004100 */
[C---:B------:R-:W-:Y:S02]  /*3870*/  FFMA.FTZ R47, R45.reuse, R42, R47 ;  /* 0x0000002a2d2f7223 */ /* 0x040fe4000001002f */
[C---:B------:R-:W-:Y:S02]  /*3880*/  FFMA.FTZ R49, R45.reuse, R43, R66 ;  /* 0x0000002b2d317223 */ /* 0x040fe40000010042 */
[----:B------:R-:W-:-:S02]  /*3890*/  FFMA.FTZ R51, R45, R40, R51 ;  /* 0x000000282d337223 */ /* 0x000fc40000010033 */
[----:B------:R-:W2:Y:S01]  /*38a0*/  I2F.F16 R20, R20 ;  /* 0x0000001400147306 */ /* 0x000ea20000200c00 */
[----:B0-----:R-:W-:Y:S01]  /*38b0*/  HADD2.F32 R21, -RZ, R21.H0_H0 ;  /* 0x20000015ff157230 */ /* 0x001fe20000004100 */
[----:B------:R-:W-:-:S04]  /*38c0*/  FFMA.FTZ R51, R46, R18, R51 ;  /* 0x000000122e337223 */ /* 0x000fc80000010033 */
[----:B------:R-:W-:Y:S01]  /*38d0*/  FFMA.FTZ R7, R21, R46, R6 ;  /* 0x0000002e15077223 */ /* 0x000fe20000010006 */
[----:B-1----:R-:W-:Y:S01]  /*38e0*/  HADD2.F32 R19, -RZ, R19.H0_H0 ;  /* 0x20000013ff137230 */ /* 0x002fe20000004100 */
[----:B------:R-:W-:Y:S02]  /*38f0*/  FMUL.FTZ R51, R16, R51 ;  /* 0x0000003310337220 */ /* 0x000fe40000410000 */
[----:B------:R-:W-:Y:S02]  /*3900*/  FMUL.FTZ R7, R0, R7 ;  /* 0x0000000700077220 */ /* 0x000fe40000410000 */
[----:B------:R-:W-:Y:S01]  /*3910*/  FFMA.FTZ R47, R46, R19, R47 ;  /* 0x000000132e2f7223 */ /* 0x000fe2000001002f */
[----:B------:R-:W-:Y:S01]  /*3920*/  F2FP.PACK_AB R51, RZ, R51 ;  /* 0x00000033ff33723e */ /* 0x000fe200000000ff */
[----:B--2---:R-:W-:Y:S02]  /*3930*/  HADD2.F32 R20, -RZ, R20.H0_H0 ;  /* 0x20000014ff147230 */ /* 0x004fe40000004100 */
[----:B------:R-:W-:Y:S01]  /*3940*/  FMUL.FTZ R47, R14, R47 ;  /* 0x0000002f0e2f7220 */ /* 0x000fe20000410000 */
[----:B------:R-:W-:-:S02]  /*3950*/  F2FP.PACK_AB R7, RZ, R7 ;  /* 0x00000007ff07723e */ /* 0x000fc400000000ff */
[----:B------:R-:W-:Y:S02]  /*3960*/  FFMA.FTZ R6, R46, R20, R49 ;  /* 0x000000142e067223 */ /* 0x000fe40000010031 */
[----:B------:R-:W-:Y:S02]  /*3970*/  F2FP.PACK_AB R47, RZ, R47 ;  /* 0x0000002fff2f723e */ /* 0x000fe400000000ff */
[----:B------:R-:W-:Y:S02]  /*3980*/  FMUL.FTZ R6, R15, R6 ;  /* 0x000000060f067220 */ /* 0x000fe40000410000 */
[----:B------:R-:W-:-:S03]  /*3990*/  PRMT R7, R7, 0x5410, R47 ;  /* 0x0000541007077816 */ /* 0x000fc6000000002f */
[----:B------:R-:W-:-:S03]  /*39a0*/  F2FP.PACK_AB R6, RZ, R6 ;  /* 0x00000006ff06723e */ /* 0x000fc600000000ff */
        /* <DEDUP_REMOVED lines=30> */
[-C--:B------:R-:W-:Y:S01]  /*3b90*/  FFMA.FTZ R45, R8, R46.reuse, R45 ;  /* 0x0000002e082d7223 */ /* 0x080fe2000001002d */
[----:B------:R-:W-:Y:S01]  /*3ba0*/  HADD2.F32 R7, -RZ, R7.H1_H1 ;  /* 0x30000007ff077230 */ /* 0x000fe20000004100 */
        /* <DEDUP_REMOVED lines=92> */
[----:B------:R-:W-:Y:S02]  /*4170*/  FFMA.FTZ R11, R11, R46, RZ ;  /* 0x0000002e0b0b7223 */ /* 0x000fe400000100ff */
[----:B------:R-:W-:Y:S02]  /*4180*/  FFMA.FTZ R4, R27, R44, R4 ;  /* 0x0000002c1b047223 */ /* 0x000fe40000010004 */
        /* <DEDUP_REMOVED lines=44> */
.L_x_652:
        /* <DEDUP_REMOVED lines=363> */
.L_x_653:
        /* <DEDUP_REMOVED lines=363> */
.L_x_654:
[----:B------:R-:W-:Y:S01]  /*71b0*/  IADD3 R64, R64, 0x20, RZ ;  /* 0x0000002040407810 */ /* 0x000fe20007ffe0ff */
[----:B------:R-:W-:-:S03]  /*71c0*/  IMAD.WIDE R12, R17, 0x8, R12 ;  /* 0x00000008110c7825 */ /* 0x000fc600078e020c */
[C---:B------:R-:W-:Y:S01]  /*71d0*/  ISETP.GE.AND P0, PT, R64.reuse, c[0x0][0x1a8], PT ;  /* 0x00006a0040007a0c */ /* 0x040fe20003f06270 */
[----:B0-----:R-:W-:Y:S01]  /*71e0*/  IMAD.WIDE R2, R17, 0x8, R2 ;  /* 0x0000000811027825 */ /* 0x001fe200078e0202 */
[----:B------:R-:W-:-:S13]  /*71f0*/  ISETP.LT.AND P2, PT, R64, R63, PT ;  /* 0x0000003f4000720c */ /* 0x000fda0003f41270 */
[----:B------:R-:W-:Y:S05]  /*7200*/  @!P0 BRA P2, `(.L_x_655) ;  /* 0xffffa4d000008947 */ /* 0x000fea000103ffff */
.L_x_650:
[----:B------:R-:W-:-:S04]  /*7210*/  ISETP.GE.AND P0, PT, R64, R63, PT ;  /* 0x0000003f4000720c */ /* 0x000fc80003f06270 */
[----:B------:R-:W-:-:S13]  /*7220*/  ISETP.GE.OR P0, PT, R64, c[0x0][0x1ac], P0 ;  /* 0x00006b0040007a0c */ /* 0x000fda0000706670 */
[----:B------:R-:W-:Y:S05]  /*7230*/  @P0 BRA `(.L_x_656) ;  /* 0x0000282000000947 */ /* 0x000fea0003800000 */
[----:B------:R-:W-:Y:S02]  /*7240*/  ULDC UR5, c[0x0][0x18c] ;  /* 0x0000630000057ab9 */ /* 0x000fe40000000800 */
[----:B------:R-:W-:-:S04]  /*7250*/  USHF.R.S32.HI UR5, URZ, 0x1f, UR5 ;  /* 0x0000001f3f057899 */ /* 0x000fc80008011405 */
.L_x_659:
[----:B-----5:R0:W5:Y:S01]  /*7260*/  LDG.E.128.CONSTANT R16, [R2.64] ;  /* 0x0000000602107981 */ /* 0x020162000c1e9d00 */
[----:B------:R-:W-:Y:S01]  /*7270*/  IMAD.MOV.U32 R13, RZ, RZ, c[0x0][0x18c] ;  /* 0x00006300ff0d7624 */ /* 0x000fe200078e00ff */
[----:B------:R-:W-:Y:S06]  /*7280*/  @!P1 BRA `(.L_x_657) ;  /* 0x0000138000009947 */ /* 0x000fec0003800000 */
[----:B------:R-:W-:-:S06]  /*7290*/  IMAD.WIDE R8, R13, 0x4, R2 ;  /* 0x000000040d087825 */ /* 0x000fcc00078e0202 */
[----:B------:R-:W-:Y:S02]  /*72a0*/  IMAD.WIDE R4, R13, 0x4, R8 ;  /* 0x000000040d047825 */ /* 0x000fe400078e0208 */
[----:B------:R-:W2:Y:S04]  /*72b0*/  LDG.E.128.CONSTANT R8, [R8.64] ;  /* 0x0000000608087981 */ /* 0x000ea8000c1e9d00 */
[----:B------:R-:W3:Y:S01]  /*72c0*/  LDG.E.128.CONSTANT R4, [R4.64] ;  /* 0x0000000604047981 */ /* 0x000ee2000c1e9d00 */
[----:B-----5:R-:W-:Y:S02]  /*72d0*/  SHF.R.U32.HI R12, RZ, 0xc, R16 ;  /* 0x0000000cff0c7819 */ /* 0x020fe40000011610 */
[----:B------:R-:W-:Y:S02]  /*72e0*/  SHF.R.U32.HI R20, RZ, 0xc, R18 ;  /* 0x0000000cff147819 */ /* 0x000fe40000011612 */
[----:B------:R-:W-:-:S02]  /*72f0*/  SHF.R.U32.HI R33, RZ, 0xc, R19 ;  /* 0x0000000cff217819 */ /* 0x000fc40000011613 */
[----:B------:R-:W-:Y:S02]  /*7300*/  LOP3.LUT R21, R18, 0x3f003f, RZ, 0xc0, !PT ;  /* 0x003f003f12157812 */ /* 0x000fe400078ec0ff */
[----:B------:R-:W-:Y:S02]  /*7310*/  SHF.R.U32.HI R40, RZ, 0x6, R18 ;  /* 0x00000006ff287819 */ /* 0x000fe40000011612 */
[----:B------:R-:W-:Y:S02]  /*7320*/  LOP3.LUT R20, R20, 0xf000f, RZ, 0xc0, !PT ;  /* 0x000f000f14147812 */ /* 0x000fe400078ec0ff */
[----:B------:R-:W-:Y:S02]  /*7330*/  LOP3.LUT R33, R33, 0xf000f, RZ, 0xc0, !PT ;  /* 0x000f000f21217812 */ /* 0x000fe400078ec0ff */
[----:B------:R-:W-:-:S04]  /*7340*/  SHF.R.U32.HI R15, RZ, 0xc, R17 ;  /* 0x0000000cff0f7819 */ /* 0x000fc80000011611 */
[----:B------:R-:W-:Y:S02]  /*7350*/  LOP3.LUT R15, R15, 0xf000f, RZ, 0xc0, !PT ;  /* 0x000f000f0f0f7812 */ /* 0x000fe400078ec0ff */
[----:B------:R-:W-:Y:S02]  /*7360*/  LOP3.LUT R0, R16, 0x3f003f, RZ, 0xc0, !PT ;  /* 0x003f003f10007812 */ /* 0x000fe400078ec0ff */
[----:B------:R-:W-:Y:S02]  /*7370*/  LOP3.LUT R14, R17, 0x3f003f, RZ, 0xc0, !PT ;  /* 0x003f003f110e7812 */ /* 0x000fe400078ec0ff */
[----:B------:R-:W-:Y:S02]  /*7380*/  SHF.R.U32.HI R17, RZ, 0x6, R17 ;  /* 0x00000006ff117819 */ /* 0x000fe40000011611 */
[----:B------:R-:W-:Y:S02]  /*7390*/  LOP3.LUT R0, R0, 0x64006400, RZ, 0xfc, !PT ;  /* 0x6400640000007812 */ /* 0x000fe400078efcff */
[----:B------:R-:W-:-:S02]  /*73a0*/  LOP3.LUT R21, R21, 0x64006400, RZ, 0xfc, !PT ;  /* 0x6400640015157812 */ /* 0x000fc400078efcff */
[----:B------:R-:W-:Y:S02]  /*73b0*/  SHF.R.U32.HI R16, RZ, 0x6, R16 ;  /* 0x00000006ff107819 */ /* 0x000fe40000011610 */
[----:B------:R-:W-:Y:S02]  /*73c0*/  LOP3.LUT R14, R14, 0x64006400, RZ, 0xfc, !PT ;  /* 0x640064000e0e7812 */ /* 0x000fe400078efcff */
[----:B------:R-:W-:Y:S01]  /*73d0*/  LOP3.LUT R17, R17, 0x3f003f, RZ, 0xc0, !PT ;  /* 0x003f003f11117812 */ /* 0x000fe200078ec0ff */
[----:B------:R-:W-:Y:S01]  /*73e0*/  HADD2 R21, R21, -1056, -1056 ;  /* 0xe420e42015157430 */ /* 0x000fe20000000000 */
[----:B------:R-:W-:Y:S02]  /*73f0*/  LOP3.LUT R16, R16, 0x3f003f, RZ, 0xc0, !PT ;  /* 0x003f003f10107812 */ /* 0x000fe400078ec0ff */
[----:B------:R-:W-:Y:S02]  /*7400*/  LOP3.LUT R40, R40, 0x3f003f, RZ, 0xc0, !PT ;  /* 0x003f003f28287812 */ /* 0x000fe400078ec0ff */
[----:B------:R-:W-:-:S02]  /*7410*/  LOP3.LUT R16, R16, 0x64006400, RZ, 0xfc, !PT ;  /* 0x6400640010107812 */ /* 0x000fc400078efcff */
[----:B------:R-:W-:Y:S02]  /*7420*/  LOP3.LUT R43, R19, 0x3f003f, RZ, 0xc0, !PT ;  /* 0x003f003f132b7812 */ /* 0x000fe400078ec0ff */
[----:B------:R-:W-:Y:S02]  /*7430*/  SHF.R.U32.HI R44, RZ, 0x6, R19 ;  /* 0x00000006ff2c7819 */ /* 0x000fe40000011613 */
[----:B------:R-:W-:Y:S02]  /*7440*/  LOP3.LUT R19, R43, 0x64006400, RZ, 0xfc, !PT ;  /* 0x640064002b137812 */ /* 0x000fe400078efcff */
[----:B------:R-:W-:-:S03]  /*7450*/  LOP3.LUT R44, R44, 0x3f003f, RZ, 0xc0, !PT ;  /* 0x003f003f2c2c7812 */ /* 0x000fc600078ec0ff */
[----:B------:R-:W-:Y:S01]  /*7460*/  HADD2 R19, R19, -1056, -1056 ;  /* 0xe420e42013137430 */ /* 0x000fe20000000000 */
[----:B------:R-:W-:Y:S02]  /*7470*/  LOP3.LUT R44, R44, 0x64006400, RZ, 0xfc, !PT ;  /* 0x640064002c2c7812 */ /* 0x000fe400078efcff */
[----:B------:R-:W-:Y:S02]  /*7480*/  ISETP.GE.AND P0, PT, R62, 0x2, PT ;  /* 0x000000023e00780c */ /* 0x000fe40003f06270 */
[----:B------:R-:W-:Y:S02]  /*7490*/  PRMT R61, R61, 0x5410, R60 ;  /* 0x000054103d3d7816 */ /* 0x000fe4000000003c */
[----:B------:R-:W-:Y:S02]  /*74a0*/  PRMT R59, R59, 0x5410, R58 ;  /* 0x000054103b3b7816 */ /* 0x000fe4000000003a */
[--C-:B---3--:R-:W-:Y:S02]  /*74b0*/  SHF.R.U32.HI R18, RZ, 0x8, R4.reuse ;  /* 0x00000008ff127819 */ /* 0x108fe40000011604 */
        /* <DEDUP_REMOVED lines=8> */
[----:B------:R-:W-:Y:S02]  /*7540*/  SHF.R.U32.HI R4, RZ, 0x8, R7 ;  /* 0x00000008ff047819 */ /* 0x000fe40000011607 */
[----:B------:R-:W-:Y:S02]  /*7550*/  LOP3.LUT R5, R12, 0xf000f, RZ, 0xc0, !PT ;  /* 0x000f000f0c057812 */ /* 0x000fe400078ec0ff */
[----:B------:R-:W-:Y:S02]  /*7560*/  LOP3.LUT R23, R20, 0x300030, R23, 0xf8, !PT ;  /* 0x0030003014177812 */ /* 0x000fe400078ef817 */
[----:B------:R-:W-:Y:S02]  /*7570*/  SHF.R.U32.HI R35, RZ, 0xa, R6 ;  /* 0x0000000aff237819 */ /* 0x000fe40000011606 */
[----:B------:R-:W-:-:S02]  /*7580*/  LOP3.LUT R25, R6, 0x3f003f, RZ, 0xc0, !PT ;  /* 0x003f003f06197812 */ /* 0x000fc400078ec0ff */
[----:B------:R-:W-:Y:S02]  /*7590*/  SHF.R.U32.HI R27, RZ, 0x6, R6 ;  /* 0x00000006ff1b7819 */ /* 0x000fe40000011606 */
[----:B------:R-:W-:Y:S02]  /*75a0*/  LOP3.LUT R24, R7, 0x3f003f, RZ, 0xc0, !PT ;  /* 0x003f003f07187812 */ /* 0x000fe400078ec0ff */
[--C-:B------:R-:W-:Y:S02]  /*75b0*/  SHF.R.U32.HI R36, RZ, 0xa, R7.reuse ;  /* 0x0000000aff247819 */ /* 0x100fe40000011607 */
[----:B------:R-:W-:Y:S02]  /*75c0*/  SHF.R.U32.HI R26, RZ, 0x6, R7 ;  /* 0x00000006ff1a7819 */ /* 0x000fe40000011607 */
[----:B------:R-:W-:Y:S02]  /*75d0*/  LOP3.LUT R18, R5, 0x300030, R18, 0xf8, !PT ;  /* 0x0030003005127812 */ /* 0x000fe400078ef812 */
[----:B------:R-:W-:-:S02]  /*75e0*/  LOP3.LUT R20, R33, 0x300030, R4, 0xf8, !PT ;  /* 0x0030003021147812 */ /* 0x000fc400078ef804 */
[----:B------:R-:W1:Y:S01]  /*75f0*/  LDS.128 R4, [UR4] ;  /* 0x00000004ff047984 */ /* 0x000e620008000c00 */
[--C-:B--2---:R-:W-:Y:S02]  /*7600*/  SHF.R.U32.HI R12, RZ, 0xc, R8.reuse ;  /* 0x0000000cff0c7819 */ /* 0x104fe40000011608 */
[----:B------:R-:W-:Y:S02]  /*7610*/  LOP3.LUT R33, R8, 0x3f003f, RZ, 0xc0, !PT ;  /* 0x003f003f08217812 */ /* 0x000fe400078ec0ff */
[----:B------:R-:W-:Y:S02]  /*7620*/  SHF.R.U32.HI R37, RZ, 0x6, R8 ;  /* 0x00000006ff257819 */ /* 0x000fe40000011608 */
[----:B------:R-:W-:Y:S02]  /*7630*/  LOP3.LUT R22, R15, 0x300030, R22, 0xf8, !PT ;  /* 0x003000300f167812 */ /* 0x000fe400078ef816 */
[----:B------:R-:W-:Y:S02]  /*7640*/  SHF.R.U32.HI R8, RZ, 0xc, R9 ;  /* 0x0000000cff087819 */ /* 0x000fe40000011609 */
[----:B------:R-:W-:-:S02]  /*7650*/  SHF.R.U32.HI R15, RZ, 0xc, R10 ;  /* 0x0000000cff0f7819 */ /* 0x000fc4000001160a */
[----:B------:R-:W-:Y:S02]  /*7660*/  LOP3.LUT R41, R10, 0x3f003f, RZ, 0xc0, !PT ;  /* 0x003f003f0a297812 */ /* 0x000fe400078ec0ff */
[----:B------:R-:W-:Y:S02]  /*7670*/  SHF.R.U32.HI R42, RZ, 0x6, R10 ;  /* 0x00000006ff2a7819 */ /* 0x000fe4000001160a */
[--C-:B------:R-:W-:Y:S02]  /*7680*/  SHF.R.U32.HI R10, RZ, 0xc, R11.reuse ;  /* 0x0000000cff0a7819 */ /* 0x100fe4000001160b */
[----:B------:R-:W-:Y:S02]  /*7690*/  LOP3.LUT R45, R11, 0x3f003f, RZ, 0xc0, !PT ;  /* 0x003f003f0b2d7812 */ /* 0x000fe400078ec0ff */
[----:B------:R-:W-:Y:S02]  /*76a0*/  SHF.R.U32.HI R46, RZ, 0x6, R11 ;  /* 0x00000006ff2e7819 */ /* 0x000fe4000001160b */
[----:B------:R-:W-:-:S02]  /*76b0*/  LOP3.LUT R11, R8, 0xf000f, RZ, 0xc0, !PT ;  /* 0x000f000f080b7812 */ /* 0x000fc400078ec0ff */
[----:B------:R-:W-:Y:S02]  /*76c0*/  LOP3.LUT R8, R15, 0xf000f, RZ, 0xc0, !PT ;  /* 0x000f000f0f087812 */ /* 0x000fe400078ec0ff */
[----:B------:R-:W-:Y:S02]  /*76d0*/  LOP3.LUT R15, R10, 0xf000f, RZ, 0xc0, !PT ;  /* 0x000f000f0a0f7812 */ /* 0x000fe400078ec0ff */
[----:B------:R-:W-:Y:S02]  /*76e0*/  LOP3.LUT R38, R9, 0x3f003f, RZ, 0xc0, !PT ;  /* 0x003f003f09267812 */ /* 0x000fe400078ec0ff */
[----:B------:R-:W-:Y:S01]  /*76f0*/  LOP3.LUT R36, R15, 0x300030, R36, 0xf8, !PT ;  /* 0x003000300f247812 */ /* 0x000fe200078ef824 */
[----:B------:R-:W-:Y:S01]  /*7700*/  HADD2 R15, R0, -1056, -1056 ;  /* 0xe420e420000f7430 */ /* 0x000fe20000000000 */
[----:B------:R-:W-:Y:S02]  /*7710*/  SHF.R.U32.HI R39, RZ, 0x6, R9 ;  /* 0x00000006ff277819 */ /* 0x000fe40000011609 */
[----:B------:R-:W-:-:S02]  /*7720*/  LOP3.LUT R9, R12, 0xf000f, RZ, 0xc0, !PT ;  /* 0x000f000f0c097812 */ /* 0x000fc400078ec0ff */
[----:B------:R-:W-:Y:S01]  /*7730*/  LOP3.LUT R12, R17, 0x64006400, RZ, 0xfc, !PT ;  /* 0x64006400110c7812 */ /* 0x000fe200078efcff */
[----:B------:R-:W-:Y:S01]  /*7740*/  HADD2 R17, R14, -1056, -1056 ;  /* 0xe420e4200e117430 */ /* 0x000fe20000000000 */
[----:B------:R-:W-:Y:S01]  /*7750*/  LOP3.LUT R14, R40, 0x64006400, RZ, 0xfc, !PT ;  /* 0x64006400280e7812 */ /* 0x000fe200078efcff */
[-C--:B-1----:R-:W-:Y:S01]  /*7760*/  HFMA2.MMA R10, R21, R4.reuse, RZ ;  /* 0x00000004150a7235 */ /* 0x082fe200000000ff */
[----:B------:R-:W-:Y:S01]  /*7770*/  LOP3.LUT R35, R8, 0x300030, R35, 0xf8, !PT ;  /* 0x0030003008237812 */ /* 0x000fe200078ef823 */
[----:B------:R-:W-:Y:S01]  /*7780*/  HFMA2.MMA R8, R15, R4, RZ ;  /* 0x000000040f087235 */ /* 0x000fe200000000ff */
[----:B------:R-:W-:Y:S01]  /*7790*/  LOP3.LUT R32, R9, 0x300030, R32, 0xf8, !PT ;  /* 0x0030003009207812 */ /* 0x000fe200078ef820 */
[----:B------:R-:W-:Y:S02]  /*77a0*/  HADD2 R0, R16, -1056, -1056 ;  /* 0xe420e42010007430 */ /* 0x000fe40000000000 */
[----:B------:R-:W-:Y:S02]  /*77b0*/  HADD2 R14, R14, -1056, -1056 ;  /* 0xe420e4200e0e7430 */ /* 0x000fe40000000000 */
[----:B------:R-:W-:-:S02]  /*77c0*/  HFMA2 R9, R17, R4, RZ.H0_H0 ;  /* 0x0000000411097231 */ /* 0x000fc400000400ff */
[----:B------:R-:W-:Y:S01]  /*77d0*/  HADD2 R12, R12, -1056, -1056 ;  /* 0xe420e4200c0c7430 */ /* 0x000fe20000000000 */
[----:B------:R-:W-:Y:S01]  /*77e0*/  LOP3.LUT R34, R11, 0x300030, R34, 0xf8, !PT ;  /* 0x003000300b227812 */ /* 0x000fe200078ef822 */
[-C--:B------:R-:W-:Y:S02]  /*77f0*/  HFMA2.MMA R43, R0, R5.reuse, R8 ;  /* 0x00000005002b7235 */ /* 0x080fe40000000008 */
[----:B------:R-:W-:Y:S01]  /*7800*/  HFMA2 R47, R12, R5, R9 ;  /* 0x000000050c2f7231 */ /* 0x000fe20000000009 */
[----:B------:R-:W-:Y:S02]  /*7810*/  HFMA2.MMA R49, R14, R5, R10 ;  /* 0x000000050e317235 */ /* 0x000fe4000000000a */
[----:B------:R-:W1:Y:S01]  /*7820*/  LDS.128 R8, [UR4+0x10] ;  /* 0x00001004ff087984 */ /* 0x000e620008000c00 */
[----:B------:R-:W-:Y:S01]  /*7830*/  HADD2 R16, R44, -1056, -1056 ;  /* 0xe420e4202c107430 */ /* 0x000fe20000000000 */
[----:B------:R-:W-:Y:S01]  /*7840*/  LOP3.LUT R33, R33, 0x64006400, RZ, 0xfc, !PT ;  /* 0x6400640021217812 */ /* 0x000fe200078efcff */
[----:B------:R-:W-:Y:S01]  /*7850*/  HFMA2 R4, R19, R4, RZ.H0_H0 ;  /* 0x0000000413047231 */ /* 0x000fe200000400ff */
[----:B------:R-:W-:-:S02]  /*7860*/  LOP3.LUT R37, R37, 0x3f003f, RZ, 0xc0, !PT ;  /* 0x003f003f25257812 */ /* 0x000fc400078ec0ff */
[----:B------:R-:W-:Y:S01]  /*7870*/  LOP3.LUT R39, R39, 0x3f003f, RZ, 0xc0, !PT ;  /* 0x003f003f27277812 */ /* 0x000fe200078ec0ff */
[----:B------:R-:W-:Y:S01]  /*7880*/  HFMA2 R5, R16, R5, R4 ;  /* 0x0000000510057231 */ /* 0x000fe20000000004 */
[----:B------:R-:W-:Y:S01]  /*7890*/  LOP3.LUT R41, R41, 0x64006400, RZ, 0xfc, !PT ;  /* 0x6400640029297812 */ /* 0x000fe200078efcff */
[----:B------:R-:W-:Y:S01]  /*78a0*/  HADD2 R33, R33, -1056, -1056 ;  /* 0xe420e42021217430 */ /* 0x000fe20000000000 */
[----:B------:R-:W-:Y:S02]  /*78b0*/  LOP3.LUT R4, R38, 0x64006400, RZ, 0xfc, !PT ;  /* 0x6400640026047812 */ /* 0x000fe400078efcff */
[----:B------:R-:W-:Y:S02]  /*78c0*/  LOP3.LUT R42, R42, 0x3f003f, RZ, 0xc0, !PT ;  /* 0x003f003f2a2a7812 */ /* 0x000fe400078ec0ff */
        /* <DEDUP_REMOVED lines=13> */
[----:B------:R-:W-:Y:S01]  /*79a0*/  HFMA2 R5, R41, R6, R5 ;  /* 0x0000000629057231 */ /* 0x000fe20000000005 */
[----:B------:R-:W-:Y:S01]  /*79b0*/  LOP3.LUT R31, R31, 0x3f003f, RZ, 0xc0, !PT ;  /* 0x003f003f1f1f7812 */ /* 0x000fe200078ec0ff */
[----:B------:R-:W-:-:S02]  /*79c0*/  HADD2 R42, R42, -1056, -1056 ;  /* 0xe420e4202a2a7430 */ /* 0x000fc40000000000 */
[----:B------:R-:W-:Y:S01]  /*79d0*/  HADD2 R44, R44, -1056, -1056 ;  /* 0xe420e4202c2c7430 */ /* 0x000fe20000000000 */
[----:B------:R-:W-:Y:S01]  /*79e0*/  LOP3.LUT R4, R25, 0x64006400, RZ, 0xfc, !PT ;  /* 0x6400640019047812 */ /* 0x000fe200078efcff */
[----:B------:R-:W-:Y:S01]  /*79f0*/  HFMA2 R47, R37, R6, R47 ;  /* 0x00000006252f7231 */ /* 0x000fe2000000002f */
[-C--:B------:R-:W-:Y:S01]  /*7a00*/  HFMA2.MMA R43, R38, R7.reuse, R43 ;  /* 0x00000007262b7235 */ /* 0x080fe2000000002b */
        /* <DEDUP_REMOVED lines=8> */
[----:B------:R-:W-:Y:S01]  /*7a90*/  HFMA2.MMA R49, R42, R7, R49 ;  /* 0x000000072a317235 */ /* 0x000fe20000000031 */
[----:B------:R-:W-:Y:S01]  /*7aa0*/  LOP3.LUT R7, R26, 0x3f003f, RZ, 0xc0, !PT ;  /* 0x003f003f1a077812 */ /* 0x000fe200078ec0ff */
[-C--:B-1----:R-:W-:Y:S01]  /*7ab0*/  HFMA2.MMA R43, R25, R8.reuse, R43 ;  /* 0x00000008192b7235 */ /* 0x082fe2000000002b */
        /* <DEDUP_REMOVED lines=10> */
[----:B------:R-:W-:-:S02]  /*7b60*/  HFMA2.MMA R49, R29, R8, R49 ;  /* 0x000000081d317235 */ /* 0x000fc40000000031 */
[-C--:B------:R-:W-:Y:S01]  /*7b70*/  HFMA2.MMA R5, R24, R9.reuse, R43 ;  /* 0x0000000918057235 */ /* 0x080fe2000000002b */
[----:B------:R-:W-:Y:S01]  /*7b80*/  LOP3.LUT R43, R23, 0x64006400, RZ, 0xfc, !PT ;  /* 0x64006400172b7812 */ /* 0x000fe200078efcff */
[----:B------:R-:W-:Y:S01]  /*7b90*/  HADD2 R23, R18, -1056, -1056 ;  /* 0xe420e42012177430 */ /* 0x000fe20000000000 */
[----:B------:R-:W-:Y:S01]  /*7ba0*/  LOP3.LUT R32, R32, 0x64006400, RZ, 0xfc, !PT ;  /* 0x6400640020207812 */ /* 0x000fe200078efcff */
[-C--:B------:R-:W-:Y:S02]  /*7bb0*/  HFMA2 R47, R27, R8.reuse, R47 ;  /* 0x000000081b2f7231 */ /* 0x080fe4000000002f */
[----:B------:R-:W-:Y:S02]  /*7bc0*/  HFMA2 R45, R31, R8, R45 ;  /* 0x000000081f2d7231 */ /* 0x000fe4000000002d */
[----:B------:R-:W-:Y:S02]  /*7bd0*/  HADD2 R26, R26, -1056, -1056 ;  /* 0xe420e4201a1a7430 */ /* 0x000fe40000000000 */
[----:B------:R-:W-:Y:S01]  /*7be0*/  HADD2 R30, R7, -1056, -1056 ;  /* 0xe420e420071e7430 */ /* 0x000fe20000000000 */
[----:B------:R-:W-:Y:S01]  /*7bf0*/  HFMA2.MMA R49, R28, R9, R49 ;  /* 0x000000091c317235 */ /* 0x000fe20000000031 */
[----:B------:R-:W-:Y:S01]  /*7c00*/  LOP3.LUT R22, R22, 0x64006400, RZ, 0xfc, !PT ;  /* 0x6400640016167812 */ /* 0x000fe200078efcff */
[----:B------:R-:W-:Y:S01]  /*7c10*/  HADD2 R43, R43, -1056, -1056 ;  /* 0xe420e4202b2b7430 */ /* 0x000fe20000000000 */
[----:B------:R-:W-:Y:S01]  /*7c20*/  LOP3.LUT R4, R35, 0x64006400, RZ, 0xfc, !PT ;  /* 0x6400640023047812 */ /* 0x000fe200078efcff */
[----:B------:R-:W-:-:S02]  /*7c30*/  HFMA2 R47, R26, R9, R47 ;  /* 0x000000091a2f7231 */ /* 0x000fc4000000002f */
[----:B------:R-:W-:Y:S01]  /*7c40*/  HFMA2 R6, R30, R9, R45 ;  /* 0x000000091e067231 */ /* 0x000fe2000000002d */
        /* <DEDUP_REMOVED lines=26> */
[----:B------:R-:W1:Y:S01]  /*7df0*/  LDS.128 R4, [UR4+0x40] ;  /* 0x00004004ff047984 */ /* 0x000e620008000c00 */
[----:B------:R-:W-:-:S03]  /*7e00*/  ISETP.NE.AND P0, PT, R62, 0x2, PT ;  /* 0x000000023e00780c */ /* 0x000fc60003f05270 */
[----:B------:R-:W2:Y:S01]  /*7e10*/  LDS.128 R8, [UR4+0x50] ;  /* 0x00005004ff087984 */ /* 0x000ea20008000c00 */
[-C--:B-1----:R-:W-:Y:S01]  /*7e20*/  HFMA2.MMA R34, R15, R4.reuse, RZ ;  /* 0x000000040f227235 */ /* 0x082fe200000000ff */
        /* <DEDUP_REMOVED lines=12> */
[-C--:B--2---:R-:W-:Y:S01]  /*7ef0*/  HFMA2 R36, R27, R8.reuse, R36 ;  /* 0x000000081b247231 */ /* 0x084fe20000000024 */
        /* <DEDUP_REMOVED lines=27> */
[----:B------:R-:W1:Y:S01]  /*80b0*/  LDS.128 R4, [UR4+0x80] ;  /* 0x00008004ff047984 */ /* 0x000e620008000c00 */
[----:B------:R-:W-:-:S03]  /*80c0*/  ISETP.GE.AND P0, PT, R62, 0x4, PT ;  /* 0x000000043e00780c */ /* 0x000fc60003f06270 */
        /* <DEDUP_REMOVED lines=42> */
[----:B------:R-:W1:Y:S04]  /*8370*/  LDS.128 R4, [UR4+0xc0] ;  /* 0x0000c004ff047984 */ /* 0x000e680008000c00 */
[----:B------:R-:W2:Y:S01]  /*8380*/  LDS.128 R8, [UR4+0xd0] ;  /* 0x0000d004ff087984 */ /* 0x000ea20008000c00 */
[-C--:B-1----:R-:W-:Y:S01]  /*8390*/  HFMA2.MMA R15, R15, R4.reuse, RZ ;  /* 0x000000040f0f7235 */ /* 0x082fe200000000ff */
        /* <DEDUP_REMOVED lines=39> */
.L_x_657:
[----:B------:R-:W-:Y:S05]  /*8610*/  @!P1 BRA `(.L_x_658) ;  /* 0x000013c000009947 */ /* 0x000fea0003800000 */
        /* <DEDUP_REMOVED lines=9> */
[----:B------:R-:W-:Y:S02]  /*86b0*/  PRMT R61, R61, 0x5410, R60 ;  /* 0x000054103d3d7816 */ /* 0x000fe4000000003c */
[----:B------:R-:W-:Y:S02]  /*86c0*/  PRMT R59, R59, 0x5410, R58 ;  /* 0x000054103b3b7816 */ /* 0x000fe4000000003a */
[--C-:B--2---:R-:W-:Y:S02]  /*86d0*/  SHF.R.U32.HI R20, RZ, 0xc, R17.reuse ;  /* 0x0000000cff147819 */ /* 0x104fe40000011611 */
[----:B------:R-:W-:Y:S02]  /*86e0*/  LOP3.LUT R21, R17, 0x3f003f, RZ, 0xc0, !PT ;  /* 0x003f003f11157812 */ /* 0x000fe400078ec0ff */
[----:B------:R-:W-:Y:S02]  /*86f0*/  SHF.R.U32.HI R38, RZ, 0x6, R17 ;  /* 0x00000006ff267819 */ /* 0x000fe40000011611 */
[----:B------:R-:W-:-:S02]  /*8700*/  SHF.R.U32.HI R12, RZ, 0xc, R16 ;  /* 0x0000000cff0c7819 */ /* 0x000fc40000011610 */
[--C-:B------:R-:W-:Y:S02]  /*8710*/  SHF.R.U32.HI R17, RZ, 0xc, R18.reuse ;  /* 0x0000000cff117819 */ /* 0x100fe40000011612 */
[----:B------:R-:W-:Y:S02]  /*8720*/  SHF.R.U32.HI R33, RZ, 0xc, R19 ;  /* 0x0000000cff217819 */ /* 0x000fe40000011613 */
[----:B------:R-:W-:Y:S02]  /*8730*/  LOP3.LUT R14, R18, 0x3f003f, RZ, 0xc0, !PT ;  /* 0x003f003f120e7812 */ /* 0x000fe400078ec0ff */
        /* <DEDUP_REMOVED lines=25> */
[----:B------:R-:W1:Y:S01]  /*88d0*/  LDS.128 R4, [UR4+0x20] ;  /* 0x00002004ff047984 */ /* 0x000e620008000c00 */
[----:B---3--:R-:W-:Y:S02]  /*88e0*/  SHF.R.U32.HI R12, RZ, 0xc, R8 ;  /* 0x0000000cff0c7819 */ /* 0x008fe40000011608 */
[----:B------:R-:W-:-:S02]  /*88f0*/  LOP3.LUT R33, R8, 0x3f003f, RZ, 0xc0, !PT ;  /* 0x003f003f08217812 */ /* 0x000fc400078ec0ff */
[----:B------:R-:W-:Y:S02]  /*8900*/  SHF.R.U32.HI R37, RZ, 0x6, R8 ;  /* 0x00000006ff257819 */ /* 0x000fe40000011608 */
[----:B------:R-:W-:Y:S02]  /*8910*/  SHF.R.U32.HI R8, RZ, 0xc, R9 ;  /* 0x0000000cff087819 */ /* 0x000fe40000011609 */
[--C-:B------:R-:W-:Y:S02]  /*8920*/  SHF.R.U32.HI R17, RZ, 0xc, R10.reuse ;  /* 0x0000000cff117819 */ /* 0x100fe4000001160a */
[----:B------:R-:W-:Y:S02]  /*8930*/  LOP3.LUT R41, R10, 0x3f003f, RZ, 0xc0, !PT ;  /* 0x003f003f0a297812 */ /* 0x000fe400078ec0ff */
[----:B------:R-:W-:Y:S02]  /*8940*/  SHF.R.U32.HI R42, RZ, 0x6, R10 ;  /* 0x00000006ff2a7819 */ /* 0x000fe4000001160a */
[----:B------:R-:W-:-:S02]  /*8950*/  LOP3.LUT R45, R11, 0x3f003f, RZ, 0xc0, !PT ;  /* 0x003f003f0b2d7812 */ /* 0x000fc400078ec0ff */
[--C-:B------:R-:W-:Y:S02]  /*8960*/  SHF.R.U32.HI R46, RZ, 0x6, R11.reuse ;  /* 0x00000006ff2e7819 */ /* 0x100fe4000001160b */
[----:B------:R-:W-:Y:S02]  /*8970*/  SHF.R.U32.HI R10, RZ, 0xc, R11 ;  /* 0x0000000cff0a7819 */ /* 0x000fe4000001160b */
[----:B------:R-:W-:Y:S02]  /*8980*/  LOP3.LUT R11, R8, 0xf000f, RZ, 0xc0, !PT ;  /* 0x000f000f080b7812 */ /* 0x000fe400078ec0ff */
[----:B------:R-:W-:Y:S02]  /*8990*/  LOP3.LUT R0, R16, 0x3f003f, RZ, 0xc0, !PT ;  /* 0x003f003f10007812 */ /* 0x000fe400078ec0ff */
[----:B------:R-:W-:Y:S02]  /*89a0*/  LOP3.LUT R8, R17, 0xf000f, RZ, 0xc0, !PT ;  /* 0x000f000f11087812 */ /* 0x000fe400078ec0ff */
[----:B------:R-:W-:-:S02]  /*89b0*/  LOP3.LUT R17, R10, 0xf000f, RZ, 0xc0, !PT ;  /* 0x000f000f0a117812 */ /* 0x000fc400078ec0ff */
[----:B------:R-:W-:Y:S02]  /*89c0*/  LOP3.LUT R35, R8, 0x300030, R35, 0xf8, !PT ;  /* 0x0030003008237812 */ /* 0x000fe400078ef823 */
[----:B------:R-:W-:Y:S02]  /*89d0*/  LOP3.LUT R0, R0, 0x64006400, RZ, 0xfc, !PT ;  /* 0x6400640000007812 */ /* 0x000fe400078efcff */
[----:B------:R-:W-:Y:S02]  /*89e0*/  LOP3.LUT R14, R14, 0x64006400, RZ, 0xfc, !PT ;  /* 0x640064000e0e7812 */ /* 0x000fe400078efcff */
[----:B------:R-:W-:Y:S02]  /*89f0*/  SHF.R.U32.HI R16, RZ, 0x6, R16 ;  /* 0x00000006ff107819 */ /* 0x000fe40000011610 */
[----:B------:R-:W-:Y:S02]  /*8a00*/  LOP3.LUT R8, R15, 0x3f003f, RZ, 0xc0, !PT ;  /* 0x003f003f0f087812 */ /* 0x000fe400078ec0ff */
[----:B------:R-:W-:-:S02]  /*8a10*/  LOP3.LUT R43, R19, 0x3f003f, RZ, 0xc0, !PT ;  /* 0x003f003f132b7812 */ /* 0x000fc400078ec0ff */
[----:B------:R-:W-:Y:S02]  /*8a20*/  SHF.R.U32.HI R44, RZ, 0x6, R19 ;  /* 0x00000006ff2c7819 */ /* 0x000fe40000011613 */
[----:B------:R-:W-:Y:S01]  /*8a30*/  LOP3.LUT R36, R17, 0x300030, R36, 0xf8, !PT ;  /* 0x0030003011247812 */ /* 0x000fe200078ef824 */
[----:B------:R-:W-:Y:S01]  /*8a40*/  HADD2 R15, R0, -1056, -1056 ;  /* 0xe420e420000f7430 */ /* 0x000fe20000000000 */
[----:B------:R-:W-:Y:S01]  /*8a50*/  LOP3.LUT R17, R21, 0x64006400, RZ, 0xfc, !PT ;  /* 0x6400640015117812 */ /* 0x000fe200078efcff */
[----:B------:R-:W-:Y:S01]  /*8a60*/  HADD2 R21, R14, -1056, -1056 ;  /* 0xe420e4200e157430 */ /* 0x000fe20000000000 */
[----:B------:R-:W-:Y:S02]  /*8a70*/  LOP3.LUT R16, R16, 0x3f003f, RZ, 0xc0, !PT ;  /* 0x003f003f10107812 */ /* 0x000fe400078ec0ff */
[----:B------:R-:W-:Y:S02]  /*8a80*/  LOP3.LUT R8, R8, 0x64006400, RZ, 0xfc, !PT ;  /* 0x6400640008087812 */ /* 0x000fe400078efcff */
[----:B------:R-:W-:-:S02]  /*8a90*/  LOP3.LUT R19, R43, 0x64006400, RZ, 0xfc, !PT ;  /* 0x640064002b137812 */ /* 0x000fc400078efcff */
[----:B------:R-:W-:Y:S02]  /*8aa0*/  LOP3.LUT R38, R38, 0x3f003f, RZ, 0xc0, !PT ;  /* 0x003f003f26267812 */ /* 0x000fe400078ec0ff */
[----:B------:R-:W-:Y:S01]  /*8ab0*/  LOP3.LUT R44, R44, 0x3f003f, RZ, 0xc0, !PT ;  /* 0x003f003f2c2c7812 */ /* 0x000fe200078ec0ff */
[----:B------:R-:W-:Y:S01]  /*8ac0*/  HADD2 R14, R8, -1056, -1056 ;  /* 0xe420e420080e7430 */ /* 0x000fe20000000000 */
[----:B------:R-:W-:Y:S02]  /*8ad0*/  LOP3.LUT R39, R9, 0x3f003f, RZ, 0xc0, !PT ;  /* 0x003f003f09277812 */ /* 0x000fe400078ec0ff */
[----:B------:R-:W-:Y:S02]  /*8ae0*/  SHF.R.U32.HI R40, RZ, 0x6, R9 ;  /* 0x00000006ff287819 */ /* 0x000fe40000011609 */
[----:B------:R-:W-:Y:S01]  /*8af0*/  LOP3.LUT R16, R16, 0x64006400, RZ, 0xfc, !PT ;  /* 0x6400640010107812 */ /* 0x000fe200078efcff */
[----:B------:R-:W-:Y:S01]  /*8b00*/  HADD2 R17, R17, -1056, -1056 ;  /* 0xe420e42011117430 */ /* 0x000fe20000000000 */
[----:B------:R-:W-:Y:S01]  /*8b10*/  LOP3.LUT R9, R12, 0xf000f, RZ, 0xc0, !PT ;  /* 0x000f000f0c097812 */ /* 0x000fe200078ec0ff */
[----:B------:R-:W-:Y:S01]  /*8b20*/  HADD2 R19, R19, -1056, -1056 ;  /* 0xe420e42013137430 */ /* 0x000fe20000000000 */
[----:B------:R-:W-:Y:S01]  /*8b30*/  LOP3.LUT R12, R38, 0x64006400, RZ, 0xfc, !PT ;  /* 0x64006400260c7812 */ /* 0x000fe200078efcff */
[-C--:B-1----:R-:W-:Y:S01]  /*8b40*/  HFMA2.MMA R8, R15, R4.reuse, RZ ;  /* 0x000000040f087235 */ /* 0x082fe200000000ff */
[----:B------:R-:W-:Y:S01]  /*8b50*/  LOP3.LUT R44, R44, 0x64006400, RZ, 0xfc, !PT ;  /* 0x640064002c2c7812 */ /* 0x000fe200078efcff */
[----:B------:R-:W-:Y:S01]  /*8b60*/  HFMA2.MMA R10, R21, R4, RZ ;  /* 0x00000004150a7235 */ /* 0x000fe200000000ff */
[----:B------:R-:W-:Y:S01]  /*8b70*/  LOP3.LUT R32, R9, 0x300030, R32, 0xf8, !PT ;  /* 0x0030003009207812 */ /* 0x000fe200078ef820 */
[----:B------:R-:W-:Y:S01]  /*8b80*/  HADD2 R0, R16, -1056, -1056 ;  /* 0xe420e42010007430 */ /* 0x000fe20000000000 */
[----:B------:R-:W-:Y:S01]  /*8b90*/  LOP3.LUT R34, R11, 0x300030, R34, 0xf8, !PT ;  /* 0x003000300b227812 */ /* 0x000fe200078ef822 */
[----:B------:R-:W-:-:S02]  /*8ba0*/  HFMA2 R9, R17, R4, RZ.H0_H0 ;  /* 0x0000000411097231 */ /* 0x000fc400000400ff */
[----:B------:R-:W-:Y:S02]  /*8bb0*/  HFMA2 R11, R19, R4, RZ.H0_H0 ;  /* 0x00000004130b7231 */ /* 0x000fe400000400ff */
[----:B------:R-:W-:Y:S02]  /*8bc0*/  HADD2 R12, R12, -1056, -1056 ;  /* 0xe420e4200c0c7430 */ /* 0x000fe40000000000 */
[----:B------:R-:W-:Y:S01]  /*8bd0*/  HADD2 R16, R44, -1056, -1056 ;  /* 0xe420e4202c107430 */ /* 0x000fe20000000000 */
[-C--:B------:R-:W-:Y:S01]  /*8be0*/  HFMA2.MMA R4, R0, R5.reuse, R8 ;  /* 0x0000000500047235 */ /* 0x080fe20000000008 */
[-C--:B------:R-:W-:Y:S01]  /*8bf0*/  HFMA2 R43, R12, R5.reuse, R9 ;  /* 0x000000050c2b7231 */ /* 0x080fe20000000009 */
[----:B------:R-:W-:Y:S01]  /*8c00*/  HFMA2.MMA R47, R14, R5, R10 ;  /* 0x000000050e2f7235 */ /* 0x000fe2000000000a */
[----:B------:R-:W-:Y:S02]  /*8c10*/  HFMA2 R49, R16, R5, R11 ;  /* 0x0000000510317231 */ /* 0x000fe4000000000b */
[----:B------:R-:W1:Y:S01]  /*8c20*/  LDS.128 R8, [UR4+0x30] ;  /* 0x00003004ff087984 */ /* 0x000e620008000c00 */
[----:B------:R-:W-:-:S02]  /*8c30*/  LOP3.LUT R33, R33, 0x64006400, RZ, 0xfc, !PT ;  /* 0x6400640021217812 */ /* 0x000fc400078efcff */
[----:B------:R-:W-:Y:S02]  /*8c40*/  LOP3.LUT R37, R37, 0x3f003f, RZ, 0xc0, !PT ;  /* 0x003f003f25257812 */ /* 0x000fe400078ec0ff */
        /* <DEDUP_REMOVED lines=17> */
[-C--:B------:R-:W-:Y:S01]  /*8d60*/  HFMA2 R5, R37, R6.reuse, R43 ;  /* 0x0000000625057231 */ /* 0x080fe2000000002b */
[----:B------:R-:W-:Y:S01]  /*8d70*/  HFMA2.MMA R47, R39, R6, R47 ;  /* 0x00000006272f7235 */ /* 0x000fe2000000002f */
[----:B------:R-:W-:Y:S01]  /*8d80*/  HADD2 R40, R40, -1056, -1056 ;  /* 0xe420e42028287430 */ /* 0x000fe20000000000 */
[----:B------:R-:W-:Y:S01]  /*8d90*/  LOP3.LUT R31, R31, 0x3f003f, RZ, 0xc0, !PT ;  /* 0x003f003f1f1f7812 */ /* 0x000fe200078ec0ff */
[----:B------:R-:W-:Y:S01]  /*8da0*/  HADD2 R42, R42, -1056, -1056 ;  /* 0xe420e4202a2a7430 */ /* 0x000fe20000000000 */
[-C--:B------:R-:W-:Y:S01]  /*8db0*/  HFMA2.MMA R43, R38, R7.reuse, R4 ;  /* 0x00000007262b7235 */ /* 0x080fe20000000004 */
[----:B------:R-:W-:Y:S01]  /*8dc0*/  HFMA2 R49, R41, R6, R49 ;  /* 0x0000000629317231 */ /* 0x000fe20000000031 */
        /* <DEDUP_REMOVED lines=8> */
[----:B------:R-:W-:Y:S01]  /*8e50*/  LOP3.LUT R5, R27, 0x3f003f, RZ, 0xc0, !PT ;  /* 0x003f003f1b057812 */ /* 0x000fe200078ec0ff */
[----:B------:R-:W-:Y:S01]  /*8e60*/  HFMA2 R49, R44, R7, R49 ;  /* 0x000000072c317231 */ /* 0x000fe20000000031 */
        /* <DEDUP_REMOVED lines=183> */
.L_x_658:
[----:B------:R-:W-:Y:S01]  /*99e0*/  IADD3 R64, R64, 0x20, RZ ;  /* 0x0000002040407810 */ /* 0x000fe20007ffe0ff */
[----:B------:R-:W-:Y:S01]  /*99f0*/  UIMAD UR8, UR5, 0x18, URZ ;  /* 0x00000018050878a4 */ /* 0x000fe2000f8e023f */
[----:B0-----:R-:W-:Y:S01]  /*9a00*/  IMAD.WIDE.U32 R2, R13, 0x18, R2 ;  /* 0x000000180d027825 */ /* 0x001fe200078e0002 */
[----:B------:R-:W-:Y:S01]  /*9a10*/  UIADD3 UR4, UR4, 0x40, URZ ;  /* 0x0000004004047890 */ /* 0x000fe2000fffe03f */
[C---:B------:R-:W-:Y:S02]  /*9a20*/  ISETP.GE.AND P0, PT, R64.reuse, c[0x0][0x1ac], PT ;  /* 0x00006b0040007a0c */ /* 0x040fe40003f06270 */
[----:B------:R-:W-:Y:S02]  /*9a30*/  ISETP.LT.AND P2, PT, R64, R63, PT ;  /* 0x0000003f4000720c */ /* 0x000fe40003f41270 */
[----:B------:R-:W-:-:S11]  /*9a40*/  IADD3 R3, R3, UR8, RZ ;  /* 0x0000000803037c10 */ /* 0x000fd6000fffe0ff */
[----:B------:R-:W-:Y:S05]  /*9a50*/  @!P0 BRA P2, `(.L_x_659) ;  /* 0xffffd80000008947 */ /* 0x000fea000103ffff */
.L_x_656:
[----:B------:R-:W-:-:S04]  /*9a60*/  ISETP.GE.AND P0, PT, R64, R63, PT ;  /* 0x0000003f4000720c */ /* 0x000fc80003f06270 */
[----:B------:R-:W-:-:S13]  /*9a70*/  ISETP.GE.OR P0, PT, R64, c[0x0][0x1b0], P0 ;  /* 0x00006c0040007a0c */ /* 0x000fda0000706670 */
[----:B------:R-:W-:Y:S05]  /*9a80*/  @P0 BRA `(.L_x_660) ;  /* 0x0000242000000947 */ /* 0x000fea0003800000 */
.L_x_662:
[----:B------:R-:W-:Y:S01]  /*9a90*/  IMAD.MOV.U32 R30, RZ, RZ, c[0x0][0x18c] ;  /* 0x00006300ff1e7624 */ /* 0x000fe200078e00ff */
[----:B-----5:R0:W5:Y:S03]  /*9aa0*/  LDG.E.128.CONSTANT R20, [R2.64] ;  /* 0x0000000602147981 */ /* 0x020166000c1e9d00 */
[----:B------:R-:W-:-:S06]  /*9ab0*/  IMAD.WIDE R16, R30, 0x4, R2 ;  /* 0x000000041e107825 */ /* 0x000fcc00078e0202 */
[C---:B------:R-:W-:Y:S02]  /*9ac0*/  IMAD.WIDE R12, R30.reuse, 0x4, R16 ;  /* 0x000000041e0c7825 */ /* 0x040fe400078e0210 */
[----:B------:R-:W5:Y:S04]  /*9ad0*/  LDG.E.128.CONSTANT R16, [R16.64] ;  /* 0x0000000610107981 */ /* 0x000f68000c1e9d00 */
[C---:B------:R-:W-:Y:S02]  /*9ae0*/  IMAD.WIDE R4, R30.reuse, 0x4, R12 ;  /* 0x000000041e047825 */ /* 0x040fe400078e020c */
[----:B------:R-:W5:Y:S04]  /*9af0*/  LDG.E.128.CONSTANT R12, [R12.64] ;  /* 0x000000060c0c7981 */ /* 0x000f68000c1e9d00 */
[----:B------:R0:W5:Y:S01]  /*9b00*/  LDG.E.128.CONSTANT R8, [R4.64] ;  /* 0x0000000604087981 */ /* 0x000162000c1e9d00 */
[----:B------:R-:W-:Y:S01]  /*9b10*/  IMAD.WIDE R98, R30, 0x4, R4 ;  /* 0x000000041e627825 */ /* 0x000fe200078e0204 */
[----:B------:R-:W-:Y:S05]  /*9b20*/  @!P1 BRA `(.L_x_661) ;  /* 0x0000232000009947 */ /* 0x000fea0003800000 */
[----:B0-----:R-:W2:Y:S01]  /*9b30*/  LDG.E.128.CONSTANT R4, [R98.64] ;  /* 0x0000000662047981 */ /* 0x001ea2000c1e9d00 */
[----:B-----5:R-:W-:Y:S01]  /*9b40*/  SHF.R.U32.HI R26, RZ, 0xf, R22 ;  /* 0x0000000fff1a7819 */ /* 0x020fe20000011616 */
[----:B------:R-:W-:Y:S01]  /*9b50*/  IMAD.MOV.U32 R0, RZ, RZ, 0x2800 ;  /* 0x00002800ff007424 */ /* 0x000fe200078e00ff */
[----:B------:R-:W-:-:S02]  /*9b60*/  LOP3.LUT R47, R22, 0x1f001f, RZ, 0xc0, !PT ;  /* 0x001f001f162f7812 */ /* 0x000fc400078ec0ff */
[----:B------:R-:W-:Y:S02]  /*9b70*/  LOP3.LUT R28, R22, 0x3e003e0, RZ, 0xc0, !PT ;  /* 0x03e003e0161c7812 */ /* 0x000fe400078ec0ff */
[----:B------:R-:W-:Y:S02]  /*9b80*/  SHF.R.U32.HI R36, RZ, 0xa, R22 ;  /* 0x0000000aff247819 */ /* 0x000fe40000011616 */
[--C-:B------:R-:W-:Y:S02]  /*9b90*/  SHF.R.U32.HI R22, RZ, 0xe, R17.reuse ;  /* 0x0000000eff167819 */ /* 0x100fe40000011611 */
[C---:B------:R-:W-:Y:S02]  /*9ba0*/  LOP3.LUT R39, R17.reuse, 0x1f001f, RZ, 0xc0, !PT ;  /* 0x001f001f11277812 */ /* 0x040fe400078ec0ff */
[----:B------:R-:W-:Y:S02]  /*9bb0*/  LOP3.LUT R33, R17, 0x3e003e0, RZ, 0xc0, !PT ;  /* 0x03e003e011217812 */ /* 0x000fe400078ec0ff */
[----:B------:R-:W-:-:S02]  /*9bc0*/  SHF.R.U32.HI R65, RZ, 0xa, R17 ;  /* 0x0000000aff417819 */ /* 0x000fc40000011611 */
[----:B------:R-:W-:Y:S02]  /*9bd0*/  SHF.R.U32.HI R17, RZ, 0xe, R18 ;  /* 0x0000000eff117819 */ /* 0x000fe40000011612 */
[----:B------:R-:W-:Y:S02]  /*9be0*/  LOP3.LUT R26, R26, 0x10001, RZ, 0xc0, !PT ;  /* 0x000100011a1a7812 */ /* 0x000fe400078ec0ff */
[----:B------:R-:W-:Y:S02]  /*9bf0*/  SHF.R.U32.HI R24, RZ, 0xf, R20 ;  /* 0x0000000fff187819 */ /* 0x000fe40000011614 */
        /* <DEDUP_REMOVED lines=8> */
[----:B------:R-:W-:-:S02]  /*9c80*/  SHF.R.U32.HI R18, RZ, 0xd, R14 ;  /* 0x0000000dff127819 */ /* 0x000fc4000001160e */
[----:B------:R-:W-:Y:S02]  /*9c90*/  LOP3.LUT R17, R26, 0x20002, R17, 0xf8, !PT ;  /* 0x000200021a117812 */ /* 0x000fe400078ef811 */
[----:B------:R-:W-:Y:S02]  /*9ca0*/  SHF.R.U32.HI R21, RZ, 0xe, R16 ;  /* 0x0000000eff157819 */ /* 0x000fe40000011610 */
[----:B------:R-:W-:Y:S02]  /*9cb0*/  SHF.R.U32.HI R86, RZ, 0xe, R19 ;  /* 0x0000000eff567819 */ /* 0x000fe40000011613 */
[----:B------:R-:W-:Y:S02]  /*9cc0*/  LOP3.LUT R24, R24, 0x10001, RZ, 0xc0, !PT ;  /* 0x0001000118187812 */ /* 0x000fe400078ec0ff */
        /* <DEDUP_REMOVED lines=16> */
[----:B------:R-:W-:Y:S02]  /*9dd0*/  LOP3.LUT R86, R27, 0x20002, R86, 0xf8, !PT ;  /* 0x000200021b567812 */ /* 0x000fe400078ef856 */
[----:B------:R-:W-:Y:S02]  /*9de0*/  LOP3.LUT R25, R25, 0x20002, R22, 0xf8, !PT ;  /* 0x0002000219197812 */ /* 0x000fe400078ef816 */
[----:B------:R-:W-:Y:S02]  /*9df0*/  LOP3.LUT R21, R21, 0x40004, R16, 0xf8, !PT ;  /* 0x0004000415157812 */ /* 0x000fe400078ef810 */
[----:B------:R-:W-:-:S02]  /*9e00*/  LOP3.LUT R86, R86, 0x40004, R19, 0xf8, !PT ;  /* 0x0004000456567812 */ /* 0x000fc400078ef813 */
[----:B------:R-:W-:Y:S02]  /*9e10*/  LOP3.LUT R22, R17, 0x80008, R14, 0xf8, !PT ;  /* 0x0008000811167812 */ /* 0x000fe400078ef80e */
[----:B------:R-:W0:Y:S01]  /*9e20*/  LDS.128 R16, [UR4] ;  /* 0x00000004ff107984 */ /* 0x000e220008000c00 */
        /* <DEDUP_REMOVED lines=13> */
[----:B------:R-:W-:Y:S02]  /*9f00*/  LOP3.LUT R89, R15, 0x3e003e0, RZ, 0xc0, !PT ;  /* 0x03e003e00f597812 */ /* 0x000fe400078ec0ff */
[----:B------:R-:W-:Y:S02]  /*9f10*/  SHF.R.U32.HI R20, RZ, 0xc, R8 ;  /* 0x0000000cff147819 */ /* 0x000fe40000011608 */
[----:B------:R-:W-:Y:S02]  /*9f20*/  LOP3.LUT R90, R8, 0x3e003e0, RZ, 0xc0, !PT ;  /* 0x03e003e0085a7812 */ /* 0x000fe400078ec0ff */
[----:B------:R-:W-:-:S02]  /*9f30*/  SHF.R.U32.HI R13, RZ, 0xc, R9 ;  /* 0x0000000cff0d7819 */ /* 0x000fc40000011609 */
[----:B------:R-:W-:Y:S02]  /*9f40*/  SHF.R.U32.HI R23, RZ, 0xc, R11 ;  /* 0x0000000cff177819 */ /* 0x000fe4000001160b */
[----:B------:R-:W-:Y:S02]  /*9f50*/  LOP3.LUT R12, R25, 0x40004, R12, 0xf8, !PT ;  /* 0x00040004190c7812 */ /* 0x000fe400078ef80c */
[----:B------:R-:W-:Y:S02]  /*9f60*/  LOP3.LUT R72, R15, 0x1f001f, RZ, 0xc0, !PT ;  /* 0x001f001f0f487812 */ /* 0x000fe400078ec0ff */
[----:B------:R-:W-:Y:S02]  /*9f70*/  SHF.R.U32.HI R76, RZ, 0xa, R15 ;  /* 0x0000000aff4c7819 */ /* 0x000fe4000001160f */
[----:B------:R-:W-:Y:S02]  /*9f80*/  LOP3.LUT R77, R8, 0x1f001f, RZ, 0xc0, !PT ;  /* 0x001f001f084d7812 */ /* 0x000fe400078ec0ff */
[----:B------:R-:W-:-:S02]  /*9f90*/  SHF.R.U32.HI R81, RZ, 0xa, R8 ;  /* 0x0000000aff517819 */ /* 0x000fc40000011608 */
[----:B------:R-:W-:Y:S02]  /*9fa0*/  LOP3.LUT R20, R21, 0x80008, R20, 0xf8, !PT ;  /* 0x0008000815147812 */ /* 0x000fe400078ef814 */
[----:B------:R-:W-:Y:S02]  /*9fb0*/  LOP3.LUT R109, R89, 0x64006400, RZ, 0xfc, !PT ;  /* 0x64006400596d7812 */ /* 0x000fe400078efcff */
[----:B------:R-:W-:Y:S02]  /*9fc0*/  LOP3.LUT R8, R9, 0x3e003e0, RZ, 0xc0, !PT ;  /* 0x03e003e009087812 */ /* 0x000fe400078ec0ff */
[----:B------:R-:W-:Y:S02]  /*9fd0*/  LOP3.LUT R21, R12, 0x80008, R13, 0xf8, !PT ;  /* 0x000800080c157812 */ /* 0x000fe400078ef80d */
[----:B------:R-:W-:Y:S02]  /*9fe0*/  LOP3.LUT R23, R86, 0x80008, R23, 0xf8, !PT ;  /* 0x0008000856177812 */ /* 0x000fe400078ef817 */
[----:B------:R-:W-:-:S02]  /*9ff0*/  LOP3.LUT R89, R90, 0x64006400, RZ, 0xfc, !PT ;  /* 0x640064005a597812 */ /* 0x000fc400078efcff */
[----:B------:R-:W-:Y:S02]  /*a000*/  LOP3.LUT R95, R8, 0x64006400, RZ, 0xfc, !PT ;  /* 0x64006400085f7812 */ /* 0x000fe400078efcff */
[----:B------:R-:W-:Y:S01]  /*a010*/  LOP3.LUT R78, R9, 0x1f001f, RZ, 0xc0, !PT ;  /* 0x001f001f094e7812 */ /* 0x000fe200078ec0ff */
[----:B------:R-:W-:Y:S01]  /*a020*/  HFMA2 R8, R89, R0.H0_H0, -48, -48 ;  /* 0xd200d20059087431 */ /* 0x000fe20000040000 */
[----:B------:R-:W-:Y:S02]  /*a030*/  SHF.R.U32.HI R82, RZ, 0xa, R9 ;  /* 0x0000000aff527819 */ /* 0x000fe40000011609 */
[----:B------:R-:W-:Y:S02]  /*a040*/  LOP3.LUT R45, R45, 0x64006400, RZ, 0xfc, !PT ;  /* 0x640064002d2d7812 */ /* 0x000fe400078efcff */
[C---:B------:R-:W-:Y:S02]  /*a050*/  LOP3.LUT R9, R10.reuse, 0x3e003e0, RZ, 0xc0, !PT ;  /* 0x03e003e00a097812 */ /* 0x040fe400078ec0ff */
        /* <DEDUP_REMOVED lines=57> */
[----:B------:R-:W-:-:S02]  /*a3f0*/  LOP3.LUT R81, R81, 0x64006400, RZ, 0xfc, !PT ;  /* 0x6400640051517812 */ /* 0x000fc400078efcff */
[----:B------:R-:W-:Y:S02]  /*a400*/  LOP3.LUT R84, R84, 0x1f001f, RZ, 0xc0, !PT ;  /* 0x001f001f54547812 */ /* 0x000fe400078ec0ff */
[----:B------:R-:W-:Y:S02]  /*a410*/  LOP3.LUT R83, R83, 0x64006400, RZ, 0xfc, !PT ;  /* 0x6400640053537812 */ /* 0x000fe400078efcff */
[----:B------:R-:W-:Y:S02]  /*a420*/  LOP3.LUT R82, R82, 0x64006400, RZ, 0xfc, !PT ;  /* 0x6400640052527812 */ /* 0x000fe400078efcff */
[----:B------:R-:W-:Y:S02]  /*a430*/  ISETP.GE.AND P0, PT, R62, 0x2, PT ;  /* 0x000000023e00780c */ /* 0x000fe40003f06270 */
[----:B------:R-:W-:Y:S02]  /*a440*/  PRMT R61, R61, 0x5410, R60 ;  /* 0x000054103d3d7816 */ /* 0x000fe4000000003c */
[----:B------:R-:W-:-:S02]  /*a450*/  PRMT R59, R59, 0x5410, R58 ;  /* 0x000054103b3b7816 */ /* 0x000fc4000000003a */
        /* <DEDUP_REMOVED lines=10> */
[----:B------:R-:W-:Y:S01]  /*a500*/  LOP3.LUT R89, R5, 0x64006400, RZ, 0xfc, !PT ;  /* 0x6400640005597812 */ /* 0x000fe200078efcff */
[----:B------:R-:W-:Y:S01]  /*a510*/  HFMA2 R5, R111, R0.H0_H0, -48, -48 ;  /* 0xd200d2006f057431 */ /* 0x000fe20000040000 */
[----:B------:R-:W-:-:S02]  /*a520*/  LOP3.LUT R92, R7, 0x3e003e0, RZ, 0xc0, !PT ;  /* 0x03e003e0075c7812 */ /* 0x000fc400078ec0ff */
[----:B------:R-:W-:Y:S02]  /*a530*/  LOP3.LUT R88, R7, 0x1f001f, RZ, 0xc0, !PT ;  /* 0x001f001f07587812 */ /* 0x000fe400078ec0ff */
[----:B------:R-:W-:Y:S02]  /*a540*/  SHF.R.U32.HI R27, RZ, 0xa, R7 ;  /* 0x0000000aff1b7819 */ /* 0x000fe40000011607 */
[----:B------:R-:W-:Y:S01]  /*a550*/  LOP3.LUT R7, R2, 0x64006400, RZ, 0xfc, !PT ;  /* 0x6400640002077812 */ /* 0x000fe200078efcff */
[-C--:B------:R-:W-:Y:S01]  /*a560*/  HFMA2 R2, R89, R0.reuse.H0_H0, -48, -48 ;  /* 0xd200d20059027431 */ /* 0x080fe20000040000 */
[----:B------:R-:W-:Y:S01]  /*a570*/  LOP3.LUT R89, R47, 0x64006400, RZ, 0xfc, !PT ;  /* 0x640064002f597812 */ /* 0x000fe200078efcff */
[----:B------:R-:W-:Y:S01]  /*a580*/  HADD2 R47, R45, -1040, -1040 ;  /* 0xe410e4102d2f7430 */ /* 0x000fe20000000000 */
[----:B------:R-:W-:Y:S01]  /*a590*/  SHF.R.U32.HI R13, RZ, 0xb, R6 ;  /* 0x0000000bff0d7819 */ /* 0x000fe20000011606 */
[-C--:B------:R-:W-:Y:S01]  /*a5a0*/  HFMA2 R46, R7, R0.reuse.H0_H0, -48, -48 ;  /* 0xd200d200072e7431 */ /* 0x080fe20000040000 */
[----:B------:R-:W-:Y:S01]  /*a5b0*/  LOP3.LUT R91, R91, 0x64006400, RZ, 0xfc, !PT ;  /* 0x640064005b5b7812 */ /* 0x000fe200078efcff */
[----:B------:R-:W-:Y:S01]  /*a5c0*/  HADD2 R45, R89, -1040, -1040 ;  /* 0xe410e410592d7430 */ /* 0x000fe20000000000 */
[----:B------:R-:W-:Y:S01]  /*a5d0*/  LOP3.LUT R20, R20, 0x100010, R15, 0xf8, !PT ;  /* 0x0010001014147812 */ /* 0x000fe200078ef80f */
[----:B0-----:R-:W-:Y:S01]  /*a5e0*/  HFMA2.MMA R89, R49, R16, RZ ;  /* 0x0000001031597235 */ /* 0x001fe200000000ff */
[----:B------:R-:W-:Y:S01]  /*a5f0*/  LOP3.LUT R21, R21, 0x100010, R12, 0xf8, !PT ;  /* 0x0010001015157812 */ /* 0x000fe200078ef80c */
[----:B------:R-:W-:Y:S01]  /*a600*/  HFMA2 R7, R95, R0.H0_H0, -48, -48 ;  /* 0xd200d2005f077431 */ /* 0x000fe20000040000 */
[----:B------:R-:W-:-:S02]  /*a610*/  LOP3.LUT R22, R22, 0x100010, R13, 0xf8, !PT ;  /* 0x0010001016167812 */ /* 0x000fc400078ef80d */
[----:B------:R-:W-:Y:S01]  /*a620*/  LOP3.LUT R23, R23, 0x100010, R14, 0xf8, !PT ;  /* 0x0010001017177812 */ /* 0x000fe200078ef80e */
[----:B------:R-:W-:Y:S01]  /*a630*/  HFMA2.MMA R90, R46, R17, R89 ;  /* 0x000000112e5a7235 */ /* 0x000fe20000000059 */
[----:B------:R-:W0:Y:S01]  /*a640*/  LDS.128 R12, [UR4+0x10] ;  /* 0x00001004ff0c7984 */ /* 0x000e220008000c00 */
[----:B------:R-:W-:Y:S01]  /*a650*/  LOP3.LUT R3, R4, 0x64006400, RZ, 0xfc, !PT ;  /* 0x6400640004037812 */ /* 0x000fe200078efcff */
[----:B------:R-:W-:Y:S01]  /*a660*/  HFMA2 R4, R91, R0.H0_H0, -48, -48 ;  /* 0xd200d2005b047431 */ /* 0x000fe20000040000 */
[----:B------:R-:W-:Y:S01]  /*a670*/  LOP3.LUT R93, R92, 0x64006400, RZ, 0xfc, !PT ;  /* 0x640064005c5d7812 */ /* 0x000fe200078efcff */
[-C--:B------:R-:W-:Y:S01]  /*a680*/  HFMA2 R91, R47, R16.reuse, RZ.H0_H0 ;  /* 0x000000102f5b7231 */ /* 0x080fe200000400ff */
[----:B------:R-:W-:Y:S01]  /*a690*/  HFMA2.MMA R92, R45, R16, RZ ;  /* 0x000000102d5c7235 */ /* 0x000fe200000000ff */
[----:B------:R-:W-:Y:S01]  /*a6a0*/  HFMA2 R16, R43, R16, RZ.H0_H0 ;  /* 0x000000102b107231 */ /* 0x000fe200000400ff */
[----:B------:R-:W-:Y:S01]  /*a6b0*/  LOP3.LUT R87, R6, 0x1f001f, RZ, 0xc0, !PT ;  /* 0x001f001f06577812 */ /* 0x000fe200078ec0ff */
[-C--:B------:R-:W-:Y:S01]  /*a6c0*/  HFMA2 R3, R3, R0.reuse.H0_H0, -48, -48 ;  /* 0xd200d20003037431 */ /* 0x080fe20000040000 */
[----:B------:R-:W-:Y:S01]  /*a6d0*/  SHF.R.U32.HI R26, RZ, 0xa, R6 ;  /* 0x0000000aff1a7819 */ /* 0x000fe20000011606 */
[-C--:B------:R-:W-:Y:S01]  /*a6e0*/  HFMA2 R6, R103, R0.reuse.H0_H0, -48, -48 ;  /* 0xd200d20067067431 */ /* 0x080fe20000040000 */
[----:B------:R-:W-:Y:S01]  /*a6f0*/  HFMA2.MMA R92, R42, R17, R92 ;  /* 0x000000112a5c7235 */ /* 0x000fe2000000005c */
        /* <DEDUP_REMOVED lines=13> */
[-C--:B------:R-:W-:Y:S01]  /*a7d0*/  HFMA2.MMA R90, R71, R18.reuse, R90 ;  /* 0x00000012475a7235 */ /* 0x080fe2000000005a */
[----:B------:R-:W-:Y:S01]  /*a7e0*/  HADD2 R34, R17, -1040, -1040 ;  /* 0xe410e41011227430 */ /* 0x000fe20000000000 */
[----:B------:R-:W-:Y:S01]  /*a7f0*/  LOP3.LUT R24, R24, 0x1f001f, RZ, 0xc0, !PT ;  /* 0x001f001f18187812 */ /* 0x000fe200078ec0ff */
[----:B------:R-:W-:Y:S01]  /*a800*/  HFMA2 R91, R41, R18, R91 ;  /* 0x00000012295b7231 */ /* 0x000fe2000000005b */
[----:B------:R-:W-:Y:S01]  /*a810*/  LOP3.LUT R26, R26, 0x1f001f, RZ, 0xc0, !PT ;  /* 0x001f001f1a1a7812 */ /* 0x000fe200078ec0ff */
[----:B------:R-:W-:Y:S01]  /*a820*/  HFMA2.MMA R92, R39, R18, R92 ;  /* 0x00000012275c7235 */ /* 0x000fe2000000005c */
[----:B------:R-:W-:Y:S01]  /*a830*/  HADD2 R36, R36, -1040, -1040 ;  /* 0xe410e41024247430 */ /* 0x000fe20000000000 */
[-C--:B------:R-:W-:Y:S01]  /*a840*/  HFMA2.MMA R90, R38, R19.reuse, R90 ;  /* 0x00000013265a7235 */ /* 0x080fe2000000005a */
[----:B------:R-:W-:Y:S01]  /*a850*/  HADD2 R32, R89, -1040, -1040 ;  /* 0xe410e41059207430 */ /* 0x000fe20000000000 */
[----:B------:R-:W-:Y:S01]  /*a860*/  LOP3.LUT R89, R70, 0x64006400, RZ, 0xfc, !PT ;  /* 0x6400640046597812 */ /* 0x000fe200078efcff */
[-C--:B------:R-:W-:Y:S01]  /*a870*/  HFMA2 R91, R36, R19.reuse, R91 ;  /* 0x00000013245b7231 */ /* 0x080fe2000000005b */
[----:B------:R-:W-:Y:S01]  /*a880*/  HFMA2.MMA R16, R34, R19, R92 ;  /* 0x0000001322107235 */ /* 0x000fe2000000005c */
[----:B------:R-:W-:Y:S01]  /*a890*/  HFMA2 R19, R32, R19, R93 ;  /* 0x0000001320137231 */ /* 0x000fe2000000005d */
[----:B------:R-:W-:Y:S01]  /*a8a0*/  LOP3.LUT R24, R24, 0x64006400, RZ, 0xfc, !PT ;  /* 0x6400640018187812 */ /* 0x000fe200078efcff */
[----:B------:R-:W-:Y:S01]  /*a8b0*/  HADD2 R70, R65, -1040, -1040 ;  /* 0xe410e41041467430 */ /* 0x000fe20000000000 */
[-C--:B0-----:R-:W-:Y:S01]  /*a8c0*/  HFMA2.MMA R92, R35, R12.reuse, R90 ;  /* 0x0000000c235c7235 */ /* 0x081fe2000000005a */
[-C--:B------:R-:W-:Y:S01]  /*a8d0*/  HFMA2 R95, R29, R12.reuse, R19 ;  /* 0x0000000c1d5f7231 */ /* 0x080fe20000000013 */
[----:B------:R-:W-:Y:S01]  /*a8e0*/  HFMA2.MMA R94, R31, R12, R16 ;  /* 0x0000000c1f5e7235 */ /* 0x000fe20000000010 */
        /* <DEDUP_REMOVED lines=43> */
[-C--:B0-----:R-:W-:Y:S01]  /*aba0*/  HFMA2.MMA R92, R79, R16.reuse, R92 ;  /* 0x000000104f5c7235 */ /* 0x081fe2000000005c */
[-C--:B------:R-:W-:Y:S01]  /*abb0*/  HFMA2 R93, R77, R16.reuse, R93 ;  /* 0x000000104d5d7231 */ /* 0x080fe2000000005d */
[----:B------:R-:W-:Y:S01]  /*abc0*/  HFMA2.MMA R94, R75, R16, R94 ;  /* 0x000000104b5e7235 */ /* 0x000fe2000000005e */
[----:B------:R-:W-:Y:S01]  /*abd0*/  HFMA2 R95, R73, R16, R95 ;  /* 0x00000010495f7231 */ /* 0x000fe2000000005f */
[----:B------:R-:W-:Y:S01]  /*abe0*/  LOP3.LUT R16, R86, 0x64006400, RZ, 0xfc, !PT ;  /* 0x6400640056107812 */ /* 0x000fe200078efcff */
[----:B------:R-:W-:Y:S01]  /*abf0*/  HADD2 R74, R89, -1040, -1040 ;  /* 0xe410e410594a7430 */ /* 0x000fe20000000000 */
[-C--:B------:R-:W-:Y:S01]  /*ac00*/  HFMA2.MMA R92, R80, R17.reuse, R92 ;  /* 0x00000011505c7235 */ /* 0x080fe2000000005c */
        /* <DEDUP_REMOVED lines=21> */
[----:B------:R-:W-:Y:S01]  /*ad60*/  HADD2 R83, R17, -1040, -1040 ;  /* 0xe410e41011537430 */ /* 0x000fe20000000000 */
[----:B------:R-:W-:Y:S01]  /*ad70*/  LOP3.LUT R27, R27, 0x64006400, RZ, 0xfc, !PT ;  /* 0x640064001b1b7812 */ /* 0x000fe200078efcff */
[----:B------:R-:W-:Y:S01]  /*ad80*/  HADD2 R81, R89, -1040, -1040 ;  /* 0xe410e41059517430 */ /* 0x000fe20000000000 */
[-C--:B-1----:R-:W-:Y:S01]  /*ad90*/  HFMA2.MMA R92, R87, R12.reuse, R92 ;  /* 0x0000000c575c7235 */ /* 0x082fe2000000005c */
[----:B------:R-:W-:Y:S01]  /*ada0*/  HFMA2 R93, R86, R19, R93 ;  /* 0x00000013565d7231 */ /* 0x000fe2000000005d */
[----:B------:R-:W-:Y:S01]  /*adb0*/  LOP3.LUT R21, R21, 0x64006400, RZ, 0xfc, !PT ;  /* 0x6400640015157812 */ /* 0x000fe200078efcff */
[-C--:B------:R-:W-:Y:S01]  /*adc0*/  HFMA2 R95, R81, R12.reuse, R95 ;  /* 0x0000000c515f7231 */ /* 0x080fe2000000005f */
[----:B------:R-:W-:Y:S01]  /*add0*/  HFMA2.MMA R94, R83, R12, R94 ;  /* 0x0000000c535e7235 */ /* 0x000fe2000000005e */
[----:B------:R-:W-:Y:S01]  /*ade0*/  HADD2 R85, R16, -1040, -1040 ;  /* 0xe410e41010557430 */ /* 0x000fe20000000000 */
[-C--:B------:R-:W-:Y:S01]  /*adf0*/  HFMA2.MMA R92, R4, R13.reuse, R92 ;  /* 0x0000000d045c7235 */ /* 0x080fe2000000005c */
[----:B------:R-:W-:Y:S01]  /*ae00*/  HFMA2 R17, R0, R13, R95 ;  /* 0x0000000d00117231 */ /* 0x000fe2000000005f */
[----:B------:R-:W-:Y:S01]  /*ae10*/  LOP3.LUT R23, R23, 0x64006400, RZ, 0xfc, !PT ;  /* 0x6400640017177812 */ /* 0x000fe200078efcff */
[----:B------:R-:W-:Y:S01]  /*ae20*/  HADD2 R95, R24, -1040, -1040 ;  /* 0xe410e410185f7430 */ /* 0x000fe20000000000 */
[----:B------:R-:W-:Y:S01]  /*ae30*/  HFMA2.MMA R94, R2, R13, R94 ;  /* 0x0000000d025e7235 */ /* 0x000fe2000000005e */
[----:B------:R-:W-:-:S02]  /*ae40*/  HFMA2 R93, R85, R12, R93 ;  /* 0x0000000c555d7231 */ /* 0x000fc4000000005d */
[----:B------:R-:W-:Y:S02]  /*ae50*/  HADD2 R96, R20, -1040, -1040 ;  /* 0xe410e41014607430 */ /* 0x000fe40000000000 */
[-C--:B------:R-:W-:Y:S01]  /*ae60*/  HFMA2.MMA R12, R95, R14.reuse, R92 ;  /* 0x0000000e5f0c7235 */ /* 0x080fe2000000005c */
        /* <DEDUP_REMOVED lines=69> */
[----:B0-----:R-:W-:Y:S01]  /*b2c0*/  HFMA2 R97, R85, R24, R97 ;  /* 0x0000001855617231 */ /* 0x001fe20000000061 */
[-C--:B------:R-:W-:Y:S02]  /*b2d0*/  HFMA2.MMA R14, R80, R21.reuse, R14 ;  /* 0x00000015500e7235 */ /* 0x080fe4000000000e */
        /* <DEDUP_REMOVED lines=8> */
[----:B------:R-:W-:-:S03]  /*b360*/  HADD2 R97, R97.H0_H0, R97.H1_H1 ;  /* 0x3000006161617230 */ /* 0x000fc60000000800 */
        /* <DEDUP_REMOVED lines=117> */
[----:B------:R-:W-:-:S04]  /*bac0*/  HFMA2.MMA R45, R34, R15, R45 ;  /* 0x0000000f222d7235 */ /* 0x000fc8000000002d */
        /* <DEDUP_REMOVED lines=28> */
[-C--:B---3--:R-:W-:Y:S02]  /*bc90*/  HFMA2 R43, R85, R24.reuse, R43 ;  /* 0x00000018552b7231 */ /* 0x088fe4000000002b */
        /* <DEDUP_REMOVED lines=12> */
[----:B------:R-:W-:Y:S01]  /*bd60*/  HADD2 R47, R47.H0_H0, R47.H1_H1 ;  /* 0x3000002f2f2f7230 */ /* 0x000fe20000000800 */
[----:B------:R-:W-:Y:S01]  /*bd70*/  HFMA2.MMA R42, R83, R24, R42 ;  /* 0x00000018532a7235 */ /* 0x000fe2000000002a */
[----:B------:R-:W-:-:S03]  /*bd80*/  HADD2 R23, R45.H0_H0, R45.H1_H1 ;  /* 0x3000002d2d177230 */ /* 0x000fc60000000800 */
        /* <DEDUP_REMOVED lines=12> */
.L_x_661:
[----:B------:R-:W-:Y:S01]  /*be50*/  IADD3 R64, R64, 0x20, RZ ;  /* 0x0000002040407810 */ /* 0x000fe20007ffe0ff */
[----:B------:R-:W-:Y:S01]  /*be60*/  UIADD3 UR4, UR4, 0x40, URZ ;  /* 0x0000004004047890 */ /* 0x000fe2000fffe03f */
[----:B0-----:R-:W-:Y:S02]  /*be70*/  IMAD.WIDE R2, R30, 0x4, R98 ;  /* 0x000000041e027825 */ /* 0x001fe400078e0262 */
[C---:B------:R-:W-:Y:S02]  /*be80*/  ISETP.GE.AND P0, PT, R64.reuse, c[0x0][0x1b0], PT ;  /* 0x00006c0040007a0c */ /* 0x040fe40003f06270 */
[----:B------:R-:W-:-:S13]  /*be90*/  ISETP.LT.AND P2, PT, R64, R63, PT ;  /* 0x0000003f4000720c */ /* 0x000fda0003f41270 */
[----:B------:R-:W-:Y:S05]  /*bea0*/  @!P0 BRA P2, `(.L_x_662) ;  /* 0xffffdbe000008947 */ /* 0x000fea000103ffff */
.L_x_660:
[----:B------:R-:W-:-:S04]  /*beb0*/  ISETP.GE.AND P0, PT, R64, R63, PT ;  /* 0x0000003f4000720c */ /* 0x000fc80003f06270 */
[----:B------:R-:W-:-:S13]  /*bec0*/  ISETP.GE.OR P0, PT, R64, c[0x0][0x1b4], P0 ;  /* 0x00006d0040007a0c */ /* 0x000fda0000706670 */
[----:B------:R-:W-:Y:S05]  /*bed0*/  @P0 BRA `(.L_x_663) ;  /* 0x00004dc000000947 */ /* 0x000fea0003800000 */
[----:B------:R-:W-:Y:S02]  /*bee0*/  HADD2.F32 R6, -RZ, R61.H0_H0 ;  /* 0x2000003dff067230 */ /* 0x000fe40000004100 */
[----:B------:R-:W-:Y:S02]  /*bef0*/  HADD2.F32 R7, -RZ, R60.H0_H0 ;  /* 0x2000003cff077230 */ /* 0x000fe40000004100 */
[----:B-----5:R-:W-:Y:S02]  /*bf00*/  HADD2.F32 R8, -RZ, R59.H0_H0 ;  /* 0x2000003bff087230 */ /* 0x020fe40000004100 */
[----:B------:R-:W-:Y:S02]  /*bf10*/  HADD2.F32 R9, -RZ, R58.H0_H0 ;  /* 0x2000003aff097230 */ /* 0x000fe40000004100 */
.L_x_668:
[----:B------:R-:W-:Y:S05]  /*bf20*/  @!P1 BRA `(.L_x_664) ;  /* 0x00004d0000009947 */ /* 0x000fea0003800000 */
[----:B------:R-:W2:Y:S01]  /*bf30*/  LDG.E.128.CONSTANT R12, [R2.64] ;  /* 0x00000006020c7981 */ /* 0x000ea2000c1e9d00 */
[----:B------:R-:W-:Y:S01]  /*bf40*/  IMAD.MOV.U32 R0, RZ, RZ, 0x2c00 ;  /* 0x00002c00ff007424 */ /* 0x000fe200078e00ff */
[----:B------:R-:W-:Y:S02]  /*bf50*/  ISETP.GE.AND P0, PT, R62, 0x2, PT ;  /* 0x000000023e00780c */ /* 0x000fe40003f06270 */
[----:B------:R-:W0:Y:S02]  /*bf60*/  LDS.64 R24, [UR4] ;  /* 0x00000004ff187984 */ /* 0x000e240008000a00 */
        /* <DEDUP_REMOVED lines=8> */
[----:B------:R-:W-:Y:S02]  /*bff0*/  LOP3.LUT R10, R14, 0xf000f, RZ, 0xc0, !PT ;  /* 0x000f000f0e0a7812 */ /* 0x000fe400078ec0ff */
[----:B------:R-:W-:Y:S02]  /*c000*/  LOP3.LUT R16, R12, 0xf000f0, RZ, 0xc0, !PT ;  /* 0x00f000f00c107812 */ /* 0x000fe400078ec0ff */
[----:B------:R-:W-:Y:S02]  /*c010*/  SHF.R.U32.HI R30, RZ, 0x8, R12 ;  /* 0x00000008ff1e7819 */ /* 0x000fe4000001160c */
[----:B------:R-:W-:Y:S02]  /*c020*/  LOP3.LUT R18, R13, 0xf000f0, RZ, 0xc0, !PT ;  /* 0x00f000f00d127812 */ /* 0x000fe400078ec0ff */
[----:B------:R-:W-:Y:S01]  /*c030*/  SHF.R.U32.HI R31, RZ, 0x8, R13 ;  /* 0x00000008ff1f7819 */ /* 0x000fe2000001160d */
[----:B------:R-:W-:Y:S01]  /*c040*/  HADD2 R13, R4, -1032, -1032 ;  /* 0xe408e408040d7430 */ /* 0x000fe20000000000 */
[----:B------:R-:W-:-:S02]  /*c050*/  LOP3.LUT R12, R11, 0x64006400, RZ, 0xfc, !PT ;  /* 0x640064000b0c7812 */ /* 0x000fc400078efcff */
[----:B------:R-:W-:Y:S02]  /*c060*/  LOP3.LUT R5, R5, 0x64006400, RZ, 0xfc, !PT ;  /* 0x6400640005057812 */ /* 0x000fe400078efcff */
[----:B------:R-:W-:Y:S01]  /*c070*/  LOP3.LUT R4, R10, 0x64006400, RZ, 0xfc, !PT ;  /* 0x640064000a047812 */ /* 0x000fe200078efcff */
[----:B------:R-:W-:Y:S01]  /*c080*/  HADD2 R17, R12, -1032, -1032 ;  /* 0xe408e4080c117430 */ /* 0x000fe20000000000 */
[----:B------:R-:W-:Y:S01]  /*c090*/  LOP3.LUT R20, R14, 0xf000f0, RZ, 0xc0, !PT ;  /* 0x00f000f00e147812 */ /* 0x000fe200078ec0ff */
[--C-:B------:R-:W-:Y:S01]  /*c0a0*/  HADD2.F32 R10, -RZ, R13.reuse.H0_H0 ;  /* 0x2000000dff0a7230 */ /* 0x100fe20000004100 */
[----:B------:R-:W-:Y:S01]  /*c0b0*/  SHF.R.U32.HI R32, RZ, 0x8, R14 ;  /* 0x00000008ff207819 */ /* 0x000fe2000001160e */
[----:B------:R-:W-:Y:S01]  /*c0c0*/  HADD2 R14, R5, -1032, -1032 ;  /* 0xe408e408050e7430 */ /* 0x000fe20000000000 */
[----:B------:R-:W-:Y:S01]  /*c0d0*/  LOP3.LUT R22, R15, 0xf000f0, RZ, 0xc0, !PT ;  /* 0x00f000f00f167812 */ /* 0x000fe200078ec0ff */
[----:B------:R-:W-:Y:S01]  /*c0e0*/  HADD2.F32 R11, -RZ, R13.H1_H1 ;  /* 0x3000000dff0b7230 */ /* 0x000fe20000004100 */
        /* <DEDUP_REMOVED lines=9> */
[----:B------:R-:W-:Y:S01]  /*c180*/  FFMA.FTZ R25, R27, R16, RZ ;  /* 0x000000101b197223 */ /* 0x000fe200000100ff */
[----:B------:R-:W-:Y:S01]  /*c190*/  HADD2.F32 R13, -RZ, R14.H1_H1 ;  /* 0x3000000eff0d7230 */ /* 0x000fe20000004100 */
[----:B------:R-:W-:Y:S01]  /*c1a0*/  FFMA.FTZ R18, R10, R27, RZ ;  /* 0x0000001b0a127223 */ /* 0x000fe200000100ff */
[--C-:B------:R-:W-:Y:S01]  /*c1b0*/  HADD2.F32 R14, -RZ, R15.reuse.H0_H0 ;  /* 0x2000000fff0e7230 */ /* 0x100fe20000004100 */
[----:B------:R-:W-:Y:S01]  /*c1c0*/  FFMA.FTZ R35, R24, R17, R25 ;  /* 0x0000001118237223 */ /* 0x000fe20000010019 */
[----:B------:R-:W-:Y:S01]  /*c1d0*/  LOP3.LUT R25, R22, 0x64006400, RZ, 0xfc, !PT ;  /* 0x6400640016197812 */ /* 0x000fe200078efcff */
[----:B------:R-:W-:-:S02]  /*c1e0*/  HADD2.F32 R15, -RZ, R15.H1_H1 ;  /* 0x3000000fff0f7230 */ /* 0x000fc40000004100 */
        /* <DEDUP_REMOVED lines=8> */
[----:B------:R-:W-:Y:S01]  /*c270*/  HADD2.F32 R18, -RZ, R36.H0_H0 ;  /* 0x20000024ff127230 */ /* 0x000fe20000004100 */
[----:B------:R-:W-:Y:S01]  /*c280*/  FFMA.FTZ R28, R24, R13, R19 ;  /* 0x0000000d181c7223 */ /* 0x000fe20000010013 */
[----:B------:R-:W-:-:S02]  /*c290*/  HADD2.F32 R20, -RZ, R21.H0_H0 ;  /* 0x20000015ff147230 */ /* 0x000fc40000004100 */
        /* <DEDUP_REMOVED lines=38> */
[----:B------:R-:W-:Y:S01]  /*c500*/  FFMA.FTZ R39, R26, R34, R35 ;  /* 0x000000221a277223 */ /* 0x000fe20000010023 */
[----:B------:R-:W-:Y:S01]  /*c510*/  HADD2.F32 R29, -RZ, R45.H0_H0 ;  /* 0x2000002dff1d7230 */ /* 0x000fe20000004100 */
[C---:B------:R-:W-:Y:S01]  /*c520*/  FFMA.FTZ R40, R34.reuse, R27, R36 ;  /* 0x0000001b22287223 */ /* 0x040fe20000010024 */
[----:B------:R-:W-:Y:S01]  /*c530*/  HADD2.F32 R35, -RZ, R43.H1_H1 ;  /* 0x3000002bff237230 */ /* 0x000fe20000004100 */
[C---:B------:R-:W-:Y:S01]  /*c540*/  FFMA.FTZ R41, R34.reuse, R28, R37 ;  /* 0x0000001c22297223 */ /* 0x040fe20000010025 */
[-C--:B------:R-:W-:Y:S01]  /*c550*/  HFMA2 R43, R5, R0.reuse.H0_H0, -72, -72 ;  /* 0xd480d480052b7431 */ /* 0x080fe20000040000 */
        /* <DEDUP_REMOVED lines=11> */
[----:B------:R-:W-:Y:S01]  /*c610*/  HFMA2 R5, R5, R0.H0_H0, -72, -72 ;  /* 0xd480d48005057431 */ /* 0x000fe20000040000 */
[C---:B------:R-:W-:Y:S01]  /*c620*/  FFMA.FTZ R32, R38.reuse, R36, R41 ;  /* 0x0000002426207223 */ /* 0x040fe20000010029 */
[----:B------:R-:W-:Y:S01]  /*c630*/  HADD2.F32 R40, -RZ, R31.H0_H0 ;  /* 0x2000001fff287230 */ /* 0x000fe20000004100 */
[----:B------:R-:W-:Y:S01]  /*c640*/  FFMA.FTZ R51, R38, R37, R42 ;  /* 0x0000002526337223 */ /* 0x000fe2000001002a */
[----:B------:R-:W-:-:S02]  /*c650*/  HADD2.F32 R38, -RZ, R43.H0_H0 ;  /* 0x2000002bff267230 */ /* 0x000fc40000004100 */
[----:B------:R-:W-:Y:S01]  /*c660*/  HADD2.F32 R42, -RZ, R33.H0_H0 ;  /* 0x20000021ff2a7230 */ /* 0x000fe20000004100 */
[C---:B------:R-:W-:Y:S01]  /*c670*/  FFMA.FTZ R30, R49.reuse, R40, R30 ;  /* 0x00000028311e7223 */ /* 0x040fe2000001001e */
[----:B------:R-:W-:Y:S01]  /*c680*/  HADD2.F32 R44, -RZ, R5.H0_H0 ;  /* 0x20000005ff2c7230 */ /* 0x000fe20000004100 */
[----:B------:R-:W-:Y:S01]  /*c690*/  FFMA.FTZ R47, R38, R49, R47 ;  /* 0x00000031262f7223 */ /* 0x000fe2000001002f */
        /* <DEDUP_REMOVED lines=17> */
[--C-:B------:R-:W-:Y:S01]  /*c7b0*/  HADD2 R30, R30.H0_H0, R57.reuse.H0_H0 ;  /* 0x200000391e1e7230 */ /* 0x100fe20000000800 */
[----:B------:R-:W-:Y:S01]  /*c7c0*/  F2FP.PACK_AB R33, RZ, R46 ;  /* 0x0000002eff21723e */ /* 0x000fe200000000ff */
[----:B------:R-:W-:Y:S02]  /*c7d0*/  HADD2 R32, R4.H0_H0, R57.H1_H1 ;  /* 0x3000003904207230 */ /* 0x000fe40000000800 */
        /* <DEDUP_REMOVED lines=130> */
[----:B------:R-:W-:Y:S01]  /*d000*/  HADD2.F32 R13, -RZ, R5.H0_H0 ;  /* 0x20000005ff0d7230 */ /* 0x000fe20000004100 */
[----:B------:R-:W-:-:S02]  /*d010*/  FFMA.FTZ R16, R17, R46, R16 ;  /* 0x0000002e11107223 */ /* 0x000fc40000010010 */
        /* <DEDUP_REMOVED lines=37> */
.L_x_665:
        /* <DEDUP_REMOVED lines=19> */
[----:B------:R-:W-:Y:S02]  /*d3a0*/  LOP3.LUT R12, R12, 0x64006400, RZ, 0xfc, !PT ;  /* 0x640064000c0c7812 */ /* 0x000fe400078efcff */
[----:B------:R-:W-:Y:S01]  /*d3b0*/  LOP3.LUT R26, R15, 0xf000f0, RZ, 0xc0, !PT ;  /* 0x00f000f00f1a7812 */ /* 0x000fe200078ec0ff */
[----:B------:R-:W-:Y:S01]  /*d3c0*/  HADD2 R16, R10, -1032, -1032 ;  /* 0xe408e4080a107430 */ /* 0x000fe20000000000 */
[----:B------:R-:W-:Y:S01]  /*d3d0*/  SHF.R.U32.HI R37, RZ, 0x8, R15 ;  /* 0x00000008ff257819 */ /* 0x000fe2000001160f */
[----:B------:R-:W-:Y:S01]  /*d3e0*/  HADD2 R17, R12, -1032, -1032 ;  /* 0xe408e4080c117430 */ /* 0x000fe20000000000 */
[----:B------:R-:W-:-:S02]  /*d3f0*/  LOP3.LUT R13, R13, 0x64006400, RZ, 0xfc, !PT ;  /* 0x640064000d0d7812 */ /* 0x000fc400078efcff */
[----:B------:R-:W-:Y:S01]  /*d400*/  LOP3.LUT R15, R14, 0x64006400, RZ, 0xfc, !PT ;  /* 0x640064000e0f7812 */ /* 0x000fe200078efcff */
[--C-:B------:R-:W-:Y:S01]  /*d410*/  HADD2.F32 R10, -RZ, R16.reuse.H0_H0 ;  /* 0x20000010ff0a7230 */ /* 0x100fe20000004100 */
[----:B------:R-:W-:Y:S01]  /*d420*/  LOP3.LUT R21, R19, 0x64006400, RZ, 0xfc, !PT ;  /* 0x6400640013157812 */ /* 0x000fe200078efcff */
[----:B------:R-:W-:Y:S01]  /*d430*/  HADD2 R18, R13, -1032, -1032 ;  /* 0xe408e4080d127430 */ /* 0x000fe20000000000 */
[----:B------:R-:W-:Y:S01]  /*d440*/  LOP3.LUT R23, R22, 0x64006400, RZ, 0xfc, !PT ;  /* 0x6400640016177812 */ /* 0x000fe200078efcff */
[----:B------:R-:W-:Y:S01]  /*d450*/  HADD2 R20, R15, -1032, -1032 ;  /* 0xe408e4080f147430 */ /* 0x000fe20000000000 */
[----:B------:R-:W0:Y:S01]  /*d460*/  LDS.64 R12, [UR4+0x18] ;  /* 0x00001804ff0c7984 */ /* 0x000e220008000a00 */
[----:B------:R-:W-:Y:S01]  /*d470*/  HADD2.F32 R14, -RZ, R16.H1_H1 ;  /* 0x30000010ff0e7230 */ /* 0x000fe20000004100 */
[----:B------:R-:W-:Y:S01]  /*d480*/  LOP3.LUT R25, R24, 0x64006400, RZ, 0xfc, !PT ;  /* 0x6400640018197812 */ /* 0x000fe200078efcff */
[--C-:B------:R-:W-:Y:S02]  /*d490*/  HADD2.F32 R15, -RZ, R17.reuse.H0_H0 ;  /* 0x20000011ff0f7230 */ /* 0x100fe40000004100 */
[----:B------:R-:W-:-:S02]  /*d4a0*/  HADD2.F32 R16, -RZ, R17.H1_H1 ;  /* 0x30000011ff107230 */ /* 0x000fc40000004100 */
[----:B------:R-:W-:Y:S01]  /*d4b0*/  HADD2.F32 R17, -RZ, R18.H0_H0 ;  /* 0x20000012ff117230 */ /* 0x000fe20000004100 */
[----:B------:R-:W-:Y:S01]  /*d4c0*/  FFMA.FTZ R22, R28, R15, RZ ;  /* 0x0000000f1c167223 */ /* 0x000fe200000100ff */
[----:B------:R-:W-:Y:S02]  /*d4d0*/  HADD2.F32 R19, -RZ, R20.H0_H0 ;  /* 0x20000014ff137230 */ /* 0x000fe40000004100 */
[-C--:B------:R-:W-:Y:S01]  /*d4e0*/  HFMA2 R41, R21, R0.reuse.H0_H0, -72, -72 ;  /* 0xd480d48015297431 */ /* 0x080fe20000040000 */
[----:B------:R-:W-:Y:S01]  /*d4f0*/  FFMA.FTZ R21, R10, R28, RZ ;  /* 0x0000001c0a157223 */ /* 0x000fe200000100ff */
[----:B------:R-:W-:Y:S01]  /*d500*/  HADD2.F32 R18, -RZ, R18.H1_H1 ;  /* 0x30000012ff127230 */ /* 0x000fe20000004100 */
[C---:B------:R-:W-:Y:S01]  /*d510*/  FFMA.FTZ R24, R28.reuse, R17, RZ ;  /* 0x000000111c187223 */ /* 0x040fe200000100ff */
[----:B------:R-:W-:Y:S01]  /*d520*/  HADD2.F32 R20, -RZ, R20.H1_H1 ;  /* 0x30000014ff147230 */ /* 0x000fe20000004100 */
[----:B------:R-:W-:Y:S02]  /*d530*/  FFMA.FTZ R28, R28, R19, RZ ;  /* 0x000000131c1c7223 */ /* 0x000fe400000100ff */
        /* <DEDUP_REMOVED lines=38> */
[----:B------:R-:W-:Y:S01]  /*d7a0*/  HADD2 R51, R34, -1032, -1032 ;  /* 0xe408e40822337430 */ /* 0x000fe20000000000 */
[----:B------:R-:W-:Y:S01]  /*d7b0*/  LOP3.LUT R43, R43, 0xf000f0, RZ, 0xc0, !PT ;  /* 0x00f000f02b2b7812 */ /* 0x000fe200078ec0ff */
[----:B------:R-:W-:-:S02]  /*d7c0*/  HADD2 R65, R36, -1032, -1032 ;  /* 0xe408e40824417430 */ /* 0x000fc40000000000 */
[----:B------:R-:W-:Y:S01]  /*d7d0*/  HADD2.F32 R29, -RZ, R12.H0_H0 ;  /* 0x2000000cff1d7230 */ /* 0x000fe20000004100 */
[----:B------:R-:W-:Y:S01]  /*d7e0*/  LOP3.LUT R43, R43, 0x64006400, RZ, 0xfc, !PT ;  /* 0x640064002b2b7812 */ /* 0x000fe200078efcff */
        /* <DEDUP_REMOVED lines=26> */
[----:B------:R-:W-:Y:S02]  /*d990*/  HADD2.F32 R44, -RZ, R51.H1_H1 ;  /* 0x30000033ff2c7230 */ /* 0x000fe40000004100 */
[----:B------:R-:W-:Y:S01]  /*d9a0*/  HADD2.F32 R45, -RZ, R37.H0_H0 ;  /* 0x20000025ff2d7230 */ /* 0x000fe20000004100 */
[----:B------:R-:W-:Y:S01]  /*d9b0*/  FFMA.FTZ R12, R43, R66, R12 ;  /* 0x000000422b0c7223 */ /* 0x000fe2000001000c */
[--C-:B------:R-:W-:Y:S02]  /*d9c0*/  HADD2.F32 R47, -RZ, R38.reuse.H0_H0 ;  /* 0x20000026ff2f7230 */ /* 0x100fe40000004100 */
[----:B------:R-:W-:Y:S01]  /*d9d0*/  HADD2.F32 R51, -RZ, R13.H0_H0 ;  /* 0x2000000dff337230 */ /* 0x000fe20000004100 */
[C---:B------:R-:W-:Y:S01]  /*d9e0*/  FFMA.FTZ R65, R66.reuse, R45, R65 ;  /* 0x0000002d42417223 */ /* 0x040fe20000010041 */
[----:B------:R-:W-:Y:S02]  /*d9f0*/  HADD2.F32 R46, -RZ, R37.H1_H1 ;  /* 0x30000025ff2e7230 */ /* 0x000fe40000004100 */
        /* <DEDUP_REMOVED lines=141> */
[-C--:B------:R-:W-:Y:S02]  /*e2d0*/  FFMA.FTZ R15, R16, R57.reuse, R15 ;  /* 0x00000039100f7223 */ /* 0x080fe4000001000f */
[-C--:B------:R-:W-:Y:S02]  /*e2e0*/  FFMA.FTZ R17, R17, R66.reuse, RZ ;  /* 0x0000004211117223 */ /* 0x080fe400000100ff */
[----:B------:R-:W-:Y:S02]  /*e2f0*/  FFMA.FTZ R19, R19, R66, RZ ;  /* 0x0000004213137223 */ /* 0x000fe400000100ff */
[-C--:B------:R-:W-:Y:S01]  /*e300*/  FFMA.FTZ R10, R14, R57.reuse, R10 ;  /* 0x000000390e0a7223 */ /* 0x080fe2000001000a */
[--C-:B-1----:R-:W-:Y:S01]  /*e310*/  HADD2.F32 R14, -RZ, R13.reuse.H0_H0 ;  /* 0x2000000dff0e7230 */ /* 0x102fe20000004100 */
[----:B------:R-:W-:Y:S01]  /*e320*/  FFMA.FTZ R15, R23, R30, R15 ;  /* 0x0000001e170f7223 */ /* 0x000fe2000001000f */
[----:B------:R-:W-:Y:S01]  /*e330*/  HADD2.F32 R13, -RZ, R13.H1_H1 ;  /* 0x3000000dff0d7230 */ /* 0x000fe20000004100 */
[----:B------:R-:W-:-:S02]  /*e340*/  FFMA.FTZ R17, R18, R57, R17 ;  /* 0x0000003912117223 */ /* 0x000fc40000010011 */
[----:B------:R-:W-:Y:S02]  /*e350*/  FFMA.FTZ R19, R20, R57, R19 ;  /* 0x0000003914137223 */ /* 0x000fe40000010013 */
[-C--:B------:R-:W-:Y:S02]  /*e360*/  FFMA.FTZ R10, R21, R30.reuse, R10 ;  /* 0x0000001e150a7223 */ /* 0x080fe4000001000a */
[-C--:B------:R-:W-:Y:S01]  /*e370*/  FFMA.FTZ R24, R24, R31.reuse, R15 ;  /* 0x0000001f18187223 */ /* 0x080fe2000001000f */
[--C-:B------:R-:W-:Y:S01]  /*e380*/  HADD2.F32 R15, -RZ, R12.reuse.H0_H0 ;  /* 0x2000000cff0f7230 */ /* 0x100fe20000004100 */
[-C--:B------:R-:W-:Y:S01]  /*e390*/  FFMA.FTZ R17, R25, R30.reuse, R17 ;  /* 0x0000001e19117223 */ /* 0x080fe20000010011 */
[----:B------:R-:W-:Y:S01]  /*e3a0*/  HADD2.F32 R12, -RZ, R12.H1_H1 ;  /* 0x3000000cff0c7230 */ /* 0x000fe20000004100 */
[----:B------:R-:W-:Y:S02]  /*e3b0*/  FFMA.FTZ R19, R27, R30, R19 ;  /* 0x0000001e1b137223 */ /* 0x000fe40000010013 */
        /* <DEDUP_REMOVED lines=31> */
.L_x_666:
        /* <DEDUP_REMOVED lines=16> */
[----:B------:R-:W-:Y:S02]  /*e6b0*/  LOP3.LUT R14, R15, 0xf000f, RZ, 0xc0, !PT ;  /* 0x000f000f0f0e7812 */ /* 0x000fe400078ec0ff */
[----:B------:R-:W-:Y:S02]  /*e6c0*/  LOP3.LUT R10, R10, 0x64006400, RZ, 0xfc, !PT ;  /* 0x640064000a0a7812 */ /* 0x000fe400078efcff */
[----:B------:R-:W-:-:S02]  /*e6d0*/  LOP3.LUT R12, R12, 0x64006400, RZ, 0xfc, !PT ;  /* 0x640064000c0c7812 */ /* 0x000fc400078efcff */
        /* <DEDUP_REMOVED lines=14> */
[----:B------:R-:W-:-:S02]  /*e7c0*/  HADD2.F32 R15, -RZ, R17.H0_H0 ;  /* 0x20000011ff0f7230 */ /* 0x000fc40000004100 */
[----:B------:R-:W-:Y:S02]  /*e7d0*/  HADD2.F32 R16, -RZ, R17.H1_H1 ;  /* 0x30000011ff107230 */ /* 0x000fe40000004100 */
[----:B------:R-:W-:Y:S01]  /*e7e0*/  HADD2.F32 R17, -RZ, R18.H0_H0 ;  /* 0x20000012ff117230 */ /* 0x000fe20000004100 */
[----:B------:R-:W-:Y:S01]  /*e7f0*/  FFMA.FTZ R22, R28, R15, RZ ;  /* 0x0000000f1c167223 */ /* 0x000fe200000100ff */
        /* <DEDUP_REMOVED lines=18> */
[-C--:B------:R-:W-:Y:S02]  /*e920*/  HFMA2 R28, R27, R0.reuse.H0_H0, -72, -72 ;  /* 0xd480d4801b1c7431 */ /* 0x080fe40000040000 */
        /* <DEDUP_REMOVED lines=251> */
.L_x_667:
        /* <DEDUP_REMOVED lines=83> */
[----:B------:R-:W-:-:S02]  /*fe10*/  HADD2 R49, R27, -1032, -1032 ;  /* 0xe408e4081b317430 */ /* 0x000fc40000000000 */
[----:B------:R-:W-:Y:S02]  /*fe20*/  HADD2 R57, R28, -1032, -1032 ;  /* 0xe408e4081c397430 */ /* 0x000fe40000000000 */
[----:B------:R-:W-:Y:S02]  /*fe30*/  HADD2 R65, R29, -1032, -1032 ;  /* 0xe408e4081d417430 */ /* 0x000fe40000000000 */
[--C-:B------:R-:W-:Y:S02]  /*fe40*/  HADD2.F32 R26, -RZ, R4.reuse.H0_H0 ;  /* 0x20000004ff1a7230 */ /* 0x100fe40000004100 */
        /* <DEDUP_REMOVED lines=13> */
[----:B------:R-:W-:Y:S01]  /*ff20*/  FFMA.FTZ R49, R42, R31, R44 ;  /* 0x0000001f2a317223 */ /* 0x000fe2000001002c */
[----:B------:R-:W-:Y:S01]  /*ff30*/  LOP3.LUT R5, R4, 0x64006400, RZ, 0xfc, !PT ;  /* 0x6400640004057812 */ /* 0x000fe200078efcff */
        /* <DEDUP_REMOVED lines=9> */
[----:B------:R-:W-:Y:S01]  /*ffd0*/  FFMA.FTZ R57, R42, R35, R56 ;  /* 0x000000232a397223 */ /* 0x000fe20000010038 */
[----:B------:R-:W-:-:S02]  /*ffe0*/  HFMA2 R44, R41, R0.H0_H0, -72, -72 ;  /* 0xd480d480292c7431 */ /* 0x000fc40000040000 */
[----:B------:R-:W-:Y:S02]  /*fff0*/  HFMA2 R0, R5, R0.H0_H0, -72, -72 ;  /* 0xd480d48005007431 */ /* 0x000fe40000040000 */
[----:B------:R-:W-:Y:S02]  /*10000*/  HADD2.F32 R36, -RZ, R40.H0_H0 ;  /* 0x20000028ff247230 */ /* 0x000fe40000004100 */
[----:B------:R-:W-:Y:S02]  /*10010*/  HADD2.F32 R41, -RZ, R4.H0_H0 ;  /* 0x20000004ff297230 */ /* 0x000fe40000004100 */
[----:B------:R-:W-:Y:S02]  /*10020*/  HADD2.F32 R39, -RZ, R40.H1_H1 ;  /* 0x30000028ff277230 */ /* 0x000fe40000004100 */
[----:B------:R-:W-:Y:S01]  /*10030*/  HADD2.F32 R42, -RZ, R4.H1_H1 ;  /* 0x30000004ff2a7230 */ /* 0x000fe20000004100 */
[----:B------:R-:W-:Y:S01]  /*10040*/  FFMA.FTZ R4, R36, R46, R45 ;  /* 0x0000002e24047223 */ /* 0x000fe2000001002d */
[----:B------:R-:W-:Y:S01]  /*10050*/  HADD2.F32 R43, -RZ, R44.H0_H0 ;  /* 0x2000002cff2b7230 */ /* 0x000fe20000004100 */
[C---:B------:R-:W-:Y:S01]  /*10060*/  FFMA.FTZ R49, R46.reuse, R41, R49 ;  /* 0x000000292e317223 */ /* 0x040fe20000010031 */
[----:B------:R-:W-:Y:S01]  /*10070*/  HADD2.F32 R40, -RZ, R0.H0_H0 ;  /* 0x20000000ff287230 */ /* 0x000fe20000004100 */
        /* <DEDUP_REMOVED lines=187> */
.L_x_664:
[----:B------:R-:W-:Y:S01]  /*10c30*/  IADD3 R64, R64, 0x20, RZ ;  /* 0x0000002040407810 */ /* 0x000fe20007ffe0ff */
[----:B------:R-:W-:Y:S01]  /*10c40*/  IMAD.MOV.U32 R5, RZ, RZ, c[0x0][0x18c] ;  /* 0x00006300ff057624 */ /* 0x000fe200078e00ff */
[----:B------:R-:W-:Y:S02]  /*10c50*/  UIADD3 UR4, UR4, 0x40, URZ ;  /* 0x0000004004047890 */ /* 0x000fe4000fffe03f */
[C---:B------:R-:W-:Y:S01]  /*10c60*/  ISETP.GE.AND P0, PT, R64.reuse, c[0x0][0x1b4], PT ;  /* 0x00006d0040007a0c */ /* 0x040fe20003f06270 */
[----:B------:R-:W-:Y:S01]  /*10c70*/  IMAD.WIDE R2, R5, 0x10, R2 ;  /* 0x0000001005027825 */ /* 0x000fe200078e0202 */
[----:B------:R-:W-:-:S13]  /*10c80*/  ISETP.LT.AND P2, PT, R64, R63, PT ;  /* 0x0000003f4000720c */ /* 0x000fda0003f41270 */
[----:B------:R-:W-:Y:S05]  /*10c90*/  @!P0 BRA P2, `(.L_x_668) ;  /* 0xffffb28000008947 */ /* 0x000fea000103ffff */
.L_x_663:
[----:B------:R-:W-:-:S04]  /*10ca0*/  ISETP.GE.AND P0, PT, R64, R63, PT ;  /* 0x0000003f4000720c */ /* 0x000fc80003f06270 */
[----:B------:R-:W-:-:S13]  /*10cb0*/  ISETP.GE.OR P0, PT, R64, c[0x0][0x1b8], P0 ;  /* 0x00006e0040007a0c */ /* 0x000fda0000706670 */
[----:B------:R-:W-:Y:S05]  /*10cc0*/  @P0 BRA `(.L_x_669) ;  /* 0x0000227000000947 */ /* 0x000fea0003800000 */
.L_x_671:
[----:B------:R-:W-:Y:S01]  /*10cd0*/  IMAD.MOV.U32 R46, RZ, RZ, c[0x0][0x18c] ;  /* 0x00006300ff2e7624 */ /* 0x000fe200078e00ff */
[----:B-----5:R0:W5:Y:S03]  /*10ce0*/  LDG.E.128.CONSTANT R68, [R2.64] ;  /* 0x0000000602447981 */ /* 0x020166000c1e9d00 */
[----:B------:R-:W-:-:S05]  /*10cf0*/  IMAD.WIDE R4, R46, 0x4, R2 ;  /* 0x000000042e047825 */ /* 0x000fca00078e0202 */
[----:B------:R0:W5:Y:S01]  /*10d00*/  LDG.E.128.CONSTANT R8, [R4.64] ;  /* 0x0000000604087981 */ /* 0x000162000c1e9d00 */
[----:B------:R-:W-:Y:S01]  /*10d10*/  IMAD.WIDE R98, R46, 0x4, R4 ;  /* 0x000000042e627825 */ /* 0x000fe200078e0204 */
[----:B------:R-:W-:Y:S05]  /*10d20*/  @!P1 BRA `(.L_x_670) ;  /* 0x000021b000009947 */ /* 0x000fea0003800000 */
[----:B0-----:R-:W2:Y:S01]  /*10d30*/  LDG.E.128.CONSTANT R4, [R98.64] ;  /* 0x0000000662047981 */ /* 0x001ea2000c1e9d00 */
[----:B-----5:R-:W-:Y:S01]  /*10d40*/  SHF.R.U32.HI R17, RZ, 0xf, R68 ;  /* 0x0000000fff117819 */ /* 0x020fe20000011644 */
[----:B------:R-:W-:Y:S01]  /*10d50*/  IMAD.MOV.U32 R13, RZ, RZ, 0x3000 ;  /* 0x00003000ff0d7424 */ /* 0x000fe200078e00ff */
[----:B------:R-:W-:Y:S01]  /*10d60*/  SHF.R.U32.HI R19, RZ, 0xf, R69 ;  /* 0x0000000fff137819 */ /* 0x000fe20000011645 */
[----:B------:R-:W0:Y:S01]  /*10d70*/  LDS.128 R36, [UR4] ;  /* 0x00000004ff247984 */ /* 0x000e220008000c00 */
[--C-:B------:R-:W-:Y:S01]  /*10d80*/  SHF.R.U32.HI R20, RZ, 0xe, R8.reuse ;  /* 0x0000000eff147819 */ /* 0x100fe20000011608 */
[----:B------:R-:W-:Y:S01]  /*10d90*/  IMAD.MOV.U32 R0, RZ, RZ, 0x2400 ;  /* 0x00002400ff007424 */ /* 0x000fe200078e00ff */
[----:B------:R-:W-:Y:S02]  /*10da0*/  LOP3.LUT R3, R8, 0x380038, RZ, 0xc0, !PT ;  /* 0x0038003808037812 */ /* 0x000fe400078ec0ff */
[----:B------:R-:W-:-:S02]  /*10db0*/  SHF.R.U32.HI R82, RZ, 0x6, R8 ;  /* 0x00000006ff527819 */ /* 0x000fc40000011608 */
[----:B------:R-:W-:Y:S02]  /*10dc0*/  LOP3.LUT R74, R8, 0x70007, RZ, 0xc0, !PT ;  /* 0x00070007084a7812 */ /* 0x000fe400078ec0ff */
[----:B------:R-:W-:Y:S02]  /*10dd0*/  SHF.R.U32.HI R21, RZ, 0xf, R70 ;  /* 0x0000000fff157819 */ /* 0x000fe40000011646 */
[----:B------:R-:W-:Y:S02]  /*10de0*/  SHF.R.U32.HI R8, RZ, 0xe, R9 ;  /* 0x0000000eff087819 */ /* 0x000fe40000011609 */
[----:B------:R-:W-:Y:S02]  /*10df0*/  LOP3.LUT R17, R17, 0x10001, RZ, 0xc0, !PT ;  /* 0x0001000111117812 */ /* 0x000fe400078ec0ff */
[----:B------:R-:W-:Y:S02]  /*10e00*/  LOP3.LUT R19, R19, 0x10001, RZ, 0xc0, !PT ;  /* 0x0001000113137812 */ /* 0x000fe400078ec0ff */
[----:B------:R-:W-:-:S02]  /*10e10*/  LOP3.LUT R2, R68, 0x380038, RZ, 0xc0, !PT ;  /* 0x0038003844027812 */ /* 0x000fc400078ec0ff */
[----:B------:R-:W-:Y:S02]  /*10e20*/  LOP3.LUT R14, R9, 0x380038, RZ, 0xc0, !PT ;  /* 0x00380038090e7812 */ /* 0x000fe400078ec0ff */
[--C-:B------:R-:W-:Y:S02]  /*10e30*/  SHF.R.U32.HI R22, RZ, 0xe, R10.reuse ;  /* 0x0000000eff167819 */ /* 0x100fe4000001160a */
[C---:B------:R-:W-:Y:S02]  /*10e40*/  LOP3.LUT R16, R10.reuse, 0x380038, RZ, 0xc0, !PT ;  /* 0x003800380a107812 */ /* 0x040fe400078ec0ff */
[----:B------:R-:W-:Y:S02]  /*10e50*/  SHF.R.U32.HI R86, RZ, 0x6, R10 ;  /* 0x00000006ff567819 */ /* 0x000fe4000001160a */
[----:B------:R-:W-:Y:S02]  /*10e60*/  LOP3.LUT R78, R10, 0x70007, RZ, 0xc0, !PT ;  /* 0x000700070a4e7812 */ /* 0x000fe400078ec0ff */
[----:B------:R-:W-:-:S02]  /*10e70*/  LOP3.LUT R21, R21, 0x10001, RZ, 0xc0, !PT ;  /* 0x0001000115157812 */ /* 0x000fc400078ec0ff */
[----:B------:R-:W-:Y:S02]  /*10e80*/  LOP3.LUT R20, R17, 0x20002, R20, 0xf8, !PT ;  /* 0x0002000211147812 */ /* 0x000fe400078ef814 */
[----:B------:R-:W-:Y:S02]  /*10e90*/  LOP3.LUT R19, R19, 0x20002, R8, 0xf8, !PT ;  /* 0x0002000213137812 */ /* 0x000fe400078ef808 */
[----:B------:R-:W-:Y:S02]  /*10ea0*/  SHF.R.U32.HI R23, RZ, 0xf, R71 ;  /* 0x0000000fff177819 */ /* 0x000fe40000011647 */
[----:B------:R-:W-:Y:S02]  /*10eb0*/  LOP3.LUT R10, R11, 0x380038, RZ, 0xc0, !PT ;  /* 0x003800380b0a7812 */ /* 0x000fe400078ec0ff */
[----:B------:R-:W-:Y:S02]  /*10ec0*/  SHF.R.U32.HI R88, RZ, 0x6, R11 ;  /* 0x00000006ff587819 */ /* 0x000fe4000001160b */
[----:B------:R-:W-:-:S02]  /*10ed0*/  SHF.R.U32.HI R32, RZ, 0x6, R68 ;  /* 0x00000006ff207819 */ /* 0x000fc40000011644 */
[----:B------:R-:W-:Y:S02]  /*10ee0*/  SHF.R.U32.HI R34, RZ, 0x6, R70 ;  /* 0x00000006ff227819 */ /* 0x000fe40000011646 */
[----:B------:R-:W-:Y:S02]  /*10ef0*/  SHF.R.U32.HI R84, RZ, 0x6, R9 ;  /* 0x00000006ff547819 */ /* 0x000fe40000011609 */
[----:B------:R-:W-:Y:S02]  /*10f00*/  LOP3.LUT R76, R9, 0x70007, RZ, 0xc0, !PT ;  /* 0x00070007094c7812 */ /* 0x000fe400078ec0ff */
[----:B------:R-:W-:Y:S02]  /*10f10*/  LOP3.LUT R2, R2, 0x64006400, RZ, 0xfc, !PT ;  /* 0x6400640002027812 */ /* 0x000fe400078efcff */
[----:B------:R-:W-:Y:S02]  /*10f20*/  LOP3.LUT R14, R14, 0x64006400, RZ, 0xfc, !PT ;  /* 0x640064000e0e7812 */ /* 0x000fe400078efcff */
[----:B------:R-:W-:Y:S01]  /*10f30*/  LOP3.LUT R22, R21, 0x20002, R22, 0xf8, !PT ;  /* 0x0002000215167812 */ /* 0x000fe200078ef816 */
[-C--:B------:R-:W-:Y:S01]  /*10f40*/  HFMA2 R72, R2, R13.reuse.H0_H0, -132, -132 ;  /* 0xd820d82002487431 */ /* 0x080fe2000004000d */
[----:B------:R-:W-:Y:S01]  /*10f50*/  LOP3.LUT R12, R69, 0x380038, RZ, 0xc0, !PT ;  /* 0x00380038450c7812 */ /* 0x000fe200078ec0ff */
[----:B------:R-:W-:Y:S01]  /*10f60*/  HFMA2 R49, R14, R13.H0_H0, -132, -132 ;  /* 0xd820d8200e317431 */ /* 0x000fe2000004000d */
[----:B------:R-:W-:-:S02]  /*10f70*/  LOP3.LUT R18, R71, 0x380038, RZ, 0xc0, !PT ;  /* 0x0038003847127812 */ /* 0x000fc400078ec0ff */
[----:B------:R-:W-:Y:S02]  /*10f80*/  SHF.R.U32.HI R24, RZ, 0xe, R11 ;  /* 0x0000000eff187819 */ /* 0x000fe4000001160b */
[----:B------:R-:W-:Y:S02]  /*10f90*/  LOP3.LUT R23, R23, 0x10001, RZ, 0xc0, !PT ;  /* 0x0001000117177812 */ /* 0x000fe400078ec0ff */
[----:B------:R-:W-:Y:S02]  /*10fa0*/  LOP3.LUT R15, R70, 0x380038, RZ, 0xc0, !PT ;  /* 0x00380038460f7812 */ /* 0x000fe400078ec0ff */
[----:B------:R-:W-:Y:S02]  /*10fb0*/  SHF.R.U32.HI R33, RZ, 0x6, R69 ;  /* 0x00000006ff217819 */ /* 0x000fe40000011645 */
[----:B------:R-:W-:Y:S02]  /*10fc0*/  SHF.R.U32.HI R35, RZ, 0x6, R71 ;  /* 0x00000006ff237819 */ /* 0x000fe40000011647 */
[----:B------:R-:W-:-:S02]  /*10fd0*/  LOP3.LUT R65, R68, 0x70007, RZ, 0xc0, !PT ;  /* 0x0007000744417812 */ /* 0x000fc400078ec0ff */
[----:B------:R-:W-:Y:S02]  /*10fe0*/  LOP3.LUT R23, R23, 0x20002, R24, 0xf8, !PT ;  /* 0x0002000217177812 */ /* 0x000fe400078ef818 */
[----:B------:R-:W-:Y:S02]  /*10ff0*/  LOP3.LUT R12, R12, 0x64006400, RZ, 0xfc, !PT ;  /* 0x640064000c0c7812 */ /* 0x000fe400078efcff */
[----:B------:R-:W-:Y:S02]  /*11000*/  LOP3.LUT R16, R16, 0x64006400, RZ, 0xfc, !PT ;  /* 0x6400640010107812 */ /* 0x000fe400078efcff */
        /* <DEDUP_REMOVED lines=14> */
[----:B------:R-:W-:Y:S01]  /*110f0*/  LOP3.LUT R71, R71, 0x70007, RZ, 0xc0, !PT ;  /* 0x0007000747477812 */ /* 0x000fe200078ec0ff */
[----:B------:R-:W-:Y:S01]  /*11100*/  HADD2 R77, R65, -1028, -1028 ;  /* 0xe404e404414d7430 */ /* 0x000fe20000000000 */
[----:B------:R-:W-:Y:S02]  /*11110*/  LOP3.LUT R69, R69, 0x64006400, RZ, 0xfc, !PT ;  /* 0x6400640045457812 */ /* 0x000fe400078efcff */
[----:B------:R-:W-:Y:S02]  /*11120*/  LOP3.LUT R71, R71, 0x64006400, RZ, 0xfc, !PT ;  /* 0x6400640047477812 */ /* 0x000fe400078efcff */
[----:B------:R-:W-:Y:S01]  /*11130*/  LOP3.LUT R74, R74, 0x64006400, RZ, 0xfc, !PT ;  /* 0x640064004a4a7812 */ /* 0x000fe200078efcff */
[----:B0-----:R-:W-:Y:S01]  /*11140*/  HFMA2.MMA R65, R77, R36, RZ ;  /* 0x000000244d417235 */ /* 0x001fe200000000ff */
[----:B------:R-:W-:Y:S01]  /*11150*/  LOP3.LUT R76, R76, 0x64006400, RZ, 0xfc, !PT ;  /* 0x640064004c4c7812 */ /* 0x000fe200078efcff */
[----:B------:R-:W-:Y:S01]  /*11160*/  HADD2 R71, R71, -1028, -1028 ;  /* 0xe404e40447477430 */ /* 0x000fe20000000000 */
[----:B------:R-:W-:-:S02]  /*11170*/  ISETP.GE.AND P0, PT, R62, 0x2, PT ;  /* 0x000000023e00780c */ /* 0x000fc40003f06270 */
[----:B------:R-:W-:Y:S01]  /*11180*/  PRMT R61, R61, 0x5410, R60 ;  /* 0x000054103d3d7816 */ /* 0x000fe2000000003c */
[----:B------:R-:W-:Y:S01]  /*11190*/  HFMA2 R79, R71, R36, RZ.H0_H0 ;  /* 0x00000024474f7231 */ /* 0x000fe200000400ff */
[----:B------:R-:W-:Y:S02]  /*111a0*/  PRMT R59, R59, 0x5410, R58 ;  /* 0x000054103b3b7816 */ /* 0x000fe4000000003a */
[--C-:B--2---:R-:W-:Y:S02]  /*111b0*/  SHF.R.U32.HI R41, RZ, 0xd, R4.reuse ;  /* 0x0000000dff297819 */ /* 0x104fe40000011604 */
[----:B------:R-:W-:Y:S02]  /*111c0*/  SHF.R.U32.HI R42, RZ, 0xd, R5 ;  /* 0x0000000dff2a7819 */ /* 0x000fe40000011605 */
[----:B------:R-:W-:Y:S02]  /*111d0*/  LOP3.LUT R8, R4, 0x380038, RZ, 0xc0, !PT ;  /* 0x0038003804087812 */ /* 0x000fe400078ec0ff */
[----:B------:R-:W-:-:S02]  /*111e0*/  SHF.R.U32.HI R40, RZ, 0x6, R4 ;  /* 0x00000006ff287819 */ /* 0x000fc40000011604 */
[----:B------:R-:W-:Y:S02]  /*111f0*/  LOP3.LUT R81, R4, 0x70007, RZ, 0xc0, !PT ;  /* 0x0007000704517812 */ /* 0x000fe400078ec0ff */
[C---:B------:R-:W-:Y:S02]  /*11200*/  LOP3.LUT R9, R5.reuse, 0x380038, RZ, 0xc0, !PT ;  /* 0x0038003805097812 */ /* 0x040fe400078ec0ff */
[----:B------:R-:W-:Y:S02]  /*11210*/  SHF.R.U32.HI R89, RZ, 0x6, R5 ;  /* 0x00000006ff597819 */ /* 0x000fe40000011605 */
[----:B------:R-:W-:Y:S02]  /*11220*/  LOP3.LUT R83, R5, 0x70007, RZ, 0xc0, !PT ;  /* 0x0007000705537812 */ /* 0x000fe400078ec0ff */
[----:B------:R-:W-:Y:S02]  /*11230*/  LOP3.LUT R41, R20, 0x40004, R41, 0xf8, !PT ;  /* 0x0004000414297812 */ /* 0x000fe400078ef829 */
        /* <DEDUP_REMOVED lines=8> */
[----:B------:R-:W-:Y:S02]  /*112c0*/  LOP3.LUT R20, R10, 0x64006400, RZ, 0xfc, !PT ;  /* 0x640064000a147812 */ /* 0x000fe400078efcff */
[----:B------:R-:W-:Y:S02]  /*112d0*/  LOP3.LUT R19, R88, 0x380038, RZ, 0xc0, !PT ;  /* 0x0038003858137812 */ /* 0x000fe400078ec0ff */
[----:B------:R-:W-:Y:S01]  /*112e0*/  LOP3.LUT R3, R32, 0x380038, RZ, 0xc0, !PT ;  /* 0x0038003820037812 */ /* 0x000fe200078ec0ff */
[----:B------:R-:W-:Y:S01]  /*112f0*/  HFMA2 R45, R20, R13.H0_H0, -132, -132 ;  /* 0xd820d820142d7431 */ /* 0x000fe2000004000d */
[----:B------:R-:W-:Y:S02]  /*11300*/  LOP3.LUT R7, R84, 0x380038, RZ, 0xc0, !PT ;  /* 0x0038003854077812 */ /* 0x000fe400078ec0ff */
[----:B------:R-:W-:Y:S02]  /*11310*/  LOP3.LUT R10, R34, 0x380038, RZ, 0xc0, !PT ;  /* 0x00380038220a7812 */ /* 0x000fe400078ec0ff */
[----:B------:R-:W-:-:S02]  /*11320*/  SHF.R.U32.HI R91, RZ, 0x6, R6 ;  /* 0x00000006ff5b7819 */ /* 0x000fc40000011606 */
[----:B------:R-:W-:Y:S02]  /*11330*/  LOP3.LUT R2, R5, 0x64006400, RZ, 0xfc, !PT ;  /* 0x6400640005027812 */ /* 0x000fe400078efcff */
[----:B------:R-:W-:Y:S02]  /*11340*/  LOP3.LUT R14, R19, 0x64006400, RZ, 0xfc, !PT ;  /* 0x64006400130e7812 */ /* 0x000fe400078efcff */
[----:B------:R-:W-:Y:S01]  /*11350*/  SHF.R.U32.HI R43, RZ, 0xd, R6 ;  /* 0x0000000dff2b7819 */ /* 0x000fe20000011606 */
[----:B------:R-:W-:Y:S01]  /*11360*/  HFMA2 R27, R2, R13.H0_H0, -132, -132 ;  /* 0xd820d820021b7431 */ /* 0x000fe2000004000d */
[C---:B------:R-:W-:Y:S02]  /*11370*/  LOP3.LUT R17, R6.reuse, 0x380038, RZ, 0xc0, !PT ;  /* 0x0038003806117812 */ /* 0x040fe400078ec0ff */
        /* <DEDUP_REMOVED lines=31> */
[----:B------:R-:W-:Y:S01]  /*11570*/  LOP3.LUT R90, R23, 0x40004, R90, 0xf8, !PT ;  /* 0x00040004175a7812 */ /* 0x000fe200078ef85a */
        /* <DEDUP_REMOVED lines=67> */
[----:B------:R-:W1:Y:S01]  /*119b0*/  LDS.128 R32, [UR4+0x20] ;  /* 0x00002004ff207984 */ /* 0x000e620008000c00 */
        /* <DEDUP_REMOVED lines=9> */
[----:B------:R-:W-:Y:S01]  /*11a50*/  HADD2 R80, R74, -1028, -1028 ;  /* 0xe404e4044a507430 */ /* 0x000fe20000000000 */
[-C--:B0-----:R-:W-:Y:S01]  /*11a60*/  HFMA2.MMA R38, R12, R28.reuse, R38 ;  /* 0x0000001c0c267235 */ /* 0x081fe20000000026 */
[----:B------:R-:W-:Y:S01]  /*11a70*/  HADD2 R78, R76, -1028, -1028 ;  /* 0xe404e4044c4e7430 */ /* 0x000fe20000000000 */
[----:B------:R-:W-:Y:S01]  /*11a80*/  HFMA2.MMA R94, R8, R28, R94 ;  /* 0x0000001c085e7235 */ /* 0x000fe2000000005e */
[----:B------:R-:W-:Y:S01]  /*11a90*/  HADD2 R76, R36, -1028, -1028 ;  /* 0xe404e404244c7430 */ /* 0x000fe20000000000 */
[----:B------:R-:W-:Y:S01]  /*11aa0*/  LOP3.LUT R81, R81, 0x64006400, RZ, 0xfc, !PT ;  /* 0x6400640051517812 */ /* 0x000fe200078efcff */
[----:B------:R-:W-:Y:S01]  /*11ab0*/  HFMA2 R93, R26, R39, R93 ;  /* 0x000000271a5d7231 */ /* 0x000fe2000000005d */
[-C--:B------:R-:W-:Y:S01]  /*11ac0*/  HFMA2.MMA R38, R80, R29.reuse, R38 ;  /* 0x0000001d50267235 */ /* 0x080fe20000000026 */
[-C--:B------:R-:W-:Y:S01]  /*11ad0*/  HFMA2 R95, R6, R28.reuse, R95 ;  /* 0x0000001c065f7231 */ /* 0x080fe2000000005f */
[----:B------:R-:W-:Y:S01]  /*11ae0*/  LOP3.LUT R83, R83, 0x64006400, RZ, 0xfc, !PT ;  /* 0x6400640053537812 */ /* 0x000fe200078efcff */
[----:B------:R-:W-:Y:S01]  /*11af0*/  HFMA2 R39, R10, R28, R93 ;  /* 0x0000001c0a277231 */ /* 0x000fe2000000005d */
[----:B------:R-:W-:Y:S01]  /*11b00*/  HFMA2.MMA R28, R76, R29, R94 ;  /* 0x0000001d4c1c7235 */ /* 0x000fe2000000005e */
[----:B------:R-:W-:Y:S01]  /*11b10*/  HADD2 R74, R37, -1028, -1028 ;  /* 0xe404e404254a7430 */ /* 0x000fe20000000000 */
[-C--:B------:R-:W-:Y:S01]  /*11b20*/  HFMA2.MMA R93, R51, R30.reuse, R38 ;  /* 0x0000001e335d7235 */ /* 0x080fe20000000026 */
[-C--:B------:R-:W-:Y:S01]  /*11b30*/  HFMA2 R39, R78, R29.reuse, R39 ;  /* 0x0000001d4e277231 */ /* 0x080fe20000000027 */
[----:B------:R-:W-:Y:S01]  /*11b40*/  LOP3.LUT R85, R85, 0x64006400, RZ, 0xfc, !PT ;  /* 0x6400640055557812 */ /* 0x000fe200078efcff */
        /* <DEDUP_REMOVED lines=41> */
[----:B------:R-:W-:Y:S01]  /*11de0*/  HADD2 R95, R40, -1028, -1028 ;  /* 0xe404e404285f7430 */ /* 0x000fe20000000000 */
[----:B------:R-:W-:Y:S01]  /*11df0*/  HFMA2.MMA R28, R20, R35, R93 ;  /* 0x00000023141c7235 */ /* 0x000fe2000000005d */
[----:B------:R-:W-:Y:S01]  /*11e00*/  HFMA2 R30, R85, R34, R30 ;  /* 0x00000022551e7231 */ /* 0x000fe2000000001e */
[----:B------:R-:W-:Y:S01]  /*11e10*/  LOP3.LUT R41, R41, 0x64006400, RZ, 0xfc, !PT ;  /* 0x6400640029297812 */ /* 0x000fe200078efcff */
[-C--:B------:R-:W-:Y:S01]  /*11e20*/  HFMA2 R94, R19, R35.reuse, R94 ;  /* 0x00000023135e7231 */ /* 0x080fe2000000005e */
[-C--:B0-----:R-:W-:Y:S01]  /*11e30*/  HFMA2.MMA R29, R91, R36.reuse, R29 ;  /* 0x000000245b1d7235 */ /* 0x081fe2000000001d */
[----:B------:R-:W-:Y:S01]  /*11e40*/  HADD2 R93, R89, -1028, -1028 ;  /* 0xe404e404595d7430 */ /* 0x000fe20000000000 */
[----:B------:R-:W-:Y:S01]  /*11e50*/  HFMA2.MMA R28, R95, R36, R28 ;  /* 0x000000245f1c7235 */ /* 0x000fe2000000001c */
[----:B------:R-:W-:Y:S01]  /*11e60*/  HFMA2 R30, R17, R35, R30 ;  /* 0x00000023111e7231 */ /* 0x000fe2000000001e */
[----:B------:R-:W-:Y:S01]  /*11e70*/  LOP3.LUT R43, R43, 0x64006400, RZ, 0xfc, !PT ;  /* 0x640064002b2b7812 */ /* 0x000fe200078efcff */
        /* <DEDUP_REMOVED lines=12> */
[----:B------:R-:W-:-:S02]  /*11f40*/  HFMA2 R36, R13, R37, R36 ;  /* 0x000000250d247231 */ /* 0x000fc40000000024 */
[-C--:B------:R-:W-:Y:S01]  /*11f50*/  HFMA2 R29, R3, R38.reuse, R94 ;  /* 0x00000026031d7231 */ /* 0x080fe2000000005e */
[-C--:B------:R-:W-:Y:S01]  /*11f60*/  HFMA2.MMA R28, R96, R39.reuse, R28 ;  /* 0x00000027601c7235 */ /* 0x080fe2000000001c */
[----:B------:R-:W-:Y:S01]  /*11f70*/  HADD2 R94, R42, -1028, -1028 ;  /* 0xe404e4042a5e7430 */ /* 0x000fe20000000000 */
[----:B------:R-:W-:Y:S01]  /*11f80*/  HFMA2.MMA R30, R92, R39, R30 ;  /* 0x000000275c1e7235 */ /* 0x000fe2000000001e */
        /* <DEDUP_REMOVED lines=245> */
.L_x_670:
[----:B------:R-:W-:Y:S01]  /*12ee0*/  IADD3 R64, R64, 0x20, RZ ;  /* 0x0000002040407810 */ /* 0x000fe20007ffe0ff */
[----:B------:R-:W-:Y:S01]  /*12ef0*/  UIADD3 UR4, UR4, 0x40, URZ ;  /* 0x0000004004047890 */ /* 0x000fe2000fffe03f */
[----:B0-----:R-:W-:Y:S02]  /*12f00*/  IMAD.WIDE R2, R46, 0x4, R98 ;  /* 0x000000042e027825 */ /* 0x001fe400078e0262 */
[C---:B------:R-:W-:Y:S02]  /*12f10*/  ISETP.GE.AND P0, PT, R64.reuse, c[0x0][0x1b8], PT ;  /* 0x00006e0040007a0c */ /* 0x040fe40003f06270 */
[----:B------:R-:W-:-:S13]  /*12f20*/  ISETP.LT.AND P2, PT, R64, R63, PT ;  /* 0x0000003f4000720c */ /* 0x000fda0003f41270 */
[----:B------:R-:W-:Y:S05]  /*12f30*/  @!P0 BRA P2, `(.L_x_671) ;  /* 0xffffdd9000008947 */ /* 0x000fea000103ffff */
.L_x_669:
[----:B------:R-:W-:-:S04]  /*12f40*/  ISETP.GE.AND P0, PT, R64, R63, PT ;  /* 0x0000003f4000720c */ /* 0x000fc80003f06270 */
[----:B------:R-:W-:-:S13]  /*12f50*/  ISETP.GE.OR P0, PT, R64, c[0x0][0x1bc], P0 ;  /* 0x00006f0040007a0c */ /* 0x000fda0000706670 */
[----:B------:R-:W-:Y:S05]  /*12f60*/  @P0 BRA `(.L_x_672) ;  /* 0x0000127000000947 */ /* 0x000fea0003800000 */
[----:B-----5:R-:W-:-:S05]  /*12f70*/  IMAD.MOV.U32 R13, RZ, RZ, c[0x0][0x18c] ;  /* 0x00006300ff0d7624 */ /* 0x020fca00078e00ff */
[----:B------:R-:W-:-:S04]  /*12f80*/  SHF.R.S32.HI R0, RZ, 0x1f, R13 ;  /* 0x0000001fff007819 */ /* 0x000fc8000001140d */
[----:B------:R-:W-:Y:S02]  /*12f90*/  SHF.L.U64.HI R15, R13, 0x2, R0 ;  /* 0x000000020d0f7819 */ /* 0x000fe40000010200 */
.L_x_674:
[----:B------:R-:W-:Y:S05]  /*12fa0*/  @!P1 BRA `(.L_x_673) ;  /* 0x000011c000009947 */ /* 0x000fea0003800000 */
[----:B------:R-:W-:Y:S02]  /*12fb0*/  IMAD.MOV.U32 R4, RZ, RZ, R2 ;  /* 0x000000ffff047224 */ /* 0x000fe400078e0002 */
[----:B------:R-:W-:-:S06]  /*12fc0*/  IMAD.MOV.U32 R5, RZ, RZ, R3 ;  /* 0x000000ffff057224 */ /* 0x000fcc00078e0003 */
[----:B------:R-:W2:Y:S01]  /*12fd0*/  LDG.E.128.CONSTANT R4, [R4.64] ;  /* 0x0000000604047981 */ /* 0x000ea2000c1e9d00 */
[----:B------:R-:W-:Y:S01]  /*12fe0*/  IMAD.MOV.U32 R22, RZ, RZ, 0x3400 ;  /* 0x00003400ff167424 */ /* 0x000fe200078e00ff */
[----:B------:R-:W-:Y:S01]  /*12ff0*/  ISETP.GE.AND P0, PT, R62, 0x2, PT ;  /* 0x000000023e00780c */ /* 0x000fe20003f06270 */
[----:B------:R-:W-:Y:S01]  /*13000*/  IMAD.MOV.U32 R37, RZ, RZ, 0x2c00 ;  /* 0x00002c00ff257424 */ /* 0x000fe200078e00ff */
[----:B------:R-:W-:Y:S01]  /*13010*/  PRMT R61, R61, 0x5410, R60 ;  /* 0x000054103d3d7816 */ /* 0x000fe2000000003c */
[----:B------:R-:W-:Y:S01]  /*13020*/  IMAD.MOV.U32 R47, RZ, RZ, 0x2400 ;  /* 0x00002400ff2f7424 */ /* 0x000fe200078e00ff */
[----:B------:R-:W-:Y:S02]  /*13030*/  PRMT R22, R22, 0x5410, R22 ;  /* 0x0000541016167816 */ /* 0x000fe40000000016 */
[----:B------:R-:W-:Y:S02]  /*13040*/  PRMT R59, R59, 0x5410, R58 ;  /* 0x000054103b3b7816 */ /* 0x000fe4000000003a */
[----:B------:R-:W-:-:S02]  /*13050*/  PRMT R47, R47, 0x5410, R47 ;  /* 0x000054102f2f7816 */ /* 0x000fc4000000002f */
[C---:B--2---:R-:W-:Y:S02]  /*13060*/  LOP3.LUT R0, R4.reuse, 0xc000c, RZ, 0xc0, !PT ;  /* 0x000c000c04007812 */ /* 0x044fe400078ec0ff */
        /* <DEDUP_REMOVED lines=11> */
[C---:B------:R-:W-:Y:S02]  /*13120*/  LOP3.LUT R10, R6.reuse, 0x300030, RZ, 0xc0, !PT ;  /* 0x00300030060a7812 */ /* 0x040fe400078ec0ff */
[C---:B------:R-:W-:Y:S02]  /*13130*/  LOP3.LUT R40, R6.reuse, 0xc000c0, RZ, 0xc0, !PT ;  /* 0x00c000c006287812 */ /* 0x040fe400078ec0ff */
[----:B------:R-:W-:Y:S02]  /*13140*/  LOP3.LUT R38, R6, 0x30003, RZ, 0xc0, !PT ;  /* 0x0003000306267812 */ /* 0x000fe400078ec0ff */
[----:B------:R-:W-:Y:S02]  /*13150*/  LOP3.LUT R6, R7, 0xc000c, RZ, 0xc0, !PT ;  /* 0x000c000c07067812 */ /* 0x000fe400078ec0ff */
[----:B------:R-:W-:Y:S02]  /*13160*/  SHF.R.U32.HI R33, RZ, 0x8, R7 ;  /* 0x00000008ff217819 */ /* 0x000fe40000011607 */
[----:B------:R-:W-:-:S02]  /*13170*/  LOP3.LUT R12, R4, 0x64006400, RZ, 0xfc, !PT ;  /* 0x64006400040c7812 */ /* 0x000fc400078efcff */
[----:B------:R-:W-:Y:S02]  /*13180*/  LOP3.LUT R14, R5, 0x64006400, RZ, 0xfc, !PT ;  /* 0x64006400050e7812 */ /* 0x000fe400078efcff */
[----:B------:R-:W-:Y:S01]  /*13190*/  LOP3.LUT R16, R6, 0x64006400, RZ, 0xfc, !PT ;  /* 0x6400640006107812 */ /* 0x000fe200078efcff */
[-C--:B------:R-:W-:Y:S01]  /*131a0*/  HFMA2 R12, R12, R22.reuse.H1_H1, -258, -258 ;  /* 0xdc08dc080c0c7431 */ /* 0x080fe20000060016 */
[C---:B------:R-:W-:Y:S01]  /*131b0*/  LOP3.LUT R11, R7.reuse, 0x300030, RZ, 0xc0, !PT ;  /* 0x00300030070b7812 */ /* 0x040fe200078ec0ff */
[-C--:B------:R-:W-:Y:S01]  /*131c0*/  HFMA2 R14, R14, R22.reuse.H1_H1, -258, -258 ;  /* 0xdc08dc080e0e7431 */ /* 0x080fe20000060016 */
[C---:B------:R-:W-:Y:S01]  /*131d0*/  LOP3.LUT R44, R7.reuse, 0xc000c0, RZ, 0xc0, !PT ;  /* 0x00c000c0072c7812 */ /* 0x040fe200078ec0ff */
[----:B------:R-:W-:Y:S01]  /*131e0*/  HFMA2 R16, R16, R22.H1_H1, -258, -258 ;  /* 0xdc08dc0810107431 */ /* 0x000fe20000060016 */
[----:B------:R-:W-:Y:S02]  /*131f0*/  LOP3.LUT R43, R7, 0x30003, RZ, 0xc0, !PT ;  /* 0x00030003072b7812 */ /* 0x000fe400078ec0ff */
[----:B------:R-:W-:-:S02]  /*13200*/  LOP3.LUT R4, R35, 0xc000c, RZ, 0xc0, !PT ;  /* 0x000c000c23047812 */ /* 0x000fc400078ec0ff */
[----:B------:R-:W-:Y:S02]  /*13210*/  LOP3.LUT R5, R34, 0xc000c, RZ, 0xc0, !PT ;  /* 0x000c000c22057812 */ /* 0x000fe400078ec0ff */
[----:B------:R-:W-:Y:S02]  /*13220*/  LOP3.LUT R6, R32, 0xc000c, RZ, 0xc0, !PT ;  /* 0x000c000c20067812 */ /* 0x000fe400078ec0ff */
        /* <DEDUP_REMOVED lines=35> */
[----:B------:R-:W-:Y:S01]  /*13460*/  HFMA2 R31, R31, R37.H0_H0, -66, -66 ;  /* 0xd420d4201f1f7431 */ /* 0x000fe20000040025 */
        /* <DEDUP_REMOVED lines=18> */
[----:B------:R-:W-:Y:S01]  /*13590*/  HADD2 R43, R45, -1026, -1026 ;  /* 0xe402e4022d2b7430 */ /* 0x000fe20000000000 */
[----:B------:R-:W-:Y:S01]  /*135a0*/  LOP3.LUT R46, R46, 0x64006400, RZ, 0xfc, !PT ;  /* 0x640064002e2e7812 */ /* 0x000fe200078efcff */
[-C--:B------:R-:W-:Y:S01]  /*135b0*/  HFMA2 R36, R44, R47.reuse.H1_H1, -18, -18 ;  /* 0xcc80cc802c247431 */ /* 0x080fe2000006002f */
[----:B0-----:R-:W-:Y:S01]  /*135c0*/  HFMA2.MMA R45, R37, R4, RZ ;  /* 0x00000004252d7235 */ /* 0x001fe200000000ff */
[-C--:B------:R-:W-:Y:S01]  /*135d0*/  HFMA2 R38, R38, R47.reuse.H1_H1, -18, -18 ;  /* 0xcc80cc8026267431 */ /* 0x080fe2000006002f */
[----:B------:R-:W-:Y:S01]  /*135e0*/  LOP3.LUT R35, R35, 0x30003, RZ, 0xc0, !PT ;  /* 0x0003000323237812 */ /* 0x000fe200078ec0ff */
[-C--:B------:R-:W-:Y:S01]  /*135f0*/  HFMA2 R40, R40, R47.reuse.H1_H1, -18, -18 ;  /* 0xcc80cc8028287431 */ /* 0x080fe2000006002f */
[----:B------:R-:W-:Y:S01]  /*13600*/  LOP3.LUT R32, R32, 0x30003, RZ, 0xc0, !PT ;  /* 0x0003000320207812 */ /* 0x000fe200078ec0ff */
[-C--:B------:R-:W-:Y:S01]  /*13610*/  HFMA2 R42, R42, R47.reuse.H1_H1, -18, -18 ;  /* 0xcc80cc802a2a7431 */ /* 0x080fe2000006002f */
[----:B------:R-:W-:Y:S01]  /*13620*/  HFMA2.MMA R45, R0, R5, R45 ;  /* 0x00000005002d7235 */ /* 0x000fe2000000002d */
[----:B------:R-:W-:Y:S01]  /*13630*/  HFMA2 R44, R46, R47.H1_H1, -18, -18 ;  /* 0xcc80cc802e2c7431 */ /* 0x000fe2000006002f */
[----:B------:R-:W-:Y:S01]  /*13640*/  HFMA2.MMA R47, R41, R4, RZ ;  /* 0x00000004292f7235 */ /* 0x000fe200000000ff */
[-C--:B------:R-:W-:Y:S01]  /*13650*/  HFMA2 R46, R39, R4.reuse, RZ.H0_H0 ;  /* 0x00000004272e7231 */ /* 0x080fe200000400ff */
[----:B------:R-:W-:Y:S01]  /*13660*/  LOP3.LUT R32, R32, 0x64006400, RZ, 0xfc, !PT ;  /* 0x6400640020207812 */ /* 0x000fe200078efcff */
[----:B------:R-:W-:Y:S01]  /*13670*/  HFMA2 R4, R43, R4, RZ.H0_H0 ;  /* 0x000000042b047231 */ /* 0x000fe200000400ff */
[----:B------:R-:W-:Y:S01]  /*13680*/  HFMA2.MMA R45, R17, R6, R45 ;  /* 0x00000006112d7235 */ /* 0x000fe2000000002d */
[-C--:B------:R-:W-:Y:S01]  /*13690*/  HFMA2 R46, R12, R5.reuse, R46 ;  /* 0x000000050c2e7231 */ /* 0x080fe2000000002e */
[----:B------:R-:W-:Y:S01]  /*136a0*/  HFMA2.MMA R47, R14, R5, R47 ;  /* 0x000000050e2f7235 */ /* 0x000fe2000000002f */
[----:B------:R-:W-:Y:S01]  /*136b0*/  HFMA2 R4, R16, R5, R4 ;  /* 0x0000000510047231 */ /* 0x000fe20000000004 */
[----:B------:R-:W-:Y:S01]  /*136c0*/  LOP3.LUT R34, R34, 0x30003, RZ, 0xc0, !PT ;  /* 0x0003000322227812 */ /* 0x000fe200078ec0ff */
[-C--:B------:R-:W-:Y:S01]  /*136d0*/  HFMA2 R46, R19, R6.reuse, R46 ;  /* 0x00000006132e7231 */ /* 0x080fe2000000002e */
[----:B------:R-:W-:Y:S01]  /*136e0*/  HFMA2.MMA R5, R26, R7, R45 ;  /* 0x000000071a057235 */ /* 0x000fe2000000002d */
[----:B------:R-:W-:Y:S01]  /*136f0*/  HFMA2 R49, R23, R6, R4 ;  /* 0x0000000617317231 */ /* 0x000fe20000000004 */
[----:B------:R-:W-:Y:S01]  /*13700*/  LOP3.LUT R4, R33, 0x30003, RZ, 0xc0, !PT ;  /* 0x0003000321047812 */ /* 0x000fe200078ec0ff */
[----:B------:R-:W-:Y:S01]  /*13710*/  HFMA2.MMA R47, R21, R6, R47 ;  /* 0x00000006152f7235 */ /* 0x000fe2000000002f */
[----:B------:R-:W-:Y:S01]  /*13720*/  LOP3.LUT R33, R35, 0x64006400, RZ, 0xfc, !PT ;  /* 0x6400640023217812 */ /* 0x000fe200078efcff */
[----:B------:R-:W-:Y:S01]  /*13730*/  HADD2 R45, R32, -1026, -1026 ;  /* 0xe402e402202d7430 */ /* 0x000fe20000000000 */
[----:B------:R-:W-:Y:S01]  /*13740*/  LOP3.LUT R34, R34, 0x64006400, RZ, 0xfc, !PT ;  /* 0x6400640022227812 */ /* 0x000fe200078efcff */
[----:B------:R-:W-:Y:S01]  /*13750*/  HFMA2 R46, R28, R7, R46 ;  /* 0x000000071c2e7231 */ /* 0x000fe2000000002e */
[----:B------:R-:W-:Y:S01]  /*13760*/  LOP3.LUT R4, R4, 0x64006400, RZ, 0xfc, !PT ;  /* 0x6400640004047812 */ /* 0x000fe200078efcff */
[----:B------:R-:W-:Y:S01]  /*13770*/  HADD2 R33, R33, -1026, -1026 ;  /* 0xe402e40221217430 */ /* 0x000fe20000000000 */
[----:B------:R-:W-:Y:S01]  /*13780*/  HFMA2.MMA R6, R30, R7, R47 ;  /* 0x000000071e067235 */ /* 0x000fe2000000002f */
[----:B------:R-:W-:-:S02]  /*13790*/  HADD2 R35, R34, -1026, -1026 ;  /* 0xe402e40222237430 */ /* 0x000fc40000000000 */
[----:B------:R-:W-:Y:S02]  /*137a0*/  HFMA2 R49, R36, R7, R49 ;  /* 0x0000000724317231 */ /* 0x000fe40000000031 */
[-C--:B-1----:R-:W-:Y:S01]  /*137b0*/  HFMA2.MMA R5, R33, R8.reuse, R5 ;  /* 0x0000000821057235 */ /* 0x082fe20000000005 */
[----:B------:R-:W-:Y:S01]  /*137c0*/  HADD2 R47, R4, -1026, -1026 ;  /* 0xe402e402042f7430 */ /* 0x000fe20000000000 */
        /* <DEDUP_REMOVED lines=16> */
[----:B------:R-:W-:-:S07]  /*138d0*/  HADD2 R49, R49.H0_H0, R49.H1_H1 ;  /* 0x3000003131317230 */ /* 0x000fce0000000800 */
        /* <DEDUP_REMOVED lines=137> */
.L_x_673:
[----:B------:R-:W-:Y:S01]  /*14170*/  IADD3 R64, R64, 0x10, RZ ;  /* 0x0000001040407810 */ /* 0x000fe20007ffe0ff */
[----:B------:R-:W-:Y:S01]  /*14180*/  UIADD3 UR4, UR4, 0x20, URZ ;  /* 0x0000002004047890 */ /* 0x000fe2000fffe03f */
[----:B------:R-:W-:Y:S02]  /*14190*/  LEA R2, P2, R13, R2, 0x2 ;  /* 0x000000020d027211 */ /* 0x000fe400078410ff */
[C---:B------:R-:W-:Y:S02]  /*141a0*/  ISETP.GE.AND P0, PT, R64.reuse, c[0x0][0x1bc], PT ;  /* 0x00006f0040007a0c */ /* 0x040fe40003f06270 */
[----:B------:R-:W-:Y:S01]  /*141b0*/  ISETP.LT.AND P3, PT, R64, R63, PT ;  /* 0x0000003f4000720c */ /* 0x000fe20003f61270 */
[----:B------:R-:W-:-:S12]  /*141c0*/  IMAD.X R3, R3, 0x1, R15, P2 ;  /* 0x0000000103037824 */ /* 0x000fd800010e060f */
[----:B------:R-:W-:Y:S05]  /*141d0*/  @!P0 BRA P3, `(.L_x_674) ;  /* 0xffffedc000008947 */ /* 0x000fea000183ffff */
.L_x_672:
        /* <DEDUP_REMOVED lines=16> */
.L_x_678:
[----:B------:R-:W0:Y:S02]  /*142e0*/  LDS R4, [R0] ;  /* 0x0000000000047984 */ /* 0x000e240000000800 */
[----:B0-----:R-:W-:-:S06]  /*142f0*/  HADD2 R5, R4, R57 ;  /* 0x0000003904057230 */ /* 0x001fcc0000000000 */
[----:B------:R-:W0:Y:S02]  /*14300*/  ATOMS.CAST.SPIN R5, [R0], R4, R5 ;  /* 0x000000040005738d */ /* 0x000e240001800005 */
[----:B0-----:R-:W-:-:S13]  /*14310*/  ISETP.EQ.U32.AND P0, PT, R5, 0x1, PT ;  /* 0x000000010500780c */ /* 0x001fda0003f02070 */
[----:B------:R-:W-:Y:S05]  /*14320*/  @!P0 BRA `(.L_x_678) ;  /* 0xffffffb000008947 */ /* 0x000fea000383ffff */
[----:B------:R-:W-:Y:S05]  /*14330*/  BRA `(.L_x_676) ;  /* 0x0000003000007947 */ /* 0x000fea0003800000 */
.L_x_677:
[----:B------:R-:W2:Y:S02]  /*14340*/  LD.E R0, [R2.64] ;  /* 0x0000000602007980 */ /* 0x000ea4000c101900 */
[----:B--2---:R-:W-:-:S05]  /*14350*/  IMAD.IADD R5, R57, 0x1, R0 ;  /* 0x0000000139057824 */ /* 0x004fca00078e0200 */
[----:B------:R0:W-:Y:S02]  /*14360*/  ST.E [R2.64], R5 ;  /* 0x0000000502007985 */ /* 0x0001e4000c101906 */
.L_x_676:
[----:B------:R-:W-:Y:S05]  /*14370*/  BSYNC B0 ;  /* 0x0000000000007941 */ /* 0x000fea0003800000 */
.L_x_675:
[----:B------:R-:W2:Y:S01]  /*14380*/  ATOM.E.ADD.F16x2.RN.STRONG.GPU P0, RZ, [R2.64+0x4], R56 ;  /* 0x0000043802ff798a */ /* 0x000ea2000810e9c6 */
[----:B------:R-:W-:Y:S01]  /*14390*/  BSSY B0, `(.L_x_679) ;  /* 0x000000f000007945 */ /* 0x000fe20003800000 */
[----:B--2---:R-:W-:Y:S05]  /*143a0*/  @P0 BRA `(.L_x_680) ;  /* 0x000000d000000947 */ /* 0x004fea0003800000 */
[----:B------:R-:W1:Y:S02]  /*143b0*/  QSPC.E.S P0, RZ, [R2+0x4] ;  /* 0x0000040002ff73aa */ /* 0x000e640000000500 */
[----:B-1----:R-:W-:Y:S05]  /*143c0*/  @!P0 BRA `(.L_x_681) ;  /* 0x0000008000008947 */ /* 0x002fea0003800000 */
[----:B------:R-:W-:-:S04]  /*143d0*/  IADD3 R0, R2, 0x4, RZ ;  /* 0x0000000402007810 */ /* 0x000fc80007ffe0ff */
[----:B------:R-:W-:-:S05]  /*143e0*/  LOP3.LUT R0, R0, 0xffffff, RZ, 0xc0, !PT ;  /* 0x00ffffff00007812 */ /* 0x000fca00078ec0ff */
.L_x_682:
[----:B------:R-:W1:Y:S02]  /*143f0*/  LDS R4, [R0] ;  /* 0x0000000000047984 */ /* 0x000e640000000800 */
[----:B01----:R-:W-:-:S10]  /*14400*/  HFMA2.MMA R5, R4, 1, 1, R56 ;  /* 0x3c003c0004057835 */ /* 0x003fd40000000038 */
[----:B------:R-:W0:Y:S02]  /*14410*/  ATOMS.CAST.SPIN R5, [R0], R4, R5 ;  /* 0x000000040005738d */ /* 0x000e240001800005 */
[----:B0-----:R-:W-:-:S13]  /*14420*/  ISETP.EQ.U32.AND P0, PT, R5, 0x1, PT ;  /* 0x000000010500780c */ /* 0x001fda0003f02070 */
[----:B------:R-:W-:Y:S05]  /*14430*/  @!P0 BRA `(.L_x_682) ;  /* 0xffffffb000008947 */ /* 0x000fea000383ffff */
[----:B------:R-:W-:Y:S05]  /*14440*/  BRA `(.L_x_680) ;  /* 0x0000003000007947 */ /* 0x000fea0003800000 */
.L_x_681:
[----:B------:R-:W2:Y:S02]  /*14450*/  LD.E R0, [R2.64+0x4] ;  /* 0x0000040602007980 */ /* 0x000ea4000c101900 */
[----:B0-2---:R-:W-:-:S05]  /*14460*/  IMAD.IADD R5, R56, 0x1, R0 ;  /* 0x0000000138057824 */ /* 0x005fca00078e0200 */
[----:B------:R0:W-:Y:S02]  /*14470*/  ST.E [R2.64+0x4], R5 ;  /* 0x0000040502007985 */ /* 0x0001e4000c101906 */
.L_x_680:
[----:B------:R-:W-:Y:S05]  /*14480*/  BSYNC B0 ;  /* 0x0000000000007941 */ /* 0x000fea0003800000 */
.L_x_679:
        /* <DEDUP_REMOVED lines=9> */
.L_x_686:
[----:B------:R-:W0:Y:S02]  /*14520*/  LDS R4, [R0] ;  /* 0x0000000000047984 */ /* 0x000e240000000800 */
[----:B0-----:R-:W-:-:S06]  /*14530*/  HADD2 R5, R4, R55 ;  /* 0x0000003704057230 */ /* 0x001fcc0000000000 */
[----:B------:R-:W0:Y:S02]  /*14540*/  ATOMS.CAST.SPIN R5, [R0], R4, R5 ;  /* 0x000000040005738d */ /* 0x000e240001800005 */
[----:B0-----:R-:W-:-:S13]  /*14550*/  ISETP.EQ.U32.AND P0, PT, R5, 0x1, PT ;  /* 0x000000010500780c */ /* 0x001fda0003f02070 */
[----:B------:R-:W-:Y:S05]  /*14560*/  @!P0 BRA `(.L_x_686) ;  /* 0xffffffb000008947 */ /* 0x000fea000383ffff */
[----:B------:R-:W-:Y:S05]  /*14570*/  BRA `(.L_x_684) ;  /* 0x0000003000007947 */ /* 0x000fea0003800000 */
.L_x_685:
[----:B------:R-:W2:Y:S02]  /*14580*/  LD.E R0, [R2.64] ;  /* 0x0000000602007980 */ /* 0x000ea4000c101900 */
[----:B--2---:R-:W-:-:S05]  /*14590*/  IMAD.IADD R5, R55, 0x1, R0 ;  /* 0x0000000137057824 */ /* 0x004fca00078e0200 */
[----:B------:R0:W-:Y:S02]  /*145a0*/  ST.E [R2.64], R5 ;  /* 0x0000000502007985 */ /* 0x0001e4000c101906 */
.L_x_684:
[----:B------:R-:W-:Y:S05]  /*145b0*/  BSYNC B0 ;  /* 0x0000000000007941 */ /* 0x000fea0003800000 */
.L_x_683:
[----:B------:R-:W2:Y:S01]  /*145c0*/  ATOM.E.ADD.F16x2.RN.STRONG.GPU P0, RZ, [R2.64+0x4], R54 ;  /* 0x0000043602ff798a */ /* 0x000ea2000810e9c6 */
[----:B------:R-:W-:Y:S01]  /*145d0*/  BSSY B0, `(.L_x_687) ;  /* 0x000000f000007945 */ /* 0x000fe20003800000 */
[----:B--2---:R-:W-:Y:S05]  /*145e0*/  @P0 BRA `(.L_x_688) ;  /* 0x000000d000000947 */ /* 0x004fea0003800000 */
[----:B------:R-:W1:Y:S02]  /*145f0*/  QSPC.E.S P0, RZ, [R2+0x4] ;  /* 0x0000040002ff73aa */ /* 0x000e640000000500 */
[----:B-1----:R-:W-:Y:S05]  /*14600*/  @!P0 BRA `(.L_x_689) ;  /* 0x0000008000008947 */ /* 0x002fea0003800000 */
[----:B------:R-:W-:-:S04]  /*14610*/  IADD3 R0, R2, 0x4, RZ ;  /* 0x0000000402007810 */ /* 0x000fc80007ffe0ff */
[----:B------:R-:W-:-:S05]  /*14620*/  LOP3.LUT R0, R0, 0xffffff, RZ, 0xc0, !PT ;  /* 0x00ffffff00007812 */ /* 0x000fca00078ec0ff */
.L_x_690:
[----:B------:R-:W1:Y:S02]  /*14630*/  LDS R4, [R0] ;  /* 0x0000000000047984 */ /* 0x000e640000000800 */
[----:B01----:R-:W-:-:S10]  /*14640*/  HFMA2.MMA R5, R4, 1, 1, R54 ;  /* 0x3c003c0004057835 */ /* 0x003fd40000000036 */
[----:B------:R-:W0:Y:S02]  /*14650*/  ATOMS.CAST.SPIN R5, [R0], R4, R5 ;  /* 0x000000040005738d */ /* 0x000e240001800005 */
[----:B0-----:R-:W-:-:S13]  /*14660*/  ISETP.EQ.U32.AND P0, PT, R5, 0x1, PT ;  /* 0x000000010500780c */ /* 0x001fda0003f02070 */
[----:B------:R-:W-:Y:S05]  /*14670*/  @!P0 BRA `(.L_x_690) ;  /* 0xffffffb000008947 */ /* 0x000fea000383ffff */
[----:B------:R-:W-:Y:S05]  /*14680*/  BRA `(.L_x_688) ;  /* 0x0000003000007947 */ /* 0x000fea0003800000 */
.L_x_689:
[----:B------:R-:W2:Y:S02]  /*14690*/  LD.E R0, [R2.64+0x4] ;  /* 0x0000040602007980 */ /* 0x000ea4000c101900 */
[----:B0-2---:R-:W-:-:S05]  /*146a0*/  IMAD.IADD R5, R54, 0x1, R0 ;  /* 0x0000000136057824 */ /* 0x005fca00078e0200 */
[----:B------:R0:W-:Y:S02]  /*146b0*/  ST.E [R2.64+0x4], R5 ;  /* 0x0000040502007985 */ /* 0x0001e4000c101906 */
.L_x_688:
[----:B------:R-:W-:Y:S05]  /*146c0*/  BSYNC B0 ;  /* 0x0000000000007941 */ /* 0x000fea0003800000 */
.L_x_687:
        /* <DEDUP_REMOVED lines=9> */
.L_x_694:
[----:B------:R-:W0:Y:S02]  /*14760*/  LDS R4, [R0] ;  /* 0x0000000000047984 */ /* 0x000e240000000800 */
[----:B0-----:R-:W-:-:S06]  /*14770*/  HADD2 R5, R4, R53 ;  /* 0x0000003504057230 */ /* 0x001fcc0000000000 */
[----:B------:R-:W0:Y:S02]  /*14780*/  ATOMS.CAST.SPIN R5, [R0], R4, R5 ;  /* 0x000000040005738d */ /* 0x000e240001800005 */
[----:B0-----:R-:W-:-:S13]  /*14790*/  ISETP.EQ.U32.AND P0, PT, R5, 0x1, PT ;  /* 0x000000010500780c */ /* 0x001fda0003f02070 */
[----:B------:R-:W-:Y:S05]  /*147a0*/  @!P0 BRA `(.L_x_694) ;  /* 0xffffffb000008947 */ /* 0x000fea000383ffff */
[----:B------:R-:W-:Y:S05]  /*147b0*/  BRA `(.L_x_692) ;  /* 0x0000003000007947 */ /* 0x000fea0003800000 */
.L_x_693:
[----:B------:R-:W2:Y:S02]  /*147c0*/  LD.E R0, [R2.64] ;  /* 0x0000000602007980 */ /* 0x000ea4000c101900 */
[----:B--2---:R-:W-:-:S05]  /*147d0*/  IMAD.IADD R5, R53, 0x1, R0 ;  /* 0x0000000135057824 */ /* 0x004fca00078e0200 */
[----:B------:R0:W-:Y:S02]  /*147e0*/  ST.E [R2.64], R5 ;  /* 0x0000000502007985 */ /* 0x0001e4000c101906 */
.L_x_692:
[----:B------:R-:W-:Y:S05]  /*147f0*/  BSYNC B0 ;  /* 0x0000000000007941 */ /* 0x000fea0003800000 */
.L_x_691:
[----:B------:R-:W2:Y:S01]  /*14800*/  ATOM.E.ADD.F16x2.RN.STRONG.GPU P0, RZ, [R2.64+0x4], R52 ;  /* 0x0000043402ff798a */ /* 0x000ea2000810e9c6 */
[----:B------:R-:W-:Y:S01]  /*14810*/  BSSY B0, `(.L_x_695) ;  /* 0x000000f000007945 */ /* 0x000fe20003800000 */
[----:B--2---:R-:W-:Y:S05]  /*14820*/  @P0 BRA `(.L_x_696) ;  /* 0x000000d000000947 */ /* 0x004fea0003800000 */
[----:B------:R-:W1:Y:S02]  /*14830*/  QSPC.E.S P0, RZ, [R2+0x4] ;  /* 0x0000040002ff73aa */ /* 0x000e640000000500 */
[----:B-1----:R-:W-:Y:S05]  /*14840*/  @!P0 BRA `(.L_x_697) ;  /* 0x0000008000008947 */ /* 0x002fea0003800000 */
[----:B------:R-:W-:-:S04]  /*14850*/  IADD3 R0, R2, 0x4, RZ ;  /* 0x0000000402007810 */ /* 0x000fc80007ffe0ff */
[----:B------:R-:W-:-:S05]  /*14860*/  LOP3.LUT R0, R0, 0xffffff, RZ, 0xc0, !PT ;  /* 0x00ffffff00007812 */ /* 0x000fca00078ec0ff */
.L_x_698:
[----:B------:R-:W1:Y:S02]  /*14870*/  LDS R4, [R0] ;  /* 0x0000000000047984 */ /* 0x000e640000000800 */
[----:B01----:R-:W-:-:S10]  /*14880*/  HFMA2.MMA R5, R4, 1, 1, R52 ;  /* 0x3c003c0004057835 */ /* 0x003fd40000000034 */
[----:B------:R-:W0:Y:S02]  /*14890*/  ATOMS.CAST.SPIN R5, [R0], R4, R5 ;  /* 0x000000040005738d */ /* 0x000e240001800005 */
[----:B0-----:R-:W-:-:S13]  /*148a0*/  ISETP.EQ.U32.AND P0, PT, R5, 0x1, PT ;  /* 0x000000010500780c */ /* 0x001fda0003f02070 */
[----:B------:R-:W-:Y:S05]  /*148b0*/  @!P0 BRA `(.L_x_698) ;  /* 0xffffffb000008947 */ /* 0x000fea000383ffff */
[----:B------:R-:W-:Y:S05]  /*148c0*/  BRA `(.L_x_696) ;  /* 0x0000003000007947 */ /* 0x000fea0003800000 */
.L_x_697:
[----:B------:R-:W2:Y:S02]  /*148d0*/  LD.E R0, [R2.64+0x4] ;  /* 0x0000040602007980 */ /* 0x000ea4000c101900 */
[----:B0-2---:R-:W-:-:S05]  /*148e0*/  IMAD.IADD R5, R52, 0x1, R0 ;  /* 0x0000000134057824 */ /* 0x005fca00078e0200 */
[----:B------:R0:W-:Y:S02]  /*148f0*/  ST.E [R2.64+0x4], R5 ;  /* 0x0000040502007985 */ /* 0x0001e4000c101906 */
.L_x_696:
[----:B------:R-:W-:Y:S05]  /*14900*/  BSYNC B0 ;  /* 0x0000000000007941 */ /* 0x000fea0003800000 */
.L_x_695:
        /* <DEDUP_REMOVED lines=9> */
.L_x_702:
[----:B------:R-:W0:Y:S02]  /*149a0*/  LDS R4, [R0] ;  /* 0x0000000000047984 */ /* 0x000e240000000800 */
[----:B0-----:R-:W-:-:S06]  /*149b0*/  HADD2 R5, R4, R50 ;  /* 0x0000003204057230 */ /* 0x001fcc0000000000 */
[----:B------:R-:W0:Y:S02]  /*149c0*/  ATOMS.CAST.SPIN R5, [R0], R4, R5 ;  /* 0x000000040005738d */ /* 0x000e240001800005 */
[----:B0-----:R-:W-:-:S13]  /*149d0*/  ISETP.EQ.U32.AND P0, PT, R5, 0x1, PT ;  /* 0x000000010500780c */ /* 0x001fda0003f02070 */
[----:B------:R-:W-:Y:S05]  /*149e0*/  @!P0 BRA `(.L_x_702) ;  /* 0xffffffb000008947 */ /* 0x000fea000383ffff */
[----:B------:R-:W-:Y:S05]  /*149f0*/  BRA `(.L_x_700) ;  /* 0x0000003000007947 */ /* 0x000fea0003800000 */
.L_x_701:
[----:B------:R-:W2:Y:S02]  /*14a00*/  LD.E R0, [R2.64] ;  /* 0x0000000602007980 */ /* 0x000ea4000c101900 */
[----:B--2---:R-:W-:-:S05]  /*14a10*/  IMAD.IADD R5, R50, 0x1, R0 ;  /* 0x0000000132057824 */ /* 0x004fca00078e0200 */
[----:B------:R0:W-:Y:S02]  /*14a20*/  ST.E [R2.64], R5 ;  /* 0x0000000502007985 */ /* 0x0001e4000c101906 */
.L_x_700:
[----:B------:R-:W-:Y:S05]  /*14a30*/  BSYNC B0 ;  /* 0x0000000000007941 */ /* 0x000fea0003800000 */
.L_x_699:
[----:B------:R-:W2:Y:S02]  /*14a40*/  ATOM.E.ADD.F16x2.RN.STRONG.GPU P0, RZ, [R2.64+0x4], R48 ;  /* 0x0000043002ff798a */ /* 0x000ea4000810e9c6 */
[----:B--2---:R-:W-:Y:S05]  /*14a50*/  @P0 EXIT ;  /* 0x000000000000094d */ /* 0x004fea0003800000 */
[----:B------:R-:W1:Y:S02]  /*14a60*/  QSPC.E.S P0, RZ, [R2+0x4] ;  /* 0x0000040002ff73aa */ /* 0x000e640000000500 */
[----:B-1----:R-:W-:Y:S05]  /*14a70*/  @!P0 BRA `(.L_x_703) ;  /* 0x0000008000008947 */ /* 0x002fea0003800000 */
[----:B0-----:R-:W-:-:S04]  /*14a80*/  IADD3 R2, R2, 0x4, RZ ;  /* 0x0000000402027810 */ /* 0x001fc80007ffe0ff */
[----:B------:R-:W-:-:S05]  /*14a90*/  LOP3.LUT R2, R2, 0xffffff, RZ, 0xc0, !PT ;  /* 0x00ffffff02027812 */ /* 0x000fca00078ec0ff */
.L_x_704:
[----:B------:R-:W0:Y:S02]  /*14aa0*/  LDS R4, [R2] ;  /* 0x0000000002047984 */ /* 0x000e240000000800 */
[----:B0-----:R-:W-:-:S10]  /*14ab0*/  HFMA2.MMA R5, R4, 1, 1, R48 ;  /* 0x3c003c0004057835 */ /* 0x001fd40000000030 */
[----:B------:R-:W0:Y:S02]  /*14ac0*/  ATOMS.CAST.SPIN R5, [R2], R4, R5 ;  /* 0x000000040205738d */ /* 0x000e240001800005 */
[----:B0-----:R-:W-:-:S13]  /*14ad0*/  ISETP.EQ.U32.AND P0, PT, R5, 0x1, PT ;  /* 0x000000010500780c */ /* 0x001fda0003f02070 */
[----:B------:R-:W-:Y:S05]  /*14ae0*/  @!P0 BRA `(.L_x_704) ;  /* 0xffffffb000008947 */ /* 0x000fea000383ffff */
[----:B------:R-:W-:Y:S05]  /*14af0*/  EXIT ;  /* 0x000000000000794d */ /* 0x000fea0003800000 */
.L_x_703:
[----:B------:R-:W2:Y:S02]  /*14b00*/  LD.E R0, [R2.64+0x4] ;  /* 0x0000040602007980 */ /* 0x000ea4000c101900 */
[----:B0-2---:R-:W-:-:S05]  /*14b10*/  IMAD.IADD R5, R48, 0x1, R0 ;  /* 0x0000000130057824 */ /* 0x005fca00078e0200 */
[----:B------:R-:W-:Y:S01]  /*14b20*/  ST.E [R2.64+0x4], R5 ;  /* 0x0000040502007985 */ /* 0x000fe2000c101906 */
[----:B------:R-:W-:Y:S05]  /*14b30*/  EXIT ;  /* 0x000000000000794d */ /* 0x000fea0003800000 */
.L_x_705:
        /* <DEDUP_REMOVED lines=12> */
.L_x_3726:


//--------------------- .text._Z23gemm_half_q_half_kernelILi4ELi160ELb0ELb0ELi32EEvPK6__halfPKjS4_S2_PS0_iiiiPKtS7_iiiiiibS2_i --------------------------
	.section	.text._Z23gemm_half_q_half_kernelILi4ELi160ELb0ELb0ELi32EEvPK6__halfPKjS4_S2_PS0_iiiiPKtS7_iiiiiibS2_i,"ax",@progbits
	.sectioninfo	@"SHI_REGISTERS=70"
	.align	128
        .global         _Z23gemm_half_q_half_kernelILi4ELi160ELb0ELb0ELi32EEvPK6__halfPKjS4_S2_PS0_iiiiPKtS7_iiiiiibS2_i
        .type           _Z23gemm_half_q_half_kernelILi4ELi160ELb0ELb0ELi32EEvPK6__halfPKjS4_S2_PS0_iiiiPKtS7_iiiiiibS2_i,@function
        .size           _Z23gemm_half_q_half_kernelILi4ELi160ELb0ELb0ELi32EEvPK6__halfPKjS4_S2_PS0_iiiiPKtS7_iiiiiibS2_i,(.L_x_3727 - _Z23gemm_half_q_half_kernelILi4ELi160ELb0ELb0ELi32EEvPK6__halfPKjS4_S2_PS0_iiiiPKtS7_iiiiiibS2_i)
        .other          _Z23gemm_half_q_half_kernelILi4ELi160ELb0ELb0ELi32EEvPK6__halfPKjS4_S2_PS0_iiiiPKtS7_iiiiiibS2_i,@"STO_CUDA_ENTRY STV_DEFAULT"
_Z23gemm_half_q_half_kernelILi4ELi160ELb0ELb0ELi32EEvPK6__halfPKjS4_S2_PS0_iiiiPKtS7_iiiiiibS2_i:
.text._Z23gemm_half_q_half_kernelILi4ELi160ELb0ELb0ELi32EEvPK6__halfPKjS4_S2_PS0_iiiiPKtS7_iiiiiibS2_i:
        /* <DEDUP_REMOVED lines=33> */
.L_x_710:
        /* <DEDUP_REMOVED lines=36> */
.L_x_709:
[----:B0-----:R-:W-:-:S05]  /*0450*/  IMAD.IADD R6, R15, 0x1, -R18 ;  /* 0x000000010f067824 */ /* 0x001fca00078e0a12 */
[----:B------:R-:W-:-:S13]  /*0460*/  ISETP.GT.AND P2, PT, R6, 0x1, PT ;  /* 0x000000010600780c */ /* 0x000fda0003f44270 */
[----:B------:R-:W-:Y:S05]  /*0470*/  @!P2 BRA `(.L_x_711) ;  /* 0x000001300000a947 */ /* 0x000fea0003800000 */
[----:B------:R-:W-:-:S04]  /*0480*/  IMAD R6, R4, 0x4, R18 ;  /* 0x0000000404067824 */ /* 0x000fc800078e0212 */
[C---:B------:R-:W-:Y:S01]  /*0490*/  IMAD R7, R6.reuse, c[0x0][0x190], RZ ;  /* 0x0000640006077a24 */ /* 0x040fe200078e02ff */
[----:B------:R-:W-:-:S04]  /*04a0*/  IADD3 R8, R6, 0x1, RZ ;  /* 0x0000000106087810 */ /* 0x000fc80007ffe0ff */
[----:B-----5:R-:W-:Y:S01]  /*04b0*/  IADD3 R11, P0, R14, R7, RZ ;  /* 0x000000070e0b7210 */ /* 0x020fe20007f1e0ff */
[----:B------:R-:W-:-:S03]  /*04c0*/  IMAD R9, R8, c[0x0][0x190], RZ ;  /* 0x0000640008097a24 */ /* 0x000fc600078e02ff */
[----:B------:R-:W-:Y:S02]  /*04d0*/  LEA.HI.X.SX32 R12, R7, RZ, 0x1, P0 ;  /* 0x000000ff070c7211 */ /* 0x000fe400000f0eff */
[----:B------:R-:W-:Y:S02]  /*04e0*/  IADD3 R10, P2, R14, R9, RZ ;  /* 0x000000090e0a7210 */ /* 0x000fe40007f5e0ff */
[----:B------:R-:W-:Y:S02]  /*04f0*/  LEA R6, P0, R11, c[0x0][0x160], 0x1 ;  /* 0x000058000b067a11 */ /* 0x000fe400078008ff */
[----:B------:R-:W-:Y:S02]  /*0500*/  LEA.HI.X.SX32 R9, R9, RZ, 0x1, P2 ;  /* 0x000000ff09097211 */ /* 0x000fe400010f0eff */
        /* <DEDUP_REMOVED lines=10> */
.L_x_711:
        /* <DEDUP_REMOVED lines=12> */
.L_x_708:
[----:B------:R-:W-:Y:S01]  /*0670*/  ISETP.GT.AND P2, PT, R15, 0x3, PT ;  /* 0x000000030f00780c */ /* 0x000fe20003f44270 */
[----:B------:R-:W-:Y:S01]  /*0680*/  IMAD.SHL.U32 R26, R17, 0x2, RZ ;  /* 0x00000002111a7824 */ /* 0x000fe200078e00ff */
[----:B------:R-:W-:Y:S01]  /*0690*/  PLOP3.LUT P0, PT, PT, PT, PT, 0x80, 0x0 ;  /* 0x000000000000781c */ /* 0x000fe20003f0f070 */
[----:B------:R-:W-:-:S10]  /*06a0*/  IMAD.MOV.U32 R17, RZ, RZ, RZ ;  /* 0x000000ffff117224 */ /* 0x000fd400078e00ff */
[----:B------:R-:W-:Y:S05]  /*06b0*/  @!P2 BRA `(.L_x_712) ;  /* 0x000002600000a947 */ /* 0x000fea0003800000 */
[----:B------:R-:W-:Y:S02]  /*06c0*/  PLOP3.LUT P0, PT, PT, PT, PT, 0x8, 0x0 ;  /* 0x000000000000781c */ /* 0x000fe40003f0e170 */
[----:B------:R-:W-:Y:S02]  /*06d0*/  IADD3 R28, R15, -0x3, RZ ;  /* 0xfffffffd0f1c7810 */ /* 0x000fe40007ffe0ff */
.L_x_713:
        /* <DEDUP_REMOVED lines=36> */
.L_x_712:
        /* <DEDUP_REMOVED lines=22> */
.L_x_714:
        /* <DEDUP_REMOVED lines=11> */
.L_x_707:
[----:B------:R-:W-:Y:S05]  /*0b30*/  BSYNC B0 ;  /* 0x0000000000007941 */ /* 0x000fea0003800000 */
.L_x_706:
[----:B------:R-:W-:-:S13]  /*0b40*/  ISETP.GE.AND P0, PT, R16, c[0x0][0x18c], PT ;  /* 0x0000630010007a0c */ /* 0x000fda0003f06270 */
[----:B------:R-:W-:Y:S05]  /*0b50*/  @P0 EXIT ;  /* 0x000000000000094d */ /* 0x000fea0003800000 */
[----:B0-----:R-:W0:Y:S02]  /*0b60*/  LDC.S8 R6, c[0x0][0x1c0] ;  /* 0x00007000ff067b82 */ /* 0x001e240000000200 */
        /* <DEDUP_REMOVED lines=9> */
[----:B-----5:R-:W-:Y:S01]  /*0c00*/  IMAD.MOV.U32 R14, RZ, RZ, 0x2 ;  /* 0x00000002ff0e7424 */ /* 0x020fe200078e00ff */
[----:B------:R-:W-:Y:S02]  /*0c10*/  IADD3 R18, R15, -0x3, RZ ;  /* 0xfffffffd0f127810 */ /* 0x000fe40007ffe0ff */
.L_x_717:
        /* <DEDUP_REMOVED lines=19> */
.L_x_716:
        /* <DEDUP_REMOVED lines=14> */
.L_x_718:
[----:B------:R-:W-:-:S13]  /*0e30*/  ISETP.LT.OR P0, PT, R5, R15, P0 ;  /* 0x0000000f0500720c */ /* 0x000fda0000701670 */
[----:B------:R-:W-:Y:S02]  /*0e40*/  @P0 IMAD R5, R4, 0x4, R5 ;  /* 0x0000000404050824 */ /* 0x000fe400078e0205 */
[----:B------:R-:W-:Y:S02]  /*0e50*/  @P0 IMAD.MOV.U32 R4, RZ, RZ, 0x2 ;  /* 0x00000002ff040424 */ /* 0x000fe400078e00ff */
[----:B------:R-:W-:-:S04]  /*0e60*/  @P0 IMAD R5, R5, c[0x0][0x18c], R16 ;  /* 0x0000630005050a24 */ /* 0x000fc800078e0210 */
[----:B------:R-:W-:-:S05]  /*0e70*/  @P0 IMAD.WIDE R4, R5, R4, c[0x0][0x180] ;  /* 0x0000600005040625 */ /* 0x000fca00078e0204 */
[----:B------:R1:W-:Y:S02]  /*0e80*/  @P0 STG.E.64 [R4.64], RZ ;  /* 0x000000ff04000986 */ /* 0x0003e4000c101b08 */
.L_x_715:
[----:B------:R-:W-:Y:S01]  /*0e90*/  BAR.SYNC.DEFER_BLOCKING 0x0 ;  /* 0x0000000000007b1d */ /* 0x000fe20000010000 */
[C---:B------:R-:W-:Y:S02]  /*0ea0*/  ISETP.GT.AND P0, PT, R0.reuse, c[0x0][0x1a8], PT ;  /* 0x00006a0000007a0c */ /* 0x040fe40003f04270 */
[C---:B------:R-:W-:Y:S02]  /*0eb0*/  ISETP.GT.AND P3, PT, R0.reuse, c[0x0][0x1b0], PT ;  /* 0x00006c0000007a0c */ /* 0x040fe40003f64270 */
[C---:B------:R-:W-:Y:S02]  /*0ec0*/  ISETP.GT.AND P2, PT, R0.reuse, c[0x0][0x1ac], PT ;  /* 0x00006b0000007a0c */ /* 0x040fe40003f44270 */
[C---:B-1----:R-:W-:Y:S02]  /*0ed0*/  IMNMX R5, R0.reuse, c[0x0][0x1a8], PT ;  /* 0x00006a0000057a17 */ /* 0x042fe40003800200 */
[----:B------:R-:W-:Y:S02]  /*0ee0*/  ISETP.GT.AND P4, PT, R0, c[0x0][0x1b4], PT ;  /* 0x00006d0000007a0c */ /* 0x000fe40003f84270 */
[----:B0-----:R-:W-:-:S02]  /*0ef0*/  SHF.R.S32.HI R6, RZ, 0x1f, R5 ;  /* 0x0000001fff067819 */ /* 0x001fc40000011405 */
[C---:B------:R-:W-:Y:S02]  /*0f00*/  ISETP.GT.AND P5, PT, R0.reuse, c[0x0][0x1b8], PT ;  /* 0x00006e0000007a0c */ /* 0x040fe40003fa4270 */
[C---:B------:R-:W-:Y:S02]  /*0f10*/  @P0 IMNMX R4, R0.reuse, c[0x0][0x1ac], PT ;  /* 0x00006b0000040a17 */ /* 0x040fe40003800200 */
[----:B------:R-:W-:Y:S02]  /*0f20*/  @P3 IMNMX R8, R0, c[0x0][0x1b4], PT ;  /* 0x00006d0000083a17 */ /* 0x000fe40003800200 */
        /* <DEDUP_REMOVED lines=11> */
[----:B------:R-:W-:Y:S02]  /*0fe0*/  @P3 LEA.HI R8, R5, R8, RZ, 0x5 ;  /* 0x0000000805083211 */ /* 0x000fe400078f28ff */
[----:B------:R-:W-:Y:S02]  /*0ff0*/  @P2 SHF.R.S32.HI R4, RZ, 0x1f, R7 ;  /* 0x0000001fff042819 */ /* 0x000fe40000011407 */
[----:B------:R-:W-:Y:S02]  /*1000*/  @P5 IADD3 R11, R11, -c[0x0][0x1b8], RZ ;  /* 0x80006e000b0b5a10 */ /* 0x000fe40007ffe0ff */
[----:B------:R-:W-:-:S02]  /*1010*/  @P4 SHF.R.S32.HI R10, RZ, 0x1f, R9 ;  /* 0x0000001fff0a4819 */ /* 0x000fc40000011409 */
[----:B------:R-:W-:Y:S02]  /*1020*/  @P3 SHF.R.S32.HI R8, RZ, 0x5, R8 ;  /* 0x00000005ff083819 */ /* 0x000fe40000011408 */
[----:B------:R-:W-:Y:S02]  /*1030*/  @P2 LEA.HI R7, R4, R7, RZ, 0x5 ;  /* 0x0000000704072211 */ /* 0x000fe400078f28ff */
[----:B------:R-:W-:Y:S01]  /*1040*/  @P5 SHF.R.S32.HI R12, RZ, 0x1f, R11 ;  /* 0x0000001fff0c5819 */ /* 0x000fe2000001140b */
[----:B------:R-:W-:Y:S01]  /*1050*/  CS2R R4, SRZ ;  /* 0x0000000000047805 */ /* 0x000fe2000001ff00 */
        /* <DEDUP_REMOVED lines=10> */
[----:B------:R-:W-:Y:S01]  /*1100*/  CS2R R6, SRZ ;  /* 0x0000000000067805 */ /* 0x000fe2000001ff00 */
[----:B------:R-:W-:Y:S01]  /*1110*/  @P5 SHF.R.S32.HI R12, RZ, 0x5, R12 ;  /* 0x00000005ff0c5819 */ /* 0x000fe2000001140c */
[----:B------:R-:W-:Y:S01]  /*1120*/  IMAD R5, R8, 0x8, R5 ;  /* 0x0000000808057824 */ /* 0x000fe200078e0205 */
[----:B------:R-:W-:Y:S01]  /*1130*/  ISETP.GE.AND P0, PT, R0, R3, PT ;  /* 0x000000030000720c */ /* 0x000fe20003f06270 */
[----:B------:R-:W-:Y:S01]  /*1140*/  @P4 IMAD R6, R10, 0x3, RZ ;  /* 0x000000030a064824 */ /* 0x000fe200078e02ff */
[----:B------:R-:W-:Y:S01]  /*1150*/  SHF.R.S32.HI R18, RZ, 0x1f, R16 ;  /* 0x0000001fff127819 */ /* 0x000fe20000011410 */
[----:B------:R-:W-:Y:S01]  /*1160*/  @P5 IMAD.SHL.U32 R7, R12, 0x2, RZ ;  /* 0x000000020c075824 */ /* 0x000fe200078e00ff */
[----:B------:R-:W-:-:S04]  /*1170*/  IADD3 R4, R9, R5, R4 ;  /* 0x0000000509047210 */ /* 0x000fc80007ffe004 */
        /* <DEDUP_REMOVED lines=15> */
[----:B-----5:R-:W-:Y:S01]  /*1270*/  IMAD.MOV.U32 R14, RZ, RZ, R0 ;  /* 0x000000ffff0e7224 */ /* 0x020fe200078e0000 */
[----:B------:R-:W-:Y:S02]  /*1280*/  LOP3.LUT R11, R2, 0x10, RZ, 0xc0, !PT ;  /* 0x00000010020b7812 */ /* 0x000fe400078ec0ff */
[----:B------:R-:W-:Y:S02]  /*1290*/  SHF.R.S32.HI R12, RZ, 0x3, R7 ;  /* 0x00000003ff0c7819 */ /* 0x000fe40000011407 */
.L_x_720:
[----:B------:R-:W-:Y:S02]  /*12a0*/  IMAD.IADD R6, R10, 0x1, R13 ;  /* 0x000000010a067824 */ /* 0x000fe400078e020d */
[----:B0-----:R-:W-:-:S02]  /*12b0*/  IMAD.MOV.U32 R4, RZ, RZ, 0x4 ;  /* 0x00000004ff047424 */ /* 0x001fc400078e00ff */
[----:B------:R-:W-:-:S05]  /*12c0*/  IMAD R2, R6, c[0x0][0x18c], RZ ;  /* 0x0000630006027a24 */ /* 0x000fca00078e02ff */
[----:B------:R-:W-:-:S04]  /*12d0*/  SHF.R.S32.HI R5, RZ, 0x1f, R2 ;  /* 0x0000001fff057819 */ /* 0x000fc80000011402 */
[----:B------:R-:W-:-:S04]  /*12e0*/  LEA.HI R5, R5, R2, RZ, 0x3 ;  /* 0x0000000205057211 */ /* 0x000fc800078f18ff */
[----:B------:R-:W-:-:S05]  /*12f0*/  LEA.HI.SX32 R5, R5, R12, 0x1d ;  /* 0x0000000c05057211 */ /* 0x000fca00078feaff */
[----:B------:R-:W-:-:S06]  /*1300*/  IMAD.WIDE R4, R5, R4, c[0x0][0x170] ;  /* 0x00005c0005047625 */ /* 0x000fcc00078e0204 */
[----:B------:R-:W2:Y:S01]  /*1310*/  LDG.E.CONSTANT R4, [R4.64] ;  /* 0x0000000804047981 */ /* 0x000ea2000c1e9900 */
[----:B------:R-:W-:-:S05]  /*1320*/  LEA R8, R14, 0x1, 0x1 ;  /* 0x000000010e087811 */ /* 0x000fca00078e08ff */
[----:B------:R-:W-:-:S05]  /*1330*/  IMAD.WIDE R8, R8, R25, c[0x0][0x198] ;  /* 0x0000660008087625 */ /* 0x000fca00078e0219 */
[----:B------:R-:W3:Y:S01]  /*1340*/  LDG.E.U16.CONSTANT R23, [R8.64] ;  /* 0x0000000808177981 */ /* 0x000ee2000c1e9500 */
[----:B------:R-:W-:-:S06]  /*1350*/  IMAD.WIDE R6, R6, R25, c[0x0][0x178] ;  /* 0x00005e0006067625 */ /* 0x000fcc00078e0219 */
[----:B------:R0:W4:Y:S01]  /*1360*/  LDG.E.U16.CONSTANT R6, [R6.64] ;  /* 0x0000000806067981 */ /* 0x000122000c1e9500 */
[----:B------:R-:W-:Y:S02]  /*1370*/  IADD3 R13, R13, 0x1, RZ ;  /* 0x000000010d0d7810 */ /* 0x000fe40007ffe0ff */
[----:B--2---:R-:W-:-:S04]  /*1380*/  SHF.R.U32.HI R2, RZ, R11, R4 ;  /* 0x0000000bff027219 */ /* 0x004fc80000011604 */
[--C-:B------:R-:W-:Y:S02]  /*1390*/  SHF.R.U32.HI R21, RZ, 0x4, R2.reuse ;  /* 0x00000004ff157819 */ /* 0x100fe40000011602 */
[--C-:B------:R-:W-:Y:S02]  /*13a0*/  SHF.R.U32.HI R4, RZ, 0x8, R2.reuse ;  /* 0x00000008ff047819 */ /* 0x100fe40000011602 */
[----:B------:R-:W-:Y:S02]  /*13b0*/  LOP3.LUT R20, R2, 0xf, RZ, 0xc0, !PT ;  /* 0x0000000f02147812 */ /* 0x000fe400078ec0ff */
[----:B------:R-:W-:Y:S01]  /*13c0*/  SHF.R.U32.HI R2, RZ, 0xc, R2 ;  /* 0x0000000cff027819 */ /* 0x000fe20000011602 */
[----:B---3--:R-:W-:Y:S01]  /*13d0*/  IMAD.IADD R14, R23, 0x1, R14 ;  /* 0x00000001170e7824 */ /* 0x008fe200078e020e */
        /* <DEDUP_REMOVED lines=8> */
[----:B0-----:R-:W-:Y:S01]  /*1460*/  IMAD R7, R4, R4, RZ ;  /* 0x0000000404077224 */ /* 0x001fe200078e02ff */
        /* <DEDUP_REMOVED lines=12> */
.L_x_719:
[----:B------:R-:W-:Y:S01]  /*1530*/  ISETP.GE.OR P0, PT, R0, c[0x0][0x1a8], P0 ;  /* 0x00006a0000007a0c */ /* 0x000fe20000706670 */
[----:B------:R-:W-:Y:S01]  /*1540*/  UMOV UR4, URZ ;  /* 0x0000003f00047c82 */ /* 0x000fe20008000000 */
[----:B------:R-:W-:Y:S02]  /*1550*/  PRMT R7, RZ, 0x5410, RZ ;  /* 0x00005410ff077816 */ /* 0x000fe400000000ff */
[----:B------:R-:W-:-:S02]  /*1560*/  LEA.HI.X R31, R31, c[0x0][0x16c], R22, 0x2, P3 ;  /* 0x00005b001f1f7a11 */ /* 0x000fc400018f1416 */
[----:B------:R-:W-:Y:S02]  /*1570*/  PRMT R8, RZ, 0x5410, RZ ;  /* 0x00005410ff087816 */ /* 0x000fe400000000ff */
[----:B------:R-:W-:Y:S02]  /*1580*/  PRMT R9, RZ, 0x5410, RZ ;  /* 0x00005410ff097816 */ /* 0x000fe400000000ff */
[----:B------:R-:W-:Y:S02]  /*1590*/  PRMT R10, RZ, 0x5410, RZ ;  /* 0x00005410ff0a7816 */ /* 0x000fe400000000ff */
[----:B------:R-:W-:Y:S02]  /*15a0*/  PRMT R11, RZ, 0x5410, RZ ;  /* 0x00005410ff0b7816 */ /* 0x000fe400000000ff */
[----:B------:R-:W-:Y:S02]  /*15b0*/  PRMT R12, RZ, 0x5410, RZ ;  /* 0x00005410ff0c7816 */ /* 0x000fe400000000ff */
[----:B------:R-:W-:-:S02]  /*15c0*/  PRMT R13, RZ, 0x5410, RZ ;  /* 0x00005410ff0d7816 */ /* 0x000fc400000000ff */
[----:B-----5:R-:W-:Y:S01]  /*15d0*/  PRMT R14, RZ, 0x5410, RZ ;  /* 0x00005410ff0e7816 */ /* 0x020fe200000000ff */
[----:B------:R-:W-:Y:S05]  /*15e0*/  @P0 BRA `(.L_x_721) ;  /* 0x00005c6000000947 */ /* 0x000fea0003800000 */
[----:B------:R-:W-:Y:S01]  /*15f0*/  ULDC UR4, c[0x0][0x18c] ;  /* 0x0000630000047ab9 */ /* 0x000fe20000000800 */
[----:B------:R-:W-:Y:S01]  /*1600*/  IADD3 R16, P0, P2, R16, c[0x0][0x18c], R19 ;  /* 0x0000630010107a10 */ /* 0x000fe20007a1e013 */
[----:B------:R-:W-:Y:S01]  /*1610*/  USHF.R.S32.HI UR4, URZ, 0x1f, UR4 ;  /* 0x0000001f3f047899 */ /* 0x000fe20008011404 */
[----:B------:R-:W-:Y:S01]  /*1620*/  HADD2.F32 R24, -RZ, R2.H0_H0 ;  /* 0x20000002ff187230 */ /* 0x000fe20000004100 */
[----:B------:R-:W-:Y:S01]  /*1630*/  PRMT R7, R7, 0x5410, RZ ;  /* 0x0000541007077816 */ /* 0x000fe200000000ff */
[----:B------:R-:W-:Y:S01]  /*1640*/  HADD2.F32 R25, -RZ, R4.H0_H0 ;  /* 0x20000004ff197230 */ /* 0x000fe20000004100 */
[----:B------:R-:W-:Y:S01]  /*1650*/  LEA R28, P3, R16, c[0x0][0x168], 0x2 ;  /* 0x00005a00101c7a11 */ /* 0x000fe200078610ff */
[----:B------:R-:W-:Y:S01]  /*1660*/  HADD2.F32 R26, -RZ, R5.H0_H0 ;  /* 0x20000005ff1a7230 */ /* 0x000fe20000004100 */
[----:B------:R-:W-:Y:S01]  /*1670*/  IADD3.X R17, R18, UR4, R17, P0, P2 ;  /* 0x0000000412117c10 */ /* 0x000fe200087e4411 */
[----:B------:R-:W-:Y:S01]  /*1680*/  HADD2.F32 R27, -RZ, R6.H0_H0 ;  /* 0x20000006ff1b7230 */ /* 0x000fe20000004100 */
[----:B------:R-:W-:-:S02]  /*1690*/  UMOV UR4, URZ ;  /* 0x0000003f00047c82 */ /* 0x000fc40008000000 */
[----:B------:R-:W-:-:S04]  /*16a0*/  LEA.HI.X R29, R16, c[0x0][0x16c], R17, 0x2, P3 ;  /* 0x00005b00101d7a11 */ /* 0x000fc800018f1411 */
.L_x_726:
[----:B0-----:R-:W-:Y:S01]  /*16b0*/  IMAD.MOV.U32 R32, RZ, RZ, R30 ;  /* 0x000000ffff207224 */ /* 0x001fe200078e001e */
[----:B------:R-:W2:Y:S01]  /*16c0*/  LDG.E.128.CONSTANT R20, [R28.64] ;  /* 0x000000081c147981 */ /* 0x000ea2000c1e9d00 */
[----:B------:R-:W-:-:S05]  /*16d0*/  IMAD.MOV.U32 R33, RZ, RZ, R31 ;  /* 0x000000ffff217224 */ /* 0x000fca00078e001f */
[----:B-----5:R-:W3:Y:S01]  /*16e0*/  LDG.E.128.CONSTANT R16, [R32.64] ;  /* 0x0000000820107981 */ /* 0x020ee2000c1e9d00 */
[----:B------:R-:W-:Y:S02]  /*16f0*/  UMOV UR5, UR4 ;  /* 0x0000000400057c82 */ /* 0x000fe40008000000 */
[----:B------:R-:W-:Y:S01]  /*1700*/  UIADD3 UR4, UR4, 0x40, URZ ;  /* 0x0000004004047890 */ /* 0x000fe2000fffe03f */
[----:B--2---:R-:W-:Y:S02]  /*1710*/  LEA.HI R52, R20, 0xffffff80, RZ, 0x8 ;  /* 0xffffff8014347811 */ /* 0x004fe400078f40ff */
[----:B------:R-:W-:Y:S02]  /*1720*/  LEA.HI R54, R21, 0xffffff80, RZ, 0x8 ;  /* 0xffffff8015367811 */ /* 0x000fe400078f40ff */
[----:B------:R-:W-:Y:S02]  /*1730*/  LEA.HI R55, R22, 0xffffff80, RZ, 0x8 ;  /* 0xffffff8016377811 */ /* 0x000fe400078f40ff */
[----:B---3--:R-:W-:-:S02]  /*1740*/  LEA.HI R47, R16, 0xffffff80, RZ, 0x8 ;  /* 0xffffff80102f7811 */ /* 0x008fc400078f40ff */
[----:B------:R-:W-:Y:S02]  /*1750*/  LEA.HI R46, R17, 0xffffff80, RZ, 0x8 ;  /* 0xffffff80112e7811 */ /* 0x000fe400078f40ff */
[----:B------:R-:W-:Y:S02]  /*1760*/  LEA.HI R45, R18, 0xffffff80, RZ, 0x8 ;  /* 0xffffff80122d7811 */ /* 0x000fe400078f40ff */
[----:B------:R-:W-:Y:S02]  /*1770*/  LEA.HI R44, R19, 0xffffff80, RZ, 0x8 ;  /* 0xffffff80132c7811 */ /* 0x000fe400078f40ff */
[----:B------:R-:W-:Y:S01]  /*1780*/  LEA.HI R53, R23, 0xffffff80, RZ, 0x8 ;  /* 0xffffff8017357811 */ /* 0x000fe200078f40ff */
[----:B------:R-:W-:Y:S05]  /*1790*/  @!P1 BRA `(.L_x_722) ;  /* 0x000015e000009947 */ /* 0x000fea0003800000 */
[----:B------:R-:W-:Y:S01]  /*17a0*/  LOP3.LUT R30, R17, 0xff, RZ, 0xc0, !PT ;  /* 0x000000ff111e7812 */ /* 0x000fe200078ec0ff */
[----:B------:R-:W0:Y:S01]  /*17b0*/  I2F.F16 R47, R47 ;  /* 0x0000002f002f7306 */ /* 0x000e220000200c00 */
[----:B------:R-:W-:Y:S02]  /*17c0*/  LOP3.LUT R31, R18, 0xff, RZ, 0xc0, !PT ;  /* 0x000000ff121f7812 */ /* 0x000fe400078ec0ff */
[----:B------:R-:W-:-:S02]  /*17d0*/  IADD3 R39, R30, -0x80, RZ ;  /* 0xffffff801e277810 */ /* 0x000fc40007ffe0ff */
[----:B------:R-:W-:Y:S02]  /*17e0*/  LOP3.LUT R30, R19, 0xff, RZ, 0xc0, !PT ;  /* 0x000000ff131e7812 */ /* 0x000fe400078ec0ff */
[----:B------:R-:W-:Y:S01]  /*17f0*/  IADD3 R36, R31, -0x80, RZ ;  /* 0xffffff801f247810 */ /* 0x000fe20007ffe0ff */
[----:B------:R-:W1:Y:S01]  /*1800*/  I2F.F16 R46, R46 ;  /* 0x0000002e002e7306 */ /* 0x000e620000200c00 */
[----:B------:R-:W-:Y:S02]  /*1810*/  IADD3 R38, R30, -0x80, RZ ;  /* 0xffffff801e267810 */ /* 0x000fe40007ffe0ff */
[----:B------:R-:W-:Y:S02]  /*1820*/  LOP3.LUT R30, R16, 0xff, RZ, 0xc0, !PT ;  /* 0x000000ff101e7812 */ /* 0x000fe400078ec0ff */
[----:B------:R-:W-:Y:S02]  /*1830*/  LOP3.LUT R35, R22, 0xff, RZ, 0xc0, !PT ;  /* 0x000000ff16237812 */ /* 0x000fe400078ec0ff */
[----:B------:R-:W-:Y:S01]  /*1840*/  IADD3 R30, R30, -0x80, RZ ;  /* 0xffffff801e1e7810 */ /* 0x000fe20007ffe0ff */
[----:B------:R-:W2:Y:S01]  /*1850*/  I2F.F16 R39, R39 ;  /* 0x0000002700277306 */ /* 0x000ea20000200c00 */
[----:B------:R-:W-:Y:S01]  /*1860*/  LOP3.LUT R31, R20, 0xff, RZ, 0xc0, !PT ;  /* 0x000000ff141f7812 */ /* 0x000fe200078ec0ff */
[----:B0-----:R-:W-:Y:S01]  /*1870*/  HADD2.F32 R47, -RZ, R47.H0_H0 ;  /* 0x2000002fff2f7230 */ /* 0x001fe20000004100 */
[----:B------:R-:W-:-:S02]  /*1880*/  IADD3 R49, R35, -0x80, RZ ;  /* 0xffffff8023317810 */ /* 0x000fc40007ffe0ff */
[----:B------:R-:W-:Y:S02]  /*1890*/  IADD3 R31, R31, -0x80, RZ ;  /* 0xffffff801f1f7810 */ /* 0x000fe40007ffe0ff */
[----:B------:R-:W-:Y:S01]  /*18a0*/  LOP3.LUT R35, R23, 0xff, RZ, 0xc0, !PT ;  /* 0x000000ff17237812 */ /* 0x000fe200078ec0ff */
[----:B------:R0:W3:Y:S01]  /*18b0*/  I2F.F16 R37, R30 ;  /* 0x0000001e00257306 */ /* 0x0000e20000200c00 */
[----:B------:R-:W-:Y:S01]  /*18c0*/  LOP3.LUT R34, R21, 0xff, RZ, 0xc0, !PT ;  /* 0x000000ff15227812 */ /* 0x000fe200078ec0ff */
[----:B-1----:R-:W-:Y:S01]  /*18d0*/  HADD2.F32 R46, -RZ, R46.H0_H0 ;  /* 0x2000002eff2e7230 */ /* 0x002fe20000004100 */
[----:B------:R-:W-:Y:S02]  /*18e0*/  IADD3 R48, R35, -0x80, RZ ;  /* 0xffffff8023307810 */ /* 0x000fe40007ffe0ff */
[----:B------:R-:W-:Y:S02]  /*18f0*/  IADD3 R34, R34, -0x80, RZ ;  /* 0xffffff8022227810 */ /* 0x000fe40007ffe0ff */
[----:B------:R-:W-:Y:S01]  /*1900*/  SHF.R.U32.HI R40, RZ, 0x8, R18 ;  /* 0x00000008ff287819 */ /* 0x000fe20000011612 */
[----:B------:R1:W4:Y:S01]  /*1910*/  I2F.F16 R43, R31 ;  /* 0x0000001f002b7306 */ /* 0x0003220000200c00 */
[--C-:B0-----:R-:W-:Y:S01]  /*1920*/  SHF.R.U32.HI R30, RZ, 0x8, R16.reuse ;  /* 0x00000008ff1e7819 */ /* 0x101fe20000011610 */
[----:B--2---:R-:W-:Y:S01]  /*1930*/  HADD2.F32 R39, -RZ, R39.H0_H0 ;  /* 0x20000027ff277230 */ /* 0x004fe20000004100 */
[----:B------:R-:W-:-:S02]  /*1940*/  SHF.R.U32.HI R16, RZ, 0x10, R16 ;  /* 0x00000010ff107819 */ /* 0x000fc40000011610 */
[----:B------:R-:W-:Y:S02]  /*1950*/  LOP3.LUT R30, R30, 0xff, RZ, 0xc0, !PT ;  /* 0x000000ff1e1e7812 */ /* 0x000fe400078ec0ff */
[----:B------:R-:W-:Y:S01]  /*1960*/  LOP3.LUT R16, R16, 0xff, RZ, 0xc0, !PT ;  /* 0x000000ff10107812 */ /* 0x000fe200078ec0ff */
[----:B------:R0:W-:Y:S01]  /*1970*/  I2F.F16 R58, R34 ;  /* 0x00000022003a7306 */ /* 0x0001e20000200c00 */
[----:B------:R-:W-:Y:S01]  /*1980*/  IADD3 R35, R30, -0x80, RZ ;  /* 0xffffff801e237810 */ /* 0x000fe20007ffe0ff */
[----:B---3--:R-:W-:Y:S01]  /*1990*/  HADD2.F32 R37, -RZ, R37.H0_H0 ;  /* 0x20000025ff257230 */ /* 0x008fe20000004100 */
[----:B-1----:R-:W1:Y:S01]  /*19a0*/  LDS.64 R30, [UR5] ;  /* 0x00000005ff1e7984 */ /* 0x002e620008000a00 */
[----:B------:R-:W-:Y:S02]  /*19b0*/  IADD3 R16, R16, -0x80, RZ ;  /* 0xffffff8010107810 */ /* 0x000fe40007ffe0ff */
[----:B------:R-:W-:Y:S02]  /*19c0*/  LOP3.LUT R40, R40, 0xff, RZ, 0xc0, !PT ;  /* 0x000000ff28287812 */ /* 0x000fe400078ec0ff */
[----:B------:R2:W3:Y:S01]  /*19d0*/  I2F.F16 R42, R16 ;  /* 0x00000010002a7306 */ /* 0x0004e20000200c00 */
[--C-:B0-----:R-:W-:Y:S01]  /*19e0*/  SHF.R.U32.HI R34, RZ, 0x8, R17.reuse ;  /* 0x00000008ff227819 */ /* 0x101fe20000011611 */
[----:B----4-:R-:W-:Y:S01]  /*19f0*/  HADD2.F32 R43, -RZ, R43.H0_H0 ;  /* 0x2000002bff2b7230 */ /* 0x010fe20000004100 */
[----:B------:R-:W-:-:S02]  /*1a00*/  SHF.R.U32.HI R17, RZ, 0x10, R17 ;  /* 0x00000010ff117819 */ /* 0x000fc40000011611 */
[----:B------:R-:W-:Y:S02]  /*1a10*/  LOP3.LUT R34, R34, 0xff, RZ, 0xc0, !PT ;  /* 0x000000ff22227812 */ /* 0x000fe400078ec0ff */
[----:B------:R-:W-:Y:S01]  /*1a20*/  LOP3.LUT R17, R17, 0xff, RZ, 0xc0, !PT ;  /* 0x000000ff11117812 */ /* 0x000fe200078ec0ff */
[----:B------:R-:W0:Y:S01]  /*1a30*/  I2F.F16 R38, R38 ;  /* 0x0000002600267306 */ /* 0x000e220000200c00 */
[----:B--2---:R-:W-:Y:S02]  /*1a40*/  SHF.R.U32.HI R16, RZ, 0x8, R19 ;  /* 0x00000008ff107819 */ /* 0x004fe40000011613 */
[----:B------:R-:W-:Y:S02]  /*1a50*/  IADD3 R17, R17, -0x80, RZ ;  /* 0xffffff8011117810 */ /* 0x000fe40007ffe0ff */
[----:B------:R-:W-:Y:S02]  /*1a60*/  LOP3.LUT R16, R16, 0xff, RZ, 0xc0, !PT ;  /* 0x000000ff10107812 */ /* 0x000fe400078ec0ff */
[----:B------:R-:W-:Y:S01]  /*1a70*/  IADD3 R34, R34, -0x80, RZ ;  /* 0xffffff8022227810 */ /* 0x000fe20007ffe0ff */
[----:B------:R-:W2:Y:S01]  /*1a80*/  I2F.F16 R36, R36 ;  /* 0x0000002400247306 */ /* 0x000ea20000200c00 */
[----:B------:R-:W-:Y:S01]  /*1a90*/  SHF.R.U32.HI R18, RZ, 0x10, R18 ;  /* 0x00000010ff127819 */ /* 0x000fe20000011612 */
[----:B---3--:R-:W-:Y:S01]  /*1aa0*/  HADD2.F32 R42, -RZ, R42.H0_H0 ;  /* 0x2000002aff2a7230 */ /* 0x008fe20000004100 */
[----:B------:R-:W-:-:S02]  /*1ab0*/  IADD3 R50, R40, -0x80, RZ ;  /* 0xffffff8028327810 */ /* 0x000fc40007ffe0ff */
[----:B------:R-:W-:Y:S02]  /*1ac0*/  IADD3 R57, R16, -0x80, RZ ;  /* 0xffffff8010397810 */ /* 0x000fe40007ffe0ff */
[----:B------:R-:W-:Y:S01]  /*1ad0*/  SHF.R.U32.HI R19, RZ, 0x10, R19 ;  /* 0x00000010ff137819 */ /* 0x000fe20000011613 */
[----:B------:R3:W4:Y:S01]  /*1ae0*/  I2F.F16 R41, R17 ;  /* 0x0000001100297306 */ /* 0x0007220000200c00 */
[----:B------:R-:W-:Y:S01]  /*1af0*/  LOP3.LUT R18, R18, 0xff, RZ, 0xc0, !PT ;  /* 0x000000ff12127812 */ /* 0x000fe200078ec0ff */
[----:B0-----:R-:W-:Y:S01]  /*1b00*/  HADD2.F32 R38, -RZ, R38.H0_H0 ;  /* 0x20000026ff267230 */ /* 0x001fe20000004100 */
[----:B------:R-:W-:Y:S02]  /*1b10*/  LOP3.LUT R56, R19, 0xff, RZ, 0xc0, !PT ;  /* 0x000000ff13387812 */ /* 0x000fe400078ec0ff */
[----:B------:R-:W-:Y:S02]  /*1b20*/  IADD3 R40, R18, -0x80, RZ ;  /* 0xffffff8012287810 */ /* 0x000fe40007ffe0ff */
[--C-:B------:R-:W-:Y:S01]  /*1b30*/  SHF.R.U32.HI R18, RZ, 0x8, R20.reuse ;  /* 0x00000008ff127819 */ /* 0x100fe20000011614 */
[----:B------:R-:W0:Y:S01]  /*1b40*/  I2F.F16 R35, R35 ;  /* 0x0000002300237306 */ /* 0x000e220000200c00 */
[----:B---3--:R-:W3:Y:S01]  /*1b50*/  LDS.64 R16, [UR5+0x8] ;  /* 0x00000805ff107984 */ /* 0x008ee20008000a00 */
[----:B------:R-:W-:Y:S01]  /*1b60*/  IADD3 R61, R56, -0x80, RZ ;  /* 0xffffff80383d7810 */ /* 0x000fe20007ffe0ff */
[----:B-1----:R-:W-:Y:S01]  /*1b70*/  HADD2.F32 R60, -RZ, R30.H0_H0 ;  /* 0x2000001eff3c7230 */ /* 0x002fe20000004100 */
[----:B------:R-:W-:Y:S01]  /*1b80*/  SHF.R.U32.HI R51, RZ, 0x10, R20 ;  /* 0x00000010ff337819 */ /* 0x000fe20000011614 */
[----:B--2---:R-:W-:Y:S01]  /*1b90*/  HADD2.F32 R36, -RZ, R36.H0_H0 ;  /* 0x20000024ff247230 */ /* 0x004fe20000004100 */
[----:B------:R-:W-:Y:S01]  /*1ba0*/  LOP3.LUT R20, R18, 0xff, RZ, 0xc0, !PT ;  /* 0x000000ff12147812 */ /* 0x000fe200078ec0ff */
[----:B------:R-:W-:Y:S01]  /*1bb0*/  HADD2.F32 R59, -RZ, R30.H1_H1 ;  /* 0x3000001eff3b7230 */ /* 0x000fe20000004100 */
[----:B------:R-:W1:Y:S01]  /*1bc0*/  I2F.F16 R34, R34 ;  /* 0x0000002200227306 */ /* 0x000e620000200c00 */
[----:B------:R-:W-:Y:S01]  /*1bd0*/  LOP3.LUT R56, R51, 0xff, RZ, 0xc0, !PT ;  /* 0x000000ff33387812 */ /* 0x000fe200078ec0ff */
[----:B------:R-:W-:Y:S01]  /*1be0*/  FFMA.FTZ R62, R60, R39, RZ ;  /* 0x000000273c3e7223 */ /* 0x000fe200000100ff */
[----:B------:R-:W-:Y:S01]  /*1bf0*/  IADD3 R51, R20, -0x80, RZ ;  /* 0xffffff8014337810 */ /* 0x000fe20007ffe0ff */
[----:B------:R-:W-:Y:S01]  /*1c00*/  FFMA.FTZ R64, R60, R38, RZ ;  /* 0x000000263c407223 */ /* 0x000fe200000100ff */
[--C-:B------:R-:W-:Y:S01]  /*1c10*/  SHF.R.U32.HI R19, RZ, 0x8, R21.reuse ;  /* 0x00000008ff137819 */ /* 0x100fe20000011615 */
[----:B----4-:R-:W-:Y:S01]  /*1c20*/  HADD2.F32 R41, -RZ, R41.H0_H0 ;  /* 0x20000029ff297230 */ /* 0x010fe20000004100 */
[----:B------:R-:W-:Y:S01]  /*1c30*/  SHF.R.U32.HI R63, RZ, 0x10, R21 ;  /* 0x00000010ff3f7819 */ /* 0x000fe20000011615 */
[----:B------:R-:W2:Y:S01]  /*1c40*/  I2F.F16 R50, R50 ;  /* 0x0000003200327306 */ /* 0x000ea20000200c00 */
[----:B0-----:R-:W-:Y:S01]  /*1c50*/  HADD2.F32 R35, -RZ, R35.H0_H0 ;  /* 0x20000023ff237230 */ /* 0x001fe20000004100 */
[----:B------:R-:W-:-:S02]  /*1c60*/  LOP3.LUT R19, R19, 0xff, RZ, 0xc0, !PT ;  /* 0x000000ff13137812 */ /* 0x000fc400078ec0ff */
[----:B------:R-:W-:Y:S02]  /*1c70*/  LOP3.LUT R63, R63, 0xff, RZ, 0xc0, !PT ;  /* 0x000000ff3f3f7812 */ /* 0x000fe400078ec0ff */
[----:B------:R-:W-:Y:S02]  /*1c80*/  IADD3 R56, R56, -0x80, RZ ;  /* 0xffffff8038387810 */ /* 0x000fe40007ffe0ff */
[----:B------:R-:W0:Y:S01]  /*1c90*/  I2F.F16 R57, R57 ;  /* 0x0000003900397306 */ /* 0x000e220000200c00 */
[----:B-1----:R-:W-:Y:S01]  /*1ca0*/  HADD2.F32 R34, -RZ, R34.H0_H0 ;  /* 0x20000022ff227230 */ /* 0x002fe20000004100 */
[----:B------:R-:W-:-:S04]  /*1cb0*/  ISETP.GE.AND P0, PT, R15, 0x2, PT ;  /* 0x000000020f00780c */ /* 0x000fc80003f06270 */
[----:B------:R-:W-:Y:S02]  /*1cc0*/  FFMA.FTZ R62, R59, R34, R62 ;  /* 0x000000223b3e7223 */ /* 0x000fe4000001003e */
[----:B------:R1:W4:Y:S01]  /*1cd0*/  I2F.F16 R18, R61 ;  /* 0x0000003d00127306 */ /* 0x0003220000200c00 */
[----:B--2---:R-:W-:Y:S01]  /*1ce0*/  HADD2.F32 R30, -RZ, R50.H0_H0 ;  /* 0x20000032ff1e7230 */ /* 0x004fe20000004100 */
[----:B------:R-:W-:-:S06]  /*1cf0*/  FFMA.FTZ R50, R37, R60, RZ ;  /* 0x0000003c25327223 */ /* 0x000fcc00000100ff */
[----:B------:R-:W2:Y:S01]  /*1d00*/  I2F.F16 R40, R40 ;  /* 0x0000002800287306 */ /* 0x000ea20000200c00 */
[----:B0-----:R-:W-:Y:S01]  /*1d10*/  HADD2.F32 R20, -RZ, R57.H0_H0 ;  /* 0x20000039ff147230 */ /* 0x001fe20000004100 */
[----:B------:R-:W-:Y:S02]  /*1d20*/  FFMA.FTZ R57, R60, R36, RZ ;  /* 0x000000243c397223 */ /* 0x000fe400000100ff */
[----:B-1----:R-:W-:Y:S01]  /*1d30*/  FFMA.FTZ R61, R35, R59, R50 ;  /* 0x0000003b233d7223 */ /* 0x002fe20000010032 */
[----:B------:R-:W-:Y:S01]  /*1d40*/  IADD3 R50, R19, -0x80, RZ ;  /* 0xffffff8013327810 */ /* 0x000fe20007ffe0ff */
[C---:B------:R-:W-:Y:S02]  /*1d50*/  FFMA.FTZ R57, R59.reuse, R30, R57 ;  /* 0x0000001e3b397223 */ /* 0x040fe40000010039 */
[----:B------:R-:W0:Y:S01]  /*1d60*/  I2F.F16 R45, R45 ;  /* 0x0000002d002d7306 */ /* 0x000e220000200c00 */
[----:B------:R-:W-:Y:S01]  /*1d70*/  FFMA.FTZ R64, R59, R20, R64 ;  /* 0x000000143b407223 */ /* 0x000fe20000010040 */
[----:B------:R-:W-:-:S02]  /*1d80*/  HADD2.F32 R59, -RZ, R31.H0_H0 ;  /* 0x2000001fff3b7230 */ /* 0x000fc40000004100 */
[----:B----4-:R-:W-:Y:S01]  /*1d90*/  HADD2.F32 R21, -RZ, R18.H0_H0 ;  /* 0x20000012ff157230 */ /* 0x010fe20000004100 */
[----:B------:R-:W-:Y:S01]  /*1da0*/  SHF.R.U32.HI R18, RZ, 0x8, R22 ;  /* 0x00000008ff127819 */ /* 0x000fe20000011616 */
[----:B------:R-:W-:Y:S01]  /*1db0*/  HADD2.F32 R31, -RZ, R31.H1_H1 ;  /* 0x3000001fff1f7230 */ /* 0x000fe20000004100 */
[----:B------:R-:W-:Y:S01]  /*1dc0*/  FFMA.FTZ R60, R42, R59, R61 ;  /* 0x0000003b2a3c7223 */ /* 0x000fe2000001003d */
[----:B------:R-:W1:Y:S01]  /*1dd0*/  I2F.F16 R44, R44 ;  /* 0x0000002c002c7306 */ /* 0x000e620000200c00 */
[----:B--2---:R-:W-:Y:S01]  /*1de0*/  HADD2.F32 R40, -RZ, R40.H0_H0 ;  /* 0x20000028ff287230 */ /* 0x004fe20000004100 */
[----:B------:R-:W-:Y:S01]  /*1df0*/  SHF.R.U32.HI R61, RZ, 0x8, R23 ;  /* 0x00000008ff3d7819 */ /* 0x000fe20000011617 */
[----:B------:R-:W-:Y:S01]  /*1e00*/  FFMA.FTZ R19, R59, R41, R62 ;  /* 0x000000293b137223 */ /* 0x000fe2000001003e */
[----:B------:R-:W-:Y:S01]  /*1e10*/  SHF.R.U32.HI R22, RZ, 0x10, R22 ;  /* 0x00000010ff167819 */ /* 0x000fe20000011616 */
[----:B------:R-:W-:Y:S01]  /*1e20*/  FFMA.FTZ R60, R47, R31, R60 ;  /* 0x0000001f2f3c7223 */ /* 0x000fe2000001003c */
[----:B------:R-:W-:Y:S01]  /*1e30*/  LOP3.LUT R18, R18, 0xff, RZ, 0xc0, !PT ;  /* 0x000000ff12127812 */ /* 0x000fe200078ec0ff */
[----:B------:R-:W-:Y:S01]  /*1e40*/  FFMA.FTZ R62, R59, R40, R57 ;  /* 0x000000283b3e7223 */ /* 0x000fe20000010039 */
[----:B------:R-:W2:Y:S01]  /*1e50*/  I2F.F16 R49, R49 ;  /* 0x0000003100317306 */ /* 0x000ea20000200c00 */
[----:B------:R-:W-:Y:S01]  /*1e60*/  LOP3.LUT R61, R61, 0xff, RZ, 0xc0, !PT ;  /* 0x000000ff3d3d7812 */ /* 0x000fe200078ec0ff */
[----:B0-----:R-:W-:Y:S01]  /*1e70*/  HADD2.F32 R45, -RZ, R45.H0_H0 ;  /* 0x2000002dff2d7230 */ /* 0x001fe20000004100 */
[----:B------:R-:W-:Y:S01]  /*1e80*/  FFMA.FTZ R59, R59, R21, R64 ;  /* 0x000000153b3b7223 */ /* 0x000fe20000010040 */
[----:B------:R-:W-:Y:S01]  /*1e90*/  SHF.R.U32.HI R23, RZ, 0x10, R23 ;  /* 0x00000010ff177819 */ /* 0x000fe20000011617 */
[C---:B------:R-:W-:Y:S01]  /*1ea0*/  FFMA.FTZ R64, R31.reuse, R46, R19 ;  /* 0x0000002e1f407223 */ /* 0x040fe20000010013 */
[----:B------:R-:W-:Y:S01]  /*1eb0*/  IADD3 R18, R18, -0x80, RZ ;  /* 0xffffff8012127810 */ /* 0x000fe20007ffe0ff */
[----:B------:R-:W-:Y:S01]  /*1ec0*/  FFMA.FTZ R62, R31, R45, R62 ;  /* 0x0000002d1f3e7223 */ /* 0x000fe2000001003e */
[----:B------:R-:W0:Y:S01]  /*1ed0*/  I2F.F16 R48, R48 ;  /* 0x0000003000307306 */ /* 0x000e220000200c00 */
[----:B-1----:R-:W-:Y:S01]  /*1ee0*/  HADD2.F32 R44, -RZ, R44.H0_H0 ;  /* 0x2000002cff2c7230 */ /* 0x002fe20000004100 */
[----:B------:R-:W-:-:S02]  /*1ef0*/  LOP3.LUT R22, R22, 0xff, RZ, 0xc0, !PT ;  /* 0x000000ff16167812 */ /* 0x000fc400078ec0ff */
[----:B------:R-:W-:Y:S01]  /*1f00*/  IADD3 R57, R63, -0x80, RZ ;  /* 0xffffff803f397810 */ /* 0x000fe20007ffe0ff */
[----:B---3--:R-:W-:Y:S01]  /*1f10*/  HADD2.F32 R63, -RZ, R16.H0_H0 ;  /* 0x20000010ff3f7230 */ /* 0x008fe20000004100 */
[----:B------:R-:W-:Y:S01]  /*1f20*/  IADD3 R65, R61, -0x80, RZ ;  /* 0xffffff803d417810 */ /* 0x000fe20007ffe0ff */
[----:B------:R-:W-:Y:S01]  /*1f30*/  FFMA.FTZ R59, R31, R44, R59 ;  /* 0x0000002c1f3b7223 */ /* 0x000fe2000001003b */
[----:B------:R-:W-:Y:S01]  /*1f40*/  LOP3.LUT R61, R23, 0xff, RZ, 0xc0, !PT ;  /* 0x000000ff173d7812 */ /* 0x000fe200078ec0ff */
[----:B------:R-:W1:Y:S01]  /*1f50*/  I2F.F16 R51, R51 ;  /* 0x0000003300337306 */ /* 0x000e620000200c00 */
[----:B------:R-:W-:Y:S01]  /*1f60*/  IADD3 R66, R22, -0x80, RZ ;  /* 0xffffff8016427810 */ /* 0x000fe20007ffe0ff */
[----:B------:R-:W-:Y:S01]  /*1f70*/  HADD2.F32 R31, -RZ, R58.H0_H0 ;  /* 0x2000003aff1f7230 */ /* 0x000fe20000004100 */
[----:B------:R-:W-:Y:S01]  /*1f80*/  IADD3 R67, R61, -0x80, RZ ;  /* 0xffffff803d437810 */ /* 0x000fe20007ffe0ff */
[----:B--2---:R-:W-:Y:S01]  /*1f90*/  HADD2.F32 R23, -RZ, R49.H0_H0 ;  /* 0x20000031ff177230 */ /* 0x004fe20000004100 */
[----:B------:R-:W-:Y:S01]  /*1fa0*/  FFMA.FTZ R61, R43, R63, R60 ;  /* 0x0000003f2b3d7223 */ /* 0x000fe2000001003c */
[----:B0-----:R-:W-:-:S02]  /*1fb0*/  HADD2.F32 R22, -RZ, R48.H0_H0 ;  /* 0x20000030ff167230 */ /* 0x001fc40000004100 */
[----:B------:R-:W0:Y:S01]  /*1fc0*/  I2F.F16 R50, R50 ;  /* 0x0000003200327306 */ /* 0x000e220000200c00 */
[----:B------:R-:W-:Y:S01]  /*1fd0*/  FFMA.FTZ R60, R63, R23, R62 ;  /* 0x000000173f3c7223 */ /* 0x000fe2000001003e */
[----:B------:R-:W-:Y:S02]  /*1fe0*/  HADD2.F32 R62, -RZ, R16.H1_H1 ;  /* 0x30000010ff3e7230 */ /* 0x000fe40000004100 */
[--C-:B------:R-:W-:Y:S02]  /*1ff0*/  HADD2.F32 R16, -RZ, R17.reuse.H0_H0 ;  /* 0x20000011ff107230 */ /* 0x100fe40000004100 */
[----:B------:R-:W-:Y:S02]  /*2000*/  HADD2.F32 R17, -RZ, R17.H1_H1 ;  /* 0x30000011ff117230 */ /* 0x000fe40000004100 */
[----:B------:R-:W2:Y:S01]  /*2010*/  I2F.F16 R18, R18 ;  /* 0x0000001200127306 */ /* 0x000ea20000200c00 */
[----:B-1----:R-:W-:-:S07]  /*2020*/  HADD2.F32 R51, -RZ, R51.H0_H0 ;  /* 0x20000033ff337230 */ /* 0x002fce0000004100 */
[----:B------:R1:W3:Y:S01]  /*2030*/  I2F.F16 R19, R65 ;  /* 0x0000004100137306 */ /* 0x0002e20000200c00 */
[----:B0-----:R-:W-:-:S07]  /*2040*/  HADD2.F32 R50, -RZ, R50.H0_H0 ;  /* 0x20000032ff327230 */ /* 0x001fce0000004100 */
[----:B------:R-:W0:Y:S01]  /*2050*/  I2F.F16 R56, R56 ;  /* 0x0000003800387306 */ /* 0x000e220000200c00 */
[C---:B-1----:R-:W-:Y:S01]  /*2060*/  FFMA.FTZ R65, R63.reuse, R31, R64 ;  /* 0x0000001f3f417223 */ /* 0x042fe20000010040 */
[----:B--2---:R-:W-:Y:S01]  /*2070*/  HADD2.F32 R49, -RZ, R18.H0_H0 ;  /* 0x20000012ff317230 */ /* 0x004fe20000004100 */
[----:B------:R-:W-:Y:S02]  /*2080*/  FFMA.FTZ R63, R63, R22, R59 ;  /* 0x000000163f3f7223 */ /* 0x000fe4000001003b */
[----:B------:R-:W-:-:S03]  /*2090*/  FFMA.FTZ R18, R62, R50, R65 ;  /* 0x000000323e127223 */ /* 0x000fc60000010041 */
[----:B------:R-:W1:Y:S01]  /*20a0*/  I2F.F16 R57, R57 ;  /* 0x0000003900397306 */ /* 0x000e620000200c00 */
[----:B---3--:R-:W-:Y:S01]  /*20b0*/  HADD2.F32 R48, -RZ, R19.H0_H0 ;  /* 0x20000013ff307230 */ /* 0x008fe20000004100 */
[----:B------:R-:W-:Y:S02]  /*20c0*/  FFMA.FTZ R19, R51, R62, R61 ;  /* 0x0000003e33137223 */ /* 0x000fe4000001003d */
        /* <DEDUP_REMOVED lines=203> */
.L_x_722:
[----:B------:R-:W-:-:S04]  /*2d80*/  IMAD.MOV.U32 R31, RZ, RZ, c[0x0][0x18c] ;  /* 0x00006300ff1f7624 */ /* 0x000fc800078e00ff */
[----:B------:R-:W-:-:S05]  /*2d90*/  IMAD.WIDE R32, R31, 0x8, R32 ;  /* 0x000000081f207825 */ /* 0x000fca00078e0220 */
[----:B------:R0:W5:Y:S01]  /*2da0*/  LDG.E.128.CONSTANT R16, [R32.64] ;  /* 0x0000000820107981 */ /* 0x000162000c1e9d00 */
        /* <DEDUP_REMOVED lines=9> */
[----:B------:R-:W1:Y:S01]  /*2e40*/  I2F.F16 R39, R39 ;  /* 0x0000002700277306 */ /* 0x000e620000200c00 */
[C---:B------:R-:W-:Y:S02]  /*2e50*/  LOP3.LUT R30, R16.reuse, 0xff, RZ, 0xc0, !PT ;  /* 0x000000ff101e7812 */ /* 0x040fe400078ec0ff */
[----:B------:R-:W-:Y:S02]  /*2e60*/  LEA.HI R42, R16, 0xffffff80, RZ, 0x8 ;  /* 0xffffff80102a7811 */ /* 0x000fe400078f40ff */
[----:B------:R-:W-:Y:S02]  /*2e70*/  IADD3 R30, R30, -0x80, RZ ;  /* 0xffffff801e1e7810 */ /* 0x000fe40007ffe0ff */
[--C-:B------:R-:W-:Y:S01]  /*2e80*/  SHF.R.U32.HI R34, RZ, 0x8, R16.reuse ;  /* 0x00000008ff227819 */ /* 0x100fe20000011610 */
[----:B------:R-:W3:Y:S01]  /*2e90*/  I2F.F16 R38, R38 ;  /* 0x0000002600267306 */ /* 0x000ee20000200c00 */
[----:B------:R-:W-:-:S02]  /*2ea0*/  SHF.R.U32.HI R16, RZ, 0x10, R16 ;  /* 0x00000010ff107819 */ /* 0x000fc40000011610 */
[----:B------:R-:W-:Y:S02]  /*2eb0*/  LEA.HI R41, R17, 0xffffff80, RZ, 0x8 ;  /* 0xffffff8011297811 */ /* 0x000fe400078f40ff */
[----:B------:R-:W-:Y:S02]  /*2ec0*/  LOP3.LUT R34, R34, 0xff, RZ, 0xc0, !PT ;  /* 0x000000ff22227812 */ /* 0x000fe400078ec0ff */
[----:B------:R-:W-:Y:S01]  /*2ed0*/  LOP3.LUT R16, R16, 0xff, RZ, 0xc0, !PT ;  /* 0x000000ff10107812 */ /* 0x000fe200078ec0ff */
[----:B------:R4:W0:Y:S01]  /*2ee0*/  I2F.F16 R37, R30 ;  /* 0x0000001e00257306 */ /* 0x0008220000200c00 */
[----:B------:R-:W-:Y:S01]  /*2ef0*/  IADD3 R35, R34, -0x80, RZ ;  /* 0xffffff8022237810 */ /* 0x000fe20007ffe0ff */
[----:B-1----:R-:W-:Y:S01]  /*2f00*/  HADD2.F32 R39, -RZ, R39.H0_H0 ;  /* 0x20000027ff277230 */ /* 0x002fe20000004100 */
[----:B------:R-:W-:Y:S02]  /*2f10*/  IADD3 R46, R16, -0x80, RZ ;  /* 0xffffff80102e7810 */ /* 0x000fe40007ffe0ff */
[----:B------:R-:W-:-:S02]  /*2f20*/  SHF.R.U32.HI R43, RZ, 0x8, R18 ;  /* 0x00000008ff2b7819 */ /* 0x000fc40000011612 */
[----:B------:R-:W-:Y:S01]  /*2f30*/  LEA.HI R40, R18, 0xffffff80, RZ, 0x8 ;  /* 0xffffff8012287811 */ /* 0x000fe200078f40ff */
[----:B------:R-:W1:Y:S01]  /*2f40*/  I2F.F16 R36, R36 ;  /* 0x0000002400247306 */ /* 0x000e620000200c00 */
[--C-:B----4-:R-:W-:Y:S01]  /*2f50*/  SHF.R.U32.HI R30, RZ, 0x8, R17.reuse ;  /* 0x00000008ff1e7819 */ /* 0x110fe20000011611 */
[----:B---3--:R-:W-:Y:S01]  /*2f60*/  HADD2.F32 R38, -RZ, R38.H0_H0 ;  /* 0x20000026ff267230 */ /* 0x008fe20000004100 */
[----:B------:R-:W-:Y:S02]  /*2f70*/  SHF.R.U32.HI R17, RZ, 0x10, R17 ;  /* 0x00000010ff117819 */ /* 0x000fe40000011611 */
[----:B------:R-:W-:Y:S02]  /*2f80*/  LOP3.LUT R30, R30, 0xff, RZ, 0xc0, !PT ;  /* 0x000000ff1e1e7812 */ /* 0x000fe400078ec0ff */
[----:B------:R-:W-:Y:S01]  /*2f90*/  LOP3.LUT R43, R43, 0xff, RZ, 0xc0, !PT ;  /* 0x000000ff2b2b7812 */ /* 0x000fe200078ec0ff */
[----:B------:R-:W3:Y:S01]  /*2fa0*/  I2F.F16 R35, R35 ;  /* 0x0000002300237306 */ /* 0x000ee20000200c00 */
[----:B------:R-:W-:Y:S01]  /*2fb0*/  IADD3 R34, R30, -0x80, RZ ;  /* 0xffffff801e227810 */ /* 0x000fe20007ffe0ff */
[----:B0-----:R-:W-:Y:S01]  /*2fc0*/  HADD2.F32 R37, -RZ, R37.H0_H0 ;  /* 0x20000025ff257230 */ /* 0x001fe20000004100 */
[----:B------:R-:W-:-:S02]  /*2fd0*/  LOP3.LUT R30, R17, 0xff, RZ, 0xc0, !PT ;  /* 0x000000ff111e7812 */ /* 0x000fc400078ec0ff */
[----:B------:R-:W0:Y:S01]  /*2fe0*/  LDS.64 R16, [UR5+0x10] ;  /* 0x00001005ff107984 */ /* 0x000e220008000a00 */
[----:B------:R-:W-:Y:S02]  /*2ff0*/  SHF.R.U32.HI R18, RZ, 0x10, R18 ;  /* 0x00000010ff127819 */ /* 0x000fe40000011612 */
[----:B------:R-:W-:Y:S01]  /*3000*/  IADD3 R45, R30, -0x80, RZ ;  /* 0xffffff801e2d7810 */ /* 0x000fe20007ffe0ff */
[----:B------:R-:W4:Y:S01]  /*3010*/  I2F.F16 R34, R34 ;  /* 0x0000002200227306 */ /* 0x000f220000200c00 */
[----:B------:R-:W-:Y:S01]  /*3020*/  IADD3 R30, R43, -0x80, RZ ;  /* 0xffffff802b1e7810 */ /* 0x000fe20007ffe0ff */
[----:B-1----:R-:W-:Y:S01]  /*3030*/  HADD2.F32 R36, -RZ, R36.H0_H0 ;  /* 0x20000024ff247230 */ /* 0x002fe20000004100 */
[----:B------:R-:W-:Y:S02]  /*3040*/  SHF.R.U32.HI R43, RZ, 0x8, R19 ;  /* 0x00000008ff2b7819 */ /* 0x000fe40000011613 */
[----:B------:R-:W-:Y:S02]  /*3050*/  LOP3.LUT R18, R18, 0xff, RZ, 0xc0, !PT ;  /* 0x000000ff12127812 */ /* 0x000fe400078ec0ff */
[----:B------:R-:W-:Y:S01]  /*3060*/  LOP3.LUT R43, R43, 0xff, RZ, 0xc0, !PT ;  /* 0x000000ff2b2b7812 */ /* 0x000fe200078ec0ff */
[----:B------:R-:W1:Y:S01]  /*3070*/  I2F.F16 R30, R30 ;  /* 0x0000001e001e7306 */ /* 0x000e620000200c00 */
[----:B------:R-:W-:Y:S01]  /*3080*/  IADD3 R44, R18, -0x80, RZ ;  /* 0xffffff80122c7810 */ /* 0x000fe20007ffe0ff */
[----:B---3--:R-:W-:Y:S01]  /*3090*/  HADD2.F32 R35, -RZ, R35.H0_H0 ;  /* 0x20000023ff237230 */ /* 0x008fe20000004100 */
[----:B------:R-:W-:-:S02]  /*30a0*/  IADD3 R52, R43, -0x80, RZ ;  /* 0xffffff802b347810 */ /* 0x000fc40007ffe0ff */
[----:B------:R-:W-:Y:S02]  /*30b0*/  LEA.HI R49, R19, 0xffffff80, RZ, 0x8 ;  /* 0xffffff8013317811 */ /* 0x000fe400078f40ff */
[----:B------:R-:W-:Y:S01]  /*30c0*/  SHF.R.U32.HI R19, RZ, 0x10, R19 ;  /* 0x00000010ff137819 */ /* 0x000fe20000011613 */
[----:B----4-:R-:W-:Y:S01]  /*30d0*/  HADD2.F32 R34, -RZ, R34.H0_H0 ;  /* 0x20000022ff227230 */ /* 0x010fe20000004100 */
[----:B------:R-:W-:Y:S01]  /*30e0*/  I2F.F16 R52, R52 ;  /* 0x0000003400347306 */ /* 0x000fe20000200c00 */
[----:B------:R-:W-:Y:S02]  /*30f0*/  ISETP.GE.AND P0, PT, R15, 0x2, PT ;  /* 0x000000020f00780c */ /* 0x000fe40003f06270 */
[----:B------:R-:W-:Y:S01]  /*3100*/  LOP3.LUT R19, R19, 0xff, RZ, 0xc0, !PT ;  /* 0x000000ff13137812 */ /* 0x000fe200078ec0ff */
[----:B-1----:R-:W-:-:S04]  /*3110*/  HADD2.F32 R30, -RZ, R30.H0_H0 ;  /* 0x2000001eff1e7230 */ /* 0x002fc80000004100 */
[----:B------:R-:W1:Y:S01]  /*3120*/  I2F.F16 R46, R46 ;  /* 0x0000002e002e7306 */ /* 0x000e620000200c00 */
[----:B------:R-:W-:-:S07]  /*3130*/  IADD3 R43, R19, -0x80, RZ ;  /* 0xffffff80132b7810 */ /* 0x000fce0007ffe0ff */
[----:B------:R-:W3:Y:S01]  /*3140*/  I2F.F16 R42, R42 ;  /* 0x0000002a002a7306 */ /* 0x000ee20000200c00 */
[--C-:B0-----:R-:W-:Y:S02]  /*3150*/  HADD2.F32 R51, -RZ, R17.reuse.H0_H0 ;  /* 0x20000011ff337230 */ /* 0x101fe40000004100 */
[----:B------:R-:W-:Y:S02]  /*3160*/  HADD2.F32 R50, -RZ, R17.H1_H1 ;  /* 0x30000011ff327230 */ /* 0x000fe40000004100 */
[----:B------:R-:W-:-:S03]  /*3170*/  HADD2.F32 R55, -RZ, R16.H0_H0 ;  /* 0x20000010ff377230 */ /* 0x000fc60000004100 */
[----:B------:R-:W-:Y:S01]  /*3180*/  I2F.F16 R49, R49 ;  /* 0x0000003100317306 */ /* 0x000fe20000200c00 */
[----:B------:R-:W-:Y:S02]  /*3190*/  HADD2.F32 R57, -RZ, R16.H1_H1 ;  /* 0x30000010ff397230 */ /* 0x000fe40000004100 */
[----:B-1----:R-:W-:Y:S01]  /*31a0*/  HADD2.F32 R46, -RZ, R46.H0_H0 ;  /* 0x2000002eff2e7230 */ /* 0x002fe20000004100 */
[----:B------:R-:W-:-:S04]  /*31b0*/  FFMA.FTZ R62, R55, R39, RZ ;  /* 0x00000027373e7223 */ /* 0x000fc800000100ff */
[----:B------:R-:W-:Y:S01]  /*31c0*/  FFMA.FTZ R62, R57, R34, R62 ;  /* 0x00000022393e7223 */ /* 0x000fe2000001003e */
[----:B------:R-:W0:Y:S01]  /*31d0*/  I2F.F16 R44, R44 ;  /* 0x0000002c002c7306 */ /* 0x000e220000200c00 */
[----:B---3--:R-:W-:-:S07]  /*31e0*/  HADD2.F32 R42, -RZ, R42.H0_H0 ;  /* 0x2000002aff2a7230 */ /* 0x008fce0000004100 */
[----:B------:R-:W1:Y:S08]  /*31f0*/  I2F.F16 R43, R43 ;  /* 0x0000002b002b7306 */ /* 0x000e700000200c00 */
[----:B------:R-:W3:Y:S01]  /*3200*/  I2F.F16 R45, R45 ;  /* 0x0000002d002d7306 */ /* 0x000ee20000200c00 */
[----:B0-----:R-:W-:-:S07]  /*3210*/  HADD2.F32 R44, -RZ, R44.H0_H0 ;  /* 0x2000002cff2c7230 */ /* 0x001fce0000004100 */
[----:B------:R-:W0:Y:S01]  /*3220*/  I2F.F16 R40, R40 ;  /* 0x0000002800287306 */ /* 0x000e220000200c00 */
[----:B-1----:R-:W-:-:S07]  /*3230*/  HADD2.F32 R43, -RZ, R43.H0_H0 ;  /* 0x2000002bff2b7230 */ /* 0x002fce0000004100 */
[----:B------:R-:W1:Y:S01]  /*3240*/  I2F.F16 R41, R41 ;  /* 0x0000002900297306 */ /* 0x000e620000200c00 */
[----:B---3--:R-:W-:-:S05]  /*3250*/  HADD2.F32 R45, -RZ, R45.H0_H0 ;  /* 0x2000002dff2d7230 */ /* 0x008fca0000004100 */
[----:B------:R-:W-:Y:S01]  /*3260*/  FFMA.FTZ R62, R51, R45, R62 ;  /* 0x0000002d333e7223 */ /* 0x000fe2000001003e */
[----:B0-----:R-:W-:Y:S02]  /*3270*/  HADD2.F32 R40, -RZ, R40.H0_H0 ;  /* 0x20000028ff287230 */ /* 0x001fe40000004100 */
[----:B-1----:R-:W-:-:S05]  /*3280*/  HADD2.F32 R41, -RZ, R41.H0_H0 ;  /* 0x20000029ff297230 */ /* 0x002fca0000004100 */
[----:B------:R-:W-:Y:S01]  /*3290*/  FFMA.FTZ R62, R50, R41, R62 ;  /* 0x00000029323e7223 */ /* 0x000fe2000001003e */
[----:B--2---:R-:W-:Y:S02]  /*32a0*/  LOP3.LUT R18, R20, 0xff, RZ, 0xc0, !PT ;  /* 0x000000ff14127812 */ /* 0x004fe400078ec0ff */
[----:B------:R-:W-:Y:S02]  /*32b0*/  SHF.R.U32.HI R17, RZ, 0x8, R20 ;  /* 0x00000008ff117819 */ /* 0x000fe40000011614 */
[----:B------:R-:W-:Y:S02]  /*32c0*/  IADD3 R18, R18, -0x80, RZ ;  /* 0xffffff8012127810 */ /* 0x000fe40007ffe0ff */
[----:B------:R-:W-:Y:S02]  /*32d0*/  LOP3.LUT R56, R23, 0xff, RZ, 0xc0, !PT ;  /* 0x000000ff17387812 */ /* 0x000fe400078ec0ff */
[----:B------:R-:W-:Y:S01]  /*32e0*/  LOP3.LUT R17, R17, 0xff, RZ, 0xc0, !PT ;  /* 0x000000ff11117812 */ /* 0x000fe200078ec0ff */
[----:B------:R0:W1:Y:S01]  /*32f0*/  I2F.F16 R48, R18 ;  /* 0x0000001200307306 */ /* 0x0000620000200c00 */
[----:B------:R-:W-:-:S02]  /*3300*/  LEA.HI R54, R20, 0xffffff80, RZ, 0x8 ;  /* 0xffffff8014367811 */ /* 0x000fc400078f40ff */
[----:B------:R-:W-:Y:S01]  /*3310*/  SHF.R.U32.HI R16, RZ, 0x10, R20 ;  /* 0x00000010ff107819 */ /* 0x000fe20000011614 */
[----:B------:R-:W-:Y:S01]  /*3320*/  HADD2.F32 R20, -RZ, R52.H0_H0 ;  /* 0x20000034ff147230 */ /* 0x000fe20000004100 */
[----:B------:R-:W-:Y:S01]  /*3330*/  IADD3 R63, R17, -0x80, RZ ;  /* 0xffffff80113f7810 */ /* 0x000fe20007ffe0ff */
[----:B------:R-:W-:Y:S01]  /*3340*/  FFMA.FTZ R52, R37, R55, RZ ;  /* 0x0000003725347223 */ /* 0x000fe200000100ff */
[----:B------:R-:W-:Y:S01]  /*3350*/  LEA.HI R53, R21, 0xffffff80, RZ, 0x8 ;  /* 0xffffff8015357811 */ /* 0x000fe200078f40ff */
[C---:B------:R-:W-:Y:S01]  /*3360*/  FFMA.FTZ R17, R55.reuse, R36, RZ ;  /* 0x0000002437117223 */ /* 0x040fe200000100ff */
[----:B0-----:R-:W-:Y:S01]  /*3370*/  IADD3 R18, R56, -0x80, RZ ;  /* 0xffffff8038127810 */ /* 0x001fe20007ffe0ff */
[----:B------:R-:W-:Y:S01]  /*3380*/  FFMA.FTZ R56, R55, R38, RZ ;  /* 0x0000002637387223 */ /* 0x000fe200000100ff */
[----:B------:R-:W-:Y:S01]  /*3390*/  LOP3.LUT R19, R21, 0xff, RZ, 0xc0, !PT ;  /* 0x000000ff15137812 */ /* 0x000fe200078ec0ff */
[----:B------:R-:W-:Y:S01]  /*33a0*/  FFMA.FTZ R61, R35, R57, R52 ;  /* 0x00000039233d7223 */ /* 0x000fe20000010034 */
[----:B------:R-:W-:Y:S01]  /*33b0*/  SHF.R.U32.HI R58, RZ, 0x8, R21 ;  /* 0x00000008ff3a7819 */ /* 0x000fe20000011615 */
[C---:B------:R-:W-:Y:S01]  /*33c0*/  FFMA.FTZ R55, R57.reuse, R30, R17 ;  /* 0x0000001e39377223 */ /* 0x040fe20000010011 */
[----:B------:R-:W-:Y:S01]  /*33d0*/  SHF.R.U32.HI R21, RZ, 0x10, R21 ;  /* 0x00000010ff157819 */ /* 0x000fe20000011615 */
[----:B------:R-:W-:Y:S01]  /*33e0*/  FFMA.FTZ R56, R57, R20, R56 ;  /* 0x0000001439387223 */ /* 0x000fe20000010038 */
[----:B------:R-:W-:Y:S01]  /*33f0*/  LOP3.LUT R57, R16, 0xff, RZ, 0xc0, !PT ;  /* 0x000000ff10397812 */ /* 0x000fe200078ec0ff */
[----:B------:R-:W-:Y:S01]  /*3400*/  FFMA.FTZ R61, R46, R51, R61 ;  /* 0x000000332e3d7223 */ /* 0x000fe2000001003d */
[----:B------:R-:W0:Y:S01]  /*3410*/  LDS.64 R16, [UR5+0x18] ;  /* 0x00001805ff107984 */ /* 0x000e220008000a00 */
[----:B------:R-:W-:Y:S01]  /*3420*/  IADD3 R47, R19, -0x80, RZ ;  /* 0xffffff80132f7810 */ /* 0x000fe20007ffe0ff */
[----:B------:R-:W-:Y:S01]  /*3430*/  I2F.F16 R18, R18 ;  /* 0x0000001200127306 */ /* 0x000fe20000200c00 */
[----:B------:R-:W-:Y:S01]  /*3440*/  IADD3 R57, R57, -0x80, RZ ;  /* 0xffffff8039397810 */ /* 0x000fe20007ffe0ff */
[C---:B------:R-:W-:Y:S01]  /*3450*/  FFMA.FTZ R55, R51.reuse, R44, R55 ;  /* 0x0000002c33377223 */ /* 0x040fe20000010037 */
[----:B------:R-:W-:Y:S01]  /*3460*/  LOP3.LUT R19, R22, 0xff, RZ, 0xc0, !PT ;  /* 0x000000ff16137812 */ /* 0x000fe200078ec0ff */
[----:B------:R-:W-:Y:S01]  /*3470*/  FFMA.FTZ R56, R51, R43, R56 ;  /* 0x0000002b33387223 */ /* 0x000fe20000010038 */
[----:B------:R-:W-:Y:S01]  /*3480*/  LOP3.LUT R21, R21, 0xff, RZ, 0xc0, !PT ;  /* 0x000000ff15157812 */ /* 0x000fe200078ec0ff */
[----:B-1----:R-:W-:Y:S01]  /*3490*/  HADD2.F32 R48, -RZ, R48.H0_H0 ;  /* 0x20000030ff307230 */ /* 0x002fe20000004100 */
[----:B------:R-:W-:Y:S01]  /*34a0*/  LOP3.LUT R64, R58, 0xff, RZ, 0xc0, !PT ;  /* 0x000000ff3a407812 */ /* 0x000fe200078ec0ff */
[----:B------:R1:W2:Y:S01]  /*34b0*/  I2F.F16 R52, R63 ;  /* 0x0000003f00347306 */ /* 0x0002a20000200c00 */
[----:B------:R-:W-:-:S02]  /*34c0*/  IADD3 R19, R19, -0x80, RZ ;  /* 0xffffff8013137810 */ /* 0x000fc40007ffe0ff */
[----:B------:R-:W-:Y:S02]  /*34d0*/  LEA.HI R59, R22, 0xffffff80, RZ, 0x8 ;  /* 0xffffff80163b7811 */ /* 0x000fe400078f40ff */
[----:B------:R-:W-:Y:S02]  /*34e0*/  IADD3 R64, R64, -0x80, RZ ;  /* 0xffffff8040407810 */ /* 0x000fe40007ffe0ff */
[----:B------:R-:W-:Y:S01]  /*34f0*/  LEA.HI R60, R23, 0xffffff80, RZ, 0x8 ;  /* 0xffffff80173c7811 */ /* 0x000fe200078f40ff */
[----:B------:R3:W4:Y:S01]  /*3500*/  I2F.F16 R58, R57 ;  /* 0x00000039003a7306 */ /* 0x0007220000200c00 */
[--C-:B-1----:R-:W-:Y:S02]  /*3510*/  SHF.R.U32.HI R63, RZ, 0x8, R22.reuse ;  /* 0x00000008ff3f7819 */ /* 0x102fe40000011616 */
[----:B------:R-:W-:Y:S02]  /*3520*/  SHF.R.U32.HI R22, RZ, 0x10, R22 ;  /* 0x00000010ff167819 */ /* 0x000fe40000011616 */
[----:B------:R-:W-:-:S02]  /*3530*/  LOP3.LUT R63, R63, 0xff, RZ, 0xc0, !PT ;  /* 0x000000ff3f3f7812 */ /* 0x000fc400078ec0ff */
[----:B------:R-:W-:Y:S01]  /*3540*/  LOP3.LUT R22, R22, 0xff, RZ, 0xc0, !PT ;  /* 0x000000ff16167812 */ /* 0x000fe200078ec0ff */
[----:B------:R-:W1:Y:S01]  /*3550*/  I2F.F16 R19, R19 ;  /* 0x0000001300137306 */ /* 0x000e620000200c00 */
[----:B---3--:R-:W-:Y:S01]  /*3560*/  IADD3 R57, R21, -0x80, RZ ;  /* 0xffffff8015397810 */ /* 0x008fe20007ffe0ff */
[----:B------:R-:W-:Y:S01]  /*3570*/  HADD2.F32 R21, -RZ, R49.H0_H0 ;  /* 0x20000031ff157230 */ /* 0x000fe20000004100 */
[----:B------:R-:W-:Y:S01]  /*3580*/  FFMA.FTZ R49, R42, R50, R61 ;  /* 0x000000322a317223 */ /* 0x000fe2000001003d */
[--C-:B------:R-:W-:Y:S01]  /*3590*/  SHF.R.U32.HI R61, RZ, 0x8, R23.reuse ;  /* 0x00000008ff3d7819 */ /* 0x100fe20000011617 */
[----:B--2---:R-:W-:Y:S01]  /*35a0*/  HADD2.F32 R52, -RZ, R52.H0_H0 ;  /* 0x20000034ff347230 */ /* 0x004fe20000004100 */
[----:B------:R-:W-:Y:S02]  /*35b0*/  SHF.R.U32.HI R23, RZ, 0x10, R23 ;  /* 0x00000010ff177819 */ /* 0x000fe40000011617 */
[----:B------:R-:W-:Y:S01]  /*35c0*/  LOP3.LUT R61, R61, 0xff, RZ, 0xc0, !PT ;  /* 0x000000ff3d3d7812 */ /* 0x000fe200078ec0ff */
[----:B------:R-:W2:Y:S01]  /*35d0*/  I2F.F16 R47, R47 ;  /* 0x0000002f002f7306 */ /* 0x000ea20000200c00 */
[----:B------:R-:W-:Y:S01]  /*35e0*/  IADD3 R63, R63, -0x80, RZ ;  /* 0xffffff803f3f7810 */ /* 0x000fe20007ffe0ff */
[----:B----4-:R-:W-:Y:S01]  /*35f0*/  HADD2.F32 R58, -RZ, R58.H0_H0 ;  /* 0x2000003aff3a7230 */ /* 0x010fe20000004100 */
[----:B------:R-:W-:-:S02]  /*3600*/  IADD3 R61, R61, -0x80, RZ ;  /* 0xffffff803d3d7810 */ /* 0x000fc40007ffe0ff */
[----:B------:R-:W-:Y:S01]  /*3610*/  LOP3.LUT R66, R23, 0xff, RZ, 0xc0, !PT ;  /* 0x000000ff17427812 */ /* 0x000fe200078ec0ff */
[----:B0-----:R-:W-:Y:S02]  /*3620*/  HADD2.F32 R65, -RZ, R16.H0_H0 ;  /* 0x20000010ff417230 */ /* 0x001fe40000004100 */
[----:B------:R0:W3:Y:S01]  /*3630*/  I2F.F16 R51, R64 ;  /* 0x0000004000337306 */ /* 0x0000e20000200c00 */
[----:B------:R-:W-:Y:S01]  /*3640*/  IADD3 R66, R66, -0x80, RZ ;  /* 0xffffff8042427810 */ /* 0x000fe20007ffe0ff */
[----:B-1----:R-:W-:Y:S01]  /*3650*/  HADD2.F32 R23, -RZ, R19.H0_H0 ;  /* 0x20000013ff177230 */ /* 0x002fe20000004100 */
[----:B------:R-:W-:-:S05]  /*3660*/  FFMA.FTZ R19, R48, R65, R49 ;  /* 0x0000004130137223 */ /* 0x000fca0000010031 */
[----:B------:R-:W1:Y:S01]  /*3670*/  I2F.F16 R61, R61 ;  /* 0x0000003d003d7306 */ /* 0x000e620000200c00 */
[C---:B0-----:R-:W-:Y:S01]  /*3680*/  FFMA.FTZ R64, R50.reuse, R40, R55 ;  /* 0x0000002832407223 */ /* 0x041fe20000010037 */
[----:B--2---:R-:W-:Y:S01]  /*3690*/  HADD2.F32 R47, -RZ, R47.H0_H0 ;  /* 0x2000002fff2f7230 */ /* 0x004fe20000004100 */
[----:B------:R-:W-:Y:S01]  /*36a0*/  FFMA.FTZ R55, R50, R21, R56 ;  /* 0x0000001532377223 */ /* 0x000fe20000010038 */
[----:B------:R-:W-:Y:S01]  /*36b0*/  IADD3 R56, R22, -0x80, RZ ;  /* 0xffffff8016387810 */ /* 0x000fe20007ffe0ff */
[----:B------:R-:W-:Y:S02]  /*36c0*/  HADD2.F32 R22, -RZ, R18.H0_H0 ;  /* 0x20000012ff167230 */ /* 0x000fe40000004100 */
[C---:B------:R-:W-:Y:S01]  /*36d0*/  FFMA.FTZ R62, R65.reuse, R47, R62 ;  /* 0x0000002f413e7223 */ /* 0x040fe2000001003e */
[----:B------:R0:W2:Y:S01]  /*36e0*/  I2F.F16 R50, R63 ;  /* 0x0000003f00327306 */ /* 0x0000a20000200c00 */
[----:B---3--:R-:W-:Y:S01]  /*36f0*/  HADD2.F32 R51, -RZ, R51.H0_H0 ;  /* 0x20000033ff337230 */ /* 0x008fe20000004100 */
[----:B------:R-:W-:-:S06]  /*3700*/  FFMA.FTZ R18, R65, R22, R55 ;  /* 0x0000001641127223 */ /* 0x000fcc0000010037 */
[----:B------:R-:W3:Y:S01]  /*3710*/  I2F.F16 R57, R57 ;  /* 0x0000003900397306 */ /* 0x000ee20000200c00 */
[----:B0-----:R-:W-:Y:S01]  /*3720*/  FFMA.FTZ R63, R65, R23, R64 ;  /* 0x00000017413f7223 */ /* 0x001fe20000010040 */
[----:B------:R-:W-:Y:S02]  /*3730*/  HADD2.F32 R64, -RZ, R16.H1_H1 ;  /* 0x30000010ff407230 */ /* 0x000fe40000004100 */
[----:B-1----:R-:W-:-:S03]  /*3740*/  HADD2.F32 R49, -RZ, R61.H0_H0 ;  /* 0x2000003dff317230 */ /* 0x002fc60000004100 */
[----:B------:R-:W-:Y:S01]  /*3750*/  FFMA.FTZ R16, R64, R51, R62 ;  /* 0x0000003340107223 */ /* 0x000fe2000001003e */
[----:B------:R-:W0:Y:S01]  /*3760*/  I2F.F16 R56, R56 ;  /* 0x0000003800387306 */ /* 0x000e220000200c00 */
[----:B--2---:R-:W-:Y:S01]  /*3770*/  HADD2.F32 R50, -RZ, R50.H0_H0 ;  /* 0x20000032ff327230 */ /* 0x004fe20000004100 */
[----:B------:R-:W-:Y:S01]  /*3780*/  FFMA.FTZ R19, R52, R64, R19 ;  /* 0x0000004034137223 */ /* 0x000fe20000010013 */
[--C-:B------:R-:W-:Y:S01]  /*3790*/  HADD2.F32 R62, -RZ, R17.reuse.H0_H0 ;  /* 0x20000011ff3e7230 */ /* 0x100fe20000004100 */
[C---:B------:R-:W-:Y:S01]  /*37a0*/  FFMA.FTZ R18, R64.reuse, R49, R18 ;  /* 0x0000003140127223 */ /* 0x040fe20000010012 */
[----:B------:R-:W-:Y:S01]  /*37b0*/  HADD2.F32 R17, -RZ, R17.H1_H1 ;  /* 0x30000011ff117230 */ /* 0x000fe20000004100 */
[----:B------:R-:W-:Y:S02]  /*37c0*/  FFMA.FTZ R61, R64, R50, R63 ;  /* 0x00000032403d7223 */ /* 0x000fe4000001003f */
[----:B------:R-:W1:Y:S01]  /*37d0*/  I2F.F16 R55, R66 ;  /* 0x0000004200377306 */ /* 0x000e620000200c00 */
[----:B---3--:R-:W-:Y:S01]  /*37e0*/  HADD2.F32 R57, -RZ, R57.H0_H0 ;  /* 0x20000039ff397230 */ /* 0x008fe20000004100 */
[----:B------:R-:W-:-:S04]  /*37f0*/  FFMA.FTZ R19, R58, R62, R19 ;  /* 0x0000003e3a137223 */ /* 0x000fc80000010013 */
        /* <DEDUP_REMOVED lines=11> */
[----:B0-----:R-:W-:Y:S01]  /*38b0*/  HADD2.F32 R53, -RZ, R53.H0_H0 ;  /* 0x20000035ff357230 */ /* 0x001fe20000004100 */
[----:B------:R-:W-:-:S04]  /*38c0*/  FMUL.FTZ R19, R24, R19 ;  /* 0x0000001318137220 */ /* 0x000fc80000410000 */
[----:B------:R-:W-:Y:S01]  /*38d0*/  FFMA.FTZ R16, R17, R53, R16 ;  /* 0x0000003511107223 */ /* 0x000fe20000010010 */
[----:B------:R-:W-:Y:S01]  /*38e0*/  F2FP.PACK_AB R19, RZ, R19 ;  /* 0x00000013ff13723e */ /* 0x000fe200000000ff */
[----:B-1----:R-:W-:Y:S02]  /*38f0*/  HADD2.F32 R59, -RZ, R59.H0_H0 ;  /* 0x2000003bff3b7230 */ /* 0x002fe40000004100 */
[----:B------:R-:W-:-:S03]  /*3900*/  FMUL.FTZ R16, R25, R16 ;  /* 0x0000001019107220 */ /* 0x000fc60000410000 */
[----:B------:R-:W-:Y:S02]  /*3910*/  FFMA.FTZ R61, R17, R59, R64 ;  /* 0x0000003b113d7223 */ /* 0x000fe40000010040 */
[----:B------:R-:W-:Y:S01]  /*3920*/  F2FP.PACK_AB R16, RZ, R16 ;  /* 0x00000010ff10723e */ /* 0x000fe200000000ff */
[----:B--2---:R-:W-:Y:S01]  /*3930*/  HADD2.F32 R60, -RZ, R60.H0_H0 ;  /* 0x2000003cff3c7230 */ /* 0x004fe20000004100 */
        /* <DEDUP_REMOVED lines=176> */
.L_x_723:
[----:B0-----:R-:W-:-:S05]  /*4440*/  IMAD.WIDE R32, R31, 0x8, R32 ;  /* 0x000000081f207825 */ /* 0x001fca00078e0220 */
        /* <DEDUP_REMOVED lines=362> */
.L_x_724:
        /* <DEDUP_REMOVED lines=363> */
.L_x_725:
[----:B------:R-:W1:Y:S01]  /*71a0*/  S2UR UR5, SR_CTAID.Z ;  /* 0x00000000000579c3 */ /* 0x000e620000002700 */
[----:B------:R-:W-:Y:S01]  /*71b0*/  ULDC UR6, c[0x0][0x190] ;  /* 0x0000640000067ab9 */ /* 0x000fe20000000800 */
[----:B------:R-:W-:Y:S01]  /*71c0*/  IADD3 R0, R0, 0x20, RZ ;  /* 0x0000002000007810 */ /* 0x000fe20007ffe0ff */
[----:B------:R-:W-:-:S03]  /*71d0*/  IMAD.WIDE R28, R31, 0x8, R28 ;  /* 0x000000081f1c7825 */ /* 0x000fc600078e021c */
[----:B------:R-:W-:Y:S01]  /*71e0*/  ISETP.GE.AND P0, PT, R0, c[0x0][0x1a8], PT ;  /* 0x00006a0000007a0c */ /* 0x000fe20003f06270 */
[----:B------:R-:W-:Y:S01]  /*71f0*/  IMAD.WIDE R30, R31, 0x8, R32 ;  /* 0x000000081f1e7825 */ /* 0x000fe200078e0220 */
[----:B-1----:R-:W-:-:S04]  /*7200*/  ULEA UR5, UR5, 0x20, 0x5 ;  /* 0x0000002005057891 */ /* 0x002fc8000f8e283f */
[----:B------:R-:W-:-:S04]  /*7210*/  UISETP.LT.AND UP0, UPT, UR5, UR6, UPT ;  /* 0x000000060500728c */ /* 0x000fc8000bf01270 */
[----:B------:R-:W-:-:S06]  /*7220*/  USEL UR5, UR5, UR6, UP0 ;  /* 0x0000000605057287 */ /* 0x000fcc0008000000 */
[----:B------:R-:W-:-:S13]  /*7230*/  ISETP.LT.AND P2, PT, R0, UR5, PT ;  /* 0x0000000500007c0c */ /* 0x000fda000bf41270 */
[----:B------:R-:W-:Y:S05]  /*7240*/  @!P0 BRA P2, `(.L_x_726) ;  /* 0xffffa46000008947 */ /* 0x000fea000103ffff */
.L_x_721:
[----:B------:R-:W-:-:S04]  /*7250*/  ISETP.GE.AND P0, PT, R0, R3, PT ;  /* 0x000000030000720c */ /* 0x000fc80003f06270 */
[----:B------:R-:W-:-:S13]  /*7260*/  ISETP.GE.OR P0, PT, R0, c[0x0][0x1ac], P0 ;  /* 0x00006b0000007a0c */ /* 0x000fda0000706670 */
[----:B------:R-:W-:Y:S05]  /*7270*/  @P0 BRA `(.L_x_727) ;  /* 0x0000282000000947 */ /* 0x000fea0003800000 */
[----:B------:R-:W-:Y:S02]  /*7280*/  ULDC UR5, c[0x0][0x18c] ;  /* 0x0000630000057ab9 */ /* 0x000fe40000000800 */
[----:B------:R-:W-:-:S04]  /*7290*/  USHF.R.S32.HI UR5, URZ, 0x1f, UR5 ;  /* 0x0000001f3f057899 */ /* 0x000fc80008011405 */
.L_x_730:
[----:B-----5:R1:W5:Y:S01]  /*72a0*/  LDG.E.128.CONSTANT R16, [R30.64] ;  /* 0x000000081e107981 */ /* 0x020362000c1e9d00 */
[----:B------:R-:W-:Y:S01]  /*72b0*/  IMAD.MOV.U32 R28, RZ, RZ, c[0x0][0x18c] ;  /* 0x00006300ff1c7624 */ /* 0x000fe200078e00ff */
[----:B0-----:R-:W-:Y:S06]  /*72c0*/  @!P1 BRA `(.L_x_728) ;  /* 0x0000138000009947 */ /* 0x001fec0003800000 */
[----:B------:R-:W-:-:S06]  /*72d0*/  IMAD.WIDE R24, R28, 0x4, R30 ;  /* 0x000000041c187825 */ /* 0x000fcc00078e021e */
[----:B------:R-:W-:Y:S02]  /*72e0*/  IMAD.WIDE R20, R28, 0x4, R24 ;  /* 0x000000041c147825 */ /* 0x000fe400078e0218 */
[----:B------:R-:W2:Y:S04]  /*72f0*/  LDG.E.128.CONSTANT R24, [R24.64] ;  /* 0x0000000818187981 */ /* 0x000ea8000c1e9d00 */
[----:B------:R-:W3:Y:S01]  /*7300*/  LDG.E.128.CONSTANT R20, [R20.64] ;  /* 0x0000000814147981 */ /* 0x000ee2000c1e9d00 */
[----:B-----5:R-:W-:Y:S02]  /*7310*/  SHF.R.U32.HI R35, RZ, 0xc, R16 ;  /* 0x0000000cff237819 */ /* 0x020fe40000011610 */
[----:B------:R-:W-:Y:S02]  /*7320*/  SHF.R.U32.HI R36, RZ, 0xc, R17 ;  /* 0x0000000cff247819 */ /* 0x000fe40000011611 */
[----:B------:R-:W-:-:S02]  /*7330*/  SHF.R.U32.HI R37, RZ, 0xc, R18 ;  /* 0x0000000cff257819 */ /* 0x000fc40000011612 */
[----:B------:R-:W-:Y:S02]  /*7340*/  SHF.R.U32.HI R38, RZ, 0xc, R19 ;  /* 0x0000000cff267819 */ /* 0x000fe40000011613 */
[----:B------:R-:W-:Y:S02]  /*7350*/  LOP3.LUT R29, R16, 0x3f003f, RZ, 0xc0, !PT ;  /* 0x003f003f101d7812 */ /* 0x000fe400078ec0ff */
[----:B0-----:R-:W-:Y:S02]  /*7360*/  SHF.R.U32.HI R33, RZ, 0x6, R16 ;  /* 0x00000006ff217819 */ /* 0x001fe40000011610 */
[----:B------:R-:W-:Y:S02]  /*7370*/  LOP3.LUT R32, R17, 0x3f003f, RZ, 0xc0, !PT ;  /* 0x003f003f11207812 */ /* 0x000fe400078ec0ff */
[----:B------:R-:W-:Y:S02]  /*7380*/  SHF.R.U32.HI R59, RZ, 0x6, R17 ;  /* 0x00000006ff3b7819 */ /* 0x000fe40000011611 */
[----:B------:R-:W-:-:S02]  /*7390*/  LOP3.LUT R34, R18, 0x3f003f, RZ, 0xc0, !PT ;  /* 0x003f003f12227812 */ /* 0x000fc400078ec0ff */
[----:B------:R-:W-:Y:S02]  /*73a0*/  SHF.R.U32.HI R60, RZ, 0x6, R18 ;  /* 0x00000006ff3c7819 */ /* 0x000fe40000011612 */
[----:B------:R-:W-:Y:S02]  /*73b0*/  LOP3.LUT R61, R19, 0x3f003f, RZ, 0xc0, !PT ;  /* 0x003f003f133d7812 */ /* 0x000fe400078ec0ff */
        /* <DEDUP_REMOVED lines=12> */
[----:B------:R-:W-:Y:S02]  /*7480*/  ISETP.GE.AND P0, PT, R15, 0x2, PT ;  /* 0x000000020f00780c */ /* 0x000fe40003f06270 */
[----:B------:R-:W-:Y:S02]  /*7490*/  PRMT R2, R2, 0x5410, R4 ;  /* 0x0000541002027816 */ /* 0x000fe40000000004 */
[----:B------:R-:W-:Y:S02]  /*74a0*/  PRMT R5, R5, 0x5410, R6 ;  /* 0x0000541005057816 */ /* 0x000fe40000000006 */
[----:B---3--:R-:W-:-:S02]  /*74b0*/  SHF.R.U32.HI R51, RZ, 0x8, R20 ;  /* 0x00000008ff337819 */ /* 0x008fc40000011614 */
[----:B------:R-:W-:Y:S02]  /*74c0*/  SHF.R.U32.HI R52, RZ, 0x8, R21 ;  /* 0x00000008ff347819 */ /* 0x000fe40000011615 */
[----:B------:R-:W-:Y:S02]  /*74d0*/  SHF.R.U32.HI R53, RZ, 0x8, R22 ;  /* 0x00000008ff357819 */ /* 0x000fe40000011616 */
[----:B------:R-:W-:Y:S02]  /*74e0*/  SHF.R.U32.HI R54, RZ, 0x8, R23 ;  /* 0x00000008ff367819 */ /* 0x000fe40000011617 */
[----:B------:R-:W-:Y:S02]  /*74f0*/  LOP3.LUT R51, R16, 0x300030, R51, 0xf8, !PT ;  /* 0x0030003010337812 */ /* 0x000fe400078ef833 */
[----:B------:R-:W-:Y:S02]  /*7500*/  LOP3.LUT R52, R17, 0x300030, R52, 0xf8, !PT ;  /* 0x0030003011347812 */ /* 0x000fe400078ef834 */
[----:B------:R-:W-:-:S02]  /*7510*/  LOP3.LUT R53, R18, 0x300030, R53, 0xf8, !PT ;  /* 0x0030003012357812 */ /* 0x000fc400078ef835 */
[----:B------:R-:W-:Y:S02]  /*7520*/  LOP3.LUT R54, R19, 0x300030, R54, 0xf8, !PT ;  /* 0x0030003013367812 */ /* 0x000fe400078ef836 */
[----:B------:R-:W0:Y:S01]  /*7530*/  LDS.128 R16, [UR4] ;  /* 0x00000004ff107984 */ /* 0x000e220008000c00 */
[----:B--2---:R-:W-:Y:S02]  /*7540*/  LOP3.LUT R40, R27, 0x3f003f, RZ, 0xc0, !PT ;  /* 0x003f003f1b287812 */ /* 0x004fe400078ec0ff */
[--C-:B------:R-:W-:Y:S02]  /*7550*/  SHF.R.U32.HI R41, RZ, 0x6, R27.reuse ;  /* 0x00000006ff297819 */ /* 0x100fe4000001161b */
[----:B------:R-:W-:Y:S02]  /*7560*/  SHF.R.U32.HI R27, RZ, 0xc, R27 ;  /* 0x0000000cff1b7819 */ /* 0x000fe4000001161b */
[----:B------:R-:W-:Y:S02]  /*7570*/  SHF.R.U32.HI R58, RZ, 0xa, R23 ;  /* 0x0000000aff3a7819 */ /* 0x000fe40000011617 */
[----:B------:R-:W-:-:S04]  /*7580*/  LOP3.LUT R27, R27, 0xf000f, RZ, 0xc0, !PT ;  /* 0x000f000f1b1b7812 */ /* 0x000fc800078ec0ff */
[----:B------:R-:W-:Y:S02]  /*7590*/  LOP3.LUT R58, R27, 0x300030, R58, 0xf8, !PT ;  /* 0x003000301b3a7812 */ /* 0x000fe400078ef83a */
[----:B------:R-:W-:Y:S02]  /*75a0*/  LOP3.LUT R27, R34, 0x64006400, RZ, 0xfc, !PT ;  /* 0x64006400221b7812 */ /* 0x000fe400078efcff */
[--C-:B------:R-:W-:Y:S02]  /*75b0*/  SHF.R.U32.HI R56, RZ, 0xa, R21.reuse ;  /* 0x0000000aff387819 */ /* 0x100fe40000011615 */
[----:B------:R-:W-:Y:S02]  /*75c0*/  LOP3.LUT R45, R21, 0x3f003f, RZ, 0xc0, !PT ;  /* 0x003f003f152d7812 */ /* 0x000fe400078ec0ff */
[----:B------:R-:W-:Y:S02]  /*75d0*/  SHF.R.U32.HI R47, RZ, 0x6, R21 ;  /* 0x00000006ff2f7819 */ /* 0x000fe40000011615 */
[----:B------:R-:W-:-:S02]  /*75e0*/  SHF.R.U32.HI R55, RZ, 0xa, R20 ;  /* 0x0000000aff377819 */ /* 0x000fc40000011614 */
[----:B------:R-:W-:Y:S02]  /*75f0*/  LOP3.LUT R43, R20, 0x3f003f, RZ, 0xc0, !PT ;  /* 0x003f003f142b7812 */ /* 0x000fe400078ec0ff */
[----:B------:R-:W-:Y:S02]  /*7600*/  SHF.R.U32.HI R44, RZ, 0x6, R20 ;  /* 0x00000006ff2c7819 */ /* 0x000fe40000011614 */
[--C-:B------:R-:W-:Y:S02]  /*7610*/  SHF.R.U32.HI R21, RZ, 0xc, R25.reuse ;  /* 0x0000000cff157819 */ /* 0x100fe40000011619 */
[----:B------:R-:W-:Y:S02]  /*7620*/  LOP3.LUT R36, R25, 0x3f003f, RZ, 0xc0, !PT ;  /* 0x003f003f19247812 */ /* 0x000fe400078ec0ff */
[----:B------:R-:W-:Y:S01]  /*7630*/  SHF.R.U32.HI R39, RZ, 0x6, R25 ;  /* 0x00000006ff277819 */ /* 0x000fe20000011619 */
[----:B------:R-:W-:Y:S01]  /*7640*/  HADD2 R27, R27, -1056, -1056 ;  /* 0xe420e4201b1b7430 */ /* 0x000fe20000000000 */
[----:B------:R-:W-:-:S02]  /*7650*/  SHF.R.U32.HI R57, RZ, 0xa, R22 ;  /* 0x0000000aff397819 */ /* 0x000fc40000011616 */
[----:B------:R-:W-:Y:S02]  /*7660*/  LOP3.LUT R46, R22, 0x3f003f, RZ, 0xc0, !PT ;  /* 0x003f003f162e7812 */ /* 0x000fe400078ec0ff */
[----:B------:R-:W-:Y:S02]  /*7670*/  SHF.R.U32.HI R49, RZ, 0x6, R22 ;  /* 0x00000006ff317819 */ /* 0x000fe40000011616 */
[----:B------:R-:W-:Y:S02]  /*7680*/  SHF.R.U32.HI R20, RZ, 0xc, R24 ;  /* 0x0000000cff147819 */ /* 0x000fe40000011618 */
[----:B------:R-:W-:Y:S02]  /*7690*/  LOP3.LUT R25, R61, 0x64006400, RZ, 0xfc, !PT ;  /* 0x640064003d197812 */ /* 0x000fe400078efcff */
[----:B------:R-:W-:Y:S01]  /*76a0*/  LOP3.LUT R34, R33, 0x64006400, RZ, 0xfc, !PT ;  /* 0x6400640021227812 */ /* 0x000fe200078efcff */
[----:B------:R-:W-:Y:S01]  /*76b0*/  HADD2 R33, R29, -1056, -1056 ;  /* 0xe420e4201d217430 */ /* 0x000fe20000000000 */
[----:B------:R-:W-:-:S02]  /*76c0*/  SHF.R.U32.HI R22, RZ, 0xc, R26 ;  /* 0x0000000cff167819 */ /* 0x000fc4000001161a */
[----:B------:R-:W-:Y:S02]  /*76d0*/  LOP3.LUT R38, R26, 0x3f003f, RZ, 0xc0, !PT ;  /* 0x003f003f1a267812 */ /* 0x000fe400078ec0ff */
[----:B------:R-:W-:Y:S02]  /*76e0*/  SHF.R.U32.HI R42, RZ, 0x6, R26 ;  /* 0x00000006ff2a7819 */ /* 0x000fe4000001161a */
[----:B------:R-:W-:Y:S01]  /*76f0*/  LOP3.LUT R26, R60, 0x64006400, RZ, 0xfc, !PT ;  /* 0x640064003c1a7812 */ /* 0x000fe200078efcff */
[----:B------:R-:W-:Y:S01]  /*7700*/  HADD2 R29, R32, -1056, -1056 ;  /* 0xe420e420201d7430 */ /* 0x000fe20000000000 */
[----:B------:R-:W-:Y:S01]  /*7710*/  LOP3.LUT R35, R24, 0x3f003f, RZ, 0xc0, !PT ;  /* 0x003f003f18237812 */ /* 0x000fe200078ec0ff */
[----:B------:R-:W-:Y:S01]  /*7720*/  HADD2 R25, R25, -1056, -1056 ;  /* 0xe420e42019197430 */ /* 0x000fe20000000000 */
[----:B------:R-:W-:Y:S02]  /*7730*/  SHF.R.U32.HI R37, RZ, 0x6, R24 ;  /* 0x00000006ff257819 */ /* 0x000fe40000011618 */
[----:B------:R-:W-:-:S02]  /*7740*/  LOP3.LUT R20, R20, 0xf000f, RZ, 0xc0, !PT ;  /* 0x000f000f14147812 */ /* 0x000fc400078ec0ff */
[----:B------:R-:W-:Y:S01]  /*7750*/  LOP3.LUT R21, R21, 0xf000f, RZ, 0xc0, !PT ;  /* 0x000f000f15157812 */ /* 0x000fe200078ec0ff */
[----:B------:R-:W-:Y:S01]  /*7760*/  HADD2 R32, R59, -1056, -1056 ;  /* 0xe420e4203b207430 */ /* 0x000fe20000000000 */
[----:B------:R-:W-:Y:S01]  /*7770*/  LOP3.LUT R24, R62, 0x64006400, RZ, 0xfc, !PT ;  /* 0x640064003e187812 */ /* 0x000fe200078efcff */
[----:B------:R-:W-:Y:S01]  /*7780*/  HADD2 R34, R34, -1056, -1056 ;  /* 0xe420e42022227430 */ /* 0x000fe20000000000 */
[-C--:B0-----:R-:W-:Y:S01]  /*7790*/  HFMA2.MMA R60, R33, R16.reuse, RZ ;  /* 0x00000010213c7235 */ /* 0x081fe200000000ff */
[----:B------:R-:W-:Y:S01]  /*77a0*/  HADD2 R26, R26, -1056, -1056 ;  /* 0xe420e4201a1a7430 */ /* 0x000fe20000000000 */
[----:B------:R-:W-:Y:S01]  /*77b0*/  HFMA2.MMA R59, R27, R16, RZ ;  /* 0x000000101b3b7235 */ /* 0x000fe200000000ff */
[----:B------:R-:W-:Y:S01]  /*77c0*/  LOP3.LUT R55, R20, 0x300030, R55, 0xf8, !PT ;  /* 0x0030003014377812 */ /* 0x000fe200078ef837 */
[-C--:B------:R-:W-:Y:S01]  /*77d0*/  HFMA2 R20, R29, R16.reuse, RZ.H0_H0 ;  /* 0x000000101d147231 */ /* 0x080fe200000400ff */
[----:B------:R-:W-:Y:S01]  /*77e0*/  LOP3.LUT R56, R21, 0x300030, R56, 0xf8, !PT ;  /* 0x0030003015387812 */ /* 0x000fe200078ef838 */
[----:B------:R-:W-:Y:S01]  /*77f0*/  HFMA2 R21, R25, R16, RZ.H0_H0 ;  /* 0x0000001019157231 */ /* 0x000fe200000400ff */
[----:B------:R-:W-:Y:S01]  /*7800*/  LOP3.LUT R22, R22, 0xf000f, RZ, 0xc0, !PT ;  /* 0x000f000f16167812 */ /* 0x000fe200078ec0ff */
[----:B------:R-:W-:Y:S01]  /*7810*/  HADD2 R24, R24, -1056, -1056 ;  /* 0xe420e42018187430 */ /* 0x000fe20000000000 */
[-C--:B------:R-:W-:Y:S01]  /*7820*/  HFMA2.MMA R60, R34, R17.reuse, R60 ;  /* 0x00000011223c7235 */ /* 0x080fe2000000003c */
[-C--:B------:R-:W-:Y:S01]  /*7830*/  HFMA2 R16, R32, R17.reuse, R20 ;  /* 0x0000001120107231 */ /* 0x080fe20000000014 */
[----:B------:R-:W-:Y:S01]  /*7840*/  HFMA2.MMA R59, R26, R17, R59 ;  /* 0x000000111a3b7235 */ /* 0x000fe2000000003b */
[----:B------:R-:W-:Y:S01]  /*7850*/  LOP3.LUT R48, R23, 0x3f003f, RZ, 0xc0, !PT ;  /* 0x003f003f17307812 */ /* 0x000fe200078ec0ff */
[----:B------:R-:W-:Y:S01]  /*7860*/  HFMA2 R17, R24, R17, R21 ;  /* 0x0000001118117231 */ /* 0x000fe20000000015 */
[----:B------:R-:W-:-:S02]  /*7870*/  SHF.R.U32.HI R50, RZ, 0x6, R23 ;  /* 0x00000006ff327819 */ /* 0x000fc40000011617 */
[----:B------:R-:W-:Y:S02]  /*7880*/  LOP3.LUT R57, R22, 0x300030, R57, 0xf8, !PT ;  /* 0x0030003016397812 */ /* 0x000fe400078ef839 */
[----:B------:R-:W0:Y:S01]  /*7890*/  LDS.128 R20, [UR4+0x10] ;  /* 0x00001004ff147984 */ /* 0x000e220008000c00 */
        /* <DEDUP_REMOVED lines=11> */
[----:B------:R-:W-:Y:S01]  /*7950*/  LOP3.LUT R62, R40, 0x64006400, RZ, 0xfc, !PT ;  /* 0x64006400283e7812 */ /* 0x000fe200078efcff */
[-C--:B------:R-:W-:Y:S01]  /*7960*/  HFMA2.MMA R60, R41, R18.reuse, R60 ;  /* 0x00000012293c7235 */ /* 0x080fe2000000003c */
[----:B------:R-:W-:Y:S01]  /*7970*/  LOP3.LUT R40, R39, 0x64006400, RZ, 0xfc, !PT ;  /* 0x6400640027287812 */ /* 0x000fe200078efcff */
[----:B------:R-:W-:Y:S01]  /*7980*/  HFMA2.MMA R59, R37, R18, R59 ;  /* 0x00000012253b7235 */ /* 0x000fe2000000003b */
[----:B------:R-:W-:Y:S02]  /*7990*/  HADD2 R42, R42, -1056, -1056 ;  /* 0xe420e4202a2a7430 */ /* 0x000fe40000000000 */
[----:B------:R-:W-:-:S02]  /*79a0*/  HADD2 R38, R61, -1056, -1056 ;  /* 0xe420e4203d267430 */ /* 0x000fc40000000000 */
[----:B------:R-:W-:Y:S02]  /*79b0*/  HADD2 R39, R36, -1056, -1056 ;  /* 0xe420e42024277430 */ /* 0x000fe40000000000 */
[----:B------:R-:W-:Y:S01]  /*79c0*/  HADD2 R35, R62, -1056, -1056 ;  /* 0xe420e4203e237430 */ /* 0x000fe20000000000 */
[----:B------:R-:W-:Y:S01]  /*79d0*/  LOP3.LUT R45, R45, 0x64006400, RZ, 0xfc, !PT ;  /* 0x640064002d2d7812 */ /* 0x000fe200078efcff */
[-C--:B------:R-:W-:Y:S01]  /*79e0*/  HFMA2 R16, R39, R18.reuse, R16 ;  /* 0x0000001227107231 */ /* 0x080fe20000000010 */
[----:B------:R-:W-:Y:S01]  /*79f0*/  LOP3.LUT R47, R47, 0x3f003f, RZ, 0xc0, !PT ;  /* 0x003f003f2f2f7812 */ /* 0x000fe200078ec0ff */
[----:B------:R-:W-:Y:S01]  /*7a00*/  HFMA2 R62, R35, R18, R17 ;  /* 0x00000012233e7231 */ /* 0x000fe20000000011 */
[----:B------:R-:W-:Y:S01]  /*7a10*/  LOP3.LUT R43, R43, 0x64006400, RZ, 0xfc, !PT ;  /* 0x640064002b2b7812 */ /* 0x000fe200078efcff */
[-C--:B------:R-:W-:Y:S01]  /*7a20*/  HFMA2.MMA R18, R42, R19.reuse, R60 ;  /* 0x000000132a127235 */ /* 0x080fe2000000003c */
[----:B------:R-:W-:Y:S01]  /*7a30*/  LOP3.LUT R46, R46, 0x64006400, RZ, 0xfc, !PT ;  /* 0x640064002e2e7812 */ /* 0x000fe200078efcff */
[----:B------:R-:W-:Y:S01]  /*7a40*/  HFMA2.MMA R17, R38, R19, R59 ;  /* 0x0000001326117235 */ /* 0x000fe2000000003b */
        /* <DEDUP_REMOVED lines=13> */
[-C--:B------:R-:W-:Y:S02]  /*7b20*/  HFMA2 R16, R40, R19.reuse, R16 ;  /* 0x0000001328107231 */ /* 0x080fe40000000010 */
[----:B------:R-:W-:Y:S01]  /*7b30*/  HADD2 R43, R60, -1056, -1056 ;  /* 0xe420e4203c2b7430 */ /* 0x000fe20000000000 */
[----:B------:R-:W-:Y:S01]  /*7b40*/  LOP3.LUT R60, R50, 0x64006400, RZ, 0xfc, !PT ;  /* 0x64006400323c7812 */ /* 0x000fe200078efcff */
[----:B------:R-:W-:Y:S01]  /*7b50*/  HFMA2 R19, R36, R19, R62 ;  /* 0x0000001324137231 */ /* 0x000fe2000000003e */
[-C--:B0-----:R-:W-:Y:S01]  /*7b60*/  HFMA2.MMA R18, R49, R20.reuse, R18 ;  /* 0x0000001431127235 */ /* 0x081fe20000000012 */
[----:B------:R-:W-:Y:S01]  /*7b70*/  HADD2 R50, R44, -1056, -1056 ;  /* 0xe420e4202c327430 */ /* 0x000fe20000000000 */
[----:B------:R-:W-:Y:S01]  /*7b80*/  HFMA2.MMA R61, R45, R20, R17 ;  /* 0x000000142d3d7235 */ /* 0x000fe20000000011 */
[----:B------:R-:W-:Y:S01]  /*7b90*/  HADD2 R46, R59, -1056, -1056 ;  /* 0xe420e4203b2e7430 */ /* 0x000fe20000000000 */
[----:B------:R-:W-:Y:S01]  /*7ba0*/  LOP3.LUT R51, R51, 0x64006400, RZ, 0xfc, !PT ;  /* 0x6400640033337812 */ /* 0x000fe200078efcff */
[----:B------:R-:W-:-:S02]  /*7bb0*/  HFMA2 R16, R47, R20, R16 ;  /* 0x000000142f107231 */ /* 0x000fc40000000010 */
[----:B------:R-:W-:Y:S02]  /*7bc0*/  HADD2 R48, R48, -1056, -1056 ;  /* 0xe420e42030307430 */ /* 0x000fe40000000000 */
[----:B------:R-:W-:Y:S02]  /*7bd0*/  HFMA2 R19, R43, R20, R19 ;  /* 0x000000142b137231 */ /* 0x000fe40000000013 */
[----:B------:R-:W-:Y:S01]  /*7be0*/  HADD2 R44, R60, -1056, -1056 ;  /* 0xe420e4203c2c7430 */ /* 0x000fe20000000000 */
[----:B------:R-:W-:Y:S01]  /*7bf0*/  LOP3.LUT R53, R53, 0x64006400, RZ, 0xfc, !PT ;  /* 0x6400640035357812 */ /* 0x000fe200078efcff */
[-C--:B------:R-:W-:Y:S01]  /*7c00*/  HFMA2 R17, R48, R21.reuse, R16 ;  /* 0x0000001530117231 */ /* 0x080fe20000000010 */
[----:B------:R-:W-:Y:S01]  /*7c10*/  LOP3.LUT R20, R54, 0x64006400, RZ, 0xfc, !PT ;  /* 0x6400640036147812 */ /* 0x000fe200078efcff */
[-C--:B------:R-:W-:Y:S01]  /*7c20*/  HFMA2.MMA R18, R50, R21.reuse, R18 ;  /* 0x0000001532127235 */ /* 0x080fe20000000012 */
[----:B------:R-:W-:Y:S01]  /*7c30*/  LOP3.LUT R54, R57, 0x64006400, RZ, 0xfc, !PT ;  /* 0x6400640039367812 */ /* 0x000fe200078efcff */
[----:B------:R-:W-:Y:S01]  /*7c40*/  HFMA2.MMA R16, R46, R21, R61 ;  /* 0x000000152e107235 */ /* 0x000fe2000000003d */
[----:B------:R-:W-:Y:S01]  /*7c50*/  HFMA2 R21, R44, R21, R19 ;  /* 0x000000152c157231 */ /* 0x000fe20000000013 */
[----:B------:R-:W-:Y:S01]  /*7c60*/  LOP3.LUT R19, R55, 0x64006400, RZ, 0xfc, !PT ;  /* 0x6400640037137812 */ /* 0x000fe200078efcff */
[----:B------:R-:W-:-:S02]  /*7c70*/  HADD2 R57, R51, -1056, -1056 ;  /* 0xe420e42033397430 */ /* 0x000fc40000000000 */
[----:B------:R-:W-:Y:S01]  /*7c80*/  HADD2 R53, R53, -1056, -1056 ;  /* 0xe420e42035357430 */ /* 0x000fe20000000000 */
[----:B------:R-:W-:Y:S02]  /*7c90*/  LOP3.LUT R52, R52, 0x64006400, RZ, 0xfc, !PT ;  /* 0x6400640034347812 */ /* 0x000fe400078efcff */
[----:B------:R-:W-:Y:S01]  /*7ca0*/  LOP3.LUT R59, R58, 0x64006400, RZ, 0xfc, !PT ;  /* 0x640064003a3b7812 */ /* 0x000fe200078efcff */
[-C--:B------:R-:W-:Y:S01]  /*7cb0*/  HFMA2.MMA R18, R57, R22.reuse, R18 ;  /* 0x0000001639127235 */ /* 0x080fe20000000012 */
[----:B------:R-:W-:Y:S01]  /*7cc0*/  HADD2 R58, R19, -1056, -1056 ;  /* 0xe420e420133a7430 */ /* 0x000fe20000000000 */
[----:B------:R-:W-:Y:S01]  /*7cd0*/  LOP3.LUT R56, R56, 0x64006400, RZ, 0xfc, !PT ;  /* 0x6400640038387812 */ /* 0x000fe200078efcff */
[----:B------:R-:W-:Y:S01]  /*7ce0*/  HFMA2.MMA R16, R53, R22, R16 ;  /* 0x0000001635107235 */ /* 0x000fe20000000010 */
[----:B------:R-:W-:Y:S02]  /*7cf0*/  HADD2 R54, R54, -1056, -1056 ;  /* 0xe420e42036367430 */ /* 0x000fe40000000000 */
[----:B------:R-:W-:Y:S01]  /*7d00*/  HADD2 R55, R52, -1056, -1056 ;  /* 0xe420e42034377430 */ /* 0x000fe20000000000 */
        /* <DEDUP_REMOVED lines=20> */
[----:B------:R-:W2:Y:S01]  /*7e50*/  LDS.128 R20, [UR4+0x50] ;  /* 0x00005004ff147984 */ /* 0x000ea20008000c00 */
        /* <DEDUP_REMOVED lines=127> */
.L_x_728:
        /* <DEDUP_REMOVED lines=14> */
[----:B0-----:R-:W-:Y:S02]  /*8730*/  SHF.R.U32.HI R33, RZ, 0x6, R16 ;  /* 0x00000006ff217819 */ /* 0x001fe40000011610 */
[----:B------:R-:W-:-:S02]  /*8740*/  SHF.R.U32.HI R16, RZ, 0xc, R17 ;  /* 0x0000000cff107819 */ /* 0x000fc40000011611 */
[--C-:B------:R-:W-:Y:S02]  /*8750*/  SHF.R.U32.HI R35, RZ, 0xc, R18.reuse ;  /* 0x0000000cff237819 */ /* 0x100fe40000011612 */
[----:B------:R-:W-:Y:S02]  /*8760*/  LOP3.LUT R34, R18, 0x3f003f, RZ, 0xc0, !PT ;  /* 0x003f003f12227812 */ /* 0x000fe400078ec0ff */
[----:B------:R-:W-:Y:S02]  /*8770*/  SHF.R.U32.HI R60, RZ, 0x6, R18 ;  /* 0x00000006ff3c7819 */ /* 0x000fe40000011612 */
[----:B------:R-:W-:Y:S02]  /*8780*/  SHF.R.U32.HI R18, RZ, 0xc, R19 ;  /* 0x0000000cff127819 */ /* 0x000fe40000011613 */
[----:B------:R-:W-:Y:S02]  /*8790*/  LOP3.LUT R32, R17, 0x3f003f, RZ, 0xc0, !PT ;  /* 0x003f003f11207812 */ /* 0x000fe400078ec0ff */
        /* <DEDUP_REMOVED lines=9> */
[----:B------:R-:W-:Y:S02]  /*8830*/  LOP3.LUT R52, R17, 0x300030, R52, 0xf8, !PT ;  /* 0x0030003011347812 */ /* 0x000fe400078ef834 */
[----:B------:R-:W-:Y:S02]  /*8840*/  LOP3.LUT R53, R16, 0x300030, R53, 0xf8, !PT ;  /* 0x0030003010357812 */ /* 0x000fe400078ef835 */
[----:B------:R-:W-:Y:S02]  /*8850*/  LOP3.LUT R54, R19, 0x300030, R54, 0xf8, !PT ;  /* 0x0030003013367812 */ /* 0x000fe400078ef836 */
[----:B------:R-:W0:Y:S01]  /*8860*/  LDS.128 R16, [UR4+0x20] ;  /* 0x00002004ff107984 */ /* 0x000e220008000c00 */
[----:B---3--:R-:W-:-:S02]  /*8870*/  LOP3.LUT R40, R27, 0x3f003f, RZ, 0xc0, !PT ;  /* 0x003f003f1b287812 */ /* 0x008fc400078ec0ff */
[--C-:B------:R-:W-:Y:S02]  /*8880*/  SHF.R.U32.HI R41, RZ, 0x6, R27.reuse ;  /* 0x00000006ff297819 */ /* 0x100fe4000001161b */
[----:B------:R-:W-:Y:S02]  /*8890*/  SHF.R.U32.HI R27, RZ, 0xc, R27 ;  /* 0x0000000cff1b7819 */ /* 0x000fe4000001161b */
[----:B------:R-:W-:Y:S02]  /*88a0*/  SHF.R.U32.HI R58, RZ, 0xa, R23 ;  /* 0x0000000aff3a7819 */ /* 0x000fe40000011617 */
[----:B------:R-:W-:Y:S02]  /*88b0*/  LOP3.LUT R27, R27, 0xf000f, RZ, 0xc0, !PT ;  /* 0x000f000f1b1b7812 */ /* 0x000fe400078ec0ff */
[----:B------:R-:W-:Y:S02]  /*88c0*/  SHF.R.U32.HI R51, RZ, 0x8, R20 ;  /* 0x00000008ff337819 */ /* 0x000fe40000011614 */
[----:B------:R-:W-:-:S02]  /*88d0*/  LOP3.LUT R36, R36, 0xf000f, RZ, 0xc0, !PT ;  /* 0x000f000f24247812 */ /* 0x000fc400078ec0ff */
[----:B------:R-:W-:Y:S02]  /*88e0*/  LOP3.LUT R58, R27, 0x300030, R58, 0xf8, !PT ;  /* 0x003000301b3a7812 */ /* 0x000fe400078ef83a */
[----:B------:R-:W-:Y:S02]  /*88f0*/  LOP3.LUT R29, R29, 0x64006400, RZ, 0xfc, !PT ;  /* 0x640064001d1d7812 */ /* 0x000fe400078efcff */
[----:B------:R-:W-:Y:S02]  /*8900*/  LOP3.LUT R33, R33, 0x3f003f, RZ, 0xc0, !PT ;  /* 0x003f003f21217812 */ /* 0x000fe400078ec0ff */
[----:B------:R-:W-:Y:S02]  /*8910*/  LOP3.LUT R27, R34, 0x64006400, RZ, 0xfc, !PT ;  /* 0x64006400221b7812 */ /* 0x000fe400078efcff */
[----:B------:R-:W-:Y:S02]  /*8920*/  LOP3.LUT R59, R59, 0x3f003f, RZ, 0xc0, !PT ;  /* 0x003f003f3b3b7812 */ /* 0x000fe400078ec0ff */
[----:B------:R-:W-:-:S02]  /*8930*/  SHF.R.U32.HI R56, RZ, 0xa, R21 ;  /* 0x0000000aff387819 */ /* 0x000fc40000011615 */
[----:B------:R-:W-:Y:S02]  /*8940*/  LOP3.LUT R45, R21, 0x3f003f, RZ, 0xc0, !PT ;  /* 0x003f003f152d7812 */ /* 0x000fe400078ec0ff */
[----:B------:R-:W-:Y:S02]  /*8950*/  SHF.R.U32.HI R47, RZ, 0x6, R21 ;  /* 0x00000006ff2f7819 */ /* 0x000fe40000011615 */
[----:B------:R-:W-:Y:S02]  /*8960*/  LOP3.LUT R51, R36, 0x300030, R51, 0xf8, !PT ;  /* 0x0030003024337812 */ /* 0x000fe400078ef833 */
[----:B------:R-:W-:Y:S02]  /*8970*/  LOP3.LUT R60, R60, 0x3f003f, RZ, 0xc0, !PT ;  /* 0x003f003f3c3c7812 */ /* 0x000fe400078ec0ff */
[----:B------:R-:W-:Y:S02]  /*8980*/  SHF.R.U32.HI R55, RZ, 0xa, R20 ;  /* 0x0000000aff377819 */ /* 0x000fe40000011614 */
[----:B------:R-:W-:-:S02]  /*8990*/  LOP3.LUT R43, R20, 0x3f003f, RZ, 0xc0, !PT ;  /* 0x003f003f142b7812 */ /* 0x000fc400078ec0ff */
[----:B------:R-:W-:Y:S02]  /*89a0*/  SHF.R.U32.HI R44, RZ, 0x6, R20 ;  /* 0x00000006ff2c7819 */ /* 0x000fe40000011614 */
[--C-:B------:R-:W-:Y:S02]  /*89b0*/  SHF.R.U32.HI R21, RZ, 0xc, R25.reuse ;  /* 0x0000000cff157819 */ /* 0x100fe40000011619 */
[----:B------:R-:W-:Y:S02]  /*89c0*/  LOP3.LUT R36, R25, 0x3f003f, RZ, 0xc0, !PT ;  /* 0x003f003f19247812 */ /* 0x000fe400078ec0ff */
[----:B------:R-:W-:Y:S01]  /*89d0*/  SHF.R.U32.HI R39, RZ, 0x6, R25 ;  /* 0x00000006ff277819 */ /* 0x000fe20000011619 */
[----:B------:R-:W-:Y:S01]  /*89e0*/  HADD2 R27, R27, -1056, -1056 ;  /* 0xe420e4201b1b7430 */ /* 0x000fe20000000000 */
[----:B------:R-:W-:Y:S02]  /*89f0*/  SHF.R.U32.HI R57, RZ, 0xa, R22 ;  /* 0x0000000aff397819 */ /* 0x000fe40000011616 */
[----:B------:R-:W-:-:S02]  /*8a00*/  LOP3.LUT R46, R22, 0x3f003f, RZ, 0xc0, !PT ;  /* 0x003f003f162e7812 */ /* 0x000fc400078ec0ff */
[----:B------:R-:W-:Y:S02]  /*8a10*/  SHF.R.U32.HI R49, RZ, 0x6, R22 ;  /* 0x00000006ff317819 */ /* 0x000fe40000011616 */
[----:B------:R-:W-:Y:S02]  /*8a20*/  SHF.R.U32.HI R20, RZ, 0xc, R24 ;  /* 0x0000000cff147819 */ /* 0x000fe40000011618 */
[----:B------:R-:W-:Y:S02]  /*8a30*/  LOP3.LUT R32, R32, 0x64006400, RZ, 0xfc, !PT ;  /* 0x6400640020207812 */ /* 0x000fe400078efcff */
[----:B------:R-:W-:Y:S02]  /*8a40*/  LOP3.LUT R25, R61, 0x64006400, RZ, 0xfc, !PT ;  /* 0x640064003d197812 */ /* 0x000fe400078efcff */
[----:B------:R-:W-:Y:S01]  /*8a50*/  LOP3.LUT R34, R33, 0x64006400, RZ, 0xfc, !PT ;  /* 0x6400640021227812 */ /* 0x000fe200078efcff */
[----:B------:R-:W-:Y:S01]  /*8a60*/  HADD2 R33, R29, -1056, -1056 ;  /* 0xe420e4201d217430 */ /* 0x000fe20000000000 */
[----:B------:R-:W-:-:S02]  /*8a70*/  SHF.R.U32.HI R22, RZ, 0xc, R26 ;  /* 0x0000000cff167819 */ /* 0x000fc4000001161a */
[----:B------:R-:W-:Y:S02]  /*8a80*/  LOP3.LUT R38, R26, 0x3f003f, RZ, 0xc0, !PT ;  /* 0x003f003f1a267812 */ /* 0x000fe400078ec0ff */
[----:B------:R-:W-:Y:S02]  /*8a90*/  SHF.R.U32.HI R42, RZ, 0x6, R26 ;  /* 0x00000006ff2a7819 */ /* 0x000fe4000001161a */
[----:B------:R-:W-:Y:S02]  /*8aa0*/  LOP3.LUT R62, R62, 0x3f003f, RZ, 0xc0, !PT ;  /* 0x003f003f3e3e7812 */ /* 0x000fe400078ec0ff */
[----:B------:R-:W-:Y:S02]  /*8ab0*/  LOP3.LUT R59, R59, 0x64006400, RZ, 0xfc, !PT ;  /* 0x640064003b3b7812 */ /* 0x000fe400078efcff */
[----:B------:R-:W-:Y:S01]  /*8ac0*/  LOP3.LUT R26, R60, 0x64006400, RZ, 0xfc, !PT ;  /* 0x640064003c1a7812 */ /* 0x000fe200078efcff */
[----:B------:R-:W-:Y:S01]  /*8ad0*/  HADD2 R29, R32, -1056, -1056 ;  /* 0xe420e420201d7430 */ /* 0x000fe20000000000 */
[----:B------:R-:W-:Y:S01]  /*8ae0*/  LOP3.LUT R35, R24, 0x3f003f, RZ, 0xc0, !PT ;  /* 0x003f003f18237812 */ /* 0x000fe200078ec0ff */
[----:B------:R-:W-:Y:S01]  /*8af0*/  HADD2 R25, R25, -1056, -1056 ;  /* 0xe420e42019197430 */ /* 0x000fe20000000000 */
[----:B------:R-:W-:-:S02]  /*8b00*/  SHF.R.U32.HI R37, RZ, 0x6, R24 ;  /* 0x00000006ff257819 */ /* 0x000fc40000011618 */
[----:B------:R-:W-:Y:S02]  /*8b10*/  LOP3.LUT R20, R20, 0xf000f, RZ, 0xc0, !PT ;  /* 0x000f000f14147812 */ /* 0x000fe400078ec0ff */
        /* <DEDUP_REMOVED lines=240> */
.L_x_729:
[----:B------:R-:W-:Y:S01]  /*9a20*/  IADD3 R0, R0, 0x20, RZ ;  /* 0x0000002000007810 */ /* 0x000fe20007ffe0ff */
[----:B------:R-:W-:Y:S01]  /*9a30*/  UIMAD UR6, UR5, 0x18, URZ ;  /* 0x00000018050678a4 */ /* 0x000fe2000f8e023f */
[----:B-1----:R-:W-:Y:S01]  /*9a40*/  IMAD.WIDE.U32 R30, R28, 0x18, R30 ;  /* 0x000000181c1e7825 */ /* 0x002fe200078e001e */
[----:B------:R-:W-:Y:S01]  /*9a50*/  UIADD3 UR4, UR4, 0x40, URZ ;  /* 0x0000004004047890 */ /* 0x000fe2000fffe03f */
[C---:B------:R-:W-:Y:S02]  /*9a60*/  ISETP.GE.AND P0, PT, R0.reuse, c[0x0][0x1ac], PT ;  /* 0x00006b0000007a0c */ /* 0x040fe40003f06270 */
[----:B------:R-:W-:Y:S02]  /*9a70*/  ISETP.LT.AND P2, PT, R0, R3, PT ;  /* 0x000000030000720c */ /* 0x000fe40003f41270 */
[----:B------:R-:W-:-:S11]  /*9a80*/  IADD3 R31, R31, UR6, RZ ;  /* 0x000000061f1f7c10 */ /* 0x000fd6000fffe0ff */
[----:B------:R-:W-:Y:S05]  /*9a90*/  @!P0 BRA P2, `(.L_x_730) ;  /* 0xffffd80000008947 */ /* 0x000fea000103ffff */
.L_x_727:
[----:B------:R-:W-:Y:S05]  /*9aa0*/  @!P1 EXIT ;  /* 0x000000000000994d */ /* 0x000fea0003800000 */
[----:B------:R-:W1:Y:S01]  /*9ab0*/  S2R R0, SR_CTAID.X ;  /* 0x0000000000007919 */ /* 0x000e620000002500 */
[----:B------:R-:W-:-:S03]  /*9ac0*/  IMAD.MOV.U32 R5, RZ, RZ, 0x2 ;  /* 0x00000002ff057424 */ /* 0x000fc600078e00ff */
[----:B------:R-:W1:Y:S04]  /*9ad0*/  S2R R3, SR_TID.X ;  /* 0x0000000000037919 */ /* 0x000e680000002100 */
[----:B------:R-:W2:Y:S01]  /*9ae0*/  S2R R2, SR_CTAID.Y ;  /* 0x0000000000027919 */ /* 0x000ea20000002600 */
[----:B-1----:R-:W-:Y:S02]  /*9af0*/  IMAD R3, R0, 0x20, R3 ;  /* 0x0000002000037824 */ /* 0x002fe400078e0203 */
[----:B--2---:R-:W-:Y:S02]  /*9b00*/  IMAD.SHL.U32 R0, R2, 0x4, RZ ;  /* 0x0000000402007824 */ /* 0x004fe400078e00ff */
[----:B------:R-:W-:-:S04]  /*9b10*/  IMAD.SHL.U32 R3, R3, 0x4, RZ ;  /* 0x0000000403037824 */ /* 0x000fc800078e00ff */
[----:B------:R-:W-:-:S04]  /*9b20*/  IMAD R0, R0, c[0x0][0x18c], R3 ;  /* 0x0000630000007a24 */ /* 0x000fc800078e0203 */
[----:B------:R-:W-:-:S05]  /*9b30*/  IMAD.WIDE R2, R0, R5, c[0x0][0x180] ;  /* 0x0000600000027625 */ /* 0x000fca00078e0205 */
[----:B------:R-:W2:Y:S01]  /*9b40*/  ATOM.E.ADD.F16x2.RN.STRONG.GPU P0, RZ, [R2.64], R14 ;  /* 0x0000000e02ff798a */ /* 0x000ea2000810e9c8 */
[----:B------:R-:W-:Y:S01]  /*9b50*/  BSSY B0, `(.L_x_731) ;  /* 0x000000e000007945 */ /* 0x000fe20003800000 */
[----:B--2---:R-:W-:Y:S05]  /*9b60*/  @P0 BRA `(.L_x_732) ;  /* 0x000000c000000947 */ /* 0x004fea0003800000 */
[----:B------:R-:W1:Y:S02]  /*9b70*/  QSPC.E.S P0, RZ, [R2] ;  /* 0x0000000002ff73aa */ /* 0x000e640000000500 */
[----:B-1----:R-:W-:Y:S05]  /*9b80*/  @!P0 BRA `(.L_x_733) ;  /* 0x0000007000008947 */ /* 0x002fea0003800000 */
[----:B------:R-:W-:-:S05]  /*9b90*/  LOP3.LUT R0, R2, 0xffffff, RZ, 0xc0, !PT ;  /* 0x00ffffff02007812 */ /* 0x000fca00078ec0ff */
.L_x_734:
[----:B------:R-:W1:Y:S02]  /*9ba0*/  LDS R4, [R0] ;  /* 0x0000000000047984 */ /* 0x000e640000000800 */
[----:B-1----:R-:W-:-:S06]  /*9bb0*/  HADD2 R5, R4, R14 ;  /* 0x0000000e04057230 */ /* 0x002fcc0000000000 */
[----:B------:R-:W1:Y:S02]  /*9bc0*/  ATOMS.CAST.SPIN R5, [R0], R4, R5 ;  /* 0x000000040005738d */ /* 0x000e640001800005 */
[----:B-1----:R-:W-:-:S13]  /*9bd0*/  ISETP.EQ.U32.AND P0, PT, R5, 0x1, PT ;  /* 0x000000010500780c */ /* 0x002fda0003f02070 */
[----:B------:R-:W-:Y:S05]  /*9be0*/  @!P0 BRA `(.L_x_734) ;  /* 0xffffffb000008947 */ /* 0x000fea000383ffff */
[----:B------:R-:W-:Y:S05]  /*9bf0*/  BRA `(.L_x_732) ;  /* 0x0000003000007947 */ /* 0x000fea0003800000 */
.L_x_733:
[----:B------:R-:W2:Y:S02]  /*9c00*/  LD.E R0, [R2.64] ;  /* 0x0000000802007980 */ /* 0x000ea4000c101900 */
[----:B--2---:R-:W-:-:S05]  /*9c10*/  IMAD.IADD R5, R14, 0x1, R0 ;  /* 0x000000010e057824 */ /* 0x004fca00078e0200 */
[----:B------:R1:W-:Y:S02]  /*9c20*/  ST.E [R2.64], R5 ;  /* 0x0000000502007985 */ /* 0x0003e4000c101908 */
.L_x_732:
[----:B------:R-:W-:Y:S05]  /*9c30*/  BSYNC B0 ;  /* 0x0000000000007941 */ /* 0x000fea0003800000 */
.L_x_731:
[----:B------:R-:W2:Y:S01]  /*9c40*/  ATOM.E.ADD.F16x2.RN.STRONG.GPU P0, RZ, [R2.64+0x4], R13 ;  /* 0x0000040d02ff798a */ /* 0x000ea2000810e9c8 */
[----:B------:R-:W-:Y:S01]  /*9c50*/  BSSY B0, `(.L_x_735) ;  /* 0x000000f000007945 */ /* 0x000fe20003800000 */
[----:B--2---:R-:W-:Y:S05]  /*9c60*/  @P0 BRA `(.L_x_736) ;  /* 0x000000d000000947 */ /* 0x004fea0003800000 */
[----:B------:R-:W2:Y:S02]  /*9c70*/  QSPC.E.S P0, RZ, [R2+0x4] ;  /* 0x0000040002ff73aa */ /* 0x000ea40000000500 */
[----:B--2---:R-:W-:Y:S05]  /*9c80*/  @!P0 BRA `(.L_x_737) ;  /* 0x0000008000008947 */ /* 0x004fea0003800000 */
[----:B------:R-:W-:-:S04]  /*9c90*/  IADD3 R0, R2, 0x4, RZ ;  /* 0x0000000402007810 */ /* 0x000fc80007ffe0ff */
[----:B------:R-:W-:-:S05]  /*9ca0*/  LOP3.LUT R0, R0, 0xffffff, RZ, 0xc0, !PT ;  /* 0x00ffffff00007812 */ /* 0x000fca00078ec0ff */
.L_x_738:
[----:B------:R-:W2:Y:S02]  /*9cb0*/  LDS R4, [R0] ;  /* 0x0000000000047984 */ /* 0x000ea40000000800 */
[----:B-12---:R-:W-:-:S10]  /*9cc0*/  HFMA2.MMA R5, R4, 1, 1, R13 ;  /* 0x3c003c0004057835 */ /* 0x006fd4000000000d */
[----:B------:R-:W1:Y:S02]  /*9cd0*/  ATOMS.CAST.SPIN R5, [R0], R4, R5 ;  /* 0x000000040005738d */ /* 0x000e640001800005 */
[----:B-1----:R-:W-:-:S13]  /*9ce0*/  ISETP.EQ.U32.AND P0, PT, R5, 0x1, PT ;  /* 0x000000010500780c */ /* 0x002fda0003f02070 */
[----:B------:R-:W-:Y:S05]  /*9cf0*/  @!P0 BRA `(.L_x_738) ;  /* 0xffffffb000008947 */ /* 0x000fea000383ffff */
[----:B------:R-:W-:Y:S05]  /*9d00*/  BRA `(.L_x_736) ;  /* 0x0000003000007947 */ /* 0x000fea0003800000 */
.L_x_737:
[----:B------:R-:W2:Y:S02]  /*9d10*/  LD.E R0, [R2.64+0x4] ;  /* 0x0000040802007980 */ /* 0x000ea4000c101900 */
[----:B-12---:R-:W-:-:S05]  /*9d20*/  IMAD.IADD R5, R13, 0x1, R0 ;  /* 0x000000010d057824 */ /* 0x006fca00078e0200 */
[----:B------:R1:W-:Y:S02]  /*9d30*/  ST.E [R2.64+0x4], R5 ;  /* 0x0000040502007985 */ /* 0x0003e4000c101908 */
.L_x_736:
[----:B------:R-:W-:Y:S05]  /*9d40*/  BSYNC B0 ;  /* 0x0000000000007941 */ /* 0x000fea0003800000 */
.L_x_735:
[----:B------:R-:W-:-:S13]  /*9d50*/  ISETP.GE.AND P0, PT, R15, 0x2, PT ;  /* 0x000000020f00780c */ /* 0x000fda0003f06270 */
[----:B------:R-:W-:Y:S05]  /*9d60*/  @!P0 EXIT ;  /* 0x000000000000894d */ /* 0x000fea0003800000 */
[----:B------:R-:W-:-:S04]  /*9d70*/  IMAD.MOV.U32 R13, RZ, RZ, c[0x0][0x18c] ;  /* 0x00006300ff0d7624 */ /* 0x000fc800078e00ff */
[----:B-1----:R-:W-:-:S05]  /*9d80*/  IMAD.WIDE R2, R13, 0x2, R2 ;  /* 0x000000020d027825 */ /* 0x002fca00078e0202 */
[----:B------:R-:W2:Y:S01]  /*9d90*/  ATOM.E.ADD.F16x2.RN.STRONG.GPU P0, RZ, [R2.64], R12 ;  /* 0x0000000c02ff798a */ /* 0x000ea2000810e9c8 */
[----:B------:R-:W-:Y:S01]  /*9da0*/  BSSY B0, `(.L_x_739) ;  /* 0x000000e000007945 */ /* 0x000fe20003800000 */
[----:B--2---:R-:W-:Y:S05]  /*9db0*/  @P0 BRA `(.L_x_740) ;  /* 0x000000c000000947 */ /* 0x004fea0003800000 */
[----:B------:R-:W1:Y:S02]  /*9dc0*/  QSPC.E.S P0, RZ, [R2] ;  /* 0x0000000002ff73aa */ /* 0x000e640000000500 */
[----:B-1----:R-:W-:Y:S05]  /*9dd0*/  @!P0 BRA `(.L_x_741) ;  /* 0x0000007000008947 */ /* 0x002fea0003800000 */
[----:B------:R-:W-:-:S05]  /*9de0*/  LOP3.LUT R0, R2, 0xffffff, RZ, 0xc0, !PT ;  /* 0x00ffffff02007812 */ /* 0x000fca00078ec0ff */
.L_x_742:
[----:B------:R-:W1:Y:S02]  /*9df0*/  LDS R4, [R0] ;  /* 0x0000000000047984 */ /* 0x000e640000000800 */
[----:B-1----:R-:W-:-:S06]  /*9e00*/  HADD2 R5, R4, R12 ;  /* 0x0000000c04057230 */ /* 0x002fcc0000000000 */
[----:B------:R-:W1:Y:S02]  /*9e10*/  ATOMS.CAST.SPIN R5, [R0], R4, R5 ;  /* 0x000000040005738d */ /* 0x000e640001800005 */
[----:B-1----:R-:W-:-:S13]  /*9e20*/  ISETP.EQ.U32.AND P0, PT, R5, 0x1, PT ;  /* 0x000000010500780c */ /* 0x002fda0003f02070 */
[----:B------:R-:W-:Y:S05]  /*9e30*/  @!P0 BRA `(.L_x_742) ;  /* 0xffffffb000008947 */ /* 0x000fea000383ffff */
[----:B------:R-:W-:Y:S05]  /*9e40*/  BRA `(.L_x_740) ;  /* 0x0000003000007947 */ /* 0x000fea0003800000 */
.L_x_741:
[----:B------:R-:W2:Y:S02]  /*9e50*/  LD.E R0, [R2.64] ;  /* 0x0000000802007980 */ /* 0x000ea4000c101900 */
[----:B--2---:R-:W-:-:S05]  /*9e60*/  IMAD.IADD R5, R12, 0x1, R0 ;  /* 0x000000010c057824 */ /* 0x004fca00078e0200 */
[----:B------:R1:W-:Y:S02]  /*9e70*/  ST.E [R2.64], R5 ;  /* 0x0000000502007985 */ /* 0x0003e4000c101908 */
.L_x_740:
[----:B------:R-:W-:Y:S05]  /*9e80*/  BSYNC B0 ;  /* 0x0000000000007941 */ /* 0x000fea0003800000 */
.L_x_739:
[----:B------:R-:W2:Y:S01]  /*9e90*/  ATOM.E.ADD.F16x2.RN.STRONG.GPU P0, RZ, [R2.64+0x4], R11 ;  /* 0x0000040b02ff798a */ /* 0x000ea2000810e9c8 */
[----:B------:R-:W-:Y:S01]  /*9ea0*/  BSSY B0, `(.L_x_743) ;  /* 0x000000f000007945 */ /* 0x000fe20003800000 */
[----:B--2---:R-:W-:Y:S05]  /*9eb0*/  @P0 BRA `(.L_x_744) ;  /* 0x000000d000000947 */ /* 0x004fea0003800000 */
[----:B------:R-:W2:Y:S02]  /*9ec0*/  QSPC.E.S P0, RZ, [R2+0x4] ;  /* 0x0000040002ff73aa */ /* 0x000ea40000000500 */
[----:B--2---:R-:W-:Y:S05]  /*9ed0*/  @!P0 BRA `(.L_x_745) ;  /* 0x0000008000008947 */ /* 0x004fea0003800000 */
[----:B------:R-:W-:-:S04]  /*9ee0*/  IADD3 R0, R2, 0x4, RZ ;  /* 0x0000000402007810 */ /* 0x000fc80007ffe0ff */
[----:B------:R-:W-:-:S05]  /*9ef0*/  LOP3.LUT R0, R0, 0xffffff, RZ, 0xc0, !PT ;  /* 0x00ffffff00007812 */ /* 0x000fca00078ec0ff */
.L_x_746:
[----:B------:R-:W2:Y:S02]  /*9f00*/  LDS R4, [R0] ;  /* 0x0000000000047984 */ /* 0x000ea40000000800 */
[----:B-12---:R-:W-:-:S10]  /*9f10*/  HFMA2.MMA R5, R4, 1, 1, R11 ;  /* 0x3c003c0004057835 */ /* 0x006fd4000000000b */
[----:B------:R-:W1:Y:S02]  /*9f20*/  ATOMS.CAST.SPIN R5, [R0], R4, R5 ;  /* 0x000000040005738d */ /* 0x000e640001800005 */
[----:B-1----:R-:W-:-:S13]  /*9f30*/  ISETP.EQ.U32.AND P0, PT, R5, 0x1, PT ;  /* 0x000000010500780c */ /* 0x002fda0003f02070 */
[----:B------:R-:W-:Y:S05]  /*9f40*/  @!P0 BRA `(.L_x_746) ;  /* 0xffffffb000008947 */ /* 0x000fea000383ffff */
[----:B------:R-:W-:Y:S05]  /*9f50*/  BRA `(.L_x_744) ;  /* 0x0000003000007947 */ /* 0x000fea0003800000 */
.L_x_745:
[----:B------:R-:W2:Y:S02]  /*9f60*/  LD.E R0, [R2.64+0x4] ;  /* 0x0000040802007980 */ /* 0x000ea4000c101900 */
[----:B-12---:R-:W-:-:S05]  /*9f70*/  IMAD.IADD R5, R11, 0x1, R0 ;  /* 0x000000010b057824 */ /* 0x006fca00078e0200 */
[----:B------:R1:W-:Y:S02]  /*9f80*/  ST.E [R2.64+0x4], R5 ;  /* 0x0000040502007985 */ /* 0x0003e4000c101908 */
.L_x_744:
[----:B------:R-:W-:Y:S05]  /*9f90*/  BSYNC B0 ;  /* 0x0000000000007941 */ /* 0x000fea0003800000 */
.L_x_743:
[----:B------:R-:W-:-:S13]  /*9fa0*/  ISETP.NE.AND P0, PT, R15, 0x2, PT ;  /* 0x000000020f00780c */ /* 0x000fda0003f05270 */
[----:B------:R-:W-:Y:S05]  /*9fb0*/  @!P0 EXIT ;  /* 0x000000000000894d */ /* 0x000fea0003800000 */
[----:B-1----:R-:W-:-:S05]  /*9fc0*/  IMAD.WIDE R2, R13, 0x2, R2 ;  /* 0x000000020d027825 */ /* 0x002fca00078e0202 */
[----:B------:R-:W2:Y:S01]  /*9fd0*/  ATOM.E.ADD.F16x2.RN.STRONG.GPU P0, RZ, [R2.64], R10 ;  /* 0x0000000a02ff798a */ /* 0x000ea2000810e9c8 */
[----:B------:R-:W-:Y:S01]  /*9fe0*/  BSSY B0, `(.L_x_747) ;  /* 0x000000e000007945 */ /* 0x000fe20003800000 */
[----:B--2---:R-:W-:Y:S05]  /*9ff0*/  @P0 BRA `(.L_x_748) ;  /* 0x000000c000000947 */ /* 0x004fea0003800000 */
[----:B------:R-:W1:Y:S02]  /*a000*/  QSPC.E.S P0, RZ, [R2] ;  /* 0x0000000002ff73aa */ /* 0x000e640000000500 */
[----:B-1----:R-:W-:Y:S05]  /*a010*/  @!P0 BRA `(.L_x_749) ;  /* 0x0000007000008947 */ /* 0x002fea0003800000 */
[----:B------:R-:W-:-:S05]  /*a020*/  LOP3.LUT R0, R2, 0xffffff, RZ, 0xc0, !PT ;  /* 0x00ffffff02007812 */ /* 0x000fca00078ec0ff */
.L_x_750:
[----:B------:R-:W1:Y:S02]  /*a030*/  LDS R4, [R0] ;  /* 0x0000000000047984 */ /* 0x000e640000000800 */
[----:B-1----:R-:W-:-:S06]  /*a040*/  HADD2 R5, R4, R10 ;  /* 0x0000000a04057230 */ /* 0x002fcc0000000000 */
[----:B------:R-:W1:Y:S02]  /*a050*/  ATOMS.CAST.SPIN R5, [R0], R4, R5 ;  /* 0x000000040005738d */ /* 0x000e640001800005 */
[----:B-1----:R-:W-:-:S13]  /*a060*/  ISETP.EQ.U32.AND P0, PT, R5, 0x1, PT ;  /* 0x000000010500780c */ /* 0x002fda0003f02070 */
[----:B------:R-:W-:Y:S05]  /*a070*/  @!P0 BRA `(.L_x_750) ;  /* 0xffffffb000008947 */ /* 0x000fea000383ffff */
[----:B------:R-:W-:Y:S05]  /*a080*/  BRA `(.L_x_748) ;  /* 0x0000003000007947 */ /* 0x000fea0003800000 */
.L_x_749:
[----:B------:R-:W2:Y:S02]  /*a090*/  LD.E R0, [R2.64] ;  /* 0x0000000802007980 */ /* 0x000ea4000c101900 */
[----:B--2---:R-:W-:-:S05]  /*a0a0*/  IMAD.IADD R5, R10, 0x1, R0 ;  /* 0x000000010a057824 */ /* 0x004fca00078e0200 */
[----:B------:R1:W-:Y:S02]  /*a0b0*/  ST.E [R2.64], R5 ;  /* 0x0000000502007985 */ /* 0x0003e4000c101908 */
.L_x_748:
[----:B------:R-:W-:Y:S05]  /*a0c0*/  BSYNC B0 ;  /* 0x0000000000007941 */ /* 0x000fea0003800000 */
.L_x_747:
[----:B------:R-:W2:Y:S01]  /*a0d0*/  ATOM.E.ADD.F16x2.RN.STRONG.GPU P0, RZ, [R2.64+0x4], R9 ;  /* 0x0000040902ff798a */ /* 0x000ea2000810e9c8 */
[----:B------:R-:W-:Y:S01]  /*a0e0*/  BSSY B0, `(.L_x_751) ;  /* 0x000000f000007945 */ /* 0x000fe20003800000 */
[----:B--2---:R-:W-:Y:S05]  /*a0f0*/  @P0 BRA `(.L_x_752) ;  /* 0x000000d000000947 */ /* 0x004fea0003800000 */
[----:B------:R-:W2:Y:S02]  /*a100*/  QSPC.E.S P0, RZ, [R2+0x4] ;  /* 0x0000040002ff73aa */ /* 0x000ea40000000500 */
[----:B--2---:R-:W-:Y:S05]  /*a110*/  @!P0 BRA `(.L_x_753) ;  /* 0x0000008000008947 */ /* 0x004fea0003800000 */
[----:B------:R-:W-:-:S04]  /*a120*/  IADD3 R0, R2, 0x4, RZ ;  /* 0x0000000402007810 */ /* 0x000fc80007ffe0ff */
[----:B------:R-:W-:-:S05]  /*a130*/  LOP3.LUT R0, R0, 0xffffff, RZ, 0xc0, !PT ;  /* 0x00ffffff00007812 */ /* 0x000fca00078ec0ff */
.L_x_754:
[----:B------:R-:W2:Y:S02]  /*a140*/  LDS R4, [R0] ;  /* 0x0000000000047984 */ /* 0x000ea40000000800 */
[----:B-12---:R-:W-:-:S10]  /*a150*/  HFMA2.MMA R5, R4, 1, 1, R9 ;  /* 0x3c003c0004057835 */ /* 0x006fd40000000009 */
[----:B------:R-:W1:Y:S02]  /*a160*/  ATOMS.CAST.SPIN R5, [R0], R4, R5 ;  /* 0x000000040005738d */ /* 0x000e640001800005 */
[----:B-1----:R-:W-:-:S13]  /*a170*/  ISETP.EQ.U32.AND P0, PT, R5, 0x1, PT ;  /* 0x000000010500780c */ /* 0x002fda0003f02070 */
[----:B------:R-:W-:Y:S05]  /*a180*/  @!P0 BRA `(.L_x_754) ;  /* 0xffffffb000008947 */ /* 0x000fea000383ffff */
[----:B------:R-:W-:Y:S05]  /*a190*/  BRA `(.L_x_752) ;  /* 0x0000003000007947 */ /* 0x000fea0003800000 */
.L_x_753:
[----:B------:R-:W2:Y:S02]  /*a1a0*/  LD.E R0, [R2.64+0x4] ;  /* 0x0000040802007980 */ /* 0x000ea4000c101900 */
[----:B-12---:R-:W-:-:S05]  /*a1b0*/  IMAD.IADD R5, R9, 0x1, R0 ;  /* 0x0000000109057824 */ /* 0x006fca00078e0200 */
[----:B------:R1:W-:Y:S02]  /*a1c0*/  ST.E [R2.64+0x4], R5 ;  /* 0x0000040502007985 */ /* 0x0003e4000c101908 */
.L_x_752:
[----:B------:R-:W-:Y:S05]  /*a1d0*/  BSYNC B0 ;  /* 0x0000000000007941 */ /* 0x000fea0003800000 */
.L_x_751:
[----:B------:R-:W-:-:S13]  /*a1e0*/  ISETP.GE.AND P0, PT, R15, 0x4, PT ;  /* 0x000000040f00780c */ /* 0x000fda0003f06270 */
        /* <DEDUP_REMOVED lines=8> */
.L_x_758:
[----:B------:R-:W1:Y:S02]  /*a270*/  LDS R4, [R0] ;  /* 0x0000000000047984 */ /* 0x000e640000000800 */
[----:B-1----:R-:W-:-:S06]  /*a280*/  HADD2 R5, R4, R8 ;  /* 0x0000000804057230 */ /* 0x002fcc0000000000 */
[----:B------:R-:W1:Y:S02]  /*a290*/  ATOMS.CAST.SPIN R5, [R0], R4, R5 ;  /* 0x000000040005738d */ /* 0x000e640001800005 */
[----:B-1----:R-:W-:-:S13]  /*a2a0*/  ISETP.EQ.U32.AND P0, PT, R5, 0x1, PT ;  /* 0x000000010500780c */ /* 0x002fda0003f02070 */
[----:B------:R-:W-:Y:S05]  /*a2b0*/  @!P0 BRA `(.L_x_758) ;  /* 0xffffffb000008947 */ /* 0x000fea000383ffff */
[----:B------:R-:W-:Y:S05]  /*a2c0*/  BRA `(.L_x_756) ;  /* 0x0000003000007947 */ /* 0x000fea0003800000 */
.L_x_757:
[----:B------:R-:W2:Y:S02]  /*a2d0*/  LD.E R0, [R2.64] ;  /* 0x0000000802007980 */ /* 0x000ea4000c101900 */
[----:B--2---:R-:W-:-:S05]  /*a2e0*/  IMAD.IADD R5, R8, 0x1, R0 ;  /* 0x0000000108057824 */ /* 0x004fca00078e0200 */
[----:B------:R1:W-:Y:S02]  /*a2f0*/  ST.E [R2.64], R5 ;  /* 0x0000000502007985 */ /* 0x0003e4000c101908 */
.L_x_756:
[----:B------:R-:W-:Y:S05]  /*a300*/  BSYNC B0 ;  /* 0x0000000000007941 */ /* 0x000fea0003800000 */
.L_x_755:
[----:B------:R-:W2:Y:S02]  /*a310*/  ATOM.E.ADD.F16x2.RN.STRONG.GPU P0, RZ, [R2.64+0x4], R7 ;  /* 0x0000040702ff798a */ /* 0x000ea4000810e9c8 */
[----:B--2---:R-:W-:Y:S05]  /*a320*/  @P0 EXIT ;  /* 0x000000000000094d */ /* 0x004fea0003800000 */
[----:B------:R-:W2:Y:S02]  /*a330*/  QSPC.E.S P0, RZ, [R2+0x4] ;  /* 0x0000040002ff73aa */ /* 0x000ea40000000500 */
[----:B--2---:R-:W-:Y:S05]  /*a340*/  @!P0 BRA `(.L_x_759) ;  /* 0x0000008000008947 */ /* 0x004fea0003800000 */
[----:B-1----:R-:W-:-:S04]  /*a350*/  IADD3 R2, R2, 0x4, RZ ;  /* 0x0000000402027810 */ /* 0x002fc80007ffe0ff */
[----:B------:R-:W-:-:S05]  /*a360*/  LOP3.LUT R2, R2, 0xffffff, RZ, 0xc0, !PT ;  /* 0x00ffffff02027812 */ /* 0x000fca00078ec0ff */
.L_x_760:
[----:B------:R-:W1:Y:S02]  /*a370*/  LDS R4, [R2] ;  /* 0x0000000002047984 */ /* 0x000e640000000800 */
[----:B-1----:R-:W-:-:S10]  /*a380*/  HFMA2.MMA R5, R4, 1, 1, R7 ;  /* 0x3c003c0004057835 */ /* 0x002fd40000000007 */
[----:B------:R-:W1:Y:S02]  /*a390*/  ATOMS.CAST.SPIN R5, [R2], R4, R5 ;  /* 0x000000040205738d */ /* 0x000e640001800005 */
[----:B-1----:R-:W-:-:S13]  /*a3a0*/  ISETP.EQ.U32.AND P0, PT, R5, 0x1, PT ;  /* 0x000000010500780c */ /* 0x002fda0003f02070 */
[----:B------:R-:W-:Y:S05]  /*a3b0*/  @!P0 BRA `(.L_x_760) ;  /* 0xffffffb000008947 */ /* 0x000fea000383ffff */
[----:B------:R-:W-:Y:S05]  /*a3c0*/  EXIT ;  /* 0x000000000000794d */ /* 0x000fea0003800000 */
.L_x_759:
[----:B------:R-:W2:Y:S02]  /*a3d0*/  LD.E R0, [R2.64+0x4] ;  /* 0x0000040802007980 */ /* 0x000ea4000c101900 */
[----:B-12---:R-:W-:-:S05]  /*a3e0*/  IMAD.IADD R5, R7, 0x1, R0 ;  /* 0x0000000107057824 */ /* 0x006fca00078e0200 */
[----:B------:R-:W-:Y:S01]  /*a3f0*/  ST.E [R2.64+0x4], R5 ;  /* 0x0000040502007985 */ /* 0x000fe2000c101908 */
[----:B------:R-:W-:Y:S05]  /*a400*/  EXIT ;  /* 0x000000000000794d */ /* 0x000fea0003800000 */
.L_x_761:
        /* <DEDUP_REMOVED lines=15> */
.L_x_3727:


//--------------------- .text._Z23gemm_half_q_half_kernelILi4ELi40ELb0ELb0ELi32EEvPK6__halfPKjS4_S2_PS0_iiiiPKtS7_iiiiiibS2_i --------------------------
	.section	.text._Z23gemm_half_q_half_kernelILi4ELi40ELb0ELb0ELi32EEvPK6__halfPKjS4_S2_PS0_iiiiPKtS7_iiiiiibS2_i,"ax",@progbits
	.sectioninfo	@"SHI_REGISTERS=67"
	.align	128
        .global         _Z23gemm_half_q_half_kernelILi4ELi40ELb0ELb0ELi32EEvPK6__halfPKjS4_S2_PS0_iiiiPKtS7_iiiiiibS2_i
        .type           _Z23gemm_half_q_half_kernelILi4ELi40ELb0ELb0ELi32EEvPK6__halfPKjS4_S2_PS0_iiiiPKtS7_iiiiiibS2_i,@function
        .size           _Z23gemm_half_q_half_kernelILi4ELi40ELb0ELb0ELi32EEvPK6__halfPKjS4_S2_PS0_iiiiPKtS7_iiiiiibS2_i,(.L_x_3728 - _Z23gemm_half_q_half_kernelILi4ELi40ELb0ELb0ELi32EEvPK6__halfPKjS4_S2_PS0_iiiiPKtS7_iiiiiibS2_i)
        .other          _Z23gemm_half_q_half_kernelILi4ELi40ELb0ELb0ELi32EEvPK6__halfPKjS4_S2_PS0_iiiiPKtS7_iiiiiibS2_i,@"STO_CUDA_ENTRY STV_DEFAULT"
_Z23gemm_half_q_half_kernelILi4ELi40ELb0ELb0ELi32EEvPK6__halfPKjS4_S2_PS0_iiiiPKtS7_iiiiiibS2_i:
.text._Z23gemm_half_q_half_kernelILi4ELi40ELb0ELb0ELi32EEvPK6__halfPKjS4_S2_PS0_iiiiPKtS7_iiiiiibS2_i:
        /* <DEDUP_REMOVED lines=33> */
.L_x_766:
        /* <DEDUP_REMOVED lines=36> */
.L_x_765:
        /* <DEDUP_REMOVED lines=22> */
.L_x_767:
        /* <DEDUP_REMOVED lines=12> */
.L_x_764:
[----:B------:R-:W-:Y:S01]  /*0670*/  ISETP.GT.AND P2, PT, R28, 0x3, PT ;  /* 0x000000031c00780c */ /* 0x000fe20003f44270 */
[----:B------:R-:W-:Y:S01]  /*0680*/  IMAD.MOV.U32 R17, RZ, RZ, RZ ;  /* 0x000000ffff117224 */ /* 0x000fe200078e00ff */
[----:B------:R-:W-:Y:S02]  /*0690*/  SHF.L.U32 R24, R9, 0x1, RZ ;  /* 0x0000000109187819 */ /* 0x000fe400000006ff */
[----:B------:R-:W-:-:S09]  /*06a0*/  PLOP3.LUT P0, PT, PT, PT, PT, 0x80, 0x0 ;  /* 0x000000000000781c */ /* 0x000fd20003f0f070 */
[----:B------:R-:W-:Y:S05]  /*06b0*/  @!P2 BRA `(.L_x_768) ;  /* 0x000002600000a947 */ /* 0x000fea0003800000 */
[----:B------:R-:W-:Y:S02]  /*06c0*/  PLOP3.LUT P0, PT, PT, PT, PT, 0x8, 0x0 ;  /* 0x000000000000781c */ /* 0x000fe40003f0e170 */
[----:B------:R-:W-:Y:S02]  /*06d0*/  IADD3 R26, R28, -0x3, RZ ;  /* 0xfffffffd1c1a7810 */ /* 0x000fe40007ffe0ff */
.L_x_769:
        /* <DEDUP_REMOVED lines=36> */
.L_x_768:
        /* <DEDUP_REMOVED lines=22> */
.L_x_770:
        /* <DEDUP_REMOVED lines=11> */
.L_x_763:
[----:B------:R-:W-:Y:S05]  /*0b30*/  BSYNC B0 ;  /* 0x0000000000007941 */ /* 0x000fea0003800000 */
.L_x_762:
        /* <DEDUP_REMOVED lines=13> */
[----:B-----5:R-:W-:Y:S02]  /*0c10*/  IADD3 R14, R28, -0x3, RZ ;  /* 0xfffffffd1c0e7810 */ /* 0x020fe40007ffe0ff */
.L_x_773:
        /* <DEDUP_REMOVED lines=19> */
.L_x_772:
[----:B0-----:R-:W-:-:S04]  /*0d50*/  IADD3 R6, R28, -R5, RZ ;  /* 0x800000051c067210 */ /* 0x001fc80007ffe0ff */
        /* <DEDUP_REMOVED lines=13> */
.L_x_774:
[----:B------:R-:W-:-:S13]  /*0e30*/  ISETP.LT.OR P0, PT, R5, R28, P0 ;  /* 0x0000001c0500720c */ /* 0x000fda0000701670 */
[----:B------:R-:W-:Y:S02]  /*0e40*/  @P0 IMAD R4, R4, 0x4, R5 ;  /* 0x0000000404040824 */ /* 0x000fe400078e0205 */
[----:B------:R-:W-:Y:S02]  /*0e50*/  @P0 IMAD.MOV.U32 R5, RZ, RZ, 0x2 ;  /* 0x00000002ff050424 */ /* 0x000fe400078e00ff */
[----:B------:R-:W-:-:S04]  /*0e60*/  @P0 IMAD R4, R4, c[0x0][0x18c], R3 ;  /* 0x0000630004040a24 */ /* 0x000fc800078e0203 */
[----:B------:R-:W-:-:S05]  /*0e70*/  @P0 IMAD.WIDE R4, R4, R5, c[0x0][0x180] ;  /* 0x0000600004040625 */ /* 0x000fca00078e0205 */
[----:B------:R1:W-:Y:S02]  /*0e80*/  @P0 STG.E.64 [R4.64], RZ ;  /* 0x000000ff04000986 */ /* 0x0003e4000c101b06 */
.L_x_771:
        /* <DEDUP_REMOVED lines=43> */
[----:B------:R-:W-:-:S02]  /*1140*/  @P4 IMAD R6, R10, 0x3, RZ ;  /* 0x000000030a064824 */ /* 0x000fc400078e02ff */
[----:B------:R-:W-:Y:S01]  /*1150*/  @P5 IMAD.SHL.U32 R7, R12, 0x2, RZ ;  /* 0x000000020c075824 */ /* 0x000fe200078e00ff */
[----:B------:R-:W-:Y:S02]  /*1160*/  IADD3 R4, R9, R5, R4 ;  /* 0x0000000509047210 */ /* 0x000fe40007ffe004 */
[----:B------:R-:W-:Y:S02]  /*1170*/  SHF.R.S32.HI R5, RZ, 0x1f, R3 ;  /* 0x0000001fff057819 */ /* 0x000fe40000011403 */
[----:B------:R-:W-:-:S05]  /*1180*/  IADD3 R4, R7, R4, R6 ;  /* 0x0000000407047210 */ /* 0x000fca0007ffe006 */
[----:B------:R-:W-:-:S05]  /*1190*/  IMAD R4, R4, c[0x0][0x18c], RZ ;  /* 0x0000630004047a24 */ /* 0x000fca00078e02ff */
[----:B------:R-:W-:-:S04]  /*11a0*/  IADD3 R31, P2, R3, R4, RZ ;  /* 0x00000004031f7210 */ /* 0x000fc80007f5e0ff */
[----:B------:R-:W-:Y:S02]  /*11b0*/  LEA R30, P3, R31, c[0x0][0x168], 0x2 ;  /* 0x00005a001f1e7a11 */ /* 0x000fe400078610ff */
[----:B------:R-:W-:Y:S01]  /*11c0*/  LEA.HI.X.SX32 R18, R4, R5, 0x1, P2 ;  /* 0x0000000504127211 */ /* 0x000fe200010f0eff */
[----:B------:R-:W-:Y:S05]  /*11d0*/  @P0 BRA `(.L_x_775) ;  /* 0x0000034000000947 */ /* 0x000fea0003800000 */
[----:B------:R-:W-:Y:S02]  /*11e0*/  IMAD.SHL.U32 R4, R0, 0x40, RZ ;  /* 0x0000004000047824 */ /* 0x000fe400078e00ff */
[----:B------:R-:W-:-:S04]  /*11f0*/  IMAD.MOV.U32 R21, RZ, RZ, 0x2 ;  /* 0x00000002ff157424 */ /* 0x000fc800078e00ff */
[----:B------:R-:W-:-:S05]  /*1200*/  IMAD.WIDE R4, R4, R21, c[0x0][0x198] ;  /* 0x0000660004047625 */ /* 0x000fca00078e0215 */
[----:B------:R0:W5:Y:S01]  /*1210*/  LDG.E.U16.CONSTANT R10, [R4.64] ;  /* 0x00000006040a7981 */ /* 0x000162000c1e9500 */
[----:B------:R-:W-:Y:S01]  /*1220*/  SHF.R.S32.HI R8, RZ, 0x1f, R3 ;  /* 0x0000001fff087819 */ /* 0x000fe20000011403 */
[----:B------:R-:W-:Y:S01]  /*1230*/  IMAD.SHL.U32 R6, R3, 0x4, RZ ;  /* 0x0000000403067824 */ /* 0x000fe200078e00ff */
[----:B------:R-:W-:Y:S01]  /*1240*/  HFMA2.MMA R13, -RZ, RZ, 0, 0 ;  /* 0x00000000ff0d7435 */ /* 0x000fe200000001ff */
[----:B-----5:R-:W-:Y:S01]  /*1250*/  IMAD.MOV.U32 R14, RZ, RZ, R2 ;  /* 0x000000ffff0e7224 */ /* 0x020fe200078e0002 */
[----:B------:R-:W-:Y:S02]  /*1260*/  LEA.HI R8, R8, R3, RZ, 0x3 ;  /* 0x0000000308087211 */ /* 0x000fe400078f18ff */
[----:B------:R-:W-:Y:S02]  /*1270*/  LOP3.LUT R11, R6, 0x10, RZ, 0xc0, !PT ;  /* 0x00000010060b7812 */ /* 0x000fe400078ec0ff */
[----:B------:R-:W-:-:S04]  /*1280*/  SHF.R.S32.HI R12, RZ, 0x3, R8 ;  /* 0x00000003ff0c7819 */ /* 0x000fc80000011408 */
.L_x_776:
[----:B------:R-:W-:-:S04]  /*1290*/  IMAD.IADD R6, R10, 0x1, R13 ;  /* 0x000000010a067824 */ /* 0x000fc800078e020d */
[----:B------:R-:W-:-:S05]  /*12a0*/  IMAD R3, R6, c[0x0][0x18c], RZ ;  /* 0x0000630006037a24 */ /* 0x000fca00078e02ff */
[----:B0-----:R-:W-:-:S04]  /*12b0*/  SHF.R.S32.HI R4, RZ, 0x1f, R3 ;  /* 0x0000001fff047819 */ /* 0x001fc80000011403 */
[----:B------:R-:W-:Y:S01]  /*12c0*/  LEA.HI R3, R4, R3, RZ, 0x3 ;  /* 0x0000000304037211 */ /* 0x000fe200078f18ff */
[----:B------:R-:W-:-:S03]  /*12d0*/  IMAD.MOV.U32 R4, RZ, RZ, 0x4 ;  /* 0x00000004ff047424 */ /* 0x000fc600078e00ff */
        /* <DEDUP_REMOVED lines=36> */
.L_x_775:
[----:B------:R-:W-:Y:S01]  /*1520*/  ISETP.GE.OR P0, PT, R2, c[0x0][0x1ac], P0 ;  /* 0x00006b0002007a0c */ /* 0x000fe20000706670 */
[----:B------:R-:W-:Y:S01]  /*1530*/  UMOV UR4, URZ ;  /* 0x0000003f00047c82 */ /* 0x000fe20008000000 */
[----:B------:R-:W-:Y:S02]  /*1540*/  PRMT R13, RZ, 0x5410, RZ ;  /* 0x00005410ff0d7816 */ /* 0x000fe400000000ff */
[----:B------:R-:W-:-:S02]  /*1550*/  LEA.HI.X R31, R31, c[0x0][0x16c], R18, 0x2, P3 ;  /* 0x00005b001f1f7a11 */ /* 0x000fc400018f1412 */
[----:B-----5:R-:W-:Y:S02]  /*1560*/  PRMT R14, RZ, 0x5410, RZ ;  /* 0x00005410ff0e7816 */ /* 0x020fe400000000ff */
[----:B------:R-:W-:Y:S02]  /*1570*/  PRMT R8, RZ, 0x5410, RZ ;  /* 0x00005410ff087816 */ /* 0x000fe400000000ff */
[----:B------:R-:W-:Y:S02]  /*1580*/  PRMT R9, RZ, 0x5410, RZ ;  /* 0x00005410ff097816 */ /* 0x000fe400000000ff */
[----:B------:R-:W-:Y:S02]  /*1590*/  PRMT R10, RZ, 0x5410, RZ ;  /* 0x00005410ff0a7816 */ /* 0x000fe400000000ff */
[----:B------:R-:W-:Y:S02]  /*15a0*/  PRMT R11, RZ, 0x5410, RZ ;  /* 0x00005410ff0b7816 */ /* 0x000fe400000000ff */
[----:B------:R-:W-:-:S02]  /*15b0*/  PRMT R12, RZ, 0x5410, RZ ;  /* 0x00005410ff0c7816 */ /* 0x000fc400000000ff */
[----:B------:R-:W-:Y:S01]  /*15c0*/  PRMT R7, RZ, 0x5410, RZ ;  /* 0x00005410ff077816 */ /* 0x000fe200000000ff */
[----:B------:R-:W-:Y:S05]  /*15d0*/  @P0 BRA `(.L_x_777) ;  /* 0x0000281000000947 */ /* 0x000fea0003800000 */
[----:B------:R-:W-:Y:S01]  /*15e0*/  PRMT R13, R13, 0x5410, RZ ;  /* 0x000054100d0d7816 */ /* 0x000fe200000000ff */
[----:B------:R-:W-:Y:S02]  /*15f0*/  UMOV UR4, URZ ;  /* 0x0000003f00047c82 */ /* 0x000fe40008000000 */
.L_x_780:
        /* <DEDUP_REMOVED lines=8> */
[----:B------:R-:W-:Y:S02]  /*1680*/  PRMT R3, R3, 0x5410, R4 ;  /* 0x0000541003037816 */ /* 0x000fe40000000004 */
[----:B------:R-:W-:-:S02]  /*1690*/  PRMT R5, R5, 0x5410, R6 ;  /* 0x0000541005057816 */ /* 0x000fc40000000006 */
[----:B--2---:R-:W-:Y:S02]  /*16a0*/  SHF.R.U32.HI R35, RZ, 0xc, R16 ;  /* 0x0000000cff237819 */ /* 0x004fe40000011610 */
[----:B------:R-:W-:Y:S02]  /*16b0*/  SHF.R.U32.HI R36, RZ, 0xc, R17 ;  /* 0x0000000cff247819 */ /* 0x000fe40000011611 */
[----:B------:R-:W-:Y:S02]  /*16c0*/  SHF.R.U32.HI R37, RZ, 0xc, R18 ;  /* 0x0000000cff257819 */ /* 0x000fe40000011612 */
[----:B------:R-:W-:Y:S02]  /*16d0*/  SHF.R.U32.HI R38, RZ, 0xc, R19 ;  /* 0x0000000cff267819 */ /* 0x000fe40000011613 */
[----:B------:R-:W-:Y:S02]  /*16e0*/  LOP3.LUT R29, R16, 0x3f003f, RZ, 0xc0, !PT ;  /* 0x003f003f101d7812 */ /* 0x000fe400078ec0ff */
[----:B------:R-:W-:-:S02]  /*16f0*/  SHF.R.U32.HI R33, RZ, 0x6, R16 ;  /* 0x00000006ff217819 */ /* 0x000fc40000011610 */
[----:B------:R-:W-:Y:S02]  /*1700*/  LOP3.LUT R32, R17, 0x3f003f, RZ, 0xc0, !PT ;  /* 0x003f003f11207812 */ /* 0x000fe400078ec0ff */
        /* <DEDUP_REMOVED lines=8> */
[----:B------:R-:W-:Y:S02]  /*1790*/  LOP3.LUT R19, R38, 0xf000f, RZ, 0xc0, !PT ;  /* 0x000f000f26137812 */ /* 0x000fe400078ec0ff */
[----:B----4-:R-:W-:Y:S02]  /*17a0*/  SHF.R.U32.HI R51, RZ, 0x8, R20 ;  /* 0x00000008ff337819 */ /* 0x010fe40000011614 */
[----:B------:R-:W-:-:S02]  /*17b0*/  SHF.R.U32.HI R52, RZ, 0x8, R21 ;  /* 0x00000008ff347819 */ /* 0x000fc40000011615 */
[----:B------:R-:W-:Y:S02]  /*17c0*/  SHF.R.U32.HI R53, RZ, 0x8, R22 ;  /* 0x00000008ff357819 */ /* 0x000fe40000011616 */
[----:B------:R-:W-:Y:S02]  /*17d0*/  SHF.R.U32.HI R54, RZ, 0x8, R23 ;  /* 0x00000008ff367819 */ /* 0x000fe40000011617 */
[----:B------:R-:W-:Y:S02]  /*17e0*/  LOP3.LUT R51, R16, 0x300030, R51, 0xf8, !PT ;  /* 0x0030003010337812 */ /* 0x000fe400078ef833 */
[----:B------:R-:W-:Y:S02]  /*17f0*/  LOP3.LUT R52, R17, 0x300030, R52, 0xf8, !PT ;  /* 0x0030003011347812 */ /* 0x000fe400078ef834 */
[----:B------:R-:W-:Y:S02]  /*1800*/  LOP3.LUT R53, R18, 0x300030, R53, 0xf8, !PT ;  /* 0x0030003012357812 */ /* 0x000fe400078ef835 */
[----:B------:R-:W-:-:S02]  /*1810*/  LOP3.LUT R54, R19, 0x300030, R54, 0xf8, !PT ;  /* 0x0030003013367812 */ /* 0x000fc400078ef836 */
[----:B------:R-:W0:Y:S01]  /*1820*/  LDS.128 R16, [UR4] ;  /* 0x00000004ff107984 */ /* 0x000e220008000c00 */
[--C-:B------:R-:W-:Y:S02]  /*1830*/  SHF.R.U32.HI R58, RZ, 0xa, R23.reuse ;  /* 0x0000000aff3a7819 */ /* 0x100fe40000011617 */
[----:B------:R-:W-:Y:S02]  /*1840*/  LOP3.LUT R48, R23, 0x3f003f, RZ, 0xc0, !PT ;  /* 0x003f003f17307812 */ /* 0x000fe400078ec0ff */
[----:B------:R-:W-:Y:S02]  /*1850*/  SHF.R.U32.HI R50, RZ, 0x6, R23 ;  /* 0x00000006ff327819 */ /* 0x000fe40000011617 */
[--C-:B---3--:R-:W-:Y:S02]  /*1860*/  SHF.R.U32.HI R23, RZ, 0xc, R27.reuse ;  /* 0x0000000cff177819 */ /* 0x108fe4000001161b */
        /* <DEDUP_REMOVED lines=8> */
[----:B------:R-:W-:Y:S02]  /*18f0*/  SHF.R.U32.HI R47, RZ, 0x6, R21 ;  /* 0x00000006ff2f7819 */ /* 0x000fe40000011615 */
[----:B------:R-:W-:Y:S02]  /*1900*/  LOP3.LUT R60, R60, 0x3f003f, RZ, 0xc0, !PT ;  /* 0x003f003f3c3c7812 */ /* 0x000fe400078ec0ff */
[--C-:B------:R-:W-:Y:S02]  /*1910*/  SHF.R.U32.HI R55, RZ, 0xa, R20.reuse ;  /* 0x0000000aff377819 */ /* 0x100fe40000011614 */
[----:B------:R-:W-:Y:S02]  /*1920*/  LOP3.LUT R43, R20, 0x3f003f, RZ, 0xc0, !PT ;  /* 0x003f003f142b7812 */ /* 0x000fe400078ec0ff */
[----:B------:R-:W-:Y:S02]  /*1930*/  SHF.R.U32.HI R44, RZ, 0x6, R20 ;  /* 0x00000006ff2c7819 */ /* 0x000fe40000011614 */
[----:B------:R-:W-:-:S02]  /*1940*/  SHF.R.U32.HI R21, RZ, 0xc, R25 ;  /* 0x0000000cff157819 */ /* 0x000fc40000011619 */
[----:B------:R-:W-:Y:S02]  /*1950*/  LOP3.LUT R36, R25, 0x3f003f, RZ, 0xc0, !PT ;  /* 0x003f003f19247812 */ /* 0x000fe400078ec0ff */
[----:B------:R-:W-:Y:S01]  /*1960*/  SHF.R.U32.HI R39, RZ, 0x6, R25 ;  /* 0x00000006ff277819 */ /* 0x000fe20000011619 */
[----:B------:R-:W-:Y:S01]  /*1970*/  HADD2 R27, R27, -1056, -1056 ;  /* 0xe420e4201b1b7430 */ /* 0x000fe20000000000 */
[--C-:B------:R-:W-:Y:S02]  /*1980*/  SHF.R.U32.HI R57, RZ, 0xa, R22.reuse ;  /* 0x0000000aff397819 */ /* 0x100fe40000011616 */
[----:B------:R-:W-:Y:S02]  /*1990*/  LOP3.LUT R46, R22, 0x3f003f, RZ, 0xc0, !PT ;  /* 0x003f003f162e7812 */ /* 0x000fe400078ec0ff */
[----:B------:R-:W-:Y:S02]  /*19a0*/  SHF.R.U32.HI R49, RZ, 0x6, R22 ;  /* 0x00000006ff317819 */ /* 0x000fe40000011616 */
[----:B------:R-:W-:-:S02]  /*19b0*/  SHF.R.U32.HI R20, RZ, 0xc, R24 ;  /* 0x0000000cff147819 */ /* 0x000fc40000011618 */
[----:B------:R-:W-:Y:S02]  /*19c0*/  LOP3.LUT R32, R32, 0x64006400, RZ, 0xfc, !PT ;  /* 0x6400640020207812 */ /* 0x000fe400078efcff */
[----:B------:R-:W-:Y:S02]  /*19d0*/  LOP3.LUT R25, R61, 0x64006400, RZ, 0xfc, !PT ;  /* 0x640064003d197812 */ /* 0x000fe400078efcff */
[----:B------:R-:W-:Y:S01]  /*19e0*/  LOP3.LUT R34, R33, 0x64006400, RZ, 0xfc, !PT ;  /* 0x6400640021227812 */ /* 0x000fe200078efcff */
[----:B------:R-:W-:Y:S01]  /*19f0*/  HADD2 R33, R29, -1056, -1056 ;  /* 0xe420e4201d217430 */ /* 0x000fe20000000000 */
[--C-:B------:R-:W-:Y:S02]  /*1a00*/  SHF.R.U32.HI R22, RZ, 0xc, R26.reuse ;  /* 0x0000000cff167819 */ /* 0x100fe4000001161a */
[----:B------:R-:W-:Y:S02]  /*1a10*/  LOP3.LUT R38, R26, 0x3f003f, RZ, 0xc0, !PT ;  /* 0x003f003f1a267812 */ /* 0x000fe400078ec0ff */
[----:B------:R-:W-:-:S02]  /*1a20*/  SHF.R.U32.HI R41, RZ, 0x6, R26 ;  /* 0x00000006ff297819 */ /* 0x000fc4000001161a */
[----:B------:R-:W-:Y:S02]  /*1a30*/  LOP3.LUT R62, R62, 0x3f003f, RZ, 0xc0, !PT ;  /* 0x003f003f3e3e7812 */ /* 0x000fe400078ec0ff */
[----:B------:R-:W-:Y:S02]  /*1a40*/  LOP3.LUT R59, R59, 0x64006400, RZ, 0xfc, !PT ;  /* 0x640064003b3b7812 */ /* 0x000fe400078efcff */
        /* <DEDUP_REMOVED lines=19> */
[----:B------:R-:W-:Y:S01]  /*1b80*/  LOP3.LUT R23, R23, 0xf000f, RZ, 0xc0, !PT ;  /* 0x000f000f17177812 */ /* 0x000fe200078ec0ff */
[-C--:B------:R-:W-:Y:S01]  /*1b90*/  HFMA2.MMA R60, R34, R17.reuse, R60 ;  /* 0x00000011223c7235 */ /* 0x080fe2000000003c */
[-C--:B------:R-:W-:Y:S01]  /*1ba0*/  HFMA2 R16, R32, R17.reuse, R20 ;  /* 0x0000001120107231 */ /* 0x080fe20000000014 */
[----:B------:R-:W-:Y:S01]  /*1bb0*/  HFMA2.MMA R59, R26, R17, R59 ;  /* 0x000000111a3b7235 */ /* 0x000fe2000000003b */
[----:B------:R-:W-:Y:S01]  /*1bc0*/  LOP3.LUT R57, R22, 0x300030, R57, 0xf8, !PT ;  /* 0x0030003016397812 */ /* 0x000fe200078ef839 */
[----:B------:R-:W-:Y:S01]  /*1bd0*/  HFMA2 R17, R24, R17, R21 ;  /* 0x0000001118117231 */ /* 0x000fe20000000015 */
[----:B------:R-:W-:-:S02]  /*1be0*/  LOP3.LUT R58, R23, 0x300030, R58, 0xf8, !PT ;  /* 0x00300030173a7812 */ /* 0x000fc400078ef83a */
        /* <DEDUP_REMOVED lines=43> */
[----:B0-----:R-:W-:Y:S01]  /*1ea0*/  HFMA2.MMA R18, R49, R20, R18 ;  /* 0x0000001431127235 */ /* 0x001fe20000000012 */
[----:B------:R-:W-:-:S02]  /*1eb0*/  HFMA2 R19, R36, R19, R62 ;  /* 0x0000001324137231 */ /* 0x000fc4000000003e */
[----:B------:R-:W-:Y:S01]  /*1ec0*/  HADD2 R43, R60, -1056, -1056 ;  /* 0xe420e4203c2b7430 */ /* 0x000fe20000000000 */
[----:B------:R-:W-:Y:S01]  /*1ed0*/  HFMA2.MMA R60, R45, R20, R17 ;  /* 0x000000142d3c7235 */ /* 0x000fe20000000011 */
[----:B------:R-:W-:Y:S02]  /*1ee0*/  HADD2 R50, R44, -1056, -1056 ;  /* 0xe420e4202c327430 */ /* 0x000fe40000000000 */
[----:B------:R-:W-:Y:S01]  /*1ef0*/  HADD2 R46, R59, -1056, -1056 ;  /* 0xe420e4203b2e7430 */ /* 0x000fe20000000000 */
[----:B------:R-:W-:Y:S01]  /*1f00*/  LOP3.LUT R51, R51, 0x64006400, RZ, 0xfc, !PT ;  /* 0x6400640033337812 */ /* 0x000fe200078efcff */
[-C--:B------:R-:W-:Y:S02]  /*1f10*/  HFMA2 R16, R47, R20.reuse, R16 ;  /* 0x000000142f107231 */ /* 0x080fe40000000010 */
[----:B------:R-:W-:Y:S02]  /*1f20*/  HADD2 R48, R48, -1056, -1056 ;  /* 0xe420e42030307430 */ /* 0x000fe40000000000 */
[----:B------:R-:W-:-:S02]  /*1f30*/  HFMA2 R19, R43, R20, R19 ;  /* 0x000000142b137231 */ /* 0x000fc40000000013 */
        /* <DEDUP_REMOVED lines=9> */
[----:B------:R-:W-:Y:S02]  /*1fd0*/  HADD2 R57, R51, -1056, -1056 ;  /* 0xe420e42033397430 */ /* 0x000fe40000000000 */
[----:B------:R-:W-:Y:S01]  /*1fe0*/  HADD2 R53, R53, -1056, -1056 ;  /* 0xe420e42035357430 */ /* 0x000fe20000000000 */
[----:B------:R-:W-:-:S02]  /*1ff0*/  LOP3.LUT R52, R52, 0x64006400, RZ, 0xfc, !PT ;  /* 0x6400640034347812 */ /* 0x000fc400078efcff */
[----:B------:R-:W-:Y:S01]  /*2000*/  LOP3.LUT R59, R58, 0x64006400, RZ, 0xfc, !PT ;  /* 0x640064003a3b7812 */ /* 0x000fe200078efcff */
[-C--:B------:R-:W-:Y:S01]  /*2010*/  HFMA2.MMA R18, R57, R22.reuse, R18 ;  /* 0x0000001639127235 */ /* 0x080fe20000000012 */
[----:B------:R-:W-:Y:S01]  /*2020*/  HADD2 R58, R19, -1056, -1056 ;  /* 0xe420e420133a7430 */ /* 0x000fe20000000000 */
[----:B------:R-:W-:Y:S01]  /*2030*/  LOP3.LUT R56, R56, 0x64006400, RZ, 0xfc, !PT ;  /* 0x6400640038387812 */ /* 0x000fe200078efcff */
        /* <DEDUP_REMOVED lines=151> */
.L_x_778:
        /* <DEDUP_REMOVED lines=9> */
[----:B------:R-:W-:Y:S02]  /*2a40*/  PRMT R3, R3, 0x5410, R4 ;  /* 0x0000541003037816 */ /* 0x000fe40000000004 */
[----:B------:R-:W-:-:S02]  /*2a50*/  PRMT R5, R5, 0x5410, R6 ;  /* 0x0000541005057816 */ /* 0x000fc40000000006 */
        /* <DEDUP_REMOVED lines=24> */
[----:B------:R-:W0:Y:S01]  /*2be0*/  LDS.128 R16, [UR4+0x20] ;  /* 0x00002004ff107984 */ /* 0x000e220008000c00 */
[--C-:B------:R-:W-:Y:S02]  /*2bf0*/  SHF.R.U32.HI R56, RZ, 0xa, R20.reuse ;  /* 0x0000000aff387819 */ /* 0x100fe40000011614 */
[----:B------:R-:W-:Y:S02]  /*2c00*/  LOP3.LUT R44, R20, 0x3f003f, RZ, 0xc0, !PT ;  /* 0x003f003f142c7812 */ /* 0x000fe400078ec0ff */
[----:B------:R-:W-:Y:S02]  /*2c10*/  SHF.R.U32.HI R45, RZ, 0x6, R20 ;  /* 0x00000006ff2d7819 */ /* 0x000fe40000011614 */
[----:B---3--:R-:W-:Y:S02]  /*2c20*/  SHF.R.U32.HI R20, RZ, 0xc, R24 ;  /* 0x0000000cff147819 */ /* 0x008fe40000011618 */
[----:B------:R-:W-:Y:S02]  /*2c30*/  LOP3.LUT R41, R27, 0x3f003f, RZ, 0xc0, !PT ;  /* 0x003f003f1b297812 */ /* 0x000fe400078ec0ff */
[----:B------:R-:W-:-:S02]  /*2c40*/  SHF.R.U32.HI R42, RZ, 0x6, R27 ;  /* 0x00000006ff2a7819 */ /* 0x000fc4000001161b */
[----:B------:R-:W-:Y:S02]  /*2c50*/  SHF.R.U32.HI R27, RZ, 0xc, R27 ;  /* 0x0000000cff1b7819 */ /* 0x000fe4000001161b */
[--C-:B------:R-:W-:Y:S02]  /*2c60*/  SHF.R.U32.HI R57, RZ, 0xa, R21.reuse ;  /* 0x0000000aff397819 */ /* 0x100fe40000011615 */
[----:B------:R-:W-:Y:S02]  /*2c70*/  LOP3.LUT R46, R21, 0x3f003f, RZ, 0xc0, !PT ;  /* 0x003f003f152e7812 */ /* 0x000fe400078ec0ff */
[----:B------:R-:W-:Y:S02]  /*2c80*/  SHF.R.U32.HI R48, RZ, 0x6, R21 ;  /* 0x00000006ff307819 */ /* 0x000fe40000011615 */
[----:B------:R-:W-:Y:S02]  /*2c90*/  LOP3.LUT R21, R20, 0xf000f, RZ, 0xc0, !PT ;  /* 0x000f000f14157812 */ /* 0x000fe400078ec0ff */
[----:B------:R-:W-:-:S02]  /*2ca0*/  LOP3.LUT R20, R27, 0xf000f, RZ, 0xc0, !PT ;  /* 0x000f000f1b147812 */ /* 0x000fc400078ec0ff */
[----:B------:R-:W-:Y:S02]  /*2cb0*/  LOP3.LUT R32, R32, 0x64006400, RZ, 0xfc, !PT ;  /* 0x6400640020207812 */ /* 0x000fe400078efcff */
[----:B------:R-:W-:Y:S02]  /*2cc0*/  LOP3.LUT R27, R35, 0x64006400, RZ, 0xfc, !PT ;  /* 0x64006400231b7812 */ /* 0x000fe400078efcff */
[--C-:B------:R-:W-:Y:S02]  /*2cd0*/  SHF.R.U32.HI R58, RZ, 0xa, R22.reuse ;  /* 0x0000000aff3a7819 */ /* 0x100fe40000011616 */
[----:B------:R-:W-:Y:S02]  /*2ce0*/  LOP3.LUT R47, R22, 0x3f003f, RZ, 0xc0, !PT ;  /* 0x003f003f162f7812 */ /* 0x000fe400078ec0ff */
[----:B------:R-:W-:Y:S02]  /*2cf0*/  SHF.R.U32.HI R50, RZ, 0x6, R22 ;  /* 0x00000006ff327819 */ /* 0x000fe40000011616 */
[----:B------:R-:W-:-:S02]  /*2d00*/  LOP3.LUT R34, R34, 0x3f003f, RZ, 0xc0, !PT ;  /* 0x003f003f22227812 */ /* 0x000fc400078ec0ff */
[----:B------:R-:W-:Y:S02]  /*2d10*/  LOP3.LUT R62, R62, 0x3f003f, RZ, 0xc0, !PT ;  /* 0x003f003f3e3e7812 */ /* 0x000fe400078ec0ff */
[--C-:B------:R-:W-:Y:S02]  /*2d20*/  SHF.R.U32.HI R22, RZ, 0xc, R25.reuse ;  /* 0x0000000cff167819 */ /* 0x100fe40000011619 */
[----:B------:R-:W-:Y:S02]  /*2d30*/  LOP3.LUT R38, R25, 0x3f003f, RZ, 0xc0, !PT ;  /* 0x003f003f19267812 */ /* 0x000fe400078ec0ff */
[----:B------:R-:W-:Y:S01]  /*2d40*/  SHF.R.U32.HI R40, RZ, 0x6, R25 ;  /* 0x00000006ff287819 */ /* 0x000fe20000011619 */
[----:B------:R-:W-:Y:S01]  /*2d50*/  HADD2 R35, R32, -1056, -1056 ;  /* 0xe420e42020237430 */ /* 0x000fe20000000000 */
[----:B------:R-:W-:Y:S01]  /*2d60*/  LOP3.LUT R49, R23, 0x3f003f, RZ, 0xc0, !PT ;  /* 0x003f003f17317812 */ /* 0x000fe200078ec0ff */
[----:B------:R-:W-:Y:S01]  /*2d70*/  HADD2 R27, R27, -1056, -1056 ;  /* 0xe420e4201b1b7430 */ /* 0x000fe20000000000 */
[----:B------:R-:W-:-:S02]  /*2d80*/  SHF.R.U32.HI R59, RZ, 0xa, R23 ;  /* 0x0000000aff3b7819 */ /* 0x000fc40000011617 */
[----:B------:R-:W-:Y:S02]  /*2d90*/  SHF.R.U32.HI R51, RZ, 0x6, R23 ;  /* 0x00000006ff337819 */ /* 0x000fe40000011617 */
[----:B------:R-:W-:Y:S02]  /*2da0*/  LOP3.LUT R33, R33, 0x64006400, RZ, 0xfc, !PT ;  /* 0x6400640021217812 */ /* 0x000fe400078efcff */
[----:B------:R-:W-:Y:S02]  /*2db0*/  LOP3.LUT R60, R60, 0x3f003f, RZ, 0xc0, !PT ;  /* 0x003f003f3c3c7812 */ /* 0x000fe400078ec0ff */
[----:B------:R-:W-:Y:S02]  /*2dc0*/  LOP3.LUT R25, R61, 0x64006400, RZ, 0xfc, !PT ;  /* 0x640064003d197812 */ /* 0x000fe400078efcff */
[----:B------:R-:W-:Y:S02]  /*2dd0*/  SHF.R.U32.HI R23, RZ, 0xc, R26 ;  /* 0x0000000cff177819 */ /* 0x000fe4000001161a */
[----:B------:R-:W-:-:S02]  /*2de0*/  LOP3.LUT R39, R26, 0x3f003f, RZ, 0xc0, !PT ;  /* 0x003f003f1a277812 */ /* 0x000fc400078ec0ff */
        /* <DEDUP_REMOVED lines=11> */
[-C--:B0-----:R-:W-:Y:S01]  /*2ea0*/  HFMA2.MMA R61, R35, R16.reuse, RZ ;  /* 0x00000010233d7235 */ /* 0x081fe200000000ff */
[----:B------:R-:W-:Y:S01]  /*2eb0*/  HADD2 R26, R26, -1056, -1056 ;  /* 0xe420e4201a1a7430 */ /* 0x000fe20000000000 */
[----:B------:R-:W-:Y:S01]  /*2ec0*/  HFMA2.MMA R60, R27, R16, RZ ;  /* 0x000000101b3c7235 */ /* 0x000fe200000000ff */
[----:B------:R-:W-:Y:S01]  /*2ed0*/  LOP3.LUT R56, R21, 0x300030, R56, 0xf8, !PT ;  /* 0x0030003015387812 */ /* 0x000fe200078ef838 */
[----:B------:R-:W-:Y:S01]  /*2ee0*/  HADD2 R32, R32, -1056, -1056 ;  /* 0xe420e42020207430 */ /* 0x000fe20000000000 */
[----:B------:R-:W-:Y:S01]  /*2ef0*/  LOP3.LUT R59, R20, 0x300030, R59, 0xf8, !PT ;  /* 0x00300030143b7812 */ /* 0x000fe200078ef83b */
[-C--:B------:R-:W-:Y:S01]  /*2f00*/  HFMA2 R20, R33, R16.reuse, RZ.H0_H0 ;  /* 0x0000001021147231 */ /* 0x080fe200000400ff */
[----:B------:R-:W-:Y:S01]  /*2f10*/  LOP3.LUT R22, R22, 0xf000f, RZ, 0xc0, !PT ;  /* 0x000f000f16167812 */ /* 0x000fe200078ec0ff */
[----:B------:R-:W-:Y:S01]  /*2f20*/  HFMA2 R21, R25, R16, RZ.H0_H0 ;  /* 0x0000001019157231 */ /* 0x000fe200000400ff */
[----:B------:R-:W-:Y:S01]  /*2f30*/  LOP3.LUT R23, R23, 0xf000f, RZ, 0xc0, !PT ;  /* 0x000f000f17177812 */ /* 0x000fe200078ec0ff */
[----:B------:R-:W-:Y:S01]  /*2f40*/  HADD2 R24, R24, -1056, -1056 ;  /* 0xe420e42018187430 */ /* 0x000fe20000000000 */
        /* <DEDUP_REMOVED lines=28> */
[----:B------:R-:W-:Y:S01]  /*3110*/  HADD2 R40, R40, -1056, -1056 ;  /* 0xe420e42028287430 */ /* 0x000fe20000000000 */
[----:B------:R-:W-:Y:S01]  /*3120*/  LOP3.LUT R44, R44, 0x64006400, RZ, 0xfc, !PT ;  /* 0x640064002c2c7812 */ /* 0x000fe200078efcff */
[----:B------:R-:W-:Y:S02]  /*3130*/  HFMA2 R62, R37, R18, R17 ;  /* 0x00000012253e7231 */ /* 0x000fe40000000011 */
[----:B------:R-:W-:Y:S01]  /*3140*/  HADD2 R36, R36, -1056, -1056 ;  /* 0xe420e42024247430 */ /* 0x000fe20000000000 */
[----:B------:R-:W-:Y:S01]  /*3150*/  LOP3.LUT R46, R46, 0x64006400, RZ, 0xfc, !PT ;  /* 0x640064002e2e7812 */ /* 0x000fe200078efcff */
[-C--:B------:R-:W-:Y:S01]  /*3160*/  HFMA2.MMA R18, R42, R19.reuse, R61 ;  /* 0x000000132a127235 */ /* 0x080fe2000000003d */
[----:B------:R-:W-:Y:S01]  /*3170*/  LOP3.LUT R47, R47, 0x64006400, RZ, 0xfc, !PT ;  /* 0x640064002f2f7812 */ /* 0x000fe200078efcff */
[-C--:B------:R-:W-:Y:S01]  /*3180*/  HFMA2 R16, R40, R19.reuse, R16 ;  /* 0x0000001328107231 */ /* 0x080fe20000000010 */
[----:B------:R-:W-:Y:S01]  /*3190*/  HFMA2.MMA R17, R38, R19, R60 ;  /* 0x0000001326117235 */ /* 0x000fe2000000003c */
[----:B------:R-:W-:Y:S01]  /*31a0*/  LOP3.LUT R45, R45, 0x3f003f, RZ, 0xc0, !PT ;  /* 0x003f003f2d2d7812 */ /* 0x000fe200078ec0ff */
[----:B------:R-:W-:Y:S01]  /*31b0*/  HFMA2 R19, R36, R19, R62 ;  /* 0x0000001324137231 */ /* 0x000fe2000000003e */
        /* <DEDUP_REMOVED lines=10> */
[-C--:B0-----:R-:W-:Y:S01]  /*3260*/  HFMA2.MMA R18, R51, R20.reuse, R18 ;  /* 0x0000001433127235 */ /* 0x081fe20000000012 */
[----:B------:R-:W-:Y:S01]  /*3270*/  HADD2 R50, R50, -1056, -1056 ;  /* 0xe420e42032327430 */ /* 0x000fe20000000000 */
[----:B------:R-:W-:Y:S01]  /*3280*/  HFMA2.MMA R60, R47, R20, R17 ;  /* 0x000000142f3c7235 */ /* 0x000fe20000000011 */
[----:B------:R-:W-:Y:S01]  /*3290*/  HADD2 R46, R46, -1056, -1056 ;  /* 0xe420e4202e2e7430 */ /* 0x000fe20000000000 */
[----:B------:R-:W-:Y:S01]  /*32a0*/  LOP3.LUT R52, R52, 0x64006400, RZ, 0xfc, !PT ;  /* 0x6400640034347812 */ /* 0x000fe200078efcff */
[----:B------:R-:W-:-:S02]  /*32b0*/  HFMA2 R16, R49, R20, R16 ;  /* 0x0000001431107231 */ /* 0x000fc40000000010 */
[----:B------:R-:W-:Y:S01]  /*32c0*/  HADD2 R44, R44, -1056, -1056 ;  /* 0xe420e4202c2c7430 */ /* 0x000fe20000000000 */
[----:B------:R-:W-:Y:S01]  /*32d0*/  LOP3.LUT R54, R54, 0x64006400, RZ, 0xfc, !PT ;  /* 0x6400640036367812 */ /* 0x000fe200078efcff */
[----:B------:R-:W-:Y:S01]  /*32e0*/  HADD2 R45, R61, -1056, -1056 ;  /* 0xe420e4203d2d7430 */ /* 0x000fe20000000000 */
[----:B------:R-:W-:Y:S01]  /*32f0*/  LOP3.LUT R48, R62, 0x64006400, RZ, 0xfc, !PT ;  /* 0x640064003e307812 */ /* 0x000fe200078efcff */
[-C--:B------:R-:W-:Y:S01]  /*3300*/  HFMA2.MMA R18, R50, R21.reuse, R18 ;  /* 0x0000001532127235 */ /* 0x080fe20000000012 */
[----:B------:R-:W-:Y:S01]  /*3310*/  LOP3.LUT R61, R59, 0x64006400, RZ, 0xfc, !PT ;  /* 0x640064003b3d7812 */ /* 0x000fe200078efcff */
[-C--:B------:R-:W-:Y:S01]  /*3320*/  HFMA2 R17, R44, R21.reuse, R16 ;  /* 0x000000152c117231 */ /* 0x080fe20000000010 */
[----:B------:R-:W-:Y:S01]  /*3330*/  HFMA2.MMA R16, R46, R21, R60 ;  /* 0x000000152e107235 */ /* 0x000fe2000000003c */
[----:B------:R-:W-:Y:S01]  /*3340*/  HADD2 R59, R52, -1056, -1056 ;  /* 0xe420e420343b7430 */ /* 0x000fe20000000000 */
[----:B------:R-:W-:Y:S01]  /*3350*/  LOP3.LUT R56, R56, 0x64006400, RZ, 0xfc, !PT ;  /* 0x6400640038387812 */ /* 0x000fe200078efcff */
[----:B------:R-:W-:Y:S01]  /*3360*/  HFMA2 R19, R45, R20, R19 ;  /* 0x000000142d137231 */ /* 0x000fe20000000013 */
        /* <DEDUP_REMOVED lines=160> */
.L_x_779:
        /* <DEDUP_REMOVED lines=8> */
.L_x_777:
[----:B------:R-:W-:-:S04]  /*3df0*/  ISETP.GE.AND P0, PT, R2, R15, PT ;  /* 0x0000000f0200720c */ /* 0x000fc80003f06270 */
[----:B------:R-:W-:-:S13]  /*3e00*/  ISETP.GE.OR P0, PT, R2, c[0x0][0x1b4], P0 ;  /* 0x00006d0002007a0c */ /* 0x000fda0000706670 */
[----:B------:R-:W-:Y:S05]  /*3e10*/  @P0 BRA `(.L_x_781) ;  /* 0x00004dc000000947 */ /* 0x000fea0003800000 */
[----:B------:R-:W-:Y:S02]  /*3e20*/  HADD2.F32 R3, -RZ, R3.H0_H0 ;  /* 0x20000003ff037230 */ /* 0x000fe40000004100 */
[----:B------:R-:W-:Y:S02]  /*3e30*/  HADD2.F32 R20, -RZ, R4.H0_H0 ;  /* 0x20000004ff147230 */ /* 0x000fe40000004100 */
[----:B------:R-:W-:Y:S02]  /*3e40*/  HADD2.F32 R21, -RZ, R5.H0_H0 ;  /* 0x20000005ff157230 */ /* 0x000fe40000004100 */
[----:B------:R-:W-:Y:S02]  /*3e50*/  HADD2.F32 R22, -RZ, R6.H0_H0 ;  /* 0x20000006ff167230 */ /* 0x000fe40000004100 */
.L_x_786:
[----:B------:R-:W-:Y:S05]  /*3e60*/  @!P1 BRA `(.L_x_782) ;  /* 0x00004d0000009947 */ /* 0x000fea0003800000 */
[----:B------:R-:W2:Y:S01]  /*3e70*/  LDG.E.128.CONSTANT R16, [R30.64] ;  /* 0x000000061e107981 */ /* 0x000ea2000c1e9d00 */
[----:B------:R-:W-:Y:S01]  /*3e80*/  IMAD.MOV.U32 R0, RZ, RZ, 0x2c00 ;  /* 0x00002c00ff007424 */ /* 0x000fe200078e00ff */
[----:B------:R-:W-:Y:S02]  /*3e90*/  ISETP.GE.AND P0, PT, R28, 0x2, PT ;  /* 0x000000021c00780c */ /* 0x000fe40003f06270 */
[----:B------:R-:W0:Y:S02]  /*3ea0*/  LDS.64 R4, [UR4] ;  /* 0x00000004ff047984 */ /* 0x000e240008000a00 */
[----:B0-----:R-:W-:-:S02]  /*3eb0*/  HADD2.F32 R44, -RZ, R4.H1_H1 ;  /* 0x30000004ff2c7230 */ /* 0x001fc40000004100 */
[--C-:B------:R-:W-:Y:S02]  /*3ec0*/  HADD2.F32 R42, -RZ, R5.reuse.H0_H0 ;  /* 0x20000005ff2a7230 */ /* 0x100fe40000004100 */
[----:B------:R-:W-:Y:S01]  /*3ed0*/  HADD2.F32 R41, -RZ, R5.H1_H1 ;  /* 0x30000005ff297230 */ /* 0x000fe20000004100 */
[C---:B--2---:R-:W-:Y:S02]  /*3ee0*/  LOP3.LUT R25, R16.reuse, 0xf000f, RZ, 0xc0, !PT ;  /* 0x000f000f10197812 */ /* 0x044fe400078ec0ff */
[----:B------:R-:W-:Y:S02]  /*3ef0*/  LOP3.LUT R26, R16, 0xf000f0, RZ, 0xc0, !PT ;  /* 0x00f000f0101a7812 */ /* 0x000fe400078ec0ff */
[----:B------:R-:W-:Y:S02]  /*3f00*/  SHF.R.U32.HI R24, RZ, 0x8, R16 ;  /* 0x00000008ff187819 */ /* 0x000fe40000011610 */
[C---:B------:R-:W-:Y:S02]  /*3f10*/  LOP3.LUT R16, R17.reuse, 0xf000f, RZ, 0xc0, !PT ;  /* 0x000f000f11107812 */ /* 0x040fe400078ec0ff */
[----:B------:R-:W-:-:S02]  /*3f20*/  LOP3.LUT R27, R17, 0xf000f0, RZ, 0xc0, !PT ;  /* 0x00f000f0111b7812 */ /* 0x000fc400078ec0ff */
[----:B------:R-:W-:Y:S02]  /*3f30*/  SHF.R.U32.HI R23, RZ, 0x8, R17 ;  /* 0x00000008ff177819 */ /* 0x000fe40000011611 */
        /* <DEDUP_REMOVED lines=8> */
[----:B------:R-:W-:Y:S01]  /*3fc0*/  LOP3.LUT R43, R19, 0xf000f0, RZ, 0xc0, !PT ;  /* 0x00f000f0132b7812 */ /* 0x000fe200078ec0ff */
[----:B------:R-:W-:Y:S01]  /*3fd0*/  HADD2 R25, R25, -1032, -1032 ;  /* 0xe408e40819197430 */ /* 0x000fe20000000000 */
[----:B------:R-:W-:Y:S01]  /*3fe0*/  SHF.R.U32.HI R6, RZ, 0x8, R19 ;  /* 0x00000008ff067819 */ /* 0x000fe20000011613 */
[--C-:B------:R-:W-:Y:S01]  /*3ff0*/  HADD2.F32 R36, -RZ, R17.reuse.H0_H0 ;  /* 0x20000011ff247230 */ /* 0x100fe20000004100 */
[----:B------:R-:W-:Y:S01]  /*4000*/  LOP3.LUT R29, R18, 0xf000f0, RZ, 0xc0, !PT ;  /* 0x00f000f0121d7812 */ /* 0x000fe200078ec0ff */
[----:B------:R-:W-:Y:S01]  /*4010*/  HADD2.F32 R35, -RZ, R17.H1_H1 ;  /* 0x30000011ff237230 */ /* 0x000fe20000004100 */
[----:B------:R-:W-:Y:S01]  /*4020*/  LOP3.LUT R17, R26, 0x64006400, RZ, 0xfc, !PT ;  /* 0x640064001a117812 */ /* 0x000fe200078efcff */
[----:B------:R-:W-:Y:S01]  /*4030*/  HADD2.F32 R19, -RZ, R4.H0_H0 ;  /* 0x20000004ff137230 */ /* 0x000fe20000004100 */
[----:B------:R-:W-:Y:S01]  /*4040*/  LOP3.LUT R29, R29, 0x64006400, RZ, 0xfc, !PT ;  /* 0x640064001d1d7812 */ /* 0x000fe200078efcff */
[----:B------:R-:W0:Y:S01]  /*4050*/  LDS.64 R4, [UR4+0x8] ;  /* 0x00000804ff047984 */ /* 0x000e220008000a00 */
[----:B------:R-:W-:Y:S01]  /*4060*/  HADD2 R32, R32, -1032, -1032 ;  /* 0xe408e40820207430 */ /* 0x000fe20000000000 */
[----:B------:R-:W-:Y:S01]  /*4070*/  LOP3.LUT R27, R27, 0x64006400, RZ, 0xfc, !PT ;  /* 0x640064001b1b7812 */ /* 0x000fe200078efcff */
[--C-:B------:R-:W-:Y:S01]  /*4080*/  HADD2.F32 R38, -RZ, R16.reuse.H0_H0 ;  /* 0x20000010ff267230 */ /* 0x100fe20000004100 */
[----:B------:R-:W-:Y:S01]  /*4090*/  LOP3.LUT R43, R43, 0x64006400, RZ, 0xfc, !PT ;  /* 0x640064002b2b7812 */ /* 0x000fe200078efcff */
[----:B------:R-:W-:Y:S01]  /*40a0*/  HADD2.F32 R40, -RZ, R25.H0_H0 ;  /* 0x20000019ff287230 */ /* 0x000fe20000004100 */
[----:B------:R-:W-:Y:S01]  /*40b0*/  SHF.R.U32.HI R18, RZ, 0x8, R18 ;  /* 0x00000008ff127819 */ /* 0x000fe20000011612 */
[----:B------:R-:W-:-:S02]  /*40c0*/  HADD2.F32 R37, -RZ, R16.H1_H1 ;  /* 0x30000010ff257230 */ /* 0x000fc40000004100 */
[-C--:B------:R-:W-:Y:S01]  /*40d0*/  HFMA2 R26, R17, R0.reuse.H0_H0, -72, -72 ;  /* 0xd480d480111a7431 */ /* 0x080fe20000040000 */
[C---:B------:R-:W-:Y:S01]  /*40e0*/  FFMA.FTZ R17, R19.reuse, R38, RZ ;  /* 0x0000002613117223 */ /* 0x040fe200000100ff */
[----:B------:R-:W-:Y:S01]  /*40f0*/  HADD2.F32 R39, -RZ, R25.H1_H1 ;  /* 0x30000019ff277230 */ /* 0x000fe20000004100 */
[----:B------:R-:W-:Y:S01]  /*4100*/  FFMA.FTZ R16, R40, R19, RZ ;  /* 0x0000001328107223 */ /* 0x000fe200000100ff */
[--C-:B------:R-:W-:Y:S01]  /*4110*/  HADD2.F32 R34, -RZ, R32.reuse.H0_H0 ;  /* 0x20000020ff227230 */ /* 0x100fe20000004100 */
[C---:B------:R-:W-:Y:S01]  /*4120*/  FFMA.FTZ R25, R19.reuse, R36, RZ ;  /* 0x0000002413197223 */ /* 0x040fe200000100ff */
[----:B------:R-:W-:Y:S01]  /*4130*/  HADD2.F32 R33, -RZ, R32.H1_H1 ;  /* 0x30000020ff217230 */ /* 0x000fe20000004100 */
[C---:B------:R-:W-:Y:S01]  /*4140*/  FFMA.FTZ R46, R44.reuse, R37, R17 ;  /* 0x000000252c2e7223 */ /* 0x040fe20000010011 */
[-C--:B------:R-:W-:Y:S01]  /*4150*/  HFMA2 R17, R29, R0.reuse.H0_H0, -72, -72 ;  /* 0xd480d4801d117431 */ /* 0x080fe20000040000 */
[----:B------:R-:W-:Y:S01]  /*4160*/  FFMA.FTZ R19, R19, R34, RZ ;  /* 0x0000002213137223 */ /* 0x000fe200000100ff */
[-C--:B------:R-:W-:Y:S01]  /*4170*/  HFMA2 R43, R43, R0.reuse.H0_H0, -72, -72 ;  /* 0xd480d4802b2b7431 */ /* 0x080fe20000040000 */
[----:B------:R-:W-:Y:S01]  /*4180*/  FFMA.FTZ R45, R39, R44, R16 ;  /* 0x0000002c272d7223 */ /* 0x000fe20000010010 */
[----:B------:R-:W-:Y:S01]  /*4190*/  HFMA2 R16, R27, R0.H0_H0, -72, -72 ;  /* 0xd480d4801b107431 */ /* 0x000fe20000040000 */
[C---:B------:R-:W-:Y:S01]  /*41a0*/  FFMA.FTZ R47, R44.reuse, R35, R25 ;  /* 0x000000232c2f7223 */ /* 0x040fe20000010019 */
[--C-:B------:R-:W-:Y:S01]  /*41b0*/  HADD2.F32 R25, -RZ, R17.reuse.H0_H0 ;  /* 0x20000011ff197230 */ /* 0x100fe20000004100 */
[----:B------:R-:W-:Y:S01]  /*41c0*/  FFMA.FTZ R49, R44, R33, R19 ;  /* 0x000000212c317223 */ /* 0x000fe20000010013 */
[----:B------:R-:W-:-:S02]  /*41d0*/  HADD2.F32 R19, -RZ, R17.H1_H1 ;  /* 0x30000011ff137230 */ /* 0x000fc40000004100 */
[----:B------:R-:W-:Y:S01]  /*41e0*/  HADD2.F32 R32, -RZ, R26.H0_H0 ;  /* 0x2000001aff207230 */ /* 0x000fe20000004100 */
[----:B------:R-:W-:Y:S01]  /*41f0*/  FFMA.FTZ R48, R42, R25, R47 ;  /* 0x000000192a307223 */ /* 0x000fe2000001002f */
[----:B------:R-:W-:Y:S02]  /*4200*/  HADD2.F32 R27, -RZ, R16.H0_H0 ;  /* 0x20000010ff1b7230 */ /* 0x000fe40000004100 */
[--C-:B------:R-:W-:Y:S01]  /*4210*/  HADD2.F32 R17, -RZ, R43.reuse.H0_H0 ;  /* 0x2000002bff117230 */ /* 0x100fe20000004100 */
[----:B------:R-:W-:Y:S01]  /*4220*/  FFMA.FTZ R44, R32, R42, R45 ;  /* 0x0000002a202c7223 */ /* 0x000fe2000001002d */
[----:B------:R-:W-:Y:S01]  /*4230*/  HADD2.F32 R29, -RZ, R26.H1_H1 ;  /* 0x3000001aff1d7230 */ /* 0x000fe20000004100 */
        /* <DEDUP_REMOVED lines=31> */
[C---:B------:R-:W-:Y:S01]  /*4430*/  FFMA.FTZ R54, R46.reuse, R43, R47 ;  /* 0x0000002b2e367223 */ /* 0x040fe2000001002f */
        /* <DEDUP_REMOVED lines=21> */
[C---:B------:R-:W-:Y:S01]  /*4590*/  FFMA.FTZ R57, R4.reuse, R53, R57 ;  /* 0x0000003504397223 */ /* 0x040fe20000010039 */
[----:B------:R-:W-:Y:S02]  /*45a0*/  HADD2.F32 R51, -RZ, R6.H0_H0 ;  /* 0x20000006ff337230 */ /* 0x000fe40000004100 */
[----:B------:R-:W-:Y:S01]  /*45b0*/  HADD2.F32 R55, -RZ, R23.H0_H0 ;  /* 0x20000017ff377230 */ /* 0x000fe20000004100 */
[----:B------:R-:W-:Y:S01]  /*45c0*/  FFMA.FTZ R18, R49, R4, R18 ;  /* 0x0000000431127223 */ /* 0x000fe20000010012 */
        /* <DEDUP_REMOVED lines=43> */
[----:B-1----:R-:W-:Y:S01]  /*4880*/  HADD2.F32 R4, -RZ, R6.H0_H0 ;  /* 0x20000006ff047230 */ /* 0x002fe20000004100 */
        /* <DEDUP_REMOVED lines=146> */
.L_x_783:
[----:B------:R-:W-:Y:S01]  /*51b0*/  IMAD.MOV.U32 R19, RZ, RZ, c[0x0][0x18c] ;  /* 0x00006300ff137624 */ /* 0x000fe200078e00ff */
[----:B------:R-:W0:Y:S03]  /*51c0*/  LDS.64 R26, [UR4+0x10] ;  /* 0x00001004ff1a7984 */ /* 0x000e260008000a00 */
[----:B------:R-:W-:-:S05]  /*51d0*/  IMAD.WIDE R16, R19, 0x4, R30 ;  /* 0x0000000413107825 */ /* 0x000fca00078e021e */
[----:B------:R-:W2:Y:S01]  /*51e0*/  LDG.E.128.CONSTANT R4, [R16.64] ;  /* 0x0000000610047981 */ /* 0x000ea2000c1e9d00 */
[--C-:B0-----:R-:W-:Y:S02]  /*51f0*/  HADD2.F32 R42, -RZ, R26.reuse.H0_H0 ;  /* 0x2000001aff2a7230 */ /* 0x101fe40000004100 */
[----:B------:R-:W-:Y:S02]  /*5200*/  HADD2.F32 R46, -RZ, R26.H1_H1 ;  /* 0x3000001aff2e7230 */ /* 0x000fe40000004100 */
[----:B------:R-:W-:Y:S01]  /*5210*/  HADD2.F32 R44, -RZ, R27.H1_H1 ;  /* 0x3000001bff2c7230 */ /* 0x000fe20000004100 */
[C---:B--2---:R-:W-:Y:S02]  /*5220*/  LOP3.LUT R25, R4.reuse, 0xf000f, RZ, 0xc0, !PT ;  /* 0x000f000f04197812 */ /* 0x044fe400078ec0ff */
        /* <DEDUP_REMOVED lines=13> */
[----:B------:R-:W0:Y:S01]  /*5300*/  LDS.64 R4, [UR4+0x18] ;  /* 0x00001804ff047984 */ /* 0x000e220008000a00 */
[----:B------:R-:W-:Y:S01]  /*5310*/  LOP3.LUT R40, R6, 0xf000f0, RZ, 0xc0, !PT ;  /* 0x00f000f006287812 */ /* 0x000fe200078ec0ff */
[----:B------:R-:W-:Y:S01]  /*5320*/  HADD2 R26, R25, -1032, -1032 ;  /* 0xe408e408191a7430 */ /* 0x000fe20000000000 */
[----:B------:R-:W-:Y:S01]  /*5330*/  LOP3.LUT R36, R7, 0xf000f0, RZ, 0xc0, !PT ;  /* 0x00f000f007247812 */ /* 0x000fe200078ec0ff */
[----:B------:R-:W-:Y:S01]  /*5340*/  HADD2 R35, R29, -1032, -1032 ;  /* 0xe408e4081d237430 */ /* 0x000fe20000000000 */
[----:B------:R-:W-:Y:S01]  /*5350*/  SHF.R.U32.HI R52, RZ, 0x8, R7 ;  /* 0x00000008ff347819 */ /* 0x000fe20000011607 */
[----:B------:R-:W-:Y:S01]  /*5360*/  HADD2.F32 R7, -RZ, R27.H0_H0 ;  /* 0x2000001bff077230 */ /* 0x000fe20000004100 */
[----:B------:R-:W-:Y:S01]  /*5370*/  LOP3.LUT R37, R34, 0x64006400, RZ, 0xfc, !PT ;  /* 0x6400640022257812 */ /* 0x000fe200078efcff */
[--C-:B------:R-:W-:Y:S01]  /*5380*/  HADD2.F32 R27, -RZ, R32.reuse.H0_H0 ;  /* 0x20000020ff1b7230 */ /* 0x100fe20000004100 */
[----:B------:R-:W-:Y:S01]  /*5390*/  LOP3.LUT R39, R38, 0x64006400, RZ, 0xfc, !PT ;  /* 0x6400640026277812 */ /* 0x000fe200078efcff */
[----:B------:R-:W-:Y:S01]  /*53a0*/  HADD2.F32 R29, -RZ, R32.H1_H1 ;  /* 0x30000020ff1d7230 */ /* 0x000fe20000004100 */
[----:B------:R-:W-:Y:S01]  /*53b0*/  LOP3.LUT R41, R40, 0x64006400, RZ, 0xfc, !PT ;  /* 0x6400640028297812 */ /* 0x000fe200078efcff */
[--C-:B------:R-:W-:Y:S01]  /*53c0*/  HADD2.F32 R25, -RZ, R26.reuse.H0_H0 ;  /* 0x2000001aff197230 */ /* 0x100fe20000004100 */
[----:B------:R-:W-:Y:S01]  /*53d0*/  LOP3.LUT R43, R36, 0x64006400, RZ, 0xfc, !PT ;  /* 0x64006400242b7812 */ /* 0x000fe200078efcff */
[----:B------:R-:W-:Y:S01]  /*53e0*/  HADD2.F32 R32, -RZ, R33.H0_H0 ;  /* 0x20000021ff207230 */ /* 0x000fe20000004100 */
[C---:B------:R-:W-:Y:S01]  /*53f0*/  FFMA.FTZ R38, R42.reuse, R27, RZ ;  /* 0x0000001b2a267223 */ /* 0x040fe200000100ff */
[----:B------:R-:W-:Y:S01]  /*5400*/  HADD2.F32 R34, -RZ, R35.H0_H0 ;  /* 0x20000023ff227230 */ /* 0x000fe20000004100 */
[----:B------:R-:W-:Y:S01]  /*5410*/  SHF.R.U32.HI R6, RZ, 0x8, R6 ;  /* 0x00000008ff067819 */ /* 0x000fe20000011606 */
[-C--:B------:R-:W-:Y:S01]  /*5420*/  HFMA2 R49, R37, R0.reuse.H0_H0, -72, -72 ;  /* 0xd480d48025317431 */ /* 0x080fe20000040000 */
[----:B------:R-:W-:Y:S01]  /*5430*/  FFMA.FTZ R37, R25, R42, RZ ;  /* 0x0000002a19257223 */ /* 0x000fe200000100ff */
[----:B------:R-:W-:Y:S01]  /*5440*/  HADD2.F32 R26, -RZ, R26.H1_H1 ;  /* 0x3000001aff1a7230 */ /* 0x000fe20000004100 */
[C---:B------:R-:W-:Y:S01]  /*5450*/  FFMA.FTZ R40, R42.reuse, R32, RZ ;  /* 0x000000202a287223 */ /* 0x040fe200000100ff */
[----:B------:R-:W-:Y:S01]  /*5460*/  HADD2.F32 R33, -RZ, R33.H1_H1 ;  /* 0x30000021ff217230 */ /* 0x000fe20000004100 */
[----:B------:R-:W-:Y:S01]  /*5470*/  FFMA.FTZ R42, R42, R34, RZ ;  /* 0x000000222a2a7223 */ /* 0x000fe200000100ff */
        /* <DEDUP_REMOVED lines=30> */
[----:B------:R-:W-:Y:S01]  /*5660*/  HADD2 R50, R7, -1032, -1032 ;  /* 0xe408e40807327430 */ /* 0x000fe20000000000 */
        /* <DEDUP_REMOVED lines=16> */
[----:B------:R-:W-:Y:S01]  /*5770*/  HADD2.F32 R4, -RZ, R5.H1_H1 ;  /* 0x30000005ff047230 */ /* 0x000fe20000004100 */
[C---:B------:R-:W-:Y:S01]  /*5780*/  FFMA.FTZ R5, R48.reuse, R46, R55 ;  /* 0x0000002e30057223 */ /* 0x040fe20000010037 */
[----:B------:R-:W-:Y:S01]  /*5790*/  HADD2.F32 R49, -RZ, R59.H1_H1 ;  /* 0x3000003bff317230 */ /* 0x000fe20000004100 */
[----:B------:R-:W-:Y:S01]  /*57a0*/  LOP3.LUT R59, R51, 0xf000f0, RZ, 0xc0, !PT ;  /* 0x00f000f0333b7812 */ /* 0x000fe200078ec0ff */
[----:B------:R-:W-:Y:S01]  /*57b0*/  FFMA.FTZ R56, R48, R45, R56 ;  /* 0x0000002d30387223 */ /* 0x000fe20000010038 */
[----:B------:R-:W-:Y:S01]  /*57c0*/  LOP3.LUT R55, R12, 0x64006400, RZ, 0xfc, !PT ;  /* 0x640064000c377812 */ /* 0x000fe200078efcff */
[----:B------:R-:W-:Y:S01]  /*57d0*/  FFMA.FTZ R58, R48, R47, R58 ;  /* 0x0000002f303a7223 */ /* 0x000fe2000001003a */
[----:B------:R-:W-:Y:S01]  /*57e0*/  HADD2.F32 R48, -RZ, R50.H1_H1 ;  /* 0x30000032ff307230 */ /* 0x000fe20000004100 */
[----:B------:R-:W-:Y:S01]  /*57f0*/  LOP3.LUT R59, R59, 0x64006400, RZ, 0xfc, !PT ;  /* 0x640064003b3b7812 */ /* 0x000fe200078efcff */
[----:B------:R-:W-:Y:S01]  /*5800*/  HADD2.F32 R50, -RZ, R61.H1_H1 ;  /* 0x3000003dff327230 */ /* 0x000fe20000004100 */
[C---:B------:R-:W-:Y:S01]  /*5810*/  FFMA.FTZ R12, R53.reuse, R49, R56 ;  /* 0x00000031350c7223 */ /* 0x040fe20000010038 */
[----:B------:R-:W-:Y:S01]  /*5820*/  HADD2.F32 R51, -RZ, R57.H1_H1 ;  /* 0x30000039ff337230 */ /* 0x000fe20000004100 */
[----:B------:R-:W-:Y:S01]  /*5830*/  LOP3.LUT R57, R6, 0x64006400, RZ, 0xfc, !PT ;  /* 0x6400640006397812 */ /* 0x000fe200078efcff */
[-C--:B------:R-:W-:Y:S01]  /*5840*/  HFMA2 R62, R55, R0.reuse.H0_H0, -72, -72 ;  /* 0xd480d480373e7431 */ /* 0x080fe20000040000 */
[----:B------:R-:W-:Y:S01]  /*5850*/  LOP3.LUT R55, R52, 0x64006400, RZ, 0xfc, !PT ;  /* 0x6400640034377812 */ /* 0x000fe200078efcff */
[----:B------:R-:W-:Y:S01]  /*5860*/  FFMA.FTZ R6, R48, R53, R54 ;  /* 0x0000003530067223 */ /* 0x000fe20000010036 */
[-C--:B------:R-:W-:Y:S01]  /*5870*/  HFMA2 R59, R59, R0.reuse.H0_H0, -72, -72 ;  /* 0xd480d4803b3b7431 */ /* 0x080fe20000040000 */
[C---:B------:R-:W-:Y:S01]  /*5880*/  FFMA.FTZ R5, R53.reuse, R50, R5 ;  /* 0x0000003235057223 */ /* 0x040fe20000010005 */
[----:B------:R-:W-:Y:S01]  /*5890*/  HFMA2 R57, R57, R0.H0_H0, -72, -72 ;  /* 0xd480d48039397431 */ /* 0x000fe20000040000 */
[----:B------:R-:W-:Y:S01]  /*58a0*/  FFMA.FTZ R61, R53, R51, R58 ;  /* 0x00000033353d7223 */ /* 0x000fe2000001003a */
[----:B------:R-:W-:-:S02]  /*58b0*/  HADD2.F32 R52, -RZ, R62.H0_H0 ;  /* 0x2000003eff347230 */ /* 0x000fc40000004100 */
[----:B------:R-:W-:Y:S02]  /*58c0*/  HADD2.F32 R53, -RZ, R62.H1_H1 ;  /* 0x3000003eff357230 */ /* 0x000fe40000004100 */
[----:B------:R-:W-:Y:S01]  /*58d0*/  HFMA2 R62, R55, R0.H0_H0, -72, -72 ;  /* 0xd480d480373e7431 */ /* 0x000fe20000040000 */
[----:B------:R-:W-:Y:S01]  /*58e0*/  FFMA.FTZ R6, R52, R7, R6 ;  /* 0x0000000734067223 */ /* 0x000fe20000010006 */
[----:B------:R-:W-:Y:S02]  /*58f0*/  HADD2.F32 R54, -RZ, R59.H0_H0 ;  /* 0x2000003bff367230 */ /* 0x000fe40000004100 */
[----:B------:R-:W-:Y:S01]  /*5900*/  HADD2.F32 R56, -RZ, R57.H0_H0 ;  /* 0x20000039ff387230 */ /* 0x000fe20000004100 */
[----:B------:R-:W-:Y:S01]  /*5910*/  FFMA.FTZ R6, R53, R4, R6 ;  /* 0x0000000435067223 */ /* 0x000fe20000010006 */
[--C-:B------:R-:W-:Y:S01]  /*5920*/  HADD2.F32 R58, -RZ, R62.reuse.H0_H0 ;  /* 0x2000003eff3a7230 */ /* 0x100fe20000004100 */
[----:B------:R-:W-:Y:S01]  /*5930*/  FFMA.FTZ R12, R7, R54, R12 ;  /* 0x00000036070c7223 */ /* 0x000fe2000001000c */
[----:B------:R-:W-:Y:S01]  /*5940*/  HADD2.F32 R55, -RZ, R59.H1_H1 ;  /* 0x3000003bff377230 */ /* 0x000fe20000004100 */
[----:B------:R-:W-:Y:S01]  /*5950*/  FMUL.FTZ R6, R3, R6 ;  /* 0x0000000603067220 */ /* 0x000fe20000410000 */
[----:B------:R-:W-:Y:S01]  /*5960*/  HADD2.F32 R57, -RZ, R57.H1_H1 ;  /* 0x30000039ff397230 */ /* 0x000fe20000004100 */
[C---:B------:R-:W-:Y:S01]  /*5970*/  FFMA.FTZ R61, R7.reuse, R58, R61 ;  /* 0x0000003a073d7223 */ /* 0x040fe2000001003d */
[----:B------:R-:W-:Y:S01]  /*5980*/  HADD2.F32 R59, -RZ, R62.H1_H1 ;  /* 0x3000003eff3b7230 */ /* 0x000fe20000004100 */
[----:B------:R-:W-:Y:S01]  /*5990*/  FFMA.FTZ R62, R7, R56, R5 ;  /* 0x00000038073e7223 */ /* 0x000fe20000010005 */
[----:B------:R-:W-:Y:S01]  /*59a0*/  F2FP.PACK_AB R6, RZ, R6 ;  /* 0x00000006ff06723e */ /* 0x000fe200000000ff */
[----:B------:R-:W-:-:S02]  /*59b0*/  FFMA.FTZ R5, R4, R55, R12 ;  /* 0x0000003704057223 */ /* 0x000fc4000001000c */
[C---:B------:R-:W-:Y:S02]  /*59c0*/  FFMA.FTZ R62, R4.reuse, R57, R62 ;  /* 0x00000039043e7223 */ /* 0x040fe4000001003e */
[----:B------:R-:W-:Y:S01]  /*59d0*/  FFMA.FTZ R61, R4, R59, R61 ;  /* 0x0000003b043d7223 */ /* 0x000fe2000001003d */
[----:B------:R-:W-:Y:S01]  /*59e0*/  HADD2 R23, R6.H0_H0, R23.H0_H0 ;  /* 0x2000001706177230 */ /* 0x000fe20000000800 */
[----:B------:R-:W-:Y:S02]  /*59f0*/  FMUL.FTZ R5, R20, R5 ;  /* 0x0000000514057220 */ /* 0x000fe40000410000 */
[----:B------:R-:W-:Y:S02]  /*5a00*/  FMUL.FTZ R62, R21, R62 ;  /* 0x0000003e153e7220 */ /* 0x000fe40000410000 */
[----:B------:R-:W-:Y:S01]  /*5a10*/  FMUL.FTZ R61, R22, R61 ;  /* 0x0000003d163d7220 */ /* 0x000fe20000410000 */
[----:B------:R-:W-:Y:S02]  /*5a20*/  F2FP.PACK_AB R12, RZ, R5 ;  /* 0x00000005ff0c723e */ /* 0x000fe400000000ff */
[----:B------:R-:W-:-:S02]  /*5a30*/  F2FP.PACK_AB R62, RZ, R62 ;  /* 0x0000003eff3e723e */ /* 0x000fc400000000ff */
        /* <DEDUP_REMOVED lines=10> */
[----:B------:R-:W-:Y:S01]  /*5ae0*/  HADD2.F32 R61, -RZ, R5.H0_H0 ;  /* 0x20000005ff3d7230 */ /* 0x000fe20000004100 */
[-C--:B------:R-:W-:Y:S02]  /*5af0*/  FFMA.FTZ R63, R25, R60.reuse, RZ ;  /* 0x0000003c193f7223 */ /* 0x080fe400000100ff */
[-C--:B------:R-:W-:Y:S02]  /*5b00*/  FFMA.FTZ R62, R27, R60.reuse, RZ ;  /* 0x0000003c1b3e7223 */ /* 0x080fe400000100ff */
[----:B------:R-:W-:-:S02]  /*5b10*/  FFMA.FTZ R64, R32, R60, RZ ;  /* 0x0000003c20407223 */ /* 0x000fc400000100ff */
[----:B------:R-:W-:Y:S02]  /*5b20*/  FFMA.FTZ R60, R34, R60, RZ ;  /* 0x0000003c223c7223 */ /* 0x000fe400000100ff */
[-C--:B------:R-:W-:Y:S02]  /*5b30*/  FFMA.FTZ R63, R26, R4.reuse, R63 ;  /* 0x000000041a3f7223 */ /* 0x080fe4000001003f */
[-C--:B------:R-:W-:Y:S02]  /*5b40*/  FFMA.FTZ R62, R29, R4.reuse, R62 ;  /* 0x000000041d3e7223 */ /* 0x080fe4000001003e */
[-C--:B------:R-:W-:Y:S02]  /*5b50*/  FFMA.FTZ R64, R33, R4.reuse, R64 ;  /* 0x0000000421407223 */ /* 0x080fe40000010040 */
[----:B------:R-:W-:Y:S01]  /*5b60*/  FFMA.FTZ R60, R35, R4, R60 ;  /* 0x00000004233c7223 */ /* 0x000fe2000001003c */
[----:B------:R-:W-:Y:S01]  /*5b70*/  HADD2.F32 R4, -RZ, R5.H1_H1 ;  /* 0x30000005ff047230 */ /* 0x000fe20000004100 */
        /* <DEDUP_REMOVED lines=105> */
[----:B-1----:R-:W-:Y:S01]  /*6210*/  HADD2.F32 R5, -RZ, R7.H0_H0 ;  /* 0x20000007ff057230 */ /* 0x002fe20000004100 */
[----:B------:R-:W-:-:S02]  /*6220*/  FFMA.FTZ R32, R32, R60, RZ ;  /* 0x0000003c20207223 */ /* 0x000fc400000100ff */
[----:B------:R-:W-:Y:S02]  /*6230*/  FFMA.FTZ R34, R34, R60, RZ ;  /* 0x0000003c22227223 */ /* 0x000fe400000100ff */
        /* <DEDUP_REMOVED lines=43> */
.L_x_784:
[----:B------:R-:W-:Y:S01]  /*64f0*/  IMAD.WIDE R16, R19, 0x4, R16 ;  /* 0x0000000413107825 */ /* 0x000fe200078e0210 */
[----:B------:R-:W0:Y:S04]  /*6500*/  LDS.64 R26, [UR4+0x20] ;  /* 0x00002004ff1a7984 */ /* 0x000e280008000a00 */
[----:B------:R-:W2:Y:S01]  /*6510*/  LDG.E.128.CONSTANT R4, [R16.64] ;  /* 0x0000000610047981 */ /* 0x000ea2000c1e9d00 */
[--C-:B0-----:R-:W-:Y:S02]  /*6520*/  HADD2.F32 R42, -RZ, R26.reuse.H0_H0 ;  /* 0x2000001aff2a7230 */ /* 0x101fe40000004100 */
[----:B------:R-:W-:Y:S02]  /*6530*/  HADD2.F32 R46, -RZ, R26.H1_H1 ;  /* 0x3000001aff2e7230 */ /* 0x000fe40000004100 */
[----:B------:R-:W-:Y:S01]  /*6540*/  HADD2.F32 R44, -RZ, R27.H1_H1 ;  /* 0x3000001bff2c7230 */ /* 0x000fe20000004100 */
[----:B--2---:R-:W-:-:S02]  /*6550*/  LOP3.LUT R25, R4, 0xf000f, RZ, 0xc0, !PT ;  /* 0x000f000f04197812 */ /* 0x004fc400078ec0ff */
[----:B------:R-:W-:Y:S02]  /*6560*/  LOP3.LUT R34, R4, 0xf000f0, RZ, 0xc0, !PT ;  /* 0x00f000f004227812 */ /* 0x000fe400078ec0ff */
[----:B------:R-:W-:Y:S02]  /*6570*/  SHF.R.U32.HI R50, RZ, 0x8, R4 ;  /* 0x00000008ff327819 */ /* 0x000fe40000011604 */
[C---:B------:R-:W-:Y:S02]  /*6580*/  LOP3.LUT R4, R5.reuse, 0xf000f, RZ, 0xc0, !PT ;  /* 0x000f000f05047812 */ /* 0x040fe400078ec0ff */
[----:B------:R-:W-:Y:S02]  /*6590*/  LOP3.LUT R38, R5, 0xf000f0, RZ, 0xc0, !PT ;  /* 0x00f000f005267812 */ /* 0x000fe400078ec0ff */
[----:B------:R-:W-:Y:S02]  /*65a0*/  SHF.R.U32.HI R51, RZ, 0x8, R5 ;  /* 0x00000008ff337819 */ /* 0x000fe40000011605 */
        /* <DEDUP_REMOVED lines=11> */
[----:B------:R-:W-:Y:S01]  /*6660*/  SHF.R.U32.HI R52, RZ, 0x8, R7 ;  /* 0x00000008ff347819 */ /* 0x000fe20000011607 */
[----:B------:R-:W-:Y:S01]  /*6670*/  HADD2 R35, R29, -1032, -1032 ;  /* 0xe408e4081d237430 */ /* 0x000fe20000000000 */
[----:B------:R-:W-:Y:S01]  /*6680*/  LOP3.LUT R37, R34, 0x64006400, RZ, 0xfc, !PT ;  /* 0x6400640022257812 */ /* 0x000fe200078efcff */
[----:B------:R-:W-:Y:S01]  /*6690*/  HADD2.F32 R7, -RZ, R27.H0_H0 ;  /* 0x2000001bff077230 */ /* 0x000fe20000004100 */
[----:B------:R-:W-:Y:S01]  /*66a0*/  LOP3.LUT R40, R6, 0xf000f0, RZ, 0xc0, !PT ;  /* 0x00f000f006287812 */ /* 0x000fe200078ec0ff */
[----:B------:R-:W-:Y:S01]  /*66b0*/  HADD2.F32 R25, -RZ, R26.H0_H0 ;  /* 0x2000001aff197230 */ /* 0x000fe20000004100 */
[----:B------:R-:W-:Y:S01]  /*66c0*/  LOP3.LUT R43, R36, 0x64006400, RZ, 0xfc, !PT ;  /* 0x64006400242b7812 */ /* 0x000fe200078efcff */
[--C-:B------:R-:W-:Y:S01]  /*66d0*/  HADD2.F32 R27, -RZ, R32.reuse.H0_H0 ;  /* 0x20000020ff1b7230 */ /* 0x100fe20000004100 */
[----:B------:R-:W-:Y:S01]  /*66e0*/  LOP3.LUT R39, R38, 0x64006400, RZ, 0xfc, !PT ;  /* 0x6400640026277812 */ /* 0x000fe200078efcff */
[----:B------:R-:W-:Y:S01]  /*66f0*/  HADD2.F32 R29, -RZ, R32.H1_H1 ;  /* 0x30000020ff1d7230 */ /* 0x000fe20000004100 */
        /* <DEDUP_REMOVED lines=56> */
[--C-:B------:R-:W-:Y:S01]  /*6a80*/  HADD2.F32 R45, -RZ, R60.reuse.H0_H0 ;  /* 0x2000003cff2d7230 */ /* 0x100fe20000004100 */
[----:B------:R-:W-:Y:S01]  /*6a90*/  LOP3.LUT R55, R50, 0xf000f0, RZ, 0xc0, !PT ;  /* 0x00f000f032377812 */ /* 0x000fe200078ec0ff */
[----:B------:R-:W-:Y:S01]  /*6aa0*/  HADD2.F32 R47, -RZ, R57.H0_H0 ;  /* 0x20000039ff2f7230 */ /* 0x000fe20000004100 */
[----:B------:R-:W-:Y:S01]  /*6ab0*/  FFMA.FTZ R54, R44, R48, R49 ;  /* 0x000000302c367223 */ /* 0x000fe20000010031 */
[----:B------:R-:W-:Y:S01]  /*6ac0*/  HADD2.F32 R49, -RZ, R60.H1_H1 ;  /* 0x3000003cff317230 */ /* 0x000fe20000004100 */
[C---:B------:R-:W-:Y:S01]  /*6ad0*/  FFMA.FTZ R56, R48.reuse, R45, R56 ;  /* 0x0000002d30387223 */ /* 0x040fe20000010038 */
[----:B------:R-:W-:Y:S01]  /*6ae0*/  LOP3.LUT R55, R55, 0x64006400, RZ, 0xfc, !PT ;  /* 0x6400640037377812 */ /* 0x000fe200078efcff */
[----:B------:R-:W-:Y:S01]  /*6af0*/  FFMA.FTZ R58, R48, R47, R58 ;  /* 0x0000002f303a7223 */ /* 0x000fe2000001003a */
[----:B------:R-:W-:Y:S01]  /*6b00*/  HADD2.F32 R48, -RZ, R59.H1_H1 ;  /* 0x3000003bff307230 */ /* 0x000fe20000004100 */
[----:B------:R-:W-:Y:S01]  /*6b10*/  LOP3.LUT R59, R51, 0xf000f0, RZ, 0xc0, !PT ;  /* 0x00f000f0333b7812 */ /* 0x000fe200078ec0ff */
[----:B------:R-:W-:Y:S01]  /*6b20*/  HADD2.F32 R50, -RZ, R61.H1_H1 ;  /* 0x3000003dff327230 */ /* 0x000fe20000004100 */
[----:B------:R-:W-:Y:S01]  /*6b30*/  FFMA.FTZ R60, R53, R49, R56 ;  /* 0x00000031353c7223 */ /* 0x000fe20000010038 */
[----:B------:R-:W-:Y:S01]  /*6b40*/  HADD2.F32 R51, -RZ, R57.H1_H1 ;  /* 0x30000039ff337230 */ /* 0x000fe20000004100 */
[----:B------:R-:W-:Y:S01]  /*6b50*/  LOP3.LUT R59, R59, 0x64006400, RZ, 0xfc, !PT ;  /* 0x640064003b3b7812 */ /* 0x000fe200078efcff */
[----:B------:R-:W-:Y:S01]  /*6b60*/  HFMA2 R62, R55, R0.H0_H0, -72, -72 ;  /* 0xd480d480373e7431 */ /* 0x000fe20000040000 */
[----:B------:R-:W-:Y:S01]  /*6b70*/  LOP3.LUT R57, R6, 0x64006400, RZ, 0xfc, !PT ;  /* 0x6400640006397812 */ /* 0x000fe200078efcff */
[----:B------:R-:W-:Y:S01]  /*6b80*/  FFMA.FTZ R6, R48, R53, R54 ;  /* 0x0000003530067223 */ /* 0x000fe20000010036 */
[----:B------:R-:W-:Y:S01]  /*6b90*/  LOP3.LUT R55, R52, 0x64006400, RZ, 0xfc, !PT ;  /* 0x6400640034377812 */ /* 0x000fe200078efcff */
[C---:B------:R-:W-:Y:S01]  /*6ba0*/  FFMA.FTZ R5, R53.reuse, R50, R5 ;  /* 0x0000003235057223 */ /* 0x040fe20000010005 */
[--C-:B------:R-:W-:Y:S01]  /*6bb0*/  HADD2.F32 R52, -RZ, R62.reuse.H0_H0 ;  /* 0x2000003eff347230 */ /* 0x100fe20000004100 */
[----:B------:R-:W-:Y:S01]  /*6bc0*/  FFMA.FTZ R61, R53, R51, R58 ;  /* 0x00000033353d7223 */ /* 0x000fe2000001003a */
[----:B------:R-:W-:-:S02]  /*6bd0*/  HADD2.F32 R53, -RZ, R62.H1_H1 ;  /* 0x3000003eff357230 */ /* 0x000fc40000004100 */
[-C--:B------:R-:W-:Y:S01]  /*6be0*/  HFMA2 R59, R59, R0.reuse.H0_H0, -72, -72 ;  /* 0xd480d4803b3b7431 */ /* 0x080fe20000040000 */
[----:B------:R-:W-:Y:S01]  /*6bf0*/  FFMA.FTZ R6, R52, R7, R6 ;  /* 0x0000000734067223 */ /* 0x000fe20000010006 */
[-C--:B------:R-:W-:Y:S02]  /*6c00*/  HFMA2 R57, R57, R0.reuse.H0_H0, -72, -72 ;  /* 0xd480d48039397431 */ /* 0x080fe40000040000 */
[----:B------:R-:W-:Y:S01]  /*6c10*/  HFMA2 R62, R55, R0.H0_H0, -72, -72 ;  /* 0xd480d480373e7431 */ /* 0x000fe20000040000 */
[----:B------:R-:W-:Y:S01]  /*6c20*/  FFMA.FTZ R6, R53, R4, R6 ;  /* 0x0000000435067223 */ /* 0x000fe20000010006 */
[----:B------:R-:W-:Y:S02]  /*6c30*/  HADD2.F32 R54, -RZ, R59.H0_H0 ;  /* 0x2000003bff367230 */ /* 0x000fe40000004100 */
[----:B------:R-:W-:Y:S01]  /*6c40*/  HADD2.F32 R56, -RZ, R57.H0_H0 ;  /* 0x20000039ff387230 */ /* 0x000fe20000004100 */
[----:B------:R-:W-:Y:S01]  /*6c50*/  FMUL.FTZ R6, R3, R6 ;  /* 0x0000000603067220 */ /* 0x000fe20000410000 */
[----:B------:R-:W-:Y:S01]  /*6c60*/  HADD2.F32 R58, -RZ, R62.H0_H0 ;  /* 0x2000003eff3a7230 */ /* 0x000fe20000004100 */
[----:B------:R-:W-:Y:S01]  /*6c70*/  FFMA.FTZ R60, R7, R54, R60 ;  /* 0x00000036073c7223 */ /* 0x000fe2000001003c */
[----:B------:R-:W-:-:S02]  /*6c80*/  HADD2.F32 R55, -RZ, R59.H1_H1 ;  /* 0x3000003bff377230 */ /* 0x000fc40000004100 */
[----:B------:R-:W-:Y:S01]  /*6c90*/  HADD2.F32 R57, -RZ, R57.H1_H1 ;  /* 0x30000039ff397230 */ /* 0x000fe20000004100 */
[C---:B------:R-:W-:Y:S01]  /*6ca0*/  FFMA.FTZ R61, R7.reuse, R58, R61 ;  /* 0x0000003a073d7223 */ /* 0x040fe2000001003d */
[----:B------:R-:W-:Y:S01]  /*6cb0*/  HADD2.F32 R59, -RZ, R62.H1_H1 ;  /* 0x3000003eff3b7230 */ /* 0x000fe20000004100 */
[----:B------:R-:W-:Y:S01]  /*6cc0*/  FFMA.FTZ R62, R7, R56, R5 ;  /* 0x00000038073e7223 */ /* 0x000fe20000010005 */
[----:B------:R-:W-:Y:S01]  /*6cd0*/  F2FP.PACK_AB R6, RZ, R6 ;  /* 0x00000006ff06723e */ /* 0x000fe200000000ff */
[C---:B------:R-:W-:Y:S02]  /*6ce0*/  FFMA.FTZ R5, R4.reuse, R55, R60 ;  /* 0x0000003704057223 */ /* 0x040fe4000001003c */
[C---:B------:R-:W-:Y:S02]  /*6cf0*/  FFMA.FTZ R62, R4.reuse, R57, R62 ;  /* 0x00000039043e7223 */ /* 0x040fe4000001003e */
[----:B------:R-:W-:Y:S01]  /*6d00*/  FFMA.FTZ R61, R4, R59, R61 ;  /* 0x0000003b043d7223 */ /* 0x000fe2000001003d */
[----:B------:R-:W-:Y:S01]  /*6d10*/  HADD2 R23, R6.H0_H0, R23.H0_H0 ;  /* 0x2000001706177230 */ /* 0x000fe20000000800 */
[----:B------:R-:W-:-:S02]  /*6d20*/  FMUL.FTZ R5, R20, R5 ;  /* 0x0000000514057220 */ /* 0x000fc40000410000 */
[----:B------:R-:W-:Y:S02]  /*6d30*/  FMUL.FTZ R62, R21, R62 ;  /* 0x0000003e153e7220 */ /* 0x000fe40000410000 */
[----:B------:R-:W-:Y:S01]  /*6d40*/  FMUL.FTZ R61, R22, R61 ;  /* 0x0000003d163d7220 */ /* 0x000fe20000410000 */
[----:B------:R-:W-:Y:S02]  /*6d50*/  F2FP.PACK_AB R5, RZ, R5 ;  /* 0x00000005ff05723e */ /* 0x000fe400000000ff */
[----:B------:R-:W-:Y:S02]  /*6d60*/  F2FP.PACK_AB R62, RZ, R62 ;  /* 0x0000003eff3e723e */ /* 0x000fe400000000ff */
        /* <DEDUP_REMOVED lines=171> */
.L_x_785:
        /* <DEDUP_REMOVED lines=13> */
[C---:B------:R-:W-:Y:S02]  /*78f0*/  LOP3.LUT R33, R6.reuse, 0xf000f, RZ, 0xc0, !PT ;  /* 0x000f000f06217812 */ /* 0x040fe400078ec0ff */
[----:B------:R-:W-:Y:S02]  /*7900*/  LOP3.LUT R4, R7, 0xf000f, RZ, 0xc0, !PT ;  /* 0x000f000f07047812 */ /* 0x000fe400078ec0ff */
[----:B------:R-:W-:Y:S02]  /*7910*/  LOP3.LUT R43, R6, 0xf000f0, RZ, 0xc0, !PT ;  /* 0x00f000f0062b7812 */ /* 0x000fe400078ec0ff */
[----:B------:R-:W-:Y:S02]  /*7920*/  SHF.R.U32.HI R49, RZ, 0x8, R6 ;  /* 0x00000008ff317819 */ /* 0x000fe40000011606 */
        /* <DEDUP_REMOVED lines=8> */
[----:B------:R-:W-:Y:S01]  /*79b0*/  SHF.R.U32.HI R17, RZ, 0x8, R5 ;  /* 0x00000008ff117819 */ /* 0x000fe20000011605 */
[----:B------:R-:W-:Y:S01]  /*79c0*/  HADD2 R6, R6, -1032, -1032 ;  /* 0xe408e40806067430 */ /* 0x000fe20000000000 */
[----:B------:R-:W0:Y:S01]  /*79d0*/  LDS.64 R4, [UR4+0x38] ;  /* 0x00003804ff047984 */ /* 0x000e220008000a00 */
[----:B------:R-:W-:Y:S01]  /*79e0*/  LOP3.LUT R45, R7, 0xf000f0, RZ, 0xc0, !PT ;  /* 0x00f000f0072d7812 */ /* 0x000fe200078ec0ff */
[--C-:B------:R-:W-:Y:S01]  /*79f0*/  HADD2.F32 R41, -RZ, R19.reuse.H0_H0 ;  /* 0x20000013ff297230 */ /* 0x100fe20000004100 */
[----:B------:R-:W-:Y:S01]  /*7a00*/  LOP3.LUT R25, R25, 0x64006400, RZ, 0xfc, !PT ;  /* 0x6400640019197812 */ /* 0x000fe200078efcff */
[----:B------:R-:W-:Y:S01]  /*7a10*/  HADD2.F32 R40, -RZ, R19.H1_H1 ;  /* 0x30000013ff287230 */ /* 0x000fe20000004100 */
[----:B------:R-:W-:Y:S01]  /*7a20*/  LOP3.LUT R19, R32, 0x64006400, RZ, 0xfc, !PT ;  /* 0x6400640020137812 */ /* 0x000fe200078efcff */
[----:B------:R-:W-:Y:S01]  /*7a30*/  HADD2.F32 R39, -RZ, R29.H0_H0 ;  /* 0x2000001dff277230 */ /* 0x000fe20000004100 */
[----:B------:R-:W-:Y:S01]  /*7a40*/  LOP3.LUT R43, R43, 0x64006400, RZ, 0xfc, !PT ;  /* 0x640064002b2b7812 */ /* 0x000fe200078efcff */
[----:B------:R-:W-:Y:S01]  /*7a50*/  HADD2.F32 R37, -RZ, R33.H0_H0 ;  /* 0x20000021ff257230 */ /* 0x000fe20000004100 */
[----:B------:R-:W-:Y:S01]  /*7a60*/  LOP3.LUT R45, R45, 0x64006400, RZ, 0xfc, !PT ;  /* 0x640064002d2d7812 */ /* 0x000fe200078efcff */
[--C-:B------:R-:W-:Y:S01]  /*7a70*/  HADD2.F32 R35, -RZ, R6.reuse.H0_H0 ;  /* 0x20000006ff237230 */ /* 0x100fe20000004100 */
[----:B------:R-:W-:Y:S01]  /*7a80*/  SHF.R.U32.HI R7, RZ, 0x8, R7 ;  /* 0x00000008ff077819 */ /* 0x000fe20000011607 */
[----:B------:R-:W-:Y:S01]  /*7a90*/  HADD2.F32 R38, -RZ, R29.H1_H1 ;  /* 0x3000001dff267230 */ /* 0x000fe20000004100 */
[C---:B------:R-:W-:Y:S01]  /*7aa0*/  FFMA.FTZ R26, R46.reuse, R37, RZ ;  /* 0x000000252e1a7223 */ /* 0x040fe200000100ff */
[----:B------:R-:W-:Y:S01]  /*7ab0*/  HADD2.F32 R36, -RZ, R33.H1_H1 ;  /* 0x30000021ff247230 */ /* 0x000fe20000004100 */
[C---:B------:R-:W-:Y:S01]  /*7ac0*/  FFMA.FTZ R27, R46.reuse, R35, RZ ;  /* 0x000000232e1b7223 */ /* 0x040fe200000100ff */
[----:B------:R-:W-:Y:S01]  /*7ad0*/  HADD2.F32 R34, -RZ, R6.H1_H1 ;  /* 0x30000006ff227230 */ /* 0x000fe20000004100 */
[----:B------:R-:W-:Y:S01]  /*7ae0*/  FFMA.FTZ R6, R41, R46, RZ ;  /* 0x0000002e29067223 */ /* 0x000fe200000100ff */
[-C--:B------:R-:W-:Y:S01]  /*7af0*/  HFMA2 R29, R25, R0.reuse.H0_H0, -72, -72 ;  /* 0xd480d480191d7431 */ /* 0x080fe20000040000 */
[----:B------:R-:W-:Y:S01]  /*7b00*/  FFMA.FTZ R25, R46, R39, RZ ;  /* 0x000000272e197223 */ /* 0x000fe200000100ff */
[-C--:B------:R-:W-:Y:S01]  /*7b10*/  HFMA2 R19, R19, R0.reuse.H0_H0, -72, -72 ;  /* 0xd480d48013137431 */ /* 0x080fe20000040000 */
[----:B------:R-:W-:Y:S01]  /*7b20*/  FFMA.FTZ R46, R40, R47, R6 ;  /* 0x0000002f282e7223 */ /* 0x000fe20000010006 */
[-C--:B------:R-:W-:Y:S01]  /*7b30*/  HFMA2 R43, R43, R0.reuse.H0_H0, -72, -72 ;  /* 0xd480d4802b2b7431 */ /* 0x080fe20000040000 */
[C---:B------:R-:W-:Y:S01]  /*7b40*/  FFMA.FTZ R48, R47.reuse, R38, R25 ;  /* 0x000000262f307223 */ /* 0x040fe20000010019 */
[----:B------:R-:W-:Y:S01]  /*7b50*/  HFMA2 R45, R45, R0.H0_H0, -72, -72 ;  /* 0xd480d4802d2d7431 */ /* 0x000fe20000040000 */
[C---:B------:R-:W-:Y:S01]  /*7b60*/  FFMA.FTZ R51, R47.reuse, R36, R26 ;  /* 0x000000242f337223 */ /* 0x040fe2000001001a */
[--C-:B------:R-:W-:Y:S01]  /*7b70*/  HADD2.F32 R33, -RZ, R29.reuse.H0_H0 ;  /* 0x2000001dff217230 */ /* 0x100fe20000004100 */
[----:B------:R-:W-:Y:S01]  /*7b80*/  FFMA.FTZ R47, R47, R34, R27 ;  /* 0x000000222f2f7223 */ /* 0x000fe2000001001b */
[----:B------:R-:W-:-:S02]  /*7b90*/  HADD2.F32 R32, -RZ, R29.H1_H1 ;  /* 0x3000001dff207230 */ /* 0x000fc40000004100 */
[--C-:B------:R-:W-:Y:S02]  /*7ba0*/  HADD2.F32 R29, -RZ, R19.reuse.H0_H0 ;  /* 0x20000013ff1d7230 */ /* 0x100fe40000004100 */
[----:B------:R-:W-:Y:S02]  /*7bb0*/  HADD2.F32 R27, -RZ, R19.H1_H1 ;  /* 0x30000013ff1b7230 */ /* 0x000fe40000004100 */
[----:B------:R-:W-:Y:S01]  /*7bc0*/  HADD2.F32 R26, -RZ, R43.H0_H0 ;  /* 0x2000002bff1a7230 */ /* 0x000fe20000004100 */
[C---:B------:R-:W-:Y:S01]  /*7bd0*/  FFMA.FTZ R53, R44.reuse, R29, R48 ;  /* 0x0000001d2c357223 */ /* 0x040fe20000010030 */
[----:B------:R-:W-:Y:S02]  /*7be0*/  HADD2.F32 R19, -RZ, R45.H0_H0 ;  /* 0x2000002dff137230 */ /* 0x000fe40000004100 */
        /* <DEDUP_REMOVED lines=17> */
[----:B------:R-:W-:Y:S01]  /*7d00*/  HADD2 R56, R43, -1032, -1032 ;  /* 0xe408e4082b387430 */ /* 0x000fe20000000000 */
[----:B------:R-:W-:Y:S01]  /*7d10*/  LOP3.LUT R42, R42, 0x64006400, RZ, 0xfc, !PT ;  /* 0x640064002a2a7812 */ /* 0x000fe200078efcff */
[----:B0-----:R-:W-:Y:S01]  /*7d20*/  HADD2.F32 R47, -RZ, R4.H0_H0 ;  /* 0x20000004ff2f7230 */ /* 0x001fe20000004100 */
[----:B------:R-:W-:Y:S01]  /*7d30*/  LOP3.LUT R16, R16, 0xf000f0, RZ, 0xc0, !PT ;  /* 0x00f000f010107812 */ /* 0x000fe200078ec0ff */
[----:B------:R-:W-:-:S02]  /*7d40*/  HADD2 R58, R45, -1032, -1032 ;  /* 0xe408e4082d3a7430 */ /* 0x000fc40000000000 */
[----:B------:R-:W-:Y:S02]  /*7d50*/  HADD2 R54, R42, -1032, -1032 ;  /* 0xe408e4082a367430 */ /* 0x000fe40000000000 */
[----:B------:R-:W-:Y:S02]  /*7d60*/  HADD2.F32 R44, -RZ, R56.H0_H0 ;  /* 0x20000038ff2c7230 */ /* 0x000fe40000004100 */
[--C-:B------:R-:W-:Y:S02]  /*7d70*/  HADD2.F32 R43, -RZ, R57.reuse.H0_H0 ;  /* 0x20000039ff2b7230 */ /* 0x100fe40000004100 */
        /* <DEDUP_REMOVED lines=27> */
[--C-:B------:R-:W-:Y:S02]  /*7f30*/  HADD2.F32 R50, -RZ, R54.reuse.H0_H0 ;  /* 0x20000036ff327230 */ /* 0x100fe40000004100 */
[----:B------:R-:W-:Y:S02]  /*7f40*/  HADD2.F32 R53, -RZ, R57.H0_H0 ;  /* 0x20000039ff357230 */ /* 0x000fe40000004100 */
[----:B------:R-:W-:Y:S01]  /*7f50*/  HADD2.F32 R51, -RZ, R54.H1_H1 ;  /* 0x30000036ff337230 */ /* 0x000fe20000004100 */
[----:B------:R-:W-:Y:S01]  /*7f60*/  FFMA.FTZ R58, R50, R4, R7 ;  /* 0x00000004323a7223 */ /* 0x000fe20000010007 */
[----:B------:R-:W-:Y:S01]  /*7f70*/  HADD2.F32 R55, -RZ, R59.H0_H0 ;  /* 0x2000003bff377230 */ /* 0x000fe20000004100 */
[----:B------:R-:W-:Y:S01]  /*7f80*/  FFMA.FTZ R16, R4, R53, R16 ;  /* 0x0000003504107223 */ /* 0x000fe20000010010 */
[----:B------:R-:W-:-:S02]  /*7f90*/  HADD2.F32 R0, -RZ, R52.H0_H0 ;  /* 0x20000034ff007230 */ /* 0x000fc40000004100 */
[----:B------:R-:W-:Y:S01]  /*7fa0*/  HADD2.F32 R5, -RZ, R5.H1_H1 ;  /* 0x30000005ff057230 */ /* 0x000fe20000004100 */
[C---:B------:R-:W-:Y:S01]  /*7fb0*/  FFMA.FTZ R17, R4.reuse, R55, R17 ;  /* 0x0000003704117223 */ /* 0x040fe20000010011 */
[----:B------:R-:W-:Y:S01]  /*7fc0*/  HADD2.F32 R54, -RZ, R57.H1_H1 ;  /* 0x30000039ff367230 */ /* 0x000fe20000004100 */
[----:B------:R-:W-:Y:S01]  /*7fd0*/  FFMA.FTZ R61, R4, R0, R61 ;  /* 0x00000000043d7223 */ /* 0x000fe2000001003d */
[----:B------:R-:W-:Y:S01]  /*7fe0*/  HADD2.F32 R56, -RZ, R59.H1_H1 ;  /* 0x3000003bff387230 */ /* 0x000fe20000004100 */
[----:B------:R-:W-:Y:S01]  /*7ff0*/  FFMA.FTZ R58, R51, R5, R58 ;  /* 0x00000005333a7223 */ /* 0x000fe2000001003a */
[----:B------:R-:W-:Y:S01]  /*8000*/  HADD2.F32 R52, -RZ, R52.H1_H1 ;  /* 0x30000034ff347230 */ /* 0x000fe20000004100 */
[C---:B------:R-:W-:Y:S02]  /*8010*/  FFMA.FTZ R7, R5.reuse, R54, R16 ;  /* 0x0000003605077223 */ /* 0x040fe40000010010 */
[C---:B------:R-:W-:Y:S02]  /*8020*/  FFMA.FTZ R4, R5.reuse, R56, R17 ;  /* 0x0000003805047223 */ /* 0x040fe40000010011 */
        /* <DEDUP_REMOVED lines=180> */
.L_x_782:
[----:B------:R-:W-:Y:S01]  /*8b70*/  IADD3 R2, R2, 0x20, RZ ;  /* 0x0000002002027810 */ /* 0x000fe20007ffe0ff */
[----:B------:R-:W-:Y:S01]  /*8b80*/  IMAD.MOV.U32 R5, RZ, RZ, c[0x0][0x18c] ;  /* 0x00006300ff057624 */ /* 0x000fe200078e00ff */
[----:B------:R-:W-:Y:S02]  /*8b90*/  UIADD3 UR4, UR4, 0x40, URZ ;  /* 0x0000004004047890 */ /* 0x000fe4000fffe03f */
[C---:B------:R-:W-:Y:S01]  /*8ba0*/  ISETP.GE.AND P0, PT, R2.reuse, c[0x0][0x1b4], PT ;  /* 0x00006d0002007a0c */ /* 0x040fe20003f06270 */
[----:B------:R-:W-:Y:S01]  /*8bb0*/  IMAD.WIDE R30, R5, 0x10, R30 ;  /* 0x00000010051e7825 */ /* 0x000fe200078e021e */
[----:B------:R-:W-:-:S13]  /*8bc0*/  ISETP.LT.AND P2, PT, R2, R15, PT ;  /* 0x0000000f0200720c */ /* 0x000fda0003f41270 */
[----:B------:R-:W-:Y:S05]  /*8bd0*/  @!P0 BRA P2, `(.L_x_786) ;  /* 0xffffb28000008947 */ /* 0x000fea000103ffff */
.L_x_781:
[----:B------:R-:W-:Y:S05]  /*8be0*/  @!P1 EXIT ;  /* 0x000000000000994d */ /* 0x000fea0003800000 */
[----:B------:R-:W0:Y:S01]  /*8bf0*/  S2R R0, SR_CTAID.X ;  /* 0x0000000000007919 */ /* 0x000e220000002500 */
[----:B------:R-:W-:-:S03]  /*8c00*/  IMAD.MOV.U32 R5, RZ, RZ, 0x2 ;  /* 0x00000002ff057424 */ /* 0x000fc600078e00ff */
[----:B------:R-:W0:Y:S04]  /*8c10*/  S2R R3, SR_TID.X ;  /* 0x0000000000037919 */ /* 0x000e280000002100 */
[----:B------:R-:W1:Y:S01]  /*8c20*/  S2R R2, SR_CTAID.Y ;  /* 0x0000000000027919 */ /* 0x000e620000002600 */
[----:B0-----:R-:W-:Y:S02]  /*8c30*/  IMAD R3, R0, 0x20, R3 ;  /* 0x0000002000037824 */ /* 0x001fe400078e0203 */
[----:B-1----:R-:W-:-:S03]  /*8c40*/  IMAD.SHL.U32 R0, R2, 0x4, RZ ;  /* 0x0000000402007824 */ /* 0x002fc600078e00ff */
        /* <DEDUP_REMOVED lines=9> */
.L_x_790:
[----:B------:R-:W0:Y:S02]  /*8ce0*/  LDS R4, [R0] ;  /* 0x0000000000047984 */ /* 0x000e240000000800 */
[----:B0-----:R-:W-:-:S10]  /*8cf0*/  HFMA2.MMA R5, R4, 1, 1, R7 ;  /* 0x3c003c0004057835 */ /* 0x001fd40000000007 */
[----:B------:R-:W0:Y:S02]  /*8d00*/  ATOMS.CAST.SPIN R5, [R0], R4, R5 ;  /* 0x000000040005738d */ /* 0x000e240001800005 */
[----:B0-----:R-:W-:-:S13]  /*8d10*/  ISETP.EQ.U32.AND P0, PT, R5, 0x1, PT ;  /* 0x000000010500780c */ /* 0x001fda0003f02070 */
[----:B------:R-:W-:Y:S05]  /*8d20*/  @!P0 BRA `(.L_x_790) ;  /* 0xffffffb000008947 */ /* 0x000fea000383ffff */
[----:B------:R-:W-:Y:S05]  /*8d30*/  BRA `(.L_x_788) ;  /* 0x0000003000007947 */ /* 0x000fea0003800000 */
.L_x_789:
[----:B------:R-:W2:Y:S02]  /*8d40*/  LD.E R0, [R2.64] ;  /* 0x0000000602007980 */ /* 0x000ea4000c101900 */
[----:B--2---:R-:W-:-:S05]  /*8d50*/  IMAD.IADD R5, R7, 0x1, R0 ;  /* 0x0000000107057824 */ /* 0x004fca00078e0200 */
[----:B------:R0:W-:Y:S02]  /*8d60*/  ST.E [R2.64], R5 ;  /* 0x0000000502007985 */ /* 0x0001e4000c101906 */
.L_x_788:
[----:B------:R-:W-:Y:S05]  /*8d70*/  BSYNC B0 ;  /* 0x0000000000007941 */ /* 0x000fea0003800000 */
.L_x_787:
[----:B------:R-:W2:Y:S01]  /*8d80*/  ATOM.E.ADD.F16x2.RN.STRONG.GPU P0, RZ, [R2.64+0x4], R12 ;  /* 0x0000040c02ff798a */ /* 0x000ea2000810e9c6 */
[----:B------:R-:W-:Y:S01]  /*8d90*/  BSSY B0, `(.L_x_791) ;  /* 0x000000f000007945 */ /* 0x000fe20003800000 */
[----:B--2---:R-:W-:Y:S05]  /*8da0*/  @P0 BRA `(.L_x_792) ;  /* 0x000000d000000947 */ /* 0x004fea0003800000 */
[----:B------:R-:W1:Y:S02]  /*8db0*/  QSPC.E.S P0, RZ, [R2+0x4] ;  /* 0x0000040002ff73aa */ /* 0x000e640000000500 */
[----:B-1----:R-:W-:Y:S05]  /*8dc0*/  @!P0 BRA `(.L_x_793) ;  /* 0x0000008000008947 */ /* 0x002fea0003800000 */
[----:B------:R-:W-:-:S04]  /*8dd0*/  IADD3 R0, R2, 0x4, RZ ;  /* 0x0000000402007810 */ /* 0x000fc80007ffe0ff */
[----:B------:R-:W-:-:S05]  /*8de0*/  LOP3.LUT R0, R0, 0xffffff, RZ, 0xc0, !PT ;  /* 0x00ffffff00007812 */ /* 0x000fca00078ec0ff */
.L_x_794:
[----:B------:R-:W1:Y:S02]  /*8df0*/  LDS R4, [R0] ;  /* 0x0000000000047984 */ /* 0x000e640000000800 */
[----:B01----:R-:W-:-:S06]  /*8e00*/  HADD2 R5, R4, R12 ;  /* 0x0000000c04057230 */ /* 0x003fcc0000000000 */
[----:B------:R-:W0:Y:S02]  /*8e10*/  ATOMS.CAST.SPIN R5, [R0], R4, R5 ;  /* 0x000000040005738d */ /* 0x000e240001800005 */
[----:B0-----:R-:W-:-:S13]  /*8e20*/  ISETP.EQ.U32.AND P0, PT, R5, 0x1, PT ;  /* 0x000000010500780c */ /* 0x001fda0003f02070 */
[----:B------:R-:W-:Y:S05]  /*8e30*/  @!P0 BRA `(.L_x_794) ;  /* 0xffffffb000008947 */ /* 0x000fea000383ffff */
[----:B------:R-:W-:Y:S05]  /*8e40*/  BRA `(.L_x_792) ;  /* 0x0000003000007947 */ /* 0x000fea0003800000 */
.L_x_793:
[----:B------:R-:W2:Y:S02]  /*8e50*/  LD.E R0, [R2.64+0x4] ;  /* 0x0000040602007980 */ /* 0x000ea4000c101900 */
[----:B0-2---:R-:W-:-:S05]  /*8e60*/  IMAD.IADD R5, R12, 0x1, R0 ;  /* 0x000000010c057824 */ /* 0x005fca00078e0200 */
[----:B------:R0:W-:Y:S02]  /*8e70*/  ST.E [R2.64+0x4], R5 ;  /* 0x0000040502007985 */ /* 0x0001e4000c101906 */
.L_x_792:
[----:B------:R-:W-:Y:S05]  /*8e80*/  BSYNC B0 ;  /* 0x0000000000007941 */ /* 0x000fea0003800000 */
.L_x_791:
        /* <DEDUP_REMOVED lines=10> */
.L_x_798:
[----:B------:R-:W0:Y:S02]  /*8f30*/  LDS R4, [R0] ;  /* 0x0000000000047984 */ /* 0x000e240000000800 */
[----:B0-----:R-:W-:-:S10]  /*8f40*/  HFMA2.MMA R5, R4, 1, 1, R11 ;  /* 0x3c003c0004057835 */ /* 0x001fd4000000000b */
[----:B------:R-:W0:Y:S02]  /*8f50*/  ATOMS.CAST.SPIN R5, [R0], R4, R5 ;  /* 0x000000040005738d */ /* 0x000e240001800005 */
[----:B0-----:R-:W-:-:S13]  /*8f60*/  ISETP.EQ.U32.AND P0, PT, R5, 0x1, PT ;  /* 0x000000010500780c */ /* 0x001fda0003f02070 */
[----:B------:R-:W-:Y:S05]  /*8f70*/  @!P0 BRA `(.L_x_798) ;  /* 0xffffffb000008947 */ /* 0x000fea000383ffff */
[----:B------:R-:W-:Y:S05]  /*8f80*/  BRA `(.L_x_796) ;  /* 0x0000003000007947 */ /* 0x000fea0003800000 */
.L_x_797:
[----:B------:R-:W2:Y:S02]  /*8f90*/  LD.E R0, [R2.64] ;  /* 0x0000000602007980 */ /* 0x000ea4000c101900 */
[----:B--2---:R-:W-:-:S05]  /*8fa0*/  IMAD.IADD R5, R11, 0x1, R0 ;  /* 0x000000010b057824 */ /* 0x004fca00078e0200 */
[----:B------:R0:W-:Y:S02]  /*8fb0*/  ST.E [R2.64], R5 ;  /* 0x0000000502007985 */ /* 0x0001e4000c101906 */
.L_x_796:
[----:B------:R-:W-:Y:S05]  /*8fc0*/  BSYNC B0 ;  /* 0x0000000000007941 */ /* 0x000fea0003800000 */
.L_x_795:
[----:B------:R-:W2:Y:S01]  /*8fd0*/  ATOM.E.ADD.F16x2.RN.STRONG.GPU P0, RZ, [R2.64+0x4], R10 ;  /* 0x0000040a02ff798a */ /* 0x000ea2000810e9c6 */
[----:B------:R-:W-:Y:S01]  /*8fe0*/  BSSY B0, `(.L_x_799) ;  /* 0x000000f000007945 */ /* 0x000fe20003800000 */
[----:B--2---:R-:W-:Y:S05]  /*8ff0*/  @P0 BRA `(.L_x_800) ;  /* 0x000000d000000947 */ /* 0x004fea0003800000 */
[----:B------:R-:W1:Y:S02]  /*9000*/  QSPC.E.S P0, RZ, [R2+0x4] ;  /* 0x0000040002ff73aa */ /* 0x000e640000000500 */
[----:B-1----:R-:W-:Y:S05]  /*9010*/  @!P0 BRA `(.L_x_801) ;  /* 0x0000008000008947 */ /* 0x002fea0003800000 */
[----:B------:R-:W-:-:S04]  /*9020*/  IADD3 R0, R2, 0x4, RZ ;  /* 0x0000000402007810 */ /* 0x000fc80007ffe0ff */
[----:B------:R-:W-:-:S05]  /*9030*/  LOP3.LUT R0, R0, 0xffffff, RZ, 0xc0, !PT ;  /* 0x00ffffff00007812 */ /* 0x000fca00078ec0ff */
.L_x_802:
[----:B------:R-:W1:Y:S02]  /*9040*/  LDS R4, [R0] ;  /* 0x0000000000047984 */ /* 0x000e640000000800 */
[----:B01----:R-:W-:-:S06]  /*9050*/  HADD2 R5, R4, R10 ;  /* 0x0000000a04057230 */ /* 0x003fcc0000000000 */
[----:B------:R-:W0:Y:S02]  /*9060*/  ATOMS.CAST.SPIN R5, [R0], R4, R5 ;  /* 0x000000040005738d */ /* 0x000e240001800005 */
[----:B0-----:R-:W-:-:S13]  /*9070*/  ISETP.EQ.U32.AND P0, PT, R5, 0x1, PT ;  /* 0x000000010500780c */ /* 0x001fda0003f02070 */
[----:B------:R-:W-:Y:S05]  /*9080*/  @!P0 BRA `(.L_x_802) ;  /* 0xffffffb000008947 */ /* 0x000fea000383ffff */
[----:B------:R-:W-:Y:S05]  /*9090*/  BRA `(.L_x_800) ;  /* 0x0000003000007947 */ /* 0x000fea0003800000 */
.L_x_801:
[----:B------:R-:W2:Y:S02]  /*90a0*/  LD.E R0, [R2.64+0x4] ;  /* 0x0000040602007980 */ /* 0x000ea4000c101900 */
[----:B0-2---:R-:W-:-:S05]  /*90b0*/  IMAD.IADD R5, R10, 0x1, R0 ;  /* 0x000000010a057824 */ /* 0x005fca00078e0200 */
[----:B------:R0:W-:Y:S02]  /*90c0*/  ST.E [R2.64+0x4], R5 ;  /* 0x0000040502007985 */ /* 0x0001e4000c101906 */
.L_x_800:
[----:B------:R-:W-:Y:S05]  /*90d0*/  BSYNC B0 ;  /* 0x0000000000007941 */ /* 0x000fea0003800000 */
.L_x_799:
        /* <DEDUP_REMOVED lines=9> */
.L_x_806:
[----:B------:R-:W0:Y:S02]  /*9170*/  LDS R4, [R0] ;  /* 0x0000000000047984 */ /* 0x000e240000000800 */
[----:B0-----:R-:W-:-:S10]  /*9180*/  HFMA2.MMA R5, R4, 1, 1, R9 ;  /* 0x3c003c0004057835 */ /* 0x001fd40000000009 */
[----:B------:R-:W0:Y:S02]  /*9190*/  ATOMS.CAST.SPIN R5, [R0], R4, R5 ;  /* 0x000000040005738d */ /* 0x000e240001800005 */
[----:B0-----:R-:W-:-:S13]  /*91a0*/  ISETP.EQ.U32.AND P0, PT, R5, 0x1, PT ;  /* 0x000000010500780c */ /* 0x001fda0003f02070 */
[----:B------:R-:W-:Y:S05]  /*91b0*/  @!P0 BRA `(.L_x_806) ;  /* 0xffffffb000008947 */ /* 0x000fea000383ffff */
[----:B------:R-:W-:Y:S05]  /*91c0*/  BRA `(.L_x_804) ;  /* 0x0000003000007947 */ /* 0x000fea0003800000 */
.L_x_805:
[----:B------:R-:W2:Y:S02]  /*91d0*/  LD.E R0, [R2.64] ;  /* 0x0000000602007980 */ /* 0x000ea4000c101900 */
[----:B--2---:R-:W-:-:S05]  /*91e0*/  IMAD.IADD R5, R9, 0x1, R0 ;  /* 0x0000000109057824 */ /* 0x004fca00078e0200 */
[----:B------:R0:W-:Y:S02]  /*91f0*/  ST.E [R2.64], R5 ;  /* 0x0000000502007985 */ /* 0x0001e4000c101906 */
.L_x_804:
[----:B------:R-:W-:Y:S05]  /*9200*/  BSYNC B0 ;  /* 0x0000000000007941 */ /* 0x000fea0003800000 */
.L_x_803:
[----:B------:R-:W2:Y:S01]  /*9210*/  ATOM.E.ADD.F16x2.RN.STRONG.GPU P0, RZ, [R2.64+0x4], R8 ;  /* 0x0000040802ff798a */ /* 0x000ea2000810e9c6 */
[----:B------:R-:W-:Y:S01]  /*9220*/  BSSY B0, `(.L_x_807) ;  /* 0x000000f000007945 */ /* 0x000fe20003800000 */
[----:B--2---:R-:W-:Y:S05]  /*9230*/  @P0 BRA `(.L_x_808) ;  /* 0x000000d000000947 */ /* 0x004fea0003800000 */
[----:B------:R-:W1:Y:S02]  /*9240*/  QSPC.E.S P0, RZ, [R2+0x4] ;  /* 0x0000040002ff73aa */ /* 0x000e640000000500 */
[----:B-1----:R-:W-:Y:S05]  /*9250*/  @!P0 BRA `(.L_x_809) ;  /* 0x0000008000008947 */ /* 0x002fea0003800000 */
[----:B------:R-:W-:-:S04]  /*9260*/  IADD3 R0, R2, 0x4, RZ ;  /* 0x0000000402007810 */ /* 0x000fc80007ffe0ff */
[----:B------:R-:W-:-:S05]  /*9270*/  LOP3.LUT R0, R0, 0xffffff, RZ, 0xc0, !PT ;  /* 0x00ffffff00007812 */ /* 0x000fca00078ec0ff */
.L_x_810:
[----:B------:R-:W1:Y:S02]  /*9280*/  LDS R4, [R0] ;  /* 0x0000000000047984 */ /* 0x000e640000000800 */
[----:B01----:R-:W-:-:S06]  /*9290*/  HADD2 R5, R4, R8 ;  /* 0x0000000804057230 */ /* 0x003fcc0000000000 */
[----:B------:R-:W0:Y:S02]  /*92a0*/  ATOMS.CAST.SPIN R5, [R0], R4, R5 ;  /* 0x000000040005738d */ /* 0x000e240001800005 */
[----:B0-----:R-:W-:-:S13]  /*92b0*/  ISETP.EQ.U32.AND P0, PT, R5, 0x1, PT ;  /* 0x000000010500780c */ /* 0x001fda0003f02070 */
[----:B------:R-:W-:Y:S05]  /*92c0*/  @!P0 BRA `(.L_x_810) ;  /* 0xffffffb000008947 */ /* 0x000fea000383ffff */
[----:B------:R-:W-:Y:S05]  /*92d0*/  BRA `(.L_x_808) ;  /* 0x0000003000007947 */ /* 0x000fea0003800000 */
.L_x_809:
[----:B------:R-:W2:Y:S02]  /*92e0*/  LD.E R0, [R2.64+0x4] ;  /* 0x0000040602007980 */ /* 0x000ea4000c101900 */
[----:B0-2---:R-:W-:-:S05]  /*92f0*/  IMAD.IADD R5, R8, 0x1, R0 ;  /* 0x0000000108057824 */ /* 0x005fca00078e0200 */
[----:B------:R0:W-:Y:S02]  /*9300*/  ST.E [R2.64+0x4], R5 ;  /* 0x0000040502007985 */ /* 0x0001e4000c101906 */
.L_x_808:
[----:B------:R-:W-:Y:S05]  /*9310*/  BSYNC B0 ;  /* 0x0000000000007941 */ /* 0x000fea0003800000 */
.L_x_807:
        /* <DEDUP_REMOVED lines=9> */
.L_x_814:
[----:B------:R-:W0:Y:S02]  /*93b0*/  LDS R4, [R0] ;  /* 0x0000000000047984 */ /* 0x000e240000000800 */
[----:B0-----:R-:W-:-:S10]  /*93c0*/  HFMA2.MMA R5, R4, 1, 1, R14 ;  /* 0x3c003c0004057835 */ /* 0x001fd4000000000e */
[----:B------:R-:W0:Y:S02]  /*93d0*/  ATOMS.CAST.SPIN R5, [R0], R4, R5 ;  /* 0x000000040005738d */ /* 0x000e240001800005 */
[----:B0-----:R-:W-:-:S13]  /*93e0*/  ISETP.EQ.U32.AND P0, PT, R5, 0x1, PT ;  /* 0x000000010500780c */ /* 0x001fda0003f02070 */
[----:B------:R-:W-:Y:S05]  /*93f0*/  @!P0 BRA `(.L_x_814) ;  /* 0xffffffb000008947 */ /* 0x000fea000383ffff */
[----:B------:R-:W-:Y:S05]  /*9400*/  BRA `(.L_x_812) ;  /* 0x0000003000007947 */ /* 0x000fea0003800000 */
.L_x_813:
[----:B------:R-:W2:Y:S02]  /*9410*/  LD.E R0, [R2.64] ;  /* 0x0000000602007980 */ /* 0x000ea4000c101900 */
[----:B--2---:R-:W-:-:S05]  /*9420*/  IMAD.IADD R5, R14, 0x1, R0 ;  /* 0x000000010e057824 */ /* 0x004fca00078e0200 */
[----:B------:R0:W-:Y:S02]  /*9430*/  ST.E [R2.64], R5 ;  /* 0x0000000502007985 */ /* 0x0001e4000c101906 */
.L_x_812:
[----:B------:R-:W-:Y:S05]  /*9440*/  BSYNC B0 ;  /* 0x0000000000007941 */ /* 0x000fea0003800000 */
.L_x_811:
[----:B------:R-:W2:Y:S02]  /*9450*/  ATOM.E.ADD.F16x2.RN.STRONG.GPU P0, RZ, [R2.64+0x4], R13 ;  /* 0x0000040d02ff798a */ /* 0x000ea4000810e9c6 */
[----:B--2---:R-:W-:Y:S05]  /*9460*/  @P0 EXIT ;  /* 0x000000000000094d */ /* 0x004fea0003800000 */
[----:B------:R-:W1:Y:S02]  /*9470*/  QSPC.E.S P0, RZ, [R2+0x4] ;  /* 0x0000040002ff73aa */ /* 0x000e640000000500 */
[----:B-1----:R-:W-:Y:S05]  /*9480*/  @!P0 BRA `(.L_x_815) ;  /* 0x0000008000008947 */ /* 0x002fea0003800000 */
[----:B0-----:R-:W-:-:S04]  /*9490*/  IADD3 R2, R2, 0x4, RZ ;  /* 0x0000000402027810 */ /* 0x001fc80007ffe0ff */
[----:B------:R-:W-:-:S05]  /*94a0*/  LOP3.LUT R2, R2, 0xffffff, RZ, 0xc0, !PT ;  /* 0x00ffffff02027812 */ /* 0x000fca00078ec0ff */
.L_x_816:
[----:B------:R-:W0:Y:S02]  /*94b0*/  LDS R4, [R2] ;  /* 0x0000000002047984 */ /* 0x000e240000000800 */
[----:B0-----:R-:W-:-:S06]  /*94c0*/  HADD2 R5, R4, R13 ;  /* 0x0000000d04057230 */ /* 0x001fcc0000000000 */
[----:B------:R-:W0:Y:S02]  /*94d0*/  ATOMS.CAST.SPIN R5, [R2], R4, R5 ;  /* 0x000000040205738d */ /* 0x000e240001800005 */
[----:B0-----:R-:W-:-:S13]  /*94e0*/  ISETP.EQ.U32.AND P0, PT, R5, 0x1, PT ;  /* 0x000000010500780c */ /* 0x001fda0003f02070 */
[----:B------:R-:W-:Y:S05]  /*94f0*/  @!P0 BRA `(.L_x_816) ;  /* 0xffffffb000008947 */ /* 0x000fea000383ffff */
[----:B------:R-:W-:Y:S05]  /*9500*/  EXIT ;  /* 0x000000000000794d */ /* 0x000fea0003800000 */
.L_x_815:
[----:B------:R-:W2:Y:S02]  /*9510*/  LD.E R0, [R2.64+0x4] ;  /* 0x0000040602007980 */ /* 0x000ea4000c101900 */
[----:B0-2---:R-:W-:-:S05]  /*9520*/  IMAD.IADD R5, R13, 0x1, R0 ;  /* 0x000000010d057824 */ /* 0x005fca00078e0200 */
[----:B------:R-:W-:Y:S01]  /*9530*/  ST.E [R2.64+0x4], R5 ;  /* 0x0000040502007985 */ /* 0x000fe2000c101906 */
[----:B------:R-:W-:Y:S05]  /*9540*/  EXIT ;  /* 0x000000000000794d */ /* 0x000fea0003800000 */
.L_x_817:
        /* <DEDUP_REMOVED lines=11> */
.L_x_3728:


//--------------------- .text._Z23gemm_half_q_half_kernelILi4ELi10ELb0ELb0ELi32EEvPK6__halfPKjS4_S2_PS0_iiiiPKtS7_iiiiiibS2_i --------------------------
	.section	.text._Z23gemm_half_q_half_kernelILi4ELi10ELb0ELb0ELi32EEvPK6__halfPKjS4_S2_PS0_iiiiPKtS7_iiiiiibS2_i,"ax",@progbits
	.sectioninfo	@"SHI_REGISTERS=72"
	.align	128
        .global         _Z23gemm_half_q_half_kernelILi4ELi10ELb0ELb0ELi32EEvPK6__halfPKjS4_S2_PS0_iiiiPKtS7_iiiiiibS2_i
        .type           _Z23gemm_half_q_half_kernelILi4ELi10ELb0ELb0ELi32EEvPK6__halfPKjS4_S2_PS0_iiiiPKtS7_iiiiiibS2_i,@function
        .size           _Z23gemm_half_q_half_kernelILi4ELi10ELb0ELb0ELi32EEvPK6__halfPKjS4_S2_PS0_iiiiPKtS7_iiiiiibS2_i,(.L_x_3729 - _Z23gemm_half_q_half_kernelILi4ELi10ELb0ELb0ELi32EEvPK6__halfPKjS4_S2_PS0_iiiiPKtS7_iiiiiibS2_i)
        .other          _Z23gemm_half_q_half_kernelILi4ELi10ELb0ELb0ELi32EEvPK6__halfPKjS4_S2_PS0_iiiiPKtS7_iiiiiibS2_i,@"STO_CUDA_ENTRY STV_DEFAULT"
_Z23gemm_half_q_half_kernelILi4ELi10ELb0ELb0ELi32EEvPK6__halfPKjS4_S2_PS0_iiiiPKtS7_iiiiiibS2_i:
.text._Z23gemm_half_q_half_kernelILi4ELi10ELb0ELb0ELi32EEvPK6__halfPKjS4_S2_PS0_iiiiPKtS7_iiiiiibS2_i:
[----:B------:R-:W-:Y:S02]  /*0000*/  MOV R1, c[0x0][0x28] ;  /* 0x00000a0000017a02 */ /* 0x000fe40000000f00 */
[----:B------:R-:W0:Y:S01]  /*0010*/  S2R R2, SR_CTAID.Z ;  /* 0x0000000000027919 */ /* 0x000e220000002700 */
[----:B------:R-:W-:Y:S01]  /*0020*/  MOV R4, 0xfffffffc ;  /* 0xfffffffc00047802 */ /* 0x000fe20000000f00 */
[----:B------:R-:W-:Y:S01]  /*0030*/  ULDC.64 UR6, c[0x0][0x118] ;  /* 0x0000460000067ab9 */ /* 0x000fe20000000a00 */
[----:B------:R-:W-:Y:S01]  /*0040*/  BSSY B0, `(.L_x_818) ;  /* 0x00000af000007945 */ /* 0x000fe20003800000 */
[----:B------:R-:W1:Y:S04]  /*0050*/  S2R R3, SR_CTAID.Y ;  /* 0x0000000000037919 */ /* 0x000e680000002600 */
        /* <DEDUP_REMOVED lines=27> */
.L_x_822:
        /* <DEDUP_REMOVED lines=36> */
.L_x_821:
        /* <DEDUP_REMOVED lines=22> */
.L_x_823:
        /* <DEDUP_REMOVED lines=12> */
.L_x_820:
[----:B------:R-:W-:Y:S02]  /*0670*/  ISETP.GT.AND P2, PT, R25, 0x3, PT ;  /* 0x000000031900780c */ /* 0x000fe40003f44270 */
[----:B------:R-:W-:Y:S01]  /*0680*/  SHF.L.U32 R19, R14, 0x1, RZ ;  /* 0x000000010e137819 */ /* 0x000fe200000006ff */
[----:B------:R-:W-:Y:S01]  /*0690*/  HFMA2.MMA R14, -RZ, RZ, 0, 0 ;  /* 0x00000000ff0e7435 */ /* 0x000fe200000001ff */
[----:B------:R-:W-:-:S09]  /*06a0*/  PLOP3.LUT P0, PT, PT, PT, PT, 0x80, 0x0 ;  /* 0x000000000000781c */ /* 0x000fd20003f0f070 */
[----:B------:R-:W-:Y:S05]  /*06b0*/  @!P2 BRA `(.L_x_824) ;  /* 0x000002600000a947 */ /* 0x000fea0003800000 */
[----:B------:R-:W-:Y:S02]  /*06c0*/  PLOP3.LUT P0, PT, PT, PT, PT, 0x8, 0x0 ;  /* 0x000000000000781c */ /* 0x000fe40003f0e170 */
[----:B------:R-:W-:Y:S02]  /*06d0*/  IADD3 R21, R25, -0x3, RZ ;  /* 0xfffffffd19157810 */ /* 0x000fe40007ffe0ff */
.L_x_825:
        /* <DEDUP_REMOVED lines=36> */
.L_x_824:
        /* <DEDUP_REMOVED lines=22> */
.L_x_826:
        /* <DEDUP_REMOVED lines=11> */
.L_x_819:
[----:B------:R-:W-:Y:S05]  /*0b30*/  BSYNC B0 ;  /* 0x0000000000007941 */ /* 0x000fea0003800000 */
.L_x_818:
        /* <DEDUP_REMOVED lines=14> */
.L_x_829:
        /* <DEDUP_REMOVED lines=19> */
.L_x_828:
        /* <DEDUP_REMOVED lines=14> */
.L_x_830:
[----:B------:R-:W-:-:S13]  /*0e30*/  ISETP.LT.OR P0, PT, R12, R25, P0 ;  /* 0x000000190c00720c */ /* 0x000fda0000701670 */
[----:B------:R-:W-:Y:S02]  /*0e40*/  @P0 LEA R3, R3, R12, 0x2 ;  /* 0x0000000c03030211 */ /* 0x000fe400078e10ff */
[----:B0-----:R-:W-:-:S03]  /*0e50*/  @P0 MOV R4, 0x2 ;  /* 0x0000000200040802 */ /* 0x001fc60000000f00 */
[----:B------:R-:W-:-:S04]  /*0e60*/  @P0 IMAD R3, R3, c[0x0][0x18c], R0 ;  /* 0x0000630003030a24 */ /* 0x000fc800078e0200 */
[----:B------:R-:W-:-:S05]  /*0e70*/  @P0 IMAD.WIDE R4, R3, R4, c[0x0][0x180] ;  /* 0x0000600003040625 */ /* 0x000fca00078e0204 */
[----:B------:R0:W-:Y:S02]  /*0e80*/  @P0 STG.E.64 [R4.64], RZ ;  /* 0x000000ff04000986 */ /* 0x0001e4000c101b06 */
.L_x_827:
[----:B------:R-:W-:Y:S01]  /*0e90*/  BAR.SYNC.DEFER_BLOCKING 0x0 ;  /* 0x0000000000007b1d */ /* 0x000fe20000010000 */
[C---:B------:R-:W-:Y:S02]  /*0ea0*/  ISETP.GT.AND P0, PT, R27.reuse, c[0x0][0x1a8], PT ;  /* 0x00006a001b007a0c */ /* 0x040fe40003f04270 */
[C---:B------:R-:W-:Y:S02]  /*0eb0*/  ISETP.GT.AND P3, PT, R27.reuse, c[0x0][0x1b0], PT ;  /* 0x00006c001b007a0c */ /* 0x040fe40003f64270 */
[C---:B------:R-:W-:Y:S02]  /*0ec0*/  ISETP.GT.AND P2, PT, R27.reuse, c[0x0][0x1ac], PT ;  /* 0x00006b001b007a0c */ /* 0x040fe40003f44270 */
[C---:B------:R-:W-:Y:S02]  /*0ed0*/  ISETP.GT.AND P4, PT, R27.reuse, c[0x0][0x1b4], PT ;  /* 0x00006d001b007a0c */ /* 0x040fe40003f84270 */
[C---:B0-----:R-:W-:Y:S02]  /*0ee0*/  IMNMX R4, R27.reuse, c[0x0][0x1a8], PT ;  /* 0x00006a001b047a17 */ /* 0x041fe40003800200 */
[----:B------:R-:W-:-:S02]  /*0ef0*/  ISETP.GT.AND P5, PT, R27, c[0x0][0x1b8], PT ;  /* 0x00006e001b007a0c */ /* 0x000fc40003fa4270 */
[----:B------:R-:W-:Y:S02]  /*0f00*/  SHF.R.S32.HI R5, RZ, 0x1f, R4 ;  /* 0x0000001fff057819 */ /* 0x000fe40000011404 */
[----:B------:R-:W-:Y:S02]  /*0f10*/  @P0 IMNMX R3, R27, c[0x0][0x1ac], PT ;  /* 0x00006b001b030a17 */ /* 0x000fe40003800200 */
[----:B------:R-:W-:Y:S02]  /*0f20*/  LEA.HI R12, R5, R4, RZ, 0x5 ;  /* 0x00000004050c7211 */ /* 0x000fe400078f28ff */
[----:B------:R-:W-:Y:S02]  /*0f30*/  @P0 IADD3 R3, R3, -c[0x0][0x1a8], RZ ;  /* 0x80006a0003030a10 */ /* 0x000fe40007ffe0ff */
[C---:B------:R-:W-:Y:S02]  /*0f40*/  @P3 IMNMX R7, R27.reuse, c[0x0][0x1b4], PT ;  /* 0x00006d001b073a17 */ /* 0x040fe40003800200 */
[----:B------:R-:W-:-:S02]  /*0f50*/  @P2 IMNMX R5, R27, c[0x0][0x1b0], PT ;  /* 0x00006c001b052a17 */ /* 0x000fc40003800200 */
[----:B------:R-:W-:Y:S02]  /*0f60*/  @P4 IMNMX R8, R27, c[0x0][0x1b8], PT ;  /* 0x00006e001b084a17 */ /* 0x000fe40003800200 */
[----:B------:R-:W-:Y:S02]  /*0f70*/  @P0 SHF.R.S32.HI R4, RZ, 0x1f, R3 ;  /* 0x0000001fff040819 */ /* 0x000fe40000011403 */
[----:B------:R-:W-:Y:S02]  /*0f80*/  @P3 IADD3 R7, R7, -c[0x0][0x1b0], RZ ;  /* 0x80006c0007073a10 */ /* 0x000fe40007ffe0ff */
[----:B------:R-:W-:Y:S02]  /*0f90*/  @P2 IADD3 R6, R5, -c[0x0][0x1ac], RZ ;  /* 0x80006b0005062a10 */ /* 0x000fe40007ffe0ff */
[----:B------:R-:W-:Y:S02]  /*0fa0*/  @P4 IADD3 R8, R8, -c[0x0][0x1b4], RZ ;  /* 0x80006d0008084a10 */ /* 0x000fe40007ffe0ff */
[----:B------:R-:W-:-:S02]  /*0fb0*/  @P0 LEA.HI R5, R4, R3, RZ, 0x5 ;  /* 0x0000000304050211 */ /* 0x000fc400078f28ff */
[----:B------:R-:W-:Y:S02]  /*0fc0*/  @P3 SHF.R.S32.HI R4, RZ, 0x1f, R7 ;  /* 0x0000001fff043819 */ /* 0x000fe40000011407 */
[----:B------:R-:W-:Y:S02]  /*0fd0*/  @P2 SHF.R.S32.HI R3, RZ, 0x1f, R6 ;  /* 0x0000001fff032819 */ /* 0x000fe40000011406 */
[----:B------:R-:W-:Y:S02]  /*0fe0*/  @P5 IMNMX R10, R27, c[0x0][0x1bc], PT ;  /* 0x00006f001b0a5a17 */ /* 0x000fe40003800200 */
[----:B------:R-:W-:Y:S02]  /*0ff0*/  @P4 SHF.R.S32.HI R9, RZ, 0x1f, R8 ;  /* 0x0000001fff094819 */ /* 0x000fe40000011408 */
[----:B------:R-:W-:Y:S01]  /*1000*/  @P3 LEA.HI R7, R4, R7, RZ, 0x5 ;  /* 0x0000000704073211 */ /* 0x000fe200078f28ff */
[----:B------:R-:W-:Y:S01]  /*1010*/  HFMA2.MMA R4, -RZ, RZ, 0, 0 ;  /* 0x00000000ff047435 */ /* 0x000fe200000001ff */
[----:B------:R-:W-:-:S02]  /*1020*/  @P2 LEA.HI R6, R3, R6, RZ, 0x5 ;  /* 0x0000000603062211 */ /* 0x000fc400078f28ff */
[----:B------:R-:W-:Y:S02]  /*1030*/  @P5 IADD3 R10, R10, -c[0x0][0x1b8], RZ ;  /* 0x80006e000a0a5a10 */ /* 0x000fe40007ffe0ff */
[----:B------:R-:W-:Y:S01]  /*1040*/  @P4 LEA.HI R9, R9, R8, RZ, 0x5 ;  /* 0x0000000809094211 */ /* 0x000fe200078f28ff */
[----:B------:R-:W-:Y:S01]  /*1050*/  HFMA2.MMA R8, -RZ, RZ, 0, 0 ;  /* 0x00000000ff087435 */ /* 0x000fe200000001ff */
[----:B------:R-:W-:Y:S02]  /*1060*/  @P0 SHF.R.S32.HI R5, RZ, 0x5, R5 ;  /* 0x00000005ff050819 */ /* 0x000fe40000011405 */
[----:B------:R-:W-:Y:S02]  /*1070*/  @P3 SHF.R.S32.HI R7, RZ, 0x5, R7 ;  /* 0x00000005ff073819 */ /* 0x000fe40000011407 */
[----:B------:R-:W-:Y:S01]  /*1080*/  @P5 SHF.R.S32.HI R11, RZ, 0x1f, R10 ;  /* 0x0000001fff0b5819 */ /* 0x000fe2000001140a */
[----:B------:R-:W-:Y:S01]  /*1090*/  @P0 IMAD R4, R5, 0x6, RZ ;  /* 0x0000000605040824 */ /* 0x000fe200078e02ff */
[----:B------:R-:W-:-:S02]  /*10a0*/  @P2 SHF.R.S32.HI R6, RZ, 0x5, R6 ;  /* 0x00000005ff062819 */ /* 0x000fc40000011406 */
[----:B------:R-:W-:Y:S02]  /*10b0*/  @P3 SHF.L.U32 R8, R7, 0x2, RZ ;  /* 0x0000000207083819 */ /* 0x000fe400000006ff */
[----:B------:R-:W-:Y:S01]  /*10c0*/  MOV R3, RZ ;  /* 0x000000ff00037202 */ /* 0x000fe20000000f00 */
[----:B------:R-:W-:Y:S01]  /*10d0*/  @P2 IMAD R3, R6, 0x5, RZ ;  /* 0x0000000506032824 */ /* 0x000fe200078e02ff */
[----:B------:R-:W-:Y:S01]  /*10e0*/  @P5 LEA.HI R11, R11, R10, RZ, 0x5 ;  /* 0x0000000a0b0b5211 */ /* 0x000fe200078f28ff */
[----:B------:R-:W-:Y:S01]  /*10f0*/  HFMA2.MMA R6, -RZ, RZ, 0, 0 ;  /* 0x00000000ff067435 */ /* 0x000fe200000001ff */
[----:B------:R-:W-:Y:S02]  /*1100*/  SHF.R.S32.HI R7, RZ, 0x5, R12 ;  /* 0x00000005ff077819 */ /* 0x000fe4000001140c */
[----:B------:R-:W-:Y:S02]  /*1110*/  @P4 SHF.R.S32.HI R9, RZ, 0x5, R9 ;  /* 0x00000005ff094819 */ /* 0x000fe40000011409 */
[----:B------:R-:W-:-:S02]  /*1120*/  @P5 SHF.R.S32.HI R11, RZ, 0x5, R11 ;  /* 0x00000005ff0b5819 */ /* 0x000fc4000001140b */
[----:B------:R-:W-:Y:S02]  /*1130*/  LEA R4, R7, R4, 0x3 ;  /* 0x0000000407047211 */ /* 0x000fe400078e18ff */
[----:B------:R-:W-:Y:S01]  /*1140*/  MOV R5, RZ ;  /* 0x000000ff00057202 */ /* 0x000fe20000000f00 */
[----:B------:R-:W-:Y:S01]  /*1150*/  @P4 IMAD R5, R9, 0x3, RZ ;  /* 0x0000000309054824 */ /* 0x000fe200078e02ff */
[----:B------:R-:W-:Y:S02]  /*1160*/  @P5 SHF.L.U32 R6, R11, 0x1, RZ ;  /* 0x000000010b065819 */ /* 0x000fe400000006ff */
[----:B------:R-:W-:Y:S02]  /*1170*/  IADD3 R3, R8, R4, R3 ;  /* 0x0000000408037210 */ /* 0x000fe40007ffe003 */
[----:B------:R-:W-:Y:S02]  /*1180*/  ISETP.GE.AND P0, PT, R27, R26, PT ;  /* 0x0000001a1b00720c */ /* 0x000fe40003f06270 */
[----:B------:R-:W-:-:S02]  /*1190*/  IADD3 R3, R6, R3, R5 ;  /* 0x0000000306037210 */ /* 0x000fc40007ffe005 */
[----:B------:R-:W-:-:S03]  /*11a0*/  SHF.R.S32.HI R4, RZ, 0x1f, R0 ;  /* 0x0000001fff047819 */ /* 0x000fc60000011400 */
[----:B------:R-:W-:-:S05]  /*11b0*/  IMAD R3, R3, c[0x0][0x18c], RZ ;  /* 0x0000630003037a24 */ /* 0x000fca00078e02ff */
[----:B------:R-:W-:-:S04]  /*11c0*/  IADD3 R16, P2, R0, R3, RZ ;  /* 0x0000000300107210 */ /* 0x000fc80007f5e0ff */
[----:B------:R-:W-:Y:S02]  /*11d0*/  LEA R24, P3, R16, c[0x0][0x168], 0x2 ;  /* 0x00005a0010187a11 */ /* 0x000fe400078610ff */
[----:B------:R-:W-:Y:S01]  /*11e0*/  LEA.HI.X.SX32 R19, R3, R4, 0x1, P2 ;  /* 0x0000000403137211 */ /* 0x000fe200010f0eff */
[----:B------:R-:W-:Y:S05]  /*11f0*/  @P0 BRA `(.L_x_831) ;  /* 0x0000034000000947 */ /* 0x000fea0003800000 */
[----:B------:R-:W-:Y:S02]  /*1200*/  SHF.L.U32 R2, R2, 0x6, RZ ;  /* 0x0000000602027819 */ /* 0x000fe400000006ff */
[----:B------:R-:W-:-:S05]  /*1210*/  MOV R21, 0x2 ;  /* 0x0000000200157802 */ /* 0x000fca0000000f00 */
[----:B------:R-:W-:-:S05]  /*1220*/  IMAD.WIDE R2, R2, R21, c[0x0][0x198] ;  /* 0x0000660002027625 */ /* 0x000fca00078e0215 */
[----:B------:R0:W5:Y:S01]  /*1230*/  LDG.E.U16.CONSTANT R8, [R2.64] ;  /* 0x0000000602087981 */ /* 0x000162000c1e9500 */
[----:B------:R-:W-:Y:S02]  /*1240*/  SHF.R.S32.HI R5, RZ, 0x1f, R0 ;  /* 0x0000001fff057819 */ /* 0x000fe40000011400 */
[----:B------:R-:W-:Y:S02]  /*1250*/  SHF.L.U32 R4, R0, 0x2, RZ ;  /* 0x0000000200047819 */ /* 0x000fe400000006ff */
[----:B------:R-:W-:Y:S02]  /*1260*/  LEA.HI R5, R5, R0, RZ, 0x3 ;  /* 0x0000000005057211 */ /* 0x000fe400078f18ff */
[----:B------:R-:W-:Y:S02]  /*1270*/  MOV R11, RZ ;  /* 0x000000ff000b7202 */ /* 0x000fe40000000f00 */
[----:B------:R-:W-:Y:S02]  /*1280*/  MOV R17, R27 ;  /* 0x0000001b00117202 */ /* 0x000fe40000000f00 */
[----:B------:R-:W-:-:S02]  /*1290*/  LOP3.LUT R0, R4, 0x10, RZ, 0xc0, !PT ;  /* 0x0000001004007812 */ /* 0x000fc400078ec0ff */
[----:B0-----:R-:W-:Y:S02]  /*12a0*/  SHF.R.S32.HI R9, RZ, 0x3, R5 ;  /* 0x00000003ff097819 */ /* 0x001fe40000011405 */
.L_x_832:
[----:B-----5:R-:W-:-:S05]  /*12b0*/  IADD3 R4, R8, R11, RZ ;  /* 0x0000000b08047210 */ /* 0x020fca0007ffe0ff */
[----:B------:R-:W-:-:S05]  /*12c0*/  IMAD R2, R4, c[0x0][0x18c], RZ ;  /* 0x0000630004027a24 */ /* 0x000fca00078e02ff */
[----:B------:R-:W-:-:S04]  /*12d0*/  SHF.R.S32.HI R3, RZ, 0x1f, R2 ;  /* 0x0000001fff037819 */ /* 0x000fc80000011402 */
[----:B------:R-:W-:Y:S02]  /*12e0*/  LEA.HI R2, R3, R2, RZ, 0x3 ;  /* 0x0000000203027211 */ /* 0x000fe400078f18ff */
[----:B------:R-:W-:Y:S02]  /*12f0*/  MOV R3, 0x4 ;  /* 0x0000000400037802 */ /* 0x000fe40000000f00 */
        /* <DEDUP_REMOVED lines=10> */
[--C-:B------:R-:W-:Y:S02]  /*13a0*/  SHF.R.U32.HI R13, RZ, 0x4, R10.reuse ;  /* 0x00000004ff0d7819 */ /* 0x100fe4000001160a */
[----:B------:R-:W-:Y:S02]  /*13b0*/  LOP3.LUT R12, R10, 0xf, RZ, 0xc0, !PT ;  /* 0x0000000f0a0c7812 */ /* 0x000fe400078ec0ff */
        /* <DEDUP_REMOVED lines=11> */
[----:B---3--:R-:W-:Y:S01]  /*1470*/  IADD3 R17, R6, R17, RZ ;  /* 0x0000001106117210 */ /* 0x008fe20007ffe0ff */
[----:B------:R-:W-:-:S02]  /*1480*/  IMAD R2, R2, R2, RZ ;  /* 0x0000000202027224 */ /* 0x000fc400078e02ff */
[----:B------:R-:W-:Y:S01]  /*1490*/  IMAD R10, R10, R10, RZ ;  /* 0x0000000a0a0a7224 */ /* 0x000fe200078e02ff */
[----:B------:R-:W4:Y:S01]  /*14a0*/  I2F.F16 R15, R12 ;  /* 0x0000000c000f7306 */ /* 0x000f220000200c00 */
[----:B------:R-:W-:-:S07]  /*14b0*/  ISETP.GE.AND P2, PT, R17, R26, PT ;  /* 0x0000001a1100720c */ /* 0x000fce0003f46270 */
        /* <DEDUP_REMOVED lines=8> */
.L_x_831:
        /* <DEDUP_REMOVED lines=12> */
[----:B------:R-:W-:Y:S01]  /*1600*/  HADD2.F32 R2, -RZ, R15.H0_H0 ;  /* 0x2000000fff027230 */ /* 0x000fe20000004100 */
[----:B------:R-:W-:Y:S01]  /*1610*/  PRMT R10, RZ, 0x7610, R10 ;  /* 0x00007610ff0a7816 */ /* 0x000fe2000000000a */
[----:B------:R-:W-:Y:S01]  /*1620*/  HADD2.F32 R20, -RZ, R14.H0_H0 ;  /* 0x2000000eff147230 */ /* 0x000fe20000004100 */
[----:B------:R-:W-:Y:S01]  /*1630*/  UMOV UR4, URZ ;  /* 0x0000003f00047c82 */ /* 0x000fe20008000000 */
[----:B------:R-:W-:Y:S02]  /*1640*/  HADD2.F32 R21, -RZ, R13.H0_H0 ;  /* 0x2000000dff157230 */ /* 0x000fe40000004100 */
[----:B------:R-:W-:Y:S02]  /*1650*/  HADD2.F32 R22, -RZ, R12.H0_H0 ;  /* 0x2000000cff167230 */ /* 0x000fe40000004100 */
.L_x_838:
[----:B------:R-:W-:Y:S02]  /*1660*/  MOV R28, R24 ;  /* 0x00000018001c7202 */ /* 0x000fe40000000f00 */
[----:B------:R-:W-:Y:S01]  /*1670*/  MOV R29, R11 ;  /* 0x0000000b001d7202 */ /* 0x000fe20000000f00 */
[----:B------:R-:W-:Y:S05]  /*1680*/  @!P1 BRA `(.L_x_834) ;  /* 0x00004d0000009947 */ /* 0x000fea0003800000 */
[----:B------:R-:W2:Y:S01]  /*1690*/  LDG.E.128.CONSTANT R16, [R28.64] ;  /* 0x000000061c107981 */ /* 0x000ea2000c1e9d00 */
[----:B------:R-:W-:Y:S01]  /*16a0*/  HFMA2.MMA R0, -RZ, RZ, 0, 0.0625 ;  /* 0x00002c00ff007435 */ /* 0x000fe200000001ff */
[----:B------:R-:W-:-:S02]  /*16b0*/  ISETP.GE.AND P0, PT, R25, 0x2, PT ;  /* 0x000000021900780c */ /* 0x000fc40003f06270 */
[----:B------:R-:W0:Y:S04]  /*16c0*/  LDS.64 R30, [UR4] ;  /* 0x00000004ff1e7984 */ /* 0x000e280008000a00 */
[----:B------:R-:W1:Y:S01]  /*16d0*/  LDS.64 R34, [UR4+0x8] ;  /* 0x00000804ff227984 */ /* 0x000e620008000a00 */
[--C-:B0-----:R-:W-:Y:S02]  /*16e0*/  HADD2.F32 R49, -RZ, R30.reuse.H0_H0 ;  /* 0x2000001eff317230 */ /* 0x101fe40000004100 */
[----:B------:R-:W-:Y:S01]  /*16f0*/  HADD2.F32 R30, -RZ, R30.H1_H1 ;  /* 0x3000001eff1e7230 */ /* 0x000fe20000004100 */
[C---:B--2---:R-:W-:Y:S02]  /*1700*/  LOP3.LUT R23, R16.reuse, 0xf000f, RZ, 0xc0, !PT ;  /* 0x000f000f10177812 */ /* 0x044fe400078ec0ff */
[----:B------:R-:W-:-:S02]  /*1710*/  LOP3.LUT R32, R16, 0xf000f0, RZ, 0xc0, !PT ;  /* 0x00f000f010207812 */ /* 0x000fc400078ec0ff */
[----:B------:R-:W-:Y:S02]  /*1720*/  SHF.R.U32.HI R37, RZ, 0x8, R16 ;  /* 0x00000008ff257819 */ /* 0x000fe40000011610 */
[----:B------:R-:W-:Y:S02]  /*1730*/  LOP3.LUT R24, R17, 0xf000f, RZ, 0xc0, !PT ;  /* 0x000f000f11187812 */ /* 0x000fe400078ec0ff */
[----:B------:R-:W-:Y:S01]  /*1740*/  LOP3.LUT R16, R23, 0x64006400, RZ, 0xfc, !PT ;  /* 0x6400640017107812 */ /* 0x000fe200078efcff */
[----:B------:R-:W-:Y:S01]  /*1750*/  HADD2.F32 R23, -RZ, R31.H0_H0 ;  /* 0x2000001fff177230 */ /* 0x000fe20000004100 */
[C---:B------:R-:W-:Y:S02]  /*1760*/  LOP3.LUT R33, R18.reuse, 0xf000f, RZ, 0xc0, !PT ;  /* 0x000f000f12217812 */ /* 0x040fe400078ec0ff */
[----:B------:R-:W-:Y:S01]  /*1770*/  LOP3.LUT R48, R18, 0xf000f0, RZ, 0xc0, !PT ;  /* 0x00f000f012307812 */ /* 0x000fe200078ec0ff */
[----:B------:R-:W-:Y:S01]  /*1780*/  HADD2 R16, R16, -1032, -1032 ;  /* 0xe408e40810107430 */ /* 0x000fe20000000000 */
[----:B------:R-:W-:-:S02]  /*1790*/  SHF.R.U32.HI R39, RZ, 0x8, R18 ;  /* 0x00000008ff277819 */ /* 0x000fc40000011612 */
[----:B------:R-:W-:Y:S02]  /*17a0*/  LOP3.LUT R47, R17, 0xf000f0, RZ, 0xc0, !PT ;  /* 0x00f000f0112f7812 */ /* 0x000fe400078ec0ff */
[----:B------:R-:W-:Y:S01]  /*17b0*/  SHF.R.U32.HI R36, RZ, 0x8, R17 ;  /* 0x00000008ff247819 */ /* 0x000fe20000011611 */
[--C-:B------:R-:W-:Y:S01]  /*17c0*/  HADD2.F32 R46, -RZ, R16.reuse.H0_H0 ;  /* 0x20000010ff2e7230 */ /* 0x100fe20000004100 */
[----:B------:R-:W-:Y:S01]  /*17d0*/  LOP3.LUT R18, R19, 0xf000f, RZ, 0xc0, !PT ;  /* 0x000f000f13127812 */ /* 0x000fe200078ec0ff */
[----:B------:R-:W-:Y:S01]  /*17e0*/  HADD2.F32 R45, -RZ, R16.H1_H1 ;  /* 0x30000010ff2d7230 */ /* 0x000fe20000004100 */
[----:B------:R-:W-:Y:S01]  /*17f0*/  LOP3.LUT R17, R24, 0x64006400, RZ, 0xfc, !PT ;  /* 0x6400640018117812 */ /* 0x000fe200078efcff */
[----:B------:R-:W-:Y:S01]  /*1800*/  HADD2.F32 R24, -RZ, R31.H1_H1 ;  /* 0x3000001fff187230 */ /* 0x000fe20000004100 */
[----:B------:R-:W-:Y:S01]  /*1810*/  LOP3.LUT R33, R33, 0x64006400, RZ, 0xfc, !PT ;  /* 0x6400640021217812 */ /* 0x000fe200078efcff */
[----:B------:R-:W-:Y:S01]  /*1820*/  FFMA.FTZ R16, R46, R49, RZ ;  /* 0x000000312e107223 */ /* 0x000fe200000100ff */
[----:B------:R-:W-:Y:S01]  /*1830*/  LOP3.LUT R18, R18, 0x64006400, RZ, 0xfc, !PT ;  /* 0x6400640012127812 */ /* 0x000fe200078efcff */
[----:B------:R-:W-:Y:S01]  /*1840*/  HADD2 R17, R17, -1032, -1032 ;  /* 0xe408e40811117430 */ /* 0x000fe20000000000 */
[----:B------:R-:W-:Y:S01]  /*1850*/  LOP3.LUT R11, R19, 0xf000f0, RZ, 0xc0, !PT ;  /* 0x00f000f0130b7812 */ /* 0x000fe200078ec0ff */
[----:B------:R-:W-:Y:S01]  /*1860*/  HADD2 R33, R33, -1032, -1032 ;  /* 0xe408e40821217430 */ /* 0x000fe20000000000 */
[----:B------:R-:W-:Y:S01]  /*1870*/  SHF.R.U32.HI R38, RZ, 0x8, R19 ;  /* 0x00000008ff267819 */ /* 0x000fe20000011613 */
[----:B------:R-:W-:Y:S01]  /*1880*/  HADD2 R18, R18, -1032, -1032 ;  /* 0xe408e40812127430 */ /* 0x000fe20000000000 */
        /* <DEDUP_REMOVED lines=8> */
[----:B------:R-:W-:Y:S01]  /*1910*/  FFMA.FTZ R48, R45, R30, R16 ;  /* 0x0000001e2d307223 */ /* 0x000fe20000010010 */
[----:B------:R-:W-:-:S02]  /*1920*/  HADD2.F32 R41, -RZ, R33.H1_H1 ;  /* 0x30000021ff297230 */ /* 0x000fc40000004100 */
[----:B------:R-:W-:Y:S01]  /*1930*/  HADD2.F32 R33, -RZ, R18.H1_H1 ;  /* 0x30000012ff217230 */ /* 0x000fe20000004100 */
[C---:B------:R-:W-:Y:S01]  /*1940*/  FFMA.FTZ R18, R49.reuse, R42, RZ ;  /* 0x0000002a31127223 */ /* 0x040fe200000100ff */
[-C--:B------:R-:W-:Y:S01]  /*1950*/  HFMA2 R52, R17, R0.reuse.H0_H0, -72, -72 ;  /* 0xd480d48011347431 */ /* 0x080fe20000040000 */
[C---:B------:R-:W-:Y:S01]  /*1960*/  FFMA.FTZ R17, R49.reuse, R44, RZ ;  /* 0x0000002c31117223 */ /* 0x040fe200000100ff */
[-C--:B------:R-:W-:Y:S01]  /*1970*/  HFMA2 R16, R19, R0.reuse.H0_H0, -72, -72 ;  /* 0xd480d48013107431 */ /* 0x080fe20000040000 */
[----:B------:R-:W-:Y:S01]  /*1980*/  FFMA.FTZ R31, R49, R40, RZ ;  /* 0x00000028311f7223 */ /* 0x000fe200000100ff */
[-C--:B------:R-:W-:Y:S01]  /*1990*/  HFMA2 R47, R47, R0.reuse.H0_H0, -72, -72 ;  /* 0xd480d4802f2f7431 */ /* 0x080fe20000040000 */
[C---:B------:R-:W-:Y:S01]  /*19a0*/  FFMA.FTZ R49, R30.reuse, R43, R17 ;  /* 0x0000002b1e317223 */ /* 0x040fe20000010011 */
[----:B------:R-:W-:Y:S01]  /*19b0*/  HFMA2 R11, R11, R0.H0_H0, -72, -72 ;  /* 0xd480d4800b0b7431 */ /* 0x000fe20000040000 */
[C---:B------:R-:W-:Y:S01]  /*19c0*/  FFMA.FTZ R50, R30.reuse, R41, R18 ;  /* 0x000000291e327223 */ /* 0x040fe20000010012 */
[--C-:B------:R-:W-:Y:S01]  /*19d0*/  HADD2.F32 R18, -RZ, R16.reuse.H0_H0 ;  /* 0x20000010ff127230 */ /* 0x100fe20000004100 */
[----:B------:R-:W-:Y:S01]  /*19e0*/  FFMA.FTZ R51, R30, R33, R31 ;  /* 0x000000211e337223 */ /* 0x000fe2000001001f */
[----:B------:R-:W-:-:S02]  /*19f0*/  HADD2.F32 R17, -RZ, R16.H1_H1 ;  /* 0x30000010ff117230 */ /* 0x000fc40000004100 */
[--C-:B------:R-:W-:Y:S01]  /*1a00*/  HADD2.F32 R32, -RZ, R52.reuse.H0_H0 ;  /* 0x20000034ff207230 */ /* 0x100fe20000004100 */
        /* <DEDUP_REMOVED lines=17> */
[--C-:B-1----:R-:W-:Y:S01]  /*1b20*/  HADD2.F32 R52, -RZ, R34.reuse.H0_H0 ;  /* 0x20000022ff347230 */ /* 0x102fe20000004100 */
        /* <DEDUP_REMOVED lines=15> */
[----:B------:R-:W-:Y:S02]  /*1c20*/  HADD2.F32 R48, -RZ, R59.H0_H0 ;  /* 0x2000003bff307230 */ /* 0x000fe40000004100 */
[----:B------:R-:W-:Y:S01]  /*1c30*/  HADD2.F32 R47, -RZ, R53.H0_H0 ;  /* 0x20000035ff2f7230 */ /* 0x000fe20000004100 */
[C---:B------:R-:W-:Y:S01]  /*1c40*/  FFMA.FTZ R54, R52.reuse, R49, R54 ;  /* 0x0000003134367223 */ /* 0x040fe20000010036 */
[----:B------:R-:W-:Y:S01]  /*1c50*/  HADD2.F32 R62, -RZ, R57.H1_H1 ;  /* 0x30000039ff3e7230 */ /* 0x000fe20000004100 */
[----:B------:R-:W-:Y:S01]  /*1c60*/  LOP3.LUT R57, R39, 0xf000f0, RZ, 0xc0, !PT ;  /* 0x00f000f027397812 */ /* 0x000fe200078ec0ff */
[--C-:B------:R-:W-:Y:S01]  /*1c70*/  HADD2.F32 R23, -RZ, R35.reuse.H0_H0 ;  /* 0x20000023ff177230 */ /* 0x100fe20000004100 */
[----:B------:R-:W-:Y:S01]  /*1c80*/  FFMA.FTZ R55, R52, R48, R55 ;  /* 0x0000003034377223 */ /* 0x000fe20000010037 */
        /* <DEDUP_REMOVED lines=14> */
[-C--:B------:R-:W-:Y:S01]  /*1d70*/  HFMA2 R38, R57, R0.reuse.H0_H0, -72, -72 ;  /* 0xd480d48039267431 */ /* 0x080fe20000040000 */
[----:B------:R-:W-:Y:S01]  /*1d80*/  FFMA.FTZ R34, R34, R53, R56 ;  /* 0x0000003522227223 */ /* 0x000fe20000010038 */
[----:B------:R-:W-:-:S02]  /*1d90*/  HFMA2 R61, R59, R0.H0_H0, -72, -72 ;  /* 0xd480d4803b3d7431 */ /* 0x000fc40000040000 */
[--C-:B------:R-:W-:Y:S02]  /*1da0*/  HADD2.F32 R54, -RZ, R58.reuse.H0_H0 ;  /* 0x2000003aff367230 */ /* 0x100fe40000004100 */
[----:B------:R-:W-:Y:S02]  /*1db0*/  HADD2.F32 R55, -RZ, R58.H1_H1 ;  /* 0x3000003aff377230 */ /* 0x000fe40000004100 */
[----:B------:R-:W-:Y:S01]  /*1dc0*/  HADD2.F32 R56, -RZ, R39.H0_H0 ;  /* 0x20000027ff387230 */ /* 0x000fe20000004100 */
[----:B------:R-:W-:Y:S01]  /*1dd0*/  FFMA.FTZ R35, R54, R23, R35 ;  /* 0x0000001736237223 */ /* 0x000fe20000010023 */
[--C-:B------:R-:W-:Y:S02]  /*1de0*/  HADD2.F32 R58, -RZ, R38.reuse.H0_H0 ;  /* 0x20000026ff3a7230 */ /* 0x100fe40000004100 */
        /* <DEDUP_REMOVED lines=34> */
[-C--:B------:R-:W-:Y:S01]  /*2010*/  FFMA.FTZ R63, R45, R36.reuse, R10 ;  /* 0x000000242d3f7223 */ /* 0x080fe2000001000a */
[----:B------:R-:W-:Y:S01]  /*2020*/  HADD2.F32 R10, -RZ, R37.H1_H1 ;  /* 0x30000025ff0a7230 */ /* 0x000fe20000004100 */
[-C--:B------:R-:W-:Y:S01]  /*2030*/  FFMA.FTZ R64, R43, R36.reuse, R64 ;  /* 0x000000242b407223 */ /* 0x080fe20000010040 */
[----:B-1----:R-:W-:Y:S01]  /*2040*/  HADD2.F32 R37, -RZ, R39.H0_H0 ;  /* 0x20000027ff257230 */ /* 0x002fe20000004100 */
        /* <DEDUP_REMOVED lines=152> */
.L_x_835:
[----:B------:R-:W-:Y:S01]  /*29d0*/  MOV R9, 0x4 ;  /* 0x0000000400097802 */ /* 0x000fe20000000f00 */
[----:B------:R-:W0:Y:S04]  /*29e0*/  LDS.64 R10, [UR4+0x10] ;  /* 0x00001004ff0a7984 */ /* 0x000e280008000a00 */
[----:B------:R-:W-:-:S05]  /*29f0*/  IMAD.WIDE R62, R9, c[0x0][0x18c], R28 ;  /* 0x00006300093e7a25 */ /* 0x000fca00078e021c */
[----:B------:R-:W2:Y:S01]  /*2a00*/  LDG.E.128.CONSTANT R16, [R62.64] ;  /* 0x000000063e107981 */ /* 0x000ea2000c1e9d00 */
[----:B0-----:R-:W-:Y:S02]  /*2a10*/  HADD2.F32 R48, -RZ, R10.H0_H0 ;  /* 0x2000000aff307230 */ /* 0x001fe40000004100 */
[--C-:B------:R-:W-:Y:S02]  /*2a20*/  HADD2.F32 R36, -RZ, R11.reuse.H0_H0 ;  /* 0x2000000bff247230 */ /* 0x100fe40000004100 */
[----:B------:R-:W-:Y:S01]  /*2a30*/  HADD2.F32 R37, -RZ, R11.H1_H1 ;  /* 0x3000000bff257230 */ /* 0x000fe20000004100 */
[----:B--2---:R-:W-:Y:S02]  /*2a40*/  LOP3.LUT R32, R17, 0xf000f, RZ, 0xc0, !PT ;  /* 0x000f000f11207812 */ /* 0x004fe400078ec0ff */
[C---:B------:R-:W-:Y:S02]  /*2a50*/  LOP3.LUT R33, R18.reuse, 0xf000f, RZ, 0xc0, !PT ;  /* 0x000f000f12217812 */ /* 0x040fe400078ec0ff */
[----:B------:R-:W-:-:S02]  /*2a60*/  LOP3.LUT R47, R18, 0xf000f0, RZ, 0xc0, !PT ;  /* 0x00f000f0122f7812 */ /* 0x000fc400078ec0ff */
[----:B------:R-:W-:Y:S02]  /*2a70*/  SHF.R.U32.HI R55, RZ, 0x8, R18 ;  /* 0x00000008ff377819 */ /* 0x000fe40000011612 */
        /* <DEDUP_REMOVED lines=9> */
[----:B------:R-:W-:Y:S01]  /*2b10*/  SHF.R.U32.HI R53, RZ, 0x8, R17 ;  /* 0x00000008ff357819 */ /* 0x000fe20000011611 */
[----:B------:R-:W-:Y:S01]  /*2b20*/  HADD2.F32 R17, -RZ, R10.H1_H1 ;  /* 0x3000000aff117230 */ /* 0x000fe20000004100 */
[----:B------:R-:W-:Y:S01]  /*2b30*/  LOP3.LUT R31, R16, 0xf000f0, RZ, 0xc0, !PT ;  /* 0x00f000f0101f7812 */ /* 0x000fe200078ec0ff */
[----:B------:R-:W-:Y:S01]  /*2b40*/  HADD2 R10, R32, -1032, -1032 ;  /* 0xe408e408200a7430 */ /* 0x000fe20000000000 */
[----:B------:R-:W-:Y:S01]  /*2b50*/  SHF.R.U32.HI R52, RZ, 0x8, R16 ;  /* 0x00000008ff347819 */ /* 0x000fe20000011610 */
[----:B------:R-:W0:Y:S01]  /*2b60*/  LDS.64 R32, [UR4+0x18] ;  /* 0x00001804ff207984 */ /* 0x000e220008000a00 */
[----:B------:R-:W-:Y:S01]  /*2b70*/  HADD2 R18, R18, -1032, -1032 ;  /* 0xe408e40812127430 */ /* 0x000fe20000000000 */
[----:B------:R-:W-:Y:S01]  /*2b80*/  LOP3.LUT R31, R31, 0x64006400, RZ, 0xfc, !PT ;  /* 0x640064001f1f7812 */ /* 0x000fe200078efcff */
[----:B------:R-:W-:Y:S01]  /*2b90*/  HADD2.F32 R45, -RZ, R30.H0_H0 ;  /* 0x2000001eff2d7230 */ /* 0x000fe20000004100 */
[----:B------:R-:W-:Y:S01]  /*2ba0*/  LOP3.LUT R16, R19, 0xf000f0, RZ, 0xc0, !PT ;  /* 0x00f000f013107812 */ /* 0x000fe200078ec0ff */
[----:B------:R-:W-:Y:S01]  /*2bb0*/  HADD2.F32 R43, -RZ, R10.H0_H0 ;  /* 0x2000000aff2b7230 */ /* 0x000fe20000004100 */
[----:B------:R-:W-:Y:S01]  /*2bc0*/  SHF.R.U32.HI R56, RZ, 0x8, R19 ;  /* 0x00000008ff387819 */ /* 0x000fe20000011613 */
[----:B------:R-:W-:Y:S01]  /*2bd0*/  HADD2.F32 R41, -RZ, R11.H0_H0 ;  /* 0x2000000bff297230 */ /* 0x000fe20000004100 */
[----:B------:R-:W-:Y:S01]  /*2be0*/  LOP3.LUT R47, R47, 0x64006400, RZ, 0xfc, !PT ;  /* 0x640064002f2f7812 */ /* 0x000fe200078efcff */
[----:B------:R-:W-:-:S02]  /*2bf0*/  HADD2.F32 R39, -RZ, R18.H0_H0 ;  /* 0x20000012ff277230 */ /* 0x000fc40000004100 */
[----:B------:R-:W-:Y:S01]  /*2c00*/  HADD2.F32 R44, -RZ, R30.H1_H1 ;  /* 0x3000001eff2c7230 */ /* 0x000fe20000004100 */
[C---:B------:R-:W-:Y:S01]  /*2c10*/  FFMA.FTZ R19, R48.reuse, R41, RZ ;  /* 0x0000002930137223 */ /* 0x040fe200000100ff */
[----:B------:R-:W-:Y:S01]  /*2c20*/  HADD2.F32 R42, -RZ, R10.H1_H1 ;  /* 0x3000000aff2a7230 */ /* 0x000fe20000004100 */
[----:B------:R-:W-:Y:S01]  /*2c30*/  FFMA.FTZ R10, R45, R48, RZ ;  /* 0x000000302d0a7223 */ /* 0x000fe200000100ff */
[----:B------:R-:W-:Y:S01]  /*2c40*/  HADD2.F32 R40, -RZ, R11.H1_H1 ;  /* 0x3000000bff287230 */ /* 0x000fe20000004100 */
[C---:B------:R-:W-:Y:S01]  /*2c50*/  FFMA.FTZ R30, R48.reuse, R39, RZ ;  /* 0x00000027301e7223 */ /* 0x040fe200000100ff */
[----:B------:R-:W-:Y:S01]  /*2c60*/  HADD2.F32 R38, -RZ, R18.H1_H1 ;  /* 0x30000012ff267230 */ /* 0x000fe20000004100 */
[----:B------:R-:W-:Y:S01]  /*2c70*/  FFMA.FTZ R18, R48, R43, RZ ;  /* 0x0000002b30127223 */ /* 0x000fe200000100ff */
[-C--:B------:R-:W-:Y:S01]  /*2c80*/  HFMA2 R51, R31, R0.reuse.H0_H0, -72, -72 ;  /* 0xd480d4801f337431 */ /* 0x080fe20000040000 */
[----:B------:R-:W-:Y:S01]  /*2c90*/  LOP3.LUT R11, R46, 0x64006400, RZ, 0xfc, !PT ;  /* 0x640064002e0b7812 */ /* 0x000fe200078efcff */
[----:B------:R-:W-:Y:S01]  /*2ca0*/  FFMA.FTZ R46, R44, R17, R10 ;  /* 0x000000112c2e7223 */ /* 0x000fe2000001000a */
[-C--:B------:R-:W-:Y:S01]  /*2cb0*/  HFMA2 R47, R47, R0.reuse.H0_H0, -72, -72 ;  /* 0xd480d4802f2f7431 */ /* 0x080fe20000040000 */
[C---:B------:R-:W-:Y:S01]  /*2cc0*/  FFMA.FTZ R48, R17.reuse, R42, R18 ;  /* 0x0000002a11307223 */ /* 0x040fe20000010012 */
[--C-:B------:R-:W-:Y:S01]  /*2cd0*/  HADD2.F32 R31, -RZ, R51.reuse.H0_H0 ;  /* 0x20000033ff1f7230 */ /* 0x100fe20000004100 */
[C---:B------:R-:W-:Y:S01]  /*2ce0*/  FFMA.FTZ R49, R17.reuse, R40, R19 ;  /* 0x0000002811317223 */ /* 0x040fe20000010013 */
[----:B------:R-:W-:Y:S01]  /*2cf0*/  HFMA2 R11, R11, R0.H0_H0, -72, -72 ;  /* 0xd480d4800b0b7431 */ /* 0x000fe20000040000 */
[----:B------:R-:W-:Y:S01]  /*2d00*/  FFMA.FTZ R50, R17, R38, R30 ;  /* 0x0000002611327223 */ /* 0x000fe2000001001e */
[----:B------:R-:W-:Y:S01]  /*2d10*/  LOP3.LUT R17, R16, 0x64006400, RZ, 0xfc, !PT ;  /* 0x6400640010117812 */ /* 0x000fe200078efcff */
[----:B------:R-:W-:Y:S01]  /*2d20*/  HADD2.F32 R30, -RZ, R51.H1_H1 ;  /* 0x30000033ff1e7230 */ /* 0x000fe20000004100 */
[----:B------:R-:W-:Y:S01]  /*2d30*/  FFMA.FTZ R46, R31, R36, R46 ;  /* 0x000000241f2e7223 */ /* 0x000fe2000001002e */
[----:B------:R-:W-:-:S02]  /*2d40*/  HADD2.F32 R19, -RZ, R11.H0_H0 ;  /* 0x2000000bff137230 */ /* 0x000fc40000004100 */
[-C--:B------:R-:W-:Y:S01]  /*2d50*/  HFMA2 R10, R17, R0.reuse.H0_H0, -72, -72 ;  /* 0xd480d480110a7431 */ /* 0x080fe20000040000 */
[----:B------:R-:W-:Y:S01]  /*2d60*/  FFMA.FTZ R64, R30, R37, R46 ;  /* 0x000000251e407223 */ /* 0x000fe2000001002e */
[----:B------:R-:W-:Y:S01]  /*2d70*/  HADD2.F32 R18, -RZ, R11.H1_H1 ;  /* 0x3000000bff127230 */ /* 0x000fe20000004100 */
[----:B------:R-:W-:Y:S01]  /*2d80*/  LOP3.LUT R46, R55, 0xf000f, RZ, 0xc0, !PT ;  /* 0x000f000f372e7812 */ /* 0x000fe200078ec0ff */
[--C-:B------:R-:W-:Y:S01]  /*2d90*/  HADD2.F32 R17, -RZ, R47.reuse.H0_H0 ;  /* 0x2000002fff117230 */ /* 0x100fe20000004100 */
[----:B------:R-:W-:Y:S01]  /*2da0*/  FFMA.FTZ R48, R36, R19, R48 ;  /* 0x0000001324307223 */ /* 0x000fe20000010030 */
[--C-:B------:R-:W-:Y:S01]  /*2db0*/  HADD2.F32 R11, -RZ, R10.reuse.H0_H0 ;  /* 0x2000000aff0b7230 */ /* 0x100fe20000004100 */
[----:B------:R-:W-:Y:S01]  /*2dc0*/  LOP3.LUT R46, R46, 0x64006400, RZ, 0xfc, !PT ;  /* 0x640064002e2e7812 */ /* 0x000fe200078efcff */
[----:B------:R-:W-:Y:S01]  /*2dd0*/  HADD2.F32 R16, -RZ, R47.H1_H1 ;  /* 0x3000002fff107230 */ /* 0x000fe20000004100 */
[C---:B------:R-:W-:Y:S01]  /*2de0*/  FFMA.FTZ R49, R36.reuse, R17, R49 ;  /* 0x0000001124317223 */ /* 0x040fe20000010031 */
        /* <DEDUP_REMOVED lines=20> */
[----:B------:R-:W-:Y:S01]  /*2f30*/  FFMA.FTZ R59, R51, R47, R50 ;  /* 0x0000002f333b7223 */ /* 0x000fe20000010032 */
        /* <DEDUP_REMOVED lines=8> */
[----:B------:R-:W-:Y:S01]  /*2fc0*/  FFMA.FTZ R37, R49, R51, R64 ;  /* 0x0000003331257223 */ /* 0x000fe20000010040 */
[----:B------:R-:W-:Y:S01]  /*2fd0*/  LOP3.LUT R61, R61, 0x64006400, RZ, 0xfc, !PT ;  /* 0x640064003d3d7812 */ /* 0x000fe200078efcff */
[C---:B------:R-:W-:Y:S01]  /*2fe0*/  FFMA.FTZ R60, R51.reuse, R46, R60 ;  /* 0x0000002e333c7223 */ /* 0x040fe2000001003c */
[----:B------:R-:W-:Y:S01]  /*2ff0*/  HFMA2 R64, R55, R0.H0_H0, -72, -72 ;  /* 0xd480d48037407431 */ /* 0x000fe20000040000 */
[----:B------:R-:W-:Y:S01]  /*3000*/  FFMA.FTZ R58, R51, R48, R58 ;  /* 0x00000030333a7223 */ /* 0x000fe2000001003a */
[----:B------:R-:W-:-:S02]  /*3010*/  HADD2.F32 R51, -RZ, R65.H1_H1 ;  /* 0x30000041ff337230 */ /* 0x000fc40000004100 */
[-C--:B------:R-:W-:Y:S02]  /*3020*/  HFMA2 R66, R53, R0.reuse.H0_H0, -72, -72 ;  /* 0xd480d48035427431 */ /* 0x080fe40000040000 */
[-C--:B------:R-:W-:Y:S02]  /*3030*/  HFMA2 R65, R61, R0.reuse.H0_H0, -72, -72 ;  /* 0xd480d4803d417431 */ /* 0x080fe40000040000 */
[----:B------:R-:W-:Y:S02]  /*3040*/  HADD2.F32 R32, -RZ, R32.H1_H1 ;  /* 0x30000020ff207230 */ /* 0x000fe40000004100 */
[----:B------:R-:W-:Y:S02]  /*3050*/  HADD2.F32 R52, -RZ, R57.H1_H1 ;  /* 0x30000039ff347230 */ /* 0x000fe40000004100 */
[----:B------:R-:W-:Y:S01]  /*3060*/  HFMA2 R61, R67, R0.H0_H0, -72, -72 ;  /* 0xd480d480433d7431 */ /* 0x000fe20000040000 */
[----:B------:R-:W-:Y:S01]  /*3070*/  FFMA.FTZ R37, R50, R32, R37 ;  /* 0x0000002032257223 */ /* 0x000fe20000010025 */
[----:B------:R-:W-:Y:S01]  /*3080*/  HADD2.F32 R53, -RZ, R54.H1_H1 ;  /* 0x30000036ff357230 */ /* 0x000fe20000004100 */
[C---:B------:R-:W-:Y:S01]  /*3090*/  FFMA.FTZ R58, R32.reuse, R51, R58 ;  /* 0x00000033203a7223 */ /* 0x040fe2000001003a */
[----:B------:R-:W-:Y:S01]  /*30a0*/  HADD2.F32 R36, -RZ, R33.H0_H0 ;  /* 0x20000021ff247230 */ /* 0x000fe20000004100 */
        /* <DEDUP_REMOVED lines=12> */
[----:B------:R-:W-:Y:S02]  /*3170*/  HADD2.F32 R59, -RZ, R65.H1_H1 ;  /* 0x30000041ff3b7230 */ /* 0x000fe40000004100 */
        /* <DEDUP_REMOVED lines=42> */
[----:B------:R-:W-:Y:S02]  /*3420*/  FFMA.FTZ R68, R10, R33, R64 ;  /* 0x000000210a447223 */ /* 0x000fe40000010040 */
[-C--:B------:R-:W-:Y:S01]  /*3430*/  FFMA.FTZ R33, R47, R32.reuse, R66 ;  /* 0x000000202f217223 */ /* 0x080fe20000010042 */
[----:B------:R-:W-:Y:S01]  /*3440*/  HADD2.F32 R66, -RZ, R36.H1_H1 ;  /* 0x30000024ff427230 */ /* 0x000fe20000004100 */
[-C--:B------:R-:W-:Y:S01]  /*3450*/  FFMA.FTZ R65, R49, R32.reuse, R67 ;  /* 0x0000002031417223 */ /* 0x080fe20000010043 */
[--C-:B------:R-:W-:Y:S01]  /*3460*/  HADD2.F32 R36, -RZ, R37.reuse.H0_H0 ;  /* 0x20000025ff247230 */ /* 0x100fe20000004100 */
        /* <DEDUP_REMOVED lines=138> */
.L_x_836:
[----:B------:R-:W-:Y:S01]  /*3d10*/  IMAD.WIDE R62, R9, c[0x0][0x18c], R62 ;  /* 0x00006300093e7a25 */ /* 0x000fe200078e023e */
[----:B------:R-:W0:Y:S04]  /*3d20*/  LDS.64 R10, [UR4+0x20] ;  /* 0x00002004ff0a7984 */ /* 0x000e280008000a00 */
[----:B------:R-:W2:Y:S01]  /*3d30*/  LDG.E.128.CONSTANT R16, [R62.64] ;  /* 0x000000063e107981 */ /* 0x000ea2000c1e9d00 */
[----:B0-----:R-:W-:Y:S02]  /*3d40*/  HADD2.F32 R48, -RZ, R10.H0_H0 ;  /* 0x2000000aff307230 */ /* 0x001fe40000004100 */
[--C-:B------:R-:W-:Y:S02]  /*3d50*/  HADD2.F32 R36, -RZ, R11.reuse.H0_H0 ;  /* 0x2000000bff247230 */ /* 0x100fe40000004100 */
[----:B------:R-:W-:Y:S01]  /*3d60*/  HADD2.F32 R37, -RZ, R11.H1_H1 ;  /* 0x3000000bff257230 */ /* 0x000fe20000004100 */
[----:B--2---:R-:W-:-:S02]  /*3d70*/  LOP3.LUT R38, R18, 0xf000f, RZ, 0xc0, !PT ;  /* 0x000f000f12267812 */ /* 0x004fc400078ec0ff */
[----:B------:R-:W-:Y:S02]  /*3d80*/  LOP3.LUT R46, R18, 0xf000f0, RZ, 0xc0, !PT ;  /* 0x00f000f0122e7812 */ /* 0x000fe400078ec0ff */
[----:B------:R-:W-:Y:S02]  /*3d90*/  SHF.R.U32.HI R55, RZ, 0x8, R18 ;  /* 0x00000008ff377819 */ /* 0x000fe40000011612 */
        /* <DEDUP_REMOVED lines=15> */
[----:B------:R-:W0:Y:S01]  /*3e90*/  LDS.64 R10, [UR4+0x28] ;  /* 0x00002804ff0a7984 */ /* 0x000e220008000a00 */
        /* <DEDUP_REMOVED lines=9> */
[----:B------:R-:W-:Y:S01]  /*3f30*/  SHF.R.U32.HI R56, RZ, 0x8, R19 ;  /* 0x00000008ff387819 */ /* 0x000fe20000011613 */
[----:B------:R-:W-:Y:S01]  /*3f40*/  HADD2.F32 R44, -RZ, R30.H1_H1 ;  /* 0x3000001eff2c7230 */ /* 0x000fe20000004100 */
[C---:B------:R-:W-:Y:S01]  /*3f50*/  FFMA.FTZ R30, R48.reuse, R43, RZ ;  /* 0x0000002b301e7223 */ /* 0x040fe200000100ff */
[----:B------:R-:W-:Y:S01]  /*3f60*/  HADD2.F32 R42, -RZ, R32.H1_H1 ;  /* 0x30000020ff2a7230 */ /* 0x000fe20000004100 */
[C---:B------:R-:W-:Y:S01]  /*3f70*/  FFMA.FTZ R32, R48.reuse, R39, RZ ;  /* 0x0000002730207223 */ /* 0x040fe200000100ff */
[----:B------:R-:W-:Y:S01]  /*3f80*/  HADD2.F32 R38, -RZ, R18.H1_H1 ;  /* 0x30000012ff267230 */ /* 0x000fe20000004100 */
[----:B------:R-:W-:Y:S01]  /*3f90*/  FFMA.FTZ R18, R45, R48, RZ ;  /* 0x000000302d127223 */ /* 0x000fe200000100ff */
[----:B------:R-:W-:Y:S01]  /*3fa0*/  HFMA2 R50, R31, R0.H0_H0, -72, -72 ;  /* 0xd480d4801f327431 */ /* 0x000fe20000040000 */
[----:B------:R-:W-:Y:S01]  /*3fb0*/  FFMA.FTZ R31, R48, R41, RZ ;  /* 0x00000029301f7223 */ /* 0x000fe200000100ff */
[----:B------:R-:W-:Y:S01]  /*3fc0*/  LOP3.LUT R19, R46, 0x64006400, RZ, 0xfc, !PT ;  /* 0x640064002e137812 */ /* 0x000fe200078efcff */
[----:B------:R-:W-:-:S02]  /*3fd0*/  FFMA.FTZ R46, R44, R17, R18 ;  /* 0x000000112c2e7223 */ /* 0x000fc40000010012 */
[C---:B------:R-:W-:Y:S02]  /*3fe0*/  FFMA.FTZ R47, R17.reuse, R42, R30 ;  /* 0x0000002a112f7223 */ /* 0x040fe4000001001e */
[C---:B------:R-:W-:Y:S01]  /*3ff0*/  FFMA.FTZ R48, R17.reuse, R40, R31 ;  /* 0x0000002811307223 */ /* 0x040fe2000001001f */
[-C--:B------:R-:W-:Y:S01]  /*4000*/  HFMA2 R18, R19, R0.reuse.H0_H0, -72, -72 ;  /* 0xd480d48013127431 */ /* 0x080fe20000040000 */
[----:B------:R-:W-:Y:S01]  /*4010*/  FFMA.FTZ R49, R17, R38, R32 ;  /* 0x0000002611317223 */ /* 0x000fe20000010020 */
[----:B------:R-:W-:Y:S01]  /*4020*/  LOP3.LUT R17, R16, 0x64006400, RZ, 0xfc, !PT ;  /* 0x6400640010117812 */ /* 0x000fe200078efcff */
[----:B------:R-:W-:Y:S02]  /*4030*/  HFMA2 R16, R33, R0.H0_H0, -72, -72 ;  /* 0xd480d48021107431 */ /* 0x000fe40000040000 */
[--C-:B------:R-:W-:Y:S02]  /*4040*/  HADD2.F32 R33, -RZ, R50.reuse.H0_H0 ;  /* 0x20000032ff217230 */ /* 0x100fe40000004100 */
[----:B------:R-:W-:-:S02]  /*4050*/  HADD2.F32 R32, -RZ, R50.H1_H1 ;  /* 0x30000032ff207230 */ /* 0x000fc40000004100 */
[-C--:B------:R-:W-:Y:S01]  /*4060*/  HFMA2 R50, R17, R0.reuse.H0_H0, -72, -72 ;  /* 0xd480d48011327431 */ /* 0x080fe20000040000 */
[----:B------:R-:W-:Y:S01]  /*4070*/  FFMA.FTZ R46, R33, R36, R46 ;  /* 0x00000024212e7223 */ /* 0x000fe2000001002e */
[--C-:B------:R-:W-:Y:S02]  /*4080*/  HADD2.F32 R31, -RZ, R16.reuse.H0_H0 ;  /* 0x20000010ff1f7230 */ /* 0x100fe40000004100 */
[----:B------:R-:W-:Y:S01]  /*4090*/  HADD2.F32 R30, -RZ, R16.H1_H1 ;  /* 0x30000010ff1e7230 */ /* 0x000fe20000004100 */
[----:B------:R-:W-:Y:S01]  /*40a0*/  FFMA.FTZ R64, R32, R37, R46 ;  /* 0x0000002520407223 */ /* 0x000fe2000001002e */
[----:B------:R-:W-:Y:S01]  /*40b0*/  HADD2.F32 R19, -RZ, R18.H0_H0 ;  /* 0x20000012ff137230 */ /* 0x000fe20000004100 */
[C---:B------:R-:W-:Y:S01]  /*40c0*/  FFMA.FTZ R47, R36.reuse, R31, R47 ;  /* 0x0000001f242f7223 */ /* 0x040fe2000001002f */
[----:B------:R-:W-:Y:S01]  /*40d0*/  HADD2.F32 R17, -RZ, R50.H0_H0 ;  /* 0x20000032ff117230 */ /* 0x000fe20000004100 */
[----:B------:R-:W-:Y:S01]  /*40e0*/  LOP3.LUT R46, R55, 0xf000f, RZ, 0xc0, !PT ;  /* 0x000f000f372e7812 */ /* 0x000fe200078ec0ff */
        /* <DEDUP_REMOVED lines=13> */
[----:B0-----:R-:W-:Y:S01]  /*41c0*/  HADD2.F32 R51, -RZ, R10.H0_H0 ;  /* 0x2000000aff337230 */ /* 0x001fe20000004100 */
        /* <DEDUP_REMOVED lines=8> */
[----:B------:R-:W-:Y:S01]  /*4250*/  FFMA.FTZ R59, R51, R47, R50 ;  /* 0x0000002f333b7223 */ /* 0x000fe20000010032 */
        /* <DEDUP_REMOVED lines=222> */
.L_x_837:
[----:B------:R-:W-:Y:S01]  /*5040*/  IMAD.WIDE R16, R9, c[0x0][0x18c], R62 ;  /* 0x0000630009107a25 */ /* 0x000fe200078e023e */
[----:B------:R-:W0:Y:S05]  /*5050*/  LDS.64 R30, [UR4+0x30] ;  /* 0x00003004ff1e7984 */ /* 0x000e2a0008000a00 */
[----:B------:R-:W2:Y:S01]  /*5060*/  LDG.E.128.CONSTANT R16, [R16.64] ;  /* 0x0000000610107981 */ /* 0x000ea2000c1e9d00 */
[----:B------:R-:W-:Y:S02]  /*5070*/  PRMT R10, R10, 0x5410, R24 ;  /* 0x000054100a0a7816 */ /* 0x000fe40000000018 */
[----:B------:R-:W-:Y:S01]  /*5080*/  PRMT R11, R11, 0x5410, R23 ;  /* 0x000054100b0b7816 */ /* 0x000fe20000000017 */
[----:B0-----:R-:W-:-:S02]  /*5090*/  HADD2.F32 R48, -RZ, R30.H0_H0 ;  /* 0x2000001eff307230 */ /* 0x001fc40000004100 */
[----:B------:R-:W-:Y:S02]  /*50a0*/  HADD2.F32 R47, -RZ, R30.H1_H1 ;  /* 0x3000001eff2f7230 */ /* 0x000fe40000004100 */
[----:B------:R-:W-:Y:S01]  /*50b0*/  HADD2.F32 R46, -RZ, R31.H0_H0 ;  /* 0x2000001fff2e7230 */ /* 0x000fe20000004100 */
        /* <DEDUP_REMOVED lines=12> */
[----:B------:R-:W-:Y:S01]  /*5180*/  SHF.R.U32.HI R51, RZ, 0x8, R17 ;  /* 0x00000008ff337819 */ /* 0x000fe20000011611 */
[----:B------:R-:W-:Y:S01]  /*5190*/  HADD2 R17, R9, -1032, -1032 ;  /* 0xe408e40809117430 */ /* 0x000fe20000000000 */
[----:B------:R-:W-:Y:S01]  /*51a0*/  LOP3.LUT R36, R36, 0x64006400, RZ, 0xfc, !PT ;  /* 0x6400640024247812 */ /* 0x000fe200078efcff */
[----:B------:R-:W-:Y:S01]  /*51b0*/  HADD2.F32 R9, -RZ, R31.H1_H1 ;  /* 0x3000001fff097230 */ /* 0x000fe20000004100 */
[----:B------:R-:W-:Y:S01]  /*51c0*/  LOP3.LUT R30, R16, 0x64006400, RZ, 0xfc, !PT ;  /* 0x64006400101e7812 */ /* 0x000fe200078efcff */
[----:B------:R-:W-:Y:S01]  /*51d0*/  FFMA.FTZ R31, R48, R43, RZ ;  /* 0x0000002b301f7223 */ /* 0x000fe200000100ff */
[--C-:B------:R-:W-:Y:S01]  /*51e0*/  HADD2.F32 R45, -RZ, R17.reuse.H0_H0 ;  /* 0x20000011ff2d7230 */ /* 0x100fe20000004100 */
[----:B------:R-:W-:Y:S01]  /*51f0*/  LOP3.LUT R37, R18, 0xf000f0, RZ, 0xc0, !PT ;  /* 0x00f000f012257812 */ /* 0x000fe200078ec0ff */
[----:B------:R-:W-:Y:S01]  /*5200*/  HADD2.F32 R44, -RZ, R17.H1_H1 ;  /* 0x30000011ff2c7230 */ /* 0x000fe20000004100 */
[----:B------:R-:W-:Y:S01]  /*5210*/  LOP3.LUT R32, R19, 0xf000f0, RZ, 0xc0, !PT ;  /* 0x00f000f013207812 */ /* 0x000fe200078ec0ff */
[----:B------:R-:W0:Y:S01]  /*5220*/  LDS.64 R16, [UR4+0x38] ;  /* 0x00003804ff107984 */ /* 0x000e220008000a00 */
[----:B------:R-:W-:Y:S01]  /*5230*/  HADD2 R36, R36, -1032, -1032 ;  /* 0xe408e40824247430 */ /* 0x000fe20000000000 */
[----:B------:R-:W-:Y:S01]  /*5240*/  LOP3.LUT R33, R33, 0x64006400, RZ, 0xfc, !PT ;  /* 0x6400640021217812 */ /* 0x000fe200078efcff */
[----:B------:R-:W-:Y:S01]  /*5250*/  HADD2 R30, R30, -1032, -1032 ;  /* 0xe408e4081e1e7430 */ /* 0x000fe20000000000 */
[----:B------:R-:W-:Y:S01]  /*5260*/  LOP3.LUT R37, R37, 0x64006400, RZ, 0xfc, !PT ;  /* 0x6400640025257812 */ /* 0x000fe200078efcff */
[----:B------:R-:W-:Y:S01]  /*5270*/  FFMA.FTZ R49, R47, R42, R31 ;  /* 0x0000002a2f317223 */ /* 0x000fe2000001001f */
[----:B------:R-:W-:Y:S01]  /*5280*/  HADD2.F32 R41, -RZ, R36.H0_H0 ;  /* 0x20000024ff297230 */ /* 0x000fe20000004100 */
[----:B------:R-:W-:Y:S01]  /*5290*/  LOP3.LUT R35, R35, 0x64006400, RZ, 0xfc, !PT ;  /* 0x6400640023237812 */ /* 0x000fe200078efcff */
[--C-:B------:R-:W-:Y:S01]  /*52a0*/  HADD2.F32 R39, -RZ, R30.reuse.H0_H0 ;  /* 0x2000001eff277230 */ /* 0x100fe20000004100 */
[----:B------:R-:W-:Y:S01]  /*52b0*/  LOP3.LUT R31, R32, 0x64006400, RZ, 0xfc, !PT ;  /* 0x64006400201f7812 */ /* 0x000fe200078efcff */
[----:B------:R-:W-:Y:S01]  /*52c0*/  HADD2.F32 R38, -RZ, R30.H1_H1 ;  /* 0x3000001eff267230 */ /* 0x000fe20000004100 */
[----:B------:R-:W-:Y:S01]  /*52d0*/  FFMA.FTZ R30, R45, R48, RZ ;  /* 0x000000302d1e7223 */ /* 0x000fe200000100ff */
        /* <DEDUP_REMOVED lines=10> */
[----:B------:R-:W-:Y:S01]  /*5380*/  HADD2.F32 R33, -RZ, R32.H0_H0 ;  /* 0x20000020ff217230 */ /* 0x000fe20000004100 */
[----:B------:R-:W-:Y:S01]  /*5390*/  SHF.R.U32.HI R19, RZ, 0x8, R19 ;  /* 0x00000008ff137819 */ /* 0x000fe20000011613 */
[----:B------:R-:W-:Y:S01]  /*53a0*/  HADD2.F32 R37, -RZ, R36.H0_H0 ;  /* 0x20000024ff257230 */ /* 0x000fe20000004100 */
[----:B------:R-:W-:Y:S01]  /*53b0*/  SHF.R.U32.HI R18, RZ, 0x8, R18 ;  /* 0x00000008ff127819 */ /* 0x000fe20000011612 */
[--C-:B------:R-:W-:Y:S01]  /*53c0*/  HADD2.F32 R35, -RZ, R30.reuse.H0_H0 ;  /* 0x2000001eff237230 */ /* 0x100fe20000004100 */
[C---:B------:R-:W-:Y:S01]  /*53d0*/  FFMA.FTZ R52, R46.reuse, R33, R52 ;  /* 0x000000212e347223 */ /* 0x040fe20000010034 */
[--C-:B------:R-:W-:Y:S01]  /*53e0*/  HADD2.F32 R31, -RZ, R53.reuse.H0_H0 ;  /* 0x20000035ff1f7230 */ /* 0x100fe20000004100 */
[----:B------:R-:W-:Y:S01]  /*53f0*/  FFMA.FTZ R48, R37, R46, R48 ;  /* 0x0000002e25307223 */ /* 0x000fe20000010030 */
[----:B------:R-:W-:Y:S01]  /*5400*/  HADD2.F32 R34, -RZ, R30.H1_H1 ;  /* 0x3000001eff227230 */ /* 0x000fe20000004100 */
[C---:B------:R-:W-:Y:S01]  /*5410*/  FFMA.FTZ R49, R46.reuse, R35, R49 ;  /* 0x000000232e317223 */ /* 0x040fe20000010031 */
[----:B------:R-:W-:Y:S01]  /*5420*/  HADD2.F32 R32, -RZ, R32.H1_H1 ;  /* 0x30000020ff207230 */ /* 0x000fe20000004100 */
[----:B------:R-:W-:Y:S01]  /*5430*/  FFMA.FTZ R47, R46, R31, R47 ;  /* 0x0000001f2e2f7223 */ /* 0x000fe2000001002f */
[----:B------:R-:W-:Y:S01]  /*5440*/  HADD2.F32 R36, -RZ, R36.H1_H1 ;  /* 0x30000024ff247230 */ /* 0x000fe20000004100 */
[----:B------:R-:W-:Y:S01]  /*5450*/  LOP3.LUT R46, R51, 0xf000f, RZ, 0xc0, !PT ;  /* 0x000f000f332e7812 */ /* 0x000fe200078ec0ff */
[----:B------:R-:W-:Y:S01]  /*5460*/  HADD2.F32 R30, -RZ, R53.H1_H1 ;  /* 0x30000035ff1e7230 */ /* 0x000fe20000004100 */
[----:B------:R-:W-:-:S02]  /*5470*/  FFMA.FTZ R58, R9, R32, R52 ;  /* 0x00000020093a7223 */ /* 0x000fc40000010034 */
        /* <DEDUP_REMOVED lines=17> */
[----:B------:R-:W-:Y:S02]  /*5590*/  HADD2.F32 R48, -RZ, R61.H0_H0 ;  /* 0x2000003dff307230 */ /* 0x000fe40000004100 */
[----:B------:R-:W-:Y:S01]  /*55a0*/  HADD2 R62, R47, -1032, -1032 ;  /* 0xe408e4082f3e7430 */ /* 0x000fe20000000000 */
[----:B------:R-:W-:Y:S01]  /*55b0*/  LOP3.LUT R65, R18, 0x64006400, RZ, 0xfc, !PT ;  /* 0x6400640012417812 */ /* 0x000fe200078efcff */
[--C-:B------:R-:W-:Y:S01]  /*55c0*/  HADD2.F32 R49, -RZ, R54.reuse.H0_H0 ;  /* 0x20000036ff317230 */ /* 0x100fe20000004100 */
[----:B------:R-:W-:Y:S01]  /*55d0*/  FFMA.FTZ R57, R53, R48, R57 ;  /* 0x0000003035397223 */ /* 0x000fe20000010039 */
[----:B------:R-:W-:-:S02]  /*55e0*/  HADD2.F32 R55, -RZ, R54.H1_H1 ;  /* 0x30000036ff377230 */ /* 0x000fc40000004100 */
[----:B------:R-:W-:Y:S01]  /*55f0*/  HADD2.F32 R54, -RZ, R61.H1_H1 ;  /* 0x3000003dff367230 */ /* 0x000fe20000004100 */
[----:B------:R-:W-:Y:S01]  /*5600*/  LOP3.LUT R61, R51, 0xf000f0, RZ, 0xc0, !PT ;  /* 0x00f000f0333d7812 */ /* 0x000fe200078ec0ff */
[----:B------:R-:W-:Y:S01]  /*5610*/  HADD2.F32 R46, -RZ, R60.H0_H0 ;  /* 0x2000003cff2e7230 */ /* 0x000fe20000004100 */
[----:B------:R-:W-:Y:S01]  /*5620*/  LOP3.LUT R51, R50, 0x64006400, RZ, 0xfc, !PT ;  /* 0x6400640032337812 */ /* 0x000fe200078efcff */
[----:B------:R-:W-:Y:S01]  /*5630*/  HADD2.F32 R47, -RZ, R62.H0_H0 ;  /* 0x2000003eff2f7230 */ /* 0x000fe20000004100 */
[----:B------:R-:W-:Y:S01]  /*5640*/  LOP3.LUT R50, R19, 0xf000f0, RZ, 0xc0, !PT ;  /* 0x00f000f013327812 */ /* 0x000fe200078ec0ff */
[----:B------:R-:W-:Y:S01]  /*5650*/  FFMA.FTZ R19, R16, R54, R57 ;  /* 0x0000003610137223 */ /* 0x000fe20000010039 */
[----:B------:R-:W-:Y:S01]  /*5660*/  LOP3.LUT R63, R61, 0x64006400, RZ, 0xfc, !PT ;  /* 0x640064003d3f7812 */ /* 0x000fe200078efcff */
[----:B------:R-:W-:Y:S01]  /*5670*/  FFMA.FTZ R59, R53, R46, R52 ;  /* 0x0000002e353b7223 */ /* 0x000fe20000010034 */
[----:B------:R-:W-:Y:S01]  /*5680*/  LOP3.LUT R57, R50, 0x64006400, RZ, 0xfc, !PT ;  /* 0x6400640032397812 */ /* 0x000fe200078efcff */
[----:B------:R-:W-:Y:S01]  /*5690*/  HADD2.F32 R52, -RZ, R60.H1_H1 ;  /* 0x3000003cff347230 */ /* 0x000fe20000004100 */
[----:B------:R-:W-:Y:S01]  /*56a0*/  FFMA.FTZ R56, R49, R53, R56 ;  /* 0x0000003531387223 */ /* 0x000fe20000010038 */
[-C--:B------:R-:W-:Y:S01]  /*56b0*/  HFMA2 R60, R51, R0.reuse.H0_H0, -72, -72 ;  /* 0xd480d480333c7431 */ /* 0x080fe20000040000 */
[----:B------:R-:W-:Y:S01]  /*56c0*/  FFMA.FTZ R58, R53, R47, R58 ;  /* 0x0000002f353a7223 */ /* 0x000fe2000001003a */
[----:B------:R-:W-:Y:S01]  /*56d0*/  HADD2.F32 R53, -RZ, R62.H1_H1 ;  /* 0x3000003eff357230 */ /* 0x000fe20000004100 */
[----:B------:R-:W-:Y:S01]  /*56e0*/  FFMA.FTZ R18, R55, R16, R56 ;  /* 0x0000001037127223 */ /* 0x000fe20000010038 */
[----:B------:R-:W-:-:S02]  /*56f0*/  HFMA2 R63, R63, R0.H0_H0, -72, -72 ;  /* 0xd480d4803f3f7431 */ /* 0x000fc40000040000 */
[-C--:B------:R-:W-:Y:S01]  /*5700*/  HFMA2 R65, R65, R0.reuse.H0_H0, -72, -72 ;  /* 0xd480d48041417431 */ /* 0x080fe20000040000 */
[C---:B------:R-:W-:Y:S01]  /*5710*/  FFMA.FTZ R61, R16.reuse, R53, R58 ;  /* 0x00000035103d7223 */ /* 0x040fe2000001003a */
[----:B------:R-:W-:Y:S01]  /*5720*/  HFMA2 R0, R57, R0.H0_H0, -72, -72 ;  /* 0xd480d48039007431 */ /* 0x000fe20000040000 */
[----:B------:R-:W-:Y:S01]  /*5730*/  FFMA.FTZ R16, R16, R52, R59 ;  /* 0x0000003410107223 */ /* 0x000fe2000001003b */
[--C-:B------:R-:W-:Y:S02]  /*5740*/  HADD2.F32 R51, -RZ, R60.reuse.H0_H0 ;  /* 0x2000003cff337230 */ /* 0x100fe40000004100 */
[----:B------:R-:W-:Y:S02]  /*5750*/  HADD2.F32 R50, -RZ, R60.H1_H1 ;  /* 0x3000003cff327230 */ /* 0x000fe40000004100 */
[----:B------:R-:W-:Y:S02]  /*5760*/  HADD2.F32 R9, -RZ, R17.H0_H0 ;  /* 0x20000011ff097230 */ /* 0x000fe40000004100 */
[----:B------:R-:W-:-:S02]  /*5770*/  HADD2.F32 R60, -RZ, R63.H0_H0 ;  /* 0x2000003fff3c7230 */ /* 0x000fc40000004100 */
[----:B------:R-:W-:Y:S01]  /*5780*/  HADD2.F32 R58, -RZ, R65.H0_H0 ;  /* 0x20000041ff3a7230 */ /* 0x000fe20000004100 */
[----:B------:R-:W-:Y:S01]  /*5790*/  FFMA.FTZ R18, R51, R9, R18 ;  /* 0x0000000933127223 */ /* 0x000fe20000010012 */
[--C-:B------:R-:W-:Y:S01]  /*57a0*/  HADD2.F32 R56, -RZ, R0.reuse.H0_H0 ;  /* 0x20000000ff387230 */ /* 0x100fe20000004100 */
        /* <DEDUP_REMOVED lines=190> */
.L_x_834:
[----:B------:R-:W-:Y:S01]  /*6390*/  IADD3 R27, R27, 0x20, RZ ;  /* 0x000000201b1b7810 */ /* 0x000fe20007ffe0ff */
[----:B------:R-:W-:Y:S01]  /*63a0*/  UIADD3 UR4, UR4, 0x40, URZ ;  /* 0x0000004004047890 */ /* 0x000fe2000fffe03f */
[----:B------:R-:W-:Y:S02]  /*63b0*/  MOV R11, c[0x0][0x18c] ;  /* 0x00006300000b7a02 */ /* 0x000fe40000000f00 */
[C---:B------:R-:W-:Y:S02]  /*63c0*/  ISETP.GE.AND P0, PT, R27.reuse, c[0x0][0x1b4], PT ;  /* 0x00006d001b007a0c */ /* 0x040fe40003f06270 */
[----:B------:R-:W-:Y:S01]  /*63d0*/  ISETP.LT.AND P2, PT, R27, R26, PT ;  /* 0x0000001a1b00720c */ /* 0x000fe20003f41270 */
[----:B------:R-:W-:-:S05]  /*63e0*/  IMAD.WIDE R28, R11, 0x10, R28 ;  /* 0x000000100b1c7825 */ /* 0x000fca00078e021c */
[----:B------:R-:W-:Y:S02]  /*63f0*/  MOV R24, R28 ;  /* 0x0000001c00187202 */ /* 0x000fe40000000f00 */
[----:B------:R-:W-:-:S05]  /*6400*/  MOV R11, R29 ;  /* 0x0000001d000b7202 */ /* 0x000fca0000000f00 */
[----:B------:R-:W-:Y:S05]  /*6410*/  @!P0 BRA P2, `(.L_x_838) ;  /* 0xffffb24000008947 */ /* 0x000fea000103ffff */
.L_x_833:
[----:B------:R-:W-:-:S04]  /*6420*/  ISETP.GE.AND P0, PT, R27, R26, PT ;  /* 0x0000001a1b00720c */ /* 0x000fc80003f06270 */
[----:B------:R-:W-:-:S13]  /*6430*/  ISETP.GE.OR P0, PT, R27, c[0x0][0x1bc], P0 ;  /* 0x00006f001b007a0c */ /* 0x000fda0000706670 */
[----:B------:R-:W-:Y:S05]  /*6440*/  @P0 BRA `(.L_x_839) ;  /* 0x0000125000000947 */ /* 0x000fea0003800000 */
[----:B------:R-:W-:-:S04]  /*6450*/  MOV R2, c[0x0][0x18c] ;  /* 0x0000630000027a02 */ /* 0x000fc80000000f00 */
[----:B------:R-:W-:-:S04]  /*6460*/  SHF.R.S32.HI R17, RZ, 0x1f, R2 ;  /* 0x0000001fff117819 */ /* 0x000fc80000011402 */
[----:B------:R-:W-:Y:S02]  /*6470*/  SHF.L.U64.HI R0, R2, 0x2, R17 ;  /* 0x0000000202007819 */ /* 0x000fe40000010211 */
.L_x_841:
[----:B------:R-:W-:Y:S05]  /*6480*/  @!P1 BRA `(.L_x_840) ;  /* 0x000011a000009947 */ /* 0x000fea0003800000 */
[----:B------:R-:W-:Y:S02]  /*6490*/  MOV R16, R24 ;  /* 0x0000001800107202 */ /* 0x000fe40000000f00 */
[----:B------:R-:W-:-:S06]  /*64a0*/  MOV R17, R11 ;  /* 0x0000000b00117202 */ /* 0x000fcc0000000f00 */
[----:B------:R-:W2:Y:S01]  /*64b0*/  LDG.E.128.CONSTANT R16, [R16.64] ;  /* 0x0000000610107981 */ /* 0x000ea2000c1e9d00 */
[----:B------:R-:W-:Y:S01]  /*64c0*/  HFMA2.MMA R28, -RZ, RZ, 0, 0.25 ;  /* 0x00003400ff1c7435 */ /* 0x000fe200000001ff */
[----:B------:R-:W-:Y:S01]  /*64d0*/  MOV R37, 0x2c00 ;  /* 0x00002c0000257802 */ /* 0x000fe20000000f00 */
[----:B------:R-:W-:Y:S01]  /*64e0*/  HFMA2.MMA R48, -RZ, RZ, 0, 0.015625 ;  /* 0x00002400ff307435 */ /* 0x000fe200000001ff */
[----:B------:R-:W-:Y:S02]  /*64f0*/  ISETP.GE.AND P0, PT, R25, 0x2, PT ;  /* 0x000000021900780c */ /* 0x000fe40003f06270 */
[----:B------:R-:W-:Y:S02]  /*6500*/  PRMT R15, R15, 0x5410, R14 ;  /* 0x000054100f0f7816 */ /* 0x000fe4000000000e */
[----:B------:R-:W-:Y:S02]  /*6510*/  PRMT R13, R13, 0x5410, R12 ;  /* 0x000054100d0d7816 */ /* 0x000fe4000000000c */
[----:B--2---:R-:W-:-:S02]  /*6520*/  LOP3.LUT R29, R16, 0xc000c, RZ, 0xc0, !PT ;  /* 0x000c000c101d7812 */ /* 0x004fc400078ec0ff */
        /* <DEDUP_REMOVED lines=14> */
[C---:B------:R-:W-:Y:S02]  /*6610*/  LOP3.LUT R18, R19.reuse, 0xc000c, RZ, 0xc0, !PT ;  /* 0x000c000c13127812 */ /* 0x040fe400078ec0ff */
[----:B------:R-:W-:Y:S02]  /*6620*/  SHF.R.U32.HI R59, RZ, 0x8, R19 ;  /* 0x00000008ff3b7819 */ /* 0x000fe40000011613 */
[C---:B------:R-:W-:Y:S02]  /*6630*/  LOP3.LUT R21, R19.reuse, 0x300030, RZ, 0xc0, !PT ;  /* 0x0030003013157812 */ /* 0x040fe400078ec0ff */
[----:B------:R-:W-:-:S02]  /*6640*/  LOP3.LUT R40, R19, 0xc000c0, RZ, 0xc0, !PT ;  /* 0x00c000c013287812 */ /* 0x000fc400078ec0ff */
        /* <DEDUP_REMOVED lines=25> */
[----:B------:R-:W-:Y:S01]  /*67e0*/  HFMA2 R58, R29, R28.H0_H0, -258, -258 ;  /* 0xdc08dc081d3a7431 */ /* 0x000fe2000004001c */
        /* <DEDUP_REMOVED lines=9> */
[----:B------:R-:W1:Y:S01]  /*6880*/  LDS.128 R20, [UR4+0x10] ;  /* 0x00001004ff147984 */ /* 0x000e620008000c00 */
[-C--:B------:R-:W-:Y:S01]  /*6890*/  HFMA2 R30, R29, R28.reuse.H0_H0, -258, -258 ;  /* 0xdc08dc081d1e7431 */ /* 0x080fe2000004001c */
[----:B------:R-:W-:Y:S01]  /*68a0*/  LOP3.LUT R38, R53, 0xc000c0, RZ, 0xc0, !PT ;  /* 0x00c000c035267812 */ /* 0x000fe200078ec0ff */
[----:B------:R-:W-:Y:S01]  /*68b0*/  HFMA2 R28, R31, R28.H0_H0, -258, -258 ;  /* 0xdc08dc081f1c7431 */ /* 0x000fe2000004001c */
[----:B------:R-:W-:Y:S01]  /*68c0*/  LOP3.LUT R31, R59, 0x300030, RZ, 0xc0, !PT ;  /* 0x003000303b1f7812 */ /* 0x000fe200078ec0ff */
[-C--:B------:R-:W-:Y:S01]  /*68d0*/  HFMA2 R29, R56, R37.reuse.H0_H0, -66, -66 ;  /* 0xd420d420381d7431 */ /* 0x080fe20000040025 */
[----:B------:R-:W-:Y:S01]  /*68e0*/  LOP3.LUT R51, R46, 0x64006400, RZ, 0xfc, !PT ;  /* 0x640064002e337812 */ /* 0x000fe200078efcff */
[----:B------:R-:W-:Y:S01]  /*68f0*/  HFMA2 R35, R52, R37.H0_H0, -66, -66 ;  /* 0xd420d42034237431 */ /* 0x000fe20000040025 */
[----:B------:R-:W-:-:S02]  /*6900*/  LOP3.LUT R65, R39, 0x64006400, RZ, 0xfc, !PT ;  /* 0x6400640027417812 */ /* 0x000fc400078efcff */
[----:B------:R-:W-:Y:S01]  /*6910*/  LOP3.LUT R39, R45, 0x64006400, RZ, 0xfc, !PT ;  /* 0x640064002d277812 */ /* 0x000fe200078efcff */
[----:B------:R-:W-:Y:S01]  /*6920*/  HADD2 R51, R51, -1026, -1026 ;  /* 0xe402e40233337430 */ /* 0x000fe20000000000 */
[----:B------:R-:W-:Y:S01]  /*6930*/  LOP3.LUT R56, R31, 0x64006400, RZ, 0xfc, !PT ;  /* 0x640064001f387812 */ /* 0x000fe200078efcff */
[-C--:B------:R-:W-:Y:S01]  /*6940*/  HFMA2 R31, R60, R37.reuse.H0_H0, -66, -66 ;  /* 0xd420d4203c1f7431 */ /* 0x080fe20000040025 */
[----:B------:R-:W-:Y:S01]  /*6950*/  LOP3.LUT R61, R41, 0x64006400, RZ, 0xfc, !PT ;  /* 0x64006400293d7812 */ /* 0x000fe200078efcff */
[----:B------:R-:W-:Y:S01]  /*6960*/  HADD2 R39, R39, -1026, -1026 ;  /* 0xe402e40227277430 */ /* 0x000fe20000000000 */
[----:B------:R-:W-:Y:S01]  /*6970*/  LOP3.LUT R45, R38, 0x64006400, RZ, 0xfc, !PT ;  /* 0x64006400262d7812 */ /* 0x000fe200078efcff */
[----:B------:R-:W-:Y:S01]  /*6980*/  HFMA2 R37, R56, R37.H0_H0, -66, -66 ;  /* 0xd420d42038257431 */ /* 0x000fe20000040025 */
        /* <DEDUP_REMOVED lines=13> */
[----:B------:R-:W-:Y:S01]  /*6a60*/  HFMA2.MMA R62, R39, R16, RZ ;  /* 0x00000010273e7235 */ /* 0x000fe200000000ff */
[----:B------:R-:W-:Y:S01]  /*6a70*/  LOP3.LUT R63, R42, 0x64006400, RZ, 0xfc, !PT ;  /* 0x640064002a3f7812 */ /* 0x000fe200078efcff */
[-C--:B------:R-:W-:Y:S01]  /*6a80*/  HFMA2 R40, R65, R48.reuse.H0_H0, -18, -18 ;  /* 0xcc80cc8041287431 */ /* 0x080fe20000040030 */
[----:B------:R-:W-:Y:S01]  /*6a90*/  LOP3.LUT R65, R44, 0x64006400, RZ, 0xfc, !PT ;  /* 0x640064002c417812 */ /* 0x000fe200078efcff */
[-C--:B------:R-:W-:Y:S01]  /*6aa0*/  HFMA2 R44, R61, R48.reuse.H0_H0, -18, -18 ;  /* 0xcc80cc803d2c7431 */ /* 0x080fe20000040030 */
[-C--:B------:R-:W-:Y:S01]  /*6ab0*/  HFMA2.MMA R60, R58, R17.reuse, R60 ;  /* 0x000000113a3c7235 */ /* 0x080fe2000000003c */
[----:B------:R-:W-:Y:S01]  /*6ac0*/  HFMA2 R46, R63, R48.H0_H0, -18, -18 ;  /* 0xcc80cc803f2e7431 */ /* 0x000fe20000040030 */
[----:B------:R-:W-:Y:S01]  /*6ad0*/  LOP3.LUT R53, R53, 0x30003, RZ, 0xc0, !PT ;  /* 0x0003000335357812 */ /* 0x000fe200078ec0ff */
[-C--:B------:R-:W-:Y:S01]  /*6ae0*/  HFMA2 R61, R45, R16.reuse, RZ.H0_H0 ;  /* 0x000000102d3d7231 */ /* 0x080fe200000400ff */
[----:B------:R-:W-:Y:S01]  /*6af0*/  LOP3.LUT R55, R55, 0x30003, RZ, 0xc0, !PT ;  /* 0x0003000337377812 */ /* 0x000fe200078ec0ff */
[----:B------:R-:W-:Y:S01]  /*6b00*/  HFMA2 R63, R41, R16, RZ.H0_H0 ;  /* 0x00000010293f7231 */ /* 0x000fe200000400ff */
[----:B------:R-:W-:Y:S01]  /*6b10*/  HFMA2.MMA R16, R36, R17, R62 ;  /* 0x0000001124107235 */ /* 0x000fe2000000003e */
[-C--:B------:R-:W-:Y:S01]  /*6b20*/  HFMA2 R61, R50, R17.reuse, R61 ;  /* 0x00000011323d7231 */ /* 0x080fe2000000003d */
[-C--:B------:R-:W-:Y:S01]  /*6b30*/  HFMA2.MMA R60, R49, R18.reuse, R60 ;  /* 0x00000012313c7235 */ /* 0x080fe2000000003c */
[----:B------:R-:W-:Y:S01]  /*6b40*/  LOP3.LUT R57, R57, 0x30003, RZ, 0xc0, !PT ;  /* 0x0003000339397812 */ /* 0x000fe200078ec0ff */
[----:B------:R-:W-:Y:S01]  /*6b50*/  HFMA2 R63, R34, R17, R63 ;  /* 0x00000011223f7231 */ /* 0x000fe2000000003f */
[----:B------:R-:W-:Y:S01]  /*6b60*/  LOP3.LUT R59, R59, 0x30003, RZ, 0xc0, !PT ;  /* 0x000300033b3b7812 */ /* 0x000fe200078ec0ff */
[-C--:B------:R-:W-:Y:S01]  /*6b70*/  HFMA2 R17, R43, R18.reuse, R61 ;  /* 0x000000122b117231 */ /* 0x080fe2000000003d */
[----:B------:R-:W-:Y:S01]  /*6b80*/  LOP3.LUT R53, R53, 0x64006400, RZ, 0xfc, !PT ;  /* 0x6400640035357812 */ /* 0x000fe200078efcff */
[----:B------:R-:W-:Y:S01]  /*6b90*/  HFMA2.MMA R16, R29, R18, R16 ;  /* 0x000000121d107235 */ /* 0x000fe20000000010 */
[----:B------:R-:W-:Y:S01]  /*6ba0*/  LOP3.LUT R55, R55, 0x64006400, RZ, 0xfc, !PT ;  /* 0x6400640037377812 */ /* 0x000fe200078efcff */
[-C--:B------:R-:W-:Y:S01]  /*6bb0*/  HFMA2.MMA R60, R56, R19.reuse, R60 ;  /* 0x00000013383c7235 */ /* 0x080fe2000000003c */
[----:B------:R-:W-:Y:S01]  /*6bc0*/  LOP3.LUT R61, R57, 0x64006400, RZ, 0xfc, !PT ;  /* 0x64006400393d7812 */ /* 0x000fe200078efcff */
[----:B------:R-:W-:Y:S01]  /*6bd0*/  HFMA2 R18, R31, R18, R63 ;  /* 0x000000121f127231 */ /* 0x000fe2000000003f */
[----:B------:R-:W-:Y:S01]  /*6be0*/  LOP3.LUT R62, R59, 0x64006400, RZ, 0xfc, !PT ;  /* 0x640064003b3e7812 */ /* 0x000fe200078efcff */
[----:B------:R-:W-:Y:S01]  /*6bf0*/  HADD2 R59, R53, -1026, -1026 ;  /* 0xe402e402353b7430 */ /* 0x000fe20000000000 */
[----:B------:R-:W-:Y:S01]  /*6c00*/  HFMA2.MMA R63, R40, R19, R16 ;  /* 0x00000013283f7235 */ /* 0x000fe20000000010 */
[----:B------:R-:W-:-:S02]  /*6c10*/  HADD2 R57, R55, -1026, -1026 ;  /* 0xe402e40237397430 */ /* 0x000fc40000000000 */
[----:B------:R-:W-:Y:S02]  /*6c20*/  HADD2 R55, R61, -1026, -1026 ;  /* 0xe402e4023d377430 */ /* 0x000fe40000000000 */
[-C--:B-1----:R-:W-:Y:S01]  /*6c30*/  HFMA2.MMA R60, R59, R20.reuse, R60 ;  /* 0x000000143b3c7235 */ /* 0x082fe2000000003c */
[----:B------:R-:W-:Y:S02]  /*6c40*/  HFMA2 R42, R67, R48.H0_H0, -18, -18 ;  /* 0xcc80cc80432a7431 */ /* 0x000fe40000040030 */
[-C--:B------:R-:W-:Y:S01]  /*6c50*/  HFMA2 R17, R38, R19.reuse, R17 ;  /* 0x0000001326117231 */ /* 0x080fe20000000011 */
[----:B------:R-:W-:Y:S01]  /*6c60*/  HFMA2.MMA R63, R55, R20, R63 ;  /* 0x00000014373f7235 */ /* 0x000fe2000000003f */
[----:B------:R-:W-:Y:S01]  /*6c70*/  HFMA2 R18, R42, R19, R18 ;  /* 0x000000132a127231 */ /* 0x000fe20000000012 */
[-C--:B------:R-:W-:Y:S01]  /*6c80*/  HFMA2.MMA R60, R54, R21.reuse, R60 ;  /* 0x00000015363c7235 */ /* 0x080fe2000000003c */
[----:B------:R-:W-:Y:S02]  /*6c90*/  HADD2 R53, R62, -1026, -1026 ;  /* 0xe402e4023e357430 */ /* 0x000fe40000000000 */
[-C--:B------:R-:W-:Y:S01]  /*6ca0*/  HFMA2 R16, R57, R20.reuse, R17 ;  /* 0x0000001439107231 */ /* 0x080fe20000000011 */
[----:B------:R-:W-:Y:S01]  /*6cb0*/  HFMA2.MMA R63, R30, R21, R63 ;  /* 0x000000151e3f7235 */ /* 0x000fe2000000003f */
[----:B------:R-:W-:Y:S01]  /*6cc0*/  HFMA2 R18, R53, R20, R18 ;  /* 0x0000001435127231 */ /* 0x000fe20000000012 */
[----:B------:R-:W-:Y:S01]  /*6cd0*/  HFMA2.MMA R60, R47, R22, R60 ;  /* 0x000000162f3c7235 */ /* 0x000fe2000000003c */
[----:B------:R-:W-:-:S02]  /*6ce0*/  HFMA2 R16, R32, R21, R16 ;  /* 0x0000001520107231 */ /* 0x000fc40000000010 */
[----:B------:R-:W-:Y:S01]  /*6cf0*/  HFMA2 R18, R28, R21, R18 ;  /* 0x000000151c127231 */ /* 0x000fe20000000012 */
[----:B------:R-:W-:Y:S01]  /*6d00*/  HFMA2.MMA R63, R35, R22, R63 ;  /* 0x00000016233f7235 */ /* 0x000fe2000000003f */
[----:B------:R-:W-:Y:S01]  /*6d10*/  HFMA2 R16, R33, R22, R16 ;  /* 0x0000001621107231 */ /* 0x000fe20000000010 */
[-C--:B------:R-:W-:Y:S01]  /*6d20*/  HFMA2.MMA R60, R52, R23.reuse, R60 ;  /* 0x00000017343c7235 */ /* 0x080fe2000000003c */
[----:B------:R-:W-:Y:S02]  /*6d30*/  HFMA2 R48, R65, R48.H0_H0, -18, -18 ;  /* 0xcc80cc8041307431 */ /* 0x000fe40000040030 */
[----:B------:R-:W-:Y:S01]  /*6d40*/  HFMA2 R18, R37, R22, R18 ;  /* 0x0000001625127231 */ /* 0x000fe20000000012 */
[----:B------:R-:W-:Y:S01]  /*6d50*/  HFMA2.MMA R63, R46, R23, R63 ;  /* 0x000000172e3f7235 */ /* 0x000fe2000000003f */
        /* <DEDUP_REMOVED lines=25> */
[----:B------:R-:W-:Y:S01]  /*6ef0*/  HFMA2 R61, R38, R19, R61 ;  /* 0x00000013263d7231 */ /* 0x000fe2000000003d */
[----:B------:R-:W-:-:S04]  /*6f00*/  HFMA2.MMA R62, R29, R18, R62 ;  /* 0x000000121d3e7235 */ /* 0x000fc8000000003e */
[-C--:B------:R-:W-:Y:S02]  /*6f10*/  HFMA2.MMA R60, R56, R19.reuse, R60 ;  /* 0x00000013383c7235 */ /* 0x080fe4000000003c */
        /* <DEDUP_REMOVED lines=113> */
.L_x_840:
[----:B------:R-:W-:Y:S01]  /*7630*/  IADD3 R27, R27, 0x10, RZ ;  /* 0x000000101b1b7810 */ /* 0x000fe20007ffe0ff */
[----:B------:R-:W-:Y:S01]  /*7640*/  UIADD3 UR4, UR4, 0x20, URZ ;  /* 0x0000002004047890 */ /* 0x000fe2000fffe03f */
[----:B------:R-:W-:Y:S02]  /*7650*/  LEA R24, P2, R2, R24, 0x2 ;  /* 0x0000001802187211 */ /* 0x000fe400078410ff */
[C---:B------:R-:W-:Y:S02]  /*7660*/  ISETP.GE.AND P0, PT, R27.reuse, c[0x0][0x1bc], PT ;  /* 0x00006f001b007a0c */ /* 0x040fe40003f06270 */
[----:B------:R-:W-:Y:S02]  /*7670*/  ISETP.LT.AND P3, PT, R27, R26, PT ;  /* 0x0000001a1b00720c */ /* 0x000fe40003f61270 */
[----:B------:R-:W-:-:S11]  /*7680*/  IADD3.X R11, R11, R0, RZ, P2, !PT ;  /* 0x000000000b0b7210 */ /* 0x000fd600017fe4ff */
[----:B------:R-:W-:Y:S05]  /*7690*/  @!P0 BRA P3, `(.L_x_841) ;  /* 0xffffede000008947 */ /* 0x000fea000183ffff */
.L_x_839:
[----:B------:R-:W-:Y:S05]  /*76a0*/  @!P1 EXIT ;  /* 0x000000000000994d */ /* 0x000fea0003800000 */
[----:B------:R-:W0:Y:S04]  /*76b0*/  S2R R0, SR_CTAID.X ;  /* 0x0000000000007919 */ /* 0x000e280000002500 */
[----:B------:R-:W0:Y:S04]  /*76c0*/  S2R R11, SR_TID.X ;  /* 0x00000000000b7919 */ /* 0x000e280000002100 */
[----:B------:R-:W1:Y:S01]  /*76d0*/  S2R R2, SR_CTAID.Y ;  /* 0x0000000000027919 */ /* 0x000e620000002600 */
[----:B0-----:R-:W-:Y:S02]  /*76e0*/  LEA R0, R0, R11, 0x5 ;  /* 0x0000000b00007211 */ /* 0x001fe400078e28ff */
[----:B-1----:R-:W-:-:S02]  /*76f0*/  SHF.L.U32 R2, R2, 0x2, RZ ;  /* 0x0000000202027819 */ /* 0x002fc400000006ff */
[----:B------:R-:W-:Y:S02]  /*7700*/  SHF.L.U32 R13, R0, 0x2, RZ ;  /* 0x00000002000d7819 */ /* 0x000fe400000006ff */
[----:B------:R-:W-:-:S03]  /*7710*/  MOV R0, 0x2 ;  /* 0x0000000200007802 */ /* 0x000fc60000000f00 */
        /* <DEDUP_REMOVED lines=8> */
[----:B------:R-:W-:-:S03]  /*77a0*/  MOV R15, R10 ;  /* 0x0000000a000f7202 */ /* 0x000fc60000000f00 */
.L_x_845:
[----:B------:R-:W0:Y:S02]  /*77b0*/  LDS R10, [R2] ;  /* 0x00000000020a7984 */ /* 0x000e240000000800 */
[----:B0-----:R-:W-:-:S06]  /*77c0*/  HADD2 R11, R10, R15 ;  /* 0x0000000f0a0b7230 */ /* 0x001fcc0000000000 */
[----:B------:R-:W0:Y:S02]  /*77d0*/  ATOMS.CAST.SPIN R11, [R2], R10, R11 ;  /* 0x0000000a020b738d */ /* 0x000e24000180000b */
[----:B0-----:R-:W-:-:S13]  /*77e0*/  ISETP.EQ.U32.AND P0, PT, R11, 0x1, PT ;  /* 0x000000010b00780c */ /* 0x001fda0003f02070 */
[----:B------:R-:W-:Y:S05]  /*77f0*/  @!P0 BRA `(.L_x_845) ;  /* 0xffffffb000008947 */ /* 0x000fea000383ffff */
[----:B------:R-:W-:Y:S05]  /*7800*/  BRA `(.L_x_843) ;  /* 0x0000003000007947 */ /* 0x000fea0003800000 */
.L_x_844:
[----:B------:R-:W2:Y:S02]  /*7810*/  LD.E R2, [R12.64] ;  /* 0x000000060c027980 */ /* 0x000ea4000c101900 */
[----:B--2---:R-:W-:-:S05]  /*7820*/  IADD3 R11, R10, R2, RZ ;  /* 0x000000020a0b7210 */ /* 0x004fca0007ffe0ff */
[----:B------:R0:W-:Y:S02]  /*7830*/  ST.E [R12.64], R11 ;  /* 0x0000000b0c007985 */ /* 0x0001e4000c101906 */
.L_x_843:
[----:B------:R-:W-:Y:S05]  /*7840*/  BSYNC B0 ;  /* 0x0000000000007941 */ /* 0x000fea0003800000 */
.L_x_842:
[----:B------:R-:W2:Y:S01]  /*7850*/  ATOM.E.ADD.F16x2.RN.STRONG.GPU P0, RZ, [R12.64+0x4], R9 ;  /* 0x000004090cff798a */ /* 0x000ea2000810e9c6 */
[----:B------:R-:W-:Y:S01]  /*7860*/  BSSY B0, `(.L_x_846) ;  /* 0x000000f000007945 */ /* 0x000fe20003800000 */
[----:B--2---:R-:W-:Y:S05]  /*7870*/  @P0 BRA `(.L_x_847) ;  /* 0x000000d000000947 */ /* 0x004fea0003800000 */
[----:B------:R-:W1:Y:S02]  /*7880*/  QSPC.E.S P0, RZ, [R12+0x4] ;  /* 0x000004000cff73aa */ /* 0x000e640000000500 */
[----:B-1----:R-:W-:Y:S05]  /*7890*/  @!P0 BRA `(.L_x_848) ;  /* 0x0000008000008947 */ /* 0x002fea0003800000 */
[----:B------:R-:W-:-:S04]  /*78a0*/  IADD3 R2, R12, 0x4, RZ ;  /* 0x000000040c027810 */ /* 0x000fc80007ffe0ff */
[----:B------:R-:W-:-:S05]  /*78b0*/  LOP3.LUT R2, R2, 0xffffff, RZ, 0xc0, !PT ;  /* 0x00ffffff02027812 */ /* 0x000fca00078ec0ff */
.L_x_849:
[----:B------:R-:W1:Y:S02]  /*78c0*/  LDS R10, [R2] ;  /* 0x00000000020a7984 */ /* 0x000e640000000800 */
[----:B01----:R-:W-:-:S10]  /*78d0*/  HFMA2.MMA R11, R10, 1, 1, R9 ;  /* 0x3c003c000a0b7835 */ /* 0x003fd40000000009 */
[----:B------:R-:W0:Y:S02]  /*78e0*/  ATOMS.CAST.SPIN R11, [R2], R10, R11 ;  /* 0x0000000a020b738d */ /* 0x000e24000180000b */
[----:B0-----:R-:W-:-:S13]  /*78f0*/  ISETP.EQ.U32.AND P0, PT, R11, 0x1, PT ;  /* 0x000000010b00780c */ /* 0x001fda0003f02070 */
[----:B------:R-:W-:Y:S05]  /*7900*/  @!P0 BRA `(.L_x_849) ;  /* 0xffffffb000008947 */ /* 0x000fea000383ffff */
[----:B------:R-:W-:Y:S05]  /*7910*/  BRA `(.L_x_847) ;  /* 0x0000003000007947 */ /* 0x000fea0003800000 */
.L_x_848:
[----:B------:R-:W2:Y:S02]  /*7920*/  LD.E R2, [R12.64+0x4] ;  /* 0x000004060c027980 */ /* 0x000ea4000c101900 */
[----:B--2---:R-:W-:-:S05]  /*7930*/  IADD3 R9, R9, R2, RZ ;  /* 0x0000000209097210 */ /* 0x004fca0007ffe0ff */
[----:B------:R1:W-:Y:S02]  /*7940*/  ST.E [R12.64+0x4], R9 ;  /* 0x000004090c007985 */ /* 0x0003e4000c101906 */
.L_x_847:
[----:B------:R-:W-:Y:S05]  /*7950*/  BSYNC B0 ;  /* 0x0000000000007941 */ /* 0x000fea0003800000 */
.L_x_846:
[----:B------:R-:W-:-:S13]  /*7960*/  ISETP.GE.AND P0, PT, R25, 0x2, PT ;  /* 0x000000021900780c */ /* 0x000fda0003f06270 */
[----:B------:R-:W-:Y:S05]  /*7970*/  @!P0 EXIT ;  /* 0x000000000000894d */ /* 0x000fea0003800000 */
[----:B01----:R-:W-:-:S05]  /*7980*/  IMAD.WIDE R12, R0, c[0x0][0x18c], R12 ;  /* 0x00006300000c7a25 */ /* 0x003fca00078e020c */
[----:B------:R-:W2:Y:S01]  /*7990*/  ATOM.E.ADD.F16x2.RN.STRONG.GPU P0, RZ, [R12.64], R8 ;  /* 0x000000080cff798a */ /* 0x000ea2000810e9c6 */
[----:B------:R-:W-:Y:S01]  /*79a0*/  BSSY B0, `(.L_x_850) ;  /* 0x000000f000007945 */ /* 0x000fe20003800000 */
[----:B--2---:R-:W-:Y:S05]  /*79b0*/  @P0 BRA `(.L_x_851) ;  /* 0x000000d000000947 */ /* 0x004fea0003800000 */
[----:B------:R-:W0:Y:S02]  /*79c0*/  QSPC.E.S P0, RZ, [R12] ;  /* 0x000000000cff73aa */ /* 0x000e240000000500 */
[----:B0-----:R-:W-:Y:S05]  /*79d0*/  @!P0 BRA `(.L_x_852) ;  /* 0x0000008000008947 */ /* 0x001fea0003800000 */
[----:B------:R-:W-:Y:S02]  /*79e0*/  LOP3.LUT R2, R12, 0xffffff, RZ, 0xc0, !PT ;  /* 0x00ffffff0c027812 */ /* 0x000fe400078ec0ff */
[----:B------:R-:W-:-:S03]  /*79f0*/  MOV R11, R8 ;  /* 0x00000008000b7202 */ /* 0x000fc60000000f00 */
.L_x_853:
[----:B------:R-:W0:Y:S02]  /*7a00*/  LDS R8, [R2] ;  /* 0x0000000002087984 */ /* 0x000e240000000800 */
[----:B0-----:R-:W-:-:S06]  /*7a10*/  HADD2 R9, R8, R11 ;  /* 0x0000000b08097230 */ /* 0x001fcc0000000000 */
[----:B------:R-:W0:Y:S02]  /*7a20*/  ATOMS.CAST.SPIN R9, [R2], R8, R9 ;  /* 0x000000080209738d */ /* 0x000e240001800009 */
[----:B0-----:R-:W-:-:S13]  /*7a30*/  ISETP.EQ.U32.AND P0, PT, R9, 0x1, PT ;  /* 0x000000010900780c */ /* 0x001fda0003f02070 */
[----:B------:R-:W-:Y:S05]  /*7a40*/  @!P0 BRA `(.L_x_853) ;  /* 0xffffffb000008947 */ /* 0x000fea000383ffff */
[----:B------:R-:W-:Y:S05]  /*7a50*/  BRA `(.L_x_851) ;  /* 0x0000003000007947 */ /* 0x000fea0003800000 */
.L_x_852:
[----:B------:R-:W2:Y:S02]  /*7a60*/  LD.E R2, [R12.64] ;  /* 0x000000060c027980 */ /* 0x000ea4000c101900 */
[----:B--2---:R-:W-:-:S05]  /*7a70*/  IADD3 R9, R8, R2, RZ ;  /* 0x0000000208097210 */ /* 0x004fca0007ffe0ff */
[----:B------:R0:W-:Y:S02]  /*7a80*/  ST.E [R12.64], R9 ;  /* 0x000000090c007985 */ /* 0x0001e4000c101906 */
.L_x_851:
[----:B------:R-:W-:Y:S05]  /*7a90*/  BSYNC B0 ;  /* 0x0000000000007941 */ /* 0x000fea0003800000 */
.L_x_850:
[----:B------:R-:W2:Y:S01]  /*7aa0*/  ATOM.E.ADD.F16x2.RN.STRONG.GPU P0, RZ, [R12.64+0x4], R7 ;  /* 0x000004070cff798a */ /* 0x000ea2000810e9c6 */
[----:B------:R-:W-:Y:S01]  /*7ab0*/  BSSY B0, `(.L_x_854) ;  /* 0x000000f000007945 */ /* 0x000fe20003800000 */
[----:B--2---:R-:W-:Y:S05]  /*7ac0*/  @P0 BRA `(.L_x_855) ;  /* 0x000000d000000947 */ /* 0x004fea0003800000 */
[----:B------:R-:W1:Y:S02]  /*7ad0*/  QSPC.E.S P0, RZ, [R12+0x4] ;  /* 0x000004000cff73aa */ /* 0x000e640000000500 */
[----:B-1----:R-:W-:Y:S05]  /*7ae0*/  @!P0 BRA `(.L_x_856) ;  /* 0x0000008000008947 */ /* 0x002fea0003800000 */
[----:B------:R-:W-:-:S04]  /*7af0*/  IADD3 R2, R12, 0x4, RZ ;  /* 0x000000040c027810 */ /* 0x000fc80007ffe0ff */
[----:B------:R-:W-:-:S05]  /*7b00*/  LOP3.LUT R2, R2, 0xffffff, RZ, 0xc0, !PT ;  /* 0x00ffffff02027812 */ /* 0x000fca00078ec0ff */
.L_x_857:
[----:B------:R-:W1:Y:S02]  /*7b10*/  LDS R8, [R2] ;  /* 0x0000000002087984 */ /* 0x000e640000000800 */
[----:B01----:R-:W-:-:S10]  /*7b20*/  HFMA2.MMA R9, R8, 1, 1, R7 ;  /* 0x3c003c0008097835 */ /* 0x003fd40000000007 */
[----:B------:R-:W0:Y:S02]  /*7b30*/  ATOMS.CAST.SPIN R9, [R2], R8, R9 ;  /* 0x000000080209738d */ /* 0x000e240001800009 */
[----:B0-----:R-:W-:-:S13]  /*7b40*/  ISETP.EQ.U32.AND P0, PT, R9, 0x1, PT ;  /* 0x000000010900780c */ /* 0x001fda0003f02070 */
[----:B------:R-:W-:Y:S05]  /*7b50*/  @!P0 BRA `(.L_x_857) ;  /* 0xffffffb000008947 */ /* 0x000fea000383ffff */
[----:B------:R-:W-:Y:S05]  /*7b60*/  BRA `(.L_x_855) ;  /* 0x0000003000007947 */ /* 0x000fea0003800000 */
.L_x_856:
[----:B------:R-:W2:Y:S02]  /*7b70*/  LD.E R2, [R12.64+0x4] ;  /* 0x000004060c027980 */ /* 0x000ea4000c101900 */
[----:B--2---:R-:W-:-:S05]  /*7b80*/  IADD3 R7, R7, R2, RZ ;  /* 0x0000000207077210 */ /* 0x004fca0007ffe0ff */
[----:B------:R1:W-:Y:S02]  /*7b90*/  ST.E [R12.64+0x4], R7 ;  /* 0x000004070c007985 */ /* 0x0003e4000c101906 */
.L_x_855:
[----:B------:R-:W-:Y:S05]  /*7ba0*/  BSYNC B0 ;  /* 0x0000000000007941 */ /* 0x000fea0003800000 */
.L_x_854:
[----:B------:R-:W-:-:S13]  /*7bb0*/  ISETP.NE.AND P0, PT, R25, 0x2, PT ;  /* 0x000000021900780c */ /* 0x000fda0003f05270 */
        /* <DEDUP_REMOVED lines=9> */
.L_x_861:
[----:B------:R-:W0:Y:S02]  /*7c50*/  LDS R6, [R2] ;  /* 0x0000000002067984 */ /* 0x000e240000000800 */
[----:B0-----:R-:W-:-:S06]  /*7c60*/  HADD2 R7, R6, R9 ;  /* 0x0000000906077230 */ /* 0x001fcc0000000000 */
[----:B------:R-:W0:Y:S02]  /*7c70*/  ATOMS.CAST.SPIN R7, [R2], R6, R7 ;  /* 0x000000060207738d */ /* 0x000e240001800007 */
[----:B0-----:R-:W-:-:S13]  /*7c80*/  ISETP.EQ.U32.AND P0, PT, R7, 0x1, PT ;  /* 0x000000010700780c */ /* 0x001fda0003f02070 */
[----:B------:R-:W-:Y:S05]  /*7c90*/  @!P0 BRA `(.L_x_861) ;  /* 0xffffffb000008947 */ /* 0x000fea000383ffff */
[----:B------:R-:W-:Y:S05]  /*7ca0*/  BRA `(.L_x_859) ;  /* 0x0000003000007947 */ /* 0x000fea0003800000 */
.L_x_860:
[----:B------:R-:W2:Y:S02]  /*7cb0*/  LD.E R2, [R12.64] ;  /* 0x000000060c027980 */ /* 0x000ea4000c101900 */
[----:B--2---:R-:W-:-:S05]  /*7cc0*/  IADD3 R7, R6, R2, RZ ;  /* 0x0000000206077210 */ /* 0x004fca0007ffe0ff */
[----:B------:R0:W-:Y:S02]  /*7cd0*/  ST.E [R12.64], R7 ;  /* 0x000000070c007985 */ /* 0x0001e4000c101906 */
.L_x_859:
[----:B------:R-:W-:Y:S05]  /*7ce0*/  BSYNC B0 ;  /* 0x0000000000007941 */ /* 0x000fea0003800000 */
.L_x_858:
[----:B------:R-:W2:Y:S01]  /*7cf0*/  ATOM.E.ADD.F16x2.RN.STRONG.GPU P0, RZ, [R12.64+0x4], R5 ;  /* 0x000004050cff798a */ /* 0x000ea2000810e9c6 */
[----:B------:R-:W-:Y:S01]  /*7d00*/  BSSY B0, `(.L_x_862) ;  /* 0x000000f000007945 */ /* 0x000fe20003800000 */
[----:B--2---:R-:W-:Y:S05]  /*7d10*/  @P0 BRA `(.L_x_863) ;  /* 0x000000d000000947 */ /* 0x004fea0003800000 */
[----:B------:R-:W1:Y:S02]  /*7d20*/  QSPC.E.S P0, RZ, [R12+0x4] ;  /* 0x000004000cff73aa */ /* 0x000e640000000500 */
[----:B-1----:R-:W-:Y:S05]  /*7d30*/  @!P0 BRA `(.L_x_864) ;  /* 0x0000008000008947 */ /* 0x002fea0003800000 */
[----:B------:R-:W-:-:S04]  /*7d40*/  IADD3 R2, R12, 0x4, RZ ;  /* 0x000000040c027810 */ /* 0x000fc80007ffe0ff */
[----:B------:R-:W-:-:S05]  /*7d50*/  LOP3.LUT R2, R2, 0xffffff, RZ, 0xc0, !PT ;  /* 0x00ffffff02027812 */ /* 0x000fca00078ec0ff */
.L_x_865:
[----:B------:R-:W1:Y:S02]  /*7d60*/  LDS R6, [R2] ;  /* 0x0000000002067984 */ /* 0x000e640000000800 */
[----:B01----:R-:W-:-:S10]  /*7d70*/  HFMA2.MMA R7, R6, 1, 1, R5 ;  /* 0x3c003c0006077835 */ /* 0x003fd40000000005 */
[----:B------:R-:W0:Y:S02]  /*7d80*/  ATOMS.CAST.SPIN R7, [R2], R6, R7 ;  /* 0x000000060207738d */ /* 0x000e240001800007 */
[----:B0-----:R-:W-:-:S13]  /*7d90*/  ISETP.EQ.U32.AND P0, PT, R7, 0x1, PT ;  /* 0x000000010700780c */ /* 0x001fda0003f02070 */
[----:B------:R-:W-:Y:S05]  /*7da0*/  @!P0 BRA `(.L_x_865) ;  /* 0xffffffb000008947 */ /* 0x000fea000383ffff */
[----:B------:R-:W-:Y:S05]  /*7db0*/  BRA `(.L_x_863) ;  /* 0x0000003000007947 */ /* 0x000fea0003800000 */
.L_x_864:
[----:B------:R-:W2:Y:S02]  /*7dc0*/  LD.E R2, [R12.64+0x4] ;  /* 0x000004060c027980 */ /* 0x000ea4000c101900 */
[----:B--2---:R-:W-:-:S05]  /*7dd0*/  IADD3 R5, R5, R2, RZ ;  /* 0x0000000205057210 */ /* 0x004fca0007ffe0ff */
[----:B------:R1:W-:Y:S02]  /*7de0*/  ST.E [R12.64+0x4], R5 ;  /* 0x000004050c007985 */ /* 0x0003e4000c101906 */
.L_x_863:
[----:B------:R-:W-:Y:S05]  /*7df0*/  BSYNC B0 ;  /* 0x0000000000007941 */ /* 0x000fea0003800000 */
.L_x_862:
        /* <DEDUP_REMOVED lines=10> */
.L_x_869:
[----:B------:R-:W0:Y:S02]  /*7ea0*/  LDS R4, [R0] ;  /* 0x0000000000047984 */ /* 0x000e240000000800 */
[----:B0-----:R-:W-:-:S06]  /*7eb0*/  HADD2 R5, R4, R7 ;  /* 0x0000000704057230 */ /* 0x001fcc0000000000 */
[----:B------:R-:W0:Y:S02]  /*7ec0*/  ATOMS.CAST.SPIN R5, [R0], R4, R5 ;  /* 0x000000040005738d */ /* 0x000e240001800005 */
[----:B0-----:R-:W-:-:S13]  /*7ed0*/  ISETP.EQ.U32.AND P0, PT, R5, 0x1, PT ;  /* 0x000000010500780c */ /* 0x001fda0003f02070 */
[----:B------:R-:W-:Y:S05]  /*7ee0*/  @!P0 BRA `(.L_x_869) ;  /* 0xffffffb000008947 */ /* 0x000fea000383ffff */
[----:B------:R-:W-:Y:S05]  /*7ef0*/  BRA `(.L_x_867) ;  /* 0x0000003000007947 */ /* 0x000fea0003800000 */
.L_x_868:
[----:B------:R-:W2:Y:S02]  /*7f00*/  LD.E R0, [R12.64] ;  /* 0x000000060c007980 */ /* 0x000ea4000c101900 */
[----:B--2---:R-:W-:-:S05]  /*7f10*/  IADD3 R5, R4, R0, RZ ;  /* 0x0000000004057210 */ /* 0x004fca0007ffe0ff */
[----:B------:R0:W-:Y:S02]  /*7f20*/  ST.E [R12.64], R5 ;  /* 0x000000050c007985 */ /* 0x0001e4000c101906 */
.L_x_867:
[----:B------:R-:W-:Y:S05]  /*7f30*/  BSYNC B0 ;  /* 0x0000000000007941 */ /* 0x000fea0003800000 */
.L_x_866:
[----:B------:R-:W2:Y:S02]  /*7f40*/  ATOM.E.ADD.F16x2.RN.STRONG.GPU P0, RZ, [R12.64+0x4], R3 ;  /* 0x000004030cff798a */ /* 0x000ea4000810e9c6 */
[----:B--2---:R-:W-:Y:S05]  /*7f50*/  @P0 EXIT ;  /* 0x000000000000094d */ /* 0x004fea0003800000 */
[----:B------:R-:W1:Y:S02]  /*7f60*/  QSPC.E.S P0, RZ, [R12+0x4] ;  /* 0x000004000cff73aa */ /* 0x000e640000000500 */
[----:B-1----:R-:W-:Y:S05]  /*7f70*/  @!P0 BRA `(.L_x_870) ;  /* 0x0000009000008947 */ /* 0x002fea0003800000 */
[----:B0-----:R-:W-:Y:S02]  /*7f80*/  IADD3 R12, R12, 0x4, RZ ;  /* 0x000000040c0c7810 */ /* 0x001fe40007ffe0ff */
[----:B------:R-:W-:Y:S02]  /*7f90*/  MOV R5, R3 ;  /* 0x0000000300057202 */ /* 0x000fe40000000f00 */
[----:B------:R-:W-:-:S05]  /*7fa0*/  LOP3.LUT R12, R12, 0xffffff, RZ, 0xc0, !PT ;  /* 0x00ffffff0c0c7812 */ /* 0x000fca00078ec0ff */
.L_x_871:
[----:B------:R-:W0:Y:S02]  /*7fb0*/  LDS R2, [R12] ;  /* 0x000000000c027984 */ /* 0x000e240000000800 */
[----:B0-----:R-:W-:-:S10]  /*7fc0*/  HFMA2.MMA R3, R2, 1, 1, R5 ;  /* 0x3c003c0002037835 */ /* 0x001fd40000000005 */
[----:B------:R-:W0:Y:S02]  /*7fd0*/  ATOMS.CAST.SPIN R3, [R12], R2, R3 ;  /* 0x000000020c03738d */ /* 0x000e240001800003 */
[----:B0-----:R-:W-:-:S13]  /*7fe0*/  ISETP.EQ.U32.AND P0, PT, R3, 0x1, PT ;  /* 0x000000010300780c */ /* 0x001fda0003f02070 */
[----:B------:R-:W-:Y:S05]  /*7ff0*/  @!P0 BRA `(.L_x_871) ;  /* 0xffffffb000008947 */ /* 0x000fea000383ffff */
[----:B------:R-:W-:Y:S05]  /*8000*/  EXIT ;  /* 0x000000000000794d */ /* 0x000fea0003800000 */
.L_x_870:
[----:B------:R-:W2:Y:S02]  /*8010*/  LD.E R0, [R12.64+0x4] ;  /* 0x000004060c007980 */ /* 0x000ea4000c101900 */
[----:B--2---:R-:W-:-:S05]  /*8020*/  IADD3 R3, R3, R0, RZ ;  /* 0x0000000003037210 */ /* 0x004fca0007ffe0ff */
[----:B------:R-:W-:Y:S01]  /*8030*/  ST.E [R12.64+0x4], R3 ;  /* 0x000004030c007985 */ /* 0x000fe2000c101906 */
[----:B------:R-:W-:Y:S05]  /*8040*/  EXIT ;  /* 0x000000000000794d */ /* 0x000fea0003800000 */
.L_x_872:
        /* <DEDUP_REMOVED lines=11> */
.L_x_3729:


//--------------------- .text._Z23gemm_half_q_half_kernelILi4ELi172ELb0ELb0ELi32EEvPK6__halfPKjS4_S2_PS0_iiiiPKtS7_iiiiiibS2_i --------------------------
	.section	.text._Z23gemm_half_q_half_kernelILi4ELi172ELb0ELb0ELi32EEvPK6__halfPKjS4_S2_PS0_iiiiPKtS7_iiiiiibS2_i,"ax",@progbits
	.sectioninfo	@"SHI_REGISTERS=103"
	.align	128
        .global         _Z23gemm_half_q_half_kernelILi4ELi172ELb0ELb0ELi32EEvPK6__halfPKjS4_S2_PS0_iiiiPKtS7_iiiiiibS2_i
        .type           _Z23gemm_half_q_half_kernelILi4ELi172ELb0ELb0ELi32EEvPK6__halfPKjS4_S2_PS0_iiiiPKtS7_iiiiiibS2_i,@function
        .size           _Z23gemm_half_q_half_kernelILi4ELi172ELb0ELb0ELi32EEvPK6__halfPKjS4_S2_PS0_iiiiPKtS7_iiiiiibS2_i,(.L_x_3730 - _Z23gemm_half_q_half_kernelILi4ELi172ELb0ELb0ELi32EEvPK6__halfPKjS4_S2_PS0_iiiiPKtS7_iiiiiibS2_i)
        .other          _Z23gemm_half_q_half_kernelILi4ELi172ELb0ELb0ELi32EEvPK6__halfPKjS4_S2_PS0_iiiiPKtS7_iiiiiibS2_i,@"STO_CUDA_ENTRY STV_DEFAULT"
_Z23gemm_half_q_half_kernelILi4ELi172ELb0ELb0ELi32EEvPK6__halfPKjS4_S2_PS0_iiiiPKtS7_iiiiiibS2_i:
.text._Z23gemm_half_q_half_kernelILi4ELi172ELb0ELb0ELi32EEvPK6__halfPKjS4_S2_PS0_iiiiPKtS7_iiiiiibS2_i:
        /* <DEDUP_REMOVED lines=33> */
.L_x_877:
        /* <DEDUP_REMOVED lines=36> */
.L_x_876:
        /* <DEDUP_REMOVED lines=22> */
.L_x_878:
        /* <DEDUP_REMOVED lines=12> */
.L_x_875:
[----:B------:R-:W-:Y:S01]  /*0670*/  ISETP.GT.AND P2, PT, R62, 0x3, PT ;  /* 0x000000033e00780c */ /* 0x000fe20003f44270 */
[----:B------:R-:W-:Y:S01]  /*0680*/  HFMA2.MMA R5, -RZ, RZ, 0, 0 ;  /* 0x00000000ff057435 */ /* 0x000fe200000001ff */
[----:B------:R-:W-:Y:S01]  /*0690*/  IMAD.SHL.U32 R24, R9, 0x2, RZ ;  /* 0x0000000209187824 */ /* 0x000fe200078e00ff */
[----:B------:R-:W-:-:S10]  /*06a0*/  PLOP3.LUT P0, PT, PT, PT, PT, 0x80, 0x0 ;  /* 0x000000000000781c */ /* 0x000fd40003f0f070 */
[----:B------:R-:W-:Y:S05]  /*06b0*/  @!P2 BRA `(.L_x_879) ;  /* 0x000002600000a947 */ /* 0x000fea0003800000 */
[----:B------:R-:W-:Y:S02]  /*06c0*/  PLOP3.LUT P0, PT, PT, PT, PT, 0x8, 0x0 ;  /* 0x000000000000781c */ /* 0x000fe40003f0e170 */
[----:B------:R-:W-:Y:S02]  /*06d0*/  IADD3 R26, R62, -0x3, RZ ;  /* 0xfffffffd3e1a7810 */ /* 0x000fe40007ffe0ff */
.L_x_880:
        /* <DEDUP_REMOVED lines=36> */
.L_x_879:
        /* <DEDUP_REMOVED lines=22> */
.L_x_881:
        /* <DEDUP_REMOVED lines=11> */
.L_x_874:
[----:B------:R-:W-:Y:S05]  /*0b30*/  BSYNC B0 ;  /* 0x0000000000007941 */ /* 0x000fea0003800000 */
.L_x_873:
        /* <DEDUP_REMOVED lines=11> */
[----:B------:R-:W-:Y:S01]  /*0bf0*/  PLOP3.LUT P0, PT, PT, PT, PT, 0x8, 0x0 ;  /* 0x000000000000781c */ /* 0x000fe20003f0e170 */
[----:B------:R-:W-:Y:S01]  /*0c00*/  IMAD.MOV.U32 R15, RZ, RZ, 0x2 ;  /* 0x00000002ff0f7424 */ /* 0x000fe200078e00ff */
[----:B------:R-:W-:Y:S02]  /*0c10*/  IADD3 R14, R62, -0x3, RZ ;  /* 0xfffffffd3e0e7810 */ /* 0x000fe40007ffe0ff */
.L_x_884:
        /* <DEDUP_REMOVED lines=19> */
.L_x_883:
        /* <DEDUP_REMOVED lines=14> */
.L_x_885:
[----:B------:R-:W-:-:S13]  /*0e30*/  ISETP.LT.OR P0, PT, R3, R62, P0 ;  /* 0x0000003e0300720c */ /* 0x000fda0000701670 */
[----:B------:R-:W-:Y:S02]  /*0e40*/  @P0 IMAD R3, R2, 0x4, R3 ;  /* 0x0000000402030824 */ /* 0x000fe400078e0203 */
[----:B------:R-:W-:Y:S02]  /*0e50*/  @P0 IMAD.MOV.U32 R2, RZ, RZ, 0x2 ;  /* 0x00000002ff020424 */ /* 0x000fe400078e00ff */
[----:B------:R-:W-:-:S04]  /*0e60*/  @P0 IMAD R3, R3, c[0x0][0x18c], R4 ;  /* 0x0000630003030a24 */ /* 0x000fc800078e0204 */
[----:B------:R-:W-:-:S05]  /*0e70*/  @P0 IMAD.WIDE R2, R3, R2, c[0x0][0x180] ;  /* 0x0000600003020625 */ /* 0x000fca00078e0202 */
[----:B------:R1:W-:Y:S02]  /*0e80*/  @P0 STG.E.64 [R2.64], RZ ;  /* 0x000000ff02000986 */ /* 0x0003e4000c101b06 */
.L_x_882:
[C---:B------:R-:W-:Y:S01]  /*0e90*/  ISETP.GT.AND P0, PT, R64.reuse, c[0x0][0x1a8], PT ;  /* 0x00006a0040007a0c */ /* 0x040fe20003f04270 */
[----:B------:R-:W-:Y:S01]  /*0ea0*/  BAR.SYNC.DEFER_BLOCKING 0x0 ;  /* 0x0000000000007b1d */ /* 0x000fe20000010000 */
[C---:B------:R-:W-:Y:S02]  /*0eb0*/  ISETP.GT.AND P3, PT, R64.reuse, c[0x0][0x1b0], PT ;  /* 0x00006c0040007a0c */ /* 0x040fe40003f64270 */
[C---:B------:R-:W-:Y:S02]  /*0ec0*/  ISETP.GT.AND P2, PT, R64.reuse, c[0x0][0x1ac], PT ;  /* 0x00006b0040007a0c */ /* 0x040fe40003f44270 */
[C---:B------:R-:W-:Y:S02]  /*0ed0*/  ISETP.GT.AND P4, PT, R64.reuse, c[0x0][0x1b4], PT ;  /* 0x00006d0040007a0c */ /* 0x040fe40003f84270 */
[C---:B-1----:R-:W-:Y:S02]  /*0ee0*/  IMNMX R3, R64.reuse, c[0x0][0x1a8], PT ;  /* 0x00006a0040037a17 */ /* 0x042fe40003800200 */
[----:B------:R-:W-:-:S02]  /*0ef0*/  ISETP.GT.AND P5, PT, R64, c[0x0][0x1b8], PT ;  /* 0x00006e0040007a0c */ /* 0x000fc40003fa4270 */
[----:B0-----:R-:W-:Y:S02]  /*0f00*/  SHF.R.S32.HI R6, RZ, 0x1f, R3 ;  /* 0x0000001fff067819 */ /* 0x001fe40000011403 */
        /* <DEDUP_REMOVED lines=14> */
[----:B------:R-:W-:Y:S01]  /*0ff0*/  HFMA2.MMA R7, -RZ, RZ, 0, 0 ;  /* 0x00000000ff077435 */ /* 0x000fe200000001ff */
[----:B------:R-:W-:Y:S02]  /*1000*/  @P2 SHF.R.S32.HI R3, RZ, 0x1f, R6 ;  /* 0x0000001fff032819 */ /* 0x000fe40000011406 */
[----:B------:R-:W-:Y:S02]  /*1010*/  @P5 IADD3 R11, R11, -c[0x0][0x1b8], RZ ;  /* 0x80006e000b0b5a10 */ /* 0x000fe40007ffe0ff */
[----:B------:R-:W-:-:S02]  /*1020*/  @P3 SHF.R.S32.HI R8, RZ, 0x5, R8 ;  /* 0x00000005ff083819 */ /* 0x000fc40000011408 */
[----:B------:R-:W-:Y:S02]  /*1030*/  @P4 SHF.R.S32.HI R10, RZ, 0x1f, R9 ;  /* 0x0000001fff0a4819 */ /* 0x000fe40000011409 */
[----:B------:R-:W-:Y:S01]  /*1040*/  @P2 LEA.HI R6, R3, R6, RZ, 0x5 ;  /* 0x0000000603062211 */ /* 0x000fe200078f28ff */
[----:B------:R-:W-:Y:S01]  /*1050*/  @P3 IMAD.SHL.U32 R7, R8, 0x4, RZ ;  /* 0x0000000408073824 */ /* 0x000fe200078e00ff */
[----:B------:R-:W-:Y:S01]  /*1060*/  @P5 SHF.R.S32.HI R12, RZ, 0x1f, R11 ;  /* 0x0000001fff0c5819 */ /* 0x000fe2000001140b */
[----:B------:R-:W-:Y:S01]  /*1070*/  CS2R R2, SRZ ;  /* 0x0000000000027805 */ /* 0x000fe2000001ff00 */
[----:B------:R-:W-:Y:S02]  /*1080*/  @P0 SHF.R.S32.HI R5, RZ, 0x5, R5 ;  /* 0x00000005ff050819 */ /* 0x000fe40000011405 */
[----:B------:R-:W-:Y:S02]  /*1090*/  @P4 LEA.HI R10, R10, R9, RZ, 0x5 ;  /* 0x000000090a0a4211 */ /* 0x000fe400078f28ff */
[----:B------:R-:W-:Y:S01]  /*10a0*/  @P2 SHF.R.S32.HI R6, RZ, 0x5, R6 ;  /* 0x00000005ff062819 */ /* 0x000fe20000011406 */
[----:B------:R-:W-:Y:S01]  /*10b0*/  @P0 IMAD R3, R5, 0x6, RZ ;  /* 0x0000000605030824 */ /* 0x000fe200078e02ff */
[----:B------:R-:W-:Y:S01]  /*10c0*/  @P5 LEA.HI R12, R12, R11, RZ, 0x5 ;  /* 0x0000000b0c0c5211 */ /* 0x000fe200078f28ff */
[----:B------:R-:W-:Y:S01]  /*10d0*/  IMAD.MOV.U32 R5, RZ, RZ, RZ ;  /* 0x000000ffff057224 */ /* 0x000fe200078e00ff */
[----:B------:R-:W-:Y:S01]  /*10e0*/  SHF.R.S32.HI R8, RZ, 0x5, R13 ;  /* 0x00000005ff087819 */ /* 0x000fe2000001140d */
[----:B------:R-:W-:Y:S01]  /*10f0*/  @P2 IMAD R2, R6, 0x5, RZ ;  /* 0x0000000506022824 */ /* 0x000fe200078e02ff */
[----:B------:R-:W-:Y:S01]  /*1100*/  @P4 SHF.R.S32.HI R10, RZ, 0x5, R10 ;  /* 0x00000005ff0a4819 */ /* 0x000fe2000001140a */
[----:B------:R-:W-:Y:S01]  /*1110*/  IMAD.MOV.U32 R6, RZ, RZ, RZ ;  /* 0x000000ffff067224 */ /* 0x000fe200078e00ff */
[----:B------:R-:W-:Y:S01]  /*1120*/  @P5 SHF.R.S32.HI R12, RZ, 0x5, R12 ;  /* 0x00000005ff0c5819 */ /* 0x000fe2000001140c */
[----:B------:R-:W-:Y:S01]  /*1130*/  IMAD R3, R8, 0x8, R3 ;  /* 0x0000000808037824 */ /* 0x000fe200078e0203 */
[----:B------:R-:W-:Y:S01]  /*1140*/  ISETP.GE.AND P2, PT, R64, R63, PT ;  /* 0x0000003f4000720c */ /* 0x000fe20003f46270 */
[----:B------:R-:W-:Y:S01]  /*1150*/  @P4 IMAD R5, R10, 0x3, RZ ;  /* 0x000000030a054824 */ /* 0x000fe200078e02ff */
[----:B------:R-:W-:Y:S01]  /*1160*/  SHF.R.S32.HI R17, RZ, 0x1f, R4 ;  /* 0x0000001fff117819 */ /* 0x000fe20000011404 */
[----:B------:R-:W-:Y:S01]  /*1170*/  @P5 IMAD.SHL.U32 R6, R12, 0x2, RZ ;  /* 0x000000020c065824 */ /* 0x000fe200078e00ff */
[----:B------:R-:W-:-:S02]  /*1180*/  IADD3 R2, R7, R3, R2 ;  /* 0x0000000307027210 */ /* 0x000fc40007ffe002 */
        /* <DEDUP_REMOVED lines=14> */
[----:B------:R-:W-:Y:S01]  /*1270*/  ISETP.GE.OR P0, PT, R64, c[0x0][0x1a8], P2 ;  /* 0x00006a0040007a0c */ /* 0x000fe20001706670 */
[----:B------:R-:W-:Y:S08]  /*1280*/  @P2 BRA `(.L_x_886) ;  /* 0x0000034000002947 */ /* 0x000ff00003800000 */
[----:B------:R-:W-:Y:S01]  /*1290*/  MOV R23, 0x2 ;  /* 0x0000000200177802 */ /* 0x000fe20000000f00 */
[----:B------:R-:W-:-:S04]  /*12a0*/  IMAD.SHL.U32 R2, R0, 0x40, RZ ;  /* 0x0000004000027824 */ /* 0x000fc800078e00ff */
        /* <DEDUP_REMOVED lines=9> */
.L_x_887:
        /* <DEDUP_REMOVED lines=41> */
.L_x_886:
[----:B------:R-:W-:Y:S01]  /*15d0*/  UMOV UR4, URZ ;  /* 0x0000003f00047c82 */ /* 0x000fe20008000000 */
[----:B------:R-:W-:Y:S01]  /*15e0*/  PRMT R48, RZ, 0x5410, RZ ;  /* 0x00005410ff307816 */ /* 0x000fe200000000ff */
[----:B------:R-:W-:Y:S01]  /*15f0*/  IMAD.MOV.U32 R2, RZ, RZ, R18 ;  /* 0x000000ffff027224 */ /* 0x000fe200078e0012 */
[----:B------:R-:W-:Y:S01]  /*1600*/  MOV R3, R19 ;  /* 0x0000001300037202 */ /* 0x000fe20000000f00 */
        /* <DEDUP_REMOVED lines=10> */
[----:B------:R-:W-:Y:S01]  /*16b0*/  HADD2.F32 R17, -RZ, R50.H0_H0 ;  /* 0x20000032ff117230 */ /* 0x000fe20000004100 */
[----:B------:R-:W-:-:S02]  /*16c0*/  UMOV UR4, URZ ;  /* 0x0000003f00047c82 */ /* 0x000fc40008000000 */
[----:B------:R-:W-:Y:S02]  /*16d0*/  LEA.HI.X R13, R4, c[0x0][0x16c], R13, 0x2, P3 ;  /* 0x00005b00040d7a11 */ /* 0x000fe400018f140d */
.L_x_893:
        /* <DEDUP_REMOVED lines=37> */
[----:B------:R-:W-:Y:S02]  /*1930*/  LOP3.LUT R26, R8, 0xff, RZ, 0xc0, !PT ;  /* 0x000000ff081a7812 */ /* 0x000fe400078ec0ff */
[----:B------:R-:W-:-:S02]  /*1940*/  LOP3.LUT R4, R4, 0xff, RZ, 0xc0, !PT ;  /* 0x000000ff04047812 */ /* 0x000fc400078ec0ff */
[----:B------:R-:W-:Y:S01]  /*1950*/  IADD3 R32, R32, -0x80, RZ ;  /* 0xffffff8020207810 */ /* 0x000fe20007ffe0ff */
        /* <DEDUP_REMOVED lines=27> */
[----:B------:R0:W-:Y:S01]  /*1b10*/  I2F.F16 R66, R30 ;  /* 0x0000001e00427306 */ /* 0x0001e20000200c00 */
[----:B------:R-:W-:Y:S02]  /*1b20*/  LOP3.LUT R8, R8, 0xff, RZ, 0xc0, !PT ;  /* 0x000000ff08087812 */ /* 0x000fe400078ec0ff */
[----:B--2---:R-:W-:Y:S02]  /*1b30*/  IADD3 R32, R7, -0x80, RZ ;  /* 0xffffff8007207810 */ /* 0x004fe40007ffe0ff */
[----:B------:R-:W-:-:S02]  /*1b40*/  SHF.R.U32.HI R7, RZ, 0x8, R9 ;  /* 0x00000008ff077819 */ /* 0x000fc40000011609 */
[----:B------:R-:W-:Y:S01]  /*1b50*/  IADD3 R8, R8, -0x80, RZ ;  /* 0xffffff8008087810 */ /* 0x000fe20007ffe0ff */
[----:B------:R2:W-:Y:S01]  /*1b60*/  I2F.F16 R69, R34 ;  /* 0x0000002200457306 */ /* 0x0005e20000200c00 */
[----:B------:R-:W-:Y:S02]  /*1b70*/  SHF.R.U32.HI R9, RZ, 0x10, R9 ;  /* 0x00000010ff097819 */ /* 0x000fe40000011609 */
[----:B------:R-:W-:Y:S02]  /*1b80*/  IADD3 R6, R6, -0x80, RZ ;  /* 0xffffff8006067810 */ /* 0x000fe40007ffe0ff */
[----:B------:R-:W-:Y:S02]  /*1b90*/  LOP3.LUT R7, R7, 0xff, RZ, 0xc0, !PT ;  /* 0x000000ff07077812 */ /* 0x000fe400078ec0ff */
[----:B------:R-:W-:Y:S01]  /*1ba0*/  LOP3.LUT R9, R9, 0xff, RZ, 0xc0, !PT ;  /* 0x000000ff09097812 */ /* 0x000fe200078ec0ff */
[----:B------:R4:W5:Y:S01]  /*1bb0*/  I2F.F16 R41, R8 ;  /* 0x0000000800297306 */ /* 0x0009620000200c00 */
[----:B------:R-:W-:-:S02]  /*1bc0*/  SHF.R.U32.HI R38, RZ, 0x10, R10 ;  /* 0x00000010ff267819 */ /* 0x000fc4000001160a */
[----:B0-----:R-:W-:Y:S01]  /*1bd0*/  IADD3 R30, R7, -0x80, RZ ;  /* 0xffffff80071e7810 */ /* 0x001fe20007ffe0ff */
[----:B------:R-:W-:Y:S01]  /*1be0*/  HADD2.F32 R7, -RZ, R68.H0_H0 ;  /* 0x20000044ff077230 */ /* 0x000fe20000004100 */
[--C-:B--2---:R-:W-:Y:S02]  /*1bf0*/  SHF.R.U32.HI R34, RZ, 0x8, R11.reuse ;  /* 0x00000008ff227819 */ /* 0x104fe4000001160b */
[----:B------:R-:W-:Y:S01]  /*1c00*/  SHF.R.U32.HI R40, RZ, 0x10, R11 ;  /* 0x00000010ff287819 */ /* 0x000fe2000001160b */
[----:B------:R-:W-:Y:S01]  /*1c10*/  I2F.F16 R49, R33 ;  /* 0x0000002100317306 */ /* 0x000fe20000200c00 */
[----:B----4-:R-:W-:Y:S01]  /*1c20*/  HADD2.F32 R8, -RZ, R39.H0_H0 ;  /* 0x20000027ff087230 */ /* 0x010fe20000004100 */
[----:B------:R-:W-:Y:S01]  /*1c30*/  IADD3 R26, R26, -0x80, RZ ;  /* 0xffffff801a1a7810 */ /* 0x000fe20007ffe0ff */
[--C-:B-1----:R-:W-:Y:S01]  /*1c40*/  HADD2.F32 R35, -RZ, R4.reuse.H0_H0 ;  /* 0x20000004ff237230 */ /* 0x102fe20000004100 */
[----:B------:R-:W-:Y:S01]  /*1c50*/  IADD3 R27, R27, -0x80, RZ ;  /* 0xffffff801b1b7810 */ /* 0x000fe20007ffe0ff */
[----:B------:R-:W-:Y:S01]  /*1c60*/  HADD2.F32 R37, -RZ, R4.H1_H1 ;  /* 0x30000004ff257230 */ /* 0x000fe20000004100 */
[----:B------:R-:W-:Y:S01]  /*1c70*/  LOP3.LUT R40, R40, 0xff, RZ, 0xc0, !PT ;  /* 0x000000ff28287812 */ /* 0x000fe200078ec0ff */
[--C-:B------:R-:W-:Y:S01]  /*1c80*/  HADD2.F32 R42, -RZ, R5.reuse.H0_H0 ;  /* 0x20000005ff2a7230 */ /* 0x100fe20000004100 */
[----:B------:R0:W1:Y:S01]  /*1c90*/  I2F.F16 R67, R31 ;  /* 0x0000001f00437306 */ /* 0x0000620000200c00 */
[----:B------:R-:W-:Y:S01]  /*1ca0*/  HADD2.F32 R44, -RZ, R5.H1_H1 ;  /* 0x30000005ff2c7230 */ /* 0x000fe20000004100 */
[----:B------:R-:W-:Y:S01]  /*1cb0*/  FFMA.FTZ R39, R8, R35, RZ ;  /* 0x0000002308277223 */ /* 0x000fe200000100ff */
[----:B------:R-:W2:Y:S01]  /*1cc0*/  LDS.64 R4, [UR5+0x8] ;  /* 0x00000805ff047984 */ /* 0x000ea20008000a00 */
[----:B---3--:R-:W-:Y:S01]  /*1cd0*/  HADD2.F32 R11, -RZ, R46.H0_H0 ;  /* 0x2000002eff0b7230 */ /* 0x008fe20000004100 */
[----:B------:R-:W-:Y:S01]  /*1ce0*/  LOP3.LUT R38, R38, 0xff, RZ, 0xc0, !PT ;  /* 0x000000ff26267812 */ /* 0x000fe200078ec0ff */
[----:B-----5:R-:W-:Y:S01]  /*1cf0*/  HADD2.F32 R41, -RZ, R41.H0_H0 ;  /* 0x20000029ff297230 */ /* 0x020fe20000004100 */
[----:B------:R-:W-:Y:S01]  /*1d00*/  IADD3 R40, R40, -0x80, RZ ;  /* 0xffffff8028287810 */ /* 0x000fe20007ffe0ff */
[----:B------:R3:W4:Y:S01]  /*1d10*/  I2F.F16 R70, R32 ;  /* 0x0000002000467306 */ /* 0x0007220000200c00 */
[----:B0-----:R-:W-:Y:S01]  /*1d20*/  SHF.R.U32.HI R31, RZ, 0x8, R10 ;  /* 0x00000008ff1f7819 */ /* 0x001fe2000001160a */
[----:B------:R-:W-:Y:S01]  /*1d30*/  HADD2.F32 R10, -RZ, R43.H0_H0 ;  /* 0x2000002bff0a7230 */ /* 0x000fe20000004100 */
[----:B------:R-:W-:-:S02]  /*1d40*/  IADD3 R38, R38, -0x80, RZ ;  /* 0xffffff8026267810 */ /* 0x000fc40007ffe0ff */
[----:B------:R-:W-:Y:S01]  /*1d50*/  LOP3.LUT R33, R31, 0xff, RZ, 0xc0, !PT ;  /* 0x000000ff1f217812 */ /* 0x000fe200078ec0ff */
[----:B------:R-:W-:Y:S01]  /*1d60*/  HADD2.F32 R31, -RZ, R69.H0_H0 ;  /* 0x20000045ff1f7230 */ /* 0x000fe20000004100 */
[----:B------:R-:W-:Y:S01]  /*1d70*/  FFMA.FTZ R43, R10, R37, R39 ;  /* 0x000000250a2b7223 */ /* 0x000fe20000010027 */
[----:B------:R0:W5:Y:S01]  /*1d80*/  I2F.F16 R36, R6 ;  /* 0x0000000600247306 */ /* 0x0001620000200c00 */
[----:B---3--:R-:W-:Y:S01]  /*1d90*/  IADD3 R32, R9, -0x80, RZ ;  /* 0xffffff8009207810 */ /* 0x008fe20007ffe0ff */
[----:B------:R-:W-:Y:S01]  /*1da0*/  HADD2.F32 R9, -RZ, R65.H0_H0 ;  /* 0x20000041ff097230 */ /* 0x000fe20000004100 */
[----:B------:R-:W-:Y:S01]  /*1db0*/  LOP3.LUT R39, R34, 0xff, RZ, 0xc0, !PT ;  /* 0x000000ff22277812 */ /* 0x000fe200078ec0ff */
[----:B-1----:R-:W-:Y:S01]  /*1dc0*/  HADD2.F32 R34, -RZ, R67.H0_H0 ;  /* 0x20000043ff227230 */ /* 0x002fe20000004100 */
[----:B------:R-:W-:Y:S02]  /*1dd0*/  ISETP.GE.AND P0, PT, R62, 0x2, PT ;  /* 0x000000023e00780c */ /* 0x000fe40003f06270 */
[----:B------:R-:W-:Y:S01]  /*1de0*/  IADD3 R39, R39, -0x80, RZ ;  /* 0xffffff8027277810 */ /* 0x000fe20007ffe0ff */
[----:B------:R1:W-:Y:S01]  /*1df0*/  I2F.F16 R51, R30 ;  /* 0x0000001e00337306 */ /* 0x0003e20000200c00 */
[----:B0-----:R-:W-:Y:S01]  /*1e00*/  HADD2.F32 R6, -RZ, R45.H0_H0 ;  /* 0x2000002dff067230 */ /* 0x001fe20000004100 */
[----:B------:R-:W-:-:S04]  /*1e10*/  FFMA.FTZ R45, R35, R9, RZ ;  /* 0x00000009232d7223 */ /* 0x000fc800000100ff */
[C---:B------:R-:W-:Y:S02]  /*1e20*/  FFMA.FTZ R46, R35.reuse, R6, RZ ;  /* 0x00000006232e7223 */ /* 0x040fe400000100ff */
[----:B------:R-:W0:Y:S01]  /*1e30*/  I2F.F16 R23, R23 ;  /* 0x0000001700177306 */ /* 0x000e220000200c00 */
[----:B-1----:R-:W-:Y:S01]  /*1e40*/  HADD2.F32 R30, -RZ, R66.H0_H0 ;  /* 0x20000042ff1e7230 */ /* 0x002fe20000004100 */
[----:B------:R-:W-:Y:S01]  /*1e50*/  FFMA.FTZ R66, R35, R7, RZ ;  /* 0x0000000723427223 */ /* 0x000fe200000100ff */
[----:B----4-:R-:W-:Y:S01]  /*1e60*/  HADD2.F32 R35, -RZ, R70.H0_H0 ;  /* 0x20000046ff237230 */ /* 0x010fe20000004100 */
[C---:B------:R-:W-:Y:S01]  /*1e70*/  FFMA.FTZ R46, R37.reuse, R11, R46 ;  /* 0x0000000b252e7223 */ /* 0x040fe2000001002e */
[----:B-----5:R-:W-:Y:S01]  /*1e80*/  HADD2.F32 R36, -RZ, R36.H0_H0 ;  /* 0x20000024ff247230 */ /* 0x020fe20000004100 */
[C---:B------:R-:W-:Y:S02]  /*1e90*/  FFMA.FTZ R45, R37.reuse, R30, R45 ;  /* 0x0000001e252d7223 */ /* 0x040fe4000001002d */
[----:B------:R-:W1:Y:S01]  /*1ea0*/  I2F.F16 R24, R24 ;  /* 0x0000001800187306 */ /* 0x000e620000200c00 */
[----:B------:R-:W-:Y:S01]  /*1eb0*/  FFMA.FTZ R66, R37, R31, R66 ;  /* 0x0000001f25427223 */ /* 0x000fe20000010042 */
[----:B------:R-:W-:Y:S01]  /*1ec0*/  IADD3 R37, R33, -0x80, RZ ;  /* 0xffffff8021257810 */ /* 0x000fe20007ffe0ff */
[----:B------:R-:W-:Y:S01]  /*1ed0*/  HADD2.F32 R33, -RZ, R49.H0_H0 ;  /* 0x20000031ff217230 */ /* 0x000fe20000004100 */
[----:B------:R-:W-:-:S02]  /*1ee0*/  FFMA.FTZ R45, R42, R34, R45 ;  /* 0x000000222a2d7223 */ /* 0x000fc4000001002d */
[C---:B------:R-:W-:Y:S02]  /*1ef0*/  FFMA.FTZ R66, R42.reuse, R35, R66 ;  /* 0x000000232a427223 */ /* 0x040fe40000010042 */
[----:B------:R-:W3:Y:S01]  /*1f00*/  I2F.F16 R25, R25 ;  /* 0x0000001900197306 */ /* 0x000ee20000200c00 */
[----:B0-----:R-:W-:Y:S01]  /*1f10*/  HADD2.F32 R23, -RZ, R23.H0_H0 ;  /* 0x20000017ff177230 */ /* 0x001fe20000004100 */
[----:B------:R-:W-:-:S04]  /*1f20*/  FFMA.FTZ R46, R42, R33, R46 ;  /* 0x000000212a2e7223 */ /* 0x000fc8000001002e */
[----:B------:R-:W-:Y:S02]  /*1f30*/  FFMA.FTZ R46, R44, R23, R46 ;  /* 0x000000172c2e7223 */ /* 0x000fe4000001002e */
[----:B------:R-:W0:Y:S01]  /*1f40*/  I2F.F16 R26, R26 ;  /* 0x0000001a001a7306 */ /* 0x000e220000200c00 */
[----:B-1----:R-:W-:-:S07]  /*1f50*/  HADD2.F32 R24, -RZ, R24.H0_H0 ;  /* 0x20000018ff187230 */ /* 0x002fce0000004100 */
[----:B------:R-:W1:Y:S01]  /*1f60*/  I2F.F16 R27, R27 ;  /* 0x0000001b001b7306 */ /* 0x000e620000200c00 */
[----:B---3--:R-:W-:-:S05]  /*1f70*/  HADD2.F32 R25, -RZ, R25.H0_H0 ;  /* 0x20000019ff197230 */ /* 0x008fca0000004100 */
[----:B------:R-:W-:Y:S02]  /*1f80*/  FFMA.FTZ R66, R44, R25, R66 ;  /* 0x000000192c427223 */ /* 0x000fe40000010042 */
[----:B------:R3:W-:Y:S01]  /*1f90*/  I2F.F16 R49, R37 ;  /* 0x0000002500317306 */ /* 0x0007e20000200c00 */
[----:B0-----:R-:W-:-:S07]  /*1fa0*/  HADD2.F32 R26, -RZ, R26.H0_H0 ;  /* 0x2000001aff1a7230 */ /* 0x001fce0000004100 */
[----:B------:R-:W0:Y:S01]  /*1fb0*/  I2F.F16 R39, R39 ;  /* 0x0000002700277306 */ /* 0x000e220000200c00 */
[----:B-1----:R-:W-:Y:S02]  /*1fc0*/  HADD2.F32 R27, -RZ, R27.H0_H0 ;  /* 0x2000001bff1b7230 */ /* 0x002fe40000004100 */
[----:B---3--:R-:W-:-:S05]  /*1fd0*/  HADD2.F32 R37, -RZ, R51.H0_H0 ;  /* 0x20000033ff257230 */ /* 0x008fca0000004100 */
[----:B------:R1:W-:Y:S08]  /*1fe0*/  I2F.F16 R65, R32 ;  /* 0x0000002000417306 */ /* 0x0003f00000200c00 */
[----:B------:R3:W4:Y:S01]  /*1ff0*/  I2F.F16 R67, R38 ;  /* 0x0000002600437306 */ /* 0x0007220000200c00 */
[----:B-1----:R-:W-:Y:S01]  /*2000*/  HADD2.F32 R32, -RZ, R47.H0_H0 ;  /* 0x2000002fff207230 */ /* 0x002fe20000004100 */
[----:B------:R-:W-:Y:S01]  /*2010*/  FFMA.FTZ R47, R44, R24, R45 ;  /* 0x000000182c2f7223 */ /* 0x000fe2000001002d */
[----:B0-----:R-:W-:-:S02]  /*2020*/  HADD2.F32 R39, -RZ, R39.H0_H0 ;  /* 0x20000027ff277230 */ /* 0x001fc40000004100 */
[----:B--2---:R-:W-:Y:S01]  /*2030*/  HADD2.F32 R45, -RZ, R5.H0_H0 ;  /* 0x20000005ff2d7230 */ /* 0x004fe20000004100 */
[----:B------:R-:W-:Y:S01]  /*2040*/  FFMA.FTZ R43, R32, R42, R43 ;  /* 0x0000002a202b7223 */ /* 0x000fe2000001002b */
[--C-:B------:R-:W-:Y:S01]  /*2050*/  HADD2.F32 R42, -RZ, R4.reuse.H0_H0 ;  /* 0x20000004ff2a7230 */ /* 0x100fe20000004100 */
[----:B------:R-:W0:Y:S01]  /*2060*/  I2F.F16 R40, R40 ;  /* 0x0000002800287306 */ /* 0x000e220000200c00 */
[----:B------:R-:W-:Y:S01]  /*2070*/  HADD2.F32 R4, -RZ, R4.H1_H1 ;  /* 0x30000004ff047230 */ /* 0x000fe20000004100 */
[----:B------:R-:W-:Y:S01]  /*2080*/  FFMA.FTZ R43, R22, R44, R43 ;  /* 0x0000002c162b7223 */ /* 0x000fe2000001002b */
[----:B---3--:R-:W-:Y:S01]  /*2090*/  HADD2.F32 R38, -RZ, R49.H0_H0 ;  /* 0x20000031ff267230 */ /* 0x008fe20000004100 */
[----:B------:R-:W-:Y:S01]  /*20a0*/  FFMA.FTZ R46, R42, R27, R46 ;  /* 0x0000001b2a2e7223 */ /* 0x000fe2000001002e */
[----:B------:R-:W-:Y:S01]  /*20b0*/  HADD2.F32 R5, -RZ, R5.H1_H1 ;  /* 0x30000005ff057230 */ /* 0x000fe20000004100 */
[----:B------:R-:W-:Y:S02]  /*20c0*/  FFMA.FTZ R43, R26, R42, R43 ;  /* 0x0000002a1a2b7223 */ /* 0x000fe4000001002b */
[----:B------:R-:W1:Y:S01]  /*20d0*/  I2F.F16 R19, R19 ;  /* 0x0000001300137306 */ /* 0x000e620000200c00 */
[----:B------:R-:W-:-:S02]  /*20e0*/  FFMA.FTZ R47, R42, R28, R47 ;  /* 0x0000001c2a2f7223 */ /* 0x000fc4000001002f */
[----:B------:R-:W-:Y:S02]  /*20f0*/  FFMA.FTZ R42, R42, R29, R66 ;  /* 0x0000001d2a2a7223 */ /* 0x000fe40000010042 */
[----:B------:R-:W-:Y:S01]  /*2100*/  FFMA.FTZ R44, R36, R4, R43 ;  /* 0x00000004242c7223 */ /* 0x000fe2000001002b */
[----:B----4-:R-:W-:Y:S01]  /*2110*/  HADD2.F32 R43, -RZ, R67.H0_H0 ;  /* 0x20000043ff2b7230 */ /* 0x010fe20000004100 */
[C---:B------:R-:W-:Y:S01]  /*2120*/  FFMA.FTZ R46, R4.reuse, R37, R46 ;  /* 0x00000025042e7223 */ /* 0x040fe2000001002e */
[----:B------:R-:W2:Y:S01]  /*2130*/  I2F.F16 R20, R20 ;  /* 0x0000001400147306 */ /* 0x000ea20000200c00 */
[C---:B------:R-:W-:Y:S01]  /*2140*/  FFMA.FTZ R66, R4.reuse, R38, R47 ;  /* 0x0000002604427223 */ /* 0x040fe2000001002f */
[----:B0-----:R-:W-:Y:S01]  /*2150*/  HADD2.F32 R40, -RZ, R40.H0_H0 ;  /* 0x20000028ff287230 */ /* 0x001fe20000004100 */
[----:B------:R-:W-:Y:S01]  /*2160*/  FFMA.FTZ R4, R4, R39, R42 ;  /* 0x0000002704047223 */ /* 0x000fe2000001002a */
[----:B------:R-:W-:Y:S01]  /*2170*/  HADD2.F32 R42, -RZ, R65.H0_H0 ;  /* 0x20000041ff2a7230 */ /* 0x000fe20000004100 */
[----:B------:R-:W-:-:S02]  /*2180*/  FFMA.FTZ R44, R41, R45, R44 ;  /* 0x0000002d292c7223 */ /* 0x000fc4000001002c */
[C---:B------:R-:W-:Y:S01]  /*2190*/  FFMA.FTZ R66, R45.reuse, R43, R66 ;  /* 0x0000002b2d427223 */ /* 0x040fe20000010042 */
[----:B------:R-:W0:Y:S01]  /*21a0*/  I2F.F16 R21, R21 ;  /* 0x0000001500157306 */ /* 0x000e220000200c00 */
[----:B-1----:R-:W-:Y:S01]  /*21b0*/  HADD2.F32 R19, -RZ, R19.H0_H0 ;  /* 0x20000013ff137230 */ /* 0x002fe20000004100 */
[C---:B------:R-:W-:Y:S02]  /*21c0*/  FFMA.FTZ R46, R45.reuse, R42, R46 ;  /* 0x0000002a2d2e7223 */ /* 0x040fe4000001002e */
[----:B------:R-:W-:Y:S02]  /*21d0*/  FFMA.FTZ R4, R45, R40, R4 ;  /* 0x000000282d047223 */ /* 0x000fe40000010004 */
        /* <DEDUP_REMOVED lines=187> */
.L_x_889:
        /* <DEDUP_REMOVED lines=52> */
[----:B------:R3:W-:Y:S08]  /*30d0*/  I2F.F16 R66, R28 ;  /* 0x0000001c00427306 */ /* 0x0007f00000200c00 */
[----:B------:R-:W1:Y:S01]  /*30e0*/  I2F.F16 R47, R31 ;  /* 0x0000001f002f7306 */ /* 0x000e620000200c00 */
[----:B---3--:R-:W-:-:S07]  /*30f0*/  HADD2.F32 R28, -RZ, R44.H0_H0 ;  /* 0x2000002cff1c7230 */ /* 0x008fce0000004100 */
[----:B------:R1:W-:Y:S08]  /*3100*/  I2F.F16 R69, R29 ;  /* 0x0000001d00457306 */ /* 0x0003f00000200c00 */
        /* <DEDUP_REMOVED lines=56> */
[--C-:B------:R-:W-:Y:S01]  /*3490*/  SHF.R.U32.HI R41, RZ, 0x8, R7.reuse ;  /* 0x00000008ff297819 */ /* 0x100fe20000011607 */
[----:B------:R-:W-:Y:S01]  /*34a0*/  FFMA.FTZ R44, R27, R39, R40 ;  /* 0x000000271b2c7223 */ /* 0x000fe20000010028 */
[----:B------:R-:W-:Y:S01]  /*34b0*/  LOP3.LUT R40, R32, 0xff, RZ, 0xc0, !PT ;  /* 0x000000ff20287812 */ /* 0x000fe200078ec0ff */
[----:B--2---:R-:W-:Y:S01]  /*34c0*/  HADD2.F32 R30, -RZ, R66.H0_H0 ;  /* 0x20000042ff1e7230 */ /* 0x004fe20000004100 */
[----:B------:R-:W-:Y:S01]  /*34d0*/  LOP3.LUT R41, R41, 0xff, RZ, 0xc0, !PT ;  /* 0x000000ff29297812 */ /* 0x000fe200078ec0ff */
[C---:B------:R-:W-:Y:S01]  /*34e0*/  FFMA.FTZ R66, R33.reuse, R11, RZ ;  /* 0x0000000b21427223 */ /* 0x040fe200000100ff */
[----:B------:R-:W-:Y:S01]  /*34f0*/  IADD3 R40, R40, -0x80, RZ ;  /* 0xffffff8028287810 */ /* 0x000fe20007ffe0ff */
[----:B------:R-:W-:Y:S01]  /*3500*/  FFMA.FTZ R33, R33, R5, RZ ;  /* 0x0000000521217223 */ /* 0x000fe200000100ff */
[----:B------:R-:W-:Y:S01]  /*3510*/  IADD3 R41, R41, -0x80, RZ ;  /* 0xffffff8029297810 */ /* 0x000fe20007ffe0ff */
[C---:B------:R-:W-:Y:S01]  /*3520*/  FFMA.FTZ R66, R39.reuse, R29, R66 ;  /* 0x0000001d27427223 */ /* 0x040fe20000010042 */
[----:B------:R-:W-:Y:S01]  /*3530*/  SHF.R.U32.HI R7, RZ, 0x10, R7 ;  /* 0x00000010ff077819 */ /* 0x000fe20000011607 */
[----:B------:R-:W-:Y:S01]  /*3540*/  FFMA.FTZ R47, R39, R30, R33 ;  /* 0x0000001e272f7223 */ /* 0x000fe20000010021 */
[----:B------:R-:W2:Y:S01]  /*3550*/  I2F.F16 R38, R38 ;  /* 0x0000002600267306 */ /* 0x000ea20000200c00 */
[----:B------:R-:W-:Y:S01]  /*3560*/  IADD3 R39, R31, -0x80, RZ ;  /* 0xffffff801f277810 */ /* 0x000fe20007ffe0ff */
[----:B------:R-:W-:Y:S01]  /*3570*/  HADD2.F32 R33, -RZ, R49.H0_H0 ;  /* 0x20000031ff217230 */ /* 0x000fe20000004100 */
[----:B------:R-:W-:Y:S01]  /*3580*/  LOP3.LUT R7, R7, 0xff, RZ, 0xc0, !PT ;  /* 0x000000ff07077812 */ /* 0x000fe200078ec0ff */
[----:B---3--:R-:W-:Y:S01]  /*3590*/  HADD2.F32 R32, -RZ, R51.H0_H0 ;  /* 0x20000033ff207230 */ /* 0x008fe20000004100 */
[----:B------:R-:W-:Y:S01]  /*35a0*/  IADD3 R6, R6, -0x80, RZ ;  /* 0xffffff8006067810 */ /* 0x000fe20007ffe0ff */
[----:B------:R-:W-:Y:S01]  /*35b0*/  HADD2.F32 R31, -RZ, R68.H0_H0 ;  /* 0x20000044ff1f7230 */ /* 0x000fe20000004100 */
[----:B------:R-:W-:Y:S01]  /*35c0*/  IADD3 R7, R7, -0x80, RZ ;  /* 0xffffff8007077810 */ /* 0x000fe20007ffe0ff */
[----:B------:R-:W3:Y:S01]  /*35d0*/  I2F.F16 R40, R40 ;  /* 0x0000002800287306 */ /* 0x000ee20000200c00 */
[----:B0-----:R-:W-:Y:S01]  /*35e0*/  HADD2.F32 R34, -RZ, R69.H0_H0 ;  /* 0x20000045ff227230 */ /* 0x001fe20000004100 */
[----:B------:R-:W-:-:S02]  /*35f0*/  FFMA.FTZ R44, R33, R43, R44 ;  /* 0x0000002b212c7223 */ /* 0x000fc4000001002c */
[C---:B------:R-:W-:Y:S02]  /*3600*/  FFMA.FTZ R46, R43.reuse, R32, R46 ;  /* 0x000000202b2e7223 */ /* 0x040fe4000001002e */
[C---:B------:R-:W-:Y:S02]  /*3610*/  FFMA.FTZ R66, R43.reuse, R31, R66 ;  /* 0x0000001f2b427223 */ /* 0x040fe40000010042 */
[----:B------:R-:W0:Y:S01]  /*3620*/  I2F.F16 R41, R41 ;  /* 0x0000002900297306 */ /* 0x000e220000200c00 */
[----:B------:R-:W-:Y:S02]  /*3630*/  FFMA.FTZ R49, R43, R34, R47 ;  /* 0x000000222b317223 */ /* 0x000fe4000001002f */
[----:B------:R-:W-:Y:S02]  /*3640*/  FFMA.FTZ R43, R25, R45, R44 ;  /* 0x0000002d192b7223 */ /* 0x000fe4000001002c */
[C---:B------:R-:W-:Y:S02]  /*3650*/  FFMA.FTZ R47, R45.reuse, R23, R46 ;  /* 0x000000172d2f7223 */ /* 0x040fe4000001002e */
[C---:B------:R-:W-:Y:S01]  /*3660*/  FFMA.FTZ R66, R45.reuse, R26, R66 ;  /* 0x0000001a2d427223 */ /* 0x040fe20000010042 */
[----:B------:R-:W0:Y:S01]  /*3670*/  I2F.F16 R42, R42 ;  /* 0x0000002a002a7306 */ /* 0x000e220000200c00 */
[----:B------:R-:W-:Y:S01]  /*3680*/  FFMA.FTZ R51, R45, R24, R49 ;  /* 0x000000182d337223 */ /* 0x000fe20000010031 */
[----:B-1----:R-:W-:-:S02]  /*3690*/  HADD2.F32 R44, -RZ, R8.H0_H0 ;  /* 0x20000008ff2c7230 */ /* 0x002fc40000004100 */
[----:B------:R-:W-:Y:S02]  /*36a0*/  HADD2.F32 R45, -RZ, R8.H1_H1 ;  /* 0x30000008ff2d7230 */ /* 0x000fe40000004100 */
[--C-:B------:R-:W-:Y:S02]  /*36b0*/  HADD2.F32 R46, -RZ, R9.reuse.H0_H0 ;  /* 0x20000009ff2e7230 */ /* 0x100fe40000004100 */
[----:B------:R3:W1:Y:S01]  /*36c0*/  I2F.F16 R68, R39 ;  /* 0x0000002700447306 */ /* 0x0006620000200c00 */
[----:B------:R-:W-:Y:S02]  /*36d0*/  HADD2.F32 R49, -RZ, R9.H1_H1 ;  /* 0x30000009ff317230 */ /* 0x000fe40000004100 */
[----:B------:R-:W-:Y:S02]  /*36e0*/  HADD2.F32 R8, -RZ, R35.H0_H0 ;  /* 0x20000023ff087230 */ /* 0x000fe40000004100 */
[----:B------:R-:W-:Y:S02]  /*36f0*/  HADD2.F32 R9, -RZ, R36.H0_H0 ;  /* 0x20000024ff097230 */ /* 0x000fe40000004100 */
[----:B----4-:R-:W-:Y:S01]  /*3700*/  HADD2.F32 R35, -RZ, R37.H0_H0 ;  /* 0x20000025ff237230 */ /* 0x010fe20000004100 */
[----:B------:R4:W1:Y:S01]  /*3710*/  I2F.F16 R69, R6 ;  /* 0x0000000600457306 */ /* 0x0008620000200c00 */
[----:B--2---:R-:W-:-:S02]  /*3720*/  HADD2.F32 R36, -RZ, R38.H0_H0 ;  /* 0x20000026ff247230 */ /* 0x004fc40000004100 */
[----:B------:R-:W-:Y:S01]  /*3730*/  HADD2.F32 R37, -RZ, R65.H0_H0 ;  /* 0x20000041ff257230 */ /* 0x000fe20000004100 */
[C---:B------:R-:W-:Y:S01]  /*3740*/  FFMA.FTZ R66, R44.reuse, R35, R66 ;  /* 0x000000232c427223 */ /* 0x040fe20000010042 */
[----:B---3--:R-:W-:Y:S01]  /*3750*/  HADD2.F32 R39, -RZ, R40.H0_H0 ;  /* 0x20000028ff277230 */ /* 0x008fe20000004100 */
[----:B------:R-:W-:Y:S01]  /*3760*/  FFMA.FTZ R51, R44, R36, R51 ;  /* 0x000000242c337223 */ /* 0x000fe20000010033 */
[----:B------:R-:W-:Y:S01]  /*3770*/  HADD2.F32 R38, -RZ, R67.H0_H0 ;  /* 0x20000043ff267230 */ /* 0x000fe20000004100 */
[----:B------:R2:W3:Y:S01]  /*3780*/  I2F.F16 R70, R7 ;  /* 0x0000000700467306 */ /* 0x0004e20000200c00 */
[----:B0-----:R-:W-:Y:S01]  /*3790*/  HADD2.F32 R40, -RZ, R41.H0_H0 ;  /* 0x20000029ff287230 */ /* 0x001fe20000004100 */
[----:B----4-:R-:W-:Y:S01]  /*37a0*/  FFMA.FTZ R6, R8, R44, R43 ;  /* 0x0000002c08067223 */ /* 0x010fe2000001002b */
[----:B------:R-:W-:Y:S01]  /*37b0*/  HADD2.F32 R42, -RZ, R42.H0_H0 ;  /* 0x2000002aff2a7230 */ /* 0x000fe20000004100 */
[----:B------:R-:W-:Y:S01]  /*37c0*/  FFMA.FTZ R41, R44, R9, R47 ;  /* 0x000000092c297223 */ /* 0x000fe2000001002f */
[----:B-1----:R-:W-:Y:S01]  /*37d0*/  HADD2.F32 R43, -RZ, R68.H0_H0 ;  /* 0x20000044ff2b7230 */ /* 0x002fe20000004100 */
[----:B------:R-:W-:-:S02]  /*37e0*/  FFMA.FTZ R47, R37, R45, R6 ;  /* 0x0000002d252f7223 */ /* 0x000fc40000010006 */
[----:B------:R-:W0:Y:S01]  /*37f0*/  I2F.F16 R20, R20 ;  /* 0x0000001400147306 */ /* 0x000e220000200c00 */
[C---:B------:R-:W-:Y:S01]  /*3800*/  FFMA.FTZ R6, R45.reuse, R38, R41 ;  /* 0x000000262d067223 */ /* 0x040fe20000010029 */
[----:B------:R-:W-:Y:S01]  /*3810*/  HADD2.F32 R44, -RZ, R69.H0_H0 ;  /* 0x20000045ff2c7230 */ /* 0x000fe20000004100 */
[C---:B--2---:R-:W-:Y:S02]  /*3820*/  FFMA.FTZ R7, R45.reuse, R39, R66 ;  /* 0x000000272d077223 */ /* 0x044fe40000010042 */
[----:B------:R-:W-:Y:S02]  /*3830*/  FFMA.FTZ R51, R45, R40, R51 ;  /* 0x000000282d337223 */ /* 0x000fe40000010033 */
[----:B------:R-:W-:Y:S01]  /*3840*/  FFMA.FTZ R47, R42, R46, R47 ;  /* 0x0000002e2a2f7223 */ /* 0x000fe2000001002f */
[----:B------:R-:W1:Y:S01]  /*3850*/  I2F.F16 R21, R21 ;  /* 0x0000001500157306 */ /* 0x000e620000200c00 */
[----:B---3--:R-:W-:Y:S01]  /*3860*/  HADD2.F32 R41, -RZ, R70.H0_H0 ;  /* 0x20000046ff297230 */ /* 0x008fe20000004100 */
[----:B------:R-:W-:-:S02]  /*3870*/  FFMA.FTZ R6, R46, R43, R6 ;  /* 0x0000002b2e067223 */ /* 0x000fc40000010006 */
[C---:B------:R-:W-:Y:S02]  /*3880*/  FFMA.FTZ R7, R46.reuse, R44, R7 ;  /* 0x0000002c2e077223 */ /* 0x040fe40000010007 */
[----:B------:R-:W-:Y:S02]  /*3890*/  FFMA.FTZ R51, R46, R41, R51 ;  /* 0x000000292e337223 */ /* 0x000fe40000010033 */
        /* <DEDUP_REMOVED lines=149> */
[----:B------:R-:W-:Y:S02]  /*41f0*/  FFMA.FTZ R32, R32, R49, R51 ;  /* 0x0000003120207223 */ /* 0x000fe40000010033 */
[----:B------:R-:W-:Y:S01]  /*4200*/  FFMA.FTZ R26, R26, R47, R4 ;  /* 0x0000002f1a1a7223 */ /* 0x000fe20000010004 */
        /* <DEDUP_REMOVED lines=36> */
.L_x_890:
        /* <DEDUP_REMOVED lines=363> */
.L_x_891:
        /* <DEDUP_REMOVED lines=363> */
.L_x_892:
[----:B------:R-:W-:Y:S01]  /*71b0*/  LEA R4, R0, 0x20, 0x5 ;  /* 0x0000002000047811 */ /* 0x000fe200078e28ff */
[C---:B------:R-:W-:Y:S01]  /*71c0*/  IMAD.WIDE R12, R19.reuse, 0x8, R12 ;  /* 0x00000008130c7825 */ /* 0x040fe200078e020c */
[----:B------:R-:W-:Y:S02]  /*71d0*/  IADD3 R64, R64, 0x20, RZ ;  /* 0x0000002040407810 */ /* 0x000fe40007ffe0ff */
[----:B------:R-:W-:Y:S01]  /*71e0*/  IMNMX R5, R4, c[0x0][0x190], PT ;  /* 0x0000640004057a17 */ /* 0x000fe20003800200 */
[----:B0-----:R-:W-:Y:S01]  /*71f0*/  IMAD.WIDE R2, R19, 0x8, R2 ;  /* 0x0000000813027825 */ /* 0x001fe200078e0202 */
[C---:B------:R-:W-:Y:S02]  /*7200*/  ISETP.GE.AND P0, PT, R64.reuse, c[0x0][0x1a8], PT ;  /* 0x00006a0040007a0c */ /* 0x040fe40003f06270 */
[----:B------:R-:W-:-:S13]  /*7210*/  ISETP.LT.AND P2, PT, R64, R5, PT ;  /* 0x000000054000720c */ /* 0x000fda0003f41270 */
[----:B------:R-:W-:Y:S05]  /*7220*/  @!P0 BRA P2, `(.L_x_893) ;  /* 0xffffa4b000008947 */ /* 0x000fea000103ffff */
.L_x_888:
[----:B------:R-:W-:-:S04]  /*7230*/  ISETP.GE.AND P0, PT, R64, R63, PT ;  /* 0x0000003f4000720c */ /* 0x000fc80003f06270 */
[----:B------:R-:W-:-:S13]  /*7240*/  ISETP.GE.OR P0, PT, R64, c[0x0][0x1ac], P0 ;  /* 0x00006b0040007a0c */ /* 0x000fda0000706670 */
[----:B------:R-:W-:Y:S05]  /*7250*/  @P0 BRA `(.L_x_894) ;  /* 0x0000282000000947 */ /* 0x000fea0003800000 */
[----:B------:R-:W-:Y:S02]  /*7260*/  ULDC UR5, c[0x0][0x18c] ;  /* 0x0000630000057ab9 */ /* 0x000fe40000000800 */
[----:B------:R-:W-:-:S04]  /*7270*/  USHF.R.S32.HI UR5, URZ, 0x1f, UR5 ;  /* 0x0000001f3f057899 */ /* 0x000fc80008011405 */
.L_x_897:
        /* <DEDUP_REMOVED lines=11> */
[----:B------:R-:W-:Y:S02]  /*7330*/  LOP3.LUT R33, R33, 0xf000f, RZ, 0xc0, !PT ;  /* 0x000f000f21217812 */ /* 0x000fe400078ec0ff */
[----:B------:R-:W-:Y:S02]  /*7340*/  LOP3.LUT R15, R17, 0x3f003f, RZ, 0xc0, !PT ;  /* 0x003f003f110f7812 */ /* 0x000fe400078ec0ff */
[----:B------:R-:W-:Y:S02]  /*7350*/  SHF.R.U32.HI R21, RZ, 0x6, R17 ;  /* 0x00000006ff157819 */ /* 0x000fe40000011611 */
[----:B------:R-:W-:-:S04]  /*7360*/  SHF.R.U32.HI R17, RZ, 0xc, R18 ;  /* 0x0000000cff117819 */ /* 0x000fc80000011612 */
[----:B------:R-:W-:Y:S02]  /*7370*/  LOP3.LUT R17, R17, 0xf000f, RZ, 0xc0, !PT ;  /* 0x000f000f11117812 */ /* 0x000fe400078ec0ff */
[----:B------:R-:W-:Y:S02]  /*7380*/  LOP3.LUT R12, R16, 0x3f003f, RZ, 0xc0, !PT ;  /* 0x003f003f100c7812 */ /* 0x000fe400078ec0ff */
[----:B------:R-:W-:Y:S02]  /*7390*/  LOP3.LUT R41, R18, 0x3f003f, RZ, 0xc0, !PT ;  /* 0x003f003f12297812 */ /* 0x000fe400078ec0ff */
[----:B------:R-:W-:Y:S02]  /*73a0*/  LOP3.LUT R44, R19, 0x3f003f, RZ, 0xc0, !PT ;  /* 0x003f003f132c7812 */ /* 0x000fe400078ec0ff */
[----:B------:R-:W-:Y:S02]  /*73b0*/  SHF.R.U32.HI R45, RZ, 0x6, R19 ;  /* 0x00000006ff2d7819 */ /* 0x000fe40000011613 */
[----:B------:R-:W-:-:S02]  /*73c0*/  SHF.R.U32.HI R16, RZ, 0x6, R16 ;  /* 0x00000006ff107819 */ /* 0x000fc40000011610 */
[----:B------:R-:W-:Y:S02]  /*73d0*/  LOP3.LUT R12, R12, 0x64006400, RZ, 0xfc, !PT ;  /* 0x640064000c0c7812 */ /* 0x000fe400078efcff */
[----:B------:R-:W-:Y:S02]  /*73e0*/  LOP3.LUT R19, R41, 0x64006400, RZ, 0xfc, !PT ;  /* 0x6400640029137812 */ /* 0x000fe400078efcff */
[----:B------:R-:W-:Y:S02]  /*73f0*/  SHF.R.U32.HI R18, RZ, 0x6, R18 ;  /* 0x00000006ff127819 */ /* 0x000fe40000011612 */
[----:B------:R-:W-:Y:S01]  /*7400*/  LOP3.LUT R16, R16, 0x3f003f, RZ, 0xc0, !PT ;  /* 0x003f003f10107812 */ /* 0x000fe200078ec0ff */
[----:B------:R-:W-:Y:S01]  /*7410*/  HADD2 R19, R19, -1056, -1056 ;  /* 0xe420e42013137430 */ /* 0x000fe20000000000 */
        /* <DEDUP_REMOVED lines=8> */
[----:B------:R-:W-:Y:S02]  /*74a0*/  PRMT R54, R54, 0x5410, R53 ;  /* 0x0000541036367816 */ /* 0x000fe40000000035 */
[----:B------:R-:W-:Y:S02]  /*74b0*/  PRMT R52, R52, 0x5410, R50 ;  /* 0x0000541034347816 */ /* 0x000fe40000000032 */
        /* <DEDUP_REMOVED lines=8> */
[----:B------:R-:W-:Y:S02]  /*7540*/  SHF.R.U32.HI R4, RZ, 0x8, R7 ;  /* 0x00000008ff047819 */ /* 0x000fe40000011607 */
[----:B------:R-:W-:-:S02]  /*7550*/  LOP3.LUT R5, R14, 0xf000f, RZ, 0xc0, !PT ;  /* 0x000f000f0e057812 */ /* 0x000fc400078ec0ff */
[----:B------:R-:W-:Y:S02]  /*7560*/  LOP3.LUT R23, R22, 0x300030, R23, 0xf8, !PT ;  /* 0x0030003016177812 */ /* 0x000fe400078ef817 */
[--C-:B------:R-:W-:Y:S02]  /*7570*/  SHF.R.U32.HI R24, RZ, 0x8, R6.reuse ;  /* 0x00000008ff187819 */ /* 0x100fe40000011606 */
[--C-:B------:R-:W-:Y:S02]  /*7580*/  SHF.R.U32.HI R38, RZ, 0xa, R6.reuse ;  /* 0x0000000aff267819 */ /* 0x100fe40000011606 */
[----:B------:R-:W-:Y:S02]  /*7590*/  LOP3.LUT R26, R6, 0x3f003f, RZ, 0xc0, !PT ;  /* 0x003f003f061a7812 */ /* 0x000fe400078ec0ff */
[----:B------:R-:W-:Y:S02]  /*75a0*/  SHF.R.U32.HI R28, RZ, 0x6, R6 ;  /* 0x00000006ff1c7819 */ /* 0x000fe40000011606 */
[----:B------:R-:W-:-:S02]  /*75b0*/  LOP3.LUT R25, R7, 0x3f003f, RZ, 0xc0, !PT ;  /* 0x003f003f07197812 */ /* 0x000fc400078ec0ff */
[--C-:B------:R-:W-:Y:S02]  /*75c0*/  SHF.R.U32.HI R36, RZ, 0xa, R7.reuse ;  /* 0x0000000aff247819 */ /* 0x100fe40000011607 */
[----:B------:R-:W-:Y:S02]  /*75d0*/  SHF.R.U32.HI R27, RZ, 0x6, R7 ;  /* 0x00000006ff1b7819 */ /* 0x000fe40000011607 */
[----:B------:R-:W-:Y:S02]  /*75e0*/  LOP3.LUT R20, R5, 0x300030, R20, 0xf8, !PT ;  /* 0x0030003005147812 */ /* 0x000fe400078ef814 */
[----:B------:R-:W-:Y:S02]  /*75f0*/  LOP3.LUT R22, R33, 0x300030, R4, 0xf8, !PT ;  /* 0x0030003021167812 */ /* 0x000fe400078ef804 */
[----:B------:R-:W1:Y:S01]  /*7600*/  LDS.128 R4, [UR4] ;  /* 0x00000004ff047984 */ /* 0x000e620008000c00 */
[----:B------:R-:W-:Y:S02]  /*7610*/  LOP3.LUT R24, R17, 0x300030, R24, 0xf8, !PT ;  /* 0x0030003011187812 */ /* 0x000fe400078ef818 */
[----:B--2---:R-:W-:-:S02]  /*7620*/  SHF.R.U32.HI R17, RZ, 0xc, R10 ;  /* 0x0000000cff117819 */ /* 0x004fc4000001160a */
[--C-:B------:R-:W-:Y:S02]  /*7630*/  SHF.R.U32.HI R14, RZ, 0xc, R8.reuse ;  /* 0x0000000cff0e7819 */ /* 0x100fe40000011608 */
[----:B------:R-:W-:Y:S02]  /*7640*/  LOP3.LUT R17, R17, 0xf000f, RZ, 0xc0, !PT ;  /* 0x000f000f11117812 */ /* 0x000fe400078ec0ff */
[----:B------:R-:W-:Y:S02]  /*7650*/  LOP3.LUT R33, R8, 0x3f003f, RZ, 0xc0, !PT ;  /* 0x003f003f08217812 */ /* 0x000fe400078ec0ff */
[----:B------:R-:W-:Y:S02]  /*7660*/  SHF.R.U32.HI R37, RZ, 0x6, R8 ;  /* 0x00000006ff257819 */ /* 0x000fe40000011608 */
[----:B------:R-:W-:Y:S02]  /*7670*/  SHF.R.U32.HI R8, RZ, 0xc, R9 ;  /* 0x0000000cff087819 */ /* 0x000fe40000011609 */
[----:B------:R-:W-:-:S02]  /*7680*/  LOP3.LUT R38, R17, 0x300030, R38, 0xf8, !PT ;  /* 0x0030003011267812 */ /* 0x000fc400078ef826 */
[----:B------:R-:W-:Y:S01]  /*7690*/  LOP3.LUT R17, R15, 0x64006400, RZ, 0xfc, !PT ;  /* 0x640064000f117812 */ /* 0x000fe200078efcff */
[----:B------:R-:W-:Y:S01]  /*76a0*/  HADD2 R15, R12, -1056, -1056 ;  /* 0xe420e4200c0f7430 */ /* 0x000fe20000000000 */
[----:B------:R-:W-:Y:S02]  /*76b0*/  LOP3.LUT R8, R8, 0xf000f, RZ, 0xc0, !PT ;  /* 0x000f000f08087812 */ /* 0x000fe400078ec0ff */
[----:B------:R-:W-:Y:S02]  /*76c0*/  LOP3.LUT R39, R9, 0x3f003f, RZ, 0xc0, !PT ;  /* 0x003f003f09277812 */ /* 0x000fe400078ec0ff */
[----:B------:R-:W-:Y:S01]  /*76d0*/  SHF.R.U32.HI R40, RZ, 0x6, R9 ;  /* 0x00000006ff287819 */ /* 0x000fe20000011609 */
[----:B------:R-:W-:Y:S01]  /*76e0*/  HADD2 R17, R17, -1056, -1056 ;  /* 0xe420e42011117430 */ /* 0x000fe20000000000 */
[----:B------:R-:W-:Y:S02]  /*76f0*/  LOP3.LUT R42, R10, 0x3f003f, RZ, 0xc0, !PT ;  /* 0x003f003f0a2a7812 */ /* 0x000fe400078ec0ff */
[----:B------:R-:W-:-:S02]  /*7700*/  SHF.R.U32.HI R43, RZ, 0x6, R10 ;  /* 0x00000006ff2b7819 */ /* 0x000fc4000001160a */
[----:B------:R-:W-:Y:S02]  /*7710*/  LOP3.LUT R46, R11, 0x3f003f, RZ, 0xc0, !PT ;  /* 0x003f003f0b2e7812 */ /* 0x000fe400078ec0ff */
[----:B------:R-:W-:Y:S02]  /*7720*/  SHF.R.U32.HI R47, RZ, 0x6, R11 ;  /* 0x00000006ff2f7819 */ /* 0x000fe4000001160b */
[----:B------:R-:W-:Y:S02]  /*7730*/  LOP3.LUT R9, R14, 0xf000f, RZ, 0xc0, !PT ;  /* 0x000f000f0e097812 */ /* 0x000fe400078ec0ff */
[----:B------:R-:W-:Y:S02]  /*7740*/  LOP3.LUT R35, R8, 0x300030, R35, 0xf8, !PT ;  /* 0x0030003008237812 */ /* 0x000fe400078ef823 */
[----:B------:R-:W-:Y:S02]  /*7750*/  SHF.R.U32.HI R11, RZ, 0xc, R11 ;  /* 0x0000000cff0b7819 */ /* 0x000fe4000001160b */
[----:B------:R-:W-:Y:S01]  /*7760*/  LOP3.LUT R14, R21, 0x64006400, RZ, 0xfc, !PT ;  /* 0x64006400150e7812 */ /* 0x000fe200078efcff */
[----:B-1----:R-:W-:-:S02]  /*7770*/  HFMA2.MMA R8, R15, R4, RZ ;  /* 0x000000040f087235 */ /* 0x002fc400000000ff */
[----:B------:R-:W-:Y:S01]  /*7780*/  HFMA2.MMA R10, R19, R4, RZ ;  /* 0x00000004130a7235 */ /* 0x000fe200000000ff */
[----:B------:R-:W-:Y:S01]  /*7790*/  HADD2 R12, R16, -1056, -1056 ;  /* 0xe420e420100c7430 */ /* 0x000fe20000000000 */
[----:B------:R-:W-:Y:S01]  /*77a0*/  LOP3.LUT R34, R9, 0x300030, R34, 0xf8, !PT ;  /* 0x0030003009227812 */ /* 0x000fe200078ef822 */
[----:B------:R-:W-:Y:S01]  /*77b0*/  HADD2 R16, R18, -1056, -1056 ;  /* 0xe420e42012107430 */ /* 0x000fe20000000000 */
[----:B------:R-:W-:Y:S01]  /*77c0*/  LOP3.LUT R11, R11, 0xf000f, RZ, 0xc0, !PT ;  /* 0x000f000f0b0b7812 */ /* 0x000fe200078ec0ff */
[----:B------:R-:W-:Y:S02]  /*77d0*/  HFMA2 R9, R17, R4, RZ.H0_H0 ;  /* 0x0000000411097231 */ /* 0x000fe400000400ff */
[----:B------:R-:W-:Y:S01]  /*77e0*/  HADD2 R14, R14, -1056, -1056 ;  /* 0xe420e4200e0e7430 */ /* 0x000fe20000000000 */
[----:B------:R-:W-:Y:S01]  /*77f0*/  LOP3.LUT R36, R11, 0x300030, R36, 0xf8, !PT ;  /* 0x003000300b247812 */ /* 0x000fe200078ef824 */
[----:B------:R-:W-:Y:S01]  /*7800*/  HADD2 R21, R44, -1056, -1056 ;  /* 0xe420e4202c157430 */ /* 0x000fe20000000000 */
[-C--:B------:R-:W-:Y:S01]  /*7810*/  HFMA2.MMA R44, R12, R5.reuse, R8 ;  /* 0x000000050c2c7235 */ /* 0x080fe20000000008 */
[----:B------:R-:W-:Y:S01]  /*7820*/  HADD2 R18, R45, -1056, -1056 ;  /* 0xe420e4202d127430 */ /* 0x000fe20000000000 */
[----:B------:R-:W-:Y:S01]  /*7830*/  HFMA2.MMA R49, R16, R5, R10 ;  /* 0x0000000510317235 */ /* 0x000fe2000000000a */
[----:B------:R-:W-:-:S02]  /*7840*/  HFMA2 R45, R14, R5, R9 ;  /* 0x000000050e2d7231 */ /* 0x000fc40000000009 */
[----:B------:R-:W1:Y:S01]  /*7850*/  LDS.128 R8, [UR4+0x10] ;  /* 0x00001004ff087984 */ /* 0x000e620008000c00 */
[----:B------:R-:W-:Y:S01]  /*7860*/  HFMA2 R4, R21, R4, RZ.H0_H0 ;  /* 0x0000000415047231 */ /* 0x000fe200000400ff */
[----:B------:R-:W-:Y:S02]  /*7870*/  LOP3.LUT R33, R33, 0x64006400, RZ, 0xfc, !PT ;  /* 0x6400640021217812 */ /* 0x000fe400078efcff */
[----:B------:R-:W-:Y:S02]  /*7880*/  LOP3.LUT R37, R37, 0x3f003f, RZ, 0xc0, !PT ;  /* 0x003f003f25257812 */ /* 0x000fe400078ec0ff */
[----:B------:R-:W-:Y:S01]  /*7890*/  LOP3.LUT R39, R39, 0x64006400, RZ, 0xfc, !PT ;  /* 0x6400640027277812 */ /* 0x000fe200078efcff */
[----:B------:R-:W-:Y:S01]  /*78a0*/  HFMA2 R51, R18, R5, R4 ;  /* 0x0000000512337231 */ /* 0x000fe20000000004 */
        /* <DEDUP_REMOVED lines=21> */
[----:B------:R-:W-:Y:S01]  /*7a00*/  LOP3.LUT R29, R29, 0x64006400, RZ, 0xfc, !PT ;  /* 0x640064001d1d7812 */ /* 0x000fe200078efcff */
[----:B------:R-:W-:-:S02]  /*7a10*/  HADD2 R42, R4, -1056, -1056 ;  /* 0xe420e420042a7430 */ /* 0x000fc40000000000 */
[----:B------:R-:W-:Y:S01]  /*7a20*/  HADD2 R46, R46, -1056, -1056 ;  /* 0xe420e4202e2e7430 */ /* 0x000fe20000000000 */
[----:B------:R-:W-:Y:S01]  /*7a30*/  LOP3.LUT R4, R26, 0x64006400, RZ, 0xfc, !PT ;  /* 0x640064001a047812 */ /* 0x000fe200078efcff */
[-C--:B------:R-:W-:Y:S01]  /*7a40*/  HFMA2.MMA R43, R40, R7.reuse, R5 ;  /* 0x00000007282b7235 */ /* 0x080fe20000000005 */
        /* <DEDUP_REMOVED lines=12> */
[-C--:B-1----:R-:W-:Y:S01]  /*7b10*/  HFMA2.MMA R43, R25, R8.reuse, R43 ;  /* 0x00000008192b7235 */ /* 0x082fe2000000002b */
[----:B------:R-:W-:Y:S01]  /*7b20*/  HADD2 R26, R26, -1056, -1056 ;  /* 0xe420e4201a1a7430 */ /* 0x000fe20000000000 */
[----:B------:R-:W-:Y:S01]  /*7b30*/  LOP3.LUT R20, R20, 0x64006400, RZ, 0xfc, !PT ;  /* 0x6400640014147812 */ /* 0x000fe200078efcff */
[----:B------:R-:W-:Y:S01]  /*7b40*/  HFMA2.MMA R49, R29, R8, R49 ;  /* 0x000000081d317235 */ /* 0x000fe20000000031 */
[----:B------:R-:W-:Y:S01]  /*7b50*/  LOP3.LUT R28, R30, 0x64006400, RZ, 0xfc, !PT ;  /* 0x640064001e1c7812 */ /* 0x000fe200078efcff */
[----:B------:R-:W-:Y:S01]  /*7b60*/  HADD2 R30, R5, -1056, -1056 ;  /* 0xe420e420051e7430 */ /* 0x000fe20000000000 */
[----:B------:R-:W-:Y:S01]  /*7b70*/  LOP3.LUT R24, R24, 0x64006400, RZ, 0xfc, !PT ;  /* 0x6400640018187812 */ /* 0x000fe200078efcff */
[-C--:B------:R-:W-:Y:S01]  /*7b80*/  HFMA2.MMA R5, R26, R9.reuse, R43 ;  /* 0x000000091a057235 */ /* 0x080fe2000000002b */
[----:B------:R-:W-:Y:S01]  /*7b90*/  LOP3.LUT R4, R23, 0x64006400, RZ, 0xfc, !PT ;  /* 0x6400640017047812 */ /* 0x000fe200078efcff */
[----:B------:R-:W-:Y:S01]  /*7ba0*/  HADD2 R23, R20, -1056, -1056 ;  /* 0xe420e42014177430 */ /* 0x000fe20000000000 */
[----:B------:R-:W-:Y:S01]  /*7bb0*/  LOP3.LUT R34, R34, 0x64006400, RZ, 0xfc, !PT ;  /* 0x6400640022227812 */ /* 0x000fe200078efcff */
[----:B------:R-:W-:Y:S01]  /*7bc0*/  HFMA2 R45, R27, R8, R45 ;  /* 0x000000081b2d7231 */ /* 0x000fe2000000002d */
[----:B------:R-:W-:Y:S01]  /*7bd0*/  HFMA2.MMA R49, R30, R9, R49 ;  /* 0x000000091e317235 */ /* 0x000fe20000000031 */
[----:B------:R-:W-:Y:S01]  /*7be0*/  HADD2 R28, R28, -1056, -1056 ;  /* 0xe420e4201c1c7430 */ /* 0x000fe20000000000 */
[----:B------:R-:W-:Y:S01]  /*7bf0*/  LOP3.LUT R7, R7, 0x64006400, RZ, 0xfc, !PT ;  /* 0x6400640007077812 */ /* 0x000fe200078efcff */
[----:B------:R-:W-:Y:S01]  /*7c00*/  HADD2 R43, R24, -1056, -1056 ;  /* 0xe420e420182b7430 */ /* 0x000fe20000000000 */
[----:B------:R-:W-:Y:S01]  /*7c10*/  LOP3.LUT R38, R38, 0x64006400, RZ, 0xfc, !PT ;  /* 0x6400640026267812 */ /* 0x000fe200078efcff */
[----:B------:R-:W-:Y:S01]  /*7c20*/  HADD2 R31, R6, -1056, -1056 ;  /* 0xe420e420061f7430 */ /* 0x000fe20000000000 */
[----:B------:R-:W-:Y:S01]  /*7c30*/  HFMA2.MMA R5, R23, R10, R5 ;  /* 0x0000000a17057235 */ /* 0x000fe20000000005 */
[----:B------:R-:W-:-:S02]  /*7c40*/  HADD2 R20, R34, -1056, -1056 ;  /* 0xe420e42022147430 */ /* 0x000fc40000000000 */
[-C--:B------:R-:W-:Y:S01]  /*7c50*/  HFMA2 R6, R28, R9.reuse, R45 ;  /* 0x000000091c067231 */ /* 0x080fe2000000002d */
[----:B------:R-:W-:Y:S01]  /*7c60*/  LOP3.LUT R45, R22, 0x64006400, RZ, 0xfc, !PT ;  /* 0x64006400162d7812 */ /* 0x000fe200078efcff */
[----:B------:R-:W-:Y:S01]  /*7c70*/  HFMA2 R51, R31, R8, R51 ;  /* 0x000000081f337231 */ /* 0x000fe20000000033 */
[----:B------:R-:W-:Y:S01]  /*7c80*/  LOP3.LUT R22, R35, 0x64006400, RZ, 0xfc, !PT ;  /* 0x6400640023167812 */ /* 0x000fe200078efcff */
[----:B------:R-:W-:Y:S01]  /*7c90*/  HADD2 R32, R7, -1056, -1056 ;  /* 0xe420e42007207430 */ /* 0x000fe20000000000 */
[----:B------:R-:W-:Y:S01]  /*7ca0*/  HFMA2.MMA R49, R43, R10, R49 ;  /* 0x0000000a2b317235 */ /* 0x000fe20000000031 */
[----:B------:R-:W-:Y:S02]  /*7cb0*/  HADD2 R24, R38, -1056, -1056 ;  /* 0xe420e42026187430 */ /* 0x000fe40000000000 */
[----:B------:R-:W-:Y:S01]  /*7cc0*/  HADD2 R35, R4, -1056, -1056 ;  /* 0xe420e42004237430 */ /* 0x000fe20000000000 */
        /* <DEDUP_REMOVED lines=150> */
.L_x_895:
        /* <DEDUP_REMOVED lines=12> */
[----:B--2---:R-:W-:Y:S02]  /*86f0*/  SHF.R.U32.HI R20, RZ, 0xc, R16 ;  /* 0x0000000cff147819 */ /* 0x004fe40000011610 */
[----:B------:R-:W-:Y:S02]  /*8700*/  SHF.R.U32.HI R22, RZ, 0xc, R17 ;  /* 0x0000000cff167819 */ /* 0x000fe40000011611 */
[----:B------:R-:W-:Y:S02]  /*8710*/  SHF.R.U32.HI R33, RZ, 0xc, R19 ;  /* 0x0000000cff217819 */ /* 0x000fe40000011613 */
[----:B------:R-:W-:-:S02]  /*8720*/  LOP3.LUT R22, R22, 0xf000f, RZ, 0xc0, !PT ;  /* 0x000f000f16167812 */ /* 0x000fc400078ec0ff */
        /* <DEDUP_REMOVED lines=9> */
[----:B------:R-:W-:Y:S02]  /*87c0*/  SHF.R.U32.HI R4, RZ, 0x8, R7 ;  /* 0x00000008ff047819 */ /* 0x000fe40000011607 */
[----:B------:R-:W-:Y:S02]  /*87d0*/  LOP3.LUT R5, R20, 0xf000f, RZ, 0xc0, !PT ;  /* 0x000f000f14057812 */ /* 0x000fe400078ec0ff */
[----:B------:R-:W-:-:S02]  /*87e0*/  LOP3.LUT R23, R22, 0x300030, R23, 0xf8, !PT ;  /* 0x0030003016177812 */ /* 0x000fc400078ef817 */
[--C-:B------:R-:W-:Y:S02]  /*87f0*/  SHF.R.U32.HI R24, RZ, 0x8, R6.reuse ;  /* 0x00000008ff187819 */ /* 0x100fe40000011606 */
[--C-:B------:R-:W-:Y:S02]  /*8800*/  SHF.R.U32.HI R38, RZ, 0xa, R6.reuse ;  /* 0x0000000aff267819 */ /* 0x100fe40000011606 */
[----:B------:R-:W-:Y:S02]  /*8810*/  LOP3.LUT R26, R6, 0x3f003f, RZ, 0xc0, !PT ;  /* 0x003f003f061a7812 */ /* 0x000fe400078ec0ff */
[----:B------:R-:W-:Y:S02]  /*8820*/  SHF.R.U32.HI R28, RZ, 0x6, R6 ;  /* 0x00000006ff1c7819 */ /* 0x000fe40000011606 */
[----:B------:R-:W-:Y:S02]  /*8830*/  LOP3.LUT R25, R7, 0x3f003f, RZ, 0xc0, !PT ;  /* 0x003f003f07197812 */ /* 0x000fe400078ec0ff */
[----:B------:R-:W-:-:S02]  /*8840*/  SHF.R.U32.HI R36, RZ, 0xa, R7 ;  /* 0x0000000aff247819 */ /* 0x000fc40000011607 */
[----:B------:R-:W-:Y:S02]  /*8850*/  SHF.R.U32.HI R27, RZ, 0x6, R7 ;  /* 0x00000006ff1b7819 */ /* 0x000fe40000011607 */
[----:B------:R-:W-:Y:S02]  /*8860*/  LOP3.LUT R20, R5, 0x300030, R14, 0xf8, !PT ;  /* 0x0030003005147812 */ /* 0x000fe400078ef80e */
[----:B------:R-:W-:Y:S02]  /*8870*/  LOP3.LUT R22, R33, 0x300030, R4, 0xf8, !PT ;  /* 0x0030003021167812 */ /* 0x000fe400078ef804 */
[----:B------:R-:W1:Y:S01]  /*8880*/  LDS.128 R4, [UR4+0x20] ;  /* 0x00002004ff047984 */ /* 0x000e620008000c00 */
[----:B------:R-:W-:Y:S02]  /*8890*/  LOP3.LUT R21, R17, 0x3f003f, RZ, 0xc0, !PT ;  /* 0x003f003f11157812 */ /* 0x000fe400078ec0ff */
[----:B------:R-:W-:Y:S02]  /*88a0*/  SHF.R.U32.HI R39, RZ, 0x6, R17 ;  /* 0x00000006ff277819 */ /* 0x000fe40000011611 */
[----:B------:R-:W-:-:S04]  /*88b0*/  SHF.R.U32.HI R17, RZ, 0xc, R18 ;  /* 0x0000000cff117819 */ /* 0x000fc80000011612 */
[----:B------:R-:W-:Y:S02]  /*88c0*/  LOP3.LUT R17, R17, 0xf000f, RZ, 0xc0, !PT ;  /* 0x000f000f11117812 */ /* 0x000fe400078ec0ff */
[----:B------:R-:W-:Y:S02]  /*88d0*/  LOP3.LUT R12, R16, 0x3f003f, RZ, 0xc0, !PT ;  /* 0x003f003f100c7812 */ /* 0x000fe400078ec0ff */
[----:B------:R-:W-:Y:S02]  /*88e0*/  LOP3.LUT R15, R18, 0x3f003f, RZ, 0xc0, !PT ;  /* 0x003f003f120f7812 */ /* 0x000fe400078ec0ff */
[----:B------:R-:W-:Y:S02]  /*88f0*/  LOP3.LUT R24, R17, 0x300030, R24, 0xf8, !PT ;  /* 0x0030003011187812 */ /* 0x000fe400078ef818 */
[----:B---3--:R-:W-:Y:S02]  /*8900*/  SHF.R.U32.HI R17, RZ, 0xc, R10 ;  /* 0x0000000cff117819 */ /* 0x008fe4000001160a */
[----:B------:R-:W-:-:S02]  /*8910*/  LOP3.LUT R44, R19, 0x3f003f, RZ, 0xc0, !PT ;  /* 0x003f003f132c7812 */ /* 0x000fc400078ec0ff */
[----:B------:R-:W-:Y:S02]  /*8920*/  SHF.R.U32.HI R45, RZ, 0x6, R19 ;  /* 0x00000006ff2d7819 */ /* 0x000fe40000011613 */
[----:B------:R-:W-:Y:S02]  /*8930*/  SHF.R.U32.HI R16, RZ, 0x6, R16 ;  /* 0x00000006ff107819 */ /* 0x000fe40000011610 */
[----:B------:R-:W-:Y:S02]  /*8940*/  LOP3.LUT R12, R12, 0x64006400, RZ, 0xfc, !PT ;  /* 0x640064000c0c7812 */ /* 0x000fe400078efcff */
[----:B------:R-:W-:Y:S02]  /*8950*/  LOP3.LUT R19, R15, 0x64006400, RZ, 0xfc, !PT ;  /* 0x640064000f137812 */ /* 0x000fe400078efcff */
[----:B------:R-:W-:Y:S02]  /*8960*/  SHF.R.U32.HI R18, RZ, 0x6, R18 ;  /* 0x00000006ff127819 */ /* 0x000fe40000011612 */
[----:B------:R-:W-:-:S02]  /*8970*/  SHF.R.U32.HI R14, RZ, 0xc, R8 ;  /* 0x0000000cff0e7819 */ /* 0x000fc40000011608 */
[----:B------:R-:W-:Y:S02]  /*8980*/  LOP3.LUT R33, R8, 0x3f003f, RZ, 0xc0, !PT ;  /* 0x003f003f08217812 */ /* 0x000fe400078ec0ff */
[----:B------:R-:W-:Y:S02]  /*8990*/  SHF.R.U32.HI R37, RZ, 0x6, R8 ;  /* 0x00000006ff257819 */ /* 0x000fe40000011608 */
[----:B------:R-:W-:Y:S02]  /*89a0*/  LOP3.LUT R17, R17, 0xf000f, RZ, 0xc0, !PT ;  /* 0x000f000f11117812 */ /* 0x000fe400078ec0ff */
[----:B------:R-:W-:Y:S01]  /*89b0*/  SHF.R.U32.HI R8, RZ, 0xc, R9 ;  /* 0x0000000cff087819 */ /* 0x000fe20000011609 */
[----:B------:R-:W-:Y:S01]  /*89c0*/  HADD2 R15, R12, -1056, -1056 ;  /* 0xe420e4200c0f7430 */ /* 0x000fe20000000000 */
[----:B------:R-:W-:Y:S01]  /*89d0*/  LOP3.LUT R16, R16, 0x3f003f, RZ, 0xc0, !PT ;  /* 0x003f003f10107812 */ /* 0x000fe200078ec0ff */
[----:B------:R-:W-:Y:S01]  /*89e0*/  HADD2 R19, R19, -1056, -1056 ;  /* 0xe420e42013137430 */ /* 0x000fe20000000000 */
[----:B------:R-:W-:-:S02]  /*89f0*/  LOP3.LUT R38, R17, 0x300030, R38, 0xf8, !PT ;  /* 0x0030003011267812 */ /* 0x000fc400078ef826 */
[----:B------:R-:W-:Y:S02]  /*8a00*/  LOP3.LUT R18, R18, 0x3f003f, RZ, 0xc0, !PT ;  /* 0x003f003f12127812 */ /* 0x000fe400078ec0ff */
[----:B------:R-:W-:Y:S02]  /*8a10*/  LOP3.LUT R8, R8, 0xf000f, RZ, 0xc0, !PT ;  /* 0x000f000f08087812 */ /* 0x000fe400078ec0ff */
[----:B------:R-:W-:Y:S02]  /*8a20*/  LOP3.LUT R17, R21, 0x64006400, RZ, 0xfc, !PT ;  /* 0x6400640015117812 */ /* 0x000fe400078efcff */
[----:B------:R-:W-:Y:S02]  /*8a30*/  LOP3.LUT R39, R39, 0x3f003f, RZ, 0xc0, !PT ;  /* 0x003f003f27277812 */ /* 0x000fe400078ec0ff */
[----:B------:R-:W-:Y:S02]  /*8a40*/  LOP3.LUT R16, R16, 0x64006400, RZ, 0xfc, !PT ;  /* 0x6400640010107812 */ /* 0x000fe400078efcff */
[----:B------:R-:W-:-:S02]  /*8a50*/  LOP3.LUT R40, R9, 0x3f003f, RZ, 0xc0, !PT ;  /* 0x003f003f09287812 */ /* 0x000fc400078ec0ff */
[----:B------:R-:W-:Y:S02]  /*8a60*/  SHF.R.U32.HI R41, RZ, 0x6, R9 ;  /* 0x00000006ff297819 */ /* 0x000fe40000011609 */
[----:B------:R-:W-:Y:S01]  /*8a70*/  LOP3.LUT R18, R18, 0x64006400, RZ, 0xfc, !PT ;  /* 0x6400640012127812 */ /* 0x000fe200078efcff */
[----:B------:R-:W-:Y:S01]  /*8a80*/  HADD2 R17, R17, -1056, -1056 ;  /* 0xe420e42011117430 */ /* 0x000fe20000000000 */
[----:B------:R-:W-:Y:S02]  /*8a90*/  LOP3.LUT R42, R10, 0x3f003f, RZ, 0xc0, !PT ;  /* 0x003f003f0a2a7812 */ /* 0x000fe400078ec0ff */
[----:B------:R-:W-:Y:S01]  /*8aa0*/  SHF.R.U32.HI R43, RZ, 0x6, R10 ;  /* 0x00000006ff2b7819 */ /* 0x000fe2000001160a */
[----:B-1----:R-:W-:Y:S01]  /*8ab0*/  HFMA2.MMA R10, R19, R4, RZ ;  /* 0x00000004130a7235 */ /* 0x002fe200000000ff */
[----:B------:R-:W-:Y:S02]  /*8ac0*/  LOP3.LUT R46, R11, 0x3f003f, RZ, 0xc0, !PT ;  /* 0x003f003f0b2e7812 */ /* 0x000fe400078ec0ff */
[----:B------:R-:W-:-:S02]  /*8ad0*/  SHF.R.U32.HI R47, RZ, 0x6, R11 ;  /* 0x00000006ff2f7819 */ /* 0x000fc4000001160b */
[----:B------:R-:W-:Y:S02]  /*8ae0*/  LOP3.LUT R9, R14, 0xf000f, RZ, 0xc0, !PT ;  /* 0x000f000f0e097812 */ /* 0x000fe400078ec0ff */
[----:B------:R-:W-:Y:S01]  /*8af0*/  LOP3.LUT R35, R8, 0x300030, R35, 0xf8, !PT ;  /* 0x0030003008237812 */ /* 0x000fe200078ef823 */
[----:B------:R-:W-:Y:S01]  /*8b00*/  HFMA2.MMA R8, R15, R4, RZ ;  /* 0x000000040f087235 */ /* 0x000fe200000000ff */
[----:B------:R-:W-:Y:S02]  /*8b10*/  LOP3.LUT R45, R45, 0x3f003f, RZ, 0xc0, !PT ;  /* 0x003f003f2d2d7812 */ /* 0x000fe400078ec0ff */
[----:B------:R-:W-:Y:S02]  /*8b20*/  SHF.R.U32.HI R11, RZ, 0xc, R11 ;  /* 0x0000000cff0b7819 */ /* 0x000fe4000001160b */
[----:B------:R-:W-:Y:S01]  /*8b30*/  LOP3.LUT R14, R39, 0x64006400, RZ, 0xfc, !PT ;  /* 0x64006400270e7812 */ /* 0x000fe200078efcff */
[----:B------:R-:W-:Y:S01]  /*8b40*/  HADD2 R12, R16, -1056, -1056 ;  /* 0xe420e420100c7430 */ /* 0x000fe20000000000 */
[----:B------:R-:W-:Y:S01]  /*8b50*/  LOP3.LUT R34, R9, 0x300030, R34, 0xf8, !PT ;  /* 0x0030003009227812 */ /* 0x000fe200078ef822 */
[----:B------:R-:W-:Y:S01]  /*8b60*/  HADD2 R16, R18, -1056, -1056 ;  /* 0xe420e42012107430 */ /* 0x000fe20000000000 */
[----:B------:R-:W-:Y:S01]  /*8b70*/  LOP3.LUT R45, R45, 0x64006400, RZ, 0xfc, !PT ;  /* 0x640064002d2d7812 */ /* 0x000fe200078efcff */
[----:B------:R-:W-:Y:S01]  /*8b80*/  HFMA2 R9, R17, R4, RZ.H0_H0 ;  /* 0x0000000411097231 */ /* 0x000fe200000400ff */
[----:B------:R-:W-:Y:S01]  /*8b90*/  LOP3.LUT R11, R11, 0xf000f, RZ, 0xc0, !PT ;  /* 0x000f000f0b0b7812 */ /* 0x000fe200078ec0ff */
[----:B------:R-:W-:Y:S01]  /*8ba0*/  HADD2 R14, R14, -1056, -1056 ;  /* 0xe420e4200e0e7430 */ /* 0x000fe20000000000 */
[----:B------:R-:W-:Y:S01]  /*8bb0*/  LOP3.LUT R21, R44, 0x64006400, RZ, 0xfc, !PT ;  /* 0x640064002c157812 */ /* 0x000fe200078efcff */
[----:B------:R-:W-:Y:S01]  /*8bc0*/  HADD2 R18, R45, -1056, -1056 ;  /* 0xe420e4202d127430 */ /* 0x000fe20000000000 */
[----:B------:R-:W-:Y:S01]  /*8bd0*/  LOP3.LUT R36, R11, 0x300030, R36, 0xf8, !PT ;  /* 0x003000300b247812 */ /* 0x000fe200078ef824 */
[-C--:B------:R-:W-:Y:S01]  /*8be0*/  HFMA2.MMA R44, R12, R5.reuse, R8 ;  /* 0x000000050c2c7235 */ /* 0x080fe20000000008 */
[----:B------:R-:W-:Y:S01]  /*8bf0*/  HFMA2 R45, R14, R5, R9 ;  /* 0x000000050e2d7231 */ /* 0x000fe20000000009 */
[----:B------:R-:W-:-:S02]  /*8c00*/  HFMA2.MMA R49, R16, R5, R10 ;  /* 0x0000000510317235 */ /* 0x000fc4000000000a */
[----:B------:R-:W1:Y:S01]  /*8c10*/  LDS.128 R8, [UR4+0x30] ;  /* 0x00003004ff087984 */ /* 0x000e620008000c00 */
        /* <DEDUP_REMOVED lines=24> */
[----:B------:R-:W-:-:S02]  /*8da0*/  HFMA2 R5, R41, R6, R5 ;  /* 0x0000000629057231 */ /* 0x000fc40000000005 */
[----:B------:R-:W-:Y:S01]  /*8db0*/  HADD2 R46, R46, -1056, -1056 ;  /* 0xe420e4202e2e7430 */ /* 0x000fe20000000000 */
[-C--:B------:R-:W-:Y:S01]  /*8dc0*/  HFMA2.MMA R43, R40, R7.reuse, R4 ;  /* 0x00000007282b7235 */ /* 0x080fe20000000004 */
[----:B------:R-:W-:Y:S01]  /*8dd0*/  HFMA2 R45, R37, R6, R45 ;  /* 0x00000006252d7231 */ /* 0x000fe2000000002d */
        /* <DEDUP_REMOVED lines=194> */
.L_x_896:
        /* <DEDUP_REMOVED lines=8> */
.L_x_894:
[----:B------:R-:W-:-:S04]  /*9a80*/  LEA R7, R0, 0x20, 0x5 ;  /* 0x0000002000077811 */ /* 0x000fc800078e28ff */
[----:B------:R-:W-:-:S04]  /*9a90*/  IMNMX R7, R7, c[0x0][0x190], PT ;  /* 0x0000640007077a17 */ /* 0x000fc80003800200 */
[----:B------:R-:W-:-:S04]  /*9aa0*/  ISETP.GE.AND P0, PT, R64, R7, PT ;  /* 0x000000074000720c */ /* 0x000fc80003f06270 */
[----:B------:R-:W-:-:S13]  /*9ab0*/  ISETP.GE.OR P0, PT, R64, c[0x0][0x1b4], P0 ;  /* 0x00006d0040007a0c */ /* 0x000fda0000706670 */
[----:B------:R-:W-:Y:S05]  /*9ac0*/  @P0 BRA `(.L_x_898) ;  /* 0x00004dc000000947 */ /* 0x000fea0003800000 */
[----:B------:R-:W-:Y:S02]  /*9ad0*/  HADD2.F32 R6, -RZ, R54.H0_H0 ;  /* 0x20000036ff067230 */ /* 0x000fe40000004100 */
[----:B-----5:R-:W-:Y:S02]  /*9ae0*/  HADD2.F32 R8, -RZ, R53.H0_H0 ;  /* 0x20000035ff087230 */ /* 0x020fe40000004100 */
[----:B------:R-:W-:Y:S02]  /*9af0*/  HADD2.F32 R9, -RZ, R52.H0_H0 ;  /* 0x20000034ff097230 */ /* 0x000fe40000004100 */
[----:B------:R-:W-:Y:S02]  /*9b00*/  HADD2.F32 R10, -RZ, R50.H0_H0 ;  /* 0x20000032ff0a7230 */ /* 0x000fe40000004100 */
.L_x_903:
        /* <DEDUP_REMOVED lines=14> */
[C---:B------:R-:W-:Y:S02]  /*9bf0*/  LOP3.LUT R11, R14.reuse, 0xf000f, RZ, 0xc0, !PT ;  /* 0x000f000f0e0b7812 */ /* 0x040fe400078ec0ff */
[----:B------:R-:W-:Y:S02]  /*9c00*/  LOP3.LUT R12, R15, 0xf000f, RZ, 0xc0, !PT ;  /* 0x000f000f0f0c7812 */ /* 0x000fe400078ec0ff */
[----:B------:R-:W-:Y:S02]  /*9c10*/  LOP3.LUT R22, R14, 0xf000f0, RZ, 0xc0, !PT ;  /* 0x00f000f00e167812 */ /* 0x000fe400078ec0ff */
[----:B------:R-:W-:Y:S01]  /*9c20*/  SHF.R.U32.HI R38, RZ, 0x8, R14 ;  /* 0x00000008ff267819 */ /* 0x000fe2000001160e */
[----:B------:R-:W-:Y:S01]  /*9c30*/  HADD2 R14, R4, -1032, -1032 ;  /* 0xe408e408040e7430 */ /* 0x000fe20000000000 */
[----:B------:R-:W-:-:S02]  /*9c40*/  LOP3.LUT R5, R5, 0x64006400, RZ, 0xfc, !PT ;  /* 0x6400640005057812 */ /* 0x000fc400078efcff */
[----:B------:R-:W-:Y:S02]  /*9c50*/  LOP3.LUT R20, R13, 0xf000f0, RZ, 0xc0, !PT ;  /* 0x00f000f00d147812 */ /* 0x000fe400078ec0ff */
[----:B------:R-:W-:Y:S02]  /*9c60*/  SHF.R.U32.HI R29, RZ, 0x8, R13 ;  /* 0x00000008ff1d7819 */ /* 0x000fe4000001160d */
[----:B------:R-:W-:Y:S01]  /*9c70*/  LOP3.LUT R4, R11, 0x64006400, RZ, 0xfc, !PT ;  /* 0x640064000b047812 */ /* 0x000fe200078efcff */
[--C-:B------:R-:W-:Y:S01]  /*9c80*/  HADD2.F32 R11, -RZ, R14.reuse.H0_H0 ;  /* 0x2000000eff0b7230 */ /* 0x100fe20000004100 */
[----:B------:R-:W-:Y:S01]  /*9c90*/  LOP3.LUT R13, R12, 0x64006400, RZ, 0xfc, !PT ;  /* 0x640064000c0d7812 */ /* 0x000fe200078efcff */
[----:B------:R-:W-:Y:S01]  /*9ca0*/  HADD2.F32 R12, -RZ, R14.H1_H1 ;  /* 0x3000000eff0c7230 */ /* 0x000fe20000004100 */
[----:B------:R-:W-:Y:S01]  /*9cb0*/  LOP3.LUT R24, R15, 0xf000f0, RZ, 0xc0, !PT ;  /* 0x00f000f00f187812 */ /* 0x000fe200078ec0ff */
[----:B------:R-:W-:Y:S01]  /*9cc0*/  HADD2 R16, R4, -1032, -1032 ;  /* 0xe408e40804107430 */ /* 0x000fe20000000000 */
[----:B------:R-:W-:Y:S01]  /*9cd0*/  SHF.R.U32.HI R39, RZ, 0x8, R15 ;  /* 0x00000008ff277819 */ /* 0x000fe2000001160f */
[----:B------:R-:W-:Y:S01]  /*9ce0*/  HADD2 R15, R5, -1032, -1032 ;  /* 0xe408e408050f7430 */ /* 0x000fe20000000000 */
[----:B------:R-:W-:Y:S01]  /*9cf0*/  LOP3.LUT R19, R17, 0x64006400, RZ, 0xfc, !PT ;  /* 0x6400640011137812 */ /* 0x000fe200078efcff */
[----:B------:R-:W-:Y:S01]  /*9d00*/  HADD2 R18, R13, -1032, -1032 ;  /* 0xe408e4080d127430 */ /* 0x000fe20000000000 */
[----:B------:R-:W0:Y:S01]  /*9d10*/  LDS.64 R4, [UR4+0x8] ;  /* 0x00000804ff047984 */ /* 0x000e220008000a00 */
[----:B------:R-:W-:Y:S01]  /*9d20*/  LOP3.LUT R21, R20, 0x64006400, RZ, 0xfc, !PT ;  /* 0x6400640014157812 */ /* 0x000fe200078efcff */
[--C-:B------:R-:W-:Y:S01]  /*9d30*/  HADD2.F32 R13, -RZ, R15.reuse.H0_H0 ;  /* 0x2000000fff0d7230 */ /* 0x100fe20000004100 */
[----:B------:R-:W-:Y:S01]  /*9d40*/  LOP3.LUT R23, R22, 0x64006400, RZ, 0xfc, !PT ;  /* 0x6400640016177812 */ /* 0x000fe200078efcff */
[----:B------:R-:W-:-:S02]  /*9d50*/  HADD2.F32 R14, -RZ, R15.H1_H1 ;  /* 0x3000000fff0e7230 */ /* 0x000fc40000004100 */
[----:B------:R-:W-:Y:S01]  /*9d60*/  HADD2.F32 R15, -RZ, R16.H0_H0 ;  /* 0x20000010ff0f7230 */ /* 0x000fe20000004100 */
[C---:B------:R-:W-:Y:S01]  /*9d70*/  FFMA.FTZ R20, R26.reuse, R13, RZ ;  /* 0x0000000d1a147223 */ /* 0x040fe200000100ff */
        /* <DEDUP_REMOVED lines=18> */
[-C--:B------:R-:W-:Y:S01]  /*9ea0*/  HFMA2 R26, R25, R0.reuse.H0_H0, -72, -72 ;  /* 0xd480d480191a7431 */ /* 0x080fe20000040000 */
[----:B------:R-:W-:Y:S01]  /*9eb0*/  FFMA.FTZ R36, R20, R31, R28 ;  /* 0x0000001f14247223 */ /* 0x000fe2000001001c */
[----:B------:R-:W-:Y:S01]  /*9ec0*/  HADD2.F32 R23, -RZ, R24.H0_H0 ;  /* 0x20000018ff177230 */ /* 0x000fe20000004100 */
[C---:B------:R-:W-:Y:S01]  /*9ed0*/  FFMA.FTZ R32, R30.reuse, R21, R32 ;  /* 0x000000151e207223 */ /* 0x040fe20000010020 */
[----:B------:R-:W-:Y:S01]  /*9ee0*/  HADD2.F32 R22, -RZ, R22.H1_H1 ;  /* 0x30000016ff167230 */ /* 0x000fe20000004100 */
[----:B------:R-:W-:Y:S01]  /*9ef0*/  LOP3.LUT R28, R27, 0xf000f, RZ, 0xc0, !PT ;  /* 0x000f000f1b1c7812 */ /* 0x000fe200078ec0ff */
        /* <DEDUP_REMOVED lines=33> */
[----:B------:R-:W-:Y:S01]  /*a110*/  HADD2.F32 R30, -RZ, R5.H0_H0 ;  /* 0x20000005ff1e7230 */ /* 0x000fe20000004100 */
        /* <DEDUP_REMOVED lines=9> */
[-C--:B------:R-:W-:Y:S01]  /*a1b0*/  HFMA2 R29, R29, R0.reuse.H0_H0, -72, -72 ;  /* 0xd480d4801d1d7431 */ /* 0x080fe20000040000 */
[C---:B------:R-:W-:Y:S01]  /*a1c0*/  FFMA.FTZ R4, R40.reuse, R36, R41 ;  /* 0x0000002428047223 */ /* 0x040fe20000010029 */
[----:B------:R-:W-:Y:S01]  /*a1d0*/  HADD2.F32 R37, -RZ, R45.H1_H1 ;  /* 0x3000002dff257230 */ /* 0x000fe20000004100 */
[C---:B------:R-:W-:Y:S01]  /*a1e0*/  FFMA.FTZ R51, R40.reuse, R38, R43 ;  /* 0x0000002628337223 */ /* 0x040fe2000001002b */
[-C--:B------:R-:W-:Y:S01]  /*a1f0*/  HFMA2 R5, R5, R0.reuse.H0_H0, -72, -72 ;  /* 0xd480d48005057431 */ /* 0x080fe20000040000 */
[----:B------:R-:W-:Y:S01]  /*a200*/  FFMA.FTZ R28, R35, R40, R28 ;  /* 0x00000028231c7223 */ /* 0x000fe2000001001c */
[----:B------:R-:W-:Y:S01]  /*a210*/  HFMA2 R27, R27, R0.H0_H0, -72, -72 ;  /* 0xd480d4801b1b7431 */ /* 0x000fe20000040000 */
[----:B------:R-:W-:Y:S01]  /*a220*/  FFMA.FTZ R49, R40, R37, R42 ;  /* 0x0000002528317223 */ /* 0x000fe2000001002a */
[----:B------:R-:W-:-:S02]  /*a230*/  HADD2.F32 R41, -RZ, R29.H0_H0 ;  /* 0x2000001dff297230 */ /* 0x000fc40000004100 */
[----:B------:R-:W-:Y:S02]  /*a240*/  HADD2.F32 R43, -RZ, R5.H0_H0 ;  /* 0x20000005ff2b7230 */ /* 0x000fe40000004100 */
        /* <DEDUP_REMOVED lines=23> */
[--C-:B------:R-:W-:Y:S02]  /*a3c0*/  HADD2 R27, R5.H0_H0, R61.reuse.H0_H0 ;  /* 0x2000003d051b7230 */ /* 0x100fe40000000800 */
[----:B------:R-:W-:Y:S02]  /*a3d0*/  HADD2 R29, R29.H0_H0, R61.H1_H1 ;  /* 0x3000003d1d1d7230 */ /* 0x000fe40000000800 */
        /* <DEDUP_REMOVED lines=168> */
.L_x_900:
        /* <DEDUP_REMOVED lines=31> */
[----:B------:R-:W-:Y:S01]  /*b050*/  HADD2.F32 R14, -RZ, R15.H0_H0 ;  /* 0x2000000fff0e7230 */ /* 0x000fe20000004100 */
[----:B------:R-:W-:Y:S01]  /*b060*/  LOP3.LUT R31, R24, 0x64006400, RZ, 0xfc, !PT ;  /* 0x64006400181f7812 */ /* 0x000fe200078efcff */
[----:B------:R-:W-:-:S02]  /*b070*/  HADD2.F32 R16, -RZ, R17.H0_H0 ;  /* 0x20000011ff107230 */ /* 0x000fc40000004100 */
[----:B------:R-:W-:Y:S01]  /*b080*/  HADD2.F32 R18, -RZ, R19.H0_H0 ;  /* 0x20000013ff127230 */ /* 0x000fe20000004100 */
[----:B------:R-:W-:Y:S01]  /*b090*/  FFMA.FTZ R22, R14, R33, RZ ;  /* 0x000000210e167223 */ /* 0x000fe200000100ff */
[--C-:B------:R-:W-:Y:S02]  /*b0a0*/  HADD2.F32 R20, -RZ, R21.reuse.H0_H0 ;  /* 0x20000015ff147230 */ /* 0x100fe40000004100 */
[----:B------:R-:W-:Y:S01]  /*b0b0*/  HFMA2 R44, R23, R0.H0_H0, -72, -72 ;  /* 0xd480d480172c7431 */ /* 0x000fe20000040000 */
[C---:B------:R-:W-:Y:S01]  /*b0c0*/  FFMA.FTZ R23, R33.reuse, R16, RZ ;  /* 0x0000001021177223 */ /* 0x040fe200000100ff */
[----:B------:R-:W-:Y:S01]  /*b0d0*/  HADD2.F32 R21, -RZ, R21.H1_H1 ;  /* 0x30000015ff157230 */ /* 0x000fe20000004100 */
[C---:B------:R-:W-:Y:S01]  /*b0e0*/  FFMA.FTZ R24, R33.reuse, R18, RZ ;  /* 0x0000001221187223 */ /* 0x040fe200000100ff */
[----:B------:R-:W-:Y:S01]  /*b0f0*/  HADD2.F32 R15, -RZ, R15.H1_H1 ;  /* 0x3000000fff0f7230 */ /* 0x000fe20000004100 */
[----:B------:R-:W-:Y:S01]  /*b100*/  FFMA.FTZ R33, R33, R20, RZ ;  /* 0x0000001421217223 */ /* 0x000fe200000100ff */
[----:B------:R-:W-:-:S02]  /*b110*/  HADD2.F32 R19, -RZ, R19.H1_H1 ;  /* 0x30000013ff137230 */ /* 0x000fc40000004100 */
[----:B------:R-:W-:Y:S01]  /*b120*/  HADD2.F32 R17, -RZ, R17.H1_H1 ;  /* 0x30000011ff117230 */ /* 0x000fe20000004100 */
[----:B------:R-:W-:Y:S01]  /*b130*/  FFMA.FTZ R41, R32, R21, R33 ;  /* 0x0000001520297223 */ /* 0x000fe20000010021 */
[----:B------:R-:W-:Y:S01]  /*b140*/  LOP3.LUT R33, R26, 0x64006400, RZ, 0xfc, !PT ;  /* 0x640064001a217812 */ /* 0x000fe200078efcff */
[-C--:B------:R-:W-:Y:S01]  /*b150*/  HFMA2 R25, R25, R0.reuse.H0_H0, -72, -72 ;  /* 0xd480d48019197431 */ /* 0x080fe20000040000 */
[----:B------:R-:W-:Y:S01]  /*b160*/  FFMA.FTZ R35, R15, R32, R22 ;  /* 0x000000200f237223 */ /* 0x000fe20000010016 */
[-C--:B------:R-:W-:Y:S01]  /*b170*/  HFMA2 R31, R31, R0.reuse.H0_H0, -72, -72 ;  /* 0xd480d4801f1f7431 */ /* 0x080fe20000040000 */
[C---:B------:R-:W-:Y:S01]  /*b180*/  FFMA.FTZ R40, R32.reuse, R19, R24 ;  /* 0x0000001320287223 */ /* 0x040fe20000010018 */
[----:B------:R-:W-:Y:S01]  /*b190*/  HFMA2 R33, R33, R0.H0_H0, -72, -72 ;  /* 0xd480d48021217431 */ /* 0x000fe20000040000 */
[----:B------:R-:W-:Y:S01]  /*b1a0*/  FFMA.FTZ R36, R32, R17, R23 ;  /* 0x0000001120247223 */ /* 0x000fe20000010017 */
        /* <DEDUP_REMOVED lines=51> */
[----:B------:R-:W-:Y:S01]  /*b4e0*/  HFMA2 R39, R39, R0.H0_H0, -72, -72 ;  /* 0xd480d48027277431 */ /* 0x000fe20000040000 */
[----:B------:R-:W-:-:S02]  /*b4f0*/  FFMA.FTZ R65, R40, R46, R47 ;  /* 0x0000002e28417223 */ /* 0x000fc4000001002f */
[----:B------:R-:W-:Y:S01]  /*b500*/  FFMA.FTZ R12, R46, R41, R49 ;  /* 0x000000292e0c7223 */ /* 0x000fe20000010031 */
[-C--:B------:R-:W-:Y:S01]  /*b510*/  HFMA2 R61, R13, R0.reuse.H0_H0, -72, -72 ;  /* 0xd480d4800d3d7431 */ /* 0x080fe20000040000 */
[----:B------:R-:W-:Y:S01]  /*b520*/  LOP3.LUT R13, R38, 0x64006400, RZ, 0xfc, !PT ;  /* 0x64006400260d7812 */ /* 0x000fe200078efcff */
[-C--:B------:R-:W-:Y:S01]  /*b530*/  HFMA2 R38, R45, R0.reuse.H0_H0, -72, -72 ;  /* 0xd480d4802d267431 */ /* 0x080fe20000040000 */
[C---:B------:R-:W-:Y:S01]  /*b540*/  FFMA.FTZ R68, R46.reuse, R42, R51 ;  /* 0x0000002a2e447223 */ /* 0x040fe20000010033 */
[----:B------:R-:W-:Y:S01]  /*b550*/  HADD2.F32 R47, -RZ, R39.H1_H1 ;  /* 0x30000027ff2f7230 */ /* 0x000fe20000004100 */
[----:B------:R-:W-:Y:S01]  /*b560*/  FFMA.FTZ R69, R46, R43, R60 ;  /* 0x0000002b2e457223 */ /* 0x000fe2000001003c */
[----:B------:R-:W-:Y:S02]  /*b570*/  HFMA2 R13, R13, R0.H0_H0, -72, -72 ;  /* 0xd480d4800d0d7431 */ /* 0x000fe40000040000 */
[----:B------:R-:W-:Y:S02]  /*b580*/  HADD2.F32 R44, -RZ, R61.H0_H0 ;  /* 0x2000003dff2c7230 */ /* 0x000fe40000004100 */
[----:B------:R-:W-:-:S02]  /*b590*/  HADD2.F32 R46, -RZ, R39.H0_H0 ;  /* 0x20000027ff2e7230 */ /* 0x000fc40000004100 */
        /* <DEDUP_REMOVED lines=9> */
[----:B------:R-:W-:Y:S02]  /*b630*/  FFMA.FTZ R65, R45, R66, R65 ;  /* 0x000000422d417223 */ /* 0x000fe40000010041 */
        /* <DEDUP_REMOVED lines=182> */
.L_x_901:
        /* <DEDUP_REMOVED lines=54> */
[--C-:B------:R-:W-:Y:S01]  /*c500*/  HADD2.F32 R26, -RZ, R29.reuse.H0_H0 ;  /* 0x2000001dff1a7230 */ /* 0x100fe20000004100 */
[----:B------:R-:W-:Y:S01]  /*c510*/  FFMA.FTZ R35, R22, R37, R35 ;  /* 0x0000002516237223 */ /* 0x000fe20000010023 */
[----:B------:R-:W-:Y:S01]  /*c520*/  HADD2.F32 R28, -RZ, R29.H1_H1 ;  /* 0x3000001dff1c7230 */ /* 0x000fe20000004100 */
[C---:B------:R-:W-:Y:S01]  /*c530*/  FFMA.FTZ R36, R37.reuse, R24, R36 ;  /* 0x0000001825247223 */ /* 0x040fe20000010024 */
[----:B------:R-:W-:Y:S01]  /*c540*/  HADD2.F32 R29, -RZ, R31.H0_H0 ;  /* 0x2000001fff1d7230 */ /* 0x000fe20000004100 */
[C---:B------:R-:W-:Y:S01]  /*c550*/  FFMA.FTZ R45, R37.reuse, R26, R40 ;  /* 0x0000001a252d7223 */ /* 0x040fe20000010028 */
[----:B------:R-:W-:Y:S02]  /*c560*/  HADD2.F32 R23, -RZ, R41.H1_H1 ;  /* 0x30000029ff177230 */ /* 0x000fe40000004100 */
[----:B------:R-:W-:Y:S01]  /*c570*/  HADD2.F32 R25, -RZ, R25.H1_H1 ;  /* 0x30000019ff197230 */ /* 0x000fe20000004100 */
[----:B------:R-:W-:Y:S01]  /*c580*/  FFMA.FTZ R37, R37, R29, R44 ;  /* 0x0000001d25257223 */ /* 0x000fe2000001002c */
[----:B------:R-:W-:Y:S01]  /*c590*/  HADD2.F32 R31, -RZ, R31.H1_H1 ;  /* 0x3000001fff1f7230 */ /* 0x000fe20000004100 */
        /* <DEDUP_REMOVED lines=40> */
[-C--:B------:R-:W-:Y:S01]  /*c820*/  HFMA2 R33, R33, R0.reuse.H0_H0, -72, -72 ;  /* 0xd480d48021217431 */ /* 0x080fe20000040000 */
[----:B------:R-:W-:Y:S01]  /*c830*/  FFMA.FTZ R12, R46, R41, R49 ;  /* 0x000000292e0c7223 */ /* 0x000fe20000010031 */
[-C--:B------:R-:W-:Y:S01]  /*c840*/  HFMA2 R61, R13, R0.reuse.H0_H0, -72, -72 ;  /* 0xd480d4800d3d7431 */ /* 0x080fe20000040000 */
[----:B------:R-:W-:Y:S01]  /*c850*/  LOP3.LUT R13, R32, 0x64006400, RZ, 0xfc, !PT ;  /* 0x64006400200d7812 */ /* 0x000fe200078efcff */
[-C--:B------:R-:W-:Y:S01]  /*c860*/  HFMA2 R32, R45, R0.reuse.H0_H0, -72, -72 ;  /* 0xd480d4802d207431 */ /* 0x080fe20000040000 */
[C---:B------:R-:W-:Y:S01]  /*c870*/  FFMA.FTZ R68, R46.reuse, R42, R51 ;  /* 0x0000002a2e447223 */ /* 0x040fe20000010033 */
[----:B------:R-:W-:Y:S01]  /*c880*/  HADD2.F32 R47, -RZ, R33.H1_H1 ;  /* 0x30000021ff2f7230 */ /* 0x000fe20000004100 */
[----:B------:R-:W-:Y:S01]  /*c890*/  FFMA.FTZ R69, R46, R43, R60 ;  /* 0x0000002b2e457223 */ /* 0x000fe2000001003c */
[----:B------:R-:W-:-:S02]  /*c8a0*/  HFMA2 R13, R13, R0.H0_H0, -72, -72 ;  /* 0xd480d4800d0d7431 */ /* 0x000fc40000040000 */
[----:B------:R-:W-:Y:S02]  /*c8b0*/  HADD2.F32 R44, -RZ, R61.H0_H0 ;  /* 0x2000003dff2c7230 */ /* 0x000fe40000004100 */
        /* <DEDUP_REMOVED lines=161> */
[--C-:B------:R-:W-:Y:S01]  /*d2d0*/  HADD2.F32 R16, -RZ, R13.reuse.H1_H1 ;  /* 0x3000000dff107230 */ /* 0x100fe20000004100 */
        /* <DEDUP_REMOVED lines=31> */
.L_x_902:
        /* <DEDUP_REMOVED lines=14> */
[----:B------:R-:W-:Y:S02]  /*d5b0*/  SHF.R.U32.HI R35, RZ, 0x8, R12 ;  /* 0x00000008ff237819 */ /* 0x000fe4000001160c */
[----:B------:R-:W-:Y:S02]  /*d5c0*/  LOP3.LUT R22, R14, 0xf000f0, RZ, 0xc0, !PT ;  /* 0x00f000f00e167812 */ /* 0x000fe400078ec0ff */
[----:B------:R-:W-:Y:S01]  /*d5d0*/  SHF.R.U32.HI R40, RZ, 0x8, R14 ;  /* 0x00000008ff287819 */ /* 0x000fe2000001160e */
[----:B------:R-:W-:Y:S01]  /*d5e0*/  HADD2 R14, R4, -1032, -1032 ;  /* 0xe408e408040e7430 */ /* 0x000fe20000000000 */
[----:B------:R-:W-:Y:S02]  /*d5f0*/  LOP3.LUT R12, R15, 0xf000f, RZ, 0xc0, !PT ;  /* 0x000f000f0f0c7812 */ /* 0x000fe400078ec0ff */
[----:B------:R-:W-:-:S02]  /*d600*/  LOP3.LUT R5, R5, 0x64006400, RZ, 0xfc, !PT ;  /* 0x6400640005057812 */ /* 0x000fc400078efcff */
[----:B------:R-:W-:Y:S01]  /*d610*/  LOP3.LUT R4, R11, 0x64006400, RZ, 0xfc, !PT ;  /* 0x640064000b047812 */ /* 0x000fe200078efcff */
[--C-:B------:R-:W-:Y:S01]  /*d620*/  HADD2.F32 R11, -RZ, R14.reuse.H0_H0 ;  /* 0x2000000eff0b7230 */ /* 0x100fe20000004100 */
[----:B------:R-:W-:Y:S02]  /*d630*/  LOP3.LUT R20, R13, 0xf000f0, RZ, 0xc0, !PT ;  /* 0x00f000f00d147812 */ /* 0x000fe400078ec0ff */
[----:B------:R-:W-:Y:S01]  /*d640*/  SHF.R.U32.HI R36, RZ, 0x8, R13 ;  /* 0x00000008ff247819 */ /* 0x000fe2000001160d */
[----:B------:R-:W-:Y:S01]  /*d650*/  HADD2 R16, R4, -1032, -1032 ;  /* 0xe408e40804107430 */ /* 0x000fe20000000000 */
[----:B------:R-:W-:Y:S01]  /*d660*/  LOP3.LUT R13, R12, 0x64006400, RZ, 0xfc, !PT ;  /* 0x640064000c0d7812 */ /* 0x000fe200078efcff */
[----:B------:R-:W-:Y:S01]  /*d670*/  HADD2.F32 R12, -RZ, R14.H1_H1 ;  /* 0x3000000eff0c7230 */ /* 0x000fe20000004100 */
[----:B------:R-:W-:Y:S02]  /*d680*/  LOP3.LUT R24, R15, 0xf000f0, RZ, 0xc0, !PT ;  /* 0x00f000f00f187812 */ /* 0x000fe400078ec0ff */
[----:B------:R-:W-:Y:S01]  /*d690*/  SHF.R.U32.HI R41, RZ, 0x8, R15 ;  /* 0x00000008ff297819 */ /* 0x000fe2000001160f */
[----:B------:R-:W-:Y:S01]  /*d6a0*/  HADD2 R15, R5, -1032, -1032 ;  /* 0xe408e408050f7430 */ /* 0x000fe20000000000 */
[----:B------:R-:W-:Y:S01]  /*d6b0*/  LOP3.LUT R19, R17, 0x64006400, RZ, 0xfc, !PT ;  /* 0x6400640011137812 */ /* 0x000fe200078efcff */
[----:B------:R-:W0:Y:S01]  /*d6c0*/  LDS.64 R4, [UR4+0x38] ;  /* 0x00003804ff047984 */ /* 0x000e220008000a00 */
[----:B------:R-:W-:Y:S01]  /*d6d0*/  HADD2 R18, R13, -1032, -1032 ;  /* 0xe408e4080d127430 */ /* 0x000fe20000000000 */
        /* <DEDUP_REMOVED lines=63> */
[--C-:B------:R-:W-:Y:S01]  /*dad0*/  HADD2.F32 R32, -RZ, R65.reuse.H0_H0 ;  /* 0x20000041ff207230 */ /* 0x100fe20000004100 */
        /* <DEDUP_REMOVED lines=18> */
[----:B------:R-:W-:Y:S02]  /*dc00*/  HADD2.F32 R42, -RZ, R4.H0_H0 ;  /* 0x20000004ff2a7230 */ /* 0x000fe40000004100 */
[--C-:B------:R-:W-:Y:S01]  /*dc10*/  HADD2.F32 R44, -RZ, R41.reuse.H0_H0 ;  /* 0x20000029ff2c7230 */ /* 0x100fe20000004100 */
[----:B------:R-:W-:Y:S01]  /*dc20*/  FFMA.FTZ R46, R37, R47, R46 ;  /* 0x0000002f252e7223 */ /* 0x000fe2000001002e */
[----:B------:R-:W-:Y:S02]  /*dc30*/  HADD2.F32 R45, -RZ, R41.H1_H1 ;  /* 0x30000029ff2d7230 */ /* 0x000fe40000004100 */
[----:B------:R-:W-:Y:S01]  /*dc40*/  HADD2.F32 R41, -RZ, R0.H0_H0 ;  /* 0x20000000ff297230 */ /* 0x000fe20000004100 */
[----:B------:R-:W-:Y:S01]  /*dc50*/  FFMA.FTZ R60, R47, R44, R60 ;  /* 0x0000002c2f3c7223 */ /* 0x000fe2000001003c */
[----:B------:R-:W-:-:S02]  /*dc60*/  HADD2.F32 R40, -RZ, R40.H1_H1 ;  /* 0x30000028ff287230 */ /* 0x000fc40000004100 */
[----:B------:R-:W-:Y:S01]  /*dc70*/  HADD2.F32 R43, -RZ, R4.H1_H1 ;  /* 0x30000004ff2b7230 */ /* 0x000fe20000004100 */
[C---:B------:R-:W-:Y:S01]  /*dc80*/  FFMA.FTZ R4, R47.reuse, R42, R51 ;  /* 0x0000002a2f047223 */ /* 0x040fe20000010033 */
[----:B------:R-:W-:Y:S01]  /*dc90*/  HADD2.F32 R0, -RZ, R0.H1_H1 ;  /* 0x30000000ff007230 */ /* 0x000fe20000004100 */
[----:B------:R-:W-:Y:S02]  /*dca0*/  FFMA.FTZ R66, R47, R41, R66 ;  /* 0x000000292f427223 */ /* 0x000fe40000010042 */
[----:B------:R-:W-:Y:S02]  /*dcb0*/  FFMA.FTZ R5, R40, R49, R46 ;  /* 0x0000003128057223 */ /* 0x000fe4000001002e */
        /* <DEDUP_REMOVED lines=182> */
.L_x_899:
[----:B------:R-:W-:Y:S01]  /*e820*/  IADD3 R64, R64, 0x20, RZ ;  /* 0x0000002040407810 */ /* 0x000fe20007ffe0ff */
[----:B------:R-:W-:Y:S01]  /*e830*/  IMAD.MOV.U32 R5, RZ, RZ, c[0x0][0x18c] ;  /* 0x00006300ff057624 */ /* 0x000fe200078e00ff */
[----:B------:R-:W-:Y:S02]  /*e840*/  UIADD3 UR4, UR4, 0x40, URZ ;  /* 0x0000004004047890 */ /* 0x000fe4000fffe03f */
[C---:B------:R-:W-:Y:S01]  /*e850*/  ISETP.GE.AND P0, PT, R64.reuse, c[0x0][0x1b4], PT ;  /* 0x00006d0040007a0c */ /* 0x040fe20003f06270 */
[----:B------:R-:W-:Y:S01]  /*e860*/  IMAD.WIDE R2, R5, 0x10, R2 ;  /* 0x0000001005027825 */ /* 0x000fe200078e0202 */
[----:B------:R-:W-:-:S13]  /*e870*/  ISETP.LT.AND P2, PT, R64, R63, PT ;  /* 0x0000003f4000720c */ /* 0x000fda0003f41270 */
[----:B------:R-:W-:Y:S05]  /*e880*/  @!P0 BRA P2, `(.L_x_903) ;  /* 0xffffb28000008947 */ /* 0x000fea000103ffff */
.L_x_898:
[----:B------:R-:W-:-:S04]  /*e890*/  ISETP.GE.AND P0, PT, R64, R7, PT ;  /* 0x000000074000720c */ /* 0x000fc80003f06270 */
[----:B------:R-:W-:-:S13]  /*e8a0*/  ISETP.GE.OR P0, PT, R64, c[0x0][0x1b8], P0 ;  /* 0x00006e0040007a0c */ /* 0x000fda0000706670 */
[----:B------:R-:W-:Y:S05]  /*e8b0*/  @P0 BRA `(.L_x_904) ;  /* 0x0000227000000947 */ /* 0x000fea0003800000 */
.L_x_906:
[----:B------:R-:W-:Y:S01]  /*e8c0*/  IMAD.MOV.U32 R46, RZ, RZ, c[0x0][0x18c] ;  /* 0x00006300ff2e7624 */ /* 0x000fe200078e00ff */
[----:B-----5:R0:W5:Y:S03]  /*e8d0*/  LDG.E.128.CONSTANT R12, [R2.64] ;  /* 0x00000006020c7981 */ /* 0x020166000c1e9d00 */
[----:B------:R-:W-:-:S05]  /*e8e0*/  IMAD.WIDE R4, R46, 0x4, R2 ;  /* 0x000000042e047825 */ /* 0x000fca00078e0202 */
[----:B------:R0:W5:Y:S01]  /*e8f0*/  LDG.E.128.CONSTANT R8, [R4.64] ;  /* 0x0000000604087981 */ /* 0x000162000c1e9d00 */
[----:B------:R-:W-:Y:S01]  /*e900*/  IMAD.WIDE R98, R46, 0x4, R4 ;  /* 0x000000042e627825 */ /* 0x000fe200078e0204 */
[----:B------:R-:W-:Y:S05]  /*e910*/  @!P1 BRA `(.L_x_905) ;  /* 0x000021b000009947 */ /* 0x000fea0003800000 */
[----:B0-----:R-:W2:Y:S01]  /*e920*/  LDG.E.128.CONSTANT R4, [R98.64] ;  /* 0x0000000662047981 */ /* 0x001ea2000c1e9d00 */
[----:B-----5:R-:W-:Y:S02]  /*e930*/  SHF.R.U32.HI R3, RZ, 0xf, R12 ;  /* 0x0000000fff037819 */ /* 0x020fe4000001160c */
[----:B------:R-:W-:Y:S01]  /*e940*/  SHF.R.U32.HI R23, RZ, 0xf, R15 ;  /* 0x0000000fff177819 */ /* 0x000fe2000001160f */
[----:B------:R-:W0:Y:S01]  /*e950*/  LDS.128 R36, [UR4] ;  /* 0x00000004ff247984 */ /* 0x000e220008000c00 */
[----:B------:R-:W-:Y:S02]  /*e960*/  SHF.R.U32.HI R17, RZ, 0xf, R13 ;  /* 0x0000000fff117819 */ /* 0x000fe4000001160d */
[----:B------:R-:W-:Y:S02]  /*e970*/  SHF.R.U32.HI R19, RZ, 0xf, R14 ;  /* 0x0000000fff137819 */ /* 0x000fe4000001160e */
[----:B------:R-:W-:-:S02]  /*e980*/  LOP3.LUT R18, R14, 0x380038, RZ, 0xc0, !PT ;  /* 0x003800380e127812 */ /* 0x000fc400078ec0ff */
[----:B------:R-:W-:Y:S02]  /*e990*/  SHF.R.U32.HI R34, RZ, 0x6, R14 ;  /* 0x00000006ff227819 */ /* 0x000fe4000001160e */
[----:B------:R-:W-:Y:S02]  /*e9a0*/  LOP3.LUT R69, R14, 0x70007, RZ, 0xc0, !PT ;  /* 0x000700070e457812 */ /* 0x000fe400078ec0ff */
[----:B------:R-:W-:Y:S02]  /*e9b0*/  SHF.R.U32.HI R14, RZ, 0xe, R8 ;  /* 0x0000000eff0e7819 */ /* 0x000fe40000011608 */
[----:B------:R-:W-:Y:S02]  /*e9c0*/  LOP3.LUT R3, R3, 0x10001, RZ, 0xc0, !PT ;  /* 0x0001000103037812 */ /* 0x000fe400078ec0ff */
[----:B------:R-:W-:Y:S02]  /*e9d0*/  LOP3.LUT R2, R12, 0x380038, RZ, 0xc0, !PT ;  /* 0x003800380c027812 */ /* 0x000fe400078ec0ff */
[----:B------:R-:W-:-:S02]  /*e9e0*/  SHF.R.U32.HI R32, RZ, 0x6, R12 ;  /* 0x00000006ff207819 */ /* 0x000fc4000001160c */
[----:B------:R-:W-:Y:S02]  /*e9f0*/  LOP3.LUT R67, R12, 0x70007, RZ, 0xc0, !PT ;  /* 0x000700070c437812 */ /* 0x000fe400078ec0ff */
[----:B------:R-:W-:Y:S02]  /*ea00*/  SHF.R.U32.HI R24, RZ, 0xe, R11 ;  /* 0x0000000eff187819 */ /* 0x000fe4000001160b */
[----:B------:R-:W-:Y:S02]  /*ea10*/  LOP3.LUT R23, R23, 0x10001, RZ, 0xc0, !PT ;  /* 0x0001000117177812 */ /* 0x000fe400078ec0ff */
[C---:B------:R-:W-:Y:S02]  /*ea20*/  LOP3.LUT R12, R8.reuse, 0x380038, RZ, 0xc0, !PT ;  /* 0x00380038080c7812 */ /* 0x040fe400078ec0ff */
[----:B------:R-:W-:Y:S02]  /*ea30*/  SHF.R.U32.HI R82, RZ, 0x6, R8 ;  /* 0x00000006ff527819 */ /* 0x000fe40000011608 */
[----:B------:R-:W-:-:S02]  /*ea40*/  LOP3.LUT R74, R8, 0x70007, RZ, 0xc0, !PT ;  /* 0x00070007084a7812 */ /* 0x000fc400078ec0ff */
[----:B------:R-:W-:Y:S02]  /*ea50*/  SHF.R.U32.HI R8, RZ, 0xe, R9 ;  /* 0x0000000eff087819 */ /* 0x000fe40000011609 */
[----:B------:R-:W-:Y:S02]  /*ea60*/  SHF.R.U32.HI R22, RZ, 0xe, R10 ;  /* 0x0000000eff167819 */ /* 0x000fe4000001160a */
[----:B------:R-:W-:Y:S02]  /*ea70*/  LOP3.LUT R17, R17, 0x10001, RZ, 0xc0, !PT ;  /* 0x0001000111117812 */ /* 0x000fe400078ec0ff */
[----:B------:R-:W-:Y:S02]  /*ea80*/  LOP3.LUT R19, R19, 0x10001, RZ, 0xc0, !PT ;  /* 0x0001000113137812 */ /* 0x000fe400078ec0ff */
[----:B------:R-:W-:Y:S02]  /*ea90*/  LOP3.LUT R14, R3, 0x20002, R14, 0xf8, !PT ;  /* 0x00020002030e7812 */ /* 0x000fe400078ef80e */
[----:B------:R-:W-:-:S02]  /*eaa0*/  LOP3.LUT R21, R15, 0x380038, RZ, 0xc0, !PT ;  /* 0x003800380f157812 */ /* 0x000fc400078ec0ff */
[----:B------:R-:W-:Y:S02]  /*eab0*/  SHF.R.U32.HI R35, RZ, 0x6, R15 ;  /* 0x00000006ff237819 */ /* 0x000fe4000001160f */
[----:B------:R-:W-:Y:S02]  /*eac0*/  LOP3.LUT R71, R15, 0x70007, RZ, 0xc0, !PT ;  /* 0x000700070f477812 */ /* 0x000fe400078ec0ff */
[----:B------:R-:W-:Y:S02]  /*ead0*/  LOP3.LUT R3, R23, 0x20002, R24, 0xf8, !PT ;  /* 0x0002000217037812 */ /* 0x000fe400078ef818 */
[C---:B------:R-:W-:Y:S02]  /*eae0*/  LOP3.LUT R16, R13.reuse, 0x380038, RZ, 0xc0, !PT ;  /* 0x003800380d107812 */ /* 0x040fe400078ec0ff */
[----:B------:R-:W-:Y:S02]  /*eaf0*/  SHF.R.U32.HI R33, RZ, 0x6, R13 ;  /* 0x00000006ff217819 */ /* 0x000fe4000001160d */
[----:B------:R-:W-:Y:S01]  /*eb00*/  LOP3.LUT R65, R13, 0x70007, RZ, 0xc0, !PT ;  /* 0x000700070d417812 */ /* 0x000fe200078ec0ff */
[----:B------:R-:W-:Y:S01]  /*eb10*/  IMAD.MOV.U32 R13, RZ, RZ, 0x3000 ;  /* 0x00003000ff0d7424 */ /* 0x000fe200078e00ff */
[----:B------:R-:W-:-:S02]  /*eb20*/  LOP3.LUT R15, R9, 0x380038, RZ, 0xc0, !PT ;  /* 0x00380038090f7812 */ /* 0x000fc400078ec0ff */
[C---:B------:R-:W-:Y:S02]  /*eb30*/  LOP3.LUT R20, R10.reuse, 0x380038, RZ, 0xc0, !PT ;  /* 0x003800380a147812 */ /* 0x040fe400078ec0ff */
[----:B------:R-:W-:Y:S02]  /*eb40*/  SHF.R.U32.HI R86, RZ, 0x6, R10 ;  /* 0x00000006ff567819 */ /* 0x000fe4000001160a */
[----:B------:R-:W-:Y:S02]  /*eb50*/  LOP3.LUT R78, R10, 0x70007, RZ, 0xc0, !PT ;  /* 0x000700070a4e7812 */ /* 0x000fe400078ec0ff */
[----:B------:R-:W-:Y:S02]  /*eb60*/  LOP3.LUT R17, R17, 0x20002, R8, 0xf8, !PT ;  /* 0x0002000211117812 */ /* 0x000fe400078ef808 */
[----:B------:R-:W-:Y:S02]  /*eb70*/  LOP3.LUT R22, R19, 0x20002, R22, 0xf8, !PT ;  /* 0x0002000213167812 */ /* 0x000fe400078ef816 */
[----:B------:R-:W-:-:S02]  /*eb80*/  LOP3.LUT R2, R2, 0x64006400, RZ, 0xfc, !PT ;  /* 0x6400640002027812 */ /* 0x000fc400078efcff */
[----:B------:R-:W-:Y:S02]  /*eb90*/  SHF.R.U32.HI R84, RZ, 0x6, R9 ;  /* 0x00000006ff547819 */ /* 0x000fe40000011609 */
[----:B------:R-:W-:Y:S01]  /*eba0*/  LOP3.LUT R10, R11, 0x380038, RZ, 0xc0, !PT ;  /* 0x003800380b0a7812 */ /* 0x000fe200078ec0ff */
[----:B------:R-:W-:Y:S01]  /*ebb0*/  HFMA2 R72, R2, R13.H0_H0, -132, -132 ;  /* 0xd820d82002487431 */ /* 0x000fe2000004000d */
[----:B------:R-:W-:Y:S02]  /*ebc0*/  SHF.R.U32.HI R88, RZ, 0x6, R11 ;  /* 0x00000006ff587819 */ /* 0x000fe4000001160b */
[----:B------:R-:W-:Y:S02]  /*ebd0*/  LOP3.LUT R76, R9, 0x70007, RZ, 0xc0, !PT ;  /* 0x00070007094c7812 */ /* 0x000fe400078ec0ff */
        /* <DEDUP_REMOVED lines=8> */
[----:B------:R-:W-:Y:S02]  /*ec60*/  LOP3.LUT R11, R86, 0x380038, RZ, 0xc0, !PT ;  /* 0x00380038560b7812 */ /* 0x000fe400078ec0ff */
[----:B------:R-:W-:Y:S01]  /*ec70*/  LOP3.LUT R66, R21, 0x64006400, RZ, 0xfc, !PT ;  /* 0x6400640015427812 */ /* 0x000fe200078efcff */
[----:B------:R-:W-:Y:S01]  /*ec80*/  HFMA2 R47, R20, R13.H0_H0, -132, -132 ;  /* 0xd820d820142f7431 */ /* 0x000fe2000004000d */
[----:B------:R-:W-:-:S02]  /*ec90*/  LOP3.LUT R12, R11, 0x64006400, RZ, 0xfc, !PT ;  /* 0x640064000b0c7812 */ /* 0x000fc400078efcff */
[----:B------:R-:W-:Y:S01]  /*eca0*/  MOV R0, 0x2400 ;  /* 0x0000240000007802 */ /* 0x000fe20000000f00 */
[----:B------:R-:W-:Y:S01]  /*ecb0*/  HFMA2 R66, R66, R13.H0_H0, -132, -132 ;  /* 0xd820d82042427431 */ /* 0x000fe2000004000d */
[----:B------:R-:W-:Y:S02]  /*ecc0*/  LOP3.LUT R67, R67, 0x64006400, RZ, 0xfc, !PT ;  /* 0x6400640043437812 */ /* 0x000fe400078efcff */
[----:B------:R-:W-:Y:S02]  /*ecd0*/  LOP3.LUT R69, R69, 0x64006400, RZ, 0xfc, !PT ;  /* 0x6400640045457812 */ /* 0x000fe400078efcff */
[----:B------:R-:W-:Y:S01]  /*ece0*/  LOP3.LUT R65, R65, 0x64006400, RZ, 0xfc, !PT ;  /* 0x6400640041417812 */ /* 0x000fe200078efcff */
[----:B------:R-:W-:Y:S01]  /*ecf0*/  HADD2 R77, R67, -1028, -1028 ;  /* 0xe404e404434d7430 */ /* 0x000fe20000000000 */
[----:B------:R-:W-:Y:S02]  /*ed00*/  LOP3.LUT R71, R71, 0x64006400, RZ, 0xfc, !PT ;  /* 0x6400640047477812 */ /* 0x000fe400078efcff */
[----:B------:R-:W-:-:S02]  /*ed10*/  LOP3.LUT R74, R74, 0x64006400, RZ, 0xfc, !PT ;  /* 0x640064004a4a7812 */ /* 0x000fc400078efcff */
[----:B------:R-:W-:Y:S01]  /*ed20*/  LOP3.LUT R76, R76, 0x64006400, RZ, 0xfc, !PT ;  /* 0x640064004c4c7812 */ /* 0x000fe200078efcff */
[----:B------:R-:W-:Y:S01]  /*ed30*/  HADD2 R71, R71, -1028, -1028 ;  /* 0xe404e40447477430 */ /* 0x000fe20000000000 */
[----:B------:R-:W-:Y:S02]  /*ed40*/  ISETP.GE.AND P0, PT, R62, 0x2, PT ;  /* 0x000000023e00780c */ /* 0x000fe40003f06270 */
[----:B------:R-:W-:Y:S01]  /*ed50*/  PRMT R54, R54, 0x5410, R53 ;  /* 0x0000541036367816 */ /* 0x000fe20000000035 */
[----:B0-----:R-:W-:Y:S01]  /*ed60*/  HFMA2 R79, R71, R36, RZ.H0_H0 ;  /* 0x00000024474f7231 */ /* 0x001fe200000400ff */
[----:B------:R-:W-:Y:S02]  /*ed70*/  PRMT R52, R52, 0x5410, R50 ;  /* 0x0000541034347816 */ /* 0x000fe40000000032 */
[----:B--2---:R-:W-:Y:S02]  /*ed80*/  SHF.R.U32.HI R90, RZ, 0xd, R7 ;  /* 0x0000000dff5a7819 */ /* 0x004fe40000011607 */
[----:B------:R-:W-:-:S02]  /*ed90*/  SHF.R.U32.HI R41, RZ, 0xd, R4 ;  /* 0x0000000dff297819 */ /* 0x000fc40000011604 */
[----:B------:R-:W-:Y:S02]  /*eda0*/  SHF.R.U32.HI R43, RZ, 0xd, R6 ;  /* 0x0000000dff2b7819 */ /* 0x000fe40000011606 */
[C---:B------:R-:W-:Y:S02]  /*edb0*/  LOP3.LUT R8, R4.reuse, 0x380038, RZ, 0xc0, !PT ;  /* 0x0038003804087812 */ /* 0x040fe400078ec0ff */
[----:B------:R-:W-:Y:S02]  /*edc0*/  SHF.R.U32.HI R40, RZ, 0x6, R4 ;  /* 0x00000006ff287819 */ /* 0x000fe40000011604 */
[----:B------:R-:W-:Y:S02]  /*edd0*/  LOP3.LUT R81, R4, 0x70007, RZ, 0xc0, !PT ;  /* 0x0007000704517812 */ /* 0x000fe400078ec0ff */
[----:B------:R-:W-:Y:S02]  /*ede0*/  LOP3.LUT R19, R6, 0x380038, RZ, 0xc0, !PT ;  /* 0x0038003806137812 */ /* 0x000fe400078ec0ff */
[----:B------:R-:W-:-:S02]  /*edf0*/  SHF.R.U32.HI R91, RZ, 0x6, R6 ;  /* 0x00000006ff5b7819 */ /* 0x000fc40000011606 */
[----:B------:R-:W-:Y:S02]  /*ee00*/  LOP3.LUT R85, R6, 0x70007, RZ, 0xc0, !PT ;  /* 0x0007000706557812 */ /* 0x000fe400078ec0ff */
[----:B------:R-:W-:Y:S02]  /*ee10*/  LOP3.LUT R90, R3, 0x40004, R90, 0xf8, !PT ;  /* 0x00040004035a7812 */ /* 0x000fe400078ef85a */
[----:B------:R-:W-:Y:S02]  /*ee20*/  LOP3.LUT R4, R82, 0x380038, RZ, 0xc0, !PT ;  /* 0x0038003852047812 */ /* 0x000fe400078ec0ff */
        /* <DEDUP_REMOVED lines=187> */
[----:B------:R-:W-:Y:S01]  /*f9e0*/  LOP3.LUT R92, R92, 0x64006400, RZ, 0xfc, !PT ;  /* 0x640064005c5c7812 */ /* 0x000fe200078efcff */
        /* <DEDUP_REMOVED lines=270> */
.L_x_905:
[----:B------:R-:W-:Y:S01]  /*10ad0*/  IADD3 R64, R64, 0x20, RZ ;  /* 0x0000002040407810 */ /* 0x000fe20007ffe0ff */
[----:B------:R-:W-:Y:S01]  /*10ae0*/  UIADD3 UR4, UR4, 0x40, URZ ;  /* 0x0000004004047890 */ /* 0x000fe2000fffe03f */
[----:B0-----:R-:W-:Y:S02]  /*10af0*/  IMAD.WIDE R2, R46, 0x4, R98 ;  /* 0x000000042e027825 */ /* 0x001fe400078e0262 */
[C---:B------:R-:W-:Y:S02]  /*10b00*/  ISETP.GE.AND P0, PT, R64.reuse, c[0x0][0x1b8], PT ;  /* 0x00006e0040007a0c */ /* 0x040fe40003f06270 */
[----:B------:R-:W-:-:S13]  /*10b10*/  ISETP.LT.AND P2, PT, R64, R63, PT ;  /* 0x0000003f4000720c */ /* 0x000fda0003f41270 */
[----:B------:R-:W-:Y:S05]  /*10b20*/  @!P0 BRA P2, `(.L_x_906) ;  /* 0xffffdd9000008947 */ /* 0x000fea000103ffff */
.L_x_904:
        /* <DEDUP_REMOVED lines=16> */
.L_x_910:
[----:B------:R-:W0:Y:S02]  /*10c30*/  LDS R4, [R0] ;  /* 0x0000000000047984 */ /* 0x000e240000000800 */
[----:B0-----:R-:W-:-:S06]  /*10c40*/  HADD2 R5, R4, R61 ;  /* 0x0000003d04057230 */ /* 0x001fcc0000000000 */
[----:B------:R-:W0:Y:S02]  /*10c50*/  ATOMS.CAST.SPIN R5, [R0], R4, R5 ;  /* 0x000000040005738d */ /* 0x000e240001800005 */
[----:B0-----:R-:W-:-:S13]  /*10c60*/  ISETP.EQ.U32.AND P0, PT, R5, 0x1, PT ;  /* 0x000000010500780c */ /* 0x001fda0003f02070 */
[----:B------:R-:W-:Y:S05]  /*10c70*/  @!P0 BRA `(.L_x_910) ;  /* 0xffffffb000008947 */ /* 0x000fea000383ffff */
[----:B------:R-:W-:Y:S05]  /*10c80*/  BRA `(.L_x_908) ;  /* 0x0000003000007947 */ /* 0x000fea0003800000 */
.L_x_909:
[----:B------:R-:W2:Y:S02]  /*10c90*/  LD.E R0, [R2.64] ;  /* 0x0000000602007980 */ /* 0x000ea4000c101900 */
[----:B--2---:R-:W-:-:S05]  /*10ca0*/  IMAD.IADD R5, R61, 0x1, R0 ;  /* 0x000000013d057824 */ /* 0x004fca00078e0200 */
[----:B------:R0:W-:Y:S02]  /*10cb0*/  ST.E [R2.64], R5 ;  /* 0x0000000502007985 */ /* 0x0001e4000c101906 */
.L_x_908:
[----:B------:R-:W-:Y:S05]  /*10cc0*/  BSYNC B0 ;  /* 0x0000000000007941 */ /* 0x000fea0003800000 */
.L_x_907:
[----:B------:R-:W2:Y:S01]  /*10cd0*/  ATOM.E.ADD.F16x2.RN.STRONG.GPU P0, RZ, [R2.64+0x4], R60 ;  /* 0x0000043c02ff798a */ /* 0x000ea2000810e9c6 */
[----:B------:R-:W-:Y:S01]  /*10ce0*/  BSSY B0, `(.L_x_911) ;  /* 0x000000f000007945 */ /* 0x000fe20003800000 */
[----:B--2---:R-:W-:Y:S05]  /*10cf0*/  @P0 BRA `(.L_x_912) ;  /* 0x000000d000000947 */ /* 0x004fea0003800000 */
[----:B------:R-:W1:Y:S02]  /*10d00*/  QSPC.E.S P0, RZ, [R2+0x4] ;  /* 0x0000040002ff73aa */ /* 0x000e640000000500 */
[----:B-1----:R-:W-:Y:S05]  /*10d10*/  @!P0 BRA `(.L_x_913) ;  /* 0x0000008000008947 */ /* 0x002fea0003800000 */
[----:B------:R-:W-:-:S04]  /*10d20*/  IADD3 R0, R2, 0x4, RZ ;  /* 0x0000000402007810 */ /* 0x000fc80007ffe0ff */
[----:B------:R-:W-:-:S05]  /*10d30*/  LOP3.LUT R0, R0, 0xffffff, RZ, 0xc0, !PT ;  /* 0x00ffffff00007812 */ /* 0x000fca00078ec0ff */
.L_x_914:
[----:B------:R-:W1:Y:S02]  /*10d40*/  LDS R4, [R0] ;  /* 0x0000000000047984 */ /* 0x000e640000000800 */
[----:B01----:R-:W-:-:S10]  /*10d50*/  HFMA2.MMA R5, R4, 1, 1, R60 ;  /* 0x3c003c0004057835 */ /* 0x003fd4000000003c */
[----:B------:R-:W0:Y:S02]  /*10d60*/  ATOMS.CAST.SPIN R5, [R0], R4, R5 ;  /* 0x000000040005738d */ /* 0x000e240001800005 */
[----:B0-----:R-:W-:-:S13]  /*10d70*/  ISETP.EQ.U32.AND P0, PT, R5, 0x1, PT ;  /* 0x000000010500780c */ /* 0x001fda0003f02070 */
[----:B------:R-:W-:Y:S05]  /*10d80*/  @!P0 BRA `(.L_x_914) ;  /* 0xffffffb000008947 */ /* 0x000fea000383ffff */
[----:B------:R-:W-:Y:S05]  /*10d90*/  BRA `(.L_x_912) ;  /* 0x0000003000007947 */ /* 0x000fea0003800000 */
.L_x_913:
[----:B------:R-:W2:Y:S02]  /*10da0*/  LD.E R0, [R2.64+0x4] ;  /* 0x0000040602007980 */ /* 0x000ea4000c101900 */
[----:B0-2---:R-:W-:-:S05]  /*10db0*/  IMAD.IADD R5, R60, 0x1, R0 ;  /* 0x000000013c057824 */ /* 0x005fca00078e0200 */
[----:B------:R0:W-:Y:S02]  /*10dc0*/  ST.E [R2.64+0x4], R5 ;  /* 0x0000040502007985 */ /* 0x0001e4000c101906 */
.L_x_912:
[----:B------:R-:W-:Y:S05]  /*10dd0*/  BSYNC B0 ;  /* 0x0000000000007941 */ /* 0x000fea0003800000 */
.L_x_911:
        /* <DEDUP_REMOVED lines=10> */
.L_x_918:
[----:B------:R-:W0:Y:S02]  /*10e80*/  LDS R4, [R0] ;  /* 0x0000000000047984 */ /* 0x000e240000000800 */
[----:B0-----:R-:W-:-:S06]  /*10e90*/  HADD2 R5, R4, R59 ;  /* 0x0000003b04057230 */ /* 0x001fcc0000000000 */
[----:B------:R-:W0:Y:S02]  /*10ea0*/  ATOMS.CAST.SPIN R5, [R0], R4, R5 ;  /* 0x000000040005738d */ /* 0x000e240001800005 */
[----:B0-----:R-:W-:-:S13]  /*10eb0*/  ISETP.EQ.U32.AND P0, PT, R5, 0x1, PT ;  /* 0x000000010500780c */ /* 0x001fda0003f02070 */
[----:B------:R-:W-:Y:S05]  /*10ec0*/  @!P0 BRA `(.L_x_918) ;  /* 0xffffffb000008947 */ /* 0x000fea000383ffff */
[----:B------:R-:W-:Y:S05]  /*10ed0*/  BRA `(.L_x_916) ;  /* 0x0000003000007947 */ /* 0x000fea0003800000 */
.L_x_917:
[----:B------:R-:W2:Y:S02]  /*10ee0*/  LD.E R0, [R2.64] ;  /* 0x0000000602007980 */ /* 0x000ea4000c101900 */
[----:B--2---:R-:W-:-:S05]  /*10ef0*/  IADD3 R5, R59, R0, RZ ;  /* 0x000000003b057210 */ /* 0x004fca0007ffe0ff */
[----:B------:R0:W-:Y:S02]  /*10f00*/  ST.E [R2.64], R5 ;  /* 0x0000000502007985 */ /* 0x0001e4000c101906 */
.L_x_916:
[----:B------:R-:W-:Y:S05]  /*10f10*/  BSYNC B0 ;  /* 0x0000000000007941 */ /* 0x000fea0003800000 */
.L_x_915:
[----:B------:R-:W2:Y:S01]  /*10f20*/  ATOM.E.ADD.F16x2.RN.STRONG.GPU P0, RZ, [R2.64+0x4], R58 ;  /* 0x0000043a02ff798a */ /* 0x000ea2000810e9c6 */
[----:B------:R-:W-:Y:S01]  /*10f30*/  BSSY B0, `(.L_x_919) ;  /* 0x000000f000007945 */ /* 0x000fe20003800000 */
[----:B--2---:R-:W-:Y:S05]  /*10f40*/  @P0 BRA `(.L_x_920) ;  /* 0x000000d000000947 */ /* 0x004fea0003800000 */
[----:B------:R-:W1:Y:S02]  /*10f50*/  QSPC.E.S P0, RZ, [R2+0x4] ;  /* 0x0000040002ff73aa */ /* 0x000e640000000500 */
[----:B-1----:R-:W-:Y:S05]  /*10f60*/  @!P0 BRA `(.L_x_921) ;  /* 0x0000008000008947 */ /* 0x002fea0003800000 */
[----:B------:R-:W-:-:S04]  /*10f70*/  IADD3 R0, R2, 0x4, RZ ;  /* 0x0000000402007810 */ /* 0x000fc80007ffe0ff */
[----:B------:R-:W-:-:S05]  /*10f80*/  LOP3.LUT R0, R0, 0xffffff, RZ, 0xc0, !PT ;  /* 0x00ffffff00007812 */ /* 0x000fca00078ec0ff */
.L_x_922:
[----:B------:R-:W1:Y:S02]  /*10f90*/  LDS R4, [R0] ;  /* 0x0000000000047984 */ /* 0x000e640000000800 */
[----:B01----:R-:W-:-:S10]  /*10fa0*/  HFMA2.MMA R5, R4, 1, 1, R58 ;  /* 0x3c003c0004057835 */ /* 0x003fd4000000003a */
[----:B------:R-:W0:Y:S02]  /*10fb0*/  ATOMS.CAST.SPIN R5, [R0], R4, R5 ;  /* 0x000000040005738d */ /* 0x000e240001800005 */
[----:B0-----:R-:W-:-:S13]  /*10fc0*/  ISETP.EQ.U32.AND P0, PT, R5, 0x1, PT ;  /* 0x000000010500780c */ /* 0x001fda0003f02070 */
[----:B------:R-:W-:Y:S05]  /*10fd0*/  @!P0 BRA `(.L_x_922) ;  /* 0xffffffb000008947 */ /* 0x000fea000383ffff */
[----:B------:R-:W-:Y:S05]  /*10fe0*/  BRA `(.L_x_920) ;  /* 0x0000003000007947 */ /* 0x000fea0003800000 */
.L_x_921:
[----:B------:R-:W2:Y:S02]  /*10ff0*/  LD.E R0, [R2.64+0x4] ;  /* 0x0000040602007980 */ /* 0x000ea4000c101900 */
[----:B0-2---:R-:W-:-:S05]  /*11000*/  IMAD.IADD R5, R58, 0x1, R0 ;  /* 0x000000013a057824 */ /* 0x005fca00078e0200 */
[----:B------:R0:W-:Y:S02]  /*11010*/  ST.E [R2.64+0x4], R5 ;  /* 0x0000040502007985 */ /* 0x0001e4000c101906 */
.L_x_920:
[----:B------:R-:W-:Y:S05]  /*11020*/  BSYNC B0 ;  /* 0x0000000000007941 */ /* 0x000fea0003800000 */
.L_x_919:
        /* <DEDUP_REMOVED lines=9> */
.L_x_926:
[----:B------:R-:W0:Y:S02]  /*110c0*/  LDS R4, [R0] ;  /* 0x0000000000047984 */ /* 0x000e240000000800 */
[----:B0-----:R-:W-:-:S06]  /*110d0*/  HADD2 R5, R4, R57 ;  /* 0x0000003904057230 */ /* 0x001fcc0000000000 */
[----:B------:R-:W0:Y:S02]  /*110e0*/  ATOMS.CAST.SPIN R5, [R0], R4, R5 ;  /* 0x000000040005738d */ /* 0x000e240001800005 */
[----:B0-----:R-:W-:-:S13]  /*110f0*/  ISETP.EQ.U32.AND P0, PT, R5, 0x1, PT ;  /* 0x000000010500780c */ /* 0x001fda0003f02070 */
[----:B------:R-:W-:Y:S05]  /*11100*/  @!P0 BRA `(.L_x_926) ;  /* 0xffffffb000008947 */ /* 0x000fea000383ffff */
[----:B------:R-:W-:Y:S05]  /*11110*/  BRA `(.L_x_924) ;  /* 0x0000003000007947 */ /* 0x000fea0003800000 */
.L_x_925:
[----:B------:R-:W2:Y:S02]  /*11120*/  LD.E R0, [R2.64] ;  /* 0x0000000602007980 */ /* 0x000ea4000c101900 */
[----:B--2---:R-:W-:-:S05]  /*11130*/  IMAD.IADD R5, R57, 0x1, R0 ;  /* 0x0000000139057824 */ /* 0x004fca00078e0200 */
[----:B------:R0:W-:Y:S02]  /*11140*/  ST.E [R2.64], R5 ;  /* 0x0000000502007985 */ /* 0x0001e4000c101906 */
.L_x_924:
[----:B------:R-:W-:Y:S05]  /*11150*/  BSYNC B0 ;  /* 0x0000000000007941 */ /* 0x000fea0003800000 */
.L_x_923:
[----:B------:R-:W2:Y:S01]  /*11160*/  ATOM.E.ADD.F16x2.RN.STRONG.GPU P0, RZ, [R2.64+0x4], R56 ;  /* 0x0000043802ff798a */ /* 0x000ea2000810e9c6 */
[----:B------:R-:W-:Y:S01]  /*11170*/  BSSY B0, `(.L_x_927) ;  /* 0x000000f000007945 */ /* 0x000fe20003800000 */
[----:B--2---:R-:W-:Y:S05]  /*11180*/  @P0 BRA `(.L_x_928) ;  /* 0x000000d000000947 */ /* 0x004fea0003800000 */
[----:B------:R-:W1:Y:S02]  /*11190*/  QSPC.E.S P0, RZ, [R2+0x4] ;  /* 0x0000040002ff73aa */ /* 0x000e640000000500 */
[----:B-1----:R-:W-:Y:S05]  /*111a0*/  @!P0 BRA `(.L_x_929) ;  /* 0x0000008000008947 */ /* 0x002fea0003800000 */
[----:B------:R-:W-:-:S04]  /*111b0*/  IADD3 R0, R2, 0x4, RZ ;  /* 0x0000000402007810 */ /* 0x000fc80007ffe0ff */
[----:B------:R-:W-:-:S05]  /*111c0*/  LOP3.LUT R0, R0, 0xffffff, RZ, 0xc0, !PT ;  /* 0x00ffffff00007812 */ /* 0x000fca00078ec0ff */
.L_x_930:
[----:B------:R-:W1:Y:S02]  /*111d0*/  LDS R4, [R0] ;  /* 0x0000000000047984 */ /* 0x000e640000000800 */
[----:B01----:R-:W-:-:S10]  /*111e0*/  HFMA2.MMA R5, R4, 1, 1, R56 ;  /* 0x3c003c0004057835 */ /* 0x003fd40000000038 */
[----:B------:R-:W0:Y:S02]  /*111f0*/  ATOMS.CAST.SPIN R5, [R0], R4, R5 ;  /* 0x000000040005738d */ /* 0x000e240001800005 */
[----:B0-----:R-:W-:-:S13]  /*11200*/  ISETP.EQ.U32.AND P0, PT, R5, 0x1, PT ;  /* 0x000000010500780c */ /* 0x001fda0003f02070 */
[----:B------:R-:W-:Y:S05]  /*11210*/  @!P0 BRA `(.L_x_930) ;  /* 0xffffffb000008947 */ /* 0x000fea000383ffff */
[----:B------:R-:W-:Y:S05]  /*11220*/  BRA `(.L_x_928) ;  /* 0x0000003000007947 */ /* 0x000fea0003800000 */
.L_x_929:
[----:B------:R-:W2:Y:S02]  /*11230*/  LD.E R0, [R2.64+0x4] ;  /* 0x0000040602007980 */ /* 0x000ea4000c101900 */
[----:B0-2---:R-:W-:-:S05]  /*11240*/  IMAD.IADD R5, R56, 0x1, R0 ;  /* 0x0000000138057824 */ /* 0x005fca00078e0200 */
[----:B------:R0:W-:Y:S02]  /*11250*/  ST.E [R2.64+0x4], R5 ;  /* 0x0000040502007985 */ /* 0x0001e4000c101906 */
.L_x_928:
[----:B------:R-:W-:Y:S05]  /*11260*/  BSYNC B0 ;  /* 0x0000000000007941 */ /* 0x000fea0003800000 */
.L_x_927:
        /* <DEDUP_REMOVED lines=9> */
.L_x_934:
[----:B------:R-:W0:Y:S02]  /*11300*/  LDS R4, [R0] ;  /* 0x0000000000047984 */ /* 0x000e240000000800 */
[----:B0-----:R-:W-:-:S06]  /*11310*/  HADD2 R5, R4, R55 ;  /* 0x0000003704057230 */ /* 0x001fcc0000000000 */
[----:B------:R-:W0:Y:S02]  /*11320*/  ATOMS.CAST.SPIN R5, [R0], R4, R5 ;  /* 0x000000040005738d */ /* 0x000e240001800005 */
[----:B0-----:R-:W-:-:S13]  /*11330*/  ISETP.EQ.U32.AND P0, PT, R5, 0x1, PT ;  /* 0x000000010500780c */ /* 0x001fda0003f02070 */
[----:B------:R-:W-:Y:S05]  /*11340*/  @!P0 BRA `(.L_x_934) ;  /* 0xffffffb000008947 */ /* 0x000fea000383ffff */
[----:B------:R-:W-:Y:S05]  /*11350*/  BRA `(.L_x_932) ;  /* 0x0000003000007947 */ /* 0x000fea0003800000 */
.L_x_933:
[----:B------:R-:W2:Y:S02]  /*11360*/  LD.E R0, [R2.64] ;  /* 0x0000000602007980 */ /* 0x000ea4000c101900 */
[----:B--2---:R-:W-:-:S05]  /*11370*/  IMAD.IADD R5, R55, 0x1, R0 ;  /* 0x0000000137057824 */ /* 0x004fca00078e0200 */
[----:B------:R0:W-:Y:S02]  /*11380*/  ST.E [R2.64], R5 ;  /* 0x0000000502007985 */ /* 0x0001e4000c101906 */
.L_x_932:
[----:B------:R-:W-:Y:S05]  /*11390*/  BSYNC B0 ;  /* 0x0000000000007941 */ /* 0x000fea0003800000 */
.L_x_931:
[----:B------:R-:W2:Y:S02]  /*113a0*/  ATOM.E.ADD.F16x2.RN.STRONG.GPU P0, RZ, [R2.64+0x4], R48 ;  /* 0x0000043002ff798a */ /* 0x000ea4000810e9c6 */
[----:B--2---:R-:W-:Y:S05]  /*113b0*/  @P0 EXIT ;  /* 0x000000000000094d */ /* 0x004fea0003800000 */
[----:B------:R-:W1:Y:S02]  /*113c0*/  QSPC.E.S P0, RZ, [R2+0x4] ;  /* 0x0000040002ff73aa */ /* 0x000e640000000500 */
[----:B-1----:R-:W-:Y:S05]  /*113d0*/  @!P0 BRA `(.L_x_935) ;  /* 0x0000008000008947 */ /* 0x002fea0003800000 */
[----:B0-----:R-:W-:-:S04]  /*113e0*/  IADD3 R2, R2, 0x4, RZ ;  /* 0x0000000402027810 */ /* 0x001fc80007ffe0ff */
[----:B------:R-:W-:-:S05]  /*113f0*/  LOP3.LUT R2, R2, 0xffffff, RZ, 0xc0, !PT ;  /* 0x00ffffff02027812 */ /* 0x000fca00078ec0ff */
.L_x_936:
[----:B------:R-:W0:Y:S02]  /*11400*/  LDS R4, [R2] ;  /* 0x0000000002047984 */ /* 0x000e240000000800 */
[----:B0-----:R-:W-:-:S10]  /*11410*/  HFMA2.MMA R5, R4, 1, 1, R48 ;  /* 0x3c003c0004057835 */ /* 0x001fd40000000030 */
[----:B------:R-:W0:Y:S02]  /*11420*/  ATOMS.CAST.SPIN R5, [R2], R4, R5 ;  /* 0x000000040205738d */ /* 0x000e240001800005 */
[----:B0-----:R-:W-:-:S13]  /*11430*/  ISETP.EQ.U32.AND P0, PT, R5, 0x1, PT ;  /* 0x000000010500780c */ /* 0x001fda0003f02070 */
[----:B------:R-:W-:Y:S05]  /*11440*/  @!P0 BRA `(.L_x_936) ;  /* 0xffffffb000008947 */ /* 0x000fea000383ffff */
[----:B------:R-:W-:Y:S05]  /*11450*/  EXIT ;  /* 0x000000000000794d */ /* 0x000fea0003800000 */
.L_x_935:
[----:B------:R-:W2:Y:S02]  /*11460*/  LD.E R0, [R2.64+0x4] ;  /* 0x0000040602007980 */ /* 0x000ea4000c101900 */
[----:B0-2---:R-:W-:-:S05]  /*11470*/  IMAD.IADD R5, R48, 0x1, R0 ;  /* 0x0000000130057824 */ /* 0x005fca00078e0200 */
[----:B------:R-:W-:Y:S01]  /*11480*/  ST.E [R2.64+0x4], R5 ;  /* 0x0000040502007985 */ /* 0x000fe2000c101906 */
[----:B------:R-:W-:Y:S05]  /*11490*/  EXIT ;  /* 0x000000000000794d */ /* 0x000fea0003800000 */
.L_x_937:
        /* <DEDUP_REMOVED lines=14> */
.L_x_3730:


//--------------------- .text._Z23gemm_half_q_half_kernelILi4ELi176ELb0ELb0ELi32EEvPK6__halfPKjS4_S2_PS0_iiiiPKtS7_iiiiiibS2_i --------------------------
	.section	.text._Z23gemm_half_q_half_kernelILi4ELi176ELb0ELb0ELi32EEvPK6__halfPKjS4_S2_PS0_iiiiPKtS7_iiiiiibS2_i,"ax",@progbits
	.sectioninfo	@"SHI_REGISTERS=104"
	.align	128
        .global         _Z23gemm_half_q_half_kernelILi4ELi176ELb0ELb0ELi32EEvPK6__halfPKjS4_S2_PS0_iiiiPKtS7_iiiiiibS2_i
        .type           _Z23gemm_half_q_half_kernelILi4ELi176ELb0ELb0ELi32EEvPK6__halfPKjS4_S2_PS0_iiiiPKtS7_iiiiiibS2_i,@function
        .size           _Z23gemm_half_q_half_kernelILi4ELi176ELb0ELb0ELi32EEvPK6__halfPKjS4_S2_PS0_iiiiPKtS7_iiiiiibS2_i,(.L_x_3731 - _Z23gemm_half_q_half_kernelILi4ELi176ELb0ELb0ELi32EEvPK6__halfPKjS4_S2_PS0_iiiiPKtS7_iiiiiibS2_i)
        .other          _Z23gemm_half_q_half_kernelILi4ELi176ELb0ELb0ELi32EEvPK6__halfPKjS4_S2_PS0_iiiiPKtS7_iiiiiibS2_i,@"STO_CUDA_ENTRY STV_DEFAULT"
_Z23gemm_half_q_half_kernelILi4ELi176ELb0ELb0ELi32EEvPK6__halfPKjS4_S2_PS0_iiiiPKtS7_iiiiiibS2_i:
.text._Z23gemm_half_q_half_kernelILi4ELi176ELb0ELb0ELi32EEvPK6__halfPKjS4_S2_PS0_iiiiPKtS7_iiiiiibS2_i:
        /* <DEDUP_REMOVED lines=33> */
.L_x_942:
        /* <DEDUP_REMOVED lines=36> */
.L_x_941:
        /* <DEDUP_REMOVED lines=22> */
.L_x_943:
        /* <DEDUP_REMOVED lines=12> */
.L_x_940:
[----:B------:R-:W-:Y:S01]  /*0670*/  ISETP.GT.AND P2, PT, R43, 0x3, PT ;  /* 0x000000032b00780c */ /* 0x000fe20003f44270 */
[----:B------:R-:W-:Y:S01]  /*0680*/  IMAD.SHL.U32 R19, R14, 0x2, RZ ;  /* 0x000000020e137824 */ /* 0x000fe200078e00ff */
[----:B------:R-:W-:Y:S01]  /*0690*/  PLOP3.LUT P0, PT, PT, PT, PT, 0x80, 0x0 ;  /* 0x000000000000781c */ /* 0x000fe20003f0f070 */
[----:B------:R-:W-:-:S10]  /*06a0*/  IMAD.MOV.U32 R14, RZ, RZ, RZ ;  /* 0x000000ffff0e7224 */ /* 0x000fd400078e00ff */
[----:B------:R-:W-:Y:S05]  /*06b0*/  @!P2 BRA `(.L_x_944) ;  /* 0x000002600000a947 */ /* 0x000fea0003800000 */
[----:B------:R-:W-:Y:S02]  /*06c0*/  PLOP3.LUT P0, PT, PT, PT, PT, 0x8, 0x0 ;  /* 0x000000000000781c */ /* 0x000fe40003f0e170 */
[----:B------:R-:W-:Y:S02]  /*06d0*/  IADD3 R21, R43, -0x3, RZ ;  /* 0xfffffffd2b157810 */ /* 0x000fe40007ffe0ff */
.L_x_945:
        /* <DEDUP_REMOVED lines=36> */
.L_x_944:
        /* <DEDUP_REMOVED lines=22> */
.L_x_946:
        /* <DEDUP_REMOVED lines=11> */
.L_x_939:
[----:B------:R-:W-:Y:S05]  /*0b30*/  BSYNC B0 ;  /* 0x0000000000007941 */ /* 0x000fea0003800000 */
.L_x_938:
        /* <DEDUP_REMOVED lines=14> */
.L_x_949:
        /* <DEDUP_REMOVED lines=19> */
.L_x_948:
        /* <DEDUP_REMOVED lines=14> */
.L_x_950:
[----:B------:R-:W-:-:S13]  /*0e30*/  ISETP.LT.OR P0, PT, R12, R43, P0 ;  /* 0x0000002b0c00720c */ /* 0x000fda0000701670 */
[----:B------:R-:W-:Y:S02]  /*0e40*/  @P0 IMAD R3, R3, 0x4, R12 ;  /* 0x0000000403030824 */ /* 0x000fe400078e020c */
[----:B0-----:R-:W-:Y:S02]  /*0e50*/  @P0 IMAD.MOV.U32 R4, RZ, RZ, 0x2 ;  /* 0x00000002ff040424 */ /* 0x001fe400078e00ff */
[----:B------:R-:W-:-:S04]  /*0e60*/  @P0 IMAD R3, R3, c[0x0][0x18c], R2 ;  /* 0x0000630003030a24 */ /* 0x000fc800078e0202 */
[----:B------:R-:W-:-:S05]  /*0e70*/  @P0 IMAD.WIDE R4, R3, R4, c[0x0][0x180] ;  /* 0x0000600003040625 */ /* 0x000fca00078e0204 */
[----:B------:R0:W-:Y:S02]  /*0e80*/  @P0 STG.E.64 [R4.64], RZ ;  /* 0x000000ff04000986 */ /* 0x0001e4000c101b06 */
.L_x_947:
[C---:B------:R-:W-:Y:S01]  /*0e90*/  ISETP.GT.AND P0, PT, R41.reuse, c[0x0][0x1a8], PT ;  /* 0x00006a0029007a0c */ /* 0x040fe20003f04270 */
[----:B------:R-:W-:Y:S01]  /*0ea0*/  BAR.SYNC.DEFER_BLOCKING 0x0 ;  /* 0x0000000000007b1d */ /* 0x000fe20000010000 */
[C---:B------:R-:W-:Y:S02]  /*0eb0*/  ISETP.GT.AND P3, PT, R41.reuse, c[0x0][0x1b0], PT ;  /* 0x00006c0029007a0c */ /* 0x040fe40003f64270 */
[C---:B------:R-:W-:Y:S02]  /*0ec0*/  ISETP.GT.AND P2, PT, R41.reuse, c[0x0][0x1ac], PT ;  /* 0x00006b0029007a0c */ /* 0x040fe40003f44270 */
[C---:B0-----:R-:W-:Y:S02]  /*0ed0*/  IMNMX R4, R41.reuse, c[0x0][0x1a8], PT ;  /* 0x00006a0029047a17 */ /* 0x041fe40003800200 */
[----:B------:R-:W-:Y:S02]  /*0ee0*/  ISETP.GT.AND P4, PT, R41, c[0x0][0x1b4], PT ;  /* 0x00006d0029007a0c */ /* 0x000fe40003f84270 */
[----:B------:R-:W-:-:S02]  /*0ef0*/  SHF.R.S32.HI R5, RZ, 0x1f, R4 ;  /* 0x0000001fff057819 */ /* 0x000fc40000011404 */
        /* <DEDUP_REMOVED lines=56> */
[----:B------:R-:W-:Y:S01]  /*1280*/  ISETP.GE.OR P0, PT, R41, c[0x0][0x1a8], P2 ;  /* 0x00006a0029007a0c */ /* 0x000fe20001706670 */
[----:B------:R-:W-:Y:S10]  /*1290*/  @P2 BRA `(.L_x_951) ;  /* 0x0000034000002947 */ /* 0x000ff40003800000 */
        /* <DEDUP_REMOVED lines=11> */
.L_x_952:
        /* <DEDUP_REMOVED lines=16> */
[----:B------:R-:W-:Y:S02]  /*1450*/  LOP3.LUT R11, R10, 0xf, RZ, 0xc0, !PT ;  /* 0x0000000f0a0b7812 */ /* 0x000fe400078ec0ff */
[--C-:B------:R-:W-:Y:S02]  /*1460*/  SHF.R.U32.HI R4, RZ, 0x8, R10.reuse ;  /* 0x00000008ff047819 */ /* 0x100fe4000001160a */
        /* <DEDUP_REMOVED lines=15> */
[----:B------:R-:W1:Y:S08]  /*1560*/  I2F.F16 R5, R5 ;  /* 0x0000000500057306 */ /* 0x000e700000200c00 */
[----:B0-----:R-:W0:Y:S01]  /*1570*/  I2F.F16 R7, R4 ;  /* 0x0000000400077306 */ /* 0x001e220000200c00 */
[----:B----4-:R-:W-:-:S07]  /*1580*/  HMUL2 R12, R11.H0_H0, R6.H0_H0 ;  /* 0x200000060b0c7232 */ /* 0x010fce0000000800 */
[----:B------:R-:W2:Y:S01]  /*1590*/  I2F.F16 R9, R8 ;  /* 0x0000000800097306 */ /* 0x000ea20000200c00 */
[-C--:B-1----:R-:W-:Y:S02]  /*15a0*/  HMUL2 R11, R5.H0_H0, R6.reuse.H0_H0 ;  /* 0x20000006050b7232 */ /* 0x082fe40000000800 */
[-C--:B0-----:R-:W-:Y:S02]  /*15b0*/  HMUL2 R10, R7.H0_H0, R6.reuse.H0_H0 ;  /* 0x20000006070a7232 */ /* 0x081fe40000000800 */
[----:B--2---:R-:W-:Y:S01]  /*15c0*/  HMUL2 R9, R9.H0_H0, R6.H0_H0 ;  /* 0x2000000609097232 */ /* 0x004fe20000000800 */
[----:B------:R-:W-:Y:S05]  /*15d0*/  @!P2 BRA `(.L_x_952) ;  /* 0xfffffd700000a947 */ /* 0x000fea000383ffff */
.L_x_951:
[----:B------:R-:W-:Y:S01]  /*15e0*/  UMOV UR4, URZ ;  /* 0x0000003f00047c82 */ /* 0x000fe20008000000 */
        /* <DEDUP_REMOVED lines=8> */
[----:B------:R-:W-:-:S02]  /*1670*/  LEA R2, P3, R3, c[0x0][0x168], 0x2 ;  /* 0x00005a0003027a11 */ /* 0x000fc400078610ff */
[----:B------:R-:W-:Y:S01]  /*1680*/  IADD3.X R4, R25, UR4, R26, P0, P2 ;  /* 0x0000000419047c10 */ /* 0x000fe200087e441a */
[----:B------:R-:W-:Y:S01]  /*1690*/  HADD2.F32 R26, -RZ, R11.H0_H0 ;  /* 0x2000000bff1a7230 */ /* 0x000fe20000004100 */
[----:B------:R-:W-:Y:S01]  /*16a0*/  UMOV UR4, URZ ;  /* 0x0000003f00047c82 */ /* 0x000fe20008000000 */
[----:B------:R-:W-:Y:S01]  /*16b0*/  HADD2.F32 R25, -RZ, R10.H0_H0 ;  /* 0x2000000aff197230 */ /* 0x000fe20000004100 */
[----:B------:R-:W-:Y:S02]  /*16c0*/  LEA.HI.X R3, R3, c[0x0][0x16c], R4, 0x2, P3 ;  /* 0x00005b0003037a11 */ /* 0x000fe400018f1404 */
.L_x_958:
[----:B------:R-:W2:Y:S04]  /*16d0*/  LDG.E.128.CONSTANT R4, [R28.64] ;  /* 0x000000061c047981 */ /* 0x000ea8000c1e9d00 */
[----:B------:R-:W3:Y:S01]  /*16e0*/  LDG.E.128.CONSTANT R20, [R2.64] ;  /* 0x0000000602147981 */ /* 0x000ee2000c1e9d00 */
[----:B------:R-:W-:Y:S02]  /*16f0*/  UMOV UR5, UR4 ;  /* 0x0000000400057c82 */ /* 0x000fe40008000000 */
[----:B------:R-:W-:Y:S01]  /*1700*/  UIADD3 UR4, UR4, 0x40, URZ ;  /* 0x0000004004047890 */ /* 0x000fe2000fffe03f */
[----:B--2---:R-:W-:-:S02]  /*1710*/  LEA.HI R51, R4, 0xffffff80, RZ, 0x8 ;  /* 0xffffff8004337811 */ /* 0x004fc400078f40ff */
[----:B------:R-:W-:Y:S02]  /*1720*/  LEA.HI R50, R5, 0xffffff80, RZ, 0x8 ;  /* 0xffffff8005327811 */ /* 0x000fe400078f40ff */
[----:B------:R-:W-:Y:S02]  /*1730*/  LEA.HI R49, R6, 0xffffff80, RZ, 0x8 ;  /* 0xffffff8006317811 */ /* 0x000fe400078f40ff */
[----:B------:R-:W-:Y:S02]  /*1740*/  LEA.HI R45, R7, 0xffffff80, RZ, 0x8 ;  /* 0xffffff80072d7811 */ /* 0x000fe400078f40ff */
[----:B---3--:R-:W-:Y:S02]  /*1750*/  LEA.HI R40, R20, 0xffffff80, RZ, 0x8 ;  /* 0xffffff8014287811 */ /* 0x008fe400078f40ff */
[----:B------:R-:W-:Y:S02]  /*1760*/  LEA.HI R38, R21, 0xffffff80, RZ, 0x8 ;  /* 0xffffff8015267811 */ /* 0x000fe400078f40ff */
[----:B------:R-:W-:-:S02]  /*1770*/  LEA.HI R36, R22, 0xffffff80, RZ, 0x8 ;  /* 0xffffff8016247811 */ /* 0x000fc400078f40ff */
[----:B------:R-:W-:Y:S01]  /*1780*/  LEA.HI R30, R23, 0xffffff80, RZ, 0x8 ;  /* 0xffffff80171e7811 */ /* 0x000fe200078f40ff */
[----:B------:R-:W-:Y:S05]  /*1790*/  @!P1 BRA `(.L_x_954) ;  /* 0x000015e000009947 */ /* 0x000fea0003800000 */
[----:B------:R-:W-:Y:S01]  /*17a0*/  LOP3.LUT R35, R20, 0xff, RZ, 0xc0, !PT ;  /* 0x000000ff14237812 */ /* 0x000fe200078ec0ff */
[----:B------:R-:W0:Y:S01]  /*17b0*/  I2F.F16 R51, R51 ;  /* 0x0000003300337306 */ /* 0x000e220000200c00 */
[----:B------:R-:W-:Y:S02]  /*17c0*/  LOP3.LUT R32, R4, 0xff, RZ, 0xc0, !PT ;  /* 0x000000ff04207812 */ /* 0x000fe400078ec0ff */
[----:B------:R-:W-:Y:S02]  /*17d0*/  IADD3 R47, R35, -0x80, RZ ;  /* 0xffffff80232f7810 */ /* 0x000fe40007ffe0ff */
[----:B------:R-:W-:Y:S02]  /*17e0*/  LOP3.LUT R35, R21, 0xff, RZ, 0xc0, !PT ;  /* 0x000000ff15237812 */ /* 0x000fe400078ec0ff */
[----:B------:R-:W-:Y:S01]  /*17f0*/  LOP3.LUT R37, R23, 0xff, RZ, 0xc0, !PT ;  /* 0x000000ff17257812 */ /* 0x000fe200078ec0ff */
[----:B------:R-:W1:Y:S01]  /*1800*/  I2F.F16 R50, R50 ;  /* 0x0000003200327306 */ /* 0x000e620000200c00 */
[----:B------:R-:W-:-:S02]  /*1810*/  IADD3 R46, R35, -0x80, RZ ;  /* 0xffffff80232e7810 */ /* 0x000fc40007ffe0ff */
[----:B------:R-:W-:Y:S02]  /*1820*/  LOP3.LUT R35, R22, 0xff, RZ, 0xc0, !PT ;  /* 0x000000ff16237812 */ /* 0x000fe400078ec0ff */
[----:B------:R-:W-:Y:S02]  /*1830*/  LOP3.LUT R31, R5, 0xff, RZ, 0xc0, !PT ;  /* 0x000000ff051f7812 */ /* 0x000fe400078ec0ff */
[----:B------:R-:W-:Y:S01]  /*1840*/  IADD3 R42, R35, -0x80, RZ ;  /* 0xffffff80232a7810 */ /* 0x000fe20007ffe0ff */
[----:B------:R-:W2:Y:S01]  /*1850*/  I2F.F16 R49, R49 ;  /* 0x0000003100317306 */ /* 0x000ea20000200c00 */
[--C-:B------:R-:W-:Y:S01]  /*1860*/  SHF.R.U32.HI R35, RZ, 0x8, R4.reuse ;  /* 0x00000008ff237819 */ /* 0x100fe20000011604 */
[----:B0-----:R-:W-:Y:S01]  /*1870*/  HADD2.F32 R51, -RZ, R51.H0_H0 ;  /* 0x20000033ff337230 */ /* 0x001fe20000004100 */
[----:B------:R-:W-:Y:S02]  /*1880*/  SHF.R.U32.HI R4, RZ, 0x10, R4 ;  /* 0x00000010ff047819 */ /* 0x000fe40000011604 */
[----:B------:R-:W-:-:S02]  /*1890*/  LOP3.LUT R35, R35, 0xff, RZ, 0xc0, !PT ;  /* 0x000000ff23237812 */ /* 0x000fc400078ec0ff */
[----:B------:R-:W-:Y:S01]  /*18a0*/  LOP3.LUT R4, R4, 0xff, RZ, 0xc0, !PT ;  /* 0x000000ff04047812 */ /* 0x000fe200078ec0ff */
[----:B------:R-:W0:Y:S01]  /*18b0*/  I2F.F16 R45, R45 ;  /* 0x0000002d002d7306 */ /* 0x000e220000200c00 */
[--C-:B------:R-:W-:Y:S01]  /*18c0*/  SHF.R.U32.HI R39, RZ, 0x8, R5.reuse ;  /* 0x00000008ff277819 */ /* 0x100fe20000011605 */
[----:B-1----:R-:W-:Y:S01]  /*18d0*/  HADD2.F32 R50, -RZ, R50.H0_H0 ;  /* 0x20000032ff327230 */ /* 0x002fe20000004100 */
[----:B------:R-:W-:Y:S02]  /*18e0*/  SHF.R.U32.HI R5, RZ, 0x10, R5 ;  /* 0x00000010ff057819 */ /* 0x000fe40000011605 */
[----:B------:R-:W-:Y:S02]  /*18f0*/  IADD3 R44, R37, -0x80, RZ ;  /* 0xffffff80252c7810 */ /* 0x000fe40007ffe0ff */
[----:B------:R-:W-:Y:S01]  /*1900*/  IADD3 R37, R35, -0x80, RZ ;  /* 0xffffff8023257810 */ /* 0x000fe20007ffe0ff */
[----:B------:R-:W1:Y:S01]  /*1910*/  I2F.F16 R47, R47 ;  /* 0x0000002f002f7306 */ /* 0x000e620000200c00 */
[----:B------:R-:W-:Y:S01]  /*1920*/  IADD3 R35, R4, -0x80, RZ ;  /* 0xffffff8004237810 */ /* 0x000fe20007ffe0ff */
[----:B--2---:R-:W-:Y:S01]  /*1930*/  HADD2.F32 R49, -RZ, R49.H0_H0 ;  /* 0x20000031ff317230 */ /* 0x004fe20000004100 */
[----:B------:R-:W-:-:S02]  /*1940*/  LOP3.LUT R39, R39, 0xff, RZ, 0xc0, !PT ;  /* 0x000000ff27277812 */ /* 0x000fc400078ec0ff */
[----:B------:R-:W-:Y:S02]  /*1950*/  LOP3.LUT R5, R5, 0xff, RZ, 0xc0, !PT ;  /* 0x000000ff05057812 */ /* 0x000fe400078ec0ff */
[----:B------:R-:W-:Y:S01]  /*1960*/  SHF.R.U32.HI R4, RZ, 0x8, R6 ;  /* 0x00000008ff047819 */ /* 0x000fe20000011606 */
[----:B------:R-:W-:Y:S01]  /*1970*/  I2F.F16 R37, R37 ;  /* 0x0000002500257306 */ /* 0x000fe20000200c00 */
[----:B------:R-:W-:Y:S01]  /*1980*/  IADD3 R52, R39, -0x80, RZ ;  /* 0xffffff8027347810 */ /* 0x000fe20007ffe0ff */
[----:B0-----:R-:W-:Y:S01]  /*1990*/  HADD2.F32 R45, -RZ, R45.H0_H0 ;  /* 0x2000002dff2d7230 */ /* 0x001fe20000004100 */
[----:B------:R-:W-:Y:S02]  /*19a0*/  IADD3 R39, R5, -0x80, RZ ;  /* 0xffffff8005277810 */ /* 0x000fe40007ffe0ff */
[----:B------:R-:W-:Y:S02]  /*19b0*/  LOP3.LUT R53, R4, 0xff, RZ, 0xc0, !PT ;  /* 0x000000ff04357812 */ /* 0x000fe400078ec0ff */
[----:B------:R-:W0:Y:S01]  /*19c0*/  LDS.64 R4, [UR5] ;  /* 0x00000005ff047984 */ /* 0x000e220008000a00 */
[----:B------:R-:W-:Y:S01]  /*19d0*/  IADD3 R33, R32, -0x80, RZ ;  /* 0xffffff8020217810 */ /* 0x000fe20007ffe0ff */
[----:B------:R-:W-:Y:S01]  /*19e0*/  I2F.F16 R52, R52 ;  /* 0x0000003400347306 */ /* 0x000fe20000200c00 */
[----:B------:R-:W-:Y:S01]  /*19f0*/  LOP3.LUT R32, R6, 0xff, RZ, 0xc0, !PT ;  /* 0x000000ff06207812 */ /* 0x000fe200078ec0ff */
[----:B-1----:R-:W-:Y:S01]  /*1a00*/  HADD2.F32 R47, -RZ, R47.H0_H0 ;  /* 0x2000002fff2f7230 */ /* 0x002fe20000004100 */
[----:B------:R-:W-:-:S02]  /*1a10*/  IADD3 R34, R31, -0x80, RZ ;  /* 0xffffff801f227810 */ /* 0x000fc40007ffe0ff */
[----:B------:R-:W-:Y:S02]  /*1a20*/  IADD3 R32, R32, -0x80, RZ ;  /* 0xffffff8020207810 */ /* 0x000fe40007ffe0ff */
[----:B------:R-:W-:Y:S01]  /*1a30*/  IADD3 R54, R53, -0x80, RZ ;  /* 0xffffff8035367810 */ /* 0x000fe20007ffe0ff */
[----:B------:R-:W-:Y:S01]  /*1a40*/  I2F.F16 R33, R33 ;  /* 0x0000002100217306 */ /* 0x000fe20000200c00 */
[----:B------:R-:W-:Y:S02]  /*1a50*/  LOP3.LUT R31, R7, 0xff, RZ, 0xc0, !PT ;  /* 0x000000ff071f7812 */ /* 0x000fe400078ec0ff */
[----:B------:R-:W-:Y:S02]  /*1a60*/  SHF.R.U32.HI R6, RZ, 0x10, R6 ;  /* 0x00000010ff067819 */ /* 0x000fe40000011606 */
[--C-:B------:R-:W-:Y:S02]  /*1a70*/  SHF.R.U32.HI R55, RZ, 0x8, R7.reuse ;  /* 0x00000008ff377819 */ /* 0x100fe40000011607 */
[----:B------:R-:W-:Y:S01]  /*1a80*/  SHF.R.U32.HI R7, RZ, 0x10, R7 ;  /* 0x00000010ff077819 */ /* 0x000fe20000011607 */
[----:B------:R-:W1:Y:S01]  /*1a90*/  I2F.F16 R32, R32 ;  /* 0x0000002000207306 */ /* 0x000e620000200c00 */
[----:B------:R-:W-:-:S02]  /*1aa0*/  IADD3 R31, R31, -0x80, RZ ;  /* 0xffffff801f1f7810 */ /* 0x000fc40007ffe0ff */
[----:B------:R-:W-:Y:S02]  /*1ab0*/  LOP3.LUT R6, R6, 0xff, RZ, 0xc0, !PT ;  /* 0x000000ff06067812 */ /* 0x000fe400078ec0ff */
[----:B------:R-:W-:Y:S02]  /*1ac0*/  LOP3.LUT R55, R55, 0xff, RZ, 0xc0, !PT ;  /* 0x000000ff37377812 */ /* 0x000fe400078ec0ff */
[----:B------:R-:W-:Y:S01]  /*1ad0*/  LOP3.LUT R7, R7, 0xff, RZ, 0xc0, !PT ;  /* 0x000000ff07077812 */ /* 0x000fe200078ec0ff */
[----:B------:R-:W2:Y:S01]  /*1ae0*/  I2F.F16 R34, R34 ;  /* 0x0000002200227306 */ /* 0x000ea20000200c00 */
[----:B------:R-:W-:Y:S02]  /*1af0*/  IADD3 R53, R6, -0x80, RZ ;  /* 0xffffff8006357810 */ /* 0x000fe40007ffe0ff */
[----:B------:R-:W-:Y:S02]  /*1b00*/  SHF.R.U32.HI R6, RZ, 0x8, R20 ;  /* 0x00000008ff067819 */ /* 0x000fe40000011614 */
[----:B------:R-:W-:-:S02]  /*1b10*/  IADD3 R56, R55, -0x80, RZ ;  /* 0xffffff8037387810 */ /* 0x000fc40007ffe0ff */
[----:B------:R-:W-:Y:S01]  /*1b20*/  IADD3 R57, R7, -0x80, RZ ;  /* 0xffffff8007397810 */ /* 0x000fe20007ffe0ff */
[----:B------:R-:W3:Y:S01]  /*1b30*/  I2F.F16 R54, R54 ;  /* 0x0000003600367306 */ /* 0x000ee20000200c00 */
[----:B------:R-:W-:Y:S02]  /*1b40*/  SHF.R.U32.HI R20, RZ, 0x10, R20 ;  /* 0x00000010ff147819 */ /* 0x000fe40000011614 */
[----:B------:R-:W-:Y:S02]  /*1b50*/  LOP3.LUT R6, R6, 0xff, RZ, 0xc0, !PT ;  /* 0x000000ff06067812 */ /* 0x000fe400078ec0ff */
[----:B------:R-:W-:Y:S01]  /*1b60*/  LOP3.LUT R20, R20, 0xff, RZ, 0xc0, !PT ;  /* 0x000000ff14147812 */ /* 0x000fe200078ec0ff */
[--C-:B0-----:R-:W-:Y:S01]  /*1b70*/  HADD2.F32 R64, -RZ, R4.reuse.H0_H0 ;  /* 0x20000004ff407230 */ /* 0x101fe20000004100 */
[----:B------:R-:W-:Y:S01]  /*1b80*/  SHF.R.U32.HI R55, RZ, 0x8, R21 ;  /* 0x00000008ff377819 */ /* 0x000fe20000011615 */
[----:B------:R-:W-:Y:S01]  /*1b90*/  HADD2.F32 R65, -RZ, R4.H1_H1 ;  /* 0x30000004ff417230 */ /* 0x000fe20000004100 */
[----:B------:R-:W0:Y:S01]  /*1ba0*/  I2F.F16 R31, R31 ;  /* 0x0000001f001f7306 */ /* 0x000e220000200c00 */
[--C-:B------:R-:W-:Y:S01]  /*1bb0*/  HADD2.F32 R62, -RZ, R5.reuse.H0_H0 ;  /* 0x20000005ff3e7230 */ /* 0x100fe20000004100 */
[--C-:B------:R-:W-:Y:S01]  /*1bc0*/  SHF.R.U32.HI R63, RZ, 0x8, R23.reuse ;  /* 0x00000008ff3f7819 */ /* 0x100fe20000011617 */
[----:B------:R-:W-:Y:S01]  /*1bd0*/  HADD2.F32 R60, -RZ, R5.H1_H1 ;  /* 0x30000005ff3c7230 */ /* 0x000fe20000004100 */
[----:B------:R-:W-:Y:S01]  /*1be0*/  SHF.R.U32.HI R59, RZ, 0x10, R23 ;  /* 0x00000010ff3b7819 */ /* 0x000fe20000011617 */
[----:B------:R-:W4:Y:S01]  /*1bf0*/  LDS.64 R4, [UR5+0x8] ;  /* 0x00000805ff047984 */ /* 0x000f220008000a00 */
[----:B------:R-:W-:Y:S01]  /*1c00*/  SHF.R.U32.HI R21, RZ, 0x10, R21 ;  /* 0x00000010ff157819 */ /* 0x000fe20000011615 */
[----:B-1----:R-:W-:Y:S01]  /*1c10*/  HADD2.F32 R23, -RZ, R32.H0_H0 ;  /* 0x20000020ff177230 */ /* 0x002fe20000004100 */
[----:B------:R1:W5:Y:S01]  /*1c20*/  I2F.F16 R66, R56 ;  /* 0x0000003800427306 */ /* 0x0003620000200c00 */
[----:B------:R-:W-:Y:S01]  /*1c30*/  IADD3 R7, R6, -0x80, RZ ;  /* 0xffffff8006077810 */ /* 0x000fe20007ffe0ff */
[----:B------:R-:W-:Y:S01]  /*1c40*/  HADD2.F32 R32, -RZ, R52.H0_H0 ;  /* 0x20000034ff207230 */ /* 0x000fe20000004100 */
[----:B------:R-:W-:Y:S01]  /*1c50*/  IADD3 R6, R20, -0x80, RZ ;  /* 0xffffff8014067810 */ /* 0x000fe20007ffe0ff */
[----:B--2---:R-:W-:Y:S01]  /*1c60*/  HADD2.F32 R20, -RZ, R34.H0_H0 ;  /* 0x20000022ff147230 */ /* 0x004fe20000004100 */
[----:B------:R-:W-:Y:S01]  /*1c70*/  LOP3.LUT R21, R21, 0xff, RZ, 0xc0, !PT ;  /* 0x000000ff15157812 */ /* 0x000fe200078ec0ff */
[----:B---3--:R-:W-:Y:S01]  /*1c80*/  HADD2.F32 R34, -RZ, R54.H0_H0 ;  /* 0x20000036ff227230 */ /* 0x008fe20000004100 */
[--C-:B------:R-:W-:Y:S01]  /*1c90*/  SHF.R.U32.HI R58, RZ, 0x10, R22.reuse ;  /* 0x00000010ff3a7819 */ /* 0x100fe20000011616 */
[----:B------:R-:W2:Y:S01]  /*1ca0*/  I2F.F16 R39, R39 ;  /* 0x0000002700277306 */ /* 0x000ea20000200c00 */
[----:B-1----:R-:W-:Y:S01]  /*1cb0*/  SHF.R.U32.HI R56, RZ, 0x8, R22 ;  /* 0x00000008ff387819 */ /* 0x002fe20000011616 */
[----:B------:R-:W-:Y:S01]  /*1cc0*/  FFMA.FTZ R54, R64, R23, RZ ;  /* 0x0000001740367223 */ /* 0x000fe200000100ff */
[----:B------:R-:W-:Y:S01]  /*1cd0*/  LOP3.LUT R55, R55, 0xff, RZ, 0xc0, !PT ;  /* 0x000000ff37377812 */ /* 0x000fe200078ec0ff */
[----:B------:R-:W-:Y:S01]  /*1ce0*/  HADD2.F32 R22, -RZ, R33.H0_H0 ;  /* 0x20000021ff167230 */ /* 0x000fe20000004100 */
[----:B------:R-:W-:Y:S01]  /*1cf0*/  LOP3.LUT R61, R56, 0xff, RZ, 0xc0, !PT ;  /* 0x000000ff383d7812 */ /* 0x000fe200078ec0ff */
[----:B------:R-:W-:Y:S01]  /*1d00*/  FFMA.FTZ R67, R65, R34, R54 ;  /* 0x0000002241437223 */ /* 0x000fe20000010036 */
[----:B------:R-:W-:Y:S01]  /*1d10*/  IADD3 R56, R21, -0x80, RZ ;  /* 0xffffff8015387810 */ /* 0x000fe20007ffe0ff */
[----:B------:R-:W1:Y:S01]  /*1d20*/  I2F.F16 R57, R57 ;  /* 0x0000003900397306 */ /* 0x000e620000200c00 */
[----:B0-----:R-:W-:Y:S01]  /*1d30*/  HADD2.F32 R21, -RZ, R31.H0_H0 ;  /* 0x2000001fff157230 */ /* 0x001fe20000004100 */
[----:B------:R-:W-:Y:S01]  /*1d40*/  LOP3.LUT R63, R63, 0xff, RZ, 0xc0, !PT ;  /* 0x000000ff3f3f7812 */ /* 0x000fe200078ec0ff */
[----:B------:R-:W-:Y:S01]  /*1d50*/  HADD2.F32 R31, -RZ, R37.H0_H0 ;  /* 0x20000025ff1f7230 */ /* 0x000fe20000004100 */
[----:B------:R-:W-:Y:S01]  /*1d60*/  IADD3 R55, R55, -0x80, RZ ;  /* 0xffffff8037377810 */ /* 0x000fe20007ffe0ff */
[----:B------:R-:W-:Y:S01]  /*1d70*/  FFMA.FTZ R52, R22, R64, RZ ;  /* 0x0000004016347223 */ /* 0x000fe200000100ff */
[----:B------:R-:W-:Y:S01]  /*1d80*/  IADD3 R54, R61, -0x80, RZ ;  /* 0xffffff803d367810 */ /* 0x000fe20007ffe0ff */
[C---:B------:R-:W-:Y:S01]  /*1d90*/  FFMA.FTZ R37, R64.reuse, R20, RZ ;  /* 0x0000001440257223 */ /* 0x040fe200000100ff */
[----:B------:R-:W0:Y:S01]  /*1da0*/  I2F.F16 R35, R35 ;  /* 0x0000002300237306 */ /* 0x000e220000200c00 */
[----:B------:R-:W-:Y:S01]  /*1db0*/  IADD3 R63, R63, -0x80, RZ ;  /* 0xffffff803f3f7810 */ /* 0x000fe20007ffe0ff */
[----:B-----5:R-:W-:Y:S01]  /*1dc0*/  HADD2.F32 R33, -RZ, R66.H0_H0 ;  /* 0x20000042ff217230 */ /* 0x020fe20000004100 */
[----:B------:R-:W-:Y:S01]  /*1dd0*/  FFMA.FTZ R68, R64, R21, RZ ;  /* 0x0000001540447223 */ /* 0x000fe200000100ff */
[----:B------:R-:W-:Y:S01]  /*1de0*/  LOP3.LUT R58, R58, 0xff, RZ, 0xc0, !PT ;  /* 0x000000ff3a3a7812 */ /* 0x000fe200078ec0ff */
[----:B------:R-:W-:Y:S01]  /*1df0*/  FFMA.FTZ R64, R31, R65, R52 ;  /* 0x000000411f407223 */ /* 0x000fe20000010034 */
[----:B------:R-:W-:Y:S01]  /*1e00*/  LOP3.LUT R59, R59, 0xff, RZ, 0xc0, !PT ;  /* 0x000000ff3b3b7812 */ /* 0x000fe200078ec0ff */
[C---:B------:R-:W-:Y:S01]  /*1e10*/  FFMA.FTZ R66, R65.reuse, R32, R37 ;  /* 0x0000002041427223 */ /* 0x040fe20000010025 */
[----:B------:R-:W3:Y:S01]  /*1e20*/  I2F.F16 R53, R53 ;  /* 0x0000003500357306 */ /* 0x000ee20000200c00 */
[----:B--2---:R-:W-:Y:S01]  /*1e30*/  HADD2.F32 R37, -RZ, R39.H0_H0 ;  /* 0x20000027ff257230 */ /* 0x004fe20000004100 */
[----:B------:R-:W-:Y:S01]  /*1e40*/  FFMA.FTZ R65, R65, R33, R68 ;  /* 0x0000002141417223 */ /* 0x000fe20000010044 */
[----:B-1----:R-:W-:Y:S01]  /*1e50*/  HADD2.F32 R52, -RZ, R57.H0_H0 ;  /* 0x20000039ff347230 */ /* 0x002fe20000004100 */
[----:B------:R-:W-:Y:S01]  /*1e60*/  IADD3 R58, R58, -0x80, RZ ;  /* 0xffffff803a3a7810 */ /* 0x000fe20007ffe0ff */
[--C-:B----4-:R-:W-:Y:S01]  /*1e70*/  HADD2.F32 R61, -RZ, R5.reuse.H0_H0 ;  /* 0x20000005ff3d7230 */ /* 0x110fe20000004100 */
[----:B------:R-:W-:Y:S01]  /*1e80*/  IADD3 R59, R59, -0x80, RZ ;  /* 0xffffff803b3b7810 */ /* 0x000fe20007ffe0ff */
[----:B------:R-:W-:Y:S01]  /*1e90*/  HADD2.F32 R5, -RZ, R5.H1_H1 ;  /* 0x30000005ff057230 */ /* 0x000fe20000004100 */
[----:B------:R-:W1:Y:S01]  /*1ea0*/  I2F.F16 R46, R46 ;  /* 0x0000002e002e7306 */ /* 0x000e620000200c00 */
[----:B0-----:R-:W-:Y:S01]  /*1eb0*/  HADD2.F32 R35, -RZ, R35.H0_H0 ;  /* 0x20000023ff237230 */ /* 0x001fe20000004100 */
[----:B------:R-:W-:Y:S01]  /*1ec0*/  FFMA.FTZ R65, R62, R52, R65 ;  /* 0x000000343e417223 */ /* 0x000fe20000010041 */
[----:B------:R-:W-:-:S03]  /*1ed0*/  ISETP.GE.AND P0, PT, R43, 0x2, PT ;  /* 0x000000022b00780c */ /* 0x000fc60003f06270 */
[----:B------:R-:W-:Y:S02]  /*1ee0*/  FFMA.FTZ R64, R35, R62, R64 ;  /* 0x0000003e23407223 */ /* 0x000fe40000010040 */
[----:B------:R-:W0:Y:S01]  /*1ef0*/  I2F.F16 R42, R42 ;  /* 0x0000002a002a7306 */ /* 0x000e220000200c00 */
[----:B---3--:R-:W-:Y:S01]  /*1f00*/  HADD2.F32 R39, -RZ, R53.H0_H0 ;  /* 0x20000035ff277230 */ /* 0x008fe20000004100 */
[C---:B------:R-:W-:Y:S02]  /*1f10*/  FFMA.FTZ R53, R62.reuse, R37, R66 ;  /* 0x000000253e357223 */ /* 0x040fe40000010042 */
[----:B------:R-:W-:Y:S02]  /*1f20*/  FFMA.FTZ R64, R51, R60, R64 ;  /* 0x0000003c33407223 */ /* 0x000fe40000010040 */
[----:B------:R-:W-:Y:S02]  /*1f30*/  FFMA.FTZ R67, R62, R39, R67 ;  /* 0x000000273e437223 */ /* 0x000fe40000010043 */
[----:B------:R-:W2:Y:S01]  /*1f40*/  I2F.F16 R44, R44 ;  /* 0x0000002c002c7306 */ /* 0x000ea20000200c00 */
[C---:B------:R-:W-:Y:S01]  /*1f50*/  FFMA.FTZ R62, R60.reuse, R50, R53 ;  /* 0x000000323c3e7223 */ /* 0x040fe20000010035 */
[----:B-1----:R-:W-:Y:S01]  /*1f60*/  HADD2.F32 R46, -RZ, R46.H0_H0 ;  /* 0x2000002eff2e7230 */ /* 0x002fe20000004100 */
[----:B------:R-:W-:-:S02]  /*1f70*/  FFMA.FTZ R67, R60, R49, R67 ;  /* 0x000000313c437223 */ /* 0x000fc40000010043 */
[----:B------:R-:W-:Y:S01]  /*1f80*/  FFMA.FTZ R60, R60, R45, R65 ;  /* 0x0000002d3c3c7223 */ /* 0x000fe20000010041 */
[----:B------:R-:W-:Y:S02]  /*1f90*/  HADD2.F32 R65, -RZ, R4.H0_H0 ;  /* 0x20000004ff417230 */ /* 0x000fe40000004100 */
[----:B------:R-:W1:Y:S01]  /*1fa0*/  I2F.F16 R7, R7 ;  /* 0x0000000700077306 */ /* 0x000e620000200c00 */
[----:B0-----:R-:W-:Y:S02]  /*1fb0*/  HADD2.F32 R42, -RZ, R42.H0_H0 ;  /* 0x2000002aff2a7230 */ /* 0x001fe40000004100 */
[----:B------:R-:W-:Y:S01]  /*1fc0*/  HADD2.F32 R4, -RZ, R4.H1_H1 ;  /* 0x30000004ff047230 */ /* 0x000fe20000004100 */
[----:B------:R-:W-:Y:S02]  /*1fd0*/  FFMA.FTZ R64, R47, R65, R64 ;  /* 0x000000412f407223 */ /* 0x000fe40000010040 */
[C---:B------:R-:W-:Y:S02]  /*1fe0*/  FFMA.FTZ R62, R65.reuse, R46, R62 ;  /* 0x0000002e413e7223 */ /* 0x040fe4000001003e */
[----:B------:R-:W0:Y:S01]  /*1ff0*/  I2F.F16 R55, R55 ;  /* 0x0000003700377306 */ /* 0x000e220000200c00 */
[----:B--2---:R-:W-:Y:S01]  /*2000*/  HADD2.F32 R44, -RZ, R44.H0_H0 ;  /* 0x2000002cff2c7230 */ /* 0x004fe20000004100 */
[----:B------:R-:W-:-:S04]  /*2010*/  FFMA.FTZ R67, R65, R42, R67 ;  /* 0x0000002a41437223 */ /* 0x000fc80000010043 */
[----:B------:R-:W-:Y:S02]  /*2020*/  FFMA.FTZ R60, R65, R44, R60 ;  /* 0x0000002c413c7223 */ /* 0x000fe4000001003c */
[----:B------:R-:W2:Y:S01]  /*2030*/  I2F.F16 R54, R54 ;  /* 0x0000003600367306 */ /* 0x000ea20000200c00 */
[----:B-1----:R-:W-:-:S05]  /*2040*/  HADD2.F32 R53, -RZ, R7.H0_H0 ;  /* 0x20000007ff357230 */ /* 0x002fca0000004100 */
[----:B------:R-:W-:Y:S02]  /*2050*/  FFMA.FTZ R64, R53, R4, R64 ;  /* 0x0000000435407223 */ /* 0x000fe40000010040 */
[----:B------:R-:W1:Y:S01]  /*2060*/  I2F.F16 R57, R63 ;  /* 0x0000003f00397306 */ /* 0x000e620000200c00 */
[----:B0-----:R-:W-:-:S05]  /*2070*/  HADD2.F32 R55, -RZ, R55.H0_H0 ;  /* 0x20000037ff377230 */ /* 0x001fca0000004100 */
[----:B------:R-:W-:Y:S02]  /*2080*/  FFMA.FTZ R62, R4, R55, R62 ;  /* 0x00000037043e7223 */ /* 0x000fe4000001003e */
[----:B------:R-:W0:Y:S01]  /*2090*/  I2F.F16 R6, R6 ;  /* 0x0000000600067306 */ /* 0x000e220000200c00 */
[----:B--2---:R-:W-:-:S05]  /*20a0*/  HADD2.F32 R54, -RZ, R54.H0_H0 ;  /* 0x20000036ff367230 */ /* 0x004fca0000004100 */
[----:B------:R-:W-:Y:S02]  /*20b0*/  FFMA.FTZ R67, R4, R54, R67 ;  /* 0x0000003604437223 */ /* 0x000fe40000010043 */
[----:B------:R-:W2:Y:S01]  /*20c0*/  I2F.F16 R56, R56 ;  /* 0x0000003800387306 */ /* 0x000ea20000200c00 */
[----:B-1----:R-:W-:-:S05]  /*20d0*/  HADD2.F32 R57, -RZ, R57.H0_H0 ;  /* 0x20000039ff397230 */ /* 0x002fca0000004100 */
[----:B------:R-:W-:Y:S02]  /*20e0*/  FFMA.FTZ R4, R4, R57, R60 ;  /* 0x0000003904047223 */ /* 0x000fe4000001003c */
[----:B------:R0:W1:Y:S08]  /*20f0*/  I2F.F16 R66, R58 ;  /* 0x0000003a00427306 */ /* 0x0000700000200c00 */
[----:B------:R2:W3:Y:S01]  /*2100*/  I2F.F16 R63, R59 ;  /* 0x0000003b003f7306 */ /* 0x0004e20000200c00 */
[----:B0-----:R-:W-:-:S05]  /*2110*/  HADD2.F32 R58, -RZ, R6.H0_H0 ;  /* 0x20000006ff3a7230 */ /* 0x001fca0000004100 */
[----:B------:R-:W-:Y:S02]  /*2120*/  FFMA.FTZ R64, R58, R61, R64 ;  /* 0x0000003d3a407223 */ /* 0x000fe40000010040 */
[----:B------:R-:W0:Y:S01]  /*2130*/  I2F.F16 R40, R40 ;  /* 0x0000002800287306 */ /* 0x000e220000200c00 */
[----:B--2---:R-:W-:Y:S02]  /*2140*/  HADD2.F32 R59, -RZ, R56.H0_H0 ;  /* 0x20000038ff3b7230 */ /* 0x004fe40000004100 */
[----:B-1----:R-:W-:-:S03]  /*2150*/  HADD2.F32 R60, -RZ, R66.H0_H0 ;  /* 0x20000042ff3c7230 */ /* 0x002fc60000004100 */
[C---:B------:R-:W-:Y:S02]  /*2160*/  FFMA.FTZ R62, R61.reuse, R59, R62 ;  /* 0x0000003b3d3e7223 */ /* 0x040fe4000001003e */
        /* <DEDUP_REMOVED lines=8> */
[----:B-1----:R-:W-:Y:S01]  /*21f0*/  HADD2.F32 R38, -RZ, R38.H0_H0 ;  /* 0x20000026ff267230 */ /* 0x002fe20000004100 */
[----:B------:R-:W-:-:S04]  /*2200*/  FMUL.FTZ R64, R27, R64 ;  /* 0x000000401b407220 */ /* 0x000fc80000410000 */
[----:B------:R-:W-:Y:S01]  /*2210*/  FFMA.FTZ R7, R5, R38, R62 ;  /* 0x0000002605077223 */ /* 0x000fe2000001003e */
[----:B------:R-:W-:Y:S01]  /*2220*/  F2FP.PACK_AB R64, RZ, R64 ;  /* 0x00000040ff40723e */ /* 0x000fe200000000ff */
[----:B--2---:R-:W-:Y:S02]  /*2230*/  HADD2.F32 R36, -RZ, R36.H0_H0 ;  /* 0x20000024ff247230 */ /* 0x004fe40000004100 */
[----:B------:R-:W-:-:S03]  /*2240*/  FMUL.FTZ R7, R26, R7 ;  /* 0x000000071a077220 */ /* 0x000fc60000410000 */
[----:B------:R-:W-:Y:S02]  /*2250*/  FFMA.FTZ R4, R5, R36, R67 ;  /* 0x0000002405047223 */ /* 0x000fe40000010043 */
[----:B------:R-:W-:Y:S01]  /*2260*/  F2FP.PACK_AB R7, RZ, R7 ;  /* 0x00000007ff07723e */ /* 0x000fe200000000ff */
[----:B0-----:R-:W-:Y:S01]  /*2270*/  HADD2.F32 R30, -RZ, R30.H0_H0 ;  /* 0x2000001eff1e7230 */ /* 0x001fe20000004100 */
        /* <DEDUP_REMOVED lines=133> */
[----:B------:R-:W-:Y:S02]  /*2ad0*/  FFMA.FTZ R22, R31, R4, R22 ;  /* 0x000000041f167223 */ /* 0x000fe40000010016 */
[----:B------:R-:W-:Y:S02]  /*2ae0*/  FFMA.FTZ R5, R37, R62, R5 ;  /* 0x0000003e25057223 */ /* 0x000fe40000010005 */
[----:B------:R-:W-:-:S02]  /*2af0*/  FFMA.FTZ R23, R34, R4, R23 ;  /* 0x0000000422177223 */ /* 0x000fc40000010017 */
[----:B------:R-:W-:Y:S02]  /*2b00*/  FFMA.FTZ R21, R33, R4, R21 ;  /* 0x0000000421157223 */ /* 0x000fe40000010015 */
[----:B------:R-:W-:Y:S02]  /*2b10*/  FFMA.FTZ R22, R35, R62, R22 ;  /* 0x0000003e23167223 */ /* 0x000fe40000010016 */
[----:B------:R-:W-:Y:S01]  /*2b20*/  FFMA.FTZ R50, R50, R64, R5 ;  /* 0x0000004032327223 */ /* 0x000fe20000010005 */
[--C-:B-1----:R-:W-:Y:S01]  /*2b30*/  HADD2.F32 R5, -RZ, R6.reuse.H0_H0 ;  /* 0x20000006ff057230 */ /* 0x102fe20000004100 */
[-C--:B------:R-:W-:Y:S01]  /*2b40*/  FFMA.FTZ R23, R39, R62.reuse, R23 ;  /* 0x0000003e27177223 */ /* 0x080fe20000010017 */
[----:B------:R-:W-:Y:S01]  /*2b50*/  HADD2.F32 R6, -RZ, R6.H1_H1 ;  /* 0x30000006ff067230 */ /* 0x000fe20000004100 */
[----:B------:R-:W-:Y:S02]  /*2b60*/  FFMA.FTZ R21, R52, R62, R21 ;  /* 0x0000003e34157223 */ /* 0x000fe40000010015 */
        /* <DEDUP_REMOVED lines=33> */
.L_x_954:
        /* <DEDUP_REMOVED lines=15> */
[----:B------:R-:W-:Y:S01]  /*2e70*/  I2F.F16 R49, R49 ;  /* 0x0000003100317306 */ /* 0x000fe20000200c00 */
[----:B------:R-:W-:Y:S02]  /*2e80*/  LOP3.LUT R4, R4, 0xff, RZ, 0xc0, !PT ;  /* 0x000000ff04047812 */ /* 0x000fe400078ec0ff */
[----:B------:R-:W-:Y:S02]  /*2e90*/  LOP3.LUT R5, R5, 0xff, RZ, 0xc0, !PT ;  /* 0x000000ff05057812 */ /* 0x000fe400078ec0ff */
[----:B------:R-:W-:-:S02]  /*2ea0*/  LOP3.LUT R36, R33, 0xff, RZ, 0xc0, !PT ;  /* 0x000000ff21247812 */ /* 0x000fc400078ec0ff */
[----:B------:R-:W-:Y:S01]  /*2eb0*/  IADD3 R38, R4, -0x80, RZ ;  /* 0xffffff8004267810 */ /* 0x000fe20007ffe0ff */
[----:B-1----:R-:W-:Y:S01]  /*2ec0*/  HADD2.F32 R50, -RZ, R50.H0_H0 ;  /* 0x20000032ff327230 */ /* 0x002fe20000004100 */
[----:B------:R-:W-:Y:S02]  /*2ed0*/  IADD3 R35, R30, -0x80, RZ ;  /* 0xffffff801e237810 */ /* 0x000fe40007ffe0ff */
[----:B------:R-:W-:Y:S02]  /*2ee0*/  SHF.R.U32.HI R40, RZ, 0x8, R6 ;  /* 0x00000008ff287819 */ /* 0x000fe40000011606 */
[----:B------:R-:W-:Y:S01]  /*2ef0*/  LOP3.LUT R30, R7, 0xff, RZ, 0xc0, !PT ;  /* 0x000000ff071e7812 */ /* 0x000fe200078ec0ff */
[----:B------:R-:W1:Y:S01]  /*2f00*/  I2F.F16 R38, R38 ;  /* 0x0000002600267306 */ /* 0x000e620000200c00 */
[----:B------:R-:W-:Y:S02]  /*2f10*/  IADD3 R34, R32, -0x80, RZ ;  /* 0xffffff8020227810 */ /* 0x000fe40007ffe0ff */
[----:B------:R-:W-:-:S02]  /*2f20*/  LOP3.LUT R32, R6, 0xff, RZ, 0xc0, !PT ;  /* 0x000000ff06207812 */ /* 0x000fc400078ec0ff */
[----:B------:R-:W-:Y:S02]  /*2f30*/  LOP3.LUT R37, R37, 0xff, RZ, 0xc0, !PT ;  /* 0x000000ff25257812 */ /* 0x000fe400078ec0ff */
[----:B------:R-:W-:Y:S01]  /*2f40*/  LOP3.LUT R40, R40, 0xff, RZ, 0xc0, !PT ;  /* 0x000000ff28287812 */ /* 0x000fe200078ec0ff */
[----:B------:R-:W-:Y:S01]  /*2f50*/  I2F.F16 R35, R35 ;  /* 0x0000002300237306 */ /* 0x000fe20000200c00 */
[----:B------:R-:W-:Y:S02]  /*2f60*/  SHF.R.U32.HI R51, RZ, 0x8, R7 ;  /* 0x00000008ff337819 */ /* 0x000fe40000011607 */
[----:B------:R-:W-:Y:S02]  /*2f70*/  LEA.HI R47, R6, 0xffffff80, RZ, 0x8 ;  /* 0xffffff80062f7811 */ /* 0x000fe400078f40ff */
[----:B------:R-:W-:Y:S02]  /*2f80*/  LEA.HI R46, R7, 0xffffff80, RZ, 0x8 ;  /* 0xffffff80072e7811 */ /* 0x000fe400078f40ff */
[----:B------:R-:W-:Y:S01]  /*2f90*/  IADD3 R30, R30, -0x80, RZ ;  /* 0xffffff801e1e7810 */ /* 0x000fe20007ffe0ff */
[----:B------:R-:W-:Y:S01]  /*2fa0*/  I2F.F16 R34, R34 ;  /* 0x0000002200227306 */ /* 0x000fe20000200c00 */
[----:B------:R-:W-:Y:S01]  /*2fb0*/  IADD3 R32, R32, -0x80, RZ ;  /* 0xffffff8020207810 */ /* 0x000fe20007ffe0ff */
[----:B-1----:R-:W-:Y:S01]  /*2fc0*/  HADD2.F32 R38, -RZ, R38.H0_H0 ;  /* 0x20000026ff267230 */ /* 0x002fe20000004100 */
[----:B------:R-:W-:-:S02]  /*2fd0*/  SHF.R.U32.HI R6, RZ, 0x10, R6 ;  /* 0x00000010ff067819 */ /* 0x000fc40000011606 */
[----:B------:R-:W-:Y:S02]  /*2fe0*/  SHF.R.U32.HI R7, RZ, 0x10, R7 ;  /* 0x00000010ff077819 */ /* 0x000fe40000011607 */
[----:B------:R-:W-:Y:S01]  /*2ff0*/  IADD3 R37, R37, -0x80, RZ ;  /* 0xffffff8025257810 */ /* 0x000fe20007ffe0ff */
[----:B------:R-:W-:Y:S01]  /*3000*/  I2F.F16 R30, R30 ;  /* 0x0000001e001e7306 */ /* 0x000fe20000200c00 */
[----:B------:R-:W-:Y:S02]  /*3010*/  IADD3 R52, R40, -0x80, RZ ;  /* 0xffffff8028347810 */ /* 0x000fe40007ffe0ff */
[----:B------:R-:W-:Y:S02]  /*3020*/  LOP3.LUT R51, R51, 0xff, RZ, 0xc0, !PT ;  /* 0x000000ff33337812 */ /* 0x000fe400078ec0ff */
[----:B------:R-:W-:Y:S02]  /*3030*/  IADD3 R36, R36, -0x80, RZ ;  /* 0xffffff8024247810 */ /* 0x000fe40007ffe0ff */
[----:B------:R-:W-:Y:S01]  /*3040*/  LOP3.LUT R6, R6, 0xff, RZ, 0xc0, !PT ;  /* 0x000000ff06067812 */ /* 0x000fe200078ec0ff */
[----:B------:R-:W1:Y:S01]  /*3050*/  I2F.F16 R32, R32 ;  /* 0x0000002000207306 */ /* 0x000e620000200c00 */
[----:B------:R-:W-:-:S02]  /*3060*/  LOP3.LUT R7, R7, 0xff, RZ, 0xc0, !PT ;  /* 0x000000ff07077812 */ /* 0x000fc400078ec0ff */
[----:B------:R-:W-:Y:S02]  /*3070*/  IADD3 R53, R51, -0x80, RZ ;  /* 0xffffff8033357810 */ /* 0x000fe40007ffe0ff */
[----:B------:R-:W-:Y:S02]  /*3080*/  IADD3 R40, R6, -0x80, RZ ;  /* 0xffffff8006287810 */ /* 0x000fe40007ffe0ff */
[----:B------:R-:W-:Y:S01]  /*3090*/  IADD3 R54, R7, -0x80, RZ ;  /* 0xffffff8007367810 */ /* 0x000fe20007ffe0ff */
[----:B------:R-:W-:Y:S01]  /*30a0*/  I2F.F16 R37, R37 ;  /* 0x0000002500257306 */ /* 0x000fe20000200c00 */
[----:B------:R-:W-:-:S07]  /*30b0*/  ISETP.GE.AND P0, PT, R43, 0x2, PT ;  /* 0x000000022b00780c */ /* 0x000fce0003f06270 */
[----:B------:R-:W-:Y:S01]  /*30c0*/  I2F.F16 R52, R52 ;  /* 0x0000003400347306 */ /* 0x000fe20000200c00 */
[----:B-1----:R-:W-:-:S07]  /*30d0*/  HADD2.F32 R32, -RZ, R32.H0_H0 ;  /* 0x20000020ff207230 */ /* 0x002fce0000004100 */
[----:B------:R-:W-:Y:S08]  /*30e0*/  I2F.F16 R36, R36 ;  /* 0x0000002400247306 */ /* 0x000ff00000200c00 */
[----:B------:R-:W-:Y:S08]  /*30f0*/  I2F.F16 R65, R53 ;  /* 0x0000003500417306 */ /* 0x000ff00000200c00 */
[----:B------:R-:W1:Y:S08]  /*3100*/  I2F.F16 R40, R40 ;  /* 0x0000002800287306 */ /* 0x000e700000200c00 */
[----:B------:R-:W-:Y:S01]  /*3110*/  I2F.F16 R54, R54 ;  /* 0x0000003600367306 */ /* 0x000fe20000200c00 */
[----:B-1----:R-:W-:-:S07]  /*3120*/  HADD2.F32 R40, -RZ, R40.H0_H0 ;  /* 0x20000028ff287230 */ /* 0x002fce0000004100 */
[----:B------:R-:W-:Y:S08]  /*3130*/  I2F.F16 R47, R47 ;  /* 0x0000002f002f7306 */ /* 0x000ff00000200c00 */
[----:B------:R-:W1:Y:S02]  /*3140*/  I2F.F16 R46, R46 ;  /* 0x0000002e002e7306 */ /* 0x000e640000200c00 */
[----:B-1----:R-:W-:Y:S01]  /*3150*/  HADD2.F32 R46, -RZ, R46.H0_H0 ;  /* 0x2000002eff2e7230 */ /* 0x002fe20000004100 */
[----:B--2---:R-:W-:-:S02]  /*3160*/  LEA.HI R39, R23, 0xffffff80, RZ, 0x8 ;  /* 0xffffff8017277811 */ /* 0x004fc400078f40ff */
[----:B------:R-:W-:-:S03]  /*3170*/  SHF.R.U32.HI R53, RZ, 0x8, R20 ;  /* 0x00000008ff357819 */ /* 0x000fc60000011614 */
[----:B------:R1:W-:Y:S01]  /*3180*/  I2F.F16 R33, R39 ;  /* 0x0000002700217306 */ /* 0x0003e20000200c00 */
[C---:B------:R-:W-:Y:S02]  /*3190*/  LEA.HI R45, R20.reuse, 0xffffff80, RZ, 0x8 ;  /* 0xffffff80142d7811 */ /* 0x040fe400078f40ff */
[----:B------:R-:W-:Y:S02]  /*31a0*/  LOP3.LUT R6, R20, 0xff, RZ, 0xc0, !PT ;  /* 0x000000ff14067812 */ /* 0x000fe400078ec0ff */
[----:B------:R-:W-:Y:S02]  /*31b0*/  SHF.R.U32.HI R57, RZ, 0x10, R20 ;  /* 0x00000010ff397819 */ /* 0x000fe40000011614 */
[----:B------:R-:W-:Y:S01]  /*31c0*/  LEA.HI R44, R21, 0xffffff80, RZ, 0x8 ;  /* 0xffffff80152c7811 */ /* 0x000fe200078f40ff */
[----:B------:R-:W-:Y:S01]  /*31d0*/  I2F.F16 R45, R45 ;  /* 0x0000002d002d7306 */ /* 0x000fe20000200c00 */
[----:B-1----:R-:W-:Y:S02]  /*31e0*/  IADD3 R39, R5, -0x80, RZ ;  /* 0xffffff8005277810 */ /* 0x002fe40007ffe0ff */
[----:B------:R-:W1:Y:S01]  /*31f0*/  LDS.64 R4, [UR5+0x10] ;  /* 0x00001005ff047984 */ /* 0x000e620008000a00 */
[----:B------:R-:W-:-:S02]  /*3200*/  LOP3.LUT R7, R21, 0xff, RZ, 0xc0, !PT ;  /* 0x000000ff15077812 */ /* 0x000fc400078ec0ff */
[----:B------:R-:W-:Y:S02]  /*3210*/  LOP3.LUT R20, R53, 0xff, RZ, 0xc0, !PT ;  /* 0x000000ff35147812 */ /* 0x000fe400078ec0ff */
[----:B------:R-:W2:Y:S01]  /*3220*/  I2F.F16 R39, R39 ;  /* 0x0000002700277306 */ /* 0x000ea20000200c00 */
[--C-:B------:R-:W-:Y:S02]  /*3230*/  SHF.R.U32.HI R58, RZ, 0x8, R21.reuse ;  /* 0x00000008ff3a7819 */ /* 0x100fe40000011615 */
[----:B------:R-:W-:Y:S02]  /*3240*/  SHF.R.U32.HI R21, RZ, 0x10, R21 ;  /* 0x00000010ff157819 */ /* 0x000fe40000011615 */
[----:B------:R-:W-:Y:S01]  /*3250*/  IADD3 R56, R20, -0x80, RZ ;  /* 0xffffff8014387810 */ /* 0x000fe20007ffe0ff */
[----:B------:R-:W-:Y:S01]  /*3260*/  HADD2.F32 R20, -RZ, R35.H0_H0 ;  /* 0x20000023ff147230 */ /* 0x000fe20000004100 */
[----:B------:R-:W-:Y:S01]  /*3270*/  LOP3.LUT R60, R21, 0xff, RZ, 0xc0, !PT ;  /* 0x000000ff153c7812 */ /* 0x000fe200078ec0ff */
[----:B------:R-:W-:Y:S01]  /*3280*/  HADD2.F32 R21, -RZ, R30.H0_H0 ;  /* 0x2000001eff157230 */ /* 0x000fe20000004100 */
[----:B------:R-:W-:Y:S01]  /*3290*/  LOP3.LUT R51, R22, 0xff, RZ, 0xc0, !PT ;  /* 0x000000ff16337812 */ /* 0x000fe200078ec0ff */
[----:B------:R-:W-:Y:S01]  /*32a0*/  HADD2.F32 R30, -RZ, R34.H0_H0 ;  /* 0x20000022ff1e7230 */ /* 0x000fe20000004100 */
[----:B------:R-:W-:Y:S01]  /*32b0*/  SHF.R.U32.HI R61, RZ, 0x8, R22 ;  /* 0x00000008ff3d7819 */ /* 0x000fe20000011616 */
[----:B------:R-:W-:Y:S01]  /*32c0*/  HADD2.F32 R35, -RZ, R37.H0_H0 ;  /* 0x20000025ff237230 */ /* 0x000fe20000004100 */
[----:B------:R-:W-:Y:S01]  /*32d0*/  IADD3 R6, R6, -0x80, RZ ;  /* 0xffffff8006067810 */ /* 0x000fe20007ffe0ff */
[----:B------:R-:W-:Y:S01]  /*32e0*/  HADD2.F32 R37, -RZ, R52.H0_H0 ;  /* 0x20000034ff257230 */ /* 0x000fe20000004100 */
[----:B------:R-:W-:Y:S01]  /*32f0*/  IADD3 R7, R7, -0x80, RZ ;  /* 0xffffff8007077810 */ /* 0x000fe20007ffe0ff */
[----:B------:R-:W-:Y:S01]  /*3300*/  HADD2.F32 R34, -RZ, R36.H0_H0 ;  /* 0x20000024ff227230 */ /* 0x000fe20000004100 */
[----:B------:R-:W-:Y:S01]  /*3310*/  IADD3 R51, R51, -0x80, RZ ;  /* 0xffffff8033337810 */ /* 0x000fe20007ffe0ff */
[----:B------:R-:W-:Y:S01]  /*3320*/  HADD2.F32 R36, -RZ, R65.H0_H0 ;  /* 0x20000041ff247230 */ /* 0x000fe20000004100 */
[----:B------:R-:W-:Y:S01]  /*3330*/  LOP3.LUT R58, R58, 0xff, RZ, 0xc0, !PT ;  /* 0x000000ff3a3a7812 */ /* 0x000fe200078ec0ff */
[----:B--2---:R-:W-:Y:S01]  /*3340*/  HADD2.F32 R39, -RZ, R39.H0_H0 ;  /* 0x20000027ff277230 */ /* 0x004fe20000004100 */
[----:B------:R-:W-:Y:S01]  /*3350*/  LOP3.LUT R61, R61, 0xff, RZ, 0xc0, !PT ;  /* 0x000000ff3d3d7812 */ /* 0x000fe200078ec0ff */
[----:B------:R-:W-:Y:S01]  /*3360*/  I2F.F16 R6, R6 ;  /* 0x0000000600067306 */ /* 0x000fe20000200c00 */
[----:B------:R-:W-:-:S02]  /*3370*/  LOP3.LUT R57, R57, 0xff, RZ, 0xc0, !PT ;  /* 0x000000ff39397812 */ /* 0x000fc400078ec0ff */
[----:B------:R-:W-:Y:S02]  /*3380*/  IADD3 R58, R58, -0x80, RZ ;  /* 0xffffff803a3a7810 */ /* 0x000fe40007ffe0ff */
[----:B------:R-:W-:Y:S02]  /*3390*/  IADD3 R61, R61, -0x80, RZ ;  /* 0xffffff803d3d7810 */ /* 0x000fe40007ffe0ff */
[----:B------:R-:W-:Y:S01]  /*33a0*/  IADD3 R57, R57, -0x80, RZ ;  /* 0xffffff8039397810 */ /* 0x000fe20007ffe0ff */
[----:B------:R-:W2:Y:S01]  /*33b0*/  I2F.F16 R7, R7 ;  /* 0x0000000700077306 */ /* 0x000ea20000200c00 */
[----:B------:R-:W-:Y:S02]  /*33c0*/  IADD3 R60, R60, -0x80, RZ ;  /* 0xffffff803c3c7810 */ /* 0x000fe40007ffe0ff */
[----:B------:R-:W-:Y:S01]  /*33d0*/  LEA.HI R42, R22, 0xffffff80, RZ, 0x8 ;  /* 0xffffff80162a7811 */ /* 0x000fe200078f40ff */
[--C-:B-1----:R-:W-:Y:S02]  /*33e0*/  HADD2.F32 R63, -RZ, R4.reuse.H0_H0 ;  /* 0x20000004ff3f7230 */ /* 0x102fe40000004100 */
[----:B------:R-:W-:Y:S01]  /*33f0*/  HADD2.F32 R64, -RZ, R4.H1_H1 ;  /* 0x30000004ff407230 */ /* 0x000fe20000004100 */
[----:B------:R-:W-:Y:S01]  /*3400*/  LOP3.LUT R4, R23, 0xff, RZ, 0xc0, !PT ;  /* 0x000000ff17047812 */ /* 0x000fe200078ec0ff */
[--C-:B------:R-:W-:Y:S01]  /*3410*/  HADD2.F32 R59, -RZ, R5.reuse.H0_H0 ;  /* 0x20000005ff3b7230 */ /* 0x100fe20000004100 */
[C---:B------:R-:W-:Y:S01]  /*3420*/  FFMA.FTZ R52, R63.reuse, R20, RZ ;  /* 0x000000143f347223 */ /* 0x040fe200000100ff */
[----:B------:R-:W-:Y:S01]  /*3430*/  HADD2.F32 R55, -RZ, R5.H1_H1 ;  /* 0x30000005ff377230 */ /* 0x000fe20000004100 */
[----:B------:R-:W-:Y:S01]  /*3440*/  IADD3 R62, R4, -0x80, RZ ;  /* 0xffffff80043e7810 */ /* 0x000fe20007ffe0ff */
[----:B------:R-:W-:Y:S01]  /*3450*/  FFMA.FTZ R65, R30, R63, RZ ;  /* 0x0000003f1e417223 */ /* 0x000fe200000100ff */
[----:B------:R-:W1:Y:S01]  /*3460*/  LDS.64 R4, [UR5+0x18] ;  /* 0x00001805ff047984 */ /* 0x000e620008000a00 */
[C---:B------:R-:W-:Y:S01]  /*3470*/  FFMA.FTZ R67, R63.reuse, R21, RZ ;  /* 0x000000153f437223 */ /* 0x040fe200000100ff */
[----:B------:R3:W-:Y:S01]  /*3480*/  I2F.F16 R53, R62 ;  /* 0x0000003e00357306 */ /* 0x0007e20000200c00 */
[----:B------:R-:W-:Y:S01]  /*3490*/  FFMA.FTZ R66, R64, R35, R52 ;  /* 0x0000002340427223 */ /* 0x000fe20000010034 */
[----:B------:R-:W-:Y:S01]  /*34a0*/  HADD2.F32 R52, -RZ, R54.H0_H0 ;  /* 0x20000036ff347230 */ /* 0x000fe20000004100 */
[----:B------:R-:W-:Y:S01]  /*34b0*/  FFMA.FTZ R65, R34, R64, R65 ;  /* 0x0000004022417223 */ /* 0x000fe20000010041 */
[----:B------:R-:W-:Y:S01]  /*34c0*/  HADD2.F32 R54, -RZ, R47.H0_H0 ;  /* 0x2000002fff367230 */ /* 0x000fe20000004100 */
[----:B------:R-:W-:Y:S01]  /*34d0*/  FFMA.FTZ R67, R64, R36, R67 ;  /* 0x0000002440437223 */ /* 0x000fe20000010043 */
[----:B--2---:R-:W-:Y:S01]  /*34e0*/  HADD2.F32 R47, -RZ, R7.H0_H0 ;  /* 0x20000007ff2f7230 */ /* 0x004fe20000004100 */
[----:B------:R-:W-:Y:S01]  /*34f0*/  FFMA.FTZ R65, R38, R59, R65 ;  /* 0x0000003b26417223 */ /* 0x000fe20000010041 */
[----:B------:R-:W2:Y:S01]  /*3500*/  I2F.F16 R51, R51 ;  /* 0x0000003300337306 */ /* 0x000ea20000200c00 */
[----:B---3--:R-:W-:-:S02]  /*3510*/  FFMA.FTZ R62, R63, R32, RZ ;  /* 0x000000203f3e7223 */ /* 0x008fc400000100ff */
[C---:B------:R-:W-:Y:S02]  /*3520*/  FFMA.FTZ R66, R59.reuse, R39, R66 ;  /* 0x000000273b427223 */ /* 0x040fe40000010042 */
[----:B------:R-:W-:Y:S01]  /*3530*/  FFMA.FTZ R63, R64, R37, R62 ;  /* 0x00000025403f7223 */ /* 0x000fe2000001003e */
[----:B------:R-:W-:Y:S01]  /*3540*/  SHF.R.U32.HI R62, RZ, 0x8, R23 ;  /* 0x00000008ff3e7819 */ /* 0x000fe20000011617 */
[C---:B------:R-:W-:Y:S01]  /*3550*/  FFMA.FTZ R68, R59.reuse, R52, R67 ;  /* 0x000000343b447223 */ /* 0x040fe20000010043 */
[----:B------:R-:W-:Y:S01]  /*3560*/  SHF.R.U32.HI R23, RZ, 0x10, R23 ;  /* 0x00000010ff177819 */ /* 0x000fe20000011617 */
[----:B------:R-:W-:Y:S01]  /*3570*/  FFMA.FTZ R63, R59, R40, R63 ;  /* 0x000000283b3f7223 */ /* 0x000fe2000001003f */
[----:B------:R-:W-:Y:S01]  /*3580*/  SHF.R.U32.HI R59, RZ, 0x10, R22 ;  /* 0x00000010ff3b7819 */ /* 0x000fe20000011616 */
[----:B------:R-:W3:Y:S01]  /*3590*/  I2F.F16 R56, R56 ;  /* 0x0000003800387306 */ /* 0x000ee20000200c00 */
[----:B------:R-:W-:Y:S01]  /*35a0*/  LOP3.LUT R62, R62, 0xff, RZ, 0xc0, !PT ;  /* 0x000000ff3e3e7812 */ /* 0x000fe200078ec0ff */
[----:B------:R-:W-:Y:S01]  /*35b0*/  HADD2.F32 R22, -RZ, R49.H0_H0 ;  /* 0x20000031ff167230 */ /* 0x000fe20000004100 */
[----:B------:R-:W-:Y:S01]  /*35c0*/  LOP3.LUT R59, R59, 0xff, RZ, 0xc0, !PT ;  /* 0x000000ff3b3b7812 */ /* 0x000fe200078ec0ff */
[----:B------:R-:W-:Y:S01]  /*35d0*/  FFMA.FTZ R64, R50, R55, R65 ;  /* 0x0000003732407223 */ /* 0x000fe20000010041 */
[----:B------:R-:W-:Y:S01]  /*35e0*/  LOP3.LUT R23, R23, 0xff, RZ, 0xc0, !PT ;  /* 0x000000ff17177812 */ /* 0x000fe200078ec0ff */
[----:B--2---:R-:W-:Y:S01]  /*35f0*/  HADD2.F32 R51, -RZ, R51.H0_H0 ;  /* 0x20000033ff337230 */ /* 0x004fe20000004100 */
[----:B------:R-:W-:Y:S01]  /*3600*/  IADD3 R62, R62, -0x80, RZ ;  /* 0xffffff803e3e7810 */ /* 0x000fe20007ffe0ff */
[----:B------:R-:W2:Y:S01]  /*3610*/  I2F.F16 R58, R58 ;  /* 0x0000003a003a7306 */ /* 0x000ea20000200c00 */
[----:B------:R-:W-:Y:S01]  /*3620*/  IADD3 R59, R59, -0x80, RZ ;  /* 0xffffff803b3b7810 */ /* 0x000fe20007ffe0ff */
[C---:B------:R-:W-:Y:S01]  /*3630*/  FFMA.FTZ R65, R55.reuse, R22, R66 ;  /* 0x0000001637417223 */ /* 0x040fe20000010042 */
[----:B------:R-:W-:Y:S01]  /*3640*/  HADD2.F32 R53, -RZ, R53.H0_H0 ;  /* 0x20000035ff357230 */ /* 0x000fe20000004100 */
[----:B------:R-:W-:-:S02]  /*3650*/  FFMA.FTZ R67, R55, R54, R63 ;  /* 0x0000003637437223 */ /* 0x000fc4000001003f */
[----:B------:R-:W-:Y:S02]  /*3660*/  FFMA.FTZ R68, R55, R46, R68 ;  /* 0x0000002e37447223 */ /* 0x000fe40000010044 */
[----:B------:R4:W0:Y:S01]  /*3670*/  I2F.F16 R69, R61 ;  /* 0x0000003d00457306 */ /* 0x0008220000200c00 */
[----:B---3--:R-:W-:Y:S02]  /*3680*/  HADD2.F32 R56, -RZ, R56.H0_H0 ;  /* 0x20000038ff387230 */ /* 0x008fe40000004100 */
[--C-:B-1----:R-:W-:Y:S02]  /*3690*/  HADD2.F32 R66, -RZ, R4.reuse.H0_H0 ;  /* 0x20000004ff427230 */ /* 0x102fe40000004100 */
[----:B------:R-:W-:Y:S02]  /*36a0*/  HADD2.F32 R63, -RZ, R4.H1_H1 ;  /* 0x30000004ff3f7230 */ /* 0x000fe40000004100 */
[--C-:B------:R-:W-:Y:S01]  /*36b0*/  HADD2.F32 R4, -RZ, R5.reuse.H0_H0 ;  /* 0x20000005ff047230 */ /* 0x100fe20000004100 */
[----:B------:R1:W3:Y:S01]  /*36c0*/  I2F.F16 R49, R62 ;  /* 0x0000003e00317306 */ /* 0x0002e20000200c00 */
[----:B----4-:R-:W-:Y:S01]  /*36d0*/  IADD3 R61, R23, -0x80, RZ ;  /* 0xffffff80173d7810 */ /* 0x010fe20007ffe0ff */
[----:B------:R-:W-:Y:S01]  /*36e0*/  HADD2.F32 R23, -RZ, R6.H0_H0 ;  /* 0x20000006ff177230 */ /* 0x000fe20000004100 */
[C---:B------:R-:W-:Y:S01]  /*36f0*/  FFMA.FTZ R65, R66.reuse, R47, R65 ;  /* 0x0000002f42417223 */ /* 0x040fe20000010041 */
[----:B--2---:R-:W-:Y:S01]  /*3700*/  HADD2.F32 R58, -RZ, R58.H0_H0 ;  /* 0x2000003aff3a7230 */ /* 0x004fe20000004100 */
[C---:B------:R-:W-:Y:S01]  /*3710*/  FFMA.FTZ R68, R66.reuse, R53, R68 ;  /* 0x0000003542447223 */ /* 0x040fe20000010044 */
[----:B------:R-:W-:Y:S01]  /*3720*/  HADD2.F32 R5, -RZ, R5.H1_H1 ;  /* 0x30000005ff057230 */ /* 0x000fe20000004100 */
[----:B------:R-:W-:Y:S01]  /*3730*/  FFMA.FTZ R64, R23, R66, R64 ;  /* 0x0000004217407223 */ /* 0x000fe20000010040 */
[----:B------:R-:W2:Y:S01]  /*3740*/  I2F.F16 R57, R57 ;  /* 0x0000003900397306 */ /* 0x000ea20000200c00 */
[----:B0-----:R-:W-:Y:S01]  /*3750*/  HADD2.F32 R55, -RZ, R69.H0_H0 ;  /* 0x20000045ff377230 */ /* 0x001fe20000004100 */
[----:B-1----:R-:W-:-:S02]  /*3760*/  FFMA.FTZ R62, R66, R51, R67 ;  /* 0x00000033423e7223 */ /* 0x002fc40000010043 */
[----:B------:R-:W-:Y:S01]  /*3770*/  FFMA.FTZ R6, R56, R63, R64 ;  /* 0x0000003f38067223 */ /* 0x000fe20000010040 */
[----:B------:R-:W-:Y:S01]  /*3780*/  HADD2.F32 R64, -RZ, R33.H0_H0 ;  /* 0x20000021ff407230 */ /* 0x000fe20000004100 */
[C---:B------:R-:W-:Y:S02]  /*3790*/  FFMA.FTZ R65, R63.reuse, R58, R65 ;  /* 0x0000003a3f417223 */ /* 0x040fe40000010041 */
[----:B------:R-:W0:Y:S01]  /*37a0*/  I2F.F16 R60, R60 ;  /* 0x0000003c003c7306 */ /* 0x000e220000200c00 */
[----:B---3--:R-:W-:Y:S01]  /*37b0*/  HADD2.F32 R49, -RZ, R49.H0_H0 ;  /* 0x20000031ff317230 */ /* 0x008fe20000004100 */
[----:B------:R-:W-:Y:S01]  /*37c0*/  FFMA.FTZ R7, R63, R55, R62 ;  /* 0x000000373f077223 */ /* 0x000fe2000001003e */
[----:B------:R-:W-:-:S03]  /*37d0*/  HADD2.F32 R62, -RZ, R45.H0_H0 ;  /* 0x2000002dff3e7230 */ /* 0x000fc60000004100 */
[----:B------:R-:W-:Y:S02]  /*37e0*/  FFMA.FTZ R68, R63, R49, R68 ;  /* 0x000000313f447223 */ /* 0x000fe40000010044 */
[----:B------:R-:W1:Y:S01]  /*37f0*/  I2F.F16 R59, R59 ;  /* 0x0000003b003b7306 */ /* 0x000e620000200c00 */
[----:B--2---:R-:W-:-:S05]  /*3800*/  HADD2.F32 R57, -RZ, R57.H0_H0 ;  /* 0x20000039ff397230 */ /* 0x004fca0000004100 */
[----:B------:R-:W-:Y:S02]  /*3810*/  FFMA.FTZ R6, R57, R4, R6 ;  /* 0x0000000439067223 */ /* 0x000fe40000010006 */
[----:B------:R-:W2:Y:S01]  /*3820*/  I2F.F16 R61, R61 ;  /* 0x0000003d003d7306 */ /* 0x000ea20000200c00 */
[----:B0-----:R-:W-:Y:S01]  /*3830*/  HADD2.F32 R60, -RZ, R60.H0_H0 ;  /* 0x2000003cff3c7230 */ /* 0x001fe20000004100 */
[----:B------:R-:W-:-:S04]  /*3840*/  FFMA.FTZ R6, R62, R5, R6 ;  /* 0x000000053e067223 */ /* 0x000fc80000010006 */
[----:B------:R-:W-:Y:S02]  /*3850*/  FFMA.FTZ R65, R4, R60, R65 ;  /* 0x0000003c04417223 */ /* 0x000fe40000010041 */
[----:B------:R-:W0:Y:S01]  /*3860*/  I2F.F16 R44, R44 ;  /* 0x0000002c002c7306 */ /* 0x000e220000200c00 */
[----:B-1----:R-:W-:Y:S01]  /*3870*/  HADD2.F32 R59, -RZ, R59.H0_H0 ;  /* 0x2000003bff3b7230 */ /* 0x002fe20000004100 */
[----:B------:R-:W-:-:S04]  /*3880*/  FMUL.FTZ R6, R27, R6 ;  /* 0x000000061b067220 */ /* 0x000fc80000410000 */
[----:B------:R-:W-:Y:S01]  /*3890*/  FFMA.FTZ R7, R4, R59, R7 ;  /* 0x0000003b04077223 */ /* 0x000fe20000010007 */
[----:B------:R-:W-:Y:S01]  /*38a0*/  F2FP.PACK_AB R6, RZ, R6 ;  /* 0x00000006ff06723e */ /* 0x000fe200000000ff */
[----:B------:R-:W1:Y:S01]  /*38b0*/  I2F.F16 R42, R42 ;  /* 0x0000002a002a7306 */ /* 0x000e620000200c00 */
[----:B--2---:R-:W-:-:S05]  /*38c0*/  HADD2.F32 R45, -RZ, R61.H0_H0 ;  /* 0x2000003dff2d7230 */ /* 0x004fca0000004100 */
[----:B------:R-:W-:Y:S01]  /*38d0*/  FFMA.FTZ R68, R4, R45, R68 ;  /* 0x0000002d04447223 */ /* 0x000fe20000010044 */
[----:B0-----:R-:W-:-:S05]  /*38e0*/  HADD2.F32 R44, -RZ, R44.H0_H0 ;  /* 0x2000002cff2c7230 */ /* 0x001fca0000004100 */
[----:B------:R-:W-:Y:S01]  /*38f0*/  FFMA.FTZ R65, R5, R44, R65 ;  /* 0x0000002c05417223 */ /* 0x000fe20000010041 */
[----:B-1----:R-:W-:-:S03]  /*3900*/  HADD2.F32 R42, -RZ, R42.H0_H0 ;  /* 0x2000002aff2a7230 */ /* 0x002fc60000004100 */
[----:B------:R-:W-:Y:S02]  /*3910*/  FMUL.FTZ R65, R26, R65 ;  /* 0x000000411a417220 */ /* 0x000fe40000410000 */
[----:B------:R-:W-:-:S03]  /*3920*/  FFMA.FTZ R4, R5, R42, R7 ;  /* 0x0000002a05047223 */ /* 0x000fc60000010007 */
[----:B------:R-:W-:Y:S01]  /*3930*/  F2FP.PACK_AB R65, RZ, R65 ;  /* 0x00000041ff41723e */ /* 0x000fe200000000ff */
[----:B------:R-:W-:Y:S02]  /*3940*/  FFMA.FTZ R5, R5, R64, R68 ;  /* 0x0000004005057223 */ /* 0x000fe40000010044 */
[----:B------:R-:W-:Y:S01]  /*3950*/  FMUL.FTZ R4, R25, R4 ;  /* 0x0000000419047220 */ /* 0x000fe20000410000 */
[----:B------:R-:W-:Y:S01]  /*3960*/  PRMT R6, R6, 0x5410, R65 ;  /* 0x0000541006067816 */ /* 0x000fe20000000041 */
[----:B------:R-:W-:-:S03]  /*3970*/  FMUL.FTZ R5, R24, R5 ;  /* 0x0000000518057220 */ /* 0x000fc60000410000 */
[----:B------:R-:W-:Y:S02]  /*3980*/  F2FP.PACK_AB R4, RZ, R4 ;  /* 0x00000004ff04723e */ /* 0x000fe400000000ff */
        /* <DEDUP_REMOVED lines=171> */
.L_x_955:
        /* <DEDUP_REMOVED lines=363> */
.L_x_956:
        /* <DEDUP_REMOVED lines=363> */
.L_x_957:
[----:B-----5:R-:W-:Y:S01]  /*71a0*/  LEA R4, R0, 0x20, 0x5 ;  /* 0x0000002000047811 */ /* 0x020fe200078e28ff */
[----:B------:R-:W-:Y:S01]  /*71b0*/  IMAD.WIDE R2, R31, 0x8, R2 ;  /* 0x000000081f027825 */ /* 0x000fe200078e0202 */
[----:B------:R-:W-:Y:S02]  /*71c0*/  IADD3 R41, R41, 0x20, RZ ;  /* 0x0000002029297810 */ /* 0x000fe40007ffe0ff */
[----:B------:R-:W-:Y:S01]  /*71d0*/  IMNMX R4, R4, c[0x0][0x190], PT ;  /* 0x0000640004047a17 */ /* 0x000fe20003800200 */
[----:B0-----:R-:W-:Y:S01]  /*71e0*/  IMAD.WIDE R28, R31, 0x8, R28 ;  /* 0x000000081f1c7825 */ /* 0x001fe200078e021c */
[C---:B------:R-:W-:Y:S02]  /*71f0*/  ISETP.GE.AND P0, PT, R41.reuse, c[0x0][0x1a8], PT ;  /* 0x00006a0029007a0c */ /* 0x040fe40003f06270 */
[----:B------:R-:W-:-:S13]  /*7200*/  ISETP.LT.AND P2, PT, R41, R4, PT ;  /* 0x000000042900720c */ /* 0x000fda0003f41270 */
[----:B------:R-:W-:Y:S05]  /*7210*/  @!P0 BRA P2, `(.L_x_958) ;  /* 0xffffa4b000008947 */ /* 0x000fea000103ffff */
.L_x_953:
[----:B------:R-:W-:-:S04]  /*7220*/  ISETP.GE.AND P0, PT, R41, R48, PT ;  /* 0x000000302900720c */ /* 0x000fc80003f06270 */
[----:B------:R-:W-:-:S13]  /*7230*/  ISETP.GE.OR P0, PT, R41, c[0x0][0x1ac], P0 ;  /* 0x00006b0029007a0c */ /* 0x000fda0000706670 */
[----:B------:R-:W-:Y:S05]  /*7240*/  @P0 BRA `(.L_x_959) ;  /* 0x0000285000000947 */ /* 0x000fea0003800000 */
[----:B------:R-:W-:Y:S02]  /*7250*/  ULDC UR5, c[0x0][0x18c] ;  /* 0x0000630000057ab9 */ /* 0x000fe40000000800 */
[----:B------:R-:W-:Y:S02]  /*7260*/  USHF.R.S32.HI UR5, URZ, 0x1f, UR5 ;  /* 0x0000001f3f057899 */ /* 0x000fe40008011405 */
.L_x_962:
[----:B------:R-:W-:Y:S02]  /*7270*/  IMAD.MOV.U32 R2, RZ, RZ, R28 ;  /* 0x000000ffff027224 */ /* 0x000fe400078e001c */
[----:B------:R-:W-:-:S05]  /*7280*/  IMAD.MOV.U32 R3, RZ, RZ, R29 ;  /* 0x000000ffff037224 */ /* 0x000fca00078e001d */
[----:B------:R0:W5:Y:S01]  /*7290*/  LDG.E.128.CONSTANT R28, [R2.64] ;  /* 0x00000006021c7981 */ /* 0x000162000c1e9d00 */
[----:B------:R-:W-:Y:S01]  /*72a0*/  IMAD.MOV.U32 R21, RZ, RZ, c[0x0][0x18c] ;  /* 0x00006300ff157624 */ /* 0x000fe200078e00ff */
[----:B------:R-:W-:Y:S05]  /*72b0*/  @!P1 BRA `(.L_x_960) ;  /* 0x0000138000009947 */ /* 0x000fea0003800000 */
        /* <DEDUP_REMOVED lines=14> */
[----:B------:R-:W-:Y:S02]  /*73a0*/  SHF.R.U32.HI R29, RZ, 0x6, R29 ;  /* 0x00000006ff1d7819 */ /* 0x000fe4000001161d */
        /* <DEDUP_REMOVED lines=16> */
[----:B------:R-:W-:Y:S02]  /*74b0*/  LOP3.LUT R54, R7, 0x3f003f, RZ, 0xc0, !PT ;  /* 0x003f003f07367812 */ /* 0x000fe400078ec0ff */
[--C-:B------:R-:W-:Y:S02]  /*74c0*/  SHF.R.U32.HI R42, RZ, 0x8, R7.reuse ;  /* 0x00000008ff2a7819 */ /* 0x100fe40000011607 */
[--C-:B------:R-:W-:Y:S02]  /*74d0*/  SHF.R.U32.HI R57, RZ, 0xa, R7.reuse ;  /* 0x0000000aff397819 */ /* 0x100fe40000011607 */
[----:B------:R-:W-:Y:S02]  /*74e0*/  SHF.R.U32.HI R58, RZ, 0x6, R7 ;  /* 0x00000006ff3a7819 */ /* 0x000fe40000011607 */
[----:B------:R-:W-:Y:S02]  /*74f0*/  LOP3.LUT R5, R32, 0xf000f, RZ, 0xc0, !PT ;  /* 0x000f000f20057812 */ /* 0x000fe400078ec0ff */
        /* <DEDUP_REMOVED lines=16> */
[----:B------:R-:W-:Y:S02]  /*7600*/  SHF.R.U32.HI R38, RZ, 0x6, R25 ;  /* 0x00000006ff267819 */ /* 0x000fe40000011619 */
[----:B------:R-:W-:Y:S02]  /*7610*/  SHF.R.U32.HI R25, RZ, 0xc, R26 ;  /* 0x0000000cff197819 */ /* 0x000fe4000001161a */
[----:B------:R-:W-:Y:S02]  /*7620*/  LOP3.LUT R39, R24, 0x3f003f, RZ, 0xc0, !PT ;  /* 0x003f003f18277812 */ /* 0x000fe400078ec0ff */
[----:B------:R-:W-:-:S02]  /*7630*/  SHF.R.U32.HI R45, RZ, 0x6, R24 ;  /* 0x00000006ff2d7819 */ /* 0x000fc40000011618 */
[----:B------:R-:W-:Y:S02]  /*7640*/  LOP3.LUT R24, R23, 0xf000f, RZ, 0xc0, !PT ;  /* 0x000f000f17187812 */ /* 0x000fe400078ec0ff */
[----:B------:R-:W-:Y:S02]  /*7650*/  LOP3.LUT R25, R25, 0xf000f, RZ, 0xc0, !PT ;  /* 0x000f000f19197812 */ /* 0x000fe400078ec0ff */
[----:B------:R-:W-:Y:S02]  /*7660*/  LOP3.LUT R32, R27, 0x3f003f, RZ, 0xc0, !PT ;  /* 0x003f003f1b207812 */ /* 0x000fe400078ec0ff */
[--C-:B------:R-:W-:Y:S02]  /*7670*/  SHF.R.U32.HI R34, RZ, 0x6, R27.reuse ;  /* 0x00000006ff227819 */ /* 0x100fe4000001161b */
[----:B------:R-:W-:Y:S02]  /*7680*/  SHF.R.U32.HI R27, RZ, 0xc, R27 ;  /* 0x0000000cff1b7819 */ /* 0x000fe4000001161b */
[----:B------:R-:W-:-:S02]  /*7690*/  LOP3.LUT R59, R24, 0x300030, R59, 0xf8, !PT ;  /* 0x00300030183b7812 */ /* 0x000fc400078ef83b */
[----:B------:R-:W-:Y:S02]  /*76a0*/  LOP3.LUT R24, R20, 0x64006400, RZ, 0xfc, !PT ;  /* 0x6400640014187812 */ /* 0x000fe400078efcff */
[----:B------:R-:W-:Y:S02]  /*76b0*/  LOP3.LUT R42, R35, 0x300030, R42, 0xf8, !PT ;  /* 0x00300030232a7812 */ /* 0x000fe400078ef82a */
[----:B------:R-:W-:Y:S02]  /*76c0*/  LOP3.LUT R56, R25, 0x300030, R56, 0xf8, !PT ;  /* 0x0030003019387812 */ /* 0x000fe400078ef838 */
[----:B------:R-:W-:Y:S01]  /*76d0*/  LOP3.LUT R23, R33, 0x64006400, RZ, 0xfc, !PT ;  /* 0x6400640021177812 */ /* 0x000fe200078efcff */
[----:B------:R-:W-:Y:S01]  /*76e0*/  HADD2 R33, R22, -1056, -1056 ;  /* 0xe420e42016217430 */ /* 0x000fe20000000000 */
[----:B------:R-:W-:Y:S01]  /*76f0*/  LOP3.LUT R20, R29, 0x64006400, RZ, 0xfc, !PT ;  /* 0x640064001d147812 */ /* 0x000fe200078efcff */
[----:B------:R-:W-:Y:S01]  /*7700*/  HADD2 R29, R60, -1056, -1056 ;  /* 0xe420e4203c1d7430 */ /* 0x000fe20000000000 */
        /* <DEDUP_REMOVED lines=8> */
[----:B------:R-:W-:Y:S01]  /*7790*/  LOP3.LUT R25, R25, 0x64006400, RZ, 0xfc, !PT ;  /* 0x6400640019197812 */ /* 0x000fe200078efcff */
[-C--:B-1----:R-:W-:Y:S01]  /*77a0*/  HFMA2.MMA R24, R33, R4.reuse, RZ ;  /* 0x0000000421187235 */ /* 0x082fe200000000ff */
[----:B------:R-:W-:Y:S01]  /*77b0*/  LOP3.LUT R57, R26, 0x300030, R57, 0xf8, !PT ;  /* 0x003000301a397812 */ /* 0x000fe200078ef839 */
[----:B------:R-:W-:Y:S01]  /*77c0*/  HFMA2.MMA R26, R29, R4, RZ ;  /* 0x000000041d1a7235 */ /* 0x000fe200000000ff */
[----:B------:R-:W-:Y:S01]  /*77d0*/  LOP3.LUT R53, R30, 0x300030, R53, 0xf8, !PT ;  /* 0x003000301e357812 */ /* 0x000fe200078ef835 */
[----:B------:R-:W-:-:S02]  /*77e0*/  HADD2 R30, R28, -1056, -1056 ;  /* 0xe420e4201c1e7430 */ /* 0x000fc40000000000 */
[----:B------:R-:W-:Y:S02]  /*77f0*/  HADD2 R28, R20, -1056, -1056 ;  /* 0xe420e420141c7430 */ /* 0x000fe40000000000 */
[----:B------:R-:W-:Y:S02]  /*7800*/  HADD2 R22, R22, -1056, -1056 ;  /* 0xe420e42016167430 */ /* 0x000fe40000000000 */
[----:B------:R-:W-:Y:S02]  /*7810*/  HADD2 R20, R25, -1056, -1056 ;  /* 0xe420e42019147430 */ /* 0x000fe40000000000 */
[----:B------:R-:W-:Y:S01]  /*7820*/  HFMA2 R25, R31, R4, RZ.H0_H0 ;  /* 0x000000041f197231 */ /* 0x000fe200000400ff */
[-C--:B------:R-:W-:Y:S02]  /*7830*/  HFMA2.MMA R60, R30, R5.reuse, R24 ;  /* 0x000000051e3c7235 */ /* 0x080fe40000000018 */
[----:B------:R-:W-:Y:S01]  /*7840*/  HFMA2.MMA R62, R22, R5, R26 ;  /* 0x00000005163e7235 */ /* 0x000fe2000000001a */
[----:B------:R-:W-:-:S02]  /*7850*/  HFMA2 R61, R28, R5, R25 ;  /* 0x000000051c3d7231 */ /* 0x000fc40000000019 */
[----:B------:R-:W1:Y:S01]  /*7860*/  LDS.128 R24, [UR4+0x10] ;  /* 0x00001004ff187984 */ /* 0x000e620008000c00 */
[----:B------:R-:W-:Y:S01]  /*7870*/  HFMA2 R4, R23, R4, RZ.H0_H0 ;  /* 0x0000000417047231 */ /* 0x000fe200000400ff */
[----:B------:R-:W-:Y:S02]  /*7880*/  LOP3.LUT R39, R39, 0x64006400, RZ, 0xfc, !PT ;  /* 0x6400640027277812 */ /* 0x000fe400078efcff */
[----:B------:R-:W-:Y:S01]  /*7890*/  LOP3.LUT R45, R45, 0x3f003f, RZ, 0xc0, !PT ;  /* 0x003f003f2d2d7812 */ /* 0x000fe200078ec0ff */
[----:B------:R-:W-:Y:S01]  /*78a0*/  HFMA2 R63, R20, R5, R4 ;  /* 0x00000005143f7231 */ /* 0x000fe20000000004 */
[----:B------:R-:W-:Y:S02]  /*78b0*/  LOP3.LUT R37, R37, 0x64006400, RZ, 0xfc, !PT ;  /* 0x6400640025257812 */ /* 0x000fe400078efcff */
[----:B------:R-:W-:Y:S02]  /*78c0*/  LOP3.LUT R4, R38, 0x3f003f, RZ, 0xc0, !PT ;  /* 0x003f003f26047812 */ /* 0x000fe400078ec0ff */
[----:B------:R-:W-:-:S02]  /*78d0*/  LOP3.LUT R35, R35, 0x64006400, RZ, 0xfc, !PT ;  /* 0x6400640023237812 */ /* 0x000fc400078efcff */
[----:B------:R-:W-:Y:S01]  /*78e0*/  LOP3.LUT R38, R45, 0x64006400, RZ, 0xfc, !PT ;  /* 0x640064002d267812 */ /* 0x000fe200078efcff */
[----:B------:R-:W-:Y:S01]  /*78f0*/  HADD2 R45, R39, -1056, -1056 ;  /* 0xe420e420272d7430 */ /* 0x000fe20000000000 */
[----:B------:R-:W-:Y:S02]  /*7900*/  LOP3.LUT R36, R36, 0x3f003f, RZ, 0xc0, !PT ;  /* 0x003f003f24247812 */ /* 0x000fe400078ec0ff */
[----:B------:R-:W-:Y:S01]  /*7910*/  LOP3.LUT R5, R34, 0x3f003f, RZ, 0xc0, !PT ;  /* 0x003f003f22057812 */ /* 0x000fe200078ec0ff */
[----:B------:R-:W-:Y:S01]  /*7920*/  HADD2 R39, R37, -1056, -1056 ;  /* 0xe420e42025277430 */ /* 0x000fe20000000000 */
[----:B------:R-:W-:Y:S01]  /*7930*/  LOP3.LUT R4, R4, 0x64006400, RZ, 0xfc, !PT ;  /* 0x6400640004047812 */ /* 0x000fe200078efcff */
[----:B------:R-:W-:Y:S01]  /*7940*/  HADD2 R37, R35, -1056, -1056 ;  /* 0xe420e42023257430 */ /* 0x000fe20000000000 */
[----:B------:R-:W-:Y:S02]  /*7950*/  LOP3.LUT R32, R32, 0x64006400, RZ, 0xfc, !PT ;  /* 0x6400640020207812 */ /* 0x000fe400078efcff */
[----:B------:R-:W-:-:S02]  /*7960*/  LOP3.LUT R34, R36, 0x64006400, RZ, 0xfc, !PT ;  /* 0x6400640024227812 */ /* 0x000fc400078efcff */
[----:B------:R-:W-:Y:S01]  /*7970*/  LOP3.LUT R5, R5, 0x64006400, RZ, 0xfc, !PT ;  /* 0x6400640005057812 */ /* 0x000fe200078efcff */
        /* <DEDUP_REMOVED lines=18> */
[----:B------:R-:W-:Y:S01]  /*7aa0*/  LOP3.LUT R50, R50, 0x64006400, RZ, 0xfc, !PT ;  /* 0x6400640032327812 */ /* 0x000fe200078efcff */
[----:B------:R-:W-:Y:S01]  /*7ab0*/  HADD2 R49, R4, -1056, -1056 ;  /* 0xe420e42004317430 */ /* 0x000fe20000000000 */
[----:B------:R-:W-:Y:S01]  /*7ac0*/  HFMA2.MMA R62, R34, R7, R62 ;  /* 0x00000007223e7235 */ /* 0x000fe2000000003e */
[----:B------:R-:W-:Y:S01]  /*7ad0*/  HFMA2 R63, R35, R6, R63 ;  /* 0x00000006233f7231 */ /* 0x000fe2000000003f */
[----:B------:R-:W-:Y:S01]  /*7ae0*/  LOP3.LUT R6, R54, 0x64006400, RZ, 0xfc, !PT ;  /* 0x6400640036067812 */ /* 0x000fe200078efcff */
[----:B------:R-:W-:Y:S01]  /*7af0*/  HADD2 R51, R5, -1056, -1056 ;  /* 0xe420e42005337430 */ /* 0x000fe20000000000 */
[----:B------:R-:W-:Y:S01]  /*7b00*/  LOP3.LUT R54, R55, 0x64006400, RZ, 0xfc, !PT ;  /* 0x6400640037367812 */ /* 0x000fe200078efcff */
[----:B-1----:R-:W-:Y:S01]  /*7b10*/  HFMA2 R61, R49, R24, R61 ;  /* 0x00000018313d7231 */ /* 0x002fe2000000003d */
[-C--:B------:R-:W-:Y:S01]  /*7b20*/  HFMA2.MMA R60, R47, R24.reuse, R60 ;  /* 0x000000182f3c7235 */ /* 0x080fe2000000003c */
[----:B------:R-:W-:Y:S01]  /*7b30*/  HADD2 R52, R52, -1056, -1056 ;  /* 0xe420e42034347430 */ /* 0x000fe20000000000 */
[----:B------:R-:W-:Y:S01]  /*7b40*/  LOP3.LUT R46, R46, 0x64006400, RZ, 0xfc, !PT ;  /* 0x640064002e2e7812 */ /* 0x000fe200078efcff */
[----:B------:R-:W-:Y:S01]  /*7b50*/  HADD2 R50, R50, -1056, -1056 ;  /* 0xe420e42032327430 */ /* 0x000fe20000000000 */
[----:B------:R-:W-:Y:S01]  /*7b60*/  HFMA2.MMA R62, R51, R24, R62 ;  /* 0x00000018333e7235 */ /* 0x000fe2000000003e */
[----:B------:R-:W-:Y:S01]  /*7b70*/  HADD2 R55, R6, -1056, -1056 ;  /* 0xe420e42006377430 */ /* 0x000fe20000000000 */
[----:B------:R-:W-:Y:S01]  /*7b80*/  LOP3.LUT R4, R40, 0x64006400, RZ, 0xfc, !PT ;  /* 0x6400640028047812 */ /* 0x000fe200078efcff */
[----:B------:R-:W-:-:S02]  /*7b90*/  HADD2 R54, R54, -1056, -1056 ;  /* 0xe420e42036367430 */ /* 0x000fc40000000000 */
[----:B------:R-:W-:Y:S01]  /*7ba0*/  HFMA2 R6, R52, R25, R61 ;  /* 0x0000001934067231 */ /* 0x000fe2000000003d */
[----:B------:R-:W-:Y:S01]  /*7bb0*/  LOP3.LUT R61, R42, 0x64006400, RZ, 0xfc, !PT ;  /* 0x640064002a3d7812 */ /* 0x000fe200078efcff */
[-C--:B------:R-:W-:Y:S01]  /*7bc0*/  HFMA2.MMA R60, R50, R25.reuse, R60 ;  /* 0x00000019323c7235 */ /* 0x080fe2000000003c */
[----:B------:R-:W-:Y:S01]  /*7bd0*/  LOP3.LUT R42, R53, 0x64006400, RZ, 0xfc, !PT ;  /* 0x64006400352a7812 */ /* 0x000fe200078efcff */
[----:B------:R-:W-:Y:S01]  /*7be0*/  HADD2 R53, R46, -1056, -1056 ;  /* 0xe420e4202e357430 */ /* 0x000fe20000000000 */
[----:B------:R-:W-:Y:S02]  /*7bf0*/  LOP3.LUT R58, R58, 0x3f003f, RZ, 0xc0, !PT ;  /* 0x003f003f3a3a7812 */ /* 0x000fe400078ec0ff */
[----:B------:R-:W-:Y:S01]  /*7c00*/  LOP3.LUT R40, R59, 0x64006400, RZ, 0xfc, !PT ;  /* 0x640064003b287812 */ /* 0x000fe200078efcff */
[----:B------:R-:W-:Y:S01]  /*7c10*/  HFMA2.MMA R62, R54, R25, R62 ;  /* 0x00000019363e7235 */ /* 0x000fe2000000003e */
        /* <DEDUP_REMOVED lines=8> */
[----:B------:R-:W-:Y:S01]  /*7ca0*/  HADD2 R57, R44, -1056, -1056 ;  /* 0xe420e4202c397430 */ /* 0x000fe20000000000 */
[----:B------:R-:W-:Y:S01]  /*7cb0*/  HFMA2.MMA R62, R59, R26, R62 ;  /* 0x0000001a3b3e7235 */ /* 0x000fe2000000003e */
[----:B------:R-:W-:-:S02]  /*7cc0*/  HFMA2 R63, R55, R24, R63 ;  /* 0x00000018373f7231 */ /* 0x000fc4000000003f */
[----:B------:R-:W-:Y:S02]  /*7cd0*/  HADD2 R58, R58, -1056, -1056 ;  /* 0xe420e4203a3a7430 */ /* 0x000fe40000000000 */
[----:B------:R-:W-:Y:S01]  /*7ce0*/  HADD2 R44, R56, -1056, -1056 ;  /* 0xe420e420382c7430 */ /* 0x000fe20000000000 */
[-C--:B------:R-:W-:Y:S01]  /*7cf0*/  HFMA2.MMA R60, R40, R27.reuse, R60 ;  /* 0x0000001b283c7235 */ /* 0x080fe2000000003c */
[----:B------:R-:W-:Y:S02]  /*7d00*/  HFMA2 R63, R58, R25, R63 ;  /* 0x000000193a3f7231 */ /* 0x000fe4000000003f */
        /* <DEDUP_REMOVED lines=147> */
.L_x_960:
        /* <DEDUP_REMOVED lines=14> */
[--C-:B----4-:R-:W-:Y:S02]  /*8720*/  SHF.R.U32.HI R44, RZ, 0x8, R5.reuse ;  /* 0x00000008ff2c7819 */ /* 0x110fe40000011605 */
        /* <DEDUP_REMOVED lines=17> */
[----:B------:R-:W-:Y:S02]  /*8840*/  LOP3.LUT R46, R5, 0x300030, R46, 0xf8, !PT ;  /* 0x00300030052e7812 */ /* 0x000fe400078ef82e */
[----:B------:R-:W-:-:S02]  /*8850*/  LOP3.LUT R44, R7, 0x300030, R44, 0xf8, !PT ;  /* 0x00300030072c7812 */ /* 0x000fc400078ef82c */
[----:B------:R-:W1:Y:S01]  /*8860*/  LDS.128 R4, [UR4+0x20] ;  /* 0x00002004ff047984 */ /* 0x000e620008000c00 */
[----:B------:R-:W-:-:S04]  /*8870*/  SHF.R.U32.HI R22, RZ, 0xc, R30 ;  /* 0x0000000cff167819 */ /* 0x000fc8000001161e */
[----:B------:R-:W-:-:S04]  /*8880*/  LOP3.LUT R23, R22, 0xf000f, RZ, 0xc0, !PT ;  /* 0x000f000f16177812 */ /* 0x000fc800078ec0ff */
[----:B------:R-:W-:Y:S02]  /*8890*/  LOP3.LUT R40, R23, 0x300030, R40, 0xf8, !PT ;  /* 0x0030003017287812 */ /* 0x000fe400078ef828 */
[----:B---3--:R-:W-:Y:S02]  /*88a0*/  SHF.R.U32.HI R23, RZ, 0xc, R25 ;  /* 0x0000000cff177819 */ /* 0x008fe40000011619 */
[----:B------:R-:W-:Y:S02]  /*88b0*/  LOP3.LUT R33, R28, 0x3f003f, RZ, 0xc0, !PT ;  /* 0x003f003f1c217812 */ /* 0x000fe400078ec0ff */
[----:B------:R-:W-:Y:S02]  /*88c0*/  SHF.R.U32.HI R28, RZ, 0x6, R28 ;  /* 0x00000006ff1c7819 */ /* 0x000fe4000001161c */
[----:B------:R-:W-:Y:S02]  /*88d0*/  LOP3.LUT R60, R29, 0x3f003f, RZ, 0xc0, !PT ;  /* 0x003f003f1d3c7812 */ /* 0x000fe400078ec0ff */
[----:B------:R-:W-:-:S02]  /*88e0*/  SHF.R.U32.HI R22, RZ, 0xc, R24 ;  /* 0x0000000cff167819 */ /* 0x000fc40000011618 */
        /* <DEDUP_REMOVED lines=8> */
[----:B------:R-:W-:Y:S02]  /*8970*/  SHF.R.U32.HI R30, RZ, 0x6, R30 ;  /* 0x00000006ff1e7819 */ /* 0x000fe4000001161e */
[----:B------:R-:W-:Y:S02]  /*8980*/  LOP3.LUT R28, R28, 0x3f003f, RZ, 0xc0, !PT ;  /* 0x003f003f1c1c7812 */ /* 0x000fe400078ec0ff */
[----:B------:R-:W-:Y:S02]  /*8990*/  LOP3.LUT R35, R35, 0xf000f, RZ, 0xc0, !PT ;  /* 0x000f000f23237812 */ /* 0x000fe400078ec0ff */
[----:B------:R-:W-:-:S02]  /*89a0*/  LOP3.LUT R53, R24, 0x300030, R53, 0xf8, !PT ;  /* 0x0030003018357812 */ /* 0x000fc400078ef835 */
        /* <DEDUP_REMOVED lines=10> */
[----:B------:R-:W-:Y:S01]  /*8a50*/  LOP3.LUT R28, R28, 0x64006400, RZ, 0xfc, !PT ;  /* 0x640064001c1c7812 */ /* 0x000fe200078efcff */
[----:B------:R-:W-:Y:S01]  /*8a60*/  HADD2 R33, R33, -1056, -1056 ;  /* 0xe420e42021217430 */ /* 0x000fe20000000000 */
[----:B------:R-:W-:-:S02]  /*8a70*/  LOP3.LUT R42, R35, 0x300030, R42, 0xf8, !PT ;  /* 0x00300030232a7812 */ /* 0x000fc400078ef82a */
[----:B------:R-:W-:Y:S02]  /*8a80*/  LOP3.LUT R37, R25, 0x3f003f, RZ, 0xc0, !PT ;  /* 0x003f003f19257812 */ /* 0x000fe400078ec0ff */
[----:B------:R-:W-:Y:S02]  /*8a90*/  SHF.R.U32.HI R38, RZ, 0x6, R25 ;  /* 0x00000006ff267819 */ /* 0x000fe40000011619 */
[----:B------:R-:W-:Y:S01]  /*8aa0*/  LOP3.LUT R20, R29, 0x64006400, RZ, 0xfc, !PT ;  /* 0x640064001d147812 */ /* 0x000fe200078efcff */
[----:B------:R-:W-:Y:S01]  /*8ab0*/  HADD2 R29, R61, -1056, -1056 ;  /* 0xe420e4203d1d7430 */ /* 0x000fe20000000000 */
[--C-:B------:R-:W-:Y:S02]  /*8ac0*/  SHF.R.U32.HI R25, RZ, 0xc, R26.reuse ;  /* 0x0000000cff197819 */ /* 0x100fe4000001161a */
[----:B------:R-:W-:Y:S02]  /*8ad0*/  LOP3.LUT R35, R26, 0x3f003f, RZ, 0xc0, !PT ;  /* 0x003f003f1a237812 */ /* 0x000fe400078ec0ff */
[----:B------:R-:W-:-:S02]  /*8ae0*/  SHF.R.U32.HI R36, RZ, 0x6, R26 ;  /* 0x00000006ff247819 */ /* 0x000fc4000001161a */
[----:B------:R-:W-:Y:S02]  /*8af0*/  LOP3.LUT R24, R24, 0x64006400, RZ, 0xfc, !PT ;  /* 0x6400640018187812 */ /* 0x000fe400078efcff */
[----:B------:R-:W-:Y:S02]  /*8b00*/  LOP3.LUT R26, R27, 0xf000f, RZ, 0xc0, !PT ;  /* 0x000f000f1b1a7812 */ /* 0x000fe400078ec0ff */
[----:B------:R-:W-:Y:S02]  /*8b10*/  LOP3.LUT R59, R22, 0x300030, R59, 0xf8, !PT ;  /* 0x00300030163b7812 */ /* 0x000fe400078ef83b */
[----:B------:R-:W-:Y:S02]  /*8b20*/  LOP3.LUT R60, R60, 0x64006400, RZ, 0xfc, !PT ;  /* 0x640064003c3c7812 */ /* 0x000fe400078efcff */
[----:B------:R-:W-:Y:S01]  /*8b30*/  LOP3.LUT R22, R30, 0x64006400, RZ, 0xfc, !PT ;  /* 0x640064001e167812 */ /* 0x000fe200078efcff */
[----:B------:R-:W-:Y:S01]  /*8b40*/  HADD2 R30, R28, -1056, -1056 ;  /* 0xe420e4201c1e7430 */ /* 0x000fe20000000000 */
[----:B------:R-:W-:Y:S01]  /*8b50*/  LOP3.LUT R25, R25, 0xf000f, RZ, 0xc0, !PT ;  /* 0x000f000f19197812 */ /* 0x000fe200078ec0ff */
[----:B------:R-:W-:Y:S01]  /*8b60*/  HADD2 R28, R20, -1056, -1056 ;  /* 0xe420e420141c7430 */ /* 0x000fe20000000000 */
[----:B------:R-:W-:Y:S01]  /*8b70*/  LOP3.LUT R57, R26, 0x300030, R57, 0xf8, !PT ;  /* 0x003000301a397812 */ /* 0x000fe200078ef839 */
[----:B------:R-:W-:Y:S01]  /*8b80*/  HADD2 R20, R24, -1056, -1056 ;  /* 0xe420e42018147430 */ /* 0x000fe20000000000 */
[-C--:B-1----:R-:W-:Y:S01]  /*8b90*/  HFMA2.MMA R24, R33, R4.reuse, RZ ;  /* 0x0000000421187235 */ /* 0x082fe200000000ff */
[----:B------:R-:W-:Y:S01]  /*8ba0*/  HADD2 R31, R60, -1056, -1056 ;  /* 0xe420e4203c1f7430 */ /* 0x000fe20000000000 */
[----:B------:R-:W-:Y:S01]  /*8bb0*/  HFMA2.MMA R26, R29, R4, RZ ;  /* 0x000000041d1a7235 */ /* 0x000fe200000000ff */
[----:B------:R-:W-:Y:S01]  /*8bc0*/  LOP3.LUT R56, R25, 0x300030, R56, 0xf8, !PT ;  /* 0x0030003019387812 */ /* 0x000fe200078ef838 */
[----:B------:R-:W-:-:S02]  /*8bd0*/  HADD2 R22, R22, -1056, -1056 ;  /* 0xe420e42016167430 */ /* 0x000fc40000000000 */
[----:B------:R-:W-:Y:S01]  /*8be0*/  HFMA2 R25, R31, R4, RZ.H0_H0 ;  /* 0x000000041f197231 */ /* 0x000fe200000400ff */
[----:B------:R-:W-:-:S03]  /*8bf0*/  HFMA2.MMA R60, R30, R5, R24 ;  /* 0x000000051e3c7235 */ /* 0x000fc60000000018 */
[----:B------:R-:W-:Y:S01]  /*8c00*/  HFMA2 R61, R28, R5, R25 ;  /* 0x000000051c3d7231 */ /* 0x000fe20000000019 */
[----:B------:R-:W-:Y:S02]  /*8c10*/  HFMA2.MMA R62, R22, R5, R26 ;  /* 0x00000005163e7235 */ /* 0x000fe4000000001a */
[----:B------:R-:W1:Y:S01]  /*8c20*/  LDS.128 R24, [UR4+0x30] ;  /* 0x00003004ff187984 */ /* 0x000e620008000c00 */
[----:B------:R-:W-:Y:S01]  /*8c30*/  HADD2 R23, R23, -1056, -1056 ;  /* 0xe420e42017177430 */ /* 0x000fe20000000000 */
[----:B------:R-:W-:-:S03]  /*8c40*/  LOP3.LUT R39, R39, 0x64006400, RZ, 0xfc, !PT ;  /* 0x6400640027277812 */ /* 0x000fc600078efcff */
        /* <DEDUP_REMOVED lines=220> */
.L_x_961:
[----:B------:R-:W-:Y:S01]  /*9a10*/  IADD3 R41, R41, 0x20, RZ ;  /* 0x0000002029297810 */ /* 0x000fe20007ffe0ff */
[----:B------:R-:W-:Y:S01]  /*9a20*/  UIMAD UR8, UR5, 0x18, URZ ;  /* 0x00000018050878a4 */ /* 0x000fe2000f8e023f */
[----:B0-----:R-:W-:Y:S01]  /*9a30*/  IMAD.WIDE.U32 R2, R21, 0x18, R2 ;  /* 0x0000001815027825 */ /* 0x001fe200078e0002 */
[----:B------:R-:W-:Y:S01]  /*9a40*/  UIADD3 UR4, UR4, 0x40, URZ ;  /* 0x0000004004047890 */ /* 0x000fe2000fffe03f */
[C---:B------:R-:W-:Y:S02]  /*9a50*/  ISETP.GE.AND P0, PT, R41.reuse, c[0x0][0x1ac], PT ;  /* 0x00006b0029007a0c */ /* 0x040fe40003f06270 */
[----:B------:R-:W-:Y:S01]  /*9a60*/  ISETP.LT.AND P2, PT, R41, R48, PT ;  /* 0x000000302900720c */ /* 0x000fe20003f41270 */
[----:B-----5:R-:W-:Y:S01]  /*9a70*/  IMAD.MOV.U32 R28, RZ, RZ, R2 ;  /* 0x000000ffff1c7224 */ /* 0x020fe200078e0002 */
[----:B------:R-:W-:-:S11]  /*9a80*/  IADD3 R29, R3, UR8, RZ ;  /* 0x00000008031d7c10 */ /* 0x000fd6000fffe0ff */
[----:B------:R-:W-:Y:S05]  /*9a90*/  @!P0 BRA P2, `(.L_x_962) ;  /* 0xffffd7d000008947 */ /* 0x000fea000103ffff */
.L_x_959:
[----:B------:R-:W-:-:S04]  /*9aa0*/  LEA R0, R0, 0x20, 0x5 ;  /* 0x0000002000007811 */ /* 0x000fc800078e28ff */
[----:B------:R-:W-:-:S04]  /*9ab0*/  IMNMX R0, R0, c[0x0][0x190], PT ;  /* 0x0000640000007a17 */ /* 0x000fc80003800200 */
[----:B------:R-:W-:-:S04]  /*9ac0*/  ISETP.GE.AND P0, PT, R41, R0, PT ;  /* 0x000000002900720c */ /* 0x000fc80003f06270 */
[----:B------:R-:W-:-:S13]  /*9ad0*/  ISETP.GE.OR P0, PT, R41, c[0x0][0x1b0], P0 ;  /* 0x00006c0029007a0c */ /* 0x000fda0000706670 */
[----:B------:R-:W-:Y:S05]  /*9ae0*/  @P0 BRA `(.L_x_963) ;  /* 0x0000246000000947 */ /* 0x000fea0003800000 */
.L_x_965:
[----:B------:R-:W-:Y:S02]  /*9af0*/  IMAD.MOV.U32 R7, RZ, RZ, c[0x0][0x18c] ;  /* 0x00006300ff077624 */ /* 0x000fe400078e00ff */
[----:B------:R-:W-:Y:S02]  /*9b00*/  IMAD.MOV.U32 R36, RZ, RZ, R28 ;  /* 0x000000ffff247224 */ /* 0x000fe400078e001c */
[----:B------:R-:W-:-:S04]  /*9b10*/  IMAD.MOV.U32 R37, RZ, RZ, R29 ;  /* 0x000000ffff257224 */ /* 0x000fc800078e001d */
[C---:B------:R-:W-:Y:S02]  /*9b20*/  IMAD.WIDE R32, R7.reuse, 0x4, R36 ;  /* 0x0000000407207825 */ /* 0x040fe400078e0224 */
[----:B------:R-:W5:Y:S04]  /*9b30*/  LDG.E.128.CONSTANT R36, [R36.64] ;  /* 0x0000000624247981 */ /* 0x000f68000c1e9d00 */
[C---:B------:R-:W-:Y:S02]  /*9b40*/  IMAD.WIDE R28, R7.reuse, 0x4, R32 ;  /* 0x00000004071c7825 */ /* 0x040fe400078e0220 */
[----:B------:R-:W5:Y:S04]  /*9b50*/  LDG.E.128.CONSTANT R32, [R32.64] ;  /* 0x0000000620207981 */ /* 0x000f68000c1e9d00 */
[----:B0-----:R-:W-:-:S02]  /*9b60*/  IMAD.WIDE R2, R7, 0x4, R28 ;  /* 0x0000000407027825 */ /* 0x001fc400078e021c */
[----:B------:R-:W5:Y:S04]  /*9b70*/  LDG.E.128.CONSTANT R28, [R28.64] ;  /* 0x000000061c1c7981 */ /* 0x000f68000c1e9d00 */
[----:B------:R0:W5:Y:S01]  /*9b80*/  LDG.E.128.CONSTANT R24, [R2.64] ;  /* 0x0000000602187981 */ /* 0x000162000c1e9d00 */
[----:B------:R-:W-:Y:S01]  /*9b90*/  IMAD.WIDE R100, R7, 0x4, R2 ;  /* 0x0000000407647825 */ /* 0x000fe200078e0202 */
[----:B------:R-:W-:Y:S05]  /*9ba0*/  @!P1 BRA `(.L_x_964) ;  /* 0x0000232000009947 */ /* 0x000fea0003800000 */
[----:B------:R-:W2:Y:S01]  /*9bb0*/  LDG.E.128.CONSTANT R20, [R100.64] ;  /* 0x0000000664147981 */ /* 0x000ea2000c1e9d00 */
[----:B-----5:R-:W-:Y:S02]  /*9bc0*/  SHF.R.U32.HI R40, RZ, 0xf, R36 ;  /* 0x0000000fff287819 */ /* 0x020fe40000011624 */
[----:B------:R-:W-:Y:S02]  /*9bd0*/  SHF.R.U32.HI R42, RZ, 0xf, R37 ;  /* 0x0000000fff2a7819 */ /* 0x000fe40000011625 */
[----:B------:R-:W-:-:S02]  /*9be0*/  SHF.R.U32.HI R44, RZ, 0xf, R38 ;  /* 0x0000000fff2c7819 */ /* 0x000fc40000011626 */
[----:B------:R-:W-:Y:S02]  /*9bf0*/  SHF.R.U32.HI R47, RZ, 0xe, R32 ;  /* 0x0000000eff2f7819 */ /* 0x000fe40000011620 */
[----:B------:R-:W-:Y:S02]  /*9c00*/  SHF.R.U32.HI R49, RZ, 0xe, R33 ;  /* 0x0000000eff317819 */ /* 0x000fe40000011621 */
[----:B------:R-:W-:Y:S02]  /*9c10*/  SHF.R.U32.HI R77, RZ, 0xe, R34 ;  /* 0x0000000eff4d7819 */ /* 0x000fe40000011622 */
[----:B------:R-:W-:Y:S02]  /*9c20*/  LOP3.LUT R40, R40, 0x10001, RZ, 0xc0, !PT ;  /* 0x0001000128287812 */ /* 0x000fe400078ec0ff */
[----:B------:R-:W-:Y:S02]  /*9c30*/  LOP3.LUT R42, R42, 0x10001, RZ, 0xc0, !PT ;  /* 0x000100012a2a7812 */ /* 0x000fe400078ec0ff */
[----:B------:R-:W-:-:S02]  /*9c40*/  LOP3.LUT R44, R44, 0x10001, RZ, 0xc0, !PT ;  /* 0x000100012c2c7812 */ /* 0x000fc400078ec0ff */
[C---:B------:R-:W-:Y:S02]  /*9c50*/  LOP3.LUT R63, R36.reuse, 0x1f001f, RZ, 0xc0, !PT ;  /* 0x001f001f243f7812 */ /* 0x040fe400078ec0ff */
[----:B------:R-:W-:Y:S02]  /*9c60*/  LOP3.LUT R5, R36, 0x3e003e0, RZ, 0xc0, !PT ;  /* 0x03e003e024057812 */ /* 0x000fe400078ec0ff */
[----:B------:R-:W-:Y:S02]  /*9c70*/  SHF.R.U32.HI R45, RZ, 0xa, R36 ;  /* 0x0000000aff2d7819 */ /* 0x000fe40000011624 */
[C---:B------:R-:W-:Y:S02]  /*9c80*/  LOP3.LUT R62, R32.reuse, 0x1f001f, RZ, 0xc0, !PT ;  /* 0x001f001f203e7812 */ /* 0x040fe400078ec0ff */
[----:B0-----:R-:W-:Y:S02]  /*9c90*/  LOP3.LUT R3, R32, 0x3e003e0, RZ, 0xc0, !PT ;  /* 0x03e003e020037812 */ /* 0x001fe400078ec0ff */
[----:B------:R-:W-:-:S02]  /*9ca0*/  SHF.R.U32.HI R51, RZ, 0xa, R32 ;  /* 0x0000000aff337819 */ /* 0x000fc40000011620 */
[C---:B------:R-:W-:Y:S02]  /*9cb0*/  LOP3.LUT R73, R33.reuse, 0x1f001f, RZ, 0xc0, !PT ;  /* 0x001f001f21497812 */ /* 0x040fe400078ec0ff */
[----:B------:R-:W-:Y:S02]  /*9cc0*/  LOP3.LUT R6, R33, 0x3e003e0, RZ, 0xc0, !PT ;  /* 0x03e003e021067812 */ /* 0x000fe400078ec0ff */
[----:B------:R-:W-:Y:S02]  /*9cd0*/  SHF.R.U32.HI R53, RZ, 0xa, R33 ;  /* 0x0000000aff357819 */ /* 0x000fe40000011621 */
[C---:B------:R-:W-:Y:S02]  /*9ce0*/  LOP3.LUT R74, R34.reuse, 0x1f001f, RZ, 0xc0, !PT ;  /* 0x001f001f224a7812 */ /* 0x040fe400078ec0ff */
[----:B------:R-:W-:Y:S02]  /*9cf0*/  LOP3.LUT R36, R34, 0x3e003e0, RZ, 0xc0, !PT ;  /* 0x03e003e022247812 */ /* 0x000fe400078ec0ff */
[----:B------:R-:W-:-:S02]  /*9d00*/  SHF.R.U32.HI R56, RZ, 0xa, R34 ;  /* 0x0000000aff387819 */ /* 0x000fc40000011622 */
[----:B------:R-:W-:Y:S02]  /*9d10*/  SHF.R.U32.HI R32, RZ, 0xd, R28 ;  /* 0x0000000dff207819 */ /* 0x000fe4000001161c */
[----:B------:R-:W-:Y:S02]  /*9d20*/  SHF.R.U32.HI R33, RZ, 0xd, R29 ;  /* 0x0000000dff217819 */ /* 0x000fe4000001161d */
[----:B------:R-:W-:Y:S02]  /*9d30*/  SHF.R.U32.HI R34, RZ, 0xd, R30 ;  /* 0x0000000dff227819 */ /* 0x000fe4000001161e */
[----:B------:R-:W-:Y:S02]  /*9d40*/  LOP3.LUT R47, R40, 0x20002, R47, 0xf8, !PT ;  /* 0x00020002282f7812 */ /* 0x000fe400078ef82f */
[----:B------:R-:W-:Y:S02]  /*9d50*/  LOP3.LUT R42, R42, 0x20002, R49, 0xf8, !PT ;  /* 0x000200022a2a7812 */ /* 0x000fe400078ef831 */
[----:B------:R-:W-:-:S02]  /*9d60*/  LOP3.LUT R77, R44, 0x20002, R77, 0xf8, !PT ;  /* 0x000200022c4d7812 */ /* 0x000fc400078ef84d */
[----:B------:R-:W-:Y:S02]  /*9d70*/  LOP3.LUT R32, R47, 0x40004, R32, 0xf8, !PT ;  /* 0x000400042f207812 */ /* 0x000fe400078ef820 */
[----:B------:R-:W-:Y:S02]  /*9d80*/  LOP3.LUT R33, R42, 0x40004, R33, 0xf8, !PT ;  /* 0x000400042a217812 */ /* 0x000fe400078ef821 */
[----:B------:R-:W-:Y:S02]  /*9d90*/  LOP3.LUT R34, R77, 0x40004, R34, 0xf8, !PT ;  /* 0x000400044d227812 */ /* 0x000fe400078ef822 */
[----:B------:R-:W-:Y:S02]  /*9da0*/  SHF.R.U32.HI R91, RZ, 0xc, R24 ;  /* 0x0000000cff5b7819 */ /* 0x000fe40000011618 */
        /* <DEDUP_REMOVED lines=26> */
[----:B------:R-:W-:-:S02]  /*9f50*/  LOP3.LUT R79, R46, 0x20002, R79, 0xf8, !PT ;  /* 0x000200022e4f7812 */ /* 0x000fc400078ef84f */
[----:B------:R-:W-:Y:S02]  /*9f60*/  LOP3.LUT R71, R38, 0x1f001f, RZ, 0xc0, !PT ;  /* 0x001f001f26477812 */ /* 0x000fe400078ec0ff */
[----:B------:R-:W-:Y:S01]  /*9f70*/  SHF.R.U32.HI R52, RZ, 0xa, R38 ;  /* 0x0000000aff347819 */ /* 0x000fe20000011626 */
[----:B------:R-:W-:Y:S01]  /*9f80*/  IMAD.MOV.U32 R38, RZ, RZ, 0x2800 ;  /* 0x00002800ff267424 */ /* 0x000fe200078e00ff */
[C---:B------:R-:W-:Y:S02]  /*9f90*/  LOP3.LUT R60, R30.reuse, 0x1f001f, RZ, 0xc0, !PT ;  /* 0x001f001f1e3c7812 */ /* 0x040fe400078ec0ff */
[----:B------:R-:W-:Y:S02]  /*9fa0*/  LOP3.LUT R29, R30, 0x3e003e0, RZ, 0xc0, !PT ;  /* 0x03e003e01e1d7812 */ /* 0x000fe400078ec0ff */
[----:B------:R-:W-:Y:S02]  /*9fb0*/  SHF.R.U32.HI R69, RZ, 0xa, R30 ;  /* 0x0000000aff457819 */ /* 0x000fe4000001161e */
[----:B------:R-:W-:-:S02]  /*9fc0*/  LOP3.LUT R72, R31, 0x1f001f, RZ, 0xc0, !PT ;  /* 0x001f001f1f487812 */ /* 0x000fc400078ec0ff */
[----:B------:R-:W-:Y:S02]  /*9fd0*/  LOP3.LUT R30, R31, 0x3e003e0, RZ, 0xc0, !PT ;  /* 0x03e003e01f1e7812 */ /* 0x000fe400078ec0ff */
[----:B------:R-:W-:Y:S02]  /*9fe0*/  SHF.R.U32.HI R70, RZ, 0xa, R31 ;  /* 0x0000000aff467819 */ /* 0x000fe4000001161f */
[----:B------:R-:W-:Y:S02]  /*9ff0*/  LOP3.LUT R77, R2, 0x64006400, RZ, 0xfc, !PT ;  /* 0x64006400024d7812 */ /* 0x000fe400078efcff */
[----:B------:R-:W-:Y:S02]  /*a000*/  LOP3.LUT R31, R27, 0x3e003e0, RZ, 0xc0, !PT ;  /* 0x03e003e01b1f7812 */ /* 0x000fe400078ec0ff */
[----:B------:R-:W-:Y:S01]  /*a010*/  LOP3.LUT R49, R0, 0x64006400, RZ, 0xfc, !PT ;  /* 0x6400640000317812 */ /* 0x000fe200078efcff */
[----:B------:R-:W-:Y:S01]  /*a020*/  HFMA2 R54, R77, R38.H0_H0, -48, -48 ;  /* 0xd200d2004d367431 */ /* 0x000fe20000040026 */
[----:B------:R-:W-:-:S02]  /*a030*/  LOP3.LUT R68, R79, 0x40004, R68, 0xf8, !PT ;  /* 0x000400044f447812 */ /* 0x000fc400078ef844 */
        /* <DEDUP_REMOVED lines=56> */
[----:B------:R-:W-:Y:S02]  /*a3c0*/  ISETP.GE.AND P0, PT, R43, 0x2, PT ;  /* 0x000000022b00780c */ /* 0x000fe40003f06270 */
[----:B------:R-:W-:-:S02]  /*a3d0*/  PRMT R12, R12, 0x5410, R11 ;  /* 0x000054100c0c7816 */ /* 0x000fc4000000000b */
[----:B------:R-:W-:Y:S02]  /*a3e0*/  PRMT R10, R10, 0x5410, R9 ;  /* 0x000054100a0a7816 */ /* 0x000fe40000000009 */
[----:B--2---:R-:W-:Y:S02]  /*a3f0*/  LOP3.LUT R0, R20, 0x3e003e0, RZ, 0xc0, !PT ;  /* 0x03e003e014007812 */ /* 0x004fe400078ec0ff */
        /* <DEDUP_REMOVED lines=11> */
[-C--:B------:R-:W-:Y:S02]  /*a4b0*/  HFMA2 R36, R81, R38.reuse.H0_H0, -48, -48 ;  /* 0xd200d20051247431 */ /* 0x080fe40000040026 */
[----:B------:R-:W-:Y:S02]  /*a4c0*/  HFMA2 R38, R31, R38.H0_H0, -48, -48 ;  /* 0xd200d2001f267431 */ /* 0x000fe40000040026 */
[----:B------:R-:W1:Y:S01]  /*a4d0*/  LDS.128 R28, [UR4+0x10] ;  /* 0x00001004ff1c7984 */ /* 0x000e620008000c00 */
[----:B------:R-:W-:-:S02]  /*a4e0*/  HADD2 R71, R67, -1040, -1040 ;  /* 0xe410e41043477430 */ /* 0x000fc40000000000 */
[----:B------:R-:W-:Y:S02]  /*a4f0*/  HADD2 R67, R77, -1040, -1040 ;  /* 0xe410e4104d437430 */ /* 0x000fe40000000000 */
[----:B------:R-:W-:Y:S02]  /*a500*/  HADD2 R79, R63, -1040, -1040 ;  /* 0xe410e4103f4f7430 */ /* 0x000fe40000000000 */
[----:B------:R-:W-:Y:S02]  /*a510*/  HADD2 R63, R76, -1040, -1040 ;  /* 0xe410e4104c3f7430 */ /* 0x000fe40000000000 */
[-C--:B0-----:R-:W-:Y:S01]  /*a520*/  HFMA2.MMA R77, R67, R32.reuse, RZ ;  /* 0x00000020434d7235 */ /* 0x081fe200000000ff */
[-C--:B------:R-:W-:Y:S01]  /*a530*/  HFMA2 R76, R71, R32.reuse, RZ.H0_H0 ;  /* 0x00000020474c7231 */ /* 0x080fe200000400ff */
[----:B------:R-:W-:Y:S01]  /*a540*/  HFMA2.MMA R78, R79, R32, RZ ;  /* 0x000000204f4e7235 */ /* 0x000fe200000000ff */
[----:B------:R-:W-:Y:S02]  /*a550*/  HFMA2 R81, R63, R32, RZ.H0_H0 ;  /* 0x000000203f517231 */ /* 0x000fe400000400ff */
[-C--:B------:R-:W-:Y:S01]  /*a560*/  HFMA2 R32, R66, R33.reuse, R76 ;  /* 0x0000002142207231 */ /* 0x080fe2000000004c */
[-C--:B------:R-:W-:Y:S01]  /*a570*/  HFMA2.MMA R76, R64, R33.reuse, R77 ;  /* 0x00000021404c7235 */ /* 0x080fe2000000004d */
[----:B------:R-:W-:Y:S01]  /*a580*/  LOP3.LUT R77, R52, 0x1f001f, RZ, 0xc0, !PT ;  /* 0x001f001f344d7812 */ /* 0x000fe200078ec0ff */
        /* <DEDUP_REMOVED lines=10> */
[----:B------:R-:W-:Y:S02]  /*a630*/  HADD2 R55, R74, -1040, -1040 ;  /* 0xe410e4104a377430 */ /* 0x000fe40000000000 */
[----:B------:R-:W-:Y:S01]  /*a640*/  HFMA2.MMA R74, R77, R34, R78 ;  /* 0x000000224d4a7235 */ /* 0x000fe2000000004e */
[----:B------:R-:W-:-:S02]  /*a650*/  HADD2 R78, R62, -1040, -1040 ;  /* 0xe410e4103e4e7430 */ /* 0x000fc40000000000 */
[----:B------:R-:W-:Y:S01]  /*a660*/  HADD2 R45, R81, -1040, -1040 ;  /* 0xe410e410512d7430 */ /* 0x000fe20000000000 */
[----:B------:R-:W-:Y:S01]  /*a670*/  HFMA2.MMA R76, R55, R34, R76 ;  /* 0x00000022374c7235 */ /* 0x000fe2000000004c */
[----:B------:R-:W-:Y:S02]  /*a680*/  HADD2 R52, R52, -1040, -1040 ;  /* 0xe410e41034347430 */ /* 0x000fe40000000000 */
[-C--:B------:R-:W-:Y:S01]  /*a690*/  HFMA2 R32, R75, R34.reuse, R32 ;  /* 0x000000224b207231 */ /* 0x080fe20000000020 */
[-C--:B------:R-:W-:Y:S01]  /*a6a0*/  HFMA2.MMA R74, R78, R35.reuse, R74 ;  /* 0x000000234e4a7235 */ /* 0x080fe2000000004a */
[----:B------:R-:W-:Y:S02]  /*a6b0*/  HFMA2 R33, R45, R34, R33 ;  /* 0x000000222d217231 */ /* 0x000fe40000000021 */
[----:B------:R-:W-:Y:S01]  /*a6c0*/  HADD2 R62, R73, -1040, -1040 ;  /* 0xe410e410493e7430 */ /* 0x000fe20000000000 */
[----:B------:R-:W-:Y:S01]  /*a6d0*/  HFMA2.MMA R76, R52, R35, R76 ;  /* 0x00000023344c7235 */ /* 0x000fe2000000004c */
[----:B------:R-:W-:Y:S01]  /*a6e0*/  HADD2 R50, R50, -1040, -1040 ;  /* 0xe410e41032327430 */ /* 0x000fe20000000000 */
[----:B-1----:R-:W-:Y:S01]  /*a6f0*/  HFMA2.MMA R81, R49, R28, R74 ;  /* 0x0000001c31517235 */ /* 0x002fe2000000004a */
[----:B------:R-:W-:-:S02]  /*a700*/  HFMA2 R32, R62, R35, R32 ;  /* 0x000000233e207231 */ /* 0x000fc40000000020 */
        /* <DEDUP_REMOVED lines=8> */
[----:B------:R-:W-:Y:S02]  /*a790*/  HADD2 R58, R56, -1040, -1040 ;  /* 0xe410e410383a7430 */ /* 0x000fe40000000000 */
[----:B------:R-:W-:-:S02]  /*a7a0*/  HADD2 R59, R51, -1040, -1040 ;  /* 0xe410e410333b7430 */ /* 0x000fc40000000000 */
[----:B------:R-:W-:Y:S02]  /*a7b0*/  HADD2 R76, R76, -1040, -1040 ;  /* 0xe410e4104c4c7430 */ /* 0x000fe40000000000 */
[----:B------:R-:W-:Y:S01]  /*a7c0*/  HADD2 R56, R83, -1040, -1040 ;  /* 0xe410e41053387430 */ /* 0x000fe20000000000 */
[-C--:B------:R-:W-:Y:S01]  /*a7d0*/  HFMA2.MMA R74, R58, R29.reuse, R74 ;  /* 0x0000001d3a4a7235 */ /* 0x080fe2000000004a */
[-C--:B------:R-:W-:Y:S01]  /*a7e0*/  HFMA2 R73, R60, R29.reuse, R73 ;  /* 0x0000001d3c497231 */ /* 0x080fe20000000049 */
[----:B------:R-:W-:Y:S01]  /*a7f0*/  SHF.R.U32.HI R83, RZ, 0xc, R27 ;  /* 0x0000000cff537819 */ /* 0x000fe2000001161b */
[----:B------:R-:W-:Y:S01]  /*a800*/  HFMA2.MMA R81, R76, R29, R81 ;  /* 0x0000001d4c517235 */ /* 0x000fe20000000051 */
[----:B------:R-:W-:Y:S02]  /*a810*/  HADD2 R51, R72, -1040, -1040 ;  /* 0xe410e41048337430 */ /* 0x000fe40000000000 */
[----:B------:R-:W-:Y:S01]  /*a820*/  HFMA2 R82, R56, R29, R28 ;  /* 0x0000001d38527231 */ /* 0x000fe2000000001c */
[-C--:B------:R-:W-:Y:S01]  /*a830*/  HFMA2.MMA R28, R53, R30.reuse, R74 ;  /* 0x0000001e351c7235 */ /* 0x080fe2000000004a */
[-C--:B------:R-:W-:Y:S01]  /*a840*/  HFMA2 R72, R57, R30.reuse, R73 ;  /* 0x0000001e39487231 */ /* 0x080fe20000000049 */
[----:B------:R-:W-:Y:S01]  /*a850*/  HFMA2.MMA R29, R59, R30, R81 ;  /* 0x0000001e3b1d7235 */ /* 0x000fe20000000051 */
[----:B------:R-:W-:Y:S01]  /*a860*/  LOP3.LUT R73, R70, 0x1f001f, RZ, 0xc0, !PT ;  /* 0x001f001f46497812 */ /* 0x000fe200078ec0ff */
[----:B------:R-:W-:Y:S01]  /*a870*/  HFMA2 R30, R51, R30, R82 ;  /* 0x0000001e331e7231 */ /* 0x000fe20000000052 */
        /* <DEDUP_REMOVED lines=12> */
[----:B------:R-:W-:Y:S01]  /*a940*/  HADD2 R61, R74, -1040, -1040 ;  /* 0xe410e4104a3d7430 */ /* 0x000fe20000000000 */
[----:B------:R-:W-:-:S02]  /*a950*/  LOP3.LUT R82, R82, 0x64006400, RZ, 0xfc, !PT ;  /* 0x6400640052527812 */ /* 0x000fc400078efcff */
[----:B------:R-:W-:Y:S02]  /*a960*/  SHF.R.U32.HI R25, RZ, 0xa, R25 ;  /* 0x0000000aff197819 */ /* 0x000fe40000011619 */
[----:B------:R-:W-:Y:S01]  /*a970*/  SHF.R.U32.HI R27, RZ, 0xa, R27 ;  /* 0x0000000aff1b7819 */ /* 0x000fe2000001161b */
[-C--:B0-----:R-:W-:Y:S01]  /*a980*/  HFMA2.MMA R30, R73, R32.reuse, R29 ;  /* 0x00000020491e7235 */ /* 0x081fe2000000001d */
[-C--:B------:R-:W-:Y:S01]  /*a990*/  HFMA2 R29, R69, R32.reuse, R72 ;  /* 0x00000020451d7231 */ /* 0x080fe20000000048 */
[----:B------:R-:W-:Y:S01]  /*a9a0*/  HFMA2.MMA R28, R65, R32, R28 ;  /* 0x00000020411c7235 */ /* 0x000fe2000000001c */
[----:B------:R-:W-:Y:S01]  /*a9b0*/  HFMA2 R31, R61, R32, R31 ;  /* 0x000000203d1f7231 */ /* 0x000fe2000000001f */
[----:B------:R-:W-:Y:S02]  /*a9c0*/  LOP3.LUT R32, R24, 0x1f001f, RZ, 0xc0, !PT ;  /* 0x001f001f18207812 */ /* 0x000fe400078ec0ff */
[----:B------:R-:W-:Y:S02]  /*a9d0*/  LOP3.LUT R72, R26, 0x1f001f, RZ, 0xc0, !PT ;  /* 0x001f001f1a487812 */ /* 0x000fe400078ec0ff */
[----:B------:R-:W-:-:S02]  /*a9e0*/  LOP3.LUT R74, R32, 0x64006400, RZ, 0xfc, !PT ;  /* 0x64006400204a7812 */ /* 0x000fc400078efcff */
[----:B------:R-:W-:Y:S01]  /*a9f0*/  LOP3.LUT R81, R72, 0x64006400, RZ, 0xfc, !PT ;  /* 0x6400640048517812 */ /* 0x000fe200078efcff */
[----:B------:R-:W-:Y:S01]  /*aa00*/  HADD2 R72, R70, -1040, -1040 ;  /* 0xe410e41046487430 */ /* 0x000fe20000000000 */
[----:B------:R-:W-:Y:S01]  /*aa10*/  LOP3.LUT R32, R68, 0x80008, R83, 0xf8, !PT ;  /* 0x0008000844207812 */ /* 0x000fe200078ef853 */
[----:B------:R-:W-:Y:S01]  /*aa20*/  HADD2 R74, R74, -1040, -1040 ;  /* 0xe410e4104a4a7430 */ /* 0x000fe20000000000 */
[----:B------:R-:W-:Y:S01]  /*aa30*/  SHF.R.U32.HI R24, RZ, 0xa, R24 ;  /* 0x0000000aff187819 */ /* 0x000fe20000011618 */
[----:B------:R-:W-:Y:S01]  /*aa40*/  HADD2 R70, R81, -1040, -1040 ;  /* 0xe410e41051467430 */ /* 0x000fe20000000000 */
[----:B------:R-:W-:Y:S01]  /*aa50*/  SHF.R.U32.HI R26, RZ, 0xa, R26 ;  /* 0x0000000aff1a7819 */ /* 0x000fe2000001161a */
[----:B------:R-:W-:Y:S01]  /*aa60*/  HADD2 R68, R82, -1040, -1040 ;  /* 0xe410e41052447430 */ /* 0x000fe20000000000 */
[----:B------:R-:W-:Y:S01]  /*aa70*/  LOP3.LUT R24, R24, 0x1f001f, RZ, 0xc0, !PT ;  /* 0x001f001f18187812 */ /* 0x000fe200078ec0ff */
[-C--:B------:R-:W-:Y:S01]  /*aa80*/  HFMA2.MMA R30, R74, R33.reuse, R30 ;  /* 0x000000214a1e7235 */ /* 0x080fe2000000001e */
[-C--:B------:R-:W-:Y:S01]  /*aa90*/  HFMA2 R29, R72, R33.reuse, R29 ;  /* 0x00000021481d7231 */ /* 0x080fe2000000001d */
[----:B------:R-:W-:Y:S01]  /*aaa0*/  HFMA2.MMA R28, R70, R33, R28 ;  /* 0x00000021461c7235 */ /* 0x000fe2000000001c */
[----:B------:R-:W-:Y:S01]  /*aab0*/  HFMA2 R31, R68, R33, R31 ;  /* 0x00000021441f7231 */ /* 0x000fe2000000001f */
[----:B------:R-:W-:Y:S01]  /*aac0*/  LOP3.LUT R26, R26, 0x1f001f, RZ, 0xc0, !PT ;  /* 0x001f001f1a1a7812 */ /* 0x000fe200078ec0ff */
[-C--:B------:R-:W-:Y:S01]  /*aad0*/  HFMA2 R81, R37, R34.reuse, R29 ;  /* 0x0000002225517231 */ /* 0x080fe2000000001d */
[-C--:B------:R-:W-:Y:S01]  /*aae0*/  HFMA2.MMA R83, R39, R34.reuse, R30 ;  /* 0x0000002227537235 */ /* 0x080fe2000000001e */
[----:B------:R-:W-:Y:S01]  /*aaf0*/  LOP3.LUT R25, R25, 0x1f001f, RZ, 0xc0, !PT ;  /* 0x001f001f19197812 */ /* 0x000fe200078ec0ff */
[----:B------:R-:W-:Y:S01]  /*ab00*/  HFMA2.MMA R33, R2, R34, R28 ;  /* 0x0000002202217235 */ /* 0x000fe2000000001c */
[----:B------:R-:W-:Y:S01]  /*ab10*/  HFMA2 R34, R0, R34, R31 ;  /* 0x0000002200227231 */ /* 0x000fe2000000001f */
[----:B------:R-:W-:-:S02]  /*ab20*/  LOP3.LUT R27, R27, 0x1f001f, RZ, 0xc0, !PT ;  /* 0x001f001f1b1b7812 */ /* 0x000fc400078ec0ff */
[----:B------:R-:W0:Y:S01]  /*ab30*/  LDS.128 R28, [UR4+0x30] ;  /* 0x00003004ff1c7984 */ /* 0x000e220008000c00 */
[----:B------:R-:W-:Y:S02]  /*ab40*/  LOP3.LUT R24, R24, 0x64006400, RZ, 0xfc, !PT ;  /* 0x6400640018187812 */ /* 0x000fe400078efcff */
[----:B------:R-:W-:Y:S02]  /*ab50*/  LOP3.LUT R26, R26, 0x64006400, RZ, 0xfc, !PT ;  /* 0x640064001a1a7812 */ /* 0x000fe400078efcff */
[----:B------:R-:W-:Y:S01]  /*ab60*/  LOP3.LUT R25, R25, 0x64006400, RZ, 0xfc, !PT ;  /* 0x6400640019197812 */ /* 0x000fe200078efcff */
[----:B------:R-:W-:Y:S01]  /*ab70*/  HADD2 R88, R24, -1040, -1040 ;  /* 0xe410e41018587430 */ /* 0x000fe20000000000 */
[----:B------:R-:W-:Y:S01]  /*ab80*/  LOP3.LUT R27, R27, 0x64006400, RZ, 0xfc, !PT ;  /* 0x640064001b1b7812 */ /* 0x000fe200078efcff */
[----:B------:R-:W-:Y:S01]  /*ab90*/  HADD2 R84, R26, -1040, -1040 ;  /* 0xe410e4101a547430 */ /* 0x000fe20000000000 */
[----:B------:R-:W-:Y:S01]  /*aba0*/  LOP3.LUT R26, R20, 0x1f001f, RZ, 0xc0, !PT ;  /* 0x001f001f141a7812 */ /* 0x000fe200078ec0ff */
[----:B------:R-:W-:-:S02]  /*abb0*/  HADD2 R86, R25, -1040, -1040 ;  /* 0xe410e41019567430 */ /* 0x000fc40000000000 */
[----:B------:R-:W-:Y:S01]  /*abc0*/  HADD2 R82, R27, -1040, -1040 ;  /* 0xe410e4101b527430 */ /* 0x000fe20000000000 */
[-C--:B------:R-:W-:Y:S01]  /*abd0*/  HFMA2.MMA R24, R88, R35.reuse, R83 ;  /* 0x0000002358187235 */ /* 0x080fe20000000053 */
[-C--:B------:R-:W-:Y:S01]  /*abe0*/  HFMA2 R25, R86, R35.reuse, R81 ;  /* 0x0000002356197231 */ /* 0x080fe20000000051 */
[----:B------:R-:W-:Y:S01]  /*abf0*/  HFMA2.MMA R33, R84, R35, R33 ;  /* 0x0000002354217235 */ /* 0x000fe20000000021 */
[----:B------:R-:W-:Y:S01]  /*ac00*/  HFMA2 R34, R82, R35, R34 ;  /* 0x0000002352227231 */ /* 0x000fe20000000022 */
        /* <DEDUP_REMOVED lines=9> */
[--C-:B------:R-:W-:Y:S01]  /*aca0*/  SHF.R.U32.HI R35, RZ, 0xb, R23.reuse ;  /* 0x0000000bff237819 */ /* 0x100fe20000011617 */
[----:B------:R-:W-:Y:S01]  /*acb0*/  HADD2 R85, R27, -1040, -1040 ;  /* 0xe410e4101b557430 */ /* 0x000fe20000000000 */
[----:B------:R-:W-:Y:S01]  /*acc0*/  SHF.R.U32.HI R23, RZ, 0xa, R23 ;  /* 0x0000000aff177819 */ /* 0x000fe20000011617 */
[----:B------:R-:W-:Y:S01]  /*acd0*/  HADD2 R81, R81, -1040, -1040 ;  /* 0xe410e41051517430 */ /* 0x000fe20000000000 */
[----:B------:R-:W-:Y:S02]  /*ace0*/  LOP3.LUT R32, R32, 0x100010, R35, 0xf8, !PT ;  /* 0x0010001020207812 */ /* 0x000fe400078ef823 */
[----:B------:R-:W-:-:S02]  /*acf0*/  LOP3.LUT R23, R23, 0x1f001f, RZ, 0xc0, !PT ;  /* 0x001f001f17177812 */ /* 0x000fc400078ec0ff */
[----:B------:R-:W-:Y:S01]  /*ad00*/  LOP3.LUT R32, R32, 0x64006400, RZ, 0xfc, !PT ;  /* 0x6400640020207812 */ /* 0x000fe200078efcff */
[-C--:B0-----:R-:W-:Y:S01]  /*ad10*/  HFMA2.MMA R24, R87, R28.reuse, R24 ;  /* 0x0000001c57187235 */ /* 0x081fe20000000018 */
[-C--:B------:R-:W-:Y:S01]  /*ad20*/  HFMA2 R25, R85, R28.reuse, R25 ;  /* 0x0000001c55197231 */ /* 0x080fe20000000019 */
[----:B------:R-:W-:Y:S01]  /*ad30*/  HFMA2.MMA R33, R83, R28, R33 ;  /* 0x0000001c53217235 */ /* 0x000fe20000000021 */
[----:B------:R-:W-:Y:S01]  /*ad40*/  HFMA2 R34, R81, R28, R34 ;  /* 0x0000001c51227231 */ /* 0x000fe20000000022 */
[--C-:B------:R-:W-:Y:S01]  /*ad50*/  SHF.R.U32.HI R28, RZ, 0xb, R20.reuse ;  /* 0x0000000bff1c7819 */ /* 0x100fe20000011614 */
[-C--:B------:R-:W-:Y:S01]  /*ad60*/  HFMA2 R25, R40, R29.reuse, R25 ;  /* 0x0000001d28197231 */ /* 0x080fe20000000019 */
[-C--:B------:R-:W-:Y:S01]  /*ad70*/  HFMA2.MMA R26, R44, R29.reuse, R24 ;  /* 0x0000001d2c1a7235 */ /* 0x080fe20000000018 */
[----:B------:R-:W-:Y:S01]  /*ad80*/  SHF.R.U32.HI R20, RZ, 0xa, R20 ;  /* 0x0000000aff147819 */ /* 0x000fe20000011614 */
[----:B------:R-:W-:Y:S01]  /*ad90*/  HFMA2.MMA R24, R36, R29, R33 ;  /* 0x0000001d24187235 */ /* 0x000fe20000000021 */
[----:B------:R-:W-:Y:S01]  /*ada0*/  HFMA2 R29, R38, R29, R34 ;  /* 0x0000001d261d7231 */ /* 0x000fe20000000022 */
[--C-:B------:R-:W-:Y:S01]  /*adb0*/  SHF.R.U32.HI R34, RZ, 0xb, R22.reuse ;  /* 0x0000000bff227819 */ /* 0x100fe20000011616 */
[----:B------:R-:W-:Y:S01]  /*adc0*/  HADD2 R92, R32, -1040, -1040 ;  /* 0xe410e410205c7430 */ /* 0x000fe20000000000 */
[----:B------:R-:W-:-:S02]  /*add0*/  SHF.R.U32.HI R22, RZ, 0xa, R22 ;  /* 0x0000000aff167819 */ /* 0x000fc40000011616 */
[----:B------:R-:W-:Y:S02]  /*ade0*/  LOP3.LUT R20, R20, 0x1f001f, RZ, 0xc0, !PT ;  /* 0x001f001f14147812 */ /* 0x000fe400078ec0ff */
[----:B------:R-:W-:Y:S02]  /*adf0*/  LOP3.LUT R22, R22, 0x1f001f, RZ, 0xc0, !PT ;  /* 0x001f001f16167812 */ /* 0x000fe400078ec0ff */
[--C-:B------:R-:W-:Y:S02]  /*ae00*/  SHF.R.U32.HI R33, RZ, 0xb, R21.reuse ;  /* 0x0000000bff217819 */ /* 0x100fe40000011615 */
[----:B------:R-:W-:Y:S02]  /*ae10*/  LOP3.LUT R20, R20, 0x64006400, RZ, 0xfc, !PT ;  /* 0x6400640014147812 */ /* 0x000fe400078efcff */
[----:B------:R-:W-:Y:S02]  /*ae20*/  LOP3.LUT R27, R91, 0x100010, R28, 0xf8, !PT ;  /* 0x001000105b1b7812 */ /* 0x000fe400078ef81c */
[----:B------:R-:W-:-:S02]  /*ae30*/  SHF.R.U32.HI R21, RZ, 0xa, R21 ;  /* 0x0000000aff157819 */ /* 0x000fc40000011615 */
[----:B------:R-:W-:Y:S02]  /*ae40*/  LOP3.LUT R22, R22, 0x64006400, RZ, 0xfc, !PT ;  /* 0x6400640016167812 */ /* 0x000fe400078efcff */
[----:B------:R-:W-:Y:S01]  /*ae50*/  LOP3.LUT R28, R90, 0x100010, R33, 0xf8, !PT ;  /* 0x001000105a1c7812 */ /* 0x000fe200078ef821 */
[----:B------:R-:W-:Y:S01]  /*ae60*/  HADD2 R90, R20, -1040, -1040 ;  /* 0xe410e410145a7430 */ /* 0x000fe20000000000 */
[----:B------:R-:W-:Y:S01]  /*ae70*/  LOP3.LUT R33, R89, 0x100010, R34, 0xf8, !PT ;  /* 0x0010001059217812 */ /* 0x000fe200078ef822 */
        /* <DEDUP_REMOVED lines=11> */
[----:B------:R-:W-:-:S02]  /*af30*/  HADD2 R93, R21, -1040, -1040 ;  /* 0xe410e410155d7430 */ /* 0x000fc40000000000 */
[-C--:B------:R-:W-:Y:S01]  /*af40*/  HFMA2.MMA R26, R98, R31.reuse, R26 ;  /* 0x0000001f621a7235 */ /* 0x080fe2000000001a */
[----:B------:R-:W-:Y:S01]  /*af50*/  HADD2 R89, R23, -1040, -1040 ;  /* 0xe410e41017597430 */ /* 0x000fe20000000000 */
[----:B------:R-:W-:Y:S01]  /*af60*/  HFMA2.MMA R24, R94, R31, R24 ;  /* 0x0000001f5e187235 */ /* 0x000fe20000000018 */
[-C--:B------:R-:W-:Y:S02]  /*af70*/  HFMA2 R25, R93, R30.reuse, R25 ;  /* 0x0000001e5d197231 */ /* 0x080fe40000000019 */
[----:B------:R-:W-:Y:S02]  /*af80*/  HADD2 R96, R28, -1040, -1040 ;  /* 0xe410e4101c607430 */ /* 0x000fe40000000000 */
[----:B------:R-:W-:Y:S02]  /*af90*/  HFMA2 R29, R89, R30, R29 ;  /* 0x0000001e591d7231 */ /* 0x000fe4000000001d */
        /* <DEDUP_REMOVED lines=29> */
[----:B------:R-:W0:Y:S02]  /*b170*/  LDS.128 R20, [UR4+0x50] ;  /* 0x00005004ff147984 */ /* 0x000e240008000c00 */
        /* <DEDUP_REMOVED lines=32> */
[----:B------:R-:W-:Y:S02]  /*b380*/  HFMA2.MMA R24, R84, R23, R24 ;  /* 0x0000001754187235 */ /* 0x000fe40000000018 */
[----:B------:R-:W0:Y:S02]  /*b390*/  LDS.128 R20, [UR4+0x70] ;  /* 0x00007004ff147984 */ /* 0x000e240008000c00 */
[-C--:B0-----:R-:W-:Y:S01]  /*b3a0*/  HFMA2.MMA R27, R87, R20.reuse, R27 ;  /* 0x00000014571b7235 */ /* 0x081fe2000000001b */
[----:B------:R-:W-:Y:S01]  /*b3b0*/  HFMA2 R26, R81, R20, R26 ;  /* 0x00000014511a7231 */ /* 0x000fe2000000001a */
[-C--:B------:R-:W-:Y:S02]  /*b3c0*/  HFMA2.MMA R25, R85, R20.reuse, R25 ;  /* 0x0000001455197235 */ /* 0x080fe40000000019 */
[----:B------:R-:W-:Y:S01]  /*b3d0*/  HFMA2.MMA R24, R83, R20, R24 ;  /* 0x0000001453187235 */ /* 0x000fe20000000018 */
[----:B------:R-:W-:-:S04]  /*b3e0*/  HFMA2 R26, R38, R21, R26 ;  /* 0x00000015261a7231 */ /* 0x000fc8000000001a */
[----:B------:R-:W-:Y:S01]  /*b3f0*/  HFMA2 R26, R89, R22, R26 ;  /* 0x00000016591a7231 */ /* 0x000fe2000000001a */
[----:B------:R-:W-:Y:S01]  /*b400*/  HFMA2.MMA R24, R36, R21, R24 ;  /* 0x0000001524187235 */ /* 0x000fe20000000018 */
[-C--:B------:R-:W-:Y:S02]  /*b410*/  HFMA2 R27, R44, R21.reuse, R27 ;  /* 0x000000152c1b7231 */ /* 0x080fe4000000001b */
[----:B------:R-:W-:Y:S02]  /*b420*/  HFMA2 R25, R40, R21, R25 ;  /* 0x0000001528197231 */ /* 0x000fe40000000019 */
[----:B------:R-:W-:Y:S01]  /*b430*/  HFMA2 R26, R92, R23, R26 ;  /* 0x000000175c1a7231 */ /* 0x000fe2000000001a */
[-C--:B------:R-:W-:Y:S02]  /*b440*/  HFMA2.MMA R24, R91, R22.reuse, R24 ;  /* 0x000000165b187235 */ /* 0x080fe40000000018 */
[-C--:B------:R-:W-:Y:S01]  /*b450*/  HFMA2.MMA R27, R90, R22.reuse, R27 ;  /* 0x000000165a1b7235 */ /* 0x080fe2000000001b */
[----:B------:R-:W-:Y:S01]  /*b460*/  HADD2 R26, R26.H0_H0, R26.H1_H1 ;  /* 0x3000001a1a1a7230 */ /* 0x000fe20000000800 */
[----:B------:R-:W-:-:S02]  /*b470*/  HFMA2.MMA R25, R93, R22, R25 ;  /* 0x000000165d197235 */ /* 0x000fc40000000019 */
[----:B------:R-:W-:-:S06]  /*b480*/  HFMA2.MMA R24, R94, R23, R24 ;  /* 0x000000175e187235 */ /* 0x000fcc0000000018 */
[-C--:B------:R-:W-:Y:S02]  /*b490*/  HFMA2 R27, R98, R23.reuse, R27 ;  /* 0x00000017621b7231 */ /* 0x080fe4000000001b */
[----:B------:R-:W-:Y:S02]  /*b4a0*/  HFMA2 R25, R96, R23, R25 ;  /* 0x0000001760197231 */ /* 0x000fe40000000019 */
        /* <DEDUP_REMOVED lines=90> */
[----:B------:R-:W-:Y:S01]  /*ba50*/  HFMA2 R32, R67, R20, RZ.H0_H0 ;  /* 0x0000001443207231 */ /* 0x000fe200000400ff */
[----:B------:R-:W-:-:S02]  /*ba60*/  HFMA2.MMA R33, R71, R20, RZ ;  /* 0x0000001447217235 */ /* 0x000fc400000000ff */
[----:B------:R-:W-:Y:S01]  /*ba70*/  HFMA2.MMA R20, R63, R20, RZ ;  /* 0x000000143f147235 */ /* 0x000fe200000000ff */
[----:B------:R-:W-:-:S04]  /*ba80*/  HFMA2 R64, R64, R21, R32 ;  /* 0x0000001540407231 */ /* 0x000fc80000000020 */
[----:B------:R-:W-:Y:S01]  /*ba90*/  HFMA2 R64, R55, R22, R64 ;  /* 0x0000001637407231 */ /* 0x000fe20000000040 */
[----:B------:R-:W-:Y:S01]  /*baa0*/  HFMA2.MMA R20, R54, R21, R20 ;  /* 0x0000001536147235 */ /* 0x000fe20000000014 */
[-C--:B------:R-:W-:Y:S02]  /*bab0*/  HFMA2 R79, R80, R21.reuse, R79 ;  /* 0x00000015504f7231 */ /* 0x080fe4000000004f */
[----:B------:R-:W-:Y:S02]  /*bac0*/  HFMA2 R66, R66, R21, R33 ;  /* 0x0000001542427231 */ /* 0x000fe40000000021 */
[----:B------:R-:W-:Y:S01]  /*bad0*/  HFMA2 R64, R52, R23, R64 ;  /* 0x0000001734407231 */ /* 0x000fe20000000040 */
[-C--:B------:R-:W-:Y:S01]  /*bae0*/  HFMA2.MMA R20, R45, R22.reuse, R20 ;  /* 0x000000162d147235 */ /* 0x080fe20000000014 */
[----:B------:R-:W0:Y:S01]  /*baf0*/  LDS.128 R32, [UR4+0xf0] ;  /* 0x0000f004ff207984 */ /* 0x000e220008000c00 */
[-C--:B------:R-:W-:Y:S01]  /*bb00*/  HFMA2.MMA R79, R77, R22.reuse, R79 ;  /* 0x000000164d4f7235 */ /* 0x080fe2000000004f */
[----:B-1----:R-:W-:Y:S01]  /*bb10*/  HFMA2 R64, R6, R24, R64 ;  /* 0x0000001806407231 */ /* 0x002fe20000000040 */
[----:B------:R-:W-:-:S02]  /*bb20*/  HFMA2.MMA R66, R75, R22, R66 ;  /* 0x000000164b427235 */ /* 0x000fc40000000042 */
[----:B------:R-:W-:-:S03]  /*bb30*/  HFMA2.MMA R20, R50, R23, R20 ;  /* 0x0000001732147235 */ /* 0x000fc60000000014 */
[----:B------:R-:W-:-:S03]  /*bb40*/  HFMA2.MMA R64, R58, R25, R64 ;  /* 0x000000193a407235 */ /* 0x000fc60000000040 */
[-C--:B------:R-:W-:Y:S01]  /*bb50*/  HFMA2 R79, R78, R23.reuse, R79 ;  /* 0x000000174e4f7231 */ /* 0x080fe2000000004f */
[----:B------:R-:W-:Y:S01]  /*bb60*/  HFMA2.MMA R20, R5, R24, R20 ;  /* 0x0000001805147235 */ /* 0x000fe20000000014 */
[----:B------:R-:W-:Y:S01]  /*bb70*/  HFMA2 R66, R62, R23, R66 ;  /* 0x000000173e427231 */ /* 0x000fe20000000042 */
[----:B------:R-:W-:-:S03]  /*bb80*/  HFMA2.MMA R64, R53, R26, R64 ;  /* 0x0000001a35407235 */ /* 0x000fc60000000040 */
[-C--:B------:R-:W-:Y:S02]  /*bb90*/  HFMA2.MMA R79, R49, R24.reuse, R79 ;  /* 0x00000018314f7235 */ /* 0x080fe4000000004f */
[----:B------:R-:W-:Y:S02]  /*bba0*/  HFMA2.MMA R66, R47, R24, R66 ;  /* 0x000000182f427235 */ /* 0x000fe40000000042 */
[----:B------:R-:W-:Y:S01]  /*bbb0*/  HFMA2.MMA R64, R4, R27, R64 ;  /* 0x0000001b04407235 */ /* 0x000fe20000000040 */
[----:B------:R-:W-:-:S04]  /*bbc0*/  HFMA2 R20, R56, R25, R20 ;  /* 0x0000001938147231 */ /* 0x000fc80000000014 */
[-C--:B------:R-:W-:Y:S01]  /*bbd0*/  HFMA2 R20, R51, R26.reuse, R20 ;  /* 0x0000001a33147231 */ /* 0x080fe20000000014 */
[----:B--2---:R-:W-:Y:S01]  /*bbe0*/  HFMA2.MMA R64, R65, R28, R64 ;  /* 0x0000001c41407235 */ /* 0x004fe20000000040 */
[-C--:B------:R-:W-:Y:S02]  /*bbf0*/  HFMA2 R76, R76, R25.reuse, R79 ;  /* 0x000000194c4c7231 */ /* 0x080fe4000000004f */
[----:B------:R-:W-:Y:S02]  /*bc00*/  HFMA2 R66, R60, R25, R66 ;  /* 0x000000193c427231 */ /* 0x000fe40000000042 */
[----:B------:R-:W-:Y:S01]  /*bc10*/  HFMA2 R20, R3, R27, R20 ;  /* 0x0000001b03147231 */ /* 0x000fe20000000014 */
[----:B------:R-:W-:Y:S01]  /*bc20*/  HFMA2.MMA R64, R70, R29, R64 ;  /* 0x0000001d46407235 */ /* 0x000fe20000000040 */
[----:B------:R-:W-:Y:S01]  /*bc30*/  HFMA2 R21, R57, R26, R66 ;  /* 0x0000001a39157231 */ /* 0x000fe20000000042 */
[----:B------:R-:W-:Y:S01]  /*bc40*/  HFMA2.MMA R23, R59, R26, R76 ;  /* 0x0000001a3b177235 */ /* 0x000fe2000000004c */
[----:B------:R-:W-:-:S02]  /*bc50*/  HFMA2 R20, R61, R28, R20 ;  /* 0x0000001c3d147231 */ /* 0x000fc40000000014 */
[----:B------:R-:W-:Y:S01]  /*bc60*/  HFMA2 R21, R42, R27, R21 ;  /* 0x0000001b2a157231 */ /* 0x000fe20000000015 */
[----:B------:R-:W-:Y:S01]  /*bc70*/  HFMA2.MMA R42, R2, R30, R64 ;  /* 0x0000001e022a7235 */ /* 0x000fe20000000040 */
[-C--:B------:R-:W-:Y:S01]  /*bc80*/  HFMA2 R20, R68, R29.reuse, R20 ;  /* 0x0000001d44147231 */ /* 0x080fe20000000014 */
[----:B------:R-:W-:Y:S01]  /*bc90*/  HFMA2.MMA R23, R46, R27, R23 ;  /* 0x0000001b2e177235 */ /* 0x000fe20000000017 */
[----:B------:R-:W-:Y:S02]  /*bca0*/  HFMA2 R21, R69, R28, R21 ;  /* 0x0000001c45157231 */ /* 0x000fe40000000015 */
[----:B------:R-:W-:Y:S01]  /*bcb0*/  HFMA2 R20, R0, R30, R20 ;  /* 0x0000001e00147231 */ /* 0x000fe20000000014 */
[----:B------:R-:W-:Y:S01]  /*bcc0*/  HFMA2.MMA R42, R84, R31, R42 ;  /* 0x0000001f542a7235 */ /* 0x000fe2000000002a */
[----:B------:R-:W-:Y:S01]  /*bcd0*/  HFMA2 R21, R72, R29, R21 ;  /* 0x0000001d48157231 */ /* 0x000fe20000000015 */
[----:B------:R-:W-:-:S03]  /*bce0*/  HFMA2.MMA R23, R73, R28, R23 ;  /* 0x0000001c49177235 */ /* 0x000fc60000000017 */
[----:B------:R-:W-:Y:S01]  /*bcf0*/  HFMA2 R21, R37, R30, R21 ;  /* 0x0000001e25157231 */ /* 0x000fe20000000015 */
[----:B0-----:R-:W-:Y:S02]  /*bd00*/  HFMA2.MMA R42, R83, R32, R42 ;  /* 0x00000020532a7235 */ /* 0x001fe4000000002a */
[----:B------:R-:W-:Y:S01]  /*bd10*/  HFMA2.MMA R23, R74, R29, R23 ;  /* 0x0000001d4a177235 */ /* 0x000fe20000000017 */
[----:B------:R-:W-:-:S03]  /*bd20*/  HFMA2 R21, R86, R31, R21 ;  /* 0x0000001f56157231 */ /* 0x000fc60000000015 */
[----:B------:R-:W-:Y:S02]  /*bd30*/  HFMA2.MMA R42, R36, R33, R42 ;  /* 0x00000021242a7235 */ /* 0x000fe4000000002a */
[----:B------:R-:W-:-:S04]  /*bd40*/  HFMA2.MMA R23, R39, R30, R23 ;  /* 0x0000001e27177235 */ /* 0x000fc80000000017 */
[----:B------:R-:W-:Y:S02]  /*bd50*/  HFMA2.MMA R47, R91, R34, R42 ;  /* 0x000000225b2f7235 */ /* 0x000fe4000000002a */
[----:B------:R-:W-:Y:S01]  /*bd60*/  HFMA2.MMA R23, R88, R31, R23 ;  /* 0x0000001f58177235 */ /* 0x000fe20000000017 */
[----:B------:R-:W-:Y:S02]  /*bd70*/  HFMA2 R31, R82, R31, R20 ;  /* 0x0000001f521f7231 */ /* 0x000fe40000000014 */
[-C--:B------:R-:W-:Y:S01]  /*bd80*/  HFMA2 R20, R85, R32.reuse, R21 ;  /* 0x0000002055147231 */ /* 0x080fe20000000015 */
[----:B------:R-:W-:Y:S01]  /*bd90*/  HFMA2.MMA R47, R94, R35, R47 ;  /* 0x000000235e2f7235 */ /* 0x000fe2000000002f */
[----:B------:R-:W-:Y:S01]  /*bda0*/  HFMA2 R31, R81, R32, R31 ;  /* 0x00000020511f7231 */ /* 0x000fe2000000001f */
[----:B------:R-:W-:Y:S01]  /*bdb0*/  HFMA2.MMA R22, R87, R32, R23 ;  /* 0x0000002057167235 */ /* 0x000fe20000000017 */
[-C--:B------:R-:W-:Y:S02]  /*bdc0*/  HFMA2 R20, R40, R33.reuse, R20 ;  /* 0x0000002128147231 */ /* 0x080fe40000000014 */
[----:B------:R-:W-:-:S02]  /*bdd0*/  HFMA2 R31, R38, R33, R31 ;  /* 0x00000021261f7231 */ /* 0x000fc4000000001f */
[-C--:B------:R-:W-:Y:S01]  /*bde0*/  HFMA2 R20, R93, R34.reuse, R20 ;  /* 0x000000225d147231 */ /* 0x080fe20000000014 */
[----:B------:R-:W-:Y:S01]  /*bdf0*/  HFMA2.MMA R45, R44, R33, R22 ;  /* 0x000000212c2d7235 */ /* 0x000fe20000000016 */
[----:B------:R-:W-:Y:S02]  /*be00*/  HFMA2 R46, R89, R34, R31 ;  /* 0x00000022592e7231 */ /* 0x000fe4000000001f */
[-C--:B------:R-:W-:Y:S02]  /*be10*/  HFMA2 R20, R96, R35.reuse, R20 ;  /* 0x0000002360147231 */ /* 0x080fe40000000014 */
[----:B------:R-:W-:Y:S01]  /*be20*/  HFMA2 R46, R92, R35, R46 ;  /* 0x000000235c2e7231 */ /* 0x000fe2000000002e */
[----:B------:R-:W-:Y:S01]  /*be30*/  HFMA2.MMA R49, R90, R34, R45 ;  /* 0x000000225a317235 */ /* 0x000fe2000000002d */
[----:B------:R-:W-:Y:S02]  /*be40*/  HADD2 R20, R20.H0_H0, R20.H1_H1 ;  /* 0x3000001414147230 */ /* 0x000fe40000000800 */
[----:B------:R-:W-:-:S02]  /*be50*/  HADD2 R47, R47.H0_H0, R47.H1_H1 ;  /* 0x3000002f2f2f7230 */ /* 0x000fc40000000800 */
[----:B------:R-:W-:Y:S01]  /*be60*/  HADD2 R46, R46.H0_H0, R46.H1_H1 ;  /* 0x3000002e2e2e7230 */ /* 0x000fe20000000800 */
[----:B------:R-:W-:-:S04]  /*be70*/  HFMA2.MMA R49, R98, R35, R49 ;  /* 0x0000002362317235 */ /* 0x000fc80000000031 */
[----:B------:R-:W-:-:S05]  /*be80*/  PRMT R47, R47, 0x5410, R46 ;  /* 0x000054102f2f7816 */ /* 0x000fca000000002e */
[----:B------:R-:W-:Y:S02]  /*be90*/  HFMA2 R8, R47, R10, R8 ;  /* 0x0000000a2f087231 */ /* 0x000fe40000000008 */
[----:B------:R-:W-:-:S05]  /*bea0*/  HADD2 R49, R49.H0_H0, R49.H1_H1 ;  /* 0x3000003131317230 */ /* 0x000fca0000000800 */
[----:B------:R-:W-:-:S06]  /*beb0*/  PRMT R49, R49, 0x5410, R20 ;  /* 0x0000541031317816 */ /* 0x000fcc0000000014 */
[----:B------:R-:W-:Y:S02]  /*bec0*/  HFMA2.MMA R13, R49, R12, R13 ;  /* 0x0000000c310d7235 */ /* 0x000fe4000000000d */
.L_x_964:
[----:B------:R-:W-:Y:S01]  /*bed0*/  IADD3 R41, R41, 0x20, RZ ;  /* 0x0000002029297810 */ /* 0x000fe20007ffe0ff */
[----:B------:R-:W-:Y:S01]  /*bee0*/  IMAD.WIDE R100, R7, 0x4, R100 ;  /* 0x0000000407647825 */ /* 0x000fe200078e0264 */
[----:B------:R-:W-:Y:S02]  /*bef0*/  UIADD3 UR4, UR4, 0x40, URZ ;  /* 0x0000004004047890 */ /* 0x000fe4000fffe03f */
[C---:B------:R-:W-:Y:S01]  /*bf00*/  ISETP.GE.AND P0, PT, R41.reuse, c[0x0][0x1b0], PT ;  /* 0x00006c0029007a0c */ /* 0x040fe20003f06270 */
[----:B-----5:R-:W-:Y:S01]  /*bf10*/  IMAD.MOV.U32 R28, RZ, RZ, R100 ;  /* 0x000000ffff1c7224 */ /* 0x020fe200078e0064 */
[----:B------:R-:W-:Y:S01]  /*bf20*/  ISETP.LT.AND P2, PT, R41, R48, PT ;  /* 0x000000302900720c */ /* 0x000fe20003f41270 */
[----:B------:R-:W-:-:S12]  /*bf30*/  IMAD.MOV.U32 R29, RZ, RZ, R101 ;  /* 0x000000ffff1d7224 */ /* 0x000fd800078e0065 */
[----:B------:R-:W-:Y:S05]  /*bf40*/  @!P0 BRA P2, `(.L_x_965) ;  /* 0xffffdba000008947 */ /* 0x000fea000103ffff */
.L_x_963:
[----:B------:R-:W-:Y:S05]  /*bf50*/  @!P1 EXIT ;  /* 0x000000000000994d */ /* 0x000fea0003800000 */
[----:B------:R-:W1:Y:S01]  /*bf60*/  S2R R0, SR_CTAID.X ;  /* 0x0000000000007919 */ /* 0x000e620000002500 */
[----:B------:R-:W-:-:S03]  /*bf70*/  IMAD.MOV.U32 R5, RZ, RZ, 0x2 ;  /* 0x00000002ff057424 */ /* 0x000fc600078e00ff */
[----:B0-----:R-:W1:Y:S04]  /*bf80*/  S2R R3, SR_TID.X ;  /* 0x0000000000037919 */ /* 0x001e680000002100 */
[----:B------:R-:W0:Y:S01]  /*bf90*/  S2R R2, SR_CTAID.Y ;  /* 0x0000000000027919 */ /* 0x000e220000002600 */
[----:B-1----:R-:W-:Y:S02]  /*bfa0*/  IMAD R3, R0, 0x20, R3 ;  /* 0x0000002000037824 */ /* 0x002fe400078e0203 */
[----:B0-----:R-:W-:Y:S02]  /*bfb0*/  IMAD.SHL.U32 R0, R2, 0x4, RZ ;  /* 0x0000000402007824 */ /* 0x001fe400078e00ff */
        /* <DEDUP_REMOVED lines=9> */
.L_x_969:
[----:B------:R-:W0:Y:S02]  /*c050*/  LDS R4, [R0] ;  /* 0x0000000000047984 */ /* 0x000e240000000800 */
[----:B0-----:R-:W-:-:S06]  /*c060*/  HADD2 R5, R4, R19 ;  /* 0x0000001304057230 */ /* 0x001fcc0000000000 */
[----:B------:R-:W0:Y:S02]  /*c070*/  ATOMS.CAST.SPIN R5, [R0], R4, R5 ;  /* 0x000000040005738d */ /* 0x000e240001800005 */
[----:B0-----:R-:W-:-:S13]  /*c080*/  ISETP.EQ.U32.AND P0, PT, R5, 0x1, PT ;  /* 0x000000010500780c */ /* 0x001fda0003f02070 */
[----:B------:R-:W-:Y:S05]  /*c090*/  @!P0 BRA `(.L_x_969) ;  /* 0xffffffb000008947 */ /* 0x000fea000383ffff */
[----:B------:R-:W-:Y:S05]  /*c0a0*/  BRA `(.L_x_967) ;  /* 0x0000003000007947 */ /* 0x000fea0003800000 */
.L_x_968:
[----:B------:R-:W2:Y:S02]  /*c0b0*/  LD.E R0, [R2.64] ;  /* 0x0000000602007980 */ /* 0x000ea4000c101900 */
[----:B--2---:R-:W-:-:S05]  /*c0c0*/  IMAD.IADD R5, R19, 0x1, R0 ;  /* 0x0000000113057824 */ /* 0x004fca00078e0200 */
[----:B------:R0:W-:Y:S02]  /*c0d0*/  ST.E [R2.64], R5 ;  /* 0x0000000502007985 */ /* 0x0001e4000c101906 */
.L_x_967:
[----:B------:R-:W-:Y:S05]  /*c0e0*/  BSYNC B0 ;  /* 0x0000000000007941 */ /* 0x000fea0003800000 */
.L_x_966:
[----:B------:R-:W2:Y:S01]  /*c0f0*/  ATOM.E.ADD.F16x2.RN.STRONG.GPU P0, RZ, [R2.64+0x4], R18 ;  /* 0x0000041202ff798a */ /* 0x000ea2000810e9c6 */
[----:B------:R-:W-:Y:S01]  /*c100*/  BSSY B0, `(.L_x_970) ;  /* 0x000000f000007945 */ /* 0x000fe20003800000 */
[----:B--2---:R-:W-:Y:S05]  /*c110*/  @P0 BRA `(.L_x_971) ;  /* 0x000000d000000947 */ /* 0x004fea0003800000 */
[----:B------:R-:W1:Y:S02]  /*c120*/  QSPC.E.S P0, RZ, [R2+0x4] ;  /* 0x0000040002ff73aa */ /* 0x000e640000000500 */
[----:B-1----:R-:W-:Y:S05]  /*c130*/  @!P0 BRA `(.L_x_972) ;  /* 0x0000008000008947 */ /* 0x002fea0003800000 */
[----:B------:R-:W-:-:S04]  /*c140*/  IADD3 R0, R2, 0x4, RZ ;  /* 0x0000000402007810 */ /* 0x000fc80007ffe0ff */
[----:B------:R-:W-:-:S05]  /*c150*/  LOP3.LUT R0, R0, 0xffffff, RZ, 0xc0, !PT ;  /* 0x00ffffff00007812 */ /* 0x000fca00078ec0ff */
.L_x_973:
[----:B------:R-:W1:Y:S02]  /*c160*/  LDS R4, [R0] ;  /* 0x0000000000047984 */ /* 0x000e640000000800 */
[----:B01----:R-:W-:-:S10]  /*c170*/  HFMA2.MMA R5, R4, 1, 1, R18 ;  /* 0x3c003c0004057835 */ /* 0x003fd40000000012 */
[----:B------:R-:W0:Y:S02]  /*c180*/  ATOMS.CAST.SPIN R5, [R0], R4, R5 ;  /* 0x000000040005738d */ /* 0x000e240001800005 */
[----:B0-----:R-:W-:-:S13]  /*c190*/  ISETP.EQ.U32.AND P0, PT, R5, 0x1, PT ;  /* 0x000000010500780c */ /* 0x001fda0003f02070 */
[----:B------:R-:W-:Y:S05]  /*c1a0*/  @!P0 BRA `(.L_x_973) ;  /* 0xffffffb000008947 */ /* 0x000fea000383ffff */
[----:B------:R-:W-:Y:S05]  /*c1b0*/  BRA `(.L_x_971) ;  /* 0x0000003000007947 */ /* 0x000fea0003800000 */
.L_x_972:
[----:B------:R-:W2:Y:S02]  /*c1c0*/  LD.E R0, [R2.64+0x4] ;  /* 0x0000040602007980 */ /* 0x000ea4000c101900 */
[----:B0-2---:R-:W-:-:S05]  /*c1d0*/  IMAD.IADD R5, R18, 0x1, R0 ;  /* 0x0000000112057824 */ /* 0x005fca00078e0200 */
[----:B------:R0:W-:Y:S02]  /*c1e0*/  ST.E [R2.64+0x4], R5 ;  /* 0x0000040502007985 */ /* 0x0001e4000c101906 */
.L_x_971:
[----:B------:R-:W-:Y:S05]  /*c1f0*/  BSYNC B0 ;  /* 0x0000000000007941 */ /* 0x000fea0003800000 */
.L_x_970:
        /* <DEDUP_REMOVED lines=10> */
.L_x_977:
[----:B------:R-:W0:Y:S02]  /*c2a0*/  LDS R4, [R0] ;  /* 0x0000000000047984 */ /* 0x000e240000000800 */
[----:B0-----:R-:W-:-:S06]  /*c2b0*/  HADD2 R5, R4, R17 ;  /* 0x0000001104057230 */ /* 0x001fcc0000000000 */
[----:B------:R-:W0:Y:S02]  /*c2c0*/  ATOMS.CAST.SPIN R5, [R0], R4, R5 ;  /* 0x000000040005738d */ /* 0x000e240001800005 */
[----:B0-----:R-:W-:-:S13]  /*c2d0*/  ISETP.EQ.U32.AND P0, PT, R5, 0x1, PT ;  /* 0x000000010500780c */ /* 0x001fda0003f02070 */
[----:B------:R-:W-:Y:S05]  /*c2e0*/  @!P0 BRA `(.L_x_977) ;  /* 0xffffffb000008947 */ /* 0x000fea000383ffff */
[----:B------:R-:W-:Y:S05]  /*c2f0*/  BRA `(.L_x_975) ;  /* 0x0000003000007947 */ /* 0x000fea0003800000 */
.L_x_976:
[----:B------:R-:W2:Y:S02]  /*c300*/  LD.E R0, [R2.64] ;  /* 0x0000000602007980 */ /* 0x000ea4000c101900 */
[----:B--2---:R-:W-:-:S05]  /*c310*/  IMAD.IADD R5, R17, 0x1, R0 ;  /* 0x0000000111057824 */ /* 0x004fca00078e0200 */
[----:B------:R0:W-:Y:S02]  /*c320*/  ST.E [R2.64], R5 ;  /* 0x0000000502007985 */ /* 0x0001e4000c101906 */
.L_x_975:
[----:B------:R-:W-:Y:S05]  /*c330*/  BSYNC B0 ;  /* 0x0000000000007941 */ /* 0x000fea0003800000 */
.L_x_974:
[----:B------:R-:W2:Y:S01]  /*c340*/  ATOM.E.ADD.F16x2.RN.STRONG.GPU P0, RZ, [R2.64+0x4], R16 ;  /* 0x0000041002ff798a */ /* 0x000ea2000810e9c6 */
[----:B------:R-:W-:Y:S01]  /*c350*/  BSSY B0, `(.L_x_978) ;  /* 0x000000f000007945 */ /* 0x000fe20003800000 */
[----:B--2---:R-:W-:Y:S05]  /*c360*/  @P0 BRA `(.L_x_979) ;  /* 0x000000d000000947 */ /* 0x004fea0003800000 */
[----:B------:R-:W1:Y:S02]  /*c370*/  QSPC.E.S P0, RZ, [R2+0x4] ;  /* 0x0000040002ff73aa */ /* 0x000e640000000500 */
[----:B-1----:R-:W-:Y:S05]  /*c380*/  @!P0 BRA `(.L_x_980) ;  /* 0x0000008000008947 */ /* 0x002fea0003800000 */
[----:B------:R-:W-:-:S04]  /*c390*/  IADD3 R0, R2, 0x4, RZ ;  /* 0x0000000402007810 */ /* 0x000fc80007ffe0ff */
[----:B------:R-:W-:-:S05]  /*c3a0*/  LOP3.LUT R0, R0, 0xffffff, RZ, 0xc0, !PT ;  /* 0x00ffffff00007812 */ /* 0x000fca00078ec0ff */
.L_x_981:
[----:B------:R-:W1:Y:S02]  /*c3b0*/  LDS R4, [R0] ;  /* 0x0000000000047984 */ /* 0x000e640000000800 */
[----:B01----:R-:W-:-:S10]  /*c3c0*/  HFMA2.MMA R5, R4, 1, 1, R16 ;  /* 0x3c003c0004057835 */ /* 0x003fd40000000010 */
[----:B------:R-:W0:Y:S02]  /*c3d0*/  ATOMS.CAST.SPIN R5, [R0], R4, R5 ;  /* 0x000000040005738d */ /* 0x000e240001800005 */
[----:B0-----:R-:W-:-:S13]  /*c3e0*/  ISETP.EQ.U32.AND P0, PT, R5, 0x1, PT ;  /* 0x000000010500780c */ /* 0x001fda0003f02070 */
[----:B------:R-:W-:Y:S05]  /*c3f0*/  @!P0 BRA `(.L_x_981) ;  /* 0xffffffb000008947 */ /* 0x000fea000383ffff */
[----:B------:R-:W-:Y:S05]  /*c400*/  BRA `(.L_x_979) ;  /* 0x0000003000007947 */ /* 0x000fea0003800000 */
.L_x_980:
[----:B------:R-:W2:Y:S02]  /*c410*/  LD.E R0, [R2.64+0x4] ;  /* 0x0000040602007980 */ /* 0x000ea4000c101900 */
[----:B0-2---:R-:W-:-:S05]  /*c420*/  IMAD.IADD R5, R16, 0x1, R0 ;  /* 0x0000000110057824 */ /* 0x005fca00078e0200 */
[----:B------:R0:W-:Y:S02]  /*c430*/  ST.E [R2.64+0x4], R5 ;  /* 0x0000040502007985 */ /* 0x0001e4000c101906 */
.L_x_979:
[----:B------:R-:W-:Y:S05]  /*c440*/  BSYNC B0 ;  /* 0x0000000000007941 */ /* 0x000fea0003800000 */
.L_x_978:
        /* <DEDUP_REMOVED lines=9> */
.L_x_985:
[----:B------:R-:W0:Y:S02]  /*c4e0*/  LDS R4, [R0] ;  /* 0x0000000000047984 */ /* 0x000e240000000800 */
[----:B0-----:R-:W-:-:S06]  /*c4f0*/  HADD2 R5, R4, R15 ;  /* 0x0000000f04057230 */ /* 0x001fcc0000000000 */
[----:B------:R-:W0:Y:S02]  /*c500*/  ATOMS.CAST.SPIN R5, [R0], R4, R5 ;  /* 0x000000040005738d */ /* 0x000e240001800005 */
[----:B0-----:R-:W-:-:S13]  /*c510*/  ISETP.EQ.U32.AND P0, PT, R5, 0x1, PT ;  /* 0x000000010500780c */ /* 0x001fda0003f02070 */
[----:B------:R-:W-:Y:S05]  /*c520*/  @!P0 BRA `(.L_x_985) ;  /* 0xffffffb000008947 */ /* 0x000fea000383ffff */
[----:B------:R-:W-:Y:S05]  /*c530*/  BRA `(.L_x_983) ;  /* 0x0000003000007947 */ /* 0x000fea0003800000 */
.L_x_984:
[----:B------:R-:W2:Y:S02]  /*c540*/  LD.E R0, [R2.64] ;  /* 0x0000000602007980 */ /* 0x000ea4000c101900 */
[----:B--2---:R-:W-:-:S05]  /*c550*/  IMAD.IADD R5, R15, 0x1, R0 ;  /* 0x000000010f057824 */ /* 0x004fca00078e0200 */
[----:B------:R0:W-:Y:S02]  /*c560*/  ST.E [R2.64], R5 ;  /* 0x0000000502007985 */ /* 0x0001e4000c101906 */
.L_x_983:
[----:B------:R-:W-:Y:S05]  /*c570*/  BSYNC B0 ;  /* 0x0000000000007941 */ /* 0x000fea0003800000 */
.L_x_982:
[----:B------:R-:W2:Y:S01]  /*c580*/  ATOM.E.ADD.F16x2.RN.STRONG.GPU P0, RZ, [R2.64+0x4], R14 ;  /* 0x0000040e02ff798a */ /* 0x000ea2000810e9c6 */
[----:B------:R-:W-:Y:S01]  /*c590*/  BSSY B0, `(.L_x_986) ;  /* 0x000000f000007945 */ /* 0x000fe20003800000 */
[----:B--2---:R-:W-:Y:S05]  /*c5a0*/  @P0 BRA `(.L_x_987) ;  /* 0x000000d000000947 */ /* 0x004fea0003800000 */
[----:B------:R-:W1:Y:S02]  /*c5b0*/  QSPC.E.S P0, RZ, [R2+0x4] ;  /* 0x0000040002ff73aa */ /* 0x000e640000000500 */
[----:B-1----:R-:W-:Y:S05]  /*c5c0*/  @!P0 BRA `(.L_x_988) ;  /* 0x0000008000008947 */ /* 0x002fea0003800000 */
[----:B------:R-:W-:-:S04]  /*c5d0*/  IADD3 R0, R2, 0x4, RZ ;  /* 0x0000000402007810 */ /* 0x000fc80007ffe0ff */
[----:B------:R-:W-:-:S05]  /*c5e0*/  LOP3.LUT R0, R0, 0xffffff, RZ, 0xc0, !PT ;  /* 0x00ffffff00007812 */ /* 0x000fca00078ec0ff */
.L_x_989:
[----:B------:R-:W1:Y:S02]  /*c5f0*/  LDS R4, [R0] ;  /* 0x0000000000047984 */ /* 0x000e640000000800 */
[----:B01----:R-:W-:-:S10]  /*c600*/  HFMA2.MMA R5, R4, 1, 1, R14 ;  /* 0x3c003c0004057835 */ /* 0x003fd4000000000e */
[----:B------:R-:W0:Y:S02]  /*c610*/  ATOMS.CAST.SPIN R5, [R0], R4, R5 ;  /* 0x000000040005738d */ /* 0x000e240001800005 */
[----:B0-----:R-:W-:-:S13]  /*c620*/  ISETP.EQ.U32.AND P0, PT, R5, 0x1, PT ;  /* 0x000000010500780c */ /* 0x001fda0003f02070 */
[----:B------:R-:W-:Y:S05]  /*c630*/  @!P0 BRA `(.L_x_989) ;  /* 0xffffffb000008947 */ /* 0x000fea000383ffff */
[----:B------:R-:W-:Y:S05]  /*c640*/  BRA `(.L_x_987) ;  /* 0x0000003000007947 */ /* 0x000fea0003800000 */
.L_x_988:
[----:B------:R-:W2:Y:S02]  /*c650*/  LD.E R0, [R2.64+0x4] ;  /* 0x0000040602007980 */ /* 0x000ea4000c101900 */
[----:B0-2---:R-:W-:-:S05]  /*c660*/  IMAD.IADD R5, R14, 0x1, R0 ;  /* 0x000000010e057824 */ /* 0x005fca00078e0200 */
[----:B------:R0:W-:Y:S02]  /*c670*/  ST.E [R2.64+0x4], R5 ;  /* 0x0000040502007985 */ /* 0x0001e4000c101906 */
.L_x_987:
[----:B------:R-:W-:Y:S05]  /*c680*/  BSYNC B0 ;  /* 0x0000000000007941 */ /* 0x000fea0003800000 */
.L_x_986:
        /* <DEDUP_REMOVED lines=9> */
.L_x_993:
[----:B------:R-:W0:Y:S02]  /*c720*/  LDS R4, [R0] ;  /* 0x0000000000047984 */ /* 0x000e240000000800 */
[----:B0-----:R-:W-:-:S06]  /*c730*/  HADD2 R5, R4, R13 ;  /* 0x0000000d04057230 */ /* 0x001fcc0000000000 */
[----:B------:R-:W0:Y:S02]  /*c740*/  ATOMS.CAST.SPIN R5, [R0], R4, R5 ;  /* 0x000000040005738d */ /* 0x000e240001800005 */
[----:B0-----:R-:W-:-:S13]  /*c750*/  ISETP.EQ.U32.AND P0, PT, R5, 0x1, PT ;  /* 0x000000010500780c */ /* 0x001fda0003f02070 */
[----:B------:R-:W-:Y:S05]  /*c760*/  @!P0 BRA `(.L_x_993) ;  /* 0xffffffb000008947 */ /* 0x000fea000383ffff */
[----:B------:R-:W-:Y:S05]  /*c770*/  BRA `(.L_x_991) ;  /* 0x0000003000007947 */ /* 0x000fea0003800000 */
.L_x_992:
[----:B------:R-:W2:Y:S02]  /*c780*/  LD.E R0, [R2.64] ;  /* 0x0000000602007980 */ /* 0x000ea4000c101900 */
[----:B--2---:R-:W-:-:S05]  /*c790*/  IMAD.IADD R5, R13, 0x1, R0 ;  /* 0x000000010d057824 */ /* 0x004fca00078e0200 */
[----:B------:R0:W-:Y:S02]  /*c7a0*/  ST.E [R2.64], R5 ;  /* 0x0000000502007985 */ /* 0x0001e4000c101906 */
.L_x_991:
[----:B------:R-:W-:Y:S05]  /*c7b0*/  BSYNC B0 ;  /* 0x0000000000007941 */ /* 0x000fea0003800000 */
.L_x_990:
[----:B------:R-:W2:Y:S02]  /*c7c0*/  ATOM.E.ADD.F16x2.RN.STRONG.GPU P0, RZ, [R2.64+0x4], R8 ;  /* 0x0000040802ff798a */ /* 0x000ea4000810e9c6 */
[----:B--2---:R-:W-:Y:S05]  /*c7d0*/  @P0 EXIT ;  /* 0x000000000000094d */ /* 0x004fea0003800000 */
[----:B------:R-:W1:Y:S02]  /*c7e0*/  QSPC.E.S P0, RZ, [R2+0x4] ;  /* 0x0000040002ff73aa */ /* 0x000e640000000500 */
[----:B-1----:R-:W-:Y:S05]  /*c7f0*/  @!P0 BRA `(.L_x_994) ;  /* 0x0000008000008947 */ /* 0x002fea0003800000 */
[----:B0-----:R-:W-:-:S04]  /*c800*/  IADD3 R2, R2, 0x4, RZ ;  /* 0x0000000402027810 */ /* 0x001fc80007ffe0ff */
[----:B------:R-:W-:-:S05]  /*c810*/  LOP3.LUT R2, R2, 0xffffff, RZ, 0xc0, !PT ;  /* 0x00ffffff02027812 */ /* 0x000fca00078ec0ff */
.L_x_995:
[----:B------:R-:W0:Y:S02]  /*c820*/  LDS R4, [R2] ;  /* 0x0000000002047984 */ /* 0x000e240000000800 */
[----:B0-----:R-:W-:-:S10]  /*c830*/  HFMA2.MMA R5, R4, 1, 1, R8 ;  /* 0x3c003c0004057835 */ /* 0x001fd40000000008 */
[----:B------:R-:W0:Y:S02]  /*c840*/  ATOMS.CAST.SPIN R5, [R2], R4, R5 ;  /* 0x000000040205738d */ /* 0x000e240001800005 */
[----:B0-----:R-:W-:-:S13]  /*c850*/  ISETP.EQ.U32.AND P0, PT, R5, 0x1, PT ;  /* 0x000000010500780c */ /* 0x001fda0003f02070 */
[----:B------:R-:W-:Y:S05]  /*c860*/  @!P0 BRA `(.L_x_995) ;  /* 0xffffffb000008947 */ /* 0x000fea000383ffff */
[----:B------:R-:W-:Y:S05]  /*c870*/  EXIT ;  /* 0x000000000000794d */ /* 0x000fea0003800000 */
.L_x_994:
[----:B------:R-:W2:Y:S02]  /*c880*/  LD.E R0, [R2.64+0x4] ;  /* 0x0000040602007980 */ /* 0x000ea4000c101900 */
[----:B0-2---:R-:W-:-:S05]  /*c890*/  IMAD.IADD R5, R8, 0x1, R0 ;  /* 0x0000000108057824 */ /* 0x005fca00078e0200 */
[----:B------:R-:W-:Y:S01]  /*c8a0*/  ST.E [R2.64+0x4], R5 ;  /* 0x0000040502007985 */ /* 0x000fe2000c101906 */
[----:B------:R-:W-:Y:S05]  /*c8b0*/  EXIT ;  /* 0x000000000000794d */ /* 0x000fea0003800000 */
.L_x_996:
        /* <DEDUP_REMOVED lines=12> */
.L_x_3731:


//--------------------- .text._Z23gemm_half_q_half_kernelILi4ELi152ELb0ELb0ELi32EEvPK6__halfPKjS4_S2_PS0_iiiiPKtS7_iiiiiibS2_i --------------------------
	.section	.text._Z23gemm_half_q_half_kernelILi4ELi152ELb0ELb0ELi32EEvPK6__halfPKjS4_S2_PS0_iiiiPKtS7_iiiiiibS2_i,"ax",@progbits
	.sectioninfo	@"SHI_REGISTERS=106"
	.align	128
        .global         _Z23gemm_half_q_half_kernelILi4ELi152ELb0ELb0ELi32EEvPK6__halfPKjS4_S2_PS0_iiiiPKtS7_iiiiiibS2_i
        .type           _Z23gemm_half_q_half_kernelILi4ELi152ELb0ELb0ELi32EEvPK6__halfPKjS4_S2_PS0_iiiiPKtS7_iiiiiibS2_i,@function
        .size           _Z23gemm_half_q_half_kernelILi4ELi152ELb0ELb0ELi32EEvPK6__halfPKjS4_S2_PS0_iiiiPKtS7_iiiiiibS2_i,(.L_x_3732 - _Z23gemm_half_q_half_kernelILi4ELi152ELb0ELb0ELi32EEvPK6__halfPKjS4_S2_PS0_iiiiPKtS7_iiiiiibS2_i)
        .other          _Z23gemm_half_q_half_kernelILi4ELi152ELb0ELb0ELi32EEvPK6__halfPKjS4_S2_PS0_iiiiPKtS7_iiiiiibS2_i,@"STO_CUDA_ENTRY STV_DEFAULT"
_Z23gemm_half_q_half_kernelILi4ELi152ELb0ELb0ELi32EEvPK6__halfPKjS4_S2_PS0_iiiiPKtS7_iiiiiibS2_i:
.text._Z23gemm_half_q_half_kernelILi4ELi152ELb0ELb0ELi32EEvPK6__halfPKjS4_S2_PS0_iiiiPKtS7_iiiiiibS2_i:
        /* <DEDUP_REMOVED lines=33> */
.L_x_1001:
        /* <DEDUP_REMOVED lines=36> */
.L_x_1000:
        /* <DEDUP_REMOVED lines=22> */
.L_x_1002:
        /* <DEDUP_REMOVED lines=12> */
.L_x_999:
[----:B------:R-:W-:Y:S01]  /*0670*/  ISETP.GT.AND P2, PT, R51, 0x3, PT ;  /* 0x000000033300780c */ /* 0x000fe20003f44270 */
[----:B------:R-:W-:Y:S01]  /*0680*/  HFMA2.MMA R13, -RZ, RZ, 0, 0 ;  /* 0x00000000ff0d7435 */ /* 0x000fe200000001ff */
[----:B------:R-:W-:Y:S02]  /*0690*/  SHF.L.U32 R20, R6, 0x1, RZ ;  /* 0x0000000106147819 */ /* 0x000fe400000006ff */
[----:B------:R-:W-:-:S09]  /*06a0*/  PLOP3.LUT P0, PT, PT, PT, PT, 0x80, 0x0 ;  /* 0x000000000000781c */ /* 0x000fd20003f0f070 */
[----:B------:R-:W-:Y:S05]  /*06b0*/  @!P2 BRA `(.L_x_1003) ;  /* 0x000002600000a947 */ /* 0x000fea0003800000 */
[----:B------:R-:W-:Y:S02]  /*06c0*/  PLOP3.LUT P0, PT, PT, PT, PT, 0x8, 0x0 ;  /* 0x000000000000781c */ /* 0x000fe40003f0e170 */
[----:B------:R-:W-:Y:S02]  /*06d0*/  IADD3 R22, R51, -0x3, RZ ;  /* 0xfffffffd33167810 */ /* 0x000fe40007ffe0ff */
.L_x_1004:
        /* <DEDUP_REMOVED lines=36> */
.L_x_1003:
        /* <DEDUP_REMOVED lines=22> */
.L_x_1005:
        /* <DEDUP_REMOVED lines=11> */
.L_x_998:
[----:B------:R-:W-:Y:S05]  /*0b30*/  BSYNC B0 ;  /* 0x0000000000007941 */ /* 0x000fea0003800000 */
.L_x_997:
[----:B------:R-:W-:-:S13]  /*0b40*/  ISETP.GE.AND P0, PT, R12, c[0x0][0x18c], PT ;  /* 0x000063000c007a0c */ /* 0x000fda0003f06270 */
[----:B------:R-:W-:Y:S05]  /*0b50*/  @P0 EXIT ;  /* 0x000000000000094d */ /* 0x000fea0003800000 */
[----:B-----5:R-:W1:Y:S02]  /*0b60*/  LDC.S8 R3, c[0x0][0x1c0] ;  /* 0x00007000ff037b82 */ /* 0x020e640000000200 */
[----:B-1----:R-:W-:-:S04]  /*0b70*/  ISETP.NE.AND P0, PT, R3, RZ, PT ;  /* 0x000000ff0300720c */ /* 0x002fc80003f05270 */
        /* <DEDUP_REMOVED lines=10> */
.L_x_1008:
[----:B0-----:R-:W-:Y:S02]  /*0c20*/  LEA R3, R0, R11, 0x2 ;  /* 0x0000000b00037211 */ /* 0x001fe400078e10ff */
[----:B------:R-:W-:Y:S02]  /*0c30*/  IADD3 R11, R11, 0x4, RZ ;  /* 0x000000040b0b7810 */ /* 0x000fe40007ffe0ff */
[C---:B------:R-:W-:Y:S02]  /*0c40*/  IADD3 R5, R3.reuse, 0x1, RZ ;  /* 0x0000000103057810 */ /* 0x040fe40007ffe0ff */
[----:B------:R-:W-:-:S02]  /*0c50*/  IADD3 R7, R3, 0x2, RZ ;  /* 0x0000000203077810 */ /* 0x000fc40007ffe0ff */
[C---:B0-----:R-:W-:Y:S01]  /*0c60*/  IADD3 R9, R3.reuse, 0x3, RZ ;  /* 0x0000000303097810 */ /* 0x041fe20007ffe0ff */
        /* <DEDUP_REMOVED lines=14> */
.L_x_1007:
        /* <DEDUP_REMOVED lines=14> */
.L_x_1009:
[----:B------:R-:W-:-:S13]  /*0e30*/  ISETP.LT.OR P0, PT, R11, R51, P0 ;  /* 0x000000330b00720c */ /* 0x000fda0000701670 */
[----:B------:R-:W-:Y:S02]  /*0e40*/  @P0 LEA R11, R0, R11, 0x2 ;  /* 0x0000000b000b0211 */ /* 0x000fe400078e10ff */
[----:B0-----:R-:W-:-:S03]  /*0e50*/  @P0 MOV R3, 0x2 ;  /* 0x0000000200030802 */ /* 0x001fc60000000f00 */
[----:B------:R-:W-:-:S04]  /*0e60*/  @P0 IMAD R2, R11, c[0x0][0x18c], R12 ;  /* 0x000063000b020a24 */ /* 0x000fc800078e020c */
[----:B------:R-:W-:-:S05]  /*0e70*/  @P0 IMAD.WIDE R2, R2, R3, c[0x0][0x180] ;  /* 0x0000600002020625 */ /* 0x000fca00078e0203 */
[----:B------:R0:W-:Y:S02]  /*0e80*/  @P0 STG.E.64 [R2.64], RZ ;  /* 0x000000ff02000986 */ /* 0x0001e4000c101b06 */
.L_x_1006:
[C---:B------:R-:W-:Y:S01]  /*0e90*/  ISETP.GT.AND P0, PT, R49.reuse, c[0x0][0x1a8], PT ;  /* 0x00006a0031007a0c */ /* 0x040fe20003f04270 */
[----:B------:R-:W-:Y:S01]  /*0ea0*/  BAR.SYNC.DEFER_BLOCKING 0x0 ;  /* 0x0000000000007b1d */ /* 0x000fe20000010000 */
        /* <DEDUP_REMOVED lines=11> */
[----:B------:R-:W-:Y:S02]  /*0f60*/  @P0 SHF.R.S32.HI R3, RZ, 0x1f, R0 ;  /* 0x0000001fff030819 */ /* 0x000fe40000011400 */
[----:B------:R-:W-:Y:S02]  /*0f70*/  @P4 IMNMX R5, R49, c[0x0][0x1b8], PT ;  /* 0x00006e0031054a17 */ /* 0x000fe40003800200 */
[----:B------:R-:W-:Y:S02]  /*0f80*/  @P2 IADD3 R2, R2, -c[0x0][0x1ac], RZ ;  /* 0x80006b0002022a10 */ /* 0x000fe40007ffe0ff */
[----:B------:R-:W-:Y:S02]  /*0f90*/  @P3 IADD3 R4, R4, -c[0x0][0x1b0], RZ ;  /* 0x80006c0004043a10 */ /* 0x000fe40007ffe0ff */
[----:B------:R-:W-:Y:S02]  /*0fa0*/  @P0 LEA.HI R3, R3, R0, RZ, 0x5 ;  /* 0x0000000003030211 */ /* 0x000fe400078f28ff */
[----:B------:R-:W-:-:S02]  /*0fb0*/  @P4 IADD3 R0, R5, -c[0x0][0x1b4], RZ ;  /* 0x80006d0005004a10 */ /* 0x000fc40007ffe0ff */
[----:B------:R-:W-:Y:S02]  /*0fc0*/  @P2 SHF.R.S32.HI R5, RZ, 0x1f, R2 ;  /* 0x0000001fff052819 */ /* 0x000fe40000011402 */
[----:B------:R-:W-:Y:S02]  /*0fd0*/  @P5 IMNMX R6, R49, c[0x0][0x1bc], PT ;  /* 0x00006f0031065a17 */ /* 0x000fe40003800200 */
[----:B------:R-:W-:Y:S02]  /*0fe0*/  @P3 SHF.R.S32.HI R7, RZ, 0x1f, R4 ;  /* 0x0000001fff073819 */ /* 0x000fe40000011404 */
[----:B------:R-:W-:Y:S01]  /*0ff0*/  @P2 LEA.HI R5, R5, R2, RZ, 0x5 ;  /* 0x0000000205052211 */ /* 0x000fe200078f28ff */
[----:B------:R-:W-:Y:S01]  /*1000*/  HFMA2.MMA R2, -RZ, RZ, 0, 0 ;  /* 0x00000000ff027435 */ /* 0x000fe200000001ff */
[----:B------:R-:W-:Y:S02]  /*1010*/  @P5 IADD3 R6, R6, -c[0x0][0x1b8], RZ ;  /* 0x80006e0006065a10 */ /* 0x000fe40007ffe0ff */
[----:B------:R-:W-:-:S02]  /*1020*/  @P4 SHF.R.S32.HI R9, RZ, 0x1f, R0 ;  /* 0x0000001fff094819 */ /* 0x000fc40000011400 */
[----:B------:R-:W-:Y:S01]  /*1030*/  @P3 LEA.HI R4, R7, R4, RZ, 0x5 ;  /* 0x0000000407043211 */ /* 0x000fe200078f28ff */
[----:B------:R-:W-:Y:S01]  /*1040*/  HFMA2.MMA R7, -RZ, RZ, 0, 0 ;  /* 0x00000000ff077435 */ /* 0x000fe200000001ff */
[----:B------:R-:W-:Y:S02]  /*1050*/  @P0 SHF.R.S32.HI R3, RZ, 0x5, R3 ;  /* 0x00000005ff030819 */ /* 0x000fe40000011403 */
[----:B------:R-:W-:Y:S02]  /*1060*/  @P2 SHF.R.S32.HI R5, RZ, 0x5, R5 ;  /* 0x00000005ff052819 */ /* 0x000fe40000011405 */
[----:B------:R-:W-:Y:S01]  /*1070*/  @P5 SHF.R.S32.HI R11, RZ, 0x1f, R6 ;  /* 0x0000001fff0b5819 */ /* 0x000fe20000011406 */
[----:B------:R-:W-:Y:S01]  /*1080*/  @P0 IMAD R2, R3, 0x6, RZ ;  /* 0x0000000603020824 */ /* 0x000fe200078e02ff */
[----:B------:R-:W-:Y:S02]  /*1090*/  @P4 LEA.HI R9, R9, R0, RZ, 0x5 ;  /* 0x0000000009094211 */ /* 0x000fe400078f28ff */
[----:B------:R-:W-:-:S02]  /*10a0*/  @P3 SHF.R.S32.HI R4, RZ, 0x5, R4 ;  /* 0x00000005ff043819 */ /* 0x000fc40000011404 */
[----:B------:R-:W-:Y:S02]  /*10b0*/  MOV R0, RZ ;  /* 0x000000ff00007202 */ /* 0x000fe40000000f00 */
[----:B------:R-:W-:Y:S02]  /*10c0*/  @P2 LEA R0, R5, R5, 0x2 ;  /* 0x0000000505002211 */ /* 0x000fe400078e10ff */
[----:B------:R-:W-:Y:S02]  /*10d0*/  @P5 LEA.HI R11, R11, R6, RZ, 0x5 ;  /* 0x000000060b0b5211 */ /* 0x000fe400078f28ff */
[----:B------:R-:W-:Y:S02]  /*10e0*/  SHF.R.S32.HI R5, RZ, 0x5, R8 ;  /* 0x00000005ff057819 */ /* 0x000fe40000011408 */
[----:B------:R-:W-:Y:S01]  /*10f0*/  @P3 SHF.L.U32 R7, R4, 0x2, RZ ;  /* 0x0000000204073819 */ /* 0x000fe200000006ff */
[----:B------:R-:W-:Y:S01]  /*1100*/  HFMA2.MMA R4, -RZ, RZ, 0, 0 ;  /* 0x00000000ff047435 */ /* 0x000fe200000001ff */
[----:B------:R-:W-:-:S02]  /*1110*/  @P4 SHF.R.S32.HI R9, RZ, 0x5, R9 ;  /* 0x00000005ff094819 */ /* 0x000fc40000011409 */
[----:B------:R-:W-:Y:S02]  /*1120*/  @P5 SHF.R.S32.HI R11, RZ, 0x5, R11 ;  /* 0x00000005ff0b5819 */ /* 0x000fe4000001140b */
[----:B------:R-:W-:Y:S02]  /*1130*/  LEA R2, R5, R2, 0x3 ;  /* 0x0000000205027211 */ /* 0x000fe400078e18ff */
[----:B------:R-:W-:Y:S02]  /*1140*/  MOV R3, RZ ;  /* 0x000000ff00037202 */ /* 0x000fe40000000f00 */
[----:B------:R-:W-:Y:S02]  /*1150*/  @P4 LEA R3, R9, R9, 0x1 ;  /* 0x0000000909034211 */ /* 0x000fe400078e08ff */
[----:B------:R-:W-:Y:S02]  /*1160*/  @P5 SHF.L.U32 R4, R11, 0x1, RZ ;  /* 0x000000010b045819 */ /* 0x000fe400000006ff */
[----:B------:R-:W-:-:S02]  /*1170*/  IADD3 R0, R7, R2, R0 ;  /* 0x0000000207007210 */ /* 0x000fc40007ffe000 */
[----:B------:R-:W-:Y:S02]  /*1180*/  ISETP.GE.AND P2, PT, R49, R50, PT ;  /* 0x000000323100720c */ /* 0x000fe40003f46270 */
[----:B------:R-:W-:Y:S02]  /*1190*/  IADD3 R0, R4, R0, R3 ;  /* 0x0000000004007210 */ /* 0x000fe40007ffe003 */
[----:B------:R-:W-:Y:S02]  /*11a0*/  SHF.R.S32.HI R23, RZ, 0x1f, R12 ;  /* 0x0000001fff177819 */ /* 0x000fe4000001140c */
[----:B------:R-:W-:Y:S01]  /*11b0*/  PRMT R2, RZ, 0x5410, RZ ;  /* 0x00005410ff027816 */ /* 0x000fe200000000ff */
[----:B------:R-:W-:Y:S01]  /*11c0*/  IMAD R27, R0, c[0x0][0x18c], RZ ;  /* 0x00006300001b7a24 */ /* 0x000fe200078e02ff */
[----:B------:R-:W-:Y:S02]  /*11d0*/  PRMT R3, RZ, 0x5410, RZ ;  /* 0x00005410ff037816 */ /* 0x000fe400000000ff */
        /* <DEDUP_REMOVED lines=8> */
[----:B------:R-:W-:Y:S02]  /*1260*/  ISETP.GE.OR P0, PT, R49, c[0x0][0x1a8], P2 ;  /* 0x00006a0031007a0c */ /* 0x000fe40001706670 */
[----:B------:R-:W-:Y:S02]  /*1270*/  PRMT R0, RZ, 0x5410, RZ ;  /* 0x00005410ff007816 */ /* 0x000fe400000000ff */
[----:B------:R-:W-:Y:S01]  /*1280*/  PRMT R6, RZ, 0x5410, RZ ;  /* 0x00005410ff067816 */ /* 0x000fe200000000ff */
        /* <DEDUP_REMOVED lines=12> */
.L_x_1011:
[----:B-----5:R-:W-:Y:S02]  /*1350*/  IADD3 R10, R13, R18, RZ ;  /* 0x000000120d0a7210 */ /* 0x020fe40007ffe0ff */
[----:B------:R-:W-:-:S03]  /*1360*/  MOV R9, 0x4 ;  /* 0x0000000400097802 */ /* 0x000fc60000000f00 */
        /* <DEDUP_REMOVED lines=39> */
.L_x_1010:
[----:B------:R-:W-:Y:S01]  /*15e0*/  UMOV UR4, URZ ;  /* 0x0000003f00047c82 */ /* 0x000fe20008000000 */
[----:B------:R-:W-:Y:S02]  /*15f0*/  PRMT R11, RZ, 0x5410, RZ ;  /* 0x00005410ff0b7816 */ /* 0x000fe400000000ff */
[----:B------:R-:W-:Y:S02]  /*1600*/  MOV R20, R24 ;  /* 0x0000001800147202 */ /* 0x000fe40000000f00 */
        /* <DEDUP_REMOVED lines=14> */
.L_x_1017:
[----:B------:R-:W2:Y:S04]  /*16f0*/  LDG.E.128.CONSTANT R12, [R20.64] ;  /* 0x00000006140c7981 */ /* 0x000ea8000c1e9d00 */
[----:B------:R-:W3:Y:S01]  /*1700*/  LDG.E.128.CONSTANT R16, [R22.64] ;  /* 0x0000000616107981 */ /* 0x000ee2000c1e9d00 */
        /* <DEDUP_REMOVED lines=16> */
[----:B------:R-:W-:Y:S01]  /*1810*/  LOP3.LUT R35, R19, 0xff, RZ, 0xc0, !PT ;  /* 0x000000ff13237812 */ /* 0x000fe200078ec0ff */
[----:B------:R-:W1:Y:S01]  /*1820*/  I2F.F16 R42, R42 ;  /* 0x0000002a002a7306 */ /* 0x000e620000200c00 */
[----:B------:R-:W-:Y:S02]  /*1830*/  IADD3 R43, R33, -0x80, RZ ;  /* 0xffffff80212b7810 */ /* 0x000fe40007ffe0ff */
[----:B------:R-:W-:Y:S02]  /*1840*/  LOP3.LUT R33, R18, 0xff, RZ, 0xc0, !PT ;  /* 0x000000ff12217812 */ /* 0x000fe400078ec0ff */
[----:B------:R-:W-:-:S02]  /*1850*/  LOP3.LUT R29, R13, 0xff, RZ, 0xc0, !PT ;  /* 0x000000ff0d1d7812 */ /* 0x000fc400078ec0ff */
[----:B------:R-:W-:Y:S01]  /*1860*/  IADD3 R39, R33, -0x80, RZ ;  /* 0xffffff8021277810 */ /* 0x000fe20007ffe0ff */
[----:B------:R-:W2:Y:S01]  /*1870*/  I2F.F16 R46, R46 ;  /* 0x0000002e002e7306 */ /* 0x000ea20000200c00 */
[--C-:B------:R-:W-:Y:S01]  /*1880*/  SHF.R.U32.HI R33, RZ, 0x8, R12.reuse ;  /* 0x00000008ff217819 */ /* 0x100fe2000001160c */
[----:B0-----:R-:W-:Y:S01]  /*1890*/  HADD2.F32 R48, -RZ, R48.H0_H0 ;  /* 0x20000030ff307230 */ /* 0x001fe20000004100 */
[----:B------:R-:W-:Y:S02]  /*18a0*/  SHF.R.U32.HI R12, RZ, 0x10, R12 ;  /* 0x00000010ff0c7819 */ /* 0x000fe4000001160c */
[----:B------:R-:W-:Y:S02]  /*18b0*/  LOP3.LUT R33, R33, 0xff, RZ, 0xc0, !PT ;  /* 0x000000ff21217812 */ /* 0x000fe400078ec0ff */
[----:B------:R-:W-:Y:S01]  /*18c0*/  LOP3.LUT R12, R12, 0xff, RZ, 0xc0, !PT ;  /* 0x000000ff0c0c7812 */ /* 0x000fe200078ec0ff */
[----:B------:R-:W0:Y:S01]  /*18d0*/  I2F.F16 R45, R45 ;  /* 0x0000002d002d7306 */ /* 0x000e220000200c00 */
[--C-:B------:R-:W-:Y:S01]  /*18e0*/  SHF.R.U32.HI R37, RZ, 0x8, R13.reuse ;  /* 0x00000008ff257819 */ /* 0x100fe2000001160d */
[----:B-1----:R-:W-:Y:S01]  /*18f0*/  HADD2.F32 R42, -RZ, R42.H0_H0 ;  /* 0x2000002aff2a7230 */ /* 0x002fe20000004100 */
[----:B------:R-:W-:-:S02]  /*1900*/  SHF.R.U32.HI R13, RZ, 0x10, R13 ;  /* 0x00000010ff0d7819 */ /* 0x000fc4000001160d */
[----:B------:R-:W-:Y:S02]  /*1910*/  IADD3 R40, R35, -0x80, RZ ;  /* 0xffffff8023287810 */ /* 0x000fe40007ffe0ff */
[----:B------:R-:W-:Y:S01]  /*1920*/  IADD3 R35, R33, -0x80, RZ ;  /* 0xffffff8021237810 */ /* 0x000fe20007ffe0ff */
[----:B------:R-:W1:Y:S01]  /*1930*/  I2F.F16 R44, R44 ;  /* 0x0000002c002c7306 */ /* 0x000e620000200c00 */
[----:B------:R-:W-:Y:S01]  /*1940*/  IADD3 R33, R12, -0x80, RZ ;  /* 0xffffff800c217810 */ /* 0x000fe20007ffe0ff */
[----:B--2---:R-:W-:Y:S01]  /*1950*/  HADD2.F32 R46, -RZ, R46.H0_H0 ;  /* 0x2000002eff2e7230 */ /* 0x004fe20000004100 */
[----:B------:R-:W-:Y:S02]  /*1960*/  LOP3.LUT R37, R37, 0xff, RZ, 0xc0, !PT ;  /* 0x000000ff25257812 */ /* 0x000fe400078ec0ff */
[----:B------:R-:W-:Y:S02]  /*1970*/  LOP3.LUT R13, R13, 0xff, RZ, 0xc0, !PT ;  /* 0x000000ff0d0d7812 */ /* 0x000fe400078ec0ff */
[----:B------:R-:W-:Y:S01]  /*1980*/  SHF.R.U32.HI R12, RZ, 0x8, R14 ;  /* 0x00000008ff0c7819 */ /* 0x000fe2000001160e */
[----:B------:R-:W-:Y:S01]  /*1990*/  I2F.F16 R35, R35 ;  /* 0x0000002300237306 */ /* 0x000fe20000200c00 */
[----:B------:R-:W-:Y:S01]  /*19a0*/  IADD3 R52, R37, -0x80, RZ ;  /* 0xffffff8025347810 */ /* 0x000fe20007ffe0ff */
[----:B0-----:R-:W-:Y:S01]  /*19b0*/  HADD2.F32 R45, -RZ, R45.H0_H0 ;  /* 0x2000002dff2d7230 */ /* 0x001fe20000004100 */
[----:B------:R-:W-:-:S02]  /*19c0*/  IADD3 R37, R13, -0x80, RZ ;  /* 0xffffff800d257810 */ /* 0x000fc40007ffe0ff */
[----:B------:R-:W-:Y:S02]  /*19d0*/  LOP3.LUT R53, R12, 0xff, RZ, 0xc0, !PT ;  /* 0x000000ff0c357812 */ /* 0x000fe400078ec0ff */
[----:B------:R-:W0:Y:S01]  /*19e0*/  LDS.64 R12, [UR5] ;  /* 0x00000005ff0c7984 */ /* 0x000e220008000a00 */
[----:B------:R-:W-:Y:S01]  /*19f0*/  IADD3 R31, R30, -0x80, RZ ;  /* 0xffffff801e1f7810 */ /* 0x000fe20007ffe0ff */
[----:B------:R-:W-:Y:S01]  /*1a00*/  I2F.F16 R52, R52 ;  /* 0x0000003400347306 */ /* 0x000fe20000200c00 */
[----:B------:R-:W-:Y:S01]  /*1a10*/  LOP3.LUT R30, R14, 0xff, RZ, 0xc0, !PT ;  /* 0x000000ff0e1e7812 */ /* 0x000fe200078ec0ff */
[----:B-1----:R-:W-:Y:S01]  /*1a20*/  HADD2.F32 R44, -RZ, R44.H0_H0 ;  /* 0x2000002cff2c7230 */ /* 0x002fe20000004100 */
[----:B------:R-:W-:Y:S02]  /*1a30*/  IADD3 R32, R29, -0x80, RZ ;  /* 0xffffff801d207810 */ /* 0x000fe40007ffe0ff */
[----:B------:R-:W-:Y:S02]  /*1a40*/  LOP3.LUT R29, R15, 0xff, RZ, 0xc0, !PT ;  /* 0x000000ff0f1d7812 */ /* 0x000fe400078ec0ff */
[----:B------:R-:W-:Y:S01]  /*1a50*/  IADD3 R30, R30, -0x80, RZ ;  /* 0xffffff801e1e7810 */ /* 0x000fe20007ffe0ff */
[----:B------:R-:W-:Y:S01]  /*1a60*/  I2F.F16 R31, R31 ;  /* 0x0000001f001f7306 */ /* 0x000fe20000200c00 */
[----:B------:R-:W-:-:S02]  /*1a70*/  SHF.R.U32.HI R55, RZ, 0x8, R15 ;  /* 0x00000008ff377819 */ /* 0x000fc4000001160f */
[----:B------:R-:W-:Y:S02]  /*1a80*/  IADD3 R29, R29, -0x80, RZ ;  /* 0xffffff801d1d7810 */ /* 0x000fe40007ffe0ff */
[----:B------:R-:W-:Y:S02]  /*1a90*/  SHF.R.U32.HI R14, RZ, 0x10, R14 ;  /* 0x00000010ff0e7819 */ /* 0x000fe4000001160e */
[----:B------:R-:W-:Y:S01]  /*1aa0*/  IADD3 R54, R53, -0x80, RZ ;  /* 0xffffff8035367810 */ /* 0x000fe20007ffe0ff */
[----:B------:R-:W1:Y:S01]  /*1ab0*/  I2F.F16 R30, R30 ;  /* 0x0000001e001e7306 */ /* 0x000e620000200c00 */
[----:B------:R-:W-:Y:S02]  /*1ac0*/  SHF.R.U32.HI R15, RZ, 0x10, R15 ;  /* 0x00000010ff0f7819 */ /* 0x000fe4000001160f */
[----:B------:R-:W-:Y:S02]  /*1ad0*/  LOP3.LUT R55, R55, 0xff, RZ, 0xc0, !PT ;  /* 0x000000ff37377812 */ /* 0x000fe400078ec0ff */
[----:B------:R-:W-:-:S02]  /*1ae0*/  LOP3.LUT R14, R14, 0xff, RZ, 0xc0, !PT ;  /* 0x000000ff0e0e7812 */ /* 0x000fc400078ec0ff */
[----:B------:R-:W-:Y:S01]  /*1af0*/  LOP3.LUT R15, R15, 0xff, RZ, 0xc0, !PT ;  /* 0x000000ff0f0f7812 */ /* 0x000fe200078ec0ff */
[----:B------:R-:W2:Y:S01]  /*1b00*/  I2F.F16 R32, R32 ;  /* 0x0000002000207306 */ /* 0x000ea20000200c00 */
[----:B------:R-:W-:Y:S02]  /*1b10*/  IADD3 R56, R55, -0x80, RZ ;  /* 0xffffff8037387810 */ /* 0x000fe40007ffe0ff */
[----:B------:R-:W-:Y:S02]  /*1b20*/  IADD3 R53, R14, -0x80, RZ ;  /* 0xffffff800e357810 */ /* 0x000fe40007ffe0ff */
[--C-:B------:R-:W-:Y:S02]  /*1b30*/  SHF.R.U32.HI R14, RZ, 0x8, R16.reuse ;  /* 0x00000008ff0e7819 */ /* 0x100fe40000011610 */
[----:B------:R-:W-:Y:S01]  /*1b40*/  IADD3 R57, R15, -0x80, RZ ;  /* 0xffffff800f397810 */ /* 0x000fe20007ffe0ff */
[----:B------:R-:W-:Y:S01]  /*1b50*/  I2F.F16 R29, R29 ;  /* 0x0000001d001d7306 */ /* 0x000fe20000200c00 */
[----:B------:R-:W-:-:S02]  /*1b60*/  SHF.R.U32.HI R16, RZ, 0x10, R16 ;  /* 0x00000010ff107819 */ /* 0x000fc40000011610 */
[--C-:B------:R-:W-:Y:S02]  /*1b70*/  SHF.R.U32.HI R55, RZ, 0x8, R17.reuse ;  /* 0x00000008ff377819 */ /* 0x100fe40000011611 */
[----:B------:R-:W-:Y:S01]  /*1b80*/  LOP3.LUT R14, R14, 0xff, RZ, 0xc0, !PT ;  /* 0x000000ff0e0e7812 */ /* 0x000fe200078ec0ff */
[--C-:B0-----:R-:W-:Y:S01]  /*1b90*/  HADD2.F32 R64, -RZ, R12.reuse.H0_H0 ;  /* 0x2000000cff407230 */ /* 0x101fe20000004100 */
[----:B------:R-:W-:Y:S01]  /*1ba0*/  SHF.R.U32.HI R17, RZ, 0x10, R17 ;  /* 0x00000010ff117819 */ /* 0x000fe20000011611 */
[----:B------:R-:W-:Y:S01]  /*1bb0*/  HADD2.F32 R65, -RZ, R12.H1_H1 ;  /* 0x3000000cff417230 */ /* 0x000fe20000004100 */
[----:B------:R-:W0:Y:S01]  /*1bc0*/  I2F.F16 R54, R54 ;  /* 0x0000003600367306 */ /* 0x000e220000200c00 */
[--C-:B------:R-:W-:Y:S01]  /*1bd0*/  HADD2.F32 R60, -RZ, R13.reuse.H0_H0 ;  /* 0x2000000dff3c7230 */ /* 0x100fe20000004100 */
[----:B------:R-:W-:Y:S01]  /*1be0*/  LOP3.LUT R16, R16, 0xff, RZ, 0xc0, !PT ;  /* 0x000000ff10107812 */ /* 0x000fe200078ec0ff */
[----:B------:R-:W-:Y:S01]  /*1bf0*/  HADD2.F32 R61, -RZ, R13.H1_H1 ;  /* 0x3000000dff3d7230 */ /* 0x000fe20000004100 */
[----:B------:R-:W-:Y:S01]  /*1c00*/  IADD3 R15, R14, -0x80, RZ ;  /* 0xffffff800e0f7810 */ /* 0x000fe20007ffe0ff */
[----:B------:R-:W3:Y:S01]  /*1c10*/  LDS.64 R12, [UR5+0x8] ;  /* 0x00000805ff0c7984 */ /* 0x000ee20008000a00 */
[----:B------:R-:W-:-:S02]  /*1c20*/  SHF.R.U32.HI R63, RZ, 0x8, R19 ;  /* 0x00000008ff3f7819 */ /* 0x000fc40000011613 */
[----:B------:R-:W4:Y:S01]  /*1c30*/  I2F.F16 R33, R33 ;  /* 0x0000002100217306 */ /* 0x000f220000200c00 */
[----:B------:R-:W-:Y:S01]  /*1c40*/  SHF.R.U32.HI R59, RZ, 0x10, R19 ;  /* 0x00000010ff3b7819 */ /* 0x000fe20000011613 */
[----:B-1----:R-:W-:Y:S01]  /*1c50*/  HADD2.F32 R19, -RZ, R30.H0_H0 ;  /* 0x2000001eff137230 */ /* 0x002fe20000004100 */
[----:B------:R-:W-:Y:S01]  /*1c60*/  LOP3.LUT R17, R17, 0xff, RZ, 0xc0, !PT ;  /* 0x000000ff11117812 */ /* 0x000fe200078ec0ff */
[----:B------:R-:W-:Y:S01]  /*1c70*/  HADD2.F32 R30, -RZ, R52.H0_H0 ;  /* 0x20000034ff1e7230 */ /* 0x000fe20000004100 */
[----:B------:R-:W-:Y:S01]  /*1c80*/  IADD3 R14, R16, -0x80, RZ ;  /* 0xffffff80100e7810 */ /* 0x000fe20007ffe0ff */
[----:B--2---:R-:W-:Y:S01]  /*1c90*/  HADD2.F32 R16, -RZ, R32.H0_H0 ;  /* 0x20000020ff107230 */ /* 0x004fe20000004100 */
[----:B------:R-:W-:Y:S01]  /*1ca0*/  SHF.R.U32.HI R58, RZ, 0x10, R18 ;  /* 0x00000010ff3a7819 */ /* 0x000fe20000011612 */
[----:B------:R1:W2:Y:S01]  /*1cb0*/  I2F.F16 R66, R56 ;  /* 0x0000003800427306 */ /* 0x0002a20000200c00 */
[----:B------:R-:W-:Y:S01]  /*1cc0*/  LOP3.LUT R55, R55, 0xff, RZ, 0xc0, !PT ;  /* 0x000000ff37377812 */ /* 0x000fe200078ec0ff */
[----:B0-----:R-:W-:Y:S01]  /*1cd0*/  HADD2.F32 R32, -RZ, R54.H0_H0 ;  /* 0x20000036ff207230 */ /* 0x001fe20000004100 */
[----:B------:R-:W-:Y:S01]  /*1ce0*/  FFMA.FTZ R54, R64, R19, RZ ;  /* 0x0000001340367223 */ /* 0x000fe200000100ff */
[----:B------:R-:W-:-:S02]  /*1cf0*/  LOP3.LUT R63, R63, 0xff, RZ, 0xc0, !PT ;  /* 0x000000ff3f3f7812 */ /* 0x000fc400078ec0ff */
[----:B------:R-:W-:Y:S01]  /*1d00*/  IADD3 R55, R55, -0x80, RZ ;  /* 0xffffff8037377810 */ /* 0x000fe20007ffe0ff */
[----:B------:R-:W-:Y:S01]  /*1d10*/  FFMA.FTZ R67, R65, R32, R54 ;  /* 0x0000002041437223 */ /* 0x000fe20000010036 */
[----:B------:R-:W0:Y:S01]  /*1d20*/  I2F.F16 R37, R37 ;  /* 0x0000002500257306 */ /* 0x000e220000200c00 */
[----:B-1----:R-:W-:Y:S01]  /*1d30*/  SHF.R.U32.HI R56, RZ, 0x8, R18 ;  /* 0x00000008ff387819 */ /* 0x002fe20000011612 */
[----:B------:R-:W-:Y:S01]  /*1d40*/  HADD2.F32 R18, -RZ, R31.H0_H0 ;  /* 0x2000001fff127230 */ /* 0x000fe20000004100 */
[----:B------:R-:W-:Y:S01]  /*1d50*/  IADD3 R63, R63, -0x80, RZ ;  /* 0xffffff803f3f7810 */ /* 0x000fe20007ffe0ff */
[----:B----4-:R-:W-:Y:S01]  /*1d60*/  HADD2.F32 R33, -RZ, R33.H0_H0 ;  /* 0x20000021ff217230 */ /* 0x010fe20000004100 */
[----:B------:R-:W-:Y:S02]  /*1d70*/  LOP3.LUT R62, R56, 0xff, RZ, 0xc0, !PT ;  /* 0x000000ff383e7812 */ /* 0x000fe400078ec0ff */
[----:B------:R-:W-:Y:S01]  /*1d80*/  IADD3 R56, R17, -0x80, RZ ;  /* 0xffffff8011387810 */ /* 0x000fe20007ffe0ff */
[----:B------:R-:W1:Y:S01]  /*1d90*/  I2F.F16 R53, R53 ;  /* 0x0000003500357306 */ /* 0x000e620000200c00 */
[----:B------:R-:W-:Y:S01]  /*1da0*/  HADD2.F32 R17, -RZ, R29.H0_H0 ;  /* 0x2000001dff117230 */ /* 0x000fe20000004100 */
[----:B------:R-:W-:Y:S01]  /*1db0*/  FFMA.FTZ R52, R18, R64, RZ ;  /* 0x0000004012347223 */ /* 0x000fe200000100ff */
[----:B------:R-:W-:Y:S01]  /*1dc0*/  HADD2.F32 R29, -RZ, R35.H0_H0 ;  /* 0x20000023ff1d7230 */ /* 0x000fe20000004100 */
[C---:B------:R-:W-:Y:S01]  /*1dd0*/  FFMA.FTZ R35, R64.reuse, R16, RZ ;  /* 0x0000001040237223 */ /* 0x040fe200000100ff */
[----:B--2---:R-:W-:Y:S01]  /*1de0*/  HADD2.F32 R31, -RZ, R66.H0_H0 ;  /* 0x20000042ff1f7230 */ /* 0x004fe20000004100 */
[----:B------:R-:W-:Y:S01]  /*1df0*/  FFMA.FTZ R68, R64, R17, RZ ;  /* 0x0000001140447223 */ /* 0x000fe200000100ff */
[----:B------:R-:W-:Y:S01]  /*1e00*/  IADD3 R54, R62, -0x80, RZ ;  /* 0xffffff803e367810 */ /* 0x000fe20007ffe0ff */
[----:B------:R-:W2:Y:S01]  /*1e10*/  I2F.F16 R57, R57 ;  /* 0x0000003900397306 */ /* 0x000ea20000200c00 */
[----:B------:R-:W-:Y:S01]  /*1e20*/  FFMA.FTZ R64, R29, R65, R52 ;  /* 0x000000411d407223 */ /* 0x000fe20000010034 */
[----:B------:R-:W-:Y:S01]  /*1e30*/  LOP3.LUT R58, R58, 0xff, RZ, 0xc0, !PT ;  /* 0x000000ff3a3a7812 */ /* 0x000fe200078ec0ff */
[----:B------:R-:W-:Y:S01]  /*1e40*/  FFMA.FTZ R66, R65, R30, R35 ;  /* 0x0000001e41427223 */ /* 0x000fe20000010023 */
[----:B0-----:R-:W-:Y:S01]  /*1e50*/  HADD2.F32 R35, -RZ, R37.H0_H0 ;  /* 0x20000025ff237230 */ /* 0x001fe20000004100 */
[----:B------:R-:W-:Y:S01]  /*1e60*/  LOP3.LUT R59, R59, 0xff, RZ, 0xc0, !PT ;  /* 0x000000ff3b3b7812 */ /* 0x000fe200078ec0ff */
[----:B------:R-:W-:Y:S01]  /*1e70*/  FFMA.FTZ R65, R65, R31, R68 ;  /* 0x0000001f41417223 */ /* 0x000fe20000010044 */
[----:B------:R-:W-:Y:S01]  /*1e80*/  IADD3 R58, R58, -0x80, RZ ;  /* 0xffffff803a3a7810 */ /* 0x000fe20007ffe0ff */
[----:B------:R-:W0:Y:S01]  /*1e90*/  I2F.F16 R43, R43 ;  /* 0x0000002b002b7306 */ /* 0x000e220000200c00 */
[----:B-1----:R-:W-:Y:S01]  /*1ea0*/  HADD2.F32 R37, -RZ, R53.H0_H0 ;  /* 0x20000035ff257230 */ /* 0x002fe20000004100 */
[----:B------:R-:W-:Y:S01]  /*1eb0*/  FFMA.FTZ R64, R33, R60, R64 ;  /* 0x0000003c21407223 */ /* 0x000fe20000010040 */
[----:B------:R-:W-:Y:S01]  /*1ec0*/  IADD3 R59, R59, -0x80, RZ ;  /* 0xffffff803b3b7810 */ /* 0x000fe20007ffe0ff */
[C---:B------:R-:W-:Y:S01]  /*1ed0*/  FFMA.FTZ R66, R60.reuse, R35, R66 ;  /* 0x000000233c427223 */ /* 0x040fe20000010042 */
[----:B------:R-:W-:Y:S01]  /*1ee0*/  ISETP.GE.AND P0, PT, R51, 0x2, PT ;  /* 0x000000023300780c */ /* 0x000fe20003f06270 */
[----:B------:R-:W-:-:S02]  /*1ef0*/  FFMA.FTZ R62, R60, R37, R67 ;  /* 0x000000253c3e7223 */ /* 0x000fc40000010043 */
[----:B------:R-:W1:Y:S01]  /*1f00*/  I2F.F16 R39, R39 ;  /* 0x0000002700277306 */ /* 0x000e620000200c00 */
[----:B--2---:R-:W-:Y:S01]  /*1f10*/  HADD2.F32 R52, -RZ, R57.H0_H0 ;  /* 0x20000039ff347230 */ /* 0x004fe20000004100 */
[C---:B------:R-:W-:Y:S02]  /*1f20*/  FFMA.FTZ R66, R61.reuse, R46, R66 ;  /* 0x0000002e3d427223 */ /* 0x040fe40000010042 */
[C---:B------:R-:W-:Y:S02]  /*1f30*/  FFMA.FTZ R62, R61.reuse, R45, R62 ;  /* 0x0000002d3d3e7223 */ /* 0x040fe4000001003e */
[----:B------:R-:W-:Y:S02]  /*1f40*/  FFMA.FTZ R60, R60, R52, R65 ;  /* 0x000000343c3c7223 */ /* 0x000fe40000010041 */
[----:B------:R-:W2:Y:S01]  /*1f50*/  I2F.F16 R40, R40 ;  /* 0x0000002800287306 */ /* 0x000ea20000200c00 */
[----:B------:R-:W-:Y:S01]  /*1f60*/  FFMA.FTZ R65, R48, R61, R64 ;  /* 0x0000003d30417223 */ /* 0x000fe20000010040 */
[----:B0-----:R-:W-:Y:S01]  /*1f70*/  HADD2.F32 R43, -RZ, R43.H0_H0 ;  /* 0x2000002bff2b7230 */ /* 0x001fe20000004100 */
[----:B------:R-:W-:Y:S01]  /*1f80*/  FFMA.FTZ R67, R61, R42, R60 ;  /* 0x0000002a3d437223 */ /* 0x000fe2000001003c */
[----:B---3--:R-:W-:-:S02]  /*1f90*/  HADD2.F32 R60, -RZ, R12.H0_H0 ;  /* 0x2000000cff3c7230 */ /* 0x008fc40000004100 */
[----:B------:R-:W-:Y:S02]  /*1fa0*/  HADD2.F32 R12, -RZ, R12.H1_H1 ;  /* 0x3000000cff0c7230 */ /* 0x000fe40000004100 */
[----:B------:R-:W0:Y:S01]  /*1fb0*/  I2F.F16 R15, R15 ;  /* 0x0000000f000f7306 */ /* 0x000e220000200c00 */
[----:B-1----:R-:W-:Y:S01]  /*1fc0*/  HADD2.F32 R39, -RZ, R39.H0_H0 ;  /* 0x20000027ff277230 */ /* 0x002fe20000004100 */
[----:B------:R-:W-:Y:S01]  /*1fd0*/  FFMA.FTZ R65, R44, R60, R65 ;  /* 0x0000003c2c417223 */ /* 0x000fe20000010041 */
[--C-:B------:R-:W-:Y:S01]  /*1fe0*/  HADD2.F32 R61, -RZ, R13.reuse.H0_H0 ;  /* 0x2000000dff3d7230 */ /* 0x100fe20000004100 */
[----:B------:R-:W-:Y:S01]  /*1ff0*/  FFMA.FTZ R66, R60, R43, R66 ;  /* 0x0000002b3c427223 */ /* 0x000fe20000010042 */
[----:B------:R-:W-:-:S03]  /*2000*/  HADD2.F32 R13, -RZ, R13.H1_H1 ;  /* 0x3000000dff0d7230 */ /* 0x000fc60000004100 */
[----:B------:R-:W1:Y:S01]  /*2010*/  I2F.F16 R55, R55 ;  /* 0x0000003700377306 */ /* 0x000e620000200c00 */
[----:B--2---:R-:W-:-:S05]  /*2020*/  HADD2.F32 R40, -RZ, R40.H0_H0 ;  /* 0x20000028ff287230 */ /* 0x004fca0000004100 */
        /* <DEDUP_REMOVED lines=14> */
[----:B------:R1:W0:Y:S08]  /*2110*/  I2F.F16 R64, R58 ;  /* 0x0000003a00407306 */ /* 0x0002300000200c00 */
[----:B------:R2:W3:Y:S01]  /*2120*/  I2F.F16 R63, R59 ;  /* 0x0000003b003f7306 */ /* 0x0004e20000200c00 */
[----:B-1----:R-:W-:-:S05]  /*2130*/  HADD2.F32 R58, -RZ, R14.H0_H0 ;  /* 0x2000000eff3a7230 */ /* 0x002fca0000004100 */
[----:B------:R-:W-:Y:S02]  /*2140*/  FFMA.FTZ R65, R58, R61, R65 ;  /* 0x0000003d3a417223 */ /* 0x000fe40000010041 */
[----:B------:R-:W1:Y:S01]  /*2150*/  I2F.F16 R38, R38 ;  /* 0x0000002600267306 */ /* 0x000e620000200c00 */
[----:B--2---:R-:W-:Y:S02]  /*2160*/  HADD2.F32 R59, -RZ, R56.H0_H0 ;  /* 0x20000038ff3b7230 */ /* 0x004fe40000004100 */
[----:B0-----:R-:W-:-:S03]  /*2170*/  HADD2.F32 R60, -RZ, R64.H0_H0 ;  /* 0x20000040ff3c7230 */ /* 0x001fc60000004100 */
[C---:B------:R-:W-:Y:S02]  /*2180*/  FFMA.FTZ R66, R61.reuse, R59, R66 ;  /* 0x0000003b3d427223 */ /* 0x040fe40000010042 */
[----:B------:R-:W0:Y:S01]  /*2190*/  I2F.F16 R36, R36 ;  /* 0x0000002400247306 */ /* 0x000e220000200c00 */
[----:B---3--:R-:W-:Y:S01]  /*21a0*/  HADD2.F32 R56, -RZ, R63.H0_H0 ;  /* 0x2000003fff387230 */ /* 0x008fe20000004100 */
[----:B------:R-:W-:-:S04]  /*21b0*/  FFMA.FTZ R14, R61, R60, R15 ;  /* 0x0000003c3d0e7223 */ /* 0x000fc8000001000f */
[----:B------:R-:W-:Y:S02]  /*21c0*/  FFMA.FTZ R67, R61, R56, R67 ;  /* 0x000000383d437223 */ /* 0x000fe40000010043 */
[----:B------:R-:W2:Y:S01]  /*21d0*/  I2F.F16 R34, R34 ;  /* 0x0000002200227306 */ /* 0x000ea20000200c00 */
[----:B-1----:R-:W-:-:S05]  /*21e0*/  HADD2.F32 R38, -RZ, R38.H0_H0 ;  /* 0x20000026ff267230 */ /* 0x002fca0000004100 */
[----:B------:R-:W-:Y:S02]  /*21f0*/  FFMA.FTZ R12, R38, R13, R65 ;  /* 0x0000000d260c7223 */ /* 0x000fe40000010041 */
[----:B------:R-:W1:Y:S01]  /*2200*/  I2F.F16 R28, R28 ;  /* 0x0000001c001c7306 */ /* 0x000e620000200c00 */
[----:B0-----:R-:W-:Y:S01]  /*2210*/  HADD2.F32 R36, -RZ, R36.H0_H0 ;  /* 0x20000024ff247230 */ /* 0x001fe20000004100 */
[----:B------:R-:W-:-:S04]  /*2220*/  FMUL.FTZ R12, R27, R12 ;  /* 0x0000000c1b0c7220 */ /* 0x000fc80000410000 */
[----:B------:R-:W-:Y:S01]  /*2230*/  FFMA.FTZ R15, R13, R36, R66 ;  /* 0x000000240d0f7223 */ /* 0x000fe20000010042 */
[----:B------:R-:W-:Y:S01]  /*2240*/  F2FP.PACK_AB R12, RZ, R12 ;  /* 0x0000000cff0c723e */ /* 0x000fe200000000ff */
[----:B--2---:R-:W-:Y:S02]  /*2250*/  HADD2.F32 R34, -RZ, R34.H0_H0 ;  /* 0x20000022ff227230 */ /* 0x004fe40000004100 */
        /* <DEDUP_REMOVED lines=180> */
.L_x_1013:
[----:B------:R-:W-:-:S05]  /*2da0*/  MOV R29, c[0x0][0x18c] ;  /* 0x00006300001d7a02 */ /* 0x000fca0000000f00 */
        /* <DEDUP_REMOVED lines=58> */
[----:B------:R-:W1:Y:S08]  /*3150*/  I2F.F16 R44, R44 ;  /* 0x0000002c002c7306 */ /* 0x000e700000200c00 */
[----:B------:R-:W-:Y:S01]  /*3160*/  I2F.F16 R43, R43 ;  /* 0x0000002b002b7306 */ /* 0x000fe20000200c00 */
[----:B-1----:R-:W-:Y:S01]  /*3170*/  HADD2.F32 R44, -RZ, R44.H0_H0 ;  /* 0x2000002cff2c7230 */ /* 0x002fe20000004100 */
[----:B--2---:R-:W-:-:S02]  /*3180*/  LEA.HI R37, R19, 0xffffff80, RZ, 0x8 ;  /* 0xffffff8013257811 */ /* 0x004fc400078f40ff */
[----:B------:R-:W-:-:S04]  /*3190*/  SHF.R.U32.HI R53, RZ, 0x8, R16 ;  /* 0x00000008ff357819 */ /* 0x000fc80000011610 */
        /* <DEDUP_REMOVED lines=31> */
[----:B------:R-:W-:Y:S01]  /*3390*/  LOP3.LUT R57, R57, 0xff, RZ, 0xc0, !PT ;  /* 0x000000ff39397812 */ /* 0x000fe200078ec0ff */
[----:B------:R-:W-:Y:S01]  /*33a0*/  HADD2.F32 R42, -RZ, R42.H0_H0 ;  /* 0x2000002aff2a7230 */ /* 0x000fe20000004100 */
[----:B------:R-:W-:-:S02]  /*33b0*/  IADD3 R58, R58, -0x80, RZ ;  /* 0xffffff803a3a7810 */ /* 0x000fc40007ffe0ff */
        /* <DEDUP_REMOVED lines=67> */
[----:B------:R-:W-:-:S04]  /*37f0*/  FFMA.FTZ R15, R63, R55, R62 ;  /* 0x000000373f0f7223 */ /* 0x000fc8000001003e */
        /* <DEDUP_REMOVED lines=10> */
[----:B------:R-:W-:-:S05]  /*38a0*/  FMUL.FTZ R14, R27, R14 ;  /* 0x0000000e1b0e7220 */ /* 0x000fca0000410000 */
[----:B------:R-:W-:Y:S01]  /*38b0*/  F2FP.PACK_AB R14, RZ, R14 ;  /* 0x0000000eff0e723e */ /* 0x000fe200000000ff */
[----:B------:R-:W1:Y:S01]  /*38c0*/  I2F.F16 R40, R40 ;  /* 0x0000002800287306 */ /* 0x000e620000200c00 */
[----:B--2---:R-:W-:-:S05]  /*38d0*/  HADD2.F32 R59, -RZ, R59.H0_H0 ;  /* 0x2000003bff3b7230 */ /* 0x004fca0000004100 */
[----:B------:R-:W-:Y:S01]  /*38e0*/  FFMA.FTZ R15, R12, R59, R15 ;  /* 0x0000003b0c0f7223 */ /* 0x000fe2000001000f */
[----:B0-----:R-:W-:-:S05]  /*38f0*/  HADD2.F32 R39, -RZ, R61.H0_H0 ;  /* 0x2000003dff277230 */ /* 0x001fca0000004100 */
[----:B------:R-:W-:Y:S02]  /*3900*/  FFMA.FTZ R68, R12, R39, R68 ;  /* 0x000000270c447223 */ /* 0x000fe40000010044 */
[----:B------:R-:W-:Y:S01]  /*3910*/  FFMA.FTZ R12, R13, R62, R15 ;  /* 0x0000003e0d0c7223 */ /* 0x000fe2000001000f */
[----:B-1----:R-:W-:-:S03]  /*3920*/  HADD2.F32 R40, -RZ, R40.H0_H0 ;  /* 0x20000028ff287230 */ /* 0x002fc60000004100 */
[----:B------:R-:W-:Y:S02]  /*3930*/  FMUL.FTZ R12, R25, R12 ;  /* 0x0000000c190c7220 */ /* 0x000fe40000410000 */
[C---:B------:R-:W-:Y:S02]  /*3940*/  FFMA.FTZ R65, R13.reuse, R40, R65 ;  /* 0x000000280d417223 */ /* 0x040fe40000010041 */
[----:B------:R-:W-:Y:S01]  /*3950*/  FFMA.FTZ R13, R13, R64, R68 ;  /* 0x000000400d0d7223 */ /* 0x000fe20000010044 */
[----:B------:R-:W-:Y:S01]  /*3960*/  F2FP.PACK_AB R12, RZ, R12 ;  /* 0x0000000cff0c723e */ /* 0x000fe200000000ff */
[----:B------:R-:W-:Y:S02]  /*3970*/  FMUL.FTZ R65, R26, R65 ;  /* 0x000000411a417220 */ /* 0x000fe40000410000 */
        /* <DEDUP_REMOVED lines=174> */
.L_x_1014:
        /* <DEDUP_REMOVED lines=363> */
.L_x_1015:
        /* <DEDUP_REMOVED lines=363> */
.L_x_1016:
        /* <DEDUP_REMOVED lines=8> */
.L_x_1012:
[----:B------:R-:W-:-:S04]  /*7240*/  ISETP.GE.AND P0, PT, R49, R50, PT ;  /* 0x000000323100720c */ /* 0x000fc80003f06270 */
[----:B------:R-:W-:-:S13]  /*7250*/  ISETP.GE.OR P0, PT, R49, c[0x0][0x1b0], P0 ;  /* 0x00006c0031007a0c */ /* 0x000fda0000706670 */
[----:B------:R-:W-:Y:S05]  /*7260*/  @P0 BRA `(.L_x_1018) ;  /* 0x0000242000000947 */ /* 0x000fea0003800000 */
.L_x_1020:
[----:B------:R-:W-:-:S05]  /*7270*/  MOV R12, c[0x0][0x18c] ;  /* 0x00006300000c7a02 */ /* 0x000fca0000000f00 */
        /* <DEDUP_REMOVED lines=10> */
[----:B-----5:R-:W-:Y:S01]  /*7320*/  SHF.R.U32.HI R36, RZ, 0xf, R20 ;  /* 0x0000000fff247819 */ /* 0x020fe20000011614 */
[----:B------:R-:W-:Y:S01]  /*7330*/  HFMA2.MMA R40, -RZ, RZ, 0, 0.03125 ;  /* 0x00002800ff287435 */ /* 0x000fe200000001ff */
[----:B------:R-:W-:Y:S02]  /*7340*/  SHF.R.U32.HI R38, RZ, 0xf, R21 ;  /* 0x0000000fff267819 */ /* 0x000fe40000011615 */
[----:B------:R-:W-:-:S02]  /*7350*/  SHF.R.U32.HI R37, RZ, 0xe, R16 ;  /* 0x0000000eff257819 */ /* 0x000fc40000011610 */
[----:B------:R-:W-:Y:S02]  /*7360*/  SHF.R.U32.HI R39, RZ, 0xe, R17 ;  /* 0x0000000eff277819 */ /* 0x000fe40000011611 */
[----:B------:R-:W-:Y:S02]  /*7370*/  LOP3.LUT R36, R36, 0x10001, RZ, 0xc0, !PT ;  /* 0x0001000124247812 */ /* 0x000fe400078ec0ff */
[----:B------:R-:W-:Y:S02]  /*7380*/  LOP3.LUT R38, R38, 0x10001, RZ, 0xc0, !PT ;  /* 0x0001000126267812 */ /* 0x000fe400078ec0ff */
[----:B------:R-:W-:Y:S02]  /*7390*/  LOP3.LUT R37, R36, 0x20002, R37, 0xf8, !PT ;  /* 0x0002000224257812 */ /* 0x000fe400078ef825 */
[----:B------:R-:W-:Y:S02]  /*73a0*/  LOP3.LUT R39, R38, 0x20002, R39, 0xf8, !PT ;  /* 0x0002000226277812 */ /* 0x000fe400078ef827 */
[----:B------:R-:W-:-:S02]  /*73b0*/  SHF.R.U32.HI R88, RZ, 0xd, R24 ;  /* 0x0000000dff587819 */ /* 0x000fc40000011618 */
[----:B------:R-:W-:Y:S02]  /*73c0*/  SHF.R.U32.HI R86, RZ, 0xd, R25 ;  /* 0x0000000dff567819 */ /* 0x000fe40000011619 */
[----:B------:R-:W-:Y:S02]  /*73d0*/  LOP3.LUT R88, R37, 0x40004, R88, 0xf8, !PT ;  /* 0x0004000425587812 */ /* 0x000fe400078ef858 */
[----:B------:R-:W-:Y:S02]  /*73e0*/  LOP3.LUT R86, R39, 0x40004, R86, 0xf8, !PT ;  /* 0x0004000427567812 */ /* 0x000fe400078ef856 */
[----:B------:R-:W1:Y:S01]  /*73f0*/  LDS.128 R36, [UR4] ;  /* 0x00000004ff247984 */ /* 0x000e620008000c00 */
[----:B------:R-:W-:Y:S02]  /*7400*/  SHF.R.U32.HI R43, RZ, 0xf, R22 ;  /* 0x0000000fff2b7819 */ /* 0x000fe40000011616 */
[----:B------:R-:W-:Y:S02]  /*7410*/  SHF.R.U32.HI R45, RZ, 0xf, R23 ;  /* 0x0000000fff2d7819 */ /* 0x000fe40000011617 */
[----:B------:R-:W-:-:S02]  /*7420*/  SHF.R.U32.HI R44, RZ, 0xe, R18 ;  /* 0x0000000eff2c7819 */ /* 0x000fc40000011612 */
[----:B------:R-:W-:Y:S02]  /*7430*/  LOP3.LUT R43, R43, 0x10001, RZ, 0xc0, !PT ;  /* 0x000100012b2b7812 */ /* 0x000fe400078ec0ff */
[----:B------:R-:W-:Y:S02]  /*7440*/  SHF.R.U32.HI R46, RZ, 0xe, R19 ;  /* 0x0000000eff2e7819 */ /* 0x000fe40000011613 */
[----:B------:R-:W-:Y:S02]  /*7450*/  LOP3.LUT R45, R45, 0x10001, RZ, 0xc0, !PT ;  /* 0x000100012d2d7812 */ /* 0x000fe400078ec0ff */
[----:B------:R-:W-:Y:S02]  /*7460*/  LOP3.LUT R43, R43, 0x20002, R44, 0xf8, !PT ;  /* 0x000200022b2b7812 */ /* 0x000fe400078ef82c */
[----:B------:R-:W-:Y:S02]  /*7470*/  SHF.R.U32.HI R82, RZ, 0xd, R26 ;  /* 0x0000000dff527819 */ /* 0x000fe4000001161a */
[----:B------:R-:W-:-:S02]  /*7480*/  LOP3.LUT R42, R20, 0x3e003e0, RZ, 0xc0, !PT ;  /* 0x03e003e0142a7812 */ /* 0x000fc400078ec0ff */
[----:B------:R-:W-:Y:S02]  /*7490*/  LOP3.LUT R45, R45, 0x20002, R46, 0xf8, !PT ;  /* 0x000200022d2d7812 */ /* 0x000fe400078ef82e */
[----:B------:R-:W-:Y:S02]  /*74a0*/  LOP3.LUT R61, R20, 0x1f001f, RZ, 0xc0, !PT ;  /* 0x001f001f143d7812 */ /* 0x000fe400078ec0ff */
[----:B------:R-:W-:Y:S02]  /*74b0*/  SHF.R.U32.HI R52, RZ, 0xa, R20 ;  /* 0x0000000aff347819 */ /* 0x000fe40000011614 */
[----:B------:R-:W-:Y:S02]  /*74c0*/  LOP3.LUT R46, R29, 0x3e003e0, RZ, 0xc0, !PT ;  /* 0x03e003e01d2e7812 */ /* 0x000fe400078ec0ff */
[C---:B------:R-:W-:Y:S02]  /*74d0*/  LOP3.LUT R20, R21.reuse, 0x1f001f, RZ, 0xc0, !PT ;  /* 0x001f001f15147812 */ /* 0x040fe400078ec0ff */
[----:B0-----:R-:W-:-:S02]  /*74e0*/  LOP3.LUT R15, R21, 0x3e003e0, RZ, 0xc0, !PT ;  /* 0x03e003e0150f7812 */ /* 0x001fc400078ec0ff */
[----:B------:R-:W-:Y:S02]  /*74f0*/  SHF.R.U32.HI R53, RZ, 0xa, R21 ;  /* 0x0000000aff357819 */ /* 0x000fe40000011615 */
[C---:B------:R-:W-:Y:S02]  /*7500*/  LOP3.LUT R21, R22.reuse, 0x1f001f, RZ, 0xc0, !PT ;  /* 0x001f001f16157812 */ /* 0x040fe400078ec0ff */
[----:B------:R-:W-:Y:S02]  /*7510*/  LOP3.LUT R13, R22, 0x3e003e0, RZ, 0xc0, !PT ;  /* 0x03e003e0160d7812 */ /* 0x000fe400078ec0ff */
[----:B------:R-:W-:Y:S02]  /*7520*/  SHF.R.U32.HI R54, RZ, 0xa, R22 ;  /* 0x0000000aff367819 */ /* 0x000fe40000011616 */
[----:B------:R-:W-:Y:S02]  /*7530*/  LOP3.LUT R82, R43, 0x40004, R82, 0xf8, !PT ;  /* 0x000400042b527812 */ /* 0x000fe400078ef852 */
[----:B------:R-:W-:-:S02]  /*7540*/  LOP3.LUT R22, R23, 0x1f001f, RZ, 0xc0, !PT ;  /* 0x001f001f17167812 */ /* 0x000fc400078ec0ff */
[----:B------:R-:W-:Y:S02]  /*7550*/  LOP3.LUT R14, R23, 0x3e003e0, RZ, 0xc0, !PT ;  /* 0x03e003e0170e7812 */ /* 0x000fe400078ec0ff */
[----:B------:R-:W-:Y:S02]  /*7560*/  SHF.R.U32.HI R59, RZ, 0xa, R23 ;  /* 0x0000000aff3b7819 */ /* 0x000fe40000011617 */
[----:B------:R-:W-:Y:S02]  /*7570*/  LOP3.LUT R43, R42, 0x64006400, RZ, 0xfc, !PT ;  /* 0x640064002a2b7812 */ /* 0x000fe400078efcff */
[----:B------:R-:W-:Y:S02]  /*7580*/  LOP3.LUT R23, R16, 0x3e003e0, RZ, 0xc0, !PT ;  /* 0x03e003e010177812 */ /* 0x000fe400078ec0ff */
[----:B------:R-:W-:Y:S01]  /*7590*/  LOP3.LUT R63, R46, 0x64006400, RZ, 0xfc, !PT ;  /* 0x640064002e3f7812 */ /* 0x000fe200078efcff */
[----:B------:R-:W-:Y:S01]  /*75a0*/  HFMA2 R74, R43, R40.H0_H0, -48, -48 ;  /* 0xd200d2002b4a7431 */ /* 0x000fe20000040028 */
[----:B------:R-:W-:-:S02]  /*75b0*/  LOP3.LUT R66, R16, 0x1f001f, RZ, 0xc0, !PT ;  /* 0x001f001f10427812 */ /* 0x000fc400078ec0ff */
[----:B------:R-:W-:Y:S01]  /*75c0*/  SHF.R.U32.HI R58, RZ, 0xa, R16 ;  /* 0x0000000aff3a7819 */ /* 0x000fe20000011610 */
[----:B------:R-:W-:Y:S01]  /*75d0*/  HFMA2 R43, R63, R40.H0_H0, -48, -48 ;  /* 0xd200d2003f2b7431 */ /* 0x000fe20000040028 */
[----:B------:R-:W-:Y:S02]  /*75e0*/  LOP3.LUT R62, R27, 0x3e003e0, RZ, 0xc0, !PT ;  /* 0x03e003e01b3e7812 */ /* 0x000fe400078ec0ff */
[----:B------:R-:W-:Y:S02]  /*75f0*/  LOP3.LUT R57, R13, 0x64006400, RZ, 0xfc, !PT ;  /* 0x640064000d397812 */ /* 0x000fe400078efcff */
        /* <DEDUP_REMOVED lines=10> */
[----:B------:R-:W-:Y:S02]  /*76a0*/  LOP3.LUT R19, R24, 0x3e003e0, RZ, 0xc0, !PT ;  /* 0x03e003e018137812 */ /* 0x000fe400078ec0ff */
[----:B------:R-:W-:Y:S01]  /*76b0*/  LOP3.LUT R81, R62, 0x64006400, RZ, 0xfc, !PT ;  /* 0x640064003e517812 */ /* 0x000fe200078efcff */
[-C--:B------:R-:W-:Y:S01]  /*76c0*/  HFMA2 R62, R57, R40.reuse.H0_H0, -48, -48 ;  /* 0xd200d200393e7431 */ /* 0x080fe20000040028 */
[----:B------:R-:W-:Y:S01]  /*76d0*/  SHF.R.U32.HI R84, RZ, 0xd, R27 ;  /* 0x0000000dff547819 */ /* 0x000fe2000001161b */
[----:B------:R-:W-:Y:S01]  /*76e0*/  HFMA2 R57, R23, R40.H0_H0, -48, -48 ;  /* 0xd200d20017397431 */ /* 0x000fe20000040028 */
        /* <DEDUP_REMOVED lines=9> */
[----:B------:R-:W-:Y:S01]  /*7780*/  LOP3.LUT R84, R45, 0x40004, R84, 0xf8, !PT ;  /* 0x000400042d547812 */ /* 0x000fe200078ef854 */
        /* <DEDUP_REMOVED lines=50> */
[----:B------:R-:W-:Y:S01]  /*7ab0*/  HADD2 R63, R63, -1040, -1040 ;  /* 0xe410e4103f3f7430 */ /* 0x000fe20000000000 */
[----:B------:R-:W-:Y:S02]  /*7ac0*/  LOP3.LUT R70, R22, 0x64006400, RZ, 0xfc, !PT ;  /* 0x6400640016467812 */ /* 0x000fe400078efcff */
[----:B------:R-:W-:Y:S01]  /*7ad0*/  LOP3.LUT R73, R18, 0x64006400, RZ, 0xfc, !PT ;  /* 0x6400640012497812 */ /* 0x000fe200078efcff */
[----:B------:R-:W0:Y:S01]  /*7ae0*/  LDS.128 R20, [UR4+0x10] ;  /* 0x00001004ff147984 */ /* 0x000e220008000c00 */
[-C--:B------:R-:W-:Y:S01]  /*7af0*/  HFMA2 R18, R71, R40.reuse.H0_H0, -48, -48 ;  /* 0xd200d20047127431 */ /* 0x080fe20000040028 */
[-C--:B-1----:R-:W-:Y:S01]  /*7b00*/  HFMA2.MMA R71, R63, R36.reuse, RZ ;  /* 0x000000243f477235 */ /* 0x082fe200000000ff */
[----:B------:R-:W-:Y:S01]  /*7b10*/  HADD2 R61, R70, -1040, -1040 ;  /* 0xe410e410463d7430 */ /* 0x000fe20000000000 */
[----:B------:R-:W-:Y:S01]  /*7b20*/  LOP3.LUT R91, R32, 0x1f001f, RZ, 0xc0, !PT ;  /* 0x001f001f205b7812 */ /* 0x000fe200078ec0ff */
[----:B------:R-:W-:Y:S01]  /*7b30*/  HFMA2 R40, R73, R40.H0_H0, -48, -48 ;  /* 0xd200d20049287431 */ /* 0x000fe20000040028 */
[----:B------:R-:W-:Y:S01]  /*7b40*/  HFMA2.MMA R73, R87, R36, RZ ;  /* 0x0000002457497235 */ /* 0x000fe200000000ff */
[-C--:B------:R-:W-:Y:S01]  /*7b50*/  HFMA2 R70, R83, R36.reuse, RZ.H0_H0 ;  /* 0x0000002453467231 */ /* 0x080fe200000400ff */
[----:B------:R-:W-:Y:S01]  /*7b60*/  LOP3.LUT R91, R91, 0x64006400, RZ, 0xfc, !PT ;  /* 0x640064005b5b7812 */ /* 0x000fe200078efcff */
[----:B------:R-:W-:Y:S01]  /*7b70*/  HFMA2 R75, R61, R36, RZ.H0_H0 ;  /* 0x000000243d4b7231 */ /* 0x000fe200000400ff */
        /* <DEDUP_REMOVED lines=11> */
[----:B------:R-:W-:-:S02]  /*7c30*/  HADD2 R71, R53, -1040, -1040 ;  /* 0xe410e41035477430 */ /* 0x000fc40000000000 */
[----:B------:R-:W-:Y:S02]  /*7c40*/  HADD2 R59, R59, -1040, -1040 ;  /* 0xe410e4103b3b7430 */ /* 0x000fe40000000000 */
[----:B------:R-:W-:Y:S02]  /*7c50*/  HADD2 R53, R68, -1040, -1040 ;  /* 0xe410e41044357430 */ /* 0x000fe40000000000 */
[----:B------:R-:W-:Y:S02]  /*7c60*/  HADD2 R75, R52, -1040, -1040 ;  /* 0xe410e410344b7430 */ /* 0x000fe40000000000 */
[-C--:B------:R-:W-:Y:S01]  /*7c70*/  HFMA2.MMA R36, R59, R38.reuse, R36 ;  /* 0x000000263b247235 */ /* 0x080fe20000000024 */
[-C--:B------:R-:W-:Y:S02]  /*7c80*/  HFMA2 R76, R71, R38.reuse, R70 ;  /* 0x00000026474c7231 */ /* 0x080fe40000000046 */
[----:B------:R-:W-:Y:S01]  /*7c90*/  HFMA2 R37, R53, R38, R37 ;  /* 0x0000002635257231 */ /* 0x000fe20000000025 */
[----:B------:R-:W-:Y:S01]  /*7ca0*/  HFMA2.MMA R73, R75, R38, R73 ;  /* 0x000000264b497235 */ /* 0x000fe20000000049 */
[----:B------:R-:W-:Y:S01]  /*7cb0*/  HADD2 R68, R67, -1040, -1040 ;  /* 0xe410e41043447430 */ /* 0x000fe20000000000 */
[----:B------:R-:W-:Y:S01]  /*7cc0*/  HFMA2.MMA R36, R54, R39, R36 ;  /* 0x0000002736247235 */ /* 0x000fe20000000024 */
[----:B------:R-:W-:-:S02]  /*7cd0*/  HADD2 R52, R69, -1040, -1040 ;  /* 0xe410e41045347430 */ /* 0x000fc40000000000 */
[----:B------:R-:W-:Y:S02]  /*7ce0*/  HADD2 R70, R66, -1040, -1040 ;  /* 0xe410e41042467430 */ /* 0x000fe40000000000 */
[-C--:B------:R-:W-:Y:S02]  /*7cf0*/  HFMA2 R76, R68, R39.reuse, R76 ;  /* 0x00000027444c7231 */ /* 0x080fe4000000004c */
[----:B------:R-:W-:Y:S02]  /*7d00*/  HFMA2 R37, R52, R39, R37 ;  /* 0x0000002734257231 */ /* 0x000fe40000000025 */
[-C--:B0-----:R-:W-:Y:S01]  /*7d10*/  HFMA2 R77, R55, R20.reuse, R76 ;  /* 0x00000014374d7231 */ /* 0x081fe2000000004c */
[----:B------:R-:W-:Y:S01]  /*7d20*/  HFMA2.MMA R69, R70, R39, R73 ;  /* 0x0000002746457235 */ /* 0x000fe20000000049 */
[----:B------:R-:W-:Y:S01]  /*7d30*/  HFMA2 R67, R14, R20, R37 ;  /* 0x000000140e437231 */ /* 0x000fe20000000025 */
[-C--:B------:R-:W-:Y:S01]  /*7d40*/  HFMA2.MMA R76, R13, R20.reuse, R36 ;  /* 0x000000140d4c7235 */ /* 0x080fe20000000024 */
[----:B------:R-:W-:Y:S01]  /*7d50*/  HADD2 R66, R58, -1040, -1040 ;  /* 0xe410e4103a427430 */ /* 0x000fe20000000000 */
[----:B------:R-:W0:Y:S01]  /*7d60*/  LDS.128 R36, [UR4+0x20] ;  /* 0x00002004ff247984 */ /* 0x000e220008000c00 */
[----:B------:R-:W-:Y:S01]  /*7d70*/  HADD2 R58, R65, -1040, -1040 ;  /* 0xe410e410413a7430 */ /* 0x000fe20000000000 */
[----:B------:R-:W-:Y:S01]  /*7d80*/  HFMA2.MMA R69, R57, R20, R69 ;  /* 0x0000001439457235 */ /* 0x000fe20000000045 */
[----:B------:R-:W-:Y:S01]  /*7d90*/  LOP3.LUT R20, R64, 0x64006400, RZ, 0xfc, !PT ;  /* 0x6400640040147812 */ /* 0x000fe200078efcff */
[----:B------:R-:W-:Y:S01]  /*7da0*/  HADD2 R64, R60, -1040, -1040 ;  /* 0xe410e4103c407430 */ /* 0x000fe20000000000 */
[----:B------:R-:W-:-:S02]  /*7db0*/  LOP3.LUT R65, R24, 0x1f001f, RZ, 0xc0, !PT ;  /* 0x001f001f18417812 */ /* 0x000fc400078ec0ff */
[----:B------:R-:W-:Y:S01]  /*7dc0*/  LOP3.LUT R73, R27, 0x1f001f, RZ, 0xc0, !PT ;  /* 0x001f001f1b497812 */ /* 0x000fe200078ec0ff */
[----:B------:R-:W-:Y:S01]  /*7dd0*/  HADD2 R60, R20, -1040, -1040 ;  /* 0xe410e410143c7430 */ /* 0x000fe20000000000 */
[-C--:B------:R-:W-:Y:S01]  /*7de0*/  HFMA2.MMA R20, R66, R21.reuse, R69 ;  /* 0x0000001542147235 */ /* 0x080fe20000000045 */
[-C--:B------:R-:W-:Y:S01]  /*7df0*/  HFMA2 R77, R64, R21.reuse, R77 ;  /* 0x00000015404d7231 */ /* 0x080fe2000000004d */
[----:B------:R-:W-:Y:S02]  /*7e00*/  LOP3.LUT R65, R65, 0x64006400, RZ, 0xfc, !PT ;  /* 0x6400640041417812 */ /* 0x000fe400078efcff */
[----:B------:R-:W-:Y:S01]  /*7e10*/  SHF.R.U32.HI R24, RZ, 0xa, R24 ;  /* 0x0000000aff187819 */ /* 0x000fe20000011618 */
[----:B------:R-:W-:Y:S01]  /*7e20*/  HFMA2.MMA R76, R60, R21, R76 ;  /* 0x000000153c4c7235 */ /* 0x000fe2000000004c */
[----:B------:R-:W-:Y:S01]  /*7e30*/  HFMA2 R21, R58, R21, R67 ;  /* 0x000000153a157231 */ /* 0x000fe20000000043 */
[----:B------:R-:W-:Y:S02]  /*7e40*/  LOP3.LUT R67, R25, 0x1f001f, RZ, 0xc0, !PT ;  /* 0x001f001f19437812 */ /* 0x000fe400078ec0ff */
[----:B------:R-:W-:Y:S01]  /*7e50*/  LOP3.LUT R79, R73, 0x64006400, RZ, 0xfc, !PT ;  /* 0x64006400494f7812 */ /* 0x000fe200078efcff */
[----:B------:R-:W-:Y:S01]  /*7e60*/  HADD2 R73, R65, -1040, -1040 ;  /* 0xe410e41041497430 */ /* 0x000fe20000000000 */
[----:B------:R-:W-:-:S02]  /*7e70*/  LOP3.LUT R69, R26, 0x1f001f, RZ, 0xc0, !PT ;  /* 0x001f001f1a457812 */ /* 0x000fc400078ec0ff */
[----:B------:R-:W-:Y:S01]  /*7e80*/  LOP3.LUT R67, R67, 0x64006400, RZ, 0xfc, !PT ;  /* 0x6400640043437812 */ /* 0x000fe200078efcff */
[----:B------:R-:W-:Y:S01]  /*7e90*/  HADD2 R65, R79, -1040, -1040 ;  /* 0xe410e4104f417430 */ /* 0x000fe20000000000 */
[----:B------:R-:W-:Y:S01]  /*7ea0*/  SHF.R.U32.HI R27, RZ, 0xa, R27 ;  /* 0x0000000aff1b7819 */ /* 0x000fe2000001161b */
[----:B------:R-:W-:Y:S01]  /*7eb0*/  HFMA2.MMA R20, R73, R22, R20 ;  /* 0x0000001649147235 */ /* 0x000fe20000000014 */
[----:B------:R-:W-:Y:S01]  /*7ec0*/  LOP3.LUT R24, R24, 0x1f001f, RZ, 0xc0, !PT ;  /* 0x001f001f18187812 */ /* 0x000fe200078ec0ff */
[-C--:B------:R-:W-:Y:S01]  /*7ed0*/  HFMA2 R21, R65, R22.reuse, R21 ;  /* 0x0000001641157231 */ /* 0x080fe20000000015 */
[----:B------:R-:W-:Y:S01]  /*7ee0*/  LOP3.LUT R78, R69, 0x64006400, RZ, 0xfc, !PT ;  /* 0x64006400454e7812 */ /* 0x000fe200078efcff */
[----:B------:R-:W-:Y:S01]  /*7ef0*/  HADD2 R69, R67, -1040, -1040 ;  /* 0xe410e41043457430 */ /* 0x000fe20000000000 */
[----:B------:R-:W-:Y:S01]  /*7f00*/  LOP3.LUT R27, R27, 0x1f001f, RZ, 0xc0, !PT ;  /* 0x001f001f1b1b7812 */ /* 0x000fe200078ec0ff */
[----:B------:R-:W-:Y:S01]  /*7f10*/  HFMA2.MMA R20, R48, R23, R20 ;  /* 0x0000001730147235 */ /* 0x000fe20000000014 */
[----:B------:R-:W-:Y:S01]  /*7f20*/  LOP3.LUT R24, R24, 0x64006400, RZ, 0xfc, !PT ;  /* 0x6400640018187812 */ /* 0x000fe200078efcff */
[----:B------:R-:W-:Y:S01]  /*7f30*/  HFMA2 R77, R69, R22, R77 ;  /* 0x00000016454d7231 */ /* 0x000fe2000000004d */
[----:B------:R-:W-:Y:S01]  /*7f40*/  LOP3.LUT R27, R27, 0x64006400, RZ, 0xfc, !PT ;  /* 0x640064001b1b7812 */ /* 0x000fe200078efcff */
[----:B------:R-:W-:Y:S01]  /*7f50*/  HADD2 R67, R78, -1040, -1040 ;  /* 0xe410e4104e437430 */ /* 0x000fe20000000000 */
[----:B------:R-:W-:Y:S01]  /*7f60*/  SHF.R.U32.HI R26, RZ, 0xa, R26 ;  /* 0x0000000aff1a7819 */ /* 0x000fe2000001161a */
[----:B------:R-:W-:Y:S01]  /*7f70*/  HADD2 R85, R24, -1040, -1040 ;  /* 0xe410e41018557430 */ /* 0x000fe20000000000 */
[----:B------:R-:W-:Y:S01]  /*7f80*/  SHF.R.U32.HI R25, RZ, 0xa, R25 ;  /* 0x0000000aff197819 */ /* 0x000fe20000011619 */
[-C--:B------:R-:W-:Y:S01]  /*7f90*/  HFMA2 R89, R44, R23.reuse, R77 ;  /* 0x000000172c597231 */ /* 0x080fe2000000004d */
[----:B------:R-:W-:Y:S01]  /*7fa0*/  LOP3.LUT R26, R26, 0x1f001f, RZ, 0xc0, !PT ;  /* 0x001f001f1a1a7812 */ /* 0x000fe200078ec0ff */
[----:B------:R-:W-:Y:S01]  /*7fb0*/  HFMA2 R21, R16, R23, R21 ;  /* 0x0000001710157231 */ /* 0x000fe20000000015 */
[----:B------:R-:W-:Y:S01]  /*7fc0*/  HFMA2.MMA R76, R67, R22, R76 ;  /* 0x00000016434c7235 */ /* 0x000fe2000000004c */
[----:B------:R-:W-:Y:S01]  /*7fd0*/  HADD2 R77, R27, -1040, -1040 ;  /* 0xe410e4101b4d7430 */ /* 0x000fe20000000000 */
[----:B0-----:R-:W-:Y:S01]  /*7fe0*/  HFMA2.MMA R90, R85, R36, R20 ;  /* 0x00000024555a7235 */ /* 0x001fe20000000014 */
[----:B------:R-:W-:-:S02]  /*7ff0*/  LOP3.LUT R26, R26, 0x64006400, RZ, 0xfc, !PT ;  /* 0x640064001a1a7812 */ /* 0x000fc400078efcff */
[----:B------:R-:W-:Y:S01]  /*8000*/  HFMA2 R20, R77, R36, R21 ;  /* 0x000000244d147231 */ /* 0x000fe20000000015 */
[----:B------:R-:W-:Y:S01]  /*8010*/  LOP3.LUT R21, R28, 0x1f001f, RZ, 0xc0, !PT ;  /* 0x001f001f1c157812 */ /* 0x000fe200078ec0ff */
[----:B------:R-:W-:Y:S01]  /*8020*/  HFMA2.MMA R76, R15, R23, R76 ;  /* 0x000000170f4c7235 */ /* 0x000fe2000000004c */
[----:B------:R-:W-:Y:S01]  /*8030*/  LOP3.LUT R25, R25, 0x1f001f, RZ, 0xc0, !PT ;  /* 0x001f001f19197812 */ /* 0x000fe200078ec0ff */
[----:B------:R-:W-:Y:S01]  /*8040*/  HADD2 R79, R26, -1040, -1040 ;  /* 0xe410e4101a4f7430 */ /* 0x000fe20000000000 */
[----:B------:R-:W-:Y:S02]  /*8050*/  LOP3.LUT R23, R30, 0x1f001f, RZ, 0xc0, !PT ;  /* 0x001f001f1e177812 */ /* 0x000fe400078ec0ff */
[----:B------:R-:W-:Y:S02]  /*8060*/  LOP3.LUT R21, R21, 0x64006400, RZ, 0xfc, !PT ;  /* 0x6400640015157812 */ /* 0x000fe400078efcff */
        /* <DEDUP_REMOVED lines=8> */
[----:B------:R-:W-:Y:S01]  /*80f0*/  HFMA2 R89, R81, R36, R89 ;  /* 0x0000002451597231 */ /* 0x000fe20000000059 */
[----:B------:R-:W-:Y:S01]  /*8100*/  SHF.R.U32.HI R21, RZ, 0xc, R28 ;  /* 0x0000000cff157819 */ /* 0x000fe2000001161c */
[----:B------:R-:W-:Y:S01]  /*8110*/  HADD2 R76, R23, -1040, -1040 ;  /* 0xe410e410174c7430 */ /* 0x000fe20000000000 */
[----:B------:R-:W-:Y:S01]  /*8120*/  LOP3.LUT R24, R24, 0x64006400, RZ, 0xfc, !PT ;  /* 0x6400640018187812 */ /* 0x000fe200078efcff */
[----:B------:R-:W-:Y:S01]  /*8130*/  HADD2 R78, R22, -1040, -1040 ;  /* 0xe410e410164e7430 */ /* 0x000fe20000000000 */
[----:B------:R-:W-:Y:S01]  /*8140*/  LOP3.LUT R88, R88, 0x80008, R21, 0xf8, !PT ;  /* 0x0008000858587812 */ /* 0x000fe200078ef815 */
[-C--:B------:R-:W-:Y:S01]  /*8150*/  HFMA2.MMA R90, R80, R37.reuse, R90 ;  /* 0x00000025505a7235 */ /* 0x080fe2000000005a */
[----:B------:R-:W-:Y:S01]  /*8160*/  SHF.R.U32.HI R23, RZ, 0xc, R29 ;  /* 0x0000000cff177819 */ /* 0x000fe2000001161d */
[----:B------:R-:W-:Y:S01]  /*8170*/  HADD2 R36, R24, -1040, -1040 ;  /* 0xe410e41018247430 */ /* 0x000fe20000000000 */
[----:B------:R-:W-:Y:S01]  /*8180*/  SHF.R.U32.HI R21, RZ, 0xc, R31 ;  /* 0x0000000cff157819 */ /* 0x000fe2000001161f */
[-C--:B------:R-:W-:Y:S01]  /*8190*/  HFMA2 R89, R78, R37.reuse, R89 ;  /* 0x000000254e597231 */ /* 0x080fe20000000059 */
[----:B------:R-:W-:Y:S01]  /*81a0*/  HFMA2.MMA R27, R76, R37, R27 ;  /* 0x000000254c1b7235 */ /* 0x000fe2000000001b */
[----:B------:R-:W-:Y:S01]  /*81b0*/  HFMA2 R37, R36, R37, R20 ;  /* 0x0000002524257231 */ /* 0x000fe20000000014 */
[----:B------:R-:W-:Y:S01]  /*81c0*/  LOP3.LUT R24, R86, 0x80008, R23, 0xf8, !PT ;  /* 0x0008000856187812 */ /* 0x000fe200078ef817 */
[-C--:B------:R-:W-:Y:S01]  /*81d0*/  HFMA2.MMA R90, R45, R38.reuse, R90 ;  /* 0x000000262d5a7235 */ /* 0x080fe2000000005a */
[----:B------:R-:W-:Y:S01]  /*81e0*/  LOP3.LUT R26, R84, 0x80008, R21, 0xf8, !PT ;  /* 0x00080008541a7812 */ /* 0x000fe200078ef815 */
[-C--:B------:R-:W-:Y:S01]  /*81f0*/  HFMA2 R89, R43, R38.reuse, R89 ;  /* 0x000000262b597231 */ /* 0x080fe20000000059 */
[----:B------:R-:W0:Y:S01]  /*8200*/  LDS.128 R20, [UR4+0x30] ;  /* 0x00003004ff147984 */ /* 0x000e220008000c00 */
[----:B------:R-:W-:Y:S01]  /*8210*/  SHF.R.U32.HI R25, RZ, 0xc, R30 ;  /* 0x0000000cff197819 */ /* 0x000fe2000001161e */
[----:B------:R-:W-:Y:S01]  /*8220*/  HFMA2.MMA R27, R17, R38, R27 ;  /* 0x00000026111b7235 */ /* 0x000fe2000000001b */
[----:B------:R-:W-:Y:S01]  /*8230*/  SHF.R.U32.HI R28, RZ, 0xa, R28 ;  /* 0x0000000aff1c7819 */ /* 0x000fe2000001161c */
[----:B------:R-:W-:Y:S01]  /*8240*/  HFMA2 R37, R19, R38, R37 ;  /* 0x0000002613257231 */ /* 0x000fe20000000025 */
[----:B------:R-:W-:-:S02]  /*8250*/  SHF.R.U32.HI R30, RZ, 0xa, R30 ;  /* 0x0000000aff1e7819 */ /* 0x000fc4000001161e */
        /* <DEDUP_REMOVED lines=11> */
[----:B------:R-:W-:Y:S01]  /*8310*/  LOP3.LUT R25, R82, 0x80008, R25, 0xf8, !PT ;  /* 0x0008000852197812 */ /* 0x000fe200078ef819 */
[----:B------:R-:W-:Y:S02]  /*8320*/  HADD2 R82, R30, -1040, -1040 ;  /* 0xe410e4101e527430 */ /* 0x000fe40000000000 */
[----:B------:R-:W-:Y:S01]  /*8330*/  HADD2 R84, R29, -1040, -1040 ;  /* 0xe410e4101d547430 */ /* 0x000fe20000000000 */
[-C--:B------:R-:W-:Y:S01]  /*8340*/  HFMA2.MMA R28, R86, R39.reuse, R90 ;  /* 0x00000027561c7235 */ /* 0x080fe2000000005a */
[----:B------:R-:W-:Y:S01]  /*8350*/  HADD2 R38, R31, -1040, -1040 ;  /* 0xe410e4101f267430 */ /* 0x000fe20000000000 */
[----:B------:R-:W-:Y:S01]  /*8360*/  SHF.R.U32.HI R31, RZ, 0xb, R33 ;  /* 0x0000000bff1f7819 */ /* 0x000fe20000011621 */
[-C--:B------:R-:W-:Y:S01]  /*8370*/  HFMA2 R29, R84, R39.reuse, R89 ;  /* 0x00000027541d7231 */ /* 0x080fe20000000059 */
[----:B------:R-:W-:Y:S01]  /*8380*/  HFMA2.MMA R27, R82, R39, R27 ;  /* 0x00000027521b7235 */ /* 0x000fe2000000001b */
[----:B------:R-:W-:Y:S01]  /*8390*/  HFMA2 R30, R38, R39, R37 ;  /* 0x00000027261e7231 */ /* 0x000fe20000000025 */
[----:B------:R-:W-:-:S02]  /*83a0*/  LOP3.LUT R39, R34, 0x1f001f, RZ, 0xc0, !PT ;  /* 0x001f001f22277812 */ /* 0x000fc400078ec0ff */
[----:B------:R-:W-:Y:S01]  /*83b0*/  LOP3.LUT R89, R33, 0x1f001f, RZ, 0xc0, !PT ;  /* 0x001f001f21597812 */ /* 0x000fe200078ec0ff */
[----:B0-----:R-:W-:Y:S01]  /*83c0*/  HFMA2.MMA R28, R91, R20, R28 ;  /* 0x000000145b1c7235 */ /* 0x001fe2000000001c */
[----:B------:R-:W-:Y:S02]  /*83d0*/  LOP3.LUT R39, R39, 0x64006400, RZ, 0xfc, !PT ;  /* 0x6400640027277812 */ /* 0x000fe400078efcff */
[----:B------:R-:W-:Y:S02]  /*83e0*/  LOP3.LUT R37, R35, 0x1f001f, RZ, 0xc0, !PT ;  /* 0x001f001f23257812 */ /* 0x000fe400078ec0ff */
[----:B------:R-:W-:Y:S01]  /*83f0*/  LOP3.LUT R89, R89, 0x64006400, RZ, 0xfc, !PT ;  /* 0x6400640059597812 */ /* 0x000fe200078efcff */
[----:B------:R-:W-:Y:S01]  /*8400*/  HADD2 R39, R39, -1040, -1040 ;  /* 0xe410e41027277430 */ /* 0x000fe20000000000 */
[----:B------:R-:W-:Y:S01]  /*8410*/  LOP3.LUT R37, R37, 0x64006400, RZ, 0xfc, !PT ;  /* 0x6400640025257812 */ /* 0x000fe200078efcff */
[----:B------:R-:W-:Y:S01]  /*8420*/  HFMA2.MMA R28, R46, R21, R28 ;  /* 0x000000152e1c7235 */ /* 0x000fe2000000001c */
[----:B------:R-:W-:Y:S01]  /*8430*/  SHF.R.U32.HI R33, RZ, 0xa, R33 ;  /* 0x0000000aff217819 */ /* 0x000fe20000011621 */
[----:B------:R-:W-:Y:S01]  /*8440*/  HADD2 R89, R89, -1040, -1040 ;  /* 0xe410e41059597430 */ /* 0x000fe20000000000 */
[----:B------:R-:W-:Y:S01]  /*8450*/  LOP3.LUT R24, R24, 0x100010, R31, 0xf8, !PT ;  /* 0x0010001018187812 */ /* 0x000fe200078ef81f */
[----:B------:R-:W-:Y:S01]  /*8460*/  HADD2 R37, R37, -1040, -1040 ;  /* 0xe410e41025257430 */ /* 0x000fe20000000000 */
[----:B------:R-:W-:Y:S01]  /*8470*/  HFMA2.MMA R27, R39, R20, R27 ;  /* 0x00000014271b7235 */ /* 0x000fe2000000001b */
[-C--:B------:R-:W-:Y:S01]  /*8480*/  HFMA2 R29, R89, R20.reuse, R29 ;  /* 0x00000014591d7231 */ /* 0x080fe2000000001d */
[--C-:B------:R-:W-:Y:S01]  /*8490*/  SHF.R.U32.HI R31, RZ, 0xb, R35.reuse ;  /* 0x0000000bff1f7819 */ /* 0x100fe20000011623 */
[----:B------:R-:W-:Y:S01]  /*84a0*/  HFMA2 R30, R37, R20, R30 ;  /* 0x00000014251e7231 */ /* 0x000fe2000000001e */
[----:B------:R-:W-:Y:S01]  /*84b0*/  SHF.R.U32.HI R35, RZ, 0xa, R35 ;  /* 0x0000000aff237819 */ /* 0x000fe20000011623 */
[-C--:B------:R-:W-:Y:S01]  /*84c0*/  HFMA2 R20, R42, R21.reuse, R29 ;  /* 0x000000152a147231 */ /* 0x080fe2000000001d */
[--C-:B------:R-:W-:Y:S01]  /*84d0*/  SHF.R.U32.HI R29, RZ, 0xb, R32.reuse ;  /* 0x0000000bff1d7819 */ /* 0x100fe20000011620 */
[----:B------:R-:W-:Y:S01]  /*84e0*/  HFMA2.MMA R27, R18, R21, R27 ;  /* 0x00000015121b7235 */ /* 0x000fe2000000001b */
[----:B------:R-:W-:Y:S01]  /*84f0*/  SHF.R.U32.HI R32, RZ, 0xa, R32 ;  /* 0x0000000aff207819 */ /* 0x000fe20000011620 */
[----:B------:R-:W-:Y:S01]  /*8500*/  HFMA2 R21, R40, R21, R30 ;  /* 0x0000001528157231 */ /* 0x000fe2000000001e */
[----:B------:R-:W-:-:S02]  /*8510*/  SHF.R.U32.HI R30, RZ, 0xb, R34 ;  /* 0x0000000bff1e7819 */ /* 0x000fc40000011622 */
[----:B------:R-:W-:Y:S02]  /*8520*/  SHF.R.U32.HI R34, RZ, 0xa, R34 ;  /* 0x0000000aff227819 */ /* 0x000fe40000011622 */
[----:B------:R-:W-:Y:S02]  /*8530*/  LOP3.LUT R32, R32, 0x1f001f, RZ, 0xc0, !PT ;  /* 0x001f001f20207812 */ /* 0x000fe400078ec0ff */
[----:B------:R-:W-:Y:S02]  /*8540*/  LOP3.LUT R34, R34, 0x1f001f, RZ, 0xc0, !PT ;  /* 0x001f001f22227812 */ /* 0x000fe400078ec0ff */
[----:B------:R-:W-:Y:S02]  /*8550*/  LOP3.LUT R32, R32, 0x64006400, RZ, 0xfc, !PT ;  /* 0x6400640020207812 */ /* 0x000fe400078efcff */
[----:B------:R-:W-:Y:S02]  /*8560*/  LOP3.LUT R29, R88, 0x100010, R29, 0xf8, !PT ;  /* 0x00100010581d7812 */ /* 0x000fe400078ef81d */
[----:B------:R-:W-:Y:S01]  /*8570*/  LOP3.LUT R34, R34, 0x64006400, RZ, 0xfc, !PT ;  /* 0x6400640022227812 */ /* 0x000fe200078efcff */
[----:B------:R-:W-:Y:S01]  /*8580*/  HADD2 R92, R32, -1040, -1040 ;  /* 0xe410e410205c7430 */ /* 0x000fe20000000000 */
[----:B------:R-:W-:-:S02]  /*8590*/  LOP3.LUT R25, R25, 0x100010, R30, 0xf8, !PT ;  /* 0x0010001019197812 */ /* 0x000fc400078ef81e */
[----:B------:R-:W-:Y:S01]  /*85a0*/  LOP3.LUT R33, R33, 0x1f001f, RZ, 0xc0, !PT ;  /* 0x001f001f21217812 */ /* 0x000fe200078ec0ff */
[----:B------:R-:W-:Y:S01]  /*85b0*/  HADD2 R88, R34, -1040, -1040 ;  /* 0xe410e41022587430 */ /* 0x000fe20000000000 */
[----:B------:R-:W-:Y:S01]  /*85c0*/  LOP3.LUT R29, R29, 0x64006400, RZ, 0xfc, !PT ;  /* 0x640064001d1d7812 */ /* 0x000fe200078efcff */
[-C--:B------:R-:W-:Y:S01]  /*85d0*/  HFMA2.MMA R28, R92, R22.reuse, R28 ;  /* 0x000000165c1c7235 */ /* 0x080fe2000000001c */
[----:B------:R-:W-:Y:S02]  /*85e0*/  LOP3.LUT R35, R35, 0x1f001f, RZ, 0xc0, !PT ;  /* 0x001f001f23237812 */ /* 0x000fe400078ec0ff */
[----:B------:R-:W-:Y:S01]  /*85f0*/  LOP3.LUT R25, R25, 0x64006400, RZ, 0xfc, !PT ;  /* 0x6400640019197812 */ /* 0x000fe200078efcff */
[----:B------:R-:W-:Y:S01]  /*8600*/  HADD2 R100, R29, -1040, -1040 ;  /* 0xe410e4101d647430 */ /* 0x000fe20000000000 */
[----:B------:R-:W-:Y:S01]  /*8610*/  LOP3.LUT R33, R33, 0x64006400, RZ, 0xfc, !PT ;  /* 0x6400640021217812 */ /* 0x000fe200078efcff */
[----:B------:R-:W-:Y:S01]  /*8620*/  HFMA2.MMA R27, R88, R22, R27 ;  /* 0x00000016581b7235 */ /* 0x000fe2000000001b */
[----:B------:R-:W-:Y:S01]  /*8630*/  LOP3.LUT R26, R26, 0x100010, R31, 0xf8, !PT ;  /* 0x001000101a1a7812 */ /* 0x000fe200078ef81f */
        /* <DEDUP_REMOVED lines=8> */
[----:B------:R-:W-:-:S02]  /*86c0*/  HFMA2 R20, R90, R22, R20 ;  /* 0x000000165a147231 */ /* 0x000fc40000000014 */
[----:B------:R-:W-:Y:S02]  /*86d0*/  HADD2 R98, R24, -1040, -1040 ;  /* 0xe410e41018627430 */ /* 0x000fe40000000000 */
        /* <DEDUP_REMOVED lines=66> */
[----:B0-----:R-:W-:-:S06]  /*8b00*/  HFMA2.MMA R26, R91, R20, R26 ;  /* 0x000000145b1a7235 */ /* 0x001fcc000000001a */
        /* <DEDUP_REMOVED lines=115> */
[----:B------:R-:W0:Y:S01]  /*9240*/  LDS.128 R28, [UR4+0xe0] ;  /* 0x0000e004ff1c7984 */ /* 0x000e220008000c00 */
[----:B------:R-:W-:Y:S01]  /*9250*/  HFMA2.MMA R62, R59, R22, R62 ;  /* 0x000000163b3e7235 */ /* 0x000fe2000000003e */
[----:B------:R-:W-:Y:S01]  /*9260*/  HFMA2 R20, R52, R23, R20 ;  /* 0x0000001734147231 */ /* 0x000fe20000000014 */
[----:B------:R-:W-:-:S03]  /*9270*/  HFMA2.MMA R34, R68, R23, R34 ;  /* 0x0000001744227235 */ /* 0x000fc60000000022 */
[-C--:B-1----:R-:W-:Y:S01]  /*9280*/  HFMA2 R20, R14, R24.reuse, R20 ;  /* 0x000000180e147231 */ /* 0x082fe20000000014 */
[----:B------:R-:W-:Y:S02]  /*9290*/  HFMA2.MMA R62, R54, R23, R62 ;  /* 0x00000017363e7235 */ /* 0x000fe4000000003e */
[----:B------:R-:W-:Y:S02]  /*92a0*/  HFMA2 R35, R70, R23, R35 ;  /* 0x0000001746237231 */ /* 0x000fe40000000023 */
[----:B------:R-:W-:Y:S02]  /*92b0*/  HFMA2 R20, R58, R25, R20 ;  /* 0x000000193a147231 */ /* 0x000fe40000000014 */
[----:B------:R-:W-:Y:S01]  /*92c0*/  HFMA2 R32, R55, R24, R34 ;  /* 0x0000001837207231 */ /* 0x000fe20000000022 */
[-C--:B------:R-:W-:Y:S01]  /*92d0*/  HFMA2.MMA R62, R13, R24.reuse, R62 ;  /* 0x000000180d3e7235 */ /* 0x080fe2000000003e */
[----:B------:R-:W-:Y:S01]  /*92e0*/  HFMA2 R20, R65, R26, R20 ;  /* 0x0000001a41147231 */ /* 0x000fe20000000014 */
[----:B------:R-:W-:-:S03]  /*92f0*/  HFMA2.MMA R33, R57, R24, R35 ;  /* 0x0000001839217235 */ /* 0x000fc60000000023 */
[-C--:B------:R-:W-:Y:S01]  /*9300*/  HFMA2.MMA R64, R64, R25.reuse, R32 ;  /* 0x0000001940407235 */ /* 0x080fe20000000020 */
[----:B------:R-:W-:Y:S01]  /*9310*/  HFMA2 R20, R16, R27, R20 ;  /* 0x0000001b10147231 */ /* 0x000fe20000000014 */
[----:B------:R-:W-:-:S05]  /*9320*/  HFMA2.MMA R13, R60, R25, R62 ;  /* 0x000000193c0d7235 */ /* 0x000fca000000003e */
[----:B------:R-:W-:Y:S01]  /*9330*/  HFMA2 R66, R66, R25, R33 ;  /* 0x0000001942427231 */ /* 0x000fe20000000021 */
[----:B------:R-:W-:Y:S01]  /*9340*/  HFMA2.MMA R13, R67, R26, R13 ;  /* 0x0000001a430d7235 */ /* 0x000fe2000000000d */
[----:B------:R-:W1:Y:S01]  /*9350*/  LDS.128 R32, [UR4+0xf0] ;  /* 0x0000f004ff207984 */ /* 0x000e620008000c00 */
[----:B------:R-:W-:-:S03]  /*9360*/  HFMA2 R22, R69, R26, R64 ;  /* 0x0000001a45167231 */ /* 0x000fc60000000040 */
[----:B------:R-:W-:Y:S01]  /*9370*/  HFMA2.MMA R24, R73, R26, R66 ;  /* 0x0000001a49187235 */ /* 0x000fe20000000042 */
[----:B------:R-:W-:Y:S01]  /*9380*/  HFMA2 R22, R44, R27, R22 ;  /* 0x0000001b2c167231 */ /* 0x000fe20000000016 */
[----:B------:R-:W-:-:S04]  /*9390*/  HFMA2.MMA R13, R15, R27, R13 ;  /* 0x0000001b0f0d7235 */ /* 0x000fc8000000000d */
[----:B------:R-:W-:Y:S02]  /*93a0*/  HFMA2.MMA R14, R48, R27, R24 ;  /* 0x0000001b300e7235 */ /* 0x000fe40000000018 */
[-C--:B0-----:R-:W-:Y:S01]  /*93b0*/  HFMA2.MMA R13, R79, R28.reuse, R13 ;  /* 0x0000001c4f0d7235 */ /* 0x081fe2000000000d */
[-C--:B------:R-:W-:Y:S02]  /*93c0*/  HFMA2 R22, R81, R28.reuse, R22 ;  /* 0x0000001c51167231 */ /* 0x080fe40000000016 */
[----:B------:R-:W-:Y:S01]  /*93d0*/  HFMA2 R20, R77, R28, R20 ;  /* 0x0000001c4d147231 */ /* 0x000fe20000000014 */
        /* <DEDUP_REMOVED lines=9> */
[----:B------:R-:W-:Y:S01]  /*9470*/  HFMA2 R19, R38, R31, R19 ;  /* 0x0000001f26137231 */ /* 0x000fe20000000013 */
[----:B------:R-:W-:Y:S02]  /*9480*/  HFMA2.MMA R15, R45, R30, R15 ;  /* 0x0000001e2d0f7235 */ /* 0x000fe4000000000f */
[----:B------:R-:W-:-:S04]  /*9490*/  HFMA2.MMA R13, R82, R31, R13 ;  /* 0x0000001f520d7235 */ /* 0x000fc8000000000d */
[----:B------:R-:W-:-:S06]  /*94a0*/  HFMA2.MMA R16, R86, R31, R15 ;  /* 0x0000001f56107235 */ /* 0x000fcc000000000f */
        /* <DEDUP_REMOVED lines=24> */
.L_x_1019:
[----:B------:R-:W-:Y:S01]  /*9630*/  IADD3 R49, R49, 0x20, RZ ;  /* 0x0000002031317810 */ /* 0x000fe20007ffe0ff */
[----:B------:R-:W-:Y:S01]  /*9640*/  UIADD3 UR4, UR4, 0x40, URZ ;  /* 0x0000004004047890 */ /* 0x000fe2000fffe03f */
[----:B-----5:R-:W-:Y:S02]  /*9650*/  IMAD.WIDE R20, R12, 0x4, R102 ;  /* 0x000000040c147825 */ /* 0x020fe400078e0266 */
[C---:B------:R-:W-:Y:S02]  /*9660*/  ISETP.GE.AND P0, PT, R49.reuse, c[0x0][0x1b0], PT ;  /* 0x00006c0031007a0c */ /* 0x040fe40003f06270 */
[----:B------:R-:W-:-:S13]  /*9670*/  ISETP.LT.AND P2, PT, R49, R50, PT ;  /* 0x000000323100720c */ /* 0x000fda0003f41270 */
[----:B------:R-:W-:Y:S05]  /*9680*/  @!P0 BRA P2, `(.L_x_1020) ;  /* 0xffffdbe000008947 */ /* 0x000fea000103ffff */
.L_x_1018:
[----:B------:R-:W-:-:S04]  /*9690*/  LEA R47, R47, 0x20, 0x5 ;  /* 0x000000202f2f7811 */ /* 0x000fc800078e28ff */
[----:B------:R-:W-:-:S04]  /*96a0*/  IMNMX R12, R47, c[0x0][0x190], PT ;  /* 0x000064002f0c7a17 */ /* 0x000fc80003800200 */
[----:B------:R-:W-:-:S04]  /*96b0*/  ISETP.GE.AND P0, PT, R49, R12, PT ;  /* 0x0000000c3100720c */ /* 0x000fc80003f06270 */
[----:B------:R-:W-:-:S13]  /*96c0*/  ISETP.GE.OR P0, PT, R49, c[0x0][0x1b4], P0 ;  /* 0x00006d0031007a0c */ /* 0x000fda0000706670 */
[----:B------:R-:W-:Y:S05]  /*96d0*/  @P0 BRA `(.L_x_1021) ;  /* 0x00004dc000000947 */ /* 0x000fea0003800000 */
[----:B------:R-:W-:Y:S02]  /*96e0*/  HADD2.F32 R12, -RZ, R7.H0_H0 ;  /* 0x20000007ff0c7230 */ /* 0x000fe40000004100 */
[----:B------:R-:W-:Y:S02]  /*96f0*/  HADD2.F32 R8, -RZ, R8.H0_H0 ;  /* 0x20000008ff087230 */ /* 0x000fe40000004100 */
[----:B------:R-:W-:Y:S02]  /*9700*/  HADD2.F32 R9, -RZ, R9.H0_H0 ;  /* 0x20000009ff097230 */ /* 0x000fe40000004100 */
[----:B------:R-:W-:Y:S02]  /*9710*/  HADD2.F32 R10, -RZ, R10.H0_H0 ;  /* 0x2000000aff0a7230 */ /* 0x000fe40000004100 */
.L_x_1026:
[----:B0-----:R-:W-:Y:S05]  /*9720*/  @!P1 BRA `(.L_x_1022) ;  /* 0x00004d0000009947 */ /* 0x001fea0003800000 */
[----:B------:R-:W2:Y:S01]  /*9730*/  LDG.E.128.CONSTANT R16, [R20.64] ;  /* 0x0000000614107981 */ /* 0x000ea2000c1e9d00 */
[----:B------:R-:W-:Y:S02]  /*9740*/  MOV R7, 0x2c00 ;  /* 0x00002c0000077802 */ /* 0x000fe40000000f00 */
[----:B------:R-:W-:Y:S01]  /*9750*/  ISETP.GE.AND P0, PT, R51, 0x2, PT ;  /* 0x000000023300780c */ /* 0x000fe20003f06270 */
[----:B------:R-:W1:Y:S02]  /*9760*/  LDS.64 R34, [UR4] ;  /* 0x00000004ff227984 */ /* 0x000e640008000a00 */
[----:B-1----:R-:W-:-:S02]  /*9770*/  HADD2.F32 R36, -RZ, R34.H0_H0 ;  /* 0x20000022ff247230 */ /* 0x002fc40000004100 */
[----:B------:R-:W-:Y:S02]  /*9780*/  HADD2.F32 R37, -RZ, R34.H1_H1 ;  /* 0x30000022ff257230 */ /* 0x000fe40000004100 */
[--C-:B------:R-:W-:Y:S02]  /*9790*/  HADD2.F32 R40, -RZ, R35.reuse.H0_H0 ;  /* 0x20000023ff287230 */ /* 0x100fe40000004100 */
[----:B------:R-:W-:Y:S01]  /*97a0*/  HADD2.F32 R39, -RZ, R35.H1_H1 ;  /* 0x30000023ff277230 */ /* 0x000fe20000004100 */
[C---:B0-2---:R-:W-:Y:S02]  /*97b0*/  LOP3.LUT R14, R16.reuse, 0xf000f, RZ, 0xc0, !PT ;  /* 0x000f000f100e7812 */ /* 0x045fe400078ec0ff */
[----:B------:R-:W-:Y:S02]  /*97c0*/  LOP3.LUT R27, R16, 0xf000f0, RZ, 0xc0, !PT ;  /* 0x00f000f0101b7812 */ /* 0x000fe400078ec0ff */
[----:B------:R-:W-:Y:S02]  /*97d0*/  LOP3.LUT R14, R14, 0x64006400, RZ, 0xfc, !PT ;  /* 0x640064000e0e7812 */ /* 0x000fe400078efcff */
[----:B------:R-:W-:-:S02]  /*97e0*/  SHF.R.U32.HI R24, RZ, 0x8, R16 ;  /* 0x00000008ff187819 */ /* 0x000fc40000011610 */
[C---:B------:R-:W-:Y:S02]  /*97f0*/  LOP3.LUT R15, R17.reuse, 0xf000f, RZ, 0xc0, !PT ;  /* 0x000f000f110f7812 */ /* 0x040fe400078ec0ff */
[----:B------:R-:W-:Y:S02]  /*9800*/  LOP3.LUT R29, R17, 0xf000f0, RZ, 0xc0, !PT ;  /* 0x00f000f0111d7812 */ /* 0x000fe400078ec0ff */
[----:B------:R-:W-:Y:S02]  /*9810*/  SHF.R.U32.HI R22, RZ, 0x8, R17 ;  /* 0x00000008ff167819 */ /* 0x000fe40000011611 */
[----:B------:R-:W-:Y:S02]  /*9820*/  LOP3.LUT R16, R18, 0xf000f, RZ, 0xc0, !PT ;  /* 0x000f000f12107812 */ /* 0x000fe400078ec0ff */
[C---:B------:R-:W-:Y:S02]  /*9830*/  LOP3.LUT R17, R19.reuse, 0xf000f, RZ, 0xc0, !PT ;  /* 0x000f000f13117812 */ /* 0x040fe400078ec0ff */
        /* <DEDUP_REMOVED lines=15> */
[----:B------:R-:W0:Y:S01]  /*9930*/  LDS.64 R14, [UR4+0x8] ;  /* 0x00000804ff0e7984 */ /* 0x000e220008000a00 */
[--C-:B------:R-:W-:Y:S01]  /*9940*/  HADD2.F32 R18, -RZ, R25.reuse.H0_H0 ;  /* 0x20000019ff127230 */ /* 0x100fe20000004100 */
[----:B------:R-:W-:Y:S01]  /*9950*/  LOP3.LUT R32, R29, 0x64006400, RZ, 0xfc, !PT ;  /* 0x640064001d207812 */ /* 0x000fe200078efcff */
[----:B------:R-:W-:-:S02]  /*9960*/  HADD2.F32 R19, -RZ, R25.H1_H1 ;  /* 0x30000019ff137230 */ /* 0x000fc40000004100 */
[----:B------:R-:W-:Y:S01]  /*9970*/  HADD2.F32 R25, -RZ, R26.H0_H0 ;  /* 0x2000001aff197230 */ /* 0x000fe20000004100 */
[----:B------:R-:W-:Y:S01]  /*9980*/  FFMA.FTZ R42, R36, R18, RZ ;  /* 0x00000012242a7223 */ /* 0x000fe200000100ff */
[--C-:B------:R-:W-:Y:S02]  /*9990*/  HADD2.F32 R27, -RZ, R28.reuse.H0_H0 ;  /* 0x2000001cff1b7230 */ /* 0x100fe40000004100 */
[-C--:B------:R-:W-:Y:S01]  /*99a0*/  HFMA2 R31, R30, R7.reuse.H0_H0, -72, -72 ;  /* 0xd480d4801e1f7431 */ /* 0x080fe20000040007 */
[----:B------:R-:W-:Y:S01]  /*99b0*/  FFMA.FTZ R30, R16, R36, RZ ;  /* 0x00000024101e7223 */ /* 0x000fe200000100ff */
[----:B------:R-:W-:Y:S01]  /*99c0*/  HADD2.F32 R28, -RZ, R28.H1_H1 ;  /* 0x3000001cff1c7230 */ /* 0x000fe20000004100 */
[C---:B------:R-:W-:Y:S01]  /*99d0*/  FFMA.FTZ R29, R36.reuse, R25, RZ ;  /* 0x00000019241d7223 */ /* 0x040fe200000100ff */
[----:B------:R-:W-:Y:S01]  /*99e0*/  HADD2.F32 R26, -RZ, R26.H1_H1 ;  /* 0x3000001aff1a7230 */ /* 0x000fe20000004100 */
[----:B------:R-:W-:Y:S01]  /*99f0*/  FFMA.FTZ R36, R36, R27, RZ ;  /* 0x0000001b24247223 */ /* 0x000fe200000100ff */
[-C--:B------:R-:W-:Y:S01]  /*9a00*/  HFMA2 R32, R32, R7.reuse.H0_H0, -72, -72 ;  /* 0xd480d48020207431 */ /* 0x080fe20000040007 */
[----:B------:R-:W-:Y:S01]  /*9a10*/  FFMA.FTZ R38, R17, R37, R30 ;  /* 0x0000002511267223 */ /* 0x000fe2000001001e */
[----:B------:R-:W-:Y:S01]  /*9a20*/  HFMA2 R34, R34, R7.H0_H0, -72, -72 ;  /* 0xd480d48022227431 */ /* 0x000fe20000040007 */
        /* <DEDUP_REMOVED lines=8> */
[----:B------:R-:W-:Y:S02]  /*9ab0*/  HADD2.F32 R31, -RZ, R32.H0_H0 ;  /* 0x20000020ff1f7230 */ /* 0x000fe40000004100 */
        /* <DEDUP_REMOVED lines=58> */
[----:B------:R-:W-:Y:S02]  /*9e60*/  HADD2.F32 R53, -RZ, R14.H0_H0 ;  /* 0x2000000eff357230 */ /* 0x000fe40000004100 */
        /* <DEDUP_REMOVED lines=192> */
.L_x_1023:
        /* <DEDUP_REMOVED lines=8> */
[----:B--2---:R-:W-:Y:S02]  /*aaf0*/  LOP3.LUT R15, R17, 0xf000f, RZ, 0xc0, !PT ;  /* 0x000f000f110f7812 */ /* 0x004fe400078ec0ff */
[----:B------:R-:W-:-:S02]  /*ab00*/  LOP3.LUT R14, R16, 0xf000f, RZ, 0xc0, !PT ;  /* 0x000f000f100e7812 */ /* 0x000fc400078ec0ff */
        /* <DEDUP_REMOVED lines=16> */
[----:B------:R-:W-:Y:S01]  /*ac10*/  SHF.R.U32.HI R46, RZ, 0x8, R16 ;  /* 0x00000008ff2e7819 */ /* 0x000fe20000011610 */
[----:B------:R-:W-:Y:S01]  /*ac20*/  HADD2.F32 R27, -RZ, R28.H1_H1 ;  /* 0x3000001cff1b7230 */ /* 0x000fe20000004100 */
[----:B------:R-:W-:Y:S01]  /*ac30*/  LOP3.LUT R37, R19, 0xf000f0, RZ, 0xc0, !PT ;  /* 0x00f000f013257812 */ /* 0x000fe200078ec0ff */
[--C-:B------:R-:W-:Y:S01]  /*ac40*/  HADD2.F32 R18, -RZ, R14.reuse.H0_H0 ;  /* 0x2000000eff127230 */ /* 0x100fe20000004100 */
[----:B------:R-:W-:Y:S01]  /*ac50*/  SHF.R.U32.HI R16, RZ, 0x8, R19 ;  /* 0x00000008ff107819 */ /* 0x000fe20000011613 */
[----:B------:R-:W-:Y:S01]  /*ac60*/  HADD2.F32 R28, -RZ, R29.H0_H0 ;  /* 0x2000001dff1c7230 */ /* 0x000fe20000004100 */
[----:B------:R-:W-:Y:S01]  /*ac70*/  LOP3.LUT R34, R33, 0x64006400, RZ, 0xfc, !PT ;  /* 0x6400640021227812 */ /* 0x000fe200078efcff */
[----:B------:R-:W-:Y:S01]  /*ac80*/  HADD2.F32 R30, -RZ, R31.H0_H0 ;  /* 0x2000001fff1e7230 */ /* 0x000fe20000004100 */
[----:B------:R-:W-:Y:S01]  /*ac90*/  LOP3.LUT R36, R35, 0x64006400, RZ, 0xfc, !PT ;  /* 0x6400640023247812 */ /* 0x000fe200078efcff */
[----:B------:R-:W-:Y:S01]  /*aca0*/  HADD2.F32 R19, -RZ, R14.H1_H1 ;  /* 0x3000000eff137230 */ /* 0x000fe20000004100 */
[C---:B------:R-:W-:Y:S01]  /*acb0*/  FFMA.FTZ R33, R39.reuse, R26, RZ ;  /* 0x0000001a27217223 */ /* 0x040fe200000100ff */
[----:B------:R-:W-:Y:S01]  /*acc0*/  HFMA2 R48, R32, R7.H0_H0, -72, -72 ;  /* 0xd480d48020307431 */ /* 0x000fe20000040007 */
[----:B------:R-:W0:Y:S01]  /*acd0*/  LDS.64 R14, [UR4+0x18] ;  /* 0x00001804ff0e7984 */ /* 0x000e220008000a00 */
[----:B------:R-:W-:Y:S01]  /*ace0*/  HADD2.F32 R29, -RZ, R29.H1_H1 ;  /* 0x3000001dff1d7230 */ /* 0x000fe20000004100 */
[----:B------:R-:W-:Y:S01]  /*acf0*/  FFMA.FTZ R32, R18, R39, RZ ;  /* 0x0000002712207223 */ /* 0x000fe200000100ff */
[----:B------:R-:W-:Y:S01]  /*ad00*/  HADD2.F32 R31, -RZ, R31.H1_H1 ;  /* 0x3000001fff1f7230 */ /* 0x000fe20000004100 */
[C---:B------:R-:W-:Y:S01]  /*ad10*/  FFMA.FTZ R35, R39.reuse, R28, RZ ;  /* 0x0000001c27237223 */ /* 0x040fe200000100ff */
[----:B------:R-:W-:Y:S01]  /*ad20*/  SHF.R.U32.HI R17, RZ, 0x8, R17 ;  /* 0x00000008ff117819 */ /* 0x000fe20000011611 */
        /* <DEDUP_REMOVED lines=28> */
[----:B------:R-:W-:-:S02]  /*aef0*/  LOP3.LUT R42, R46, 0xf000f, RZ, 0xc0, !PT ;  /* 0x000f000f2e2a7812 */ /* 0x000fc400078ec0ff */
[----:B------:R-:W-:Y:S01]  /*af00*/  LOP3.LUT R45, R16, 0xf000f, RZ, 0xc0, !PT ;  /* 0x000f000f102d7812 */ /* 0x000fe200078ec0ff */
[----:B------:R-:W-:Y:S01]  /*af10*/  HADD2 R62, R43, -1032, -1032 ;  /* 0xe408e4082b3e7430 */ /* 0x000fe20000000000 */
[----:B------:R-:W-:Y:S01]  /*af20*/  LOP3.LUT R42, R42, 0x64006400, RZ, 0xfc, !PT ;  /* 0x640064002a2a7812 */ /* 0x000fe200078efcff */
[--C-:B0-----:R-:W-:Y:S01]  /*af30*/  HADD2.F32 R48, -RZ, R14.reuse.H0_H0 ;  /* 0x2000000eff307230 */ /* 0x101fe20000004100 */
[----:B------:R-:W-:Y:S01]  /*af40*/  LOP3.LUT R44, R44, 0x64006400, RZ, 0xfc, !PT ;  /* 0x640064002c2c7812 */ /* 0x000fe200078efcff */
[----:B------:R-:W-:Y:S01]  /*af50*/  HADD2.F32 R55, -RZ, R14.H1_H1 ;  /* 0x3000000eff377230 */ /* 0x000fe20000004100 */
[----:B------:R-:W-:Y:S01]  /*af60*/  LOP3.LUT R45, R45, 0x64006400, RZ, 0xfc, !PT ;  /* 0x640064002d2d7812 */ /* 0x000fe200078efcff */
[----:B------:R-:W-:Y:S01]  /*af70*/  HADD2 R60, R42, -1032, -1032 ;  /* 0xe408e4082a3c7430 */ /* 0x000fe20000000000 */
[----:B------:R-:W-:Y:S01]  /*af80*/  LOP3.LUT R17, R17, 0xf000f0, RZ, 0xc0, !PT ;  /* 0x00f000f011117812 */ /* 0x000fe200078ec0ff */
[----:B------:R-:W-:Y:S02]  /*af90*/  HADD2 R63, R44, -1032, -1032 ;  /* 0xe408e4082c3f7430 */ /* 0x000fe40000000000 */
[----:B------:R-:W-:-:S02]  /*afa0*/  HADD2 R64, R45, -1032, -1032 ;  /* 0xe408e4082d407430 */ /* 0x000fc40000000000 */
[----:B------:R-:W-:Y:S02]  /*afb0*/  HADD2.F32 R42, -RZ, R60.H0_H0 ;  /* 0x2000003cff2a7230 */ /* 0x000fe40000004100 */
[----:B------:R-:W-:Y:S02]  /*afc0*/  HADD2.F32 R43, -RZ, R62.H0_H0 ;  /* 0x2000003eff2b7230 */ /* 0x000fe40000004100 */
[----:B------:R-:W-:Y:S01]  /*afd0*/  HADD2.F32 R61, -RZ, R15.H0_H0 ;  /* 0x2000000fff3d7230 */ /* 0x000fe20000004100 */
[----:B------:R-:W-:Y:S01]  /*afe0*/  FFMA.FTZ R56, R42, R48, R47 ;  /* 0x000000302a387223 */ /* 0x000fe2000001002f */
[----:B------:R-:W-:Y:S01]  /*aff0*/  HADD2.F32 R44, -RZ, R63.H0_H0 ;  /* 0x2000003fff2c7230 */ /* 0x000fe20000004100 */
[----:B------:R-:W-:Y:S01]  /*b000*/  FFMA.FTZ R57, R48, R43, R52 ;  /* 0x0000002b30397223 */ /* 0x000fe20000010034 */
[----:B------:R-:W-:Y:S01]  /*b010*/  HADD2.F32 R14, -RZ, R15.H1_H1 ;  /* 0x3000000fff0e7230 */ /* 0x000fe20000004100 */
[----:B------:R-:W-:Y:S01]  /*b020*/  LOP3.LUT R15, R46, 0xf000f0, RZ, 0xc0, !PT ;  /* 0x00f000f02e0f7812 */ /* 0x000fe200078ec0ff */
[----:B------:R-:W-:Y:S01]  /*b030*/  HADD2.F32 R45, -RZ, R64.H0_H0 ;  /* 0x20000040ff2d7230 */ /* 0x000fe20000004100 */
        /* <DEDUP_REMOVED lines=11> */
[-C--:B------:R-:W-:Y:S01]  /*b0f0*/  HFMA2 R53, R52, R7.reuse.H0_H0, -72, -72 ;  /* 0xd480d48034357431 */ /* 0x080fe20000040007 */
[----:B------:R-:W-:Y:S01]  /*b100*/  LOP3.LUT R56, R15, 0x64006400, RZ, 0xfc, !PT ;  /* 0x640064000f387812 */ /* 0x000fe200078efcff */
[----:B------:R-:W-:Y:S01]  /*b110*/  FFMA.FTZ R63, R55, R40, R59 ;  /* 0x00000028373f7223 */ /* 0x000fe2000001003b */
[----:B------:R-:W-:-:S02]  /*b120*/  HFMA2 R16, R16, R7.H0_H0, -72, -72 ;  /* 0xd480d48010107431 */ /* 0x000fc40000040007 */
[-C--:B------:R-:W-:Y:S02]  /*b130*/  HFMA2 R15, R54, R7.reuse.H0_H0, -72, -72 ;  /* 0xd480d480360f7431 */ /* 0x080fe40000040007 */
[----:B------:R-:W-:Y:S02]  /*b140*/  HFMA2 R59, R56, R7.H0_H0, -72, -72 ;  /* 0xd480d480383b7431 */ /* 0x000fe40000040007 */
[----:B------:R-:W-:Y:S01]  /*b150*/  HADD2.F32 R48, -RZ, R62.H1_H1 ;  /* 0x3000003eff307230 */ /* 0x000fe20000004100 */
[C---:B------:R-:W-:Y:S01]  /*b160*/  FFMA.FTZ R62, R55.reuse, R46, R58 ;  /* 0x0000002e373e7223 */ /* 0x040fe2000001003a */
[----:B------:R-:W-:Y:S02]  /*b170*/  HADD2.F32 R52, -RZ, R53.H0_H0 ;  /* 0x20000035ff347230 */ /* 0x000fe40000004100 */
[--C-:B------:R-:W-:Y:S01]  /*b180*/  HADD2.F32 R54, -RZ, R16.reuse.H0_H0 ;  /* 0x20000010ff367230 */ /* 0x100fe20000004100 */
        /* <DEDUP_REMOVED lines=152> */
[-C--:B------:R-:W-:Y:S01]  /*bb10*/  FFMA.FTZ R26, R27, R14.reuse, R26 ;  /* 0x0000000e1b1a7223 */ /* 0x080fe2000001001a */
[--C-:B------:R-:W-:Y:S01]  /*bb20*/  HADD2.F32 R27, -RZ, R17.reuse.H0_H0 ;  /* 0x20000011ff1b7230 */ /* 0x100fe20000004100 */
[-C--:B------:R-:W-:Y:S02]  /*bb30*/  FFMA.FTZ R28, R29, R14.reuse, R28 ;  /* 0x0000000e1d1c7223 */ /* 0x080fe4000001001c */
[----:B------:R-:W-:Y:S01]  /*bb40*/  FFMA.FTZ R30, R31, R14, R30 ;  /* 0x0000000e1f1e7223 */ /* 0x000fe2000001001e */
[----:B------:R-:W-:Y:S01]  /*bb50*/  HADD2.F32 R14, -RZ, R16.H0_H0 ;  /* 0x20000010ff0e7230 */ /* 0x000fe20000004100 */
        /* <DEDUP_REMOVED lines=37> */
.L_x_1024:
[----:B------:R-:W-:Y:S01]  /*bdb0*/  IMAD.WIDE R2, R25, 0x4, R2 ;  /* 0x0000000419027825 */ /* 0x000fe200078e0202 */
[----:B------:R-:W0:Y:S04]  /*bdc0*/  LDS.64 R28, [UR4+0x20] ;  /* 0x00002004ff1c7984 */ /* 0x000e280008000a00 */
[----:B------:R-:W2:Y:S01]  /*bdd0*/  LDG.E.128.CONSTANT R16, [R2.64] ;  /* 0x0000000602107981 */ /* 0x000ea2000c1e9d00 */
[--C-:B0-----:R-:W-:Y:S02]  /*bde0*/  HADD2.F32 R39, -RZ, R28.reuse.H0_H0 ;  /* 0x2000001cff277230 */ /* 0x101fe40000004100 */
[----:B------:R-:W-:Y:S02]  /*bdf0*/  HADD2.F32 R38, -RZ, R28.H1_H1 ;  /* 0x3000001cff267230 */ /* 0x000fe40000004100 */
[----:B------:R-:W-:-:S02]  /*be00*/  HADD2.F32 R45, -RZ, R29.H0_H0 ;  /* 0x2000001dff2d7230 */ /* 0x000fc40000004100 */
[----:B------:R-:W-:Y:S01]  /*be10*/  HADD2.F32 R42, -RZ, R29.H1_H1 ;  /* 0x3000001dff2a7230 */ /* 0x000fe20000004100 */
[----:B--2---:R-:W-:Y:S02]  /*be20*/  LOP3.LUT R15, R17, 0xf000f, RZ, 0xc0, !PT ;  /* 0x000f000f110f7812 */ /* 0x004fe400078ec0ff */
[----:B------:R-:W-:Y:S02]  /*be30*/  LOP3.LUT R14, R16, 0xf000f, RZ, 0xc0, !PT ;  /* 0x000f000f100e7812 */ /* 0x000fe400078ec0ff */
        /* <DEDUP_REMOVED lines=298> */
.L_x_1025:
        /* <DEDUP_REMOVED lines=34> */
[----:B------:R-:W-:Y:S01]  /*d300*/  HADD2.F32 R29, -RZ, R30.H0_H0 ;  /* 0x2000001eff1d7230 */ /* 0x000fe20000004100 */
[----:B------:R-:W-:Y:S01]  /*d310*/  FFMA.FTZ R31, R19, R38, RZ ;  /* 0x00000026131f7223 */ /* 0x000fe200000100ff */
[----:B------:R-:W-:Y:S01]  /*d320*/  HADD2.F32 R18, -RZ, R2.H1_H1 ;  /* 0x30000002ff127230 */ /* 0x000fe20000004100 */
[C---:B------:R-:W-:Y:S01]  /*d330*/  FFMA.FTZ R33, R38.reuse, R27, RZ ;  /* 0x0000001b26217223 */ /* 0x040fe200000100ff */
[-C--:B------:R-:W-:Y:S01]  /*d340*/  HFMA2 R45, R32, R7.reuse.H0_H0, -72, -72 ;  /* 0xd480d480202d7431 */ /* 0x080fe20000040007 */
[----:B------:R-:W0:Y:S01]  /*d350*/  LDS.64 R2, [UR4+0x38] ;  /* 0x00003804ff027984 */ /* 0x000e220008000a00 */
[----:B------:R-:W-:Y:S01]  /*d360*/  HADD2.F32 R30, -RZ, R30.H1_H1 ;  /* 0x3000001eff1e7230 */ /* 0x000fe20000004100 */
[C---:B------:R-:W-:Y:S01]  /*d370*/  FFMA.FTZ R32, R38.reuse, R25, RZ ;  /* 0x0000001926207223 */ /* 0x040fe200000100ff */
[----:B------:R-:W-:Y:S01]  /*d380*/  HADD2.F32 R28, -RZ, R28.H1_H1 ;  /* 0x3000001cff1c7230 */ /* 0x000fe20000004100 */
[----:B------:R-:W-:Y:S01]  /*d390*/  FFMA.FTZ R38, R38, R29, RZ ;  /* 0x0000001d26267223 */ /* 0x000fe200000100ff */
[-C--:B------:R-:W-:Y:S01]  /*d3a0*/  HFMA2 R34, R34, R7.reuse.H0_H0, -72, -72 ;  /* 0xd480d48022227431 */ /* 0x080fe20000040007 */
[----:B------:R-:W-:Y:S01]  /*d3b0*/  FFMA.FTZ R40, R18, R37, R31 ;  /* 0x0000002512287223 */ /* 0x000fe2000001001f */
[-C--:B------:R-:W-:Y:S01]  /*d3c0*/  HFMA2 R36, R36, R7.reuse.H0_H0, -72, -72 ;  /* 0xd480d48024247431 */ /* 0x080fe20000040007 */
[----:B------:R-:W-:Y:S01]  /*d3d0*/  FFMA.FTZ R46, R37, R30, R38 ;  /* 0x0000001e252e7223 */ /* 0x000fe20000010026 */
[----:B------:R-:W-:Y:S01]  /*d3e0*/  LOP3.LUT R38, R35, 0x64006400, RZ, 0xfc, !PT ;  /* 0x6400640023267812 */ /* 0x000fe200078efcff */
[C---:B------:R-:W-:Y:S01]  /*d3f0*/  FFMA.FTZ R44, R37.reuse, R28, R33 ;  /* 0x0000001c252c7223 */ /* 0x040fe20000010021 */
[--C-:B------:R-:W-:Y:S01]  /*d400*/  HADD2.F32 R31, -RZ, R45.reuse.H0_H0 ;  /* 0x2000002dff1f7230 */ /* 0x100fe20000004100 */
[----:B------:R-:W-:Y:S01]  /*d410*/  FFMA.FTZ R43, R37, R26, R32 ;  /* 0x0000001a252b7223 */ /* 0x000fe20000010020 */
[----:B------:R-:W-:Y:S01]  /*d420*/  HADD2.F32 R33, -RZ, R34.H0_H0 ;  /* 0x20000022ff217230 */ /* 0x000fe20000004100 */
[----:B------:R-:W-:Y:S01]  /*d430*/  SHF.R.U32.HI R16, RZ, 0x8, R16 ;  /* 0x00000008ff107819 */ /* 0x000fe20000011610 */
[----:B------:R-:W-:Y:S01]  /*d440*/  HFMA2 R38, R38, R7.H0_H0, -72, -72 ;  /* 0xd480d48026267431 */ /* 0x000fe20000040007 */
[----:B------:R-:W-:Y:S01]  /*d450*/  FFMA.FTZ R40, R31, R42, R40 ;  /* 0x0000002a1f287223 */ /* 0x000fe20000010028 */
[----:B------:R-:W-:Y:S01]  /*d460*/  HADD2.F32 R35, -RZ, R36.H0_H0 ;  /* 0x20000024ff237230 */ /* 0x000fe20000004100 */
[C---:B------:R-:W-:Y:S01]  /*d470*/  FFMA.FTZ R43, R42.reuse, R33, R43 ;  /* 0x000000212a2b7223 */ /* 0x040fe2000001002b */
[----:B------:R-:W-:Y:S01]  /*d480*/  HADD2.F32 R32, -RZ, R45.H1_H1 ;  /* 0x3000002dff207230 */ /* 0x000fe20000004100 */
[----:B------:R-:W-:Y:S01]  /*d490*/  SHF.R.U32.HI R17, RZ, 0x8, R17 ;  /* 0x00000008ff117819 */ /* 0x000fe20000011611 */
[----:B------:R-:W-:Y:S01]  /*d4a0*/  HADD2.F32 R37, -RZ, R38.H0_H0 ;  /* 0x20000026ff257230 */ /* 0x000fe20000004100 */
[----:B------:R-:W-:Y:S01]  /*d4b0*/  FFMA.FTZ R45, R42, R35, R44 ;  /* 0x000000232a2d7223 */ /* 0x000fe2000001002c */
        /* <DEDUP_REMOVED lines=10> */
[----:B------:R-:W-:-:S02]  /*d560*/  LOP3.LUT R39, R16, 0xf000f, RZ, 0xc0, !PT ;  /* 0x000f000f10277812 */ /* 0x000fc400078ec0ff */
[----:B------:R-:W-:Y:S02]  /*d570*/  LOP3.LUT R42, R15, 0xf000f, RZ, 0xc0, !PT ;  /* 0x000f000f0f2a7812 */ /* 0x000fe400078ec0ff */
[----:B------:R-:W-:Y:S02]  /*d580*/  LOP3.LUT R39, R39, 0x64006400, RZ, 0xfc, !PT ;  /* 0x6400640027277812 */ /* 0x000fe400078efcff */
[----:B------:R-:W-:Y:S01]  /*d590*/  LOP3.LUT R40, R40, 0x64006400, RZ, 0xfc, !PT ;  /* 0x6400640028287812 */ /* 0x000fe200078efcff */
[----:B0-----:R-:W-:Y:S01]  /*d5a0*/  HADD2.F32 R45, -RZ, R2.H0_H0 ;  /* 0x20000002ff2d7230 */ /* 0x001fe20000004100 */
        /* <DEDUP_REMOVED lines=13> */
[----:B------:R-:W-:Y:S01]  /*d680*/  FFMA.FTZ R53, R39, R45, R44 ;  /* 0x0000002d27357223 */ /* 0x000fe2000001002c */
[----:B------:R-:W-:Y:S01]  /*d690*/  HADD2.F32 R43, -RZ, R61.H0_H0 ;  /* 0x2000003dff2b7230 */ /* 0x000fe20000004100 */
[C---:B------:R-:W-:Y:S01]  /*d6a0*/  FFMA.FTZ R55, R45.reuse, R40, R46 ;  /* 0x000000282d377223 */ /* 0x040fe2000001002e */
[----:B------:R-:W-:Y:S01]  /*d6b0*/  HADD2.F32 R52, -RZ, R2.H1_H1 ;  /* 0x30000002ff347230 */ /* 0x000fe20000004100 */
[C---:B------:R-:W-:Y:S01]  /*d6c0*/  FFMA.FTZ R57, R45.reuse, R42, R47 ;  /* 0x0000002a2d397223 */ /* 0x040fe2000001002f */
[--C-:B------:R-:W-:Y:S01]  /*d6d0*/  HADD2.F32 R59, -RZ, R3.reuse.H0_H0 ;  /* 0x20000003ff3b7230 */ /* 0x100fe20000004100 */
        /* <DEDUP_REMOVED lines=9> */
[----:B------:R-:W-:Y:S01]  /*d770*/  HFMA2 R14, R14, R7.H0_H0, -72, -72 ;  /* 0xd480d4800e0e7431 */ /* 0x000fe20000040007 */
        /* <DEDUP_REMOVED lines=8> */
[----:B------:R-:W-:Y:S02]  /*d800*/  HADD2.F32 R48, -RZ, R56.H0_H0 ;  /* 0x20000038ff307230 */ /* 0x000fe40000004100 */
[----:B------:R-:W-:Y:S02]  /*d810*/  HADD2.F32 R54, -RZ, R14.H0_H0 ;  /* 0x2000000eff367230 */ /* 0x000fe40000004100 */
        /* <DEDUP_REMOVED lines=159> */
[--C-:B------:R-:W-:Y:S01]  /*e210*/  HADD2.F32 R14, -RZ, R17.reuse.H1_H1 ;  /* 0x30000011ff0e7230 */ /* 0x100fe20000004100 */
[-C--:B------:R-:W-:Y:S02]  /*e220*/  FFMA.FTZ R18, R32, R15.reuse, R18 ;  /* 0x0000000f20127223 */ /* 0x080fe40000010012 */
[-C--:B------:R-:W-:Y:S02]  /*e230*/  FFMA.FTZ R25, R34, R15.reuse, R25 ;  /* 0x0000000f22197223 */ /* 0x080fe40000010019 */
[-C--:B------:R-:W-:Y:S02]  /*e240*/  FFMA.FTZ R27, R36, R15.reuse, R27 ;  /* 0x0000000f241b7223 */ /* 0x080fe4000001001b */
[----:B------:R-:W-:Y:S01]  /*e250*/  FFMA.FTZ R22, R38, R15, R22 ;  /* 0x0000000f26167223 */ /* 0x000fe20000010016 */
[----:B------:R-:W-:Y:S01]  /*e260*/  HADD2.F32 R15, -RZ, R17.H0_H0 ;  /* 0x20000011ff0f7230 */ /* 0x000fe20000004100 */
        /* <DEDUP_REMOVED lines=28> */
.L_x_1022:
[----:B------:R-:W-:Y:S01]  /*e430*/  IADD3 R49, R49, 0x20, RZ ;  /* 0x0000002031317810 */ /* 0x000fe20007ffe0ff */
[----:B------:R-:W-:Y:S01]  /*e440*/  UIADD3 UR4, UR4, 0x40, URZ ;  /* 0x0000004004047890 */ /* 0x000fe2000fffe03f */
[----:B------:R-:W-:Y:S02]  /*e450*/  MOV R7, c[0x0][0x18c] ;  /* 0x0000630000077a02 */ /* 0x000fe40000000f00 */
[C---:B------:R-:W-:Y:S02]  /*e460*/  ISETP.GE.AND P0, PT, R49.reuse, c[0x0][0x1b4], PT ;  /* 0x00006d0031007a0c */ /* 0x040fe40003f06270 */
[----:B------:R-:W-:Y:S01]  /*e470*/  ISETP.LT.AND P2, PT, R49, R50, PT ;  /* 0x000000323100720c */ /* 0x000fe20003f41270 */
[----:B------:R-:W-:-:S12]  /*e480*/  IMAD.WIDE R20, R7, 0x10, R20 ;  /* 0x0000001007147825 */ /* 0x000fd800078e0214 */
[----:B------:R-:W-:Y:S05]  /*e490*/  @!P0 BRA P2, `(.L_x_1026) ;  /* 0xffffb28000008947 */ /* 0x000fea000103ffff */
.L_x_1021:
[----:B------:R-:W-:Y:S05]  /*e4a0*/  @!P1 EXIT ;  /* 0x000000000000994d */ /* 0x000fea0003800000 */
[----:B------:R-:W1:Y:S01]  /*e4b0*/  S2R R7, SR_CTAID.X ;  /* 0x0000000000077919 */ /* 0x000e620000002500 */
[----:B------:R-:W-:-:S03]  /*e4c0*/  MOV R10, 0x2 ;  /* 0x00000002000a7802 */ /* 0x000fc60000000f00 */
[----:B------:R-:W1:Y:S04]  /*e4d0*/  S2R R8, SR_TID.X ;  /* 0x0000000000087919 */ /* 0x000e680000002100 */
[----:B------:R-:W2:Y:S01]  /*e4e0*/  S2R R9, SR_CTAID.Y ;  /* 0x0000000000097919 */ /* 0x000ea20000002600 */
[----:B-1----:R-:W-:Y:S02]  /*e4f0*/  LEA R8, R7, R8, 0x5 ;  /* 0x0000000807087211 */ /* 0x002fe400078e28ff */
[----:B--2---:R-:W-:Y:S02]  /*e500*/  SHF.L.U32 R7, R9, 0x2, RZ ;  /* 0x0000000209077819 */ /* 0x004fe400000006ff */
[----:B------:R-:W-:-:S05]  /*e510*/  SHF.L.U32 R8, R8, 0x2, RZ ;  /* 0x0000000208087819 */ /* 0x000fca00000006ff */
[----:B------:R-:W-:-:S04]  /*e520*/  IMAD R7, R7, c[0x0][0x18c], R8 ;  /* 0x0000630007077a24 */ /* 0x000fc800078e0208 */
[----:B------:R-:W-:Y:S01]  /*e530*/  IMAD.WIDE R8, R7, R10, c[0x0][0x180] ;  /* 0x0000600007087625 */ /* 0x000fe200078e020a */
[----:B------:R-:W-:-:S05]  /*e540*/  MOV R7, R2 ;  /* 0x0000000200077202 */ /* 0x000fca0000000f00 */
[----:B------:R-:W2:Y:S01]  /*e550*/  ATOM.E.ADD.F16x2.RN.STRONG.GPU P0, RZ, [R8.64], R7 ;  /* 0x0000000708ff798a */ /* 0x000ea2000810e9c6 */
[----:B------:R-:W-:Y:S01]  /*e560*/  BSSY B0, `(.L_x_1027) ;  /* 0x000000e000007945 */ /* 0x000fe20003800000 */
[----:B--2---:R-:W-:Y:S05]  /*e570*/  @P0 BRA `(.L_x_1028) ;  /* 0x000000c000000947 */ /* 0x004fea0003800000 */
[----:B------:R-:W1:Y:S02]  /*e580*/  QSPC.E.S P0, RZ, [R8] ;  /* 0x0000000008ff73aa */ /* 0x000e640000000500 */
[----:B-1----:R-:W-:Y:S05]  /*e590*/  @!P0 BRA `(.L_x_1029) ;  /* 0x0000007000008947 */ /* 0x002fea0003800000 */
[----:B------:R-:W-:-:S05]  /*e5a0*/  LOP3.LUT R7, R8, 0xffffff, RZ, 0xc0, !PT ;  /* 0x00ffffff08077812 */ /* 0x000fca00078ec0ff */
.L_x_1030:
[----:B------:R-:W1:Y:S02]  /*e5b0*/  LDS R12, [R7] ;  /* 0x00000000070c7984 */ /* 0x000e640000000800 */
[----:B-1----:R-:W-:-:S10]  /*e5c0*/  HFMA2.MMA R13, R12, 1, 1, R2 ;  /* 0x3c003c000c0d7835 */ /* 0x002fd40000000002 */
[----:B------:R-:W1:Y:S02]  /*e5d0*/  ATOMS.CAST.SPIN R13, [R7], R12, R13 ;  /* 0x0000000c070d738d */ /* 0x000e64000180000d */
[----:B-1----:R-:W-:-:S13]  /*e5e0*/  ISETP.EQ.U32.AND P0, PT, R13, 0x1, PT ;  /* 0x000000010d00780c */ /* 0x002fda0003f02070 */
[----:B------:R-:W-:Y:S05]  /*e5f0*/  @!P0 BRA `(.L_x_1030) ;  /* 0xffffffb000008947 */ /* 0x000fea000383ffff */
[----:B------:R-:W-:Y:S05]  /*e600*/  BRA `(.L_x_1028) ;  /* 0x0000003000007947 */ /* 0x000fea0003800000 */
.L_x_1029:
[----:B------:R-:W2:Y:S02]  /*e610*/  LD.E R2, [R8.64] ;  /* 0x0000000608027980 */ /* 0x000ea4000c101900 */
[----:B--2---:R-:W-:-:S05]  /*e620*/  IADD3 R7, R7, R2, RZ ;  /* 0x0000000207077210 */ /* 0x004fca0007ffe0ff */
[----:B------:R1:W-:Y:S02]  /*e630*/  ST.E [R8.64], R7 ;  /* 0x0000000708007985 */ /* 0x0003e4000c101906 */
.L_x_1028:
[----:B------:R-:W-:Y:S05]  /*e640*/  BSYNC B0 ;  /* 0x0000000000007941 */ /* 0x000fea0003800000 */
.L_x_1027:
[----:B------:R-:W2:Y:S01]  /*e650*/  ATOM.E.ADD.F16x2.RN.STRONG.GPU P0, RZ, [R8.64+0x4], R3 ;  /* 0x0000040308ff798a */ /* 0x000ea2000810e9c6 */
[----:B------:R-:W-:Y:S01]  /*e660*/  BSSY B0, `(.L_x_1031) ;  /* 0x000000f000007945 */ /* 0x000fe20003800000 */
[----:B--2---:R-:W-:Y:S05]  /*e670*/  @P0 BRA `(.L_x_1032) ;  /* 0x000000d000000947 */ /* 0x004fea0003800000 */
[----:B------:R-:W2:Y:S02]  /*e680*/  QSPC.E.S P0, RZ, [R8+0x4] ;  /* 0x0000040008ff73aa */ /* 0x000ea40000000500 */
[----:B--2---:R-:W-:Y:S05]  /*e690*/  @!P0 BRA `(.L_x_1033) ;  /* 0x0000008000008947 */ /* 0x004fea0003800000 */
[----:B------:R-:W-:-:S04]  /*e6a0*/  IADD3 R2, R8, 0x4, RZ ;  /* 0x0000000408027810 */ /* 0x000fc80007ffe0ff */
[----:B------:R-:W-:-:S05]  /*e6b0*/  LOP3.LUT R2, R2, 0xffffff, RZ, 0xc0, !PT ;  /* 0x00ffffff02027812 */ /* 0x000fca00078ec0ff */
.L_x_1034:
[----:B------:R-:W2:Y:S02]  /*e6c0*/  LDS R12, [R2] ;  /* 0x00000000020c7984 */ /* 0x000ea40000000800 */
[----:B--2---:R-:W-:-:S06]  /*e6d0*/  HADD2 R13, R12, R3 ;  /* 0x000000030c0d7230 */ /* 0x004fcc0000000000 */
[----:B------:R-:W2:Y:S02]  /*e6e0*/  ATOMS.CAST.SPIN R13, [R2], R12, R13 ;  /* 0x0000000c020d738d */ /* 0x000ea4000180000d */
[----:B--2---:R-:W-:-:S13]  /*e6f0*/  ISETP.EQ.U32.AND P0, PT, R13, 0x1, PT ;  /* 0x000000010d00780c */ /* 0x004fda0003f02070 */
[----:B------:R-:W-:Y:S05]  /*e700*/  @!P0 BRA `(.L_x_1034) ;  /* 0xffffffb000008947 */ /* 0x000fea000383ffff */
[----:B------:R-:W-:Y:S05]  /*e710*/  BRA `(.L_x_1032) ;  /* 0x0000003000007947 */ /* 0x000fea0003800000 */
.L_x_1033:
[----:B------:R-:W2:Y:S02]  /*e720*/  LD.E R2, [R8.64+0x4] ;  /* 0x0000040608027980 */ /* 0x000ea4000c101900 */
[----:B--2---:R-:W-:-:S05]  /*e730*/  IADD3 R3, R3, R2, RZ ;  /* 0x0000000203037210 */ /* 0x004fca0007ffe0ff */
[----:B------:R2:W-:Y:S02]  /*e740*/  ST.E [R8.64+0x4], R3 ;  /* 0x0000040308007985 */ /* 0x0005e4000c101906 */
.L_x_1032:
[----:B------:R-:W-:Y:S05]  /*e750*/  BSYNC B0 ;  /* 0x0000000000007941 */ /* 0x000fea0003800000 */
.L_x_1031:
[----:B------:R-:W-:-:S13]  /*e760*/  ISETP.GE.AND P0, PT, R51, 0x2, PT ;  /* 0x000000023300780c */ /* 0x000fda0003f06270 */
[----:B------:R-:W-:Y:S05]  /*e770*/  @!P0 EXIT ;  /* 0x000000000000894d */ /* 0x000fea0003800000 */
[----:B-1----:R-:W-:-:S05]  /*e780*/  MOV R7, c[0x0][0x18c] ;  /* 0x0000630000077a02 */ /* 0x002fca0000000f00 */
[----:B--2---:R-:W-:-:S05]  /*e790*/  IMAD.WIDE R8, R7, 0x2, R8 ;  /* 0x0000000207087825 */ /* 0x004fca00078e0208 */
[----:B------:R-:W2:Y:S01]  /*e7a0*/  ATOM.E.ADD.F16x2.RN.STRONG.GPU P0, RZ, [R8.64], R4 ;  /* 0x0000000408ff798a */ /* 0x000ea2000810e9c6 */
[----:B------:R-:W-:Y:S01]  /*e7b0*/  BSSY B0, `(.L_x_1035) ;  /* 0x000000e000007945 */ /* 0x000fe20003800000 */
[----:B--2---:R-:W-:Y:S05]  /*e7c0*/  @P0 BRA `(.L_x_1036) ;  /* 0x000000c000000947 */ /* 0x004fea0003800000 */
[----:B------:R-:W1:Y:S02]  /*e7d0*/  QSPC.E.S P0, RZ, [R8] ;  /* 0x0000000008ff73aa */ /* 0x000e640000000500 */
[----:B-1----:R-:W-:Y:S05]  /*e7e0*/  @!P0 BRA `(.L_x_1037) ;  /* 0x0000007000008947 */ /* 0x002fea0003800000 */
[----:B------:R-:W-:-:S05]  /*e7f0*/  LOP3.LUT R2, R8, 0xffffff, RZ, 0xc0, !PT ;  /* 0x00ffffff08027812 */ /* 0x000fca00078ec0ff */
.L_x_1038:
[----:B------:R-:W1:Y:S02]  /*e800*/  LDS R12, [R2] ;  /* 0x00000000020c7984 */ /* 0x000e640000000800 */
[----:B-1----:R-:W-:-:S10]  /*e810*/  HFMA2.MMA R13, R12, 1, 1, R4 ;  /* 0x3c003c000c0d7835 */ /* 0x002fd40000000004 */
[----:B------:R-:W1:Y:S02]  /*e820*/  ATOMS.CAST.SPIN R13, [R2], R12, R13 ;  /* 0x0000000c020d738d */ /* 0x000e64000180000d */
[----:B-1----:R-:W-:-:S13]  /*e830*/  ISETP.EQ.U32.AND P0, PT, R13, 0x1, PT ;  /* 0x000000010d00780c */ /* 0x002fda0003f02070 */
[----:B------:R-:W-:Y:S05]  /*e840*/  @!P0 BRA `(.L_x_1038) ;  /* 0xffffffb000008947 */ /* 0x000fea000383ffff */
[----:B------:R-:W-:Y:S05]  /*e850*/  BRA `(.L_x_1036) ;  /* 0x0000003000007947 */ /* 0x000fea0003800000 */
.L_x_1037:
[----:B------:R-:W2:Y:S02]  /*e860*/  LD.E R2, [R8.64] ;  /* 0x0000000608027980 */ /* 0x000ea4000c101900 */
[----:B--2---:R-:W-:-:S05]  /*e870*/  IADD3 R3, R4, R2, RZ ;  /* 0x0000000204037210 */ /* 0x004fca0007ffe0ff */
[----:B------:R1:W-:Y:S02]  /*e880*/  ST.E [R8.64], R3 ;  /* 0x0000000308007985 */ /* 0x0003e4000c101906 */
.L_x_1036:
[----:B------:R-:W-:Y:S05]  /*e890*/  BSYNC B0 ;  /* 0x0000000000007941 */ /* 0x000fea0003800000 */
.L_x_1035:
[----:B------:R-:W2:Y:S01]  /*e8a0*/  ATOM.E.ADD.F16x2.RN.STRONG.GPU P0, RZ, [R8.64+0x4], R5 ;  /* 0x0000040508ff798a */ /* 0x000ea2000810e9c6 */
[----:B------:R-:W-:Y:S01]  /*e8b0*/  BSSY B0, `(.L_x_1039) ;  /* 0x0000010000007945 */ /* 0x000fe20003800000 */
[----:B--2---:R-:W-:Y:S05]  /*e8c0*/  @P0 BRA `(.L_x_1040) ;  /* 0x000000e000000947 */ /* 0x004fea0003800000 */
[----:B------:R-:W2:Y:S02]  /*e8d0*/  QSPC.E.S P0, RZ, [R8+0x4] ;  /* 0x0000040008ff73aa */ /* 0x000ea40000000500 */
[----:B--2---:R-:W-:Y:S05]  /*e8e0*/  @!P0 BRA `(.L_x_1041) ;  /* 0x0000009000008947 */ /* 0x004fea0003800000 */
[----:B------:R-:W-:Y:S02]  /*e8f0*/  IADD3 R2, R8, 0x4, RZ ;  /* 0x0000000408027810 */ /* 0x000fe40007ffe0ff */
[----:B-1----:R-:W-:Y:S02]  /*e900*/  MOV R3, R5 ;  /* 0x0000000500037202 */ /* 0x002fe40000000f00 */
[----:B------:R-:W-:-:S05]  /*e910*/  LOP3.LUT R2, R2, 0xffffff, RZ, 0xc0, !PT ;  /* 0x00ffffff02027812 */ /* 0x000fca00078ec0ff */
.L_x_1042:
[----:B------:R-:W1:Y:S02]  /*e920*/  LDS R4, [R2] ;  /* 0x0000000002047984 */ /* 0x000e640000000800 */
[----:B-1----:R-:W-:-:S06]  /*e930*/  HADD2 R5, R4, R3 ;  /* 0x0000000304057230 */ /* 0x002fcc0000000000 */
[----:B------:R-:W1:Y:S02]  /*e940*/  ATOMS.CAST.SPIN R5, [R2], R4, R5 ;  /* 0x000000040205738d */ /* 0x000e640001800005 */
[----:B-1----:R-:W-:-:S13]  /*e950*/  ISETP.EQ.U32.AND P0, PT, R5, 0x1, PT ;  /* 0x000000010500780c */ /* 0x002fda0003f02070 */
[----:B------:R-:W-:Y:S05]  /*e960*/  @!P0 BRA `(.L_x_1042) ;  /* 0xffffffb000008947 */ /* 0x000fea000383ffff */
[----:B------:R-:W-:Y:S05]  /*e970*/  BRA `(.L_x_1040) ;  /* 0x0000003000007947 */ /* 0x000fea0003800000 */
.L_x_1041:
[----:B------:R-:W2:Y:S02]  /*e980*/  LD.E R2, [R8.64+0x4] ;  /* 0x0000040608027980 */ /* 0x000ea4000c101900 */
[----:B-12---:R-:W-:-:S05]  /*e990*/  IADD3 R3, R5, R2, RZ ;  /* 0x0000000205037210 */ /* 0x006fca0007ffe0ff */
[----:B------:R1:W-:Y:S02]  /*e9a0*/  ST.E [R8.64+0x4], R3 ;  /* 0x0000040308007985 */ /* 0x0003e4000c101906 */
.L_x_1040:
[----:B------:R-:W-:Y:S05]  /*e9b0*/  BSYNC B0 ;  /* 0x0000000000007941 */ /* 0x000fea0003800000 */
.L_x_1039:
[----:B------:R-:W-:-:S13]  /*e9c0*/  ISETP.NE.AND P0, PT, R51, 0x2, PT ;  /* 0x000000023300780c */ /* 0x000fda0003f05270 */
[----:B------:R-:W-:Y:S05]  /*e9d0*/  @!P0 EXIT ;  /* 0x000000000000894d */ /* 0x000fea0003800000 */
[----:B-1----:R-:W-:Y:S01]  /*e9e0*/  IMAD.WIDE R8, R7, 0x2, R8 ;  /* 0x0000000207087825 */ /* 0x002fe200078e0208 */
[----:B------:R-:W-:-:S05]  /*e9f0*/  MOV R3, R0 ;  /* 0x0000000000037202 */ /* 0x000fca0000000f00 */
[----:B------:R-:W2:Y:S01]  /*ea00*/  ATOM.E.ADD.F16x2.RN.STRONG.GPU P0, RZ, [R8.64], R3 ;  /* 0x0000000308ff798a */ /* 0x000ea2000810e9c6 */
[----:B------:R-:W-:Y:S01]  /*ea10*/  BSSY B0, `(.L_x_1043) ;  /* 0x000000e000007945 */ /* 0x000fe20003800000 */
[----:B--2---:R-:W-:Y:S05]  /*ea20*/  @P0 BRA `(.L_x_1044) ;  /* 0x000000c000000947 */ /* 0x004fea0003800000 */
[----:B------:R-:W1:Y:S02]  /*ea30*/  QSPC.E.S P0, RZ, [R8] ;  /* 0x0000000008ff73aa */ /* 0x000e640000000500 */
[----:B-1----:R-:W-:Y:S05]  /*ea40*/  @!P0 BRA `(.L_x_1045) ;  /* 0x0000007000008947 */ /* 0x002fea0003800000 */
[----:B------:R-:W-:-:S05]  /*ea50*/  LOP3.LUT R2, R8, 0xffffff, RZ, 0xc0, !PT ;  /* 0x00ffffff08027812 */ /* 0x000fca00078ec0ff */
.L_x_1046:
[----:B------:R-:W1:Y:S02]  /*ea60*/  LDS R4, [R2] ;  /* 0x0000000002047984 */ /* 0x000e640000000800 */
[----:B-1----:R-:W-:-:S10]  /*ea70*/  HFMA2.MMA R5, R4, 1, 1, R0 ;  /* 0x3c003c0004057835 */ /* 0x002fd40000000000 */
[----:B------:R-:W1:Y:S02]  /*ea80*/  ATOMS.CAST.SPIN R5, [R2], R4, R5 ;  /* 0x000000040205738d */ /* 0x000e640001800005 */
[----:B-1----:R-:W-:-:S13]  /*ea90*/  ISETP.EQ.U32.AND P0, PT, R5, 0x1, PT ;  /* 0x000000010500780c */ /* 0x002fda0003f02070 */
[----:B------:R-:W-:Y:S05]  /*eaa0*/  @!P0 BRA `(.L_x_1046) ;  /* 0xffffffb000008947 */ /* 0x000fea000383ffff */
[----:B------:R-:W-:Y:S05]  /*eab0*/  BRA `(.L_x_1044) ;  /* 0x0000003000007947 */ /* 0x000fea0003800000 */
.L_x_1045:
[----:B------:R-:W2:Y:S02]  /*eac0*/  LD.E R0, [R8.64] ;  /* 0x0000000608007980 */ /* 0x000ea4000c101900 */
[----:B--2---:R-:W-:-:S05]  /*ead0*/  IADD3 R3, R3, R0, RZ ;  /* 0x0000000003037210 */ /* 0x004fca0007ffe0ff */
[----:B------:R1:W-:Y:S02]  /*eae0*/  ST.E [R8.64], R3 ;  /* 0x0000000308007985 */ /* 0x0003e4000c101906 */
.L_x_1044:
[----:B------:R-:W-:Y:S05]  /*eaf0*/  BSYNC B0 ;  /* 0x0000000000007941 */ /* 0x000fea0003800000 */
.L_x_1043:
[----:B------:R-:W2:Y:S01]  /*eb00*/  ATOM.E.ADD.F16x2.RN.STRONG.GPU P0, RZ, [R8.64+0x4], R41 ;  /* 0x0000042908ff798a */ /* 0x000ea2000810e9c6 */
[----:B------:R-:W-:Y:S01]  /*eb10*/  BSSY B0, `(.L_x_1047) ;  /* 0x000000f000007945 */ /* 0x000fe20003800000 */
[----:B--2---:R-:W-:Y:S05]  /*eb20*/  @P0 BRA `(.L_x_1048) ;  /* 0x000000d000000947 */ /* 0x004fea0003800000 */
[----:B------:R-:W2:Y:S02]  /*eb30*/  QSPC.E.S P0, RZ, [R8+0x4] ;  /* 0x0000040008ff73aa */ /* 0x000ea40000000500 */
[----:B--2---:R-:W-:Y:S05]  /*eb40*/  @!P0 BRA `(.L_x_1049) ;  /* 0x0000008000008947 */ /* 0x004fea0003800000 */
[----:B------:R-:W-:-:S04]  /*eb50*/  IADD3 R0, R8, 0x4, RZ ;  /* 0x0000000408007810 */ /* 0x000fc80007ffe0ff */
[----:B------:R-:W-:-:S05]  /*eb60*/  LOP3.LUT R0, R0, 0xffffff, RZ, 0xc0, !PT ;  /* 0x00ffffff00007812 */ /* 0x000fca00078ec0ff */
.L_x_1050:
[----:B------:R-:W2:Y:S02]  /*eb70*/  LDS R2, [R0] ;  /* 0x0000000000027984 */ /* 0x000ea40000000800 */
[----:B-12---:R-:W-:-:S06]  /*eb80*/  HADD2 R3, R2, R41 ;  /* 0x0000002902037230 */ /* 0x006fcc0000000000 */
[----:B------:R-:W1:Y:S02]  /*eb90*/  ATOMS.CAST.SPIN R3, [R0], R2, R3 ;  /* 0x000000020003738d */ /* 0x000e640001800003 */
[----:B-1----:R-:W-:-:S13]  /*eba0*/  ISETP.EQ.U32.AND P0, PT, R3, 0x1, PT ;  /* 0x000000010300780c */ /* 0x002fda0003f02070 */
[----:B------:R-:W-:Y:S05]  /*ebb0*/  @!P0 BRA `(.L_x_1050) ;  /* 0xffffffb000008947 */ /* 0x000fea000383ffff */
[----:B------:R-:W-:Y:S05]  /*ebc0*/  BRA `(.L_x_1048) ;  /* 0x0000003000007947 */ /* 0x000fea0003800000 */
.L_x_1049:
[----:B------:R-:W2:Y:S02]  /*ebd0*/  LD.E R0, [R8.64+0x4] ;  /* 0x0000040608007980 */ /* 0x000ea4000c101900 */
[----:B-12---:R-:W-:-:S05]  /*ebe0*/  IADD3 R3, R41, R0, RZ ;  /* 0x0000000029037210 */ /* 0x006fca0007ffe0ff */
[----:B------:R1:W-:Y:S02]  /*ebf0*/  ST.E [R8.64+0x4], R3 ;  /* 0x0000040308007985 */ /* 0x0003e4000c101906 */
.L_x_1048:
[----:B------:R-:W-:Y:S05]  /*ec00*/  BSYNC B0 ;  /* 0x0000000000007941 */ /* 0x000fea0003800000 */
.L_x_1047:
        /* <DEDUP_REMOVED lines=9> */
.L_x_1054:
[----:B------:R-:W1:Y:S02]  /*eca0*/  LDS R2, [R0] ;  /* 0x0000000000027984 */ /* 0x000e640000000800 */
[----:B-1----:R-:W-:-:S10]  /*ecb0*/  HFMA2.MMA R3, R2, 1, 1, R6 ;  /* 0x3c003c0002037835 */ /* 0x002fd40000000006 */
[----:B------:R-:W1:Y:S02]  /*ecc0*/  ATOMS.CAST.SPIN R3, [R0], R2, R3 ;  /* 0x000000020003738d */ /* 0x000e640001800003 */
[----:B-1----:R-:W-:-:S13]  /*ecd0*/  ISETP.EQ.U32.AND P0, PT, R3, 0x1, PT ;  /* 0x000000010300780c */ /* 0x002fda0003f02070 */
[----:B------:R-:W-:Y:S05]  /*ece0*/  @!P0 BRA `(.L_x_1054) ;  /* 0xffffffb000008947 */ /* 0x000fea000383ffff */
[----:B------:R-:W-:Y:S05]  /*ecf0*/  BRA `(.L_x_1052) ;  /* 0x0000003000007947 */ /* 0x000fea0003800000 */
.L_x_1053:
[----:B------:R-:W2:Y:S02]  /*ed00*/  LD.E R0, [R8.64] ;  /* 0x0000000608007980 */ /* 0x000ea4000c101900 */
[----:B--2---:R-:W-:-:S05]  /*ed10*/  IADD3 R3, R6, R0, RZ ;  /* 0x0000000006037210 */ /* 0x004fca0007ffe0ff */
[----:B------:R1:W-:Y:S02]  /*ed20*/  ST.E [R8.64], R3 ;  /* 0x0000000308007985 */ /* 0x0003e4000c101906 */
.L_x_1052:
[----:B------:R-:W-:Y:S05]  /*ed30*/  BSYNC B0 ;  /* 0x0000000000007941 */ /* 0x000fea0003800000 */
.L_x_1051:
[----:B------:R-:W2:Y:S02]  /*ed40*/  ATOM.E.ADD.F16x2.RN.STRONG.GPU P0, RZ, [R8.64+0x4], R11 ;  /* 0x0000040b08ff798a */ /* 0x000ea4000810e9c6 */
[----:B--2---:R-:W-:Y:S05]  /*ed50*/  @P0 EXIT ;  /* 0x000000000000094d */ /* 0x004fea0003800000 */
[----:B------:R-:W2:Y:S02]  /*ed60*/  QSPC.E.S P0, RZ, [R8+0x4] ;  /* 0x0000040008ff73aa */ /* 0x000ea40000000500 */
[----:B--2---:R-:W-:Y:S05]  /*ed70*/  @!P0 BRA `(.L_x_1055) ;  /* 0x0000008000008947 */ /* 0x004fea0003800000 */
[----:B-1----:R-:W-:-:S04]  /*ed80*/  IADD3 R8, R8, 0x4, RZ ;  /* 0x0000000408087810 */ /* 0x002fc80007ffe0ff */
[----:B------:R-:W-:-:S05]  /*ed90*/  LOP3.LUT R8, R8, 0xffffff, RZ, 0xc0, !PT ;  /* 0x00ffffff08087812 */ /* 0x000fca00078ec0ff */
.L_x_1056:
[----:B------:R-:W1:Y:S02]  /*eda0*/  LDS R2, [R8] ;  /* 0x0000000008027984 */ /* 0x000e640000000800 */
[----:B-1----:R-:W-:-:S06]  /*edb0*/  HADD2 R3, R2, R11 ;  /* 0x0000000b02037230 */ /* 0x002fcc0000000000 */
[----:B------:R-:W1:Y:S02]  /*edc0*/  ATOMS.CAST.SPIN R3, [R8], R2, R3 ;  /* 0x000000020803738d */ /* 0x000e640001800003 */
[----:B-1----:R-:W-:-:S13]  /*edd0*/  ISETP.EQ.U32.AND P0, PT, R3, 0x1, PT ;  /* 0x000000010300780c */ /* 0x002fda0003f02070 */
[----:B------:R-:W-:Y:S05]  /*ede0*/  @!P0 BRA `(.L_x_1056) ;  /* 0xffffffb000008947 */ /* 0x000fea000383ffff */
[----:B------:R-:W-:Y:S05]  /*edf0*/  EXIT ;  /* 0x000000000000794d */ /* 0x000fea0003800000 */
.L_x_1055:
[----:B------:R-:W2:Y:S02]  /*ee00*/  LD.E R0, [R8.64+0x4] ;  /* 0x0000040608007980 */ /* 0x000ea4000c101900 */
[----:B-12---:R-:W-:-:S05]  /*ee10*/  IADD3 R3, R11, R0, RZ ;  /* 0x000000000b037210 */ /* 0x006fca0007ffe0ff */
[----:B------:R-:W-:Y:S01]  /*ee20*/  ST.E [R8.64+0x4], R3 ;  /* 0x0000040308007985 */ /* 0x000fe2000c101906 */
[----:B------:R-:W-:Y:S05]  /*ee30*/  EXIT ;  /* 0x000000000000794d */ /* 0x000fea0003800000 */
.L_x_1057:
        /* <DEDUP_REMOVED lines=12> */
.L_x_3732:


//--------------------- .text._Z23gemm_half_q_half_kernelILi4ELi140ELb0ELb0ELi32EEvPK6__halfPKjS4_S2_PS0_iiiiPKtS7_iiiiiibS2_i --------------------------
	.section	.text._Z23gemm_half_q_half_kernelILi4ELi140ELb0ELb0ELi32EEvPK6__halfPKjS4_S2_PS0_iiiiPKtS7_iiiiiibS2_i,"ax",@progbits
	.sectioninfo	@"SHI_REGISTERS=103"
	.align	128
        .global         _Z23gemm_half_q_half_kernelILi4ELi140ELb0ELb0ELi32EEvPK6__halfPKjS4_S2_PS0_iiiiPKtS7_iiiiiibS2_i
        .type           _Z23gemm_half_q_half_kernelILi4ELi140ELb0ELb0ELi32EEvPK6__halfPKjS4_S2_PS0_iiiiPKtS7_iiiiiibS2_i,@function
        .size           _Z23gemm_half_q_half_kernelILi4ELi140ELb0ELb0ELi32EEvPK6__halfPKjS4_S2_PS0_iiiiPKtS7_iiiiiibS2_i,(.L_x_3733 - _Z23gemm_half_q_half_kernelILi4ELi140ELb0ELb0ELi32EEvPK6__halfPKjS4_S2_PS0_iiiiPKtS7_iiiiiibS2_i)
        .other          _Z23gemm_half_q_half_kernelILi4ELi140ELb0ELb0ELi32EEvPK6__halfPKjS4_S2_PS0_iiiiPKtS7_iiiiiibS2_i,@"STO_CUDA_ENTRY STV_DEFAULT"
_Z23gemm_half_q_half_kernelILi4ELi140ELb0ELb0ELi32EEvPK6__halfPKjS4_S2_PS0_iiiiPKtS7_iiiiiibS2_i:
.text._Z23gemm_half_q_half_kernelILi4ELi140ELb0ELb0ELi32EEvPK6__halfPKjS4_S2_PS0_iiiiPKtS7_iiiiiibS2_i:
        /* <DEDUP_REMOVED lines=33> */
.L_x_1062:
        /* <DEDUP_REMOVED lines=36> */
.L_x_1061:
        /* <DEDUP_REMOVED lines=22> */
.L_x_1063:
        /* <DEDUP_REMOVED lines=12> */
.L_x_1060:
[----:B------:R-:W-:Y:S01]  /*0670*/  ISETP.GT.AND P2, PT, R62, 0x3, PT ;  /* 0x000000033e00780c */ /* 0x000fe20003f44270 */
[----:B------:R-:W-:Y:S01]  /*0680*/  HFMA2.MMA R5, -RZ, RZ, 0, 0 ;  /* 0x00000000ff057435 */ /* 0x000fe200000001ff */
[----:B------:R-:W-:Y:S02]  /*0690*/  SHF.L.U32 R24, R9, 0x1, RZ ;  /* 0x0000000109187819 */ /* 0x000fe400000006ff */
[----:B------:R-:W-:-:S09]  /*06a0*/  PLOP3.LUT P0, PT, PT, PT, PT, 0x80, 0x0 ;  /* 0x000000000000781c */ /* 0x000fd20003f0f070 */
[----:B------:R-:W-:Y:S05]  /*06b0*/  @!P2 BRA `(.L_x_1064) ;  /* 0x000002600000a947 */ /* 0x000fea0003800000 */
[----:B------:R-:W-:Y:S02]  /*06c0*/  PLOP3.LUT P0, PT, PT, PT, PT, 0x8, 0x0 ;  /* 0x000000000000781c */ /* 0x000fe40003f0e170 */
[----:B------:R-:W-:Y:S02]  /*06d0*/  IADD3 R26, R62, -0x3, RZ ;  /* 0xfffffffd3e1a7810 */ /* 0x000fe40007ffe0ff */
.L_x_1065:
        /* <DEDUP_REMOVED lines=36> */
.L_x_1064:
        /* <DEDUP_REMOVED lines=11> */
[C---:B------:R-:W-:Y:S02]  /*09d0*/  LEA R6, P0, R11.reuse, c[0x0][0x160], 0x1 ;  /* 0x000058000b067a11 */ /* 0x040fe400078008ff */
        /* <DEDUP_REMOVED lines=10> */
.L_x_1066:
        /* <DEDUP_REMOVED lines=11> */
.L_x_1059:
[----:B------:R-:W-:Y:S05]  /*0b30*/  BSYNC B0 ;  /* 0x0000000000007941 */ /* 0x000fea0003800000 */
.L_x_1058:
        /* <DEDUP_REMOVED lines=14> */
.L_x_1069:
[----:B------:R-:W-:Y:S02]  /*0c20*/  LEA R5, R2, R3, 0x2 ;  /* 0x0000000302057211 */ /* 0x000fe400078e10ff */
[----:B------:R-:W-:Y:S02]  /*0c30*/  IADD3 R3, R3, 0x4, RZ ;  /* 0x0000000403037810 */ /* 0x000fe40007ffe0ff */
[C---:B0-----:R-:W-:Y:S01]  /*0c40*/  IADD3 R7, R5.reuse, 0x1, RZ ;  /* 0x0000000105077810 */ /* 0x041fe20007ffe0ff */
[C---:B------:R-:W-:Y:S01]  /*0c50*/  IMAD R6, R5.reuse, c[0x0][0x18c], R4 ;  /* 0x0000630005067a24 */ /* 0x040fe200078e0204 */
[----:B------:R-:W-:-:S02]  /*0c60*/  IADD3 R9, R5, 0x2, RZ ;  /* 0x0000000205097810 */ /* 0x000fc40007ffe0ff */
[----:B------:R-:W-:Y:S01]  /*0c70*/  IADD3 R11, R5, 0x3, RZ ;  /* 0x00000003050b7810 */ /* 0x000fe20007ffe0ff */
[--C-:B------:R-:W-:Y:S01]  /*0c80*/  IMAD R8, R7, c[0x0][0x18c], R4.reuse ;  /* 0x0000630007087a24 */ /* 0x100fe200078e0204 */
[----:B------:R-:W-:Y:S01]  /*0c90*/  ISETP.GE.AND P2, PT, R3, R14, PT ;  /* 0x0000000e0300720c */ /* 0x000fe20003f46270 */
        /* <DEDUP_REMOVED lines=11> */
.L_x_1068:
[----:B------:R-:W-:-:S04]  /*0d50*/  IADD3 R5, R62, -R3, RZ ;  /* 0x800000033e057210 */ /* 0x000fc80007ffe0ff */
[----:B------:R-:W-:-:S13]  /*0d60*/  ISETP.GT.AND P2, PT, R5, 0x1, PT ;  /* 0x000000010500780c */ /* 0x000fda0003f44270 */
[----:B------:R-:W-:Y:S05]  /*0d70*/  @!P2 BRA `(.L_x_1070) ;  /* 0x000000b00000a947 */ /* 0x000fea0003800000 */
[----:B------:R-:W-:Y:S02]  /*0d80*/  LEA R5, R2, R3, 0x2 ;  /* 0x0000000302057211 */ /* 0x000fe400078e10ff */
[----:B0-----:R-:W-:Y:S02]  /*0d90*/  MOV R9, 0x2 ;  /* 0x0000000200097802 */ /* 0x001fe40000000f00 */
        /* <DEDUP_REMOVED lines=9> */
.L_x_1070:
[----:B------:R-:W-:-:S13]  /*0e30*/  ISETP.LT.OR P0, PT, R3, R62, P0 ;  /* 0x0000003e0300720c */ /* 0x000fda0000701670 */
[----:B------:R-:W-:Y:S02]  /*0e40*/  @P0 LEA R3, R2, R3, 0x2 ;  /* 0x0000000302030211 */ /* 0x000fe400078e10ff */
[----:B------:R-:W-:-:S03]  /*0e50*/  @P0 MOV R2, 0x2 ;  /* 0x0000000200020802 */ /* 0x000fc60000000f00 */
[----:B------:R-:W-:-:S04]  /*0e60*/  @P0 IMAD R3, R3, c[0x0][0x18c], R4 ;  /* 0x0000630003030a24 */ /* 0x000fc800078e0204 */
[----:B------:R-:W-:-:S05]  /*0e70*/  @P0 IMAD.WIDE R2, R3, R2, c[0x0][0x180] ;  /* 0x0000600003020625 */ /* 0x000fca00078e0202 */
[----:B------:R1:W-:Y:S02]  /*0e80*/  @P0 STG.E.64 [R2.64], RZ ;  /* 0x000000ff02000986 */ /* 0x0003e4000c101b06 */
.L_x_1067:
        /* <DEDUP_REMOVED lines=20> */
[----:B------:R-:W-:Y:S02]  /*0fd0*/  @P2 SHF.R.S32.HI R3, RZ, 0x1f, R6 ;  /* 0x0000001fff032819 */ /* 0x000fe40000011406 */
[----:B------:R-:W-:Y:S02]  /*0fe0*/  @P4 IADD3 R9, R8, -c[0x0][0x1b4], RZ ;  /* 0x80006d0008094a10 */ /* 0x000fe40007ffe0ff */
[----:B------:R-:W-:Y:S01]  /*0ff0*/  @P3 LEA.HI R8, R2, R7, RZ, 0x5 ;  /* 0x0000000702083211 */ /* 0x000fe200078f28ff */
[----:B------:R-:W-:Y:S01]  /*1000*/  HFMA2.MMA R7, -RZ, RZ, 0, 0 ;  /* 0x00000000ff077435 */ /* 0x000fe200000001ff */
[----:B------:R-:W-:Y:S02]  /*1010*/  @P5 IADD3 R11, R11, -c[0x0][0x1b8], RZ ;  /* 0x80006e000b0b5a10 */ /* 0x000fe40007ffe0ff */
[----:B------:R-:W-:-:S02]  /*1020*/  @P2 LEA.HI R6, R3, R6, RZ, 0x5 ;  /* 0x0000000603062211 */ /* 0x000fc400078f28ff */
[----:B------:R-:W-:Y:S01]  /*1030*/  @P0 SHF.R.S32.HI R5, RZ, 0x5, R5 ;  /* 0x00000005ff050819 */ /* 0x000fe20000011405 */
[----:B------:R-:W-:Y:S01]  /*1040*/  CS2R R2, SRZ ;  /* 0x0000000000027805 */ /* 0x000fe2000001ff00 */
[----:B------:R-:W-:Y:S02]  /*1050*/  @P3 SHF.R.S32.HI R8, RZ, 0x5, R8 ;  /* 0x00000005ff083819 */ /* 0x000fe40000011408 */
[----:B------:R-:W-:Y:S01]  /*1060*/  @P4 SHF.R.S32.HI R10, RZ, 0x1f, R9 ;  /* 0x0000001fff0a4819 */ /* 0x000fe20000011409 */
[----:B------:R-:W-:Y:S01]  /*1070*/  @P0 IMAD R3, R5, 0x6, RZ ;  /* 0x0000000605030824 */ /* 0x000fe200078e02ff */
[----:B------:R-:W-:Y:S02]  /*1080*/  @P5 SHF.R.S32.HI R12, RZ, 0x1f, R11 ;  /* 0x0000001fff0c5819 */ /* 0x000fe4000001140b */
[----:B------:R-:W-:Y:S02]  /*1090*/  @P2 SHF.R.S32.HI R6, RZ, 0x5, R6 ;  /* 0x00000005ff062819 */ /* 0x000fe40000011406 */
[----:B------:R-:W-:-:S02]  /*10a0*/  @P3 SHF.L.U32 R7, R8, 0x2, RZ ;  /* 0x0000000208073819 */ /* 0x000fc400000006ff */
[----:B------:R-:W-:Y:S02]  /*10b0*/  @P4 LEA.HI R10, R10, R9, RZ, 0x5 ;  /* 0x000000090a0a4211 */ /* 0x000fe400078f28ff */
[----:B------:R-:W-:Y:S02]  /*10c0*/  @P5 LEA.HI R12, R12, R11, RZ, 0x5 ;  /* 0x0000000b0c0c5211 */ /* 0x000fe400078f28ff */
[----:B------:R-:W-:Y:S02]  /*10d0*/  SHF.R.S32.HI R8, RZ, 0x5, R13 ;  /* 0x00000005ff087819 */ /* 0x000fe4000001140d */
[----:B------:R-:W-:Y:S01]  /*10e0*/  @P2 LEA R2, R6, R6, 0x2 ;  /* 0x0000000606022211 */ /* 0x000fe200078e10ff */
[----:B------:R-:W-:Y:S01]  /*10f0*/  HFMA2.MMA R6, -RZ, RZ, 0, 0 ;  /* 0x00000000ff067435 */ /* 0x000fe200000001ff */
[----:B------:R-:W-:Y:S02]  /*1100*/  @P4 SHF.R.S32.HI R10, RZ, 0x5, R10 ;  /* 0x00000005ff0a4819 */ /* 0x000fe4000001140a */
[----:B------:R-:W-:-:S02]  /*1110*/  @P5 SHF.R.S32.HI R12, RZ, 0x5, R12 ;  /* 0x00000005ff0c5819 */ /* 0x000fc4000001140c */
[----:B------:R-:W-:Y:S02]  /*1120*/  LEA R3, R8, R3, 0x3 ;  /* 0x0000000308037211 */ /* 0x000fe400078e18ff */
[----:B------:R-:W-:Y:S02]  /*1130*/  MOV R5, RZ ;  /* 0x000000ff00057202 */ /* 0x000fe40000000f00 */
[----:B------:R-:W-:Y:S02]  /*1140*/  @P4 LEA R5, R10, R10, 0x1 ;  /* 0x0000000a0a054211 */ /* 0x000fe400078e08ff */
[----:B------:R-:W-:Y:S02]  /*1150*/  @P5 SHF.L.U32 R6, R12, 0x1, RZ ;  /* 0x000000010c065819 */ /* 0x000fe400000006ff */
[----:B------:R-:W-:Y:S02]  /*1160*/  IADD3 R2, R7, R3, R2 ;  /* 0x0000000307027210 */ /* 0x000fe40007ffe002 */
[----:B------:R-:W-:-:S02]  /*1170*/  ISETP.GE.AND P2, PT, R64, R63, PT ;  /* 0x0000003f4000720c */ /* 0x000fc40003f46270 */
[----:B------:R-:W-:Y:S02]  /*1180*/  IADD3 R2, R6, R2, R5 ;  /* 0x0000000206027210 */ /* 0x000fe40007ffe005 */
[----:B------:R-:W-:Y:S02]  /*1190*/  SHF.R.S32.HI R17, RZ, 0x1f, R4 ;  /* 0x0000001fff117819 */ /* 0x000fe40000011404 */
[----:B------:R-:W-:Y:S01]  /*11a0*/  PRMT R61, RZ, 0x5410, RZ ;  /* 0x00005410ff3d7816 */ /* 0x000fe200000000ff */
[----:B------:R-:W-:Y:S01]  /*11b0*/  IMAD R21, R2, c[0x0][0x18c], RZ ;  /* 0x0000630002157a24 */ /* 0x000fe200078e02ff */
[----:B------:R-:W-:Y:S02]  /*11c0*/  PRMT R60, RZ, 0x5410, RZ ;  /* 0x00005410ff3c7816 */ /* 0x000fe400000000ff */
[----:B------:R-:W-:Y:S02]  /*11d0*/  PRMT R59, RZ, 0x5410, RZ ;  /* 0x00005410ff3b7816 */ /* 0x000fe400000000ff */
[----:B------:R-:W-:-:S02]  /*11e0*/  SHF.R.S32.HI R20, RZ, 0x1f, R21 ;  /* 0x0000001fff147819 */ /* 0x000fc40000011415 */
[----:B------:R-:W-:Y:S02]  /*11f0*/  IADD3 R19, P0, R4, R21, RZ ;  /* 0x0000001504137210 */ /* 0x000fe40007f1e0ff */
[----:B------:R-:W-:Y:S02]  /*1200*/  PRMT R58, RZ, 0x5410, RZ ;  /* 0x00005410ff3a7816 */ /* 0x000fe400000000ff */
[----:B------:R-:W-:Y:S02]  /*1210*/  IADD3.X R2, R20, R17, RZ, P0, !PT ;  /* 0x0000001114027210 */ /* 0x000fe400007fe4ff */
[C---:B------:R-:W-:Y:S02]  /*1220*/  LEA R18, P0, R19.reuse, c[0x0][0x168], 0x2 ;  /* 0x00005a0013127a11 */ /* 0x040fe400078010ff */
[----:B------:R-:W-:Y:S02]  /*1230*/  PRMT R57, RZ, 0x5410, RZ ;  /* 0x00005410ff397816 */ /* 0x000fe400000000ff */
[----:B------:R-:W-:-:S02]  /*1240*/  LEA.HI.X R19, R19, c[0x0][0x16c], R2, 0x2, P0 ;  /* 0x00005b0013137a11 */ /* 0x000fc400000f1402 */
        /* <DEDUP_REMOVED lines=15> */
.L_x_1072:
        /* <DEDUP_REMOVED lines=41> */
.L_x_1071:
        /* <DEDUP_REMOVED lines=17> */
.L_x_1078:
        /* <DEDUP_REMOVED lines=363> */
.L_x_1074:
        /* <DEDUP_REMOVED lines=364> */
.L_x_1075:
        /* <DEDUP_REMOVED lines=363> */
.L_x_1076:
        /* <DEDUP_REMOVED lines=363> */
.L_x_1077:
        /* <DEDUP_REMOVED lines=8> */
.L_x_1073:
[----:B------:R-:W-:-:S04]  /*7230*/  ISETP.GE.AND P0, PT, R64, R63, PT ;  /* 0x0000003f4000720c */ /* 0x000fc80003f06270 */
[----:B------:R-:W-:-:S13]  /*7240*/  ISETP.GE.OR P0, PT, R64, c[0x0][0x1b4], P0 ;  /* 0x00006d0040007a0c */ /* 0x000fda0000706670 */
[----:B------:R-:W-:Y:S05]  /*7250*/  @P0 BRA `(.L_x_1079) ;  /* 0x00004dc000000947 */ /* 0x000fea0003800000 */
[----:B------:R-:W-:Y:S02]  /*7260*/  HADD2.F32 R5, -RZ, R54.H0_H0 ;  /* 0x20000036ff057230 */ /* 0x000fe40000004100 */
[----:B-----5:R-:W-:Y:S02]  /*7270*/  HADD2.F32 R8, -RZ, R53.H0_H0 ;  /* 0x20000035ff087230 */ /* 0x020fe40000004100 */
[----:B------:R-:W-:Y:S02]  /*7280*/  HADD2.F32 R9, -RZ, R52.H0_H0 ;  /* 0x20000034ff097230 */ /* 0x000fe40000004100 */
[----:B------:R-:W-:Y:S02]  /*7290*/  HADD2.F32 R10, -RZ, R50.H0_H0 ;  /* 0x20000032ff0a7230 */ /* 0x000fe40000004100 */
.L_x_1084:
[----:B------:R-:W-:Y:S05]  /*72a0*/  @!P1 BRA `(.L_x_1080) ;  /* 0x00004d0000009947 */ /* 0x000fea0003800000 */
[----:B------:R-:W2:Y:S01]  /*72b0*/  LDG.E.128.CONSTANT R12, [R2.64] ;  /* 0x00000006020c7981 */ /* 0x000ea2000c1e9d00 */
[----:B------:R-:W-:Y:S02]  /*72c0*/  MOV R4, 0x2c00 ;  /* 0x00002c0000047802 */ /* 0x000fe40000000f00 */
[----:B------:R-:W-:Y:S01]  /*72d0*/  ISETP.GE.AND P0, PT, R62, 0x2, PT ;  /* 0x000000023e00780c */ /* 0x000fe20003f06270 */
        /* <DEDUP_REMOVED lines=305> */
.L_x_1081:
        /* <DEDUP_REMOVED lines=118> */
[----:B------:R-:W-:Y:S02]  /*8d50*/  HADD2.F32 R60, -RZ, R13.H0_H0 ;  /* 0x2000000dff3c7230 */ /* 0x000fe40000004100 */
[----:B------:R-:W-:Y:S01]  /*8d60*/  HADD2.F32 R45, -RZ, R61.H1_H1 ;  /* 0x3000003dff2d7230 */ /* 0x000fe20000004100 */
[C---:B------:R-:W-:Y:S01]  /*8d70*/  FFMA.FTZ R68, R67.reuse, R49, R68 ;  /* 0x0000003143447223 */ /* 0x040fe20000010044 */
[----:B------:R-:W-:Y:S01]  /*8d80*/  HADD2.F32 R51, -RZ, R38.H1_H1 ;  /* 0x30000026ff337230 */ /* 0x000fe20000004100 */
[C---:B------:R-:W-:Y:S01]  /*8d90*/  FFMA.FTZ R69, R67.reuse, R60, R69 ;  /* 0x0000003c43457223 */ /* 0x040fe20000010045 */
[----:B------:R-:W-:Y:S01]  /*8da0*/  HADD2.F32 R61, -RZ, R13.H1_H1 ;  /* 0x3000000dff3d7230 */ /* 0x000fe20000004100 */
[----:B------:R-:W-:Y:S02]  /*8db0*/  FFMA.FTZ R13, R67, R46, R12 ;  /* 0x0000002e430d7223 */ /* 0x000fe4000001000c */
        /* <DEDUP_REMOVED lines=183> */
.L_x_1082:
        /* <DEDUP_REMOVED lines=307> */
.L_x_1083:
        /* <DEDUP_REMOVED lines=309> */
.L_x_1080:
[----:B------:R-:W-:Y:S01]  /*bfb0*/  IADD3 R64, R64, 0x20, RZ ;  /* 0x0000002040407810 */ /* 0x000fe20007ffe0ff */
[----:B------:R-:W-:Y:S01]  /*bfc0*/  UIADD3 UR4, UR4, 0x40, URZ ;  /* 0x0000004004047890 */ /* 0x000fe2000fffe03f */
[----:B------:R-:W-:Y:S02]  /*bfd0*/  MOV R7, c[0x0][0x18c] ;  /* 0x0000630000077a02 */ /* 0x000fe40000000f00 */
[C---:B------:R-:W-:Y:S02]  /*bfe0*/  ISETP.GE.AND P0, PT, R64.reuse, c[0x0][0x1b4], PT ;  /* 0x00006d0040007a0c */ /* 0x040fe40003f06270 */
[----:B------:R-:W-:Y:S01]  /*bff0*/  ISETP.LT.AND P2, PT, R64, R63, PT ;  /* 0x0000003f4000720c */ /* 0x000fe20003f41270 */
[----:B------:R-:W-:-:S12]  /*c000*/  IMAD.WIDE R2, R7, 0x10, R2 ;  /* 0x0000001007027825 */ /* 0x000fd800078e0202 */
[----:B------:R-:W-:Y:S05]  /*c010*/  @!P0 BRA P2, `(.L_x_1084) ;  /* 0xffffb28000008947 */ /* 0x000fea000103ffff */
.L_x_1079:
[----:B------:R-:W-:-:S04]  /*c020*/  LEA R0, R0, 0x20, 0x5 ;  /* 0x0000002000007811 */ /* 0x000fc800078e28ff */
[----:B------:R-:W-:-:S04]  /*c030*/  IMNMX R5, R0, c[0x0][0x190], PT ;  /* 0x0000640000057a17 */ /* 0x000fc80003800200 */
[----:B------:R-:W-:-:S04]  /*c040*/  ISETP.GE.AND P0, PT, R64, R5, PT ;  /* 0x000000054000720c */ /* 0x000fc80003f06270 */
[----:B------:R-:W-:-:S13]  /*c050*/  ISETP.GE.OR P0, PT, R64, c[0x0][0x1b8], P0 ;  /* 0x00006e0040007a0c */ /* 0x000fda0000706670 */
[----:B------:R-:W-:Y:S05]  /*c060*/  @P0 BRA `(.L_x_1085) ;  /* 0x0000227000000947 */ /* 0x000fea0003800000 */
.L_x_1087:
[----:B------:R-:W-:Y:S01]  /*c070*/  MOV R46, c[0x0][0x18c] ;  /* 0x00006300002e7a02 */ /* 0x000fe20000000f00 */
[----:B-----5:R0:W5:Y:S04]  /*c080*/  LDG.E.128.CONSTANT R12, [R2.64] ;  /* 0x00000006020c7981 */ /* 0x020168000c1e9d00 */
        /* <DEDUP_REMOVED lines=18> */
[C---:B------:R-:W-:Y:S02]  /*c1b0*/  LOP3.LUT R16, R13.reuse, 0x380038, RZ, 0xc0, !PT ;  /* 0x003800380d107812 */ /* 0x040fe400078ec0ff */
[----:B------:R-:W-:Y:S02]  /*c1c0*/  SHF.R.U32.HI R33, RZ, 0x6, R13 ;  /* 0x00000006ff217819 */ /* 0x000fe4000001160d */
[----:B------:R-:W-:Y:S01]  /*c1d0*/  LOP3.LUT R65, R13, 0x70007, RZ, 0xc0, !PT ;  /* 0x000700070d417812 */ /* 0x000fe200078ec0ff */
[----:B------:R-:W-:Y:S01]  /*c1e0*/  HFMA2.MMA R13, -RZ, RZ, 0, 0.125 ;  /* 0x00003000ff0d7435 */ /* 0x000fe200000001ff */
        /* <DEDUP_REMOVED lines=9> */
[----:B------:R-:W-:Y:S02]  /*c280*/  LOP3.LUT R14, R3, 0x20002, R14, 0xf8, !PT ;  /* 0x00020002030e7812 */ /* 0x000fe400078ef80e */
[C---:B------:R-:W-:Y:S02]  /*c290*/  LOP3.LUT R21, R15.reuse, 0x380038, RZ, 0xc0, !PT ;  /* 0x003800380f157812 */ /* 0x040fe400078ec0ff */
[----:B------:R-:W-:Y:S02]  /*c2a0*/  SHF.R.U32.HI R35, RZ, 0x6, R15 ;  /* 0x00000006ff237819 */ /* 0x000fe4000001160f */
[----:B------:R-:W-:Y:S02]  /*c2b0*/  LOP3.LUT R71, R15, 0x70007, RZ, 0xc0, !PT ;  /* 0x000700070f477812 */ /* 0x000fe400078ec0ff */
[----:B------:R-:W-:-:S02]  /*c2c0*/  LOP3.LUT R3, R23, 0x20002, R24, 0xf8, !PT ;  /* 0x0002000217037812 */ /* 0x000fc400078ef818 */
[----:B------:R-:W-:Y:S02]  /*c2d0*/  LOP3.LUT R15, R9, 0x380038, RZ, 0xc0, !PT ;  /* 0x00380038090f7812 */ /* 0x000fe400078ec0ff */
[C---:B------:R-:W-:Y:S02]  /*c2e0*/  LOP3.LUT R20, R10.reuse, 0x380038, RZ, 0xc0, !PT ;  /* 0x003800380a147812 */ /* 0x040fe400078ec0ff */
[----:B------:R-:W-:Y:S02]  /*c2f0*/  SHF.R.U32.HI R86, RZ, 0x6, R10 ;  /* 0x00000006ff567819 */ /* 0x000fe4000001160a */
[----:B------:R-:W-:Y:S02]  /*c300*/  LOP3.LUT R78, R10, 0x70007, RZ, 0xc0, !PT ;  /* 0x000700070a4e7812 */ /* 0x000fe400078ec0ff */
[----:B------:R-:W-:Y:S02]  /*c310*/  LOP3.LUT R17, R17, 0x20002, R8, 0xf8, !PT ;  /* 0x0002000211117812 */ /* 0x000fe400078ef808 */
[----:B------:R-:W-:-:S02]  /*c320*/  LOP3.LUT R22, R19, 0x20002, R22, 0xf8, !PT ;  /* 0x0002000213167812 */ /* 0x000fc400078ef816 */
[----:B------:R-:W-:Y:S02]  /*c330*/  LOP3.LUT R2, R2, 0x64006400, RZ, 0xfc, !PT ;  /* 0x6400640002027812 */ /* 0x000fe400078efcff */
[----:B------:R-:W-:Y:S02]  /*c340*/  SHF.R.U32.HI R84, RZ, 0x6, R9 ;  /* 0x00000006ff547819 */ /* 0x000fe40000011609 */
[----:B------:R-:W-:Y:S01]  /*c350*/  LOP3.LUT R10, R11, 0x380038, RZ, 0xc0, !PT ;  /* 0x003800380b0a7812 */ /* 0x000fe200078ec0ff */
[----:B------:R-:W-:Y:S01]  /*c360*/  HFMA2 R72, R2, R13.H0_H0, -132, -132 ;  /* 0xd820d82002487431 */ /* 0x000fe2000004000d */
[----:B------:R-:W-:Y:S02]  /*c370*/  SHF.R.U32.HI R88, RZ, 0x6, R11 ;  /* 0x00000006ff587819 */ /* 0x000fe4000001160b */
        /* <DEDUP_REMOVED lines=496> */
.L_x_1086:
[----:B------:R-:W-:Y:S01]  /*e280*/  IADD3 R64, R64, 0x20, RZ ;  /* 0x0000002040407810 */ /* 0x000fe20007ffe0ff */
[----:B------:R-:W-:Y:S01]  /*e290*/  UIADD3 UR4, UR4, 0x40, URZ ;  /* 0x0000004004047890 */ /* 0x000fe2000fffe03f */
[----:B0-----:R-:W-:Y:S02]  /*e2a0*/  IMAD.WIDE R2, R46, 0x4, R98 ;  /* 0x000000042e027825 */ /* 0x001fe400078e0262 */
[C---:B------:R-:W-:Y:S02]  /*e2b0*/  ISETP.GE.AND P0, PT, R64.reuse, c[0x0][0x1b8], PT ;  /* 0x00006e0040007a0c */ /* 0x040fe40003f06270 */
[----:B------:R-:W-:-:S13]  /*e2c0*/  ISETP.LT.AND P2, PT, R64, R63, PT ;  /* 0x0000003f4000720c */ /* 0x000fda0003f41270 */
[----:B------:R-:W-:Y:S05]  /*e2d0*/  @!P0 BRA P2, `(.L_x_1087) ;  /* 0xffffdd9000008947 */ /* 0x000fea000103ffff */
.L_x_1085:
        /* <DEDUP_REMOVED lines=16> */
.L_x_1091:
[----:B------:R-:W0:Y:S02]  /*e3e0*/  LDS R4, [R0] ;  /* 0x0000000000047984 */ /* 0x000e240000000800 */
[----:B0-----:R-:W-:-:S06]  /*e3f0*/  HADD2 R5, R4, R61 ;  /* 0x0000003d04057230 */ /* 0x001fcc0000000000 */
[----:B------:R-:W0:Y:S02]  /*e400*/  ATOMS.CAST.SPIN R5, [R0], R4, R5 ;  /* 0x000000040005738d */ /* 0x000e240001800005 */
[----:B0-----:R-:W-:-:S13]  /*e410*/  ISETP.EQ.U32.AND P0, PT, R5, 0x1, PT ;  /* 0x000000010500780c */ /* 0x001fda0003f02070 */
[----:B------:R-:W-:Y:S05]  /*e420*/  @!P0 BRA `(.L_x_1091) ;  /* 0xffffffb000008947 */ /* 0x000fea000383ffff */
[----:B------:R-:W-:Y:S05]  /*e430*/  BRA `(.L_x_1089) ;  /* 0x0000003000007947 */ /* 0x000fea0003800000 */
.L_x_1090:
[----:B------:R-:W2:Y:S02]  /*e440*/  LD.E R0, [R2.64] ;  /* 0x0000000602007980 */ /* 0x000ea4000c101900 */
[----:B--2---:R-:W-:-:S05]  /*e450*/  IADD3 R5, R61, R0, RZ ;  /* 0x000000003d057210 */ /* 0x004fca0007ffe0ff */
[----:B------:R0:W-:Y:S02]  /*e460*/  ST.E [R2.64], R5 ;  /* 0x0000000502007985 */ /* 0x0001e4000c101906 */
.L_x_1089:
[----:B------:R-:W-:Y:S05]  /*e470*/  BSYNC B0 ;  /* 0x0000000000007941 */ /* 0x000fea0003800000 */
.L_x_1088:
[----:B------:R-:W2:Y:S01]  /*e480*/  ATOM.E.ADD.F16x2.RN.STRONG.GPU P0, RZ, [R2.64+0x4], R60 ;  /* 0x0000043c02ff798a */ /* 0x000ea2000810e9c6 */
[----:B------:R-:W-:Y:S01]  /*e490*/  BSSY B0, `(.L_x_1092) ;  /* 0x000000f000007945 */ /* 0x000fe20003800000 */
[----:B--2---:R-:W-:Y:S05]  /*e4a0*/  @P0 BRA `(.L_x_1093) ;  /* 0x000000d000000947 */ /* 0x004fea0003800000 */
[----:B------:R-:W1:Y:S02]  /*e4b0*/  QSPC.E.S P0, RZ, [R2+0x4] ;  /* 0x0000040002ff73aa */ /* 0x000e640000000500 */
[----:B-1----:R-:W-:Y:S05]  /*e4c0*/  @!P0 BRA `(.L_x_1094) ;  /* 0x0000008000008947 */ /* 0x002fea0003800000 */
[----:B------:R-:W-:-:S04]  /*e4d0*/  IADD3 R0, R2, 0x4, RZ ;  /* 0x0000000402007810 */ /* 0x000fc80007ffe0ff */
[----:B------:R-:W-:-:S05]  /*e4e0*/  LOP3.LUT R0, R0, 0xffffff, RZ, 0xc0, !PT ;  /* 0x00ffffff00007812 */ /* 0x000fca00078ec0ff */
.L_x_1095:
[----:B------:R-:W1:Y:S02]  /*e4f0*/  LDS R4, [R0] ;  /* 0x0000000000047984 */ /* 0x000e640000000800 */
[----:B01----:R-:W-:-:S10]  /*e500*/  HFMA2.MMA R5, R4, 1, 1, R60 ;  /* 0x3c003c0004057835 */ /* 0x003fd4000000003c */
[----:B------:R-:W0:Y:S02]  /*e510*/  ATOMS.CAST.SPIN R5, [R0], R4, R5 ;  /* 0x000000040005738d */ /* 0x000e240001800005 */
[----:B0-----:R-:W-:-:S13]  /*e520*/  ISETP.EQ.U32.AND P0, PT, R5, 0x1, PT ;  /* 0x000000010500780c */ /* 0x001fda0003f02070 */
[----:B------:R-:W-:Y:S05]  /*e530*/  @!P0 BRA `(.L_x_1095) ;  /* 0xffffffb000008947 */ /* 0x000fea000383ffff */
[----:B------:R-:W-:Y:S05]  /*e540*/  BRA `(.L_x_1093) ;  /* 0x0000003000007947 */ /* 0x000fea0003800000 */
.L_x_1094:
[----:B------:R-:W2:Y:S02]  /*e550*/  LD.E R0, [R2.64+0x4] ;  /* 0x0000040602007980 */ /* 0x000ea4000c101900 */
[----:B0-2---:R-:W-:-:S05]  /*e560*/  IADD3 R5, R60, R0, RZ ;  /* 0x000000003c057210 */ /* 0x005fca0007ffe0ff */
[----:B------:R0:W-:Y:S02]  /*e570*/  ST.E [R2.64+0x4], R5 ;  /* 0x0000040502007985 */ /* 0x0001e4000c101906 */
.L_x_1093:
[----:B------:R-:W-:Y:S05]  /*e580*/  BSYNC B0 ;  /* 0x0000000000007941 */ /* 0x000fea0003800000 */
.L_x_1092:
        /* <DEDUP_REMOVED lines=10> */
.L_x_1099:
[----:B------:R-:W0:Y:S02]  /*e630*/  LDS R4, [R0] ;  /* 0x0000000000047984 */ /* 0x000e240000000800 */
[----:B0-----:R-:W-:-:S06]  /*e640*/  HADD2 R5, R4, R59 ;  /* 0x0000003b04057230 */ /* 0x001fcc0000000000 */
[----:B------:R-:W0:Y:S02]  /*e650*/  ATOMS.CAST.SPIN R5, [R0], R4, R5 ;  /* 0x000000040005738d */ /* 0x000e240001800005 */
[----:B0-----:R-:W-:-:S13]  /*e660*/  ISETP.EQ.U32.AND P0, PT, R5, 0x1, PT ;  /* 0x000000010500780c */ /* 0x001fda0003f02070 */
[----:B------:R-:W-:Y:S05]  /*e670*/  @!P0 BRA `(.L_x_1099) ;  /* 0xffffffb000008947 */ /* 0x000fea000383ffff */
[----:B------:R-:W-:Y:S05]  /*e680*/  BRA `(.L_x_1097) ;  /* 0x0000003000007947 */ /* 0x000fea0003800000 */
.L_x_1098:
[----:B------:R-:W2:Y:S02]  /*e690*/  LD.E R0, [R2.64] ;  /* 0x0000000602007980 */ /* 0x000ea4000c101900 */
[----:B--2---:R-:W-:-:S05]  /*e6a0*/  IADD3 R5, R59, R0, RZ ;  /* 0x000000003b057210 */ /* 0x004fca0007ffe0ff */
[----:B------:R0:W-:Y:S02]  /*e6b0*/  ST.E [R2.64], R5 ;  /* 0x0000000502007985 */ /* 0x0001e4000c101906 */
.L_x_1097:
[----:B------:R-:W-:Y:S05]  /*e6c0*/  BSYNC B0 ;  /* 0x0000000000007941 */ /* 0x000fea0003800000 */
.L_x_1096:
[----:B------:R-:W2:Y:S01]  /*e6d0*/  ATOM.E.ADD.F16x2.RN.STRONG.GPU P0, RZ, [R2.64+0x4], R58 ;  /* 0x0000043a02ff798a */ /* 0x000ea2000810e9c6 */
[----:B------:R-:W-:Y:S01]  /*e6e0*/  BSSY B0, `(.L_x_1100) ;  /* 0x000000f000007945 */ /* 0x000fe20003800000 */
[----:B--2---:R-:W-:Y:S05]  /*e6f0*/  @P0 BRA `(.L_x_1101) ;  /* 0x000000d000000947 */ /* 0x004fea0003800000 */
[----:B------:R-:W1:Y:S02]  /*e700*/  QSPC.E.S P0, RZ, [R2+0x4] ;  /* 0x0000040002ff73aa */ /* 0x000e640000000500 */
[----:B-1----:R-:W-:Y:S05]  /*e710*/  @!P0 BRA `(.L_x_1102) ;  /* 0x0000008000008947 */ /* 0x002fea0003800000 */
[----:B------:R-:W-:-:S04]  /*e720*/  IADD3 R0, R2, 0x4, RZ ;  /* 0x0000000402007810 */ /* 0x000fc80007ffe0ff */
[----:B------:R-:W-:-:S05]  /*e730*/  LOP3.LUT R0, R0, 0xffffff, RZ, 0xc0, !PT ;  /* 0x00ffffff00007812 */ /* 0x000fca00078ec0ff */
.L_x_1103:
[----:B------:R-:W1:Y:S02]  /*e740*/  LDS R4, [R0] ;  /* 0x0000000000047984 */ /* 0x000e640000000800 */
[----:B01----:R-:W-:-:S10]  /*e750*/  HFMA2.MMA R5, R4, 1, 1, R58 ;  /* 0x3c003c0004057835 */ /* 0x003fd4000000003a */
[----:B------:R-:W0:Y:S02]  /*e760*/  ATOMS.CAST.SPIN R5, [R0], R4, R5 ;  /* 0x000000040005738d */ /* 0x000e240001800005 */
[----:B0-----:R-:W-:-:S13]  /*e770*/  ISETP.EQ.U32.AND P0, PT, R5, 0x1, PT ;  /* 0x000000010500780c */ /* 0x001fda0003f02070 */
[----:B------:R-:W-:Y:S05]  /*e780*/  @!P0 BRA `(.L_x_1103) ;  /* 0xffffffb000008947 */ /* 0x000fea000383ffff */
[----:B------:R-:W-:Y:S05]  /*e790*/  BRA `(.L_x_1101) ;  /* 0x0000003000007947 */ /* 0x000fea0003800000 */
.L_x_1102:
[----:B------:R-:W2:Y:S02]  /*e7a0*/  LD.E R0, [R2.64+0x4] ;  /* 0x0000040602007980 */ /* 0x000ea4000c101900 */
[----:B0-2---:R-:W-:-:S05]  /*e7b0*/  IADD3 R5, R58, R0, RZ ;  /* 0x000000003a057210 */ /* 0x005fca0007ffe0ff */
[----:B------:R0:W-:Y:S02]  /*e7c0*/  ST.E [R2.64+0x4], R5 ;  /* 0x0000040502007985 */ /* 0x0001e4000c101906 */
.L_x_1101:
[----:B------:R-:W-:Y:S05]  /*e7d0*/  BSYNC B0 ;  /* 0x0000000000007941 */ /* 0x000fea0003800000 */
.L_x_1100:
        /* <DEDUP_REMOVED lines=9> */
.L_x_1107:
[----:B------:R-:W0:Y:S02]  /*e870*/  LDS R4, [R0] ;  /* 0x0000000000047984 */ /* 0x000e240000000800 */
[----:B0-----:R-:W-:-:S06]  /*e880*/  HADD2 R5, R4, R57 ;  /* 0x0000003904057230 */ /* 0x001fcc0000000000 */
[----:B------:R-:W0:Y:S02]  /*e890*/  ATOMS.CAST.SPIN R5, [R0], R4, R5 ;  /* 0x000000040005738d */ /* 0x000e240001800005 */
[----:B0-----:R-:W-:-:S13]  /*e8a0*/  ISETP.EQ.U32.AND P0, PT, R5, 0x1, PT ;  /* 0x000000010500780c */ /* 0x001fda0003f02070 */
[----:B------:R-:W-:Y:S05]  /*e8b0*/  @!P0 BRA `(.L_x_1107) ;  /* 0xffffffb000008947 */ /* 0x000fea000383ffff */
[----:B------:R-:W-:Y:S05]  /*e8c0*/  BRA `(.L_x_1105) ;  /* 0x0000003000007947 */ /* 0x000fea0003800000 */
.L_x_1106:
[----:B------:R-:W2:Y:S02]  /*e8d0*/  LD.E R0, [R2.64] ;  /* 0x0000000602007980 */ /* 0x000ea4000c101900 */
[----:B--2---:R-:W-:-:S05]  /*e8e0*/  IADD3 R5, R57, R0, RZ ;  /* 0x0000000039057210 */ /* 0x004fca0007ffe0ff */
[----:B------:R0:W-:Y:S02]  /*e8f0*/  ST.E [R2.64], R5 ;  /* 0x0000000502007985 */ /* 0x0001e4000c101906 */
.L_x_1105:
[----:B------:R-:W-:Y:S05]  /*e900*/  BSYNC B0 ;  /* 0x0000000000007941 */ /* 0x000fea0003800000 */
.L_x_1104:
[----:B------:R-:W2:Y:S01]  /*e910*/  ATOM.E.ADD.F16x2.RN.STRONG.GPU P0, RZ, [R2.64+0x4], R56 ;  /* 0x0000043802ff798a */ /* 0x000ea2000810e9c6 */
[----:B------:R-:W-:Y:S01]  /*e920*/  BSSY B0, `(.L_x_1108) ;  /* 0x000000f000007945 */ /* 0x000fe20003800000 */
[----:B--2---:R-:W-:Y:S05]  /*e930*/  @P0 BRA `(.L_x_1109) ;  /* 0x000000d000000947 */ /* 0x004fea0003800000 */
[----:B------:R-:W1:Y:S02]  /*e940*/  QSPC.E.S P0, RZ, [R2+0x4] ;  /* 0x0000040002ff73aa */ /* 0x000e640000000500 */
[----:B-1----:R-:W-:Y:S05]  /*e950*/  @!P0 BRA `(.L_x_1110) ;  /* 0x0000008000008947 */ /* 0x002fea0003800000 */
[----:B------:R-:W-:-:S04]  /*e960*/  IADD3 R0, R2, 0x4, RZ ;  /* 0x0000000402007810 */ /* 0x000fc80007ffe0ff */
[----:B------:R-:W-:-:S05]  /*e970*/  LOP3.LUT R0, R0, 0xffffff, RZ, 0xc0, !PT ;  /* 0x00ffffff00007812 */ /* 0x000fca00078ec0ff */
.L_x_1111:
[----:B------:R-:W1:Y:S02]  /*e980*/  LDS R4, [R0] ;  /* 0x0000000000047984 */ /* 0x000e640000000800 */
[----:B01----:R-:W-:-:S10]  /*e990*/  HFMA2.MMA R5, R4, 1, 1, R56 ;  /* 0x3c003c0004057835 */ /* 0x003fd40000000038 */
[----:B------:R-:W0:Y:S02]  /*e9a0*/  ATOMS.CAST.SPIN R5, [R0], R4, R5 ;  /* 0x000000040005738d */ /* 0x000e240001800005 */
[----:B0-----:R-:W-:-:S13]  /*e9b0*/  ISETP.EQ.U32.AND P0, PT, R5, 0x1, PT ;  /* 0x000000010500780c */ /* 0x001fda0003f02070 */
[----:B------:R-:W-:Y:S05]  /*e9c0*/  @!P0 BRA `(.L_x_1111) ;  /* 0xffffffb000008947 */ /* 0x000fea000383ffff */
[----:B------:R-:W-:Y:S05]  /*e9d0*/  BRA `(.L_x_1109) ;  /* 0x0000003000007947 */ /* 0x000fea0003800000 */
.L_x_1110:
[----:B------:R-:W2:Y:S02]  /*e9e0*/  LD.E R0, [R2.64+0x4] ;  /* 0x0000040602007980 */ /* 0x000ea4000c101900 */
[----:B0-2---:R-:W-:-:S05]  /*e9f0*/  IADD3 R5, R56, R0, RZ ;  /* 0x0000000038057210 */ /* 0x005fca0007ffe0ff */
[----:B------:R0:W-:Y:S02]  /*ea00*/  ST.E [R2.64+0x4], R5 ;  /* 0x0000040502007985 */ /* 0x0001e4000c101906 */
.L_x_1109:
[----:B------:R-:W-:Y:S05]  /*ea10*/  BSYNC B0 ;  /* 0x0000000000007941 */ /* 0x000fea0003800000 */
.L_x_1108:
        /* <DEDUP_REMOVED lines=9> */
.L_x_1115:
[----:B------:R-:W0:Y:S02]  /*eab0*/  LDS R4, [R0] ;  /* 0x0000000000047984 */ /* 0x000e240000000800 */
[----:B0-----:R-:W-:-:S06]  /*eac0*/  HADD2 R5, R4, R55 ;  /* 0x0000003704057230 */ /* 0x001fcc0000000000 */
[----:B------:R-:W0:Y:S02]  /*ead0*/  ATOMS.CAST.SPIN R5, [R0], R4, R5 ;  /* 0x000000040005738d */ /* 0x000e240001800005 */
[----:B0-----:R-:W-:-:S13]  /*eae0*/  ISETP.EQ.U32.AND P0, PT, R5, 0x1, PT ;  /* 0x000000010500780c */ /* 0x001fda0003f02070 */
[----:B------:R-:W-:Y:S05]  /*eaf0*/  @!P0 BRA `(.L_x_1115) ;  /* 0xffffffb000008947 */ /* 0x000fea000383ffff */
[----:B------:R-:W-:Y:S05]  /*eb00*/  BRA `(.L_x_1113) ;  /* 0x0000003000007947 */ /* 0x000fea0003800000 */
.L_x_1114:
[----:B------:R-:W2:Y:S02]  /*eb10*/  LD.E R0, [R2.64] ;  /* 0x0000000602007980 */ /* 0x000ea4000c101900 */
[----:B--2---:R-:W-:-:S05]  /*eb20*/  IADD3 R5, R55, R0, RZ ;  /* 0x0000000037057210 */ /* 0x004fca0007ffe0ff */
[----:B------:R0:W-:Y:S02]  /*eb30*/  ST.E [R2.64], R5 ;  /* 0x0000000502007985 */ /* 0x0001e4000c101906 */
.L_x_1113:
[----:B------:R-:W-:Y:S05]  /*eb40*/  BSYNC B0 ;  /* 0x0000000000007941 */ /* 0x000fea0003800000 */
.L_x_1112:
[----:B------:R-:W2:Y:S02]  /*eb50*/  ATOM.E.ADD.F16x2.RN.STRONG.GPU P0, RZ, [R2.64+0x4], R48 ;  /* 0x0000043002ff798a */ /* 0x000ea4000810e9c6 */
[----:B--2---:R-:W-:Y:S05]  /*eb60*/  @P0 EXIT ;  /* 0x000000000000094d */ /* 0x004fea0003800000 */
[----:B------:R-:W1:Y:S02]  /*eb70*/  QSPC.E.S P0, RZ, [R2+0x4] ;  /* 0x0000040002ff73aa */ /* 0x000e640000000500 */
[----:B-1----:R-:W-:Y:S05]  /*eb80*/  @!P0 BRA `(.L_x_1116) ;  /* 0x0000008000008947 */ /* 0x002fea0003800000 */
[----:B0-----:R-:W-:-:S04]  /*eb90*/  IADD3 R2, R2, 0x4, RZ ;  /* 0x0000000402027810 */ /* 0x001fc80007ffe0ff */
[----:B------:R-:W-:-:S05]  /*eba0*/  LOP3.LUT R2, R2, 0xffffff, RZ, 0xc0, !PT ;  /* 0x00ffffff02027812 */ /* 0x000fca00078ec0ff */
.L_x_1117:
[----:B------:R-:W0:Y:S02]  /*ebb0*/  LDS R4, [R2] ;  /* 0x0000000002047984 */ /* 0x000e240000000800 */
[----:B0-----:R-:W-:-:S10]  /*ebc0*/  HFMA2.MMA R5, R4, 1, 1, R48 ;  /* 0x3c003c0004057835 */ /* 0x001fd40000000030 */
[----:B------:R-:W0:Y:S02]  /*ebd0*/  ATOMS.CAST.SPIN R5, [R2], R4, R5 ;  /* 0x000000040205738d */ /* 0x000e240001800005 */
[----:B0-----:R-:W-:-:S13]  /*ebe0*/  ISETP.EQ.U32.AND P0, PT, R5, 0x1, PT ;  /* 0x000000010500780c */ /* 0x001fda0003f02070 */
[----:B------:R-:W-:Y:S05]  /*ebf0*/  @!P0 BRA `(.L_x_1117) ;  /* 0xffffffb000008947 */ /* 0x000fea000383ffff */
[----:B------:R-:W-:Y:S05]  /*ec00*/  EXIT ;  /* 0x000000000000794d */ /* 0x000fea0003800000 */
.L_x_1116:
[----:B------:R-:W2:Y:S02]  /*ec10*/  LD.E R0, [R2.64+0x4] ;  /* 0x0000040602007980 */ /* 0x000ea4000c101900 */
[----:B0-2---:R-:W-:-:S05]  /*ec20*/  IADD3 R5, R48, R0, RZ ;  /* 0x0000000030057210 */ /* 0x005fca0007ffe0ff */
[----:B------:R-:W-:Y:S01]  /*ec30*/  ST.E [R2.64+0x4], R5 ;  /* 0x0000040502007985 */ /* 0x000fe2000c101906 */
[----:B------:R-:W-:Y:S05]  /*ec40*/  EXIT ;  /* 0x000000000000794d */ /* 0x000fea0003800000 */
.L_x_1118:
        /* <DEDUP_REMOVED lines=11> */
.L_x_3733:


//--------------------- .text._Z23gemm_half_q_half_kernelILi4ELi20ELb0ELb0ELi32EEvPK6__halfPKjS4_S2_PS0_iiiiPKtS7_iiiiiibS2_i --------------------------
	.section	.text._Z23gemm_half_q_half_kernelILi4ELi20ELb0ELb0ELi32EEvPK6__halfPKjS4_S2_PS0_iiiiPKtS7_iiiiiibS2_i,"ax",@progbits
	.sectioninfo	@"SHI_REGISTERS=122"
	.align	128
        .global         _Z23gemm_half_q_half_kernelILi4ELi20ELb0ELb0ELi32EEvPK6__halfPKjS4_S2_PS0_iiiiPKtS7_iiiiiibS2_i
        .type           _Z23gemm_half_q_half_kernelILi4ELi20ELb0ELb0ELi32EEvPK6__halfPKjS4_S2_PS0_iiiiPKtS7_iiiiiibS2_i,@function
        .size           _Z23gemm_half_q_half_kernelILi4ELi20ELb0ELb0ELi32EEvPK6__halfPKjS4_S2_PS0_iiiiPKtS7_iiiiiibS2_i,(.L_x_3734 - _Z23gemm_half_q_half_kernelILi4ELi20ELb0ELb0ELi32EEvPK6__halfPKjS4_S2_PS0_iiiiPKtS7_iiiiiibS2_i)
        .other          _Z23gemm_half_q_half_kernelILi4ELi20ELb0ELb0ELi32EEvPK6__halfPKjS4_S2_PS0_iiiiPKtS7_iiiiiibS2_i,@"STO_CUDA_ENTRY STV_DEFAULT"
_Z23gemm_half_q_half_kernelILi4ELi20ELb0ELb0ELi32EEvPK6__halfPKjS4_S2_PS0_iiiiPKtS7_iiiiiibS2_i:
.text._Z23gemm_half_q_half_kernelILi4ELi20ELb0ELb0ELi32EEvPK6__halfPKjS4_S2_PS0_iiiiPKtS7_iiiiiibS2_i:
        /* <DEDUP_REMOVED lines=39> */
.L_x_1123:
        /* <DEDUP_REMOVED lines=17> */
.L_x_1122:
        /* <DEDUP_REMOVED lines=17> */
.L_x_1121:
        /* <DEDUP_REMOVED lines=13> */
.L_x_1125:
        /* <DEDUP_REMOVED lines=17> */
.L_x_1124:
[----:B------:R-:W-:-:S05]  /*0670*/  IMAD.IADD R4, R46, 0x1, -R13 ;  /* 0x000000012e047824 */ /* 0x000fca00078e0a0d */
[----:B------:R-:W-:-:S13]  /*0680*/  ISETP.GT.AND P2, PT, R4, 0x1, PT ;  /* 0x000000010400780c */ /* 0x000fda0003f44270 */
[----:B------:R-:W-:Y:S01]  /*0690*/  @P2 PLOP3.LUT P0, PT, PT, PT, PT, 0x8, 0x0 ;  /* 0x000000000000281c */ /* 0x000fe20003f0e170 */
[----:B------:R-:W-:Y:S01]  /*06a0*/  @P2 IMAD.MOV.U32 R7, RZ, RZ, c[0x0][0x190] ;  /* 0x00006400ff072624 */ /* 0x000fe200078e00ff */
[----:B------:R-:W-:Y:S01]  /*06b0*/  @P2 IADD3 R13, R13, 0x2, RZ ;  /* 0x000000020d0d2810 */ /* 0x000fe20007ffe0ff */
[----:B------:R0:W2:Y:S02]  /*06c0*/  @P2 LDG.E.U16.CONSTANT R9, [R2.64] ;  /* 0x0000000602092981 */ /* 0x0000a4000c1e9500 */
[----:B------:R-:W-:-:S08]  /*06d0*/  @P2 IMAD.WIDE R4, R7, 0x2, R2 ;  /* 0x0000000207042825 */ /* 0x000fd000078e0202 */
[----:B------:R-:W-:Y:S01]  /*06e0*/  ISETP.LT.OR P0, PT, R13, R46, P0 ;  /* 0x0000002e0d00720c */ /* 0x000fe20000701670 */
[----:B0-----:R-:W-:Y:S01]  /*06f0*/  @P2 IMAD.WIDE R2, R7, 0x2, R4 ;  /* 0x0000000207022825 */ /* 0x001fe200078e0204 */
[----:B------:R-:W3:Y:S11]  /*0700*/  @P2 LDG.E.U16.CONSTANT R13, [R4.64] ;  /* 0x00000006040d2981 */ /* 0x000ef6000c1e9500 */
[----:B------:R-:W4:Y:S04]  /*0710*/  @P0 LDG.E.U16.CONSTANT R7, [R2.64] ;  /* 0x0000000602070981 */ /* 0x000f28000c1e9500 */
[----:B--2---:R-:W-:Y:S04]  /*0720*/  @P2 STS.U16 [R12], R9 ;  /* 0x000000090c002388 */ /* 0x004fe80000000400 */
[----:B---3--:R0:W-:Y:S02]  /*0730*/  @P2 STS.U16 [R12+0x40], R13 ;  /* 0x0000400d0c002388 */ /* 0x0081e40000000400 */
[----:B0-----:R-:W-:-:S05]  /*0740*/  @P2 IADD3 R12, R12, 0x80, RZ ;  /* 0x000000800c0c2810 */ /* 0x001fca0007ffe0ff */
[----:B----4-:R0:W-:Y:S02]  /*0750*/  @P0 STS.U16 [R12], R7 ;  /* 0x000000070c000388 */ /* 0x0101e40000000400 */
.L_x_1120:
[----:B------:R-:W-:Y:S05]  /*0760*/  BSYNC B0 ;  /* 0x0000000000007941 */ /* 0x000fea0003800000 */
.L_x_1119:
        /* <DEDUP_REMOVED lines=10> */
[----:B------:R-:W-:Y:S02]  /*0810*/  IMAD.MOV.U32 R13, RZ, RZ, 0x2 ;  /* 0x00000002ff0d7424 */ /* 0x000fe400078e00ff */
[----:B------:R-:W-:Y:S02]  /*0820*/  IMAD R2, R2, 0x4, R11 ;  /* 0x0000000402027824 */ /* 0x000fe400078e020b */
[----:B------:R-:W-:Y:S02]  /*0830*/  IMAD.MOV.U32 R11, RZ, RZ, RZ ;  /* 0x000000ffff0b7224 */ /* 0x000fe400078e00ff */
[----:B------:R-:W-:-:S04]  /*0840*/  IMAD R2, R15, 0x4, R2 ;  /* 0x000000040f027824 */ /* 0x000fc800078e0202 */
[----:B0-----:R-:W-:Y:S01]  /*0850*/  IMAD.WIDE R2, R2, R13, c[0x0][0x180] ;  /* 0x0000600002027625 */ /* 0x001fe200078e020d */
[----:B------:R-:W-:Y:S05]  /*0860*/  @!P2 BRA `(.L_x_1127) ;  /* 0x000000d00000a947 */ /* 0x000fea0003800000 */
[----:B------:R-:W-:Y:S02]  /*0870*/  PLOP3.LUT P0, PT, PT, PT, PT, 0x8, 0x0 ;  /* 0x000000000000781c */ /* 0x000fe40003f0e170 */
[----:B------:R-:W-:Y:S02]  /*0880*/  IADD3 R10, R46, -0x3, RZ ;  /* 0xfffffffd2e0a7810 */ /* 0x000fe40007ffe0ff */
.L_x_1128:
        /* <DEDUP_REMOVED lines=11> */
.L_x_1127:
[----:B-1----:R-:W-:-:S05]  /*0940*/  IMAD.IADD R4, R46, 0x1, -R11 ;  /* 0x000000012e047824 */ /* 0x002fca00078e0a0b */
        /* <DEDUP_REMOVED lines=9> */
.L_x_1126:
[----:B------:R-:W-:Y:S01]  /*09e0*/  BAR.SYNC.DEFER_BLOCKING 0x0 ;  /* 0x0000000000007b1d */ /* 0x000fe20000010000 */
[C---:B------:R-:W-:Y:S02]  /*09f0*/  ISETP.GT.AND P0, PT, R48.reuse, c[0x0][0x1a8], PT ;  /* 0x00006a0030007a0c */ /* 0x040fe40003f04270 */
[C---:B------:R-:W-:Y:S02]  /*0a00*/  ISETP.GT.AND P3, PT, R48.reuse, c[0x0][0x1b0], PT ;  /* 0x00006c0030007a0c */ /* 0x040fe40003f64270 */
[C---:B------:R-:W-:Y:S02]  /*0a10*/  ISETP.GT.AND P2, PT, R48.reuse, c[0x0][0x1ac], PT ;  /* 0x00006b0030007a0c */ /* 0x040fe40003f44270 */
[C---:B01----:R-:W-:Y:S02]  /*0a20*/  IMNMX R3, R48.reuse, c[0x0][0x1a8], PT ;  /* 0x00006a0030037a17 */ /* 0x043fe40003800200 */
        /* <DEDUP_REMOVED lines=40> */
[----:B------:R-:W-:-:S04]  /*0cb0*/  IADD3 R2, R7, R3, R2 ;  /* 0x0000000307027210 */ /* 0x000fc80007ffe002 */
[----:B------:R-:W-:-:S05]  /*0cc0*/  IADD3 R2, R5, R2, R4 ;  /* 0x0000000205027210 */ /* 0x000fca0007ffe004 */
[----:B------:R-:W-:Y:S01]  /*0cd0*/  IMAD R3, R2, c[0x0][0x18c], RZ ;  /* 0x0000630002037a24 */ /* 0x000fe200078e02ff */
[----:B------:R-:W-:-:S04]  /*0ce0*/  SHF.R.S32.HI R2, RZ, 0x1f, R0 ;  /* 0x0000001fff027819 */ /* 0x000fc80000011400 */
        /* <DEDUP_REMOVED lines=15> */
.L_x_1130:
        /* <DEDUP_REMOVED lines=30> */
[----:B------:R-:W-:Y:S01]  /*0fc0*/  IMAD R2, R2, R2, RZ ;  /* 0x0000000202027224 */ /* 0x000fe200078e02ff */
[----:B------:R-:W4:Y:S01]  /*0fd0*/  I2F.F16 R45, R13 ;  /* 0x0000000d002d7306 */ /* 0x000f220000200c00 */
[----:B------:R-:W-:-:S07]  /*0fe0*/  IMAD R12, R12, R12, RZ ;  /* 0x0000000c0c0c7224 */ /* 0x000fce00078e02ff */
        /* <DEDUP_REMOVED lines=8> */
.L_x_1129:
        /* <DEDUP_REMOVED lines=12> */
[----:B------:R-:W-:Y:S01]  /*1130*/  PRMT R25, RZ, 0x7610, R25 ;  /* 0x00007610ff197816 */ /* 0x000fe20000000019 */
[----:B------:R-:W-:Y:S02]  /*1140*/  UMOV UR4, URZ ;  /* 0x0000003f00047c82 */ /* 0x000fe40008000000 */
.L_x_1133:
[----:B------:R-:W-:-:S04]  /*1150*/  IMAD.MOV.U32 R17, RZ, RZ, 0x4 ;  /* 0x00000004ff117424 */ /* 0x000fc800078e00ff */
[C---:B------:R-:W-:Y:S02]  /*1160*/  IMAD.WIDE R28, R17.reuse, c[0x0][0x18c], R32 ;  /* 0x00006300111c7a25 */ /* 0x040fe400078e0220 */
[----:B------:R-:W5:Y:S04]  /*1170*/  LDG.E.128.CONSTANT R32, [R32.64] ;  /* 0x0000000620207981 */ /* 0x000f68000c1e9d00 */
[C---:B------:R-:W-:Y:S02]  /*1180*/  IMAD.WIDE R12, R17.reuse, c[0x0][0x18c], R28 ;  /* 0x00006300110c7a25 */ /* 0x040fe400078e021c */
[----:B------:R-:W5:Y:S04]  /*1190*/  LDG.E.128.CONSTANT R28, [R28.64] ;  /* 0x000000061c1c7981 */ /* 0x000f68000c1e9d00 */
[----:B------:R-:W-:-:S02]  /*11a0*/  IMAD.WIDE R2, R17, c[0x0][0x18c], R12 ;  /* 0x0000630011027a25 */ /* 0x000fc400078e020c */
[----:B------:R-:W5:Y:S04]  /*11b0*/  LDG.E.128.CONSTANT R12, [R12.64] ;  /* 0x000000060c0c7981 */ /* 0x000f68000c1e9d00 */
[----:B------:R0:W5:Y:S01]  /*11c0*/  LDG.E.128.CONSTANT R8, [R2.64] ;  /* 0x0000000602087981 */ /* 0x000162000c1e9d00 */
[----:B------:R-:W-:Y:S01]  /*11d0*/  IMAD.WIDE R98, R17, c[0x0][0x18c], R2 ;  /* 0x0000630011627a25 */ /* 0x000fe200078e0202 */
[----:B------:R-:W-:Y:S05]  /*11e0*/  @!P1 BRA `(.L_x_1132) ;  /* 0x0000232000009947 */ /* 0x000fea0003800000 */
[----:B------:R-:W2:Y:S01]  /*11f0*/  LDG.E.128.CONSTANT R4, [R98.64] ;  /* 0x0000000662047981 */ /* 0x000ea2000c1e9d00 */
[----:B-----5:R-:W-:Y:S01]  /*1200*/  SHF.R.U32.HI R38, RZ, 0xf, R34 ;  /* 0x0000000fff267819 */ /* 0x020fe20000011622 */
[----:B------:R-:W-:Y:S01]  /*1210*/  IMAD.MOV.U32 R0, RZ, RZ, 0x2800 ;  /* 0x00002800ff007424 */ /* 0x000fe200078e00ff */
[----:B------:R-:W-:Y:S02]  /*1220*/  SHF.R.U32.HI R36, RZ, 0xf, R32 ;  /* 0x0000000fff247819 */ /* 0x000fe40000011620 */
[----:B------:R-:W-:-:S02]  /*1230*/  LOP3.LUT R57, R32, 0x1f001f, RZ, 0xc0, !PT ;  /* 0x001f001f20397812 */ /* 0x000fc400078ec0ff */
[----:B------:R-:W-:Y:S02]  /*1240*/  LOP3.LUT R16, R32, 0x3e003e0, RZ, 0xc0, !PT ;  /* 0x03e003e020107812 */ /* 0x000fe400078ec0ff */
[----:B------:R-:W-:Y:S02]  /*1250*/  SHF.R.U32.HI R50, RZ, 0xa, R32 ;  /* 0x0000000aff327819 */ /* 0x000fe40000011620 */
[----:B------:R-:W-:Y:S02]  /*1260*/  SHF.R.U32.HI R32, RZ, 0xf, R33 ;  /* 0x0000000fff207819 */ /* 0x000fe40000011621 */
[----:B------:R-:W-:Y:S02]  /*1270*/  SHF.R.U32.HI R39, RZ, 0xe, R30 ;  /* 0x0000000eff277819 */ /* 0x000fe4000001161e */
[----:B------:R-:W-:Y:S02]  /*1280*/  LOP3.LUT R38, R38, 0x10001, RZ, 0xc0, !PT ;  /* 0x0001000126267812 */ /* 0x000fe400078ec0ff */
[----:B------:R-:W-:-:S02]  /*1290*/  LOP3.LUT R59, R33, 0x1f001f, RZ, 0xc0, !PT ;  /* 0x001f001f213b7812 */ /* 0x000fc400078ec0ff */
[----:B0-----:R-:W-:Y:S02]  /*12a0*/  LOP3.LUT R3, R33, 0x3e003e0, RZ, 0xc0, !PT ;  /* 0x03e003e021037812 */ /* 0x001fe400078ec0ff */
[----:B------:R-:W-:Y:S02]  /*12b0*/  SHF.R.U32.HI R51, RZ, 0xa, R33 ;  /* 0x0000000aff337819 */ /* 0x000fe40000011621 */
[C---:B------:R-:W-:Y:S02]  /*12c0*/  LOP3.LUT R63, R35.reuse, 0x1f001f, RZ, 0xc0, !PT ;  /* 0x001f001f233f7812 */ /* 0x040fe400078ec0ff */
[----:B------:R-:W-:Y:S02]  /*12d0*/  LOP3.LUT R58, R35, 0x3e003e0, RZ, 0xc0, !PT ;  /* 0x03e003e0233a7812 */ /* 0x000fe400078ec0ff */
[--C-:B------:R-:W-:Y:S02]  /*12e0*/  SHF.R.U32.HI R40, RZ, 0xf, R35.reuse ;  /* 0x0000000fff287819 */ /* 0x100fe40000011623 */
[----:B------:R-:W-:-:S02]  /*12f0*/  SHF.R.U32.HI R53, RZ, 0xa, R35 ;  /* 0x0000000aff357819 */ /* 0x000fc40000011623 */
[----:B------:R-:W-:Y:S02]  /*1300*/  SHF.R.U32.HI R33, RZ, 0xe, R28 ;  /* 0x0000000eff217819 */ /* 0x000fe4000001161c */
[----:B------:R-:W-:Y:S02]  /*1310*/  SHF.R.U32.HI R35, RZ, 0xe, R29 ;  /* 0x0000000eff237819 */ /* 0x000fe4000001161d */
[--C-:B------:R-:W-:Y:S02]  /*1320*/  SHF.R.U32.HI R41, RZ, 0xe, R31.reuse ;  /* 0x0000000eff297819 */ /* 0x100fe4000001161f */
[C---:B------:R-:W-:Y:S02]  /*1330*/  LOP3.LUT R73, R31.reuse, 0x1f001f, RZ, 0xc0, !PT ;  /* 0x001f001f1f497812 */ /* 0x040fe400078ec0ff */
[----:B------:R-:W-:Y:S02]  /*1340*/  LOP3.LUT R90, R31, 0x3e003e0, RZ, 0xc0, !PT ;  /* 0x03e003e01f5a7812 */ /* 0x000fe400078ec0ff */
[----:B------:R-:W-:-:S02]  /*1350*/  SHF.R.U32.HI R68, RZ, 0xa, R31 ;  /* 0x0000000aff447819 */ /* 0x000fc4000001161f */
[----:B------:R-:W-:Y:S02]  /*1360*/  LOP3.LUT R36, R36, 0x10001, RZ, 0xc0, !PT ;  /* 0x0001000124247812 */ /* 0x000fe400078ec0ff */
[----:B------:R-:W-:Y:S02]  /*1370*/  LOP3.LUT R32, R32, 0x10001, RZ, 0xc0, !PT ;  /* 0x0001000120207812 */ /* 0x000fe400078ec0ff */
[----:B------:R-:W-:Y:S02]  /*1380*/  SHF.R.U32.HI R31, RZ, 0xd, R14 ;  /* 0x0000000dff1f7819 */ /* 0x000fe4000001160e */
[----:B------:R-:W-:Y:S02]  /*1390*/  LOP3.LUT R38, R38, 0x20002, R39, 0xf8, !PT ;  /* 0x0002000226267812 */ /* 0x000fe400078ef827 */
        /* <DEDUP_REMOVED lines=12> */
[----:B------:R-:W-:Y:S02]  /*1460*/  SHF.R.U32.HI R28, RZ, 0xd, R12 ;  /* 0x0000000dff1c7819 */ /* 0x000fe4000001160c */
[----:B------:R-:W-:-:S02]  /*1470*/  SHF.R.U32.HI R30, RZ, 0xd, R13 ;  /* 0x0000000dff1e7819 */ /* 0x000fc4000001160d */
[----:B------:R-:W-:Y:S02]  /*1480*/  LOP3.LUT R31, R38, 0x40004, R31, 0xf8, !PT ;  /* 0x00040004261f7812 */ /* 0x000fe400078ef81f */
[----:B------:R-:W-:Y:S02]  /*1490*/  LOP3.LUT R28, R33, 0x40004, R28, 0xf8, !PT ;  /* 0x00040004211c7812 */ /* 0x000fe400078ef81c */
[----:B------:R-:W-:Y:S02]  /*14a0*/  LOP3.LUT R30, R35, 0x40004, R30, 0xf8, !PT ;  /* 0x00040004231e7812 */ /* 0x000fe400078ef81e */
[----:B------:R-:W-:Y:S02]  /*14b0*/  LOP3.LUT R38, R31, 0x80008, R34, 0xf8, !PT ;  /* 0x000800081f267812 */ /* 0x000fe400078ef822 */
[----:B------:R-:W0:Y:S01]  /*14c0*/  LDS.128 R32, [UR4] ;  /* 0x00000004ff207984 */ /* 0x000e220008000c00 */
        /* <DEDUP_REMOVED lines=34> */
[----:B------:R-:W-:Y:S02]  /*16f0*/  LOP3.LUT R11, R3, 0x64006400, RZ, 0xfc, !PT ;  /* 0x64006400030b7812 */ /* 0x000fe400078efcff */
[----:B------:R-:W-:Y:S02]  /*1700*/  LOP3.LUT R3, R60, 0x64006400, RZ, 0xfc, !PT ;  /* 0x640064003c037812 */ /* 0x000fe400078efcff */
[----:B------:R-:W-:Y:S02]  /*1710*/  LOP3.LUT R91, R91, 0x64006400, RZ, 0xfc, !PT ;  /* 0x640064005b5b7812 */ /* 0x000fe400078efcff */
[----:B------:R-:W-:-:S02]  /*1720*/  LOP3.LUT R37, R30, 0x80008, R37, 0xf8, !PT ;  /* 0x000800081e257812 */ /* 0x000fc400078ef825 */
        /* <DEDUP_REMOVED lines=60> */
[----:B------:R-:W-:Y:S02]  /*1af0*/  PRMT R45, R45, 0x5410, R44 ;  /* 0x000054102d2d7816 */ /* 0x000fe4000000002c */
[----:B------:R-:W-:Y:S02]  /*1b00*/  PRMT R27, R27, 0x5410, R26 ;  /* 0x000054101b1b7816 */ /* 0x000fe4000000001a */
[--C-:B--2---:R-:W-:Y:S02]  /*1b10*/  SHF.R.U32.HI R31, RZ, 0xb, R4.reuse ;  /* 0x0000000bff1f7819 */ /* 0x104fe40000011604 */
[C---:B------:R-:W-:Y:S02]  /*1b20*/  LOP3.LUT R92, R4.reuse, 0x3e003e0, RZ, 0xc0, !PT ;  /* 0x03e003e0045c7812 */ /* 0x040fe400078ec0ff */
[----:B------:R-:W-:Y:S02]  /*1b30*/  LOP3.LUT R86, R4, 0x1f001f, RZ, 0xc0, !PT ;  /* 0x001f001f04567812 */ /* 0x000fe400078ec0ff */
[----:B------:R-:W-:-:S02]  /*1b40*/  SHF.R.U32.HI R40, RZ, 0xa, R4 ;  /* 0x0000000aff287819 */ /* 0x000fc40000011604 */
[----:B------:R-:W-:Y:S02]  /*1b50*/  LOP3.LUT R4, R5, 0x3e003e0, RZ, 0xc0, !PT ;  /* 0x03e003e005047812 */ /* 0x000fe400078ec0ff */
[--C-:B------:R-:W-:Y:S02]  /*1b60*/  SHF.R.U32.HI R30, RZ, 0xb, R7.reuse ;  /* 0x0000000bff1e7819 */ /* 0x100fe40000011607 */
[C---:B------:R-:W-:Y:S02]  /*1b70*/  LOP3.LUT R93, R7.reuse, 0x3e003e0, RZ, 0xc0, !PT ;  /* 0x03e003e0075d7812 */ /* 0x040fe400078ec0ff */
[----:B------:R-:W-:Y:S02]  /*1b80*/  LOP3.LUT R89, R7, 0x1f001f, RZ, 0xc0, !PT ;  /* 0x001f001f07597812 */ /* 0x000fe400078ec0ff */
[----:B------:R-:W-:Y:S02]  /*1b90*/  SHF.R.U32.HI R43, RZ, 0xa, R7 ;  /* 0x0000000aff2b7819 */ /* 0x000fe40000011607 */
[----:B------:R-:W-:-:S02]  /*1ba0*/  SHF.R.U32.HI R28, RZ, 0xb, R5 ;  /* 0x0000000bff1c7819 */ /* 0x000fc40000011605 */
        /* <DEDUP_REMOVED lines=124> */
[----:B------:R-:W-:Y:S01]  /*2370*/  LOP3.LUT R33, R85, 0x64006400, RZ, 0xfc, !PT ;  /* 0x6400640055217812 */ /* 0x000fe200078efcff */
[----:B------:R-:W-:Y:S01]  /*2380*/  HFMA2.MMA R95, R6, R34, R95 ;  /* 0x00000022065f7235 */ /* 0x000fe2000000005f */
[----:B------:R-:W-:Y:S01]  /*2390*/  LOP3.LUT R85, R88, 0x64006400, RZ, 0xfc, !PT ;  /* 0x6400640058557812 */ /* 0x000fe200078efcff */
[----:B------:R-:W-:Y:S01]  /*23a0*/  HADD2 R88, R82, -1040, -1040 ;  /* 0xe410e41052587430 */ /* 0x000fe20000000000 */
[----:B------:R-:W-:Y:S01]  /*23b0*/  LOP3.LUT R39, R39, 0x64006400, RZ, 0xfc, !PT ;  /* 0x6400640027277812 */ /* 0x000fe200078efcff */
[----:B------:R-:W-:-:S02]  /*23c0*/  HFMA2 R94, R7, R34, R94 ;  /* 0x00000022075e7231 */ /* 0x000fc4000000005e */
[----:B------:R-:W-:Y:S01]  /*23d0*/  HFMA2 R96, R5, R34, R96 ;  /* 0x0000002205607231 */ /* 0x000fe20000000060 */
[----:B------:R-:W-:Y:S01]  /*23e0*/  LOP3.LUT R34, R89, 0x64006400, RZ, 0xfc, !PT ;  /* 0x6400640059227812 */ /* 0x000fe200078efcff */
[-C--:B------:R-:W-:Y:S01]  /*23f0*/  HFMA2.MMA R93, R88, R35.reuse, R93 ;  /* 0x00000023585d7235 */ /* 0x080fe2000000005d */
[----:B------:R-:W-:Y:S01]  /*2400*/  HADD2 R89, R32, -1040, -1040 ;  /* 0xe410e41020597430 */ /* 0x000fe20000000000 */
[----:B------:R-:W-:Y:S01]  /*2410*/  HFMA2.MMA R95, R84, R35, R95 ;  /* 0x00000023545f7235 */ /* 0x000fe2000000005f */
[----:B------:R-:W-:Y:S02]  /*2420*/  HADD2 R85, R85, -1040, -1040 ;  /* 0xe410e41055557430 */ /* 0x000fe40000000000 */
[----:B------:R-:W-:Y:S02]  /*2430*/  HADD2 R86, R83, -1040, -1040 ;  /* 0xe410e41053567430 */ /* 0x000fe40000000000 */
[----:B------:R-:W-:Y:S01]  /*2440*/  HADD2 R82, R33, -1040, -1040 ;  /* 0xe410e41021527430 */ /* 0x000fe20000000000 */
[-C--:B-1----:R-:W-:Y:S01]  /*2450*/  HFMA2.MMA R93, R89, R28.reuse, R93 ;  /* 0x0000001c595d7235 */ /* 0x082fe2000000005d */
[-C--:B------:R-:W-:Y:S01]  /*2460*/  HFMA2 R94, R86, R35.reuse, R94 ;  /* 0x00000023565e7231 */ /* 0x080fe2000000005e */
[----:B------:R-:W-:Y:S01]  /*2470*/  HFMA2.MMA R95, R85, R28, R95 ;  /* 0x0000001c555f7235 */ /* 0x000fe2000000005f */
[----:B------:R-:W-:-:S02]  /*2480*/  HFMA2 R96, R82, R35, R96 ;  /* 0x0000002352607231 */ /* 0x000fc40000000060 */
[----:B------:R-:W-:Y:S02]  /*2490*/  HADD2 R83, R34, -1040, -1040 ;  /* 0xe410e41022537430 */ /* 0x000fe40000000000 */
[-C--:B------:R-:W-:Y:S01]  /*24a0*/  HFMA2 R94, R87, R28.reuse, R94 ;  /* 0x0000001c575e7231 */ /* 0x080fe2000000005e */
[-C--:B------:R-:W-:Y:S01]  /*24b0*/  HFMA2.MMA R32, R2, R29.reuse, R95 ;  /* 0x0000001d02207235 */ /* 0x080fe2000000005f */
[----:B------:R-:W-:Y:S01]  /*24c0*/  HFMA2 R96, R83, R28, R96 ;  /* 0x0000001c53607231 */ /* 0x000fe20000000060 */
[----:B------:R-:W-:Y:S01]  /*24d0*/  HFMA2.MMA R28, R4, R29, R93 ;  /* 0x0000001d041c7235 */ /* 0x000fe2000000005d */
[----:B------:R-:W-:Y:S02]  /*24e0*/  HADD2 R97, R40, -1040, -1040 ;  /* 0xe410e41028617430 */ /* 0x000fe40000000000 */
[----:B------:R-:W-:Y:S02]  /*24f0*/  HADD2 R91, R42, -1040, -1040 ;  /* 0xe410e4102a5b7430 */ /* 0x000fe40000000000 */
[----:B------:R-:W-:-:S02]  /*2500*/  HFMA2 R94, R3, R29, R94 ;  /* 0x0000001d035e7231 */ /* 0x000fc4000000005e */
[----:B------:R-:W-:Y:S01]  /*2510*/  HADD2 R95, R41, -1040, -1040 ;  /* 0xe410e410295f7430 */ /* 0x000fe20000000000 */
[-C--:B------:R-:W-:Y:S01]  /*2520*/  HFMA2.MMA R28, R97, R30.reuse, R28 ;  /* 0x0000001e611c7235 */ /* 0x080fe2000000001c */
[----:B------:R-:W-:Y:S01]  /*2530*/  HFMA2 R96, R0, R29, R96 ;  /* 0x0000001d00607231 */ /* 0x000fe20000000060 */
[----:B------:R-:W-:Y:S01]  /*2540*/  HFMA2.MMA R32, R91, R30, R32 ;  /* 0x0000001e5b207235 */ /* 0x000fe20000000020 */
[----:B------:R-:W-:Y:S02]  /*2550*/  HADD2 R93, R43, -1040, -1040 ;  /* 0xe410e4102b5d7430 */ /* 0x000fe40000000000 */
[-C--:B------:R-:W-:Y:S02]  /*2560*/  HFMA2 R29, R95, R30.reuse, R94 ;  /* 0x0000001e5f1d7231 */ /* 0x080fe4000000005e */
[----:B------:R-:W-:Y:S02]  /*2570*/  HFMA2 R30, R93, R30, R96 ;  /* 0x0000001e5d1e7231 */ /* 0x000fe40000000060 */
[----:B------:R-:W-:-:S02]  /*2580*/  HADD2 R96, R36, -1040, -1040 ;  /* 0xe410e41024607430 */ /* 0x000fc40000000000 */
[----:B------:R-:W-:Y:S02]  /*2590*/  HADD2 R92, R38, -1040, -1040 ;  /* 0xe410e410265c7430 */ /* 0x000fe40000000000 */
[----:B------:R-:W-:Y:S02]  /*25a0*/  HADD2 R94, R37, -1040, -1040 ;  /* 0xe410e410255e7430 */ /* 0x000fe40000000000 */
[-C--:B------:R-:W-:Y:S01]  /*25b0*/  HFMA2.MMA R28, R96, R31.reuse, R28 ;  /* 0x0000001f601c7235 */ /* 0x080fe2000000001c */
[----:B------:R-:W-:Y:S01]  /*25c0*/  HADD2 R90, R39, -1040, -1040 ;  /* 0xe410e410275a7430 */ /* 0x000fe20000000000 */
[----:B------:R-:W-:Y:S01]  /*25d0*/  HFMA2.MMA R32, R92, R31, R32 ;  /* 0x0000001f5c207235 */ /* 0x000fe20000000020 */
[-C--:B------:R-:W-:Y:S02]  /*25e0*/  HFMA2 R29, R94, R31.reuse, R29 ;  /* 0x0000001f5e1d7231 */ /* 0x080fe4000000001d */
[----:B------:R-:W-:Y:S02]  /*25f0*/  HFMA2 R30, R90, R31, R30 ;  /* 0x0000001f5a1e7231 */ /* 0x000fe4000000001e */
[----:B------:R-:W-:-:S02]  /*2600*/  HADD2 R29, R29.H0_H0, R29.H1_H1 ;  /* 0x3000001d1d1d7230 */ /* 0x000fc40000000800 */
        /* <DEDUP_REMOVED lines=210> */
[----:B---3--:R-:W-:-:S02]  /*3330*/  HFMA2 R61, R87, R40, R61 ;  /* 0x00000028573d7231 */ /* 0x008fc4000000003d */
        /* <DEDUP_REMOVED lines=29> */
.L_x_1132:
[----:B------:R-:W-:Y:S01]  /*3510*/  LEA R0, R49, 0x20, 0x5 ;  /* 0x0000002031007811 */ /* 0x000fe200078e28ff */
[----:B------:R-:W-:Y:S01]  /*3520*/  UIADD3 UR4, UR4, 0x40, URZ ;  /* 0x0000004004047890 */ /* 0x000fe2000fffe03f */
[----:B------:R-:W-:Y:S01]  /*3530*/  IADD3 R48, R48, 0x20, RZ ;  /* 0x0000002030307810 */ /* 0x000fe20007ffe0ff */
[----:B-----5:R-:W-:Y:S01]  /*3540*/  IMAD.WIDE R32, R17, c[0x0][0x18c], R98 ;  /* 0x0000630011207a25 */ /* 0x020fe200078e0262 */
[----:B0-----:R-:W-:Y:S02]  /*3550*/  IMNMX R3, R0, c[0x0][0x190], PT ;  /* 0x0000640000037a17 */ /* 0x001fe40003800200 */
[C---:B------:R-:W-:Y:S02]  /*3560*/  ISETP.GE.AND P0, PT, R48.reuse, c[0x0][0x1b0], PT ;  /* 0x00006c0030007a0c */ /* 0x040fe40003f06270 */
[----:B------:R-:W-:-:S13]  /*3570*/  ISETP.LT.AND P2, PT, R48, R3, PT ;  /* 0x000000033000720c */ /* 0x000fda0003f41270 */
[----:B------:R-:W-:Y:S05]  /*3580*/  @!P0 BRA P2, `(.L_x_1133) ;  /* 0xffffdbc000008947 */ /* 0x000fea000103ffff */
.L_x_1131:
[----:B------:R-:W-:-:S04]  /*3590*/  ISETP.GE.AND P0, PT, R48, R47, PT ;  /* 0x0000002f3000720c */ /* 0x000fc80003f06270 */
[----:B------:R-:W-:-:S13]  /*35a0*/  ISETP.GE.OR P0, PT, R48, c[0x0][0x1b8], P0 ;  /* 0x00006e0030007a0c */ /* 0x000fda0000706670 */
[----:B------:R-:W-:Y:S05]  /*35b0*/  @P0 BRA `(.L_x_1134) ;  /* 0x0000227000000947 */ /* 0x000fea0003800000 */
.L_x_1136:
[----:B------:R-:W-:Y:S01]  /*35c0*/  IMAD.MOV.U32 R61, RZ, RZ, 0x4 ;  /* 0x00000004ff3d7424 */ /* 0x000fe200078e00ff */
[----:B-----5:R0:W5:Y:S03]  /*35d0*/  LDG.E.128.CONSTANT R12, [R32.64] ;  /* 0x00000006200c7981 */ /* 0x020166000c1e9d00 */
[----:B------:R-:W-:-:S05]  /*35e0*/  IMAD.WIDE R2, R61, c[0x0][0x18c], R32 ;  /* 0x000063003d027a25 */ /* 0x000fca00078e0220 */
[----:B------:R0:W5:Y:S01]  /*35f0*/  LDG.E.128.CONSTANT R8, [R2.64] ;  /* 0x0000000602087981 */ /* 0x000162000c1e9d00 */
[----:B------:R-:W-:Y:S01]  /*3600*/  IMAD.WIDE R100, R61, c[0x0][0x18c], R2 ;  /* 0x000063003d647a25 */ /* 0x000fe200078e0202 */
[----:B------:R-:W-:Y:S05]  /*3610*/  @!P1 BRA `(.L_x_1135) ;  /* 0x000021b000009947 */ /* 0x000fea0003800000 */
[----:B------:R-:W2:Y:S01]  /*3620*/  LDG.E.128.CONSTANT R4, [R100.64] ;  /* 0x0000000664047981 */ /* 0x000ea2000c1e9d00 */
[----:B0----5:R-:W-:Y:S01]  /*3630*/  SHF.R.U32.HI R3, RZ, 0xf, R12 ;  /* 0x0000000fff037819 */ /* 0x021fe2000001160c */
        /* <DEDUP_REMOVED lines=18> */
[----:B------:R-:W-:Y:S02]  /*3760*/  LOP3.LUT R40, R3, 0x20002, R34, 0xf8, !PT ;  /* 0x0002000203287812 */ /* 0x000fe400078ef822 */
[--C-:B------:R-:W-:Y:S02]  /*3770*/  SHF.R.U32.HI R8, RZ, 0xe, R9.reuse ;  /* 0x0000000eff087819 */ /* 0x100fe40000011609 */
[C---:B------:R-:W-:Y:S02]  /*3780*/  LOP3.LUT R13, R9.reuse, 0x380038, RZ, 0xc0, !PT ;  /* 0x00380038090d7812 */ /* 0x040fe400078ec0ff */
[----:B------:R-:W-:Y:S02]  /*3790*/  SHF.R.U32.HI R86, RZ, 0x6, R9 ;  /* 0x00000006ff567819 */ /* 0x000fe40000011609 */
[----:B------:R-:W-:Y:S02]  /*37a0*/  LOP3.LUT R78, R9, 0x70007, RZ, 0xc0, !PT ;  /* 0x00070007094e7812 */ /* 0x000fe400078ec0ff */
[----:B------:R-:W-:-:S02]  /*37b0*/  LOP3.LUT R3, R37, 0x20002, R38, 0xf8, !PT ;  /* 0x0002000225037812 */ /* 0x000fc400078ef826 */
[----:B------:R-:W-:Y:S02]  /*37c0*/  SHF.R.U32.HI R9, RZ, 0xe, R10 ;  /* 0x0000000eff097819 */ /* 0x000fe4000001160a */
[----:B------:R-:W-:Y:S02]  /*37d0*/  LOP3.LUT R36, R36, 0x10001, RZ, 0xc0, !PT ;  /* 0x0001000124247812 */ /* 0x000fe400078ec0ff */
[----:B------:R-:W-:Y:S02]  /*37e0*/  LOP3.LUT R32, R14, 0x380038, RZ, 0xc0, !PT ;  /* 0x003800380e207812 */ /* 0x000fe400078ec0ff */
[----:B------:R-:W-:Y:S02]  /*37f0*/  LOP3.LUT R42, R36, 0x20002, R9, 0xf8, !PT ;  /* 0x00020002242a7812 */ /* 0x000fe400078ef809 */
        /* <DEDUP_REMOVED lines=11> */
[----:B------:R-:W-:Y:S02]  /*38b0*/  LOP3.LUT R82, R11, 0x70007, RZ, 0xc0, !PT ;  /* 0x000700070b527812 */ /* 0x000fe400078ec0ff */
[----:B------:R-:W-:Y:S02]  /*38c0*/  LOP3.LUT R17, R17, 0x64006400, RZ, 0xfc, !PT ;  /* 0x6400640011117812 */ /* 0x000fe400078efcff */
[----:B------:R-:W-:-:S02]  /*38d0*/  LOP3.LUT R11, R32, 0x64006400, RZ, 0xfc, !PT ;  /* 0x64006400200b7812 */ /* 0x000fc400078efcff */
[----:B------:R-:W-:Y:S01]  /*38e0*/  LOP3.LUT R35, R35, 0x20002, R8, 0xf8, !PT ;  /* 0x0002000223237812 */ /* 0x000fe200078ef808 */
[-C--:B------:R-:W-:Y:S01]  /*38f0*/  HFMA2 R72, R17, R16.reuse.H0_H0, -132, -132 ;  /* 0xd820d82011487431 */ /* 0x080fe20000040010 */
        /* <DEDUP_REMOVED lines=25> */
[----:B------:R-:W-:Y:S01]  /*3a90*/  HFMA2 R43, R43, R16.H0_H0, -132, -132 ;  /* 0xd820d8202b2b7431 */ /* 0x000fe20000040010 */
        /* <DEDUP_REMOVED lines=8> */
[----:B------:R-:W-:Y:S02]  /*3b20*/  LOP3.LUT R31, R31, 0x64006400, RZ, 0xfc, !PT ;  /* 0x640064001f1f7812 */ /* 0x000fe400078efcff */
[----:B------:R-:W-:Y:S02]  /*3b30*/  LOP3.LUT R76, R76, 0x64006400, RZ, 0xfc, !PT ;  /* 0x640064004c4c7812 */ /* 0x000fe400078efcff */
[----:B------:R-:W-:Y:S02]  /*3b40*/  LOP3.LUT R90, R90, 0x70007, RZ, 0xc0, !PT ;  /* 0x000700075a5a7812 */ /* 0x000fe400078ec0ff */
[----:B------:R-:W-:Y:S02]  /*3b50*/  ISETP.GE.AND P0, PT, R46, 0x2, PT ;  /* 0x000000022e00780c */ /* 0x000fe40003f06270 */
[----:B------:R-:W-:-:S02]  /*3b60*/  PRMT R45, R45, 0x5410, R44 ;  /* 0x000054102d2d7816 */ /* 0x000fc4000000002c */
[----:B------:R-:W-:Y:S02]  /*3b70*/  PRMT R27, R27, 0x5410, R26 ;  /* 0x000054101b1b7816 */ /* 0x000fe4000000001a */
[----:B--2---:R-:W-:Y:S02]  /*3b80*/  SHF.R.U32.HI R92, RZ, 0xd, R7 ;  /* 0x0000000dff5c7819 */ /* 0x004fe40000011607 */
[----:B------:R-:W-:Y:S02]  /*3b90*/  SHF.R.U32.HI R38, RZ, 0xd, R5 ;  /* 0x0000000dff267819 */ /* 0x000fe40000011605 */
[----:B------:R-:W-:Y:S02]  /*3ba0*/  LOP3.LUT R92, R3, 0x40004, R92, 0xf8, !PT ;  /* 0x00040004035c7812 */ /* 0x000fe400078ef85c */
[----:B------:R-:W-:Y:S02]  /*3bb0*/  LOP3.LUT R3, R2, 0x64006400, RZ, 0xfc, !PT ;  /* 0x6400640002037812 */ /* 0x000fe400078efcff */
[----:B------:R-:W-:-:S02]  /*3bc0*/  LOP3.LUT R9, R5, 0x380038, RZ, 0xc0, !PT ;  /* 0x0038003805097812 */ /* 0x000fc400078ec0ff */
[----:B------:R-:W-:Y:S01]  /*3bd0*/  SHF.R.U32.HI R87, RZ, 0x6, R5 ;  /* 0x00000006ff577819 */ /* 0x000fe20000011605 */
[----:B------:R-:W-:Y:S01]  /*3be0*/  HFMA2 R74, R3, R16.H0_H0, -132, -132 ;  /* 0xd820d820034a7431 */ /* 0x000fe20000040010 */
[----:B------:R-:W-:Y:S02]  /*3bf0*/  LOP3.LUT R81, R5, 0x70007, RZ, 0xc0, !PT ;  /* 0x0007000705517812 */ /* 0x000fe400078ec0ff */
[--C-:B------:R-:W-:Y:S02]  /*3c00*/  SHF.R.U32.HI R39, RZ, 0xd, R6.reuse ;  /* 0x0000000dff277819 */ /* 0x100fe40000011606 */
[C---:B------:R-:W-:Y:S02]  /*3c10*/  LOP3.LUT R15, R6.reuse, 0x380038, RZ, 0xc0, !PT ;  /* 0x00380038060f7812 */ /* 0x040fe400078ec0ff */
[----:B------:R-:W-:Y:S02]  /*3c20*/  SHF.R.U32.HI R89, RZ, 0x6, R6 ;  /* 0x00000006ff597819 */ /* 0x000fe40000011606 */
[----:B------:R-:W-:-:S02]  /*3c30*/  LOP3.LUT R83, R6, 0x70007, RZ, 0xc0, !PT ;  /* 0x0007000706537812 */ /* 0x000fc400078ec0ff */
[----:B------:R-:W-:Y:S02]  /*3c40*/  LOP3.LUT R2, R28, 0x380038, RZ, 0xc0, !PT ;  /* 0x003800381c027812 */ /* 0x000fe400078ec0ff */
[----:B------:R-:W-:Y:S02]  /*3c50*/  LOP3.LUT R5, R29, 0x380038, RZ, 0xc0, !PT ;  /* 0x003800381d057812 */ /* 0x000fe400078ec0ff */
[----:B------:R-:W-:Y:S02]  /*3c60*/  LOP3.LUT R6, R86, 0x380038, RZ, 0xc0, !PT ;  /* 0x0038003856067812 */ /* 0x000fe400078ec0ff */
[----:B------:R-:W-:Y:S02]  /*3c70*/  SHF.R.U32.HI R36, RZ, 0x6, R4 ;  /* 0x00000006ff247819 */ /* 0x000fe40000011604 */
[----:B------:R-:W-:Y:S02]  /*3c80*/  LOP3.LUT R34, R7, 0x380038, RZ, 0xc0, !PT ;  /* 0x0038003807227812 */ /* 0x000fe400078ec0ff */
[----:B------:R-:W-:-:S02]  /*3c90*/  SHF.R.U32.HI R91, RZ, 0x6, R7 ;  /* 0x00000006ff5b7819 */ /* 0x000fc40000011607 */
[----:B------:R-:W-:Y:S02]  /*3ca0*/  LOP3.LUT R85, R7, 0x70007, RZ, 0xc0, !PT ;  /* 0x0007000707557812 */ /* 0x000fe400078ec0ff */
[----:B------:R-:W-:Y:S02]  /*3cb0*/  LOP3.LUT R3, R2, 0x64006400, RZ, 0xfc, !PT ;  /* 0x6400640002037812 */ /* 0x000fe400078efcff */
[----:B------:R-:W-:Y:S02]  /*3cc0*/  LOP3.LUT R7, R5, 0x64006400, RZ, 0xfc, !PT ;  /* 0x6400640005077812 */ /* 0x000fe400078efcff */
[----:B------:R-:W-:Y:S01]  /*3cd0*/  LOP3.LUT R49, R6, 0x64006400, RZ, 0xfc, !PT ;  /* 0x6400640006317812 */ /* 0x000fe200078efcff */
[-C--:B------:R-:W-:Y:S01]  /*3ce0*/  HFMA2 R66, R3, R16.reuse.H0_H0, -132, -132 ;  /* 0xd820d82003427431 */ /* 0x080fe20000040010 */
[----:B------:R-:W-:Y:S01]  /*3cf0*/  SHF.R.U32.HI R37, RZ, 0xd, R4 ;  /* 0x0000000dff257819 */ /* 0x000fe20000011604 */
[-C--:B------:R-:W-:Y:S01]  /*3d00*/  HFMA2 R64, R7, R16.reuse.H0_H0, -132, -132 ;  /* 0xd820d82007407431 */ /* 0x080fe20000040010 */
[C---:B------:R-:W-:Y:S01]  /*3d10*/  LOP3.LUT R8, R4.reuse, 0x380038, RZ, 0xc0, !PT ;  /* 0x0038003804087812 */ /* 0x040fe200078ec0ff */
[----:B------:R-:W-:Y:S01]  /*3d20*/  HFMA2 R49, R49, R16.H0_H0, -132, -132 ;  /* 0xd820d82031317431 */ /* 0x000fe20000040010 */
[----:B------:R-:W-:-:S02]  /*3d30*/  LOP3.LUT R79, R4, 0x70007, RZ, 0xc0, !PT ;  /* 0x00070007044f7812 */ /* 0x000fc400078ec0ff */
[----:B------:R-:W-:Y:S02]  /*3d40*/  LOP3.LUT R2, R36, 0x380038, RZ, 0xc0, !PT ;  /* 0x0038003824027812 */ /* 0x000fe400078ec0ff */
[----:B------:R-:W-:Y:S02]  /*3d50*/  LOP3.LUT R6, R89, 0x380038, RZ, 0xc0, !PT ;  /* 0x0038003859067812 */ /* 0x000fe400078ec0ff */
[----:B------:R-:W-:Y:S02]  /*3d60*/  LOP3.LUT R4, R84, 0x380038, RZ, 0xc0, !PT ;  /* 0x0038003854047812 */ /* 0x000fe400078ec0ff */
[----:B------:R-:W-:Y:S02]  /*3d70*/  LOP3.LUT R38, R35, 0x40004, R38, 0xf8, !PT ;  /* 0x0004000423267812 */ /* 0x000fe400078ef826 */
[----:B------:R-:W-:Y:S02]  /*3d80*/  LOP3.LUT R17, R34, 0x64006400, RZ, 0xfc, !PT ;  /* 0x6400640022117812 */ /* 0x000fe400078efcff */
[----:B------:R-:W0:Y:S01]  /*3d90*/  LDS.128 R32, [UR4] ;  /* 0x00000004ff207984 */ /* 0x000e220008000c00 */
        /* <DEDUP_REMOVED lines=12> */
[----:B------:R-:W-:Y:S01]  /*3e60*/  LOP3.LUT R37, R40, 0x40004, R37, 0xf8, !PT ;  /* 0x0004000428257812 */ /* 0x000fe200078ef825 */
[----:B------:R-:W-:Y:S01]  /*3e70*/  HFMA2 R40, R7, R16.H0_H0, -132, -132 ;  /* 0xd820d82007287431 */ /* 0x000fe20000040010 */
        /* <DEDUP_REMOVED lines=8> */
[----:B------:R-:W-:Y:S02]  /*3f00*/  LOP3.LUT R4, R29, 0x1c001c0, RZ, 0xc0, !PT ;  /* 0x01c001c01d047812 */ /* 0x000fe400078ec0ff */
[----:B------:R-:W-:Y:S01]  /*3f10*/  LOP3.LUT R39, R42, 0x40004, R39, 0xf8, !PT ;  /* 0x000400042a277812 */ /* 0x000fe200078ef827 */
[-C--:B------:R-:W-:Y:S01]  /*3f20*/  HFMA2 R42, R5, R16.reuse.H0_H0, -132, -132 ;  /* 0xd820d820052a7431 */ /* 0x080fe20000040010 */
[----:B------:R-:W-:Y:S01]  /*3f30*/  LOP3.LUT R3, R3, 0x64006400, RZ, 0xfc, !PT ;  /* 0x6400640003037812 */ /* 0x000fe200078efcff */
[----:B------:R-:W-:Y:S01]  /*3f40*/  HFMA2 R16, R9, R16.H0_H0, -132, -132 ;  /* 0xd820d82009107431 */ /* 0x000fe20000040010 */
[----:B------:R-:W-:Y:S02]  /*3f50*/  LOP3.LUT R7, R7, 0x64006400, RZ, 0xfc, !PT ;  /* 0x6400640007077812 */ /* 0x000fe400078efcff */
[----:B------:R-:W-:Y:S01]  /*3f60*/  LOP3.LUT R6, R86, 0x1c001c0, RZ, 0xc0, !PT ;  /* 0x01c001c056067812 */ /* 0x000fe200078ec0ff */
[-C--:B------:R-:W-:Y:S01]  /*3f70*/  HFMA2 R11, R3, R0.reuse.H0_H0, -20, -20 ;  /* 0xcd00cd00030b7431 */ /* 0x080fe20000040000 */
[----:B------:R-:W-:Y:S01]  /*3f80*/  LOP3.LUT R17, R2, 0x64006400, RZ, 0xfc, !PT ;  /* 0x6400640002117812 */ /* 0x000fe200078efcff */
[-C--:B0-----:R-:W-:Y:S01]  /*3f90*/  HFMA2.MMA R63, R75, R32.reuse, RZ ;  /* 0x000000204b3f7235 */ /* 0x081fe200000000ff */
[----:B------:R-:W-:Y:S01]  /*3fa0*/  LOP3.LUT R13, R8, 0x64006400, RZ, 0xfc, !PT ;  /* 0x64006400080d7812 */ /* 0x000fe200078efcff */
[-C--:B------:R-:W-:Y:S01]  /*3fb0*/  HFMA2 R8, R7, R0.reuse.H0_H0, -20, -20 ;  /* 0xcd00cd0007087431 */ /* 0x080fe20000040000 */
[----:B------:R-:W-:Y:S01]  /*3fc0*/  LOP3.LUT R15, R10, 0x64006400, RZ, 0xfc, !PT ;  /* 0x640064000a0f7812 */ /* 0x000fe200078efcff */
[-C--:B------:R-:W-:Y:S01]  /*3fd0*/  HFMA2 R17, R17, R0.reuse.H0_H0, -20, -20 ;  /* 0xcd00cd0011117431 */ /* 0x080fe20000040000 */
[----:B------:R-:W-:Y:S01]  /*3fe0*/  LOP3.LUT R5, R4, 0x64006400, RZ, 0xfc, !PT ;  /* 0x6400640004057812 */ /* 0x000fe200078efcff */
[----:B------:R-:W-:Y:S01]  /*3ff0*/  HFMA2 R7, R13, R0.H0_H0, -20, -20 ;  /* 0xcd00cd000d077431 */ /* 0x000fe20000040000 */
[----:B------:R-:W-:Y:S01]  /*4000*/  LOP3.LUT R2, R36, 0x1c001c0, RZ, 0xc0, !PT ;  /* 0x01c001c024027812 */ /* 0x000fe200078ec0ff */
[----:B------:R-:W-:Y:S01]  /*4010*/  HFMA2 R77, R69, R32, RZ.H0_H0 ;  /* 0x00000020454d7231 */ /* 0x000fe200000400ff */
[----:B------:R-:W-:Y:S01]  /*4020*/  LOP3.LUT R4, R87, 0x1c001c0, RZ, 0xc0, !PT ;  /* 0x01c001c057047812 */ /* 0x000fe200078ec0ff */
[-C--:B------:R-:W-:Y:S01]  /*4030*/  HFMA2 R10, R5, R0.reuse.H0_H0, -20, -20 ;  /* 0xcd00cd00050a7431 */ /* 0x080fe20000040000 */
        /* <DEDUP_REMOVED lines=11> */
[----:B------:R-:W-:Y:S01]  /*40f0*/  HFMA2 R95, R68, R33, R77 ;  /* 0x00000021445f7231 */ /* 0x000fe2000000004d */
[----:B------:R-:W-:Y:S01]  /*4100*/  LOP3.LUT R73, R14, 0x64006400, RZ, 0xfc, !PT ;  /* 0x640064000e497812 */ /* 0x000fe200078efcff */
[-C--:B------:R-:W-:Y:S01]  /*4110*/  HFMA2 R3, R13, R0.reuse.H0_H0, -20, -20 ;  /* 0xcd00cd000d037431 */ /* 0x080fe20000040000 */
[----:B------:R-:W-:Y:S01]  /*4120*/  LOP3.LUT R28, R28, 0x70007, RZ, 0xc0, !PT ;  /* 0x000700071c1c7812 */ /* 0x000fe200078ec0ff */
[-C--:B------:R-:W-:Y:S01]  /*4130*/  HFMA2 R2, R15, R0.reuse.H0_H0, -20, -20 ;  /* 0xcd00cd000f027431 */ /* 0x080fe20000040000 */
[----:B------:R-:W-:Y:S01]  /*4140*/  LOP3.LUT R30, R30, 0x70007, RZ, 0xc0, !PT ;  /* 0x000700071e1e7812 */ /* 0x000fe200078ec0ff */
[----:B------:R-:W0:Y:S01]  /*4150*/  LDS.128 R12, [UR4+0x10] ;  /* 0x00001004ff0c7984 */ /* 0x000e220008000c00 */
[----:B------:R-:W-:Y:S01]  /*4160*/  HFMA2 R0, R73, R0.H0_H0, -20, -20 ;  /* 0xcd00cd0049007431 */ /* 0x000fe20000040000 */
[----:B------:R-:W-:Y:S01]  /*4170*/  LOP3.LUT R29, R29, 0x70007, RZ, 0xc0, !PT ;  /* 0x000700071d1d7812 */ /* 0x000fe200078ec0ff */
[----:B------:R-:W-:Y:S01]  /*4180*/  HADD2 R73, R67, -1028, -1028 ;  /* 0xe404e40443497430 */ /* 0x000fe20000000000 */
[----:B------:R-:W-:Y:S01]  /*4190*/  HFMA2.MMA R67, R71, R32, RZ ;  /* 0x0000002047437235 */ /* 0x000fe200000000ff */
[----:B------:R-:W-:-:S02]  /*41a0*/  LOP3.LUT R28, R28, 0x64006400, RZ, 0xfc, !PT ;  /* 0x640064001c1c7812 */ /* 0x000fc400078efcff */
[----:B------:R-:W-:Y:S01]  /*41b0*/  LOP3.LUT R30, R30, 0x64006400, RZ, 0xfc, !PT ;  /* 0x640064001e1e7812 */ /* 0x000fe200078efcff */
[----:B------:R-:W-:Y:S01]  /*41c0*/  HFMA2 R65, R73, R32, RZ.H0_H0 ;  /* 0x0000002049417231 */ /* 0x000fe200000400ff */
[----:B------:R-:W-:Y:S01]  /*41d0*/  LOP3.LUT R29, R29, 0x64006400, RZ, 0xfc, !PT ;  /* 0x640064001d1d7812 */ /* 0x000fe200078efcff */
[-C--:B------:R-:W-:Y:S01]  /*41e0*/  HFMA2.MMA R32, R74, R33.reuse, R63 ;  /* 0x000000214a207235 */ /* 0x080fe2000000003f */
[----:B------:R-:W-:Y:S01]  /*41f0*/  HADD2 R77, R28, -1028, -1028 ;  /* 0xe404e4041c4d7430 */ /* 0x000fe20000000000 */
[----:B------:R-:W-:Y:S01]  /*4200*/  HFMA2.MMA R94, R70, R33, R67 ;  /* 0x00000021465e7235 */ /* 0x000fe20000000043 */
[----:B------:R-:W-:Y:S01]  /*4210*/  HFMA2 R93, R72, R33, R65 ;  /* 0x00000021485d7231 */ /* 0x000fe20000000041 */
[----:B------:R-:W-:Y:S01]  /*4220*/  LOP3.LUT R84, R84, 0x70007, RZ, 0xc0, !PT ;  /* 0x0007000754547812 */ /* 0x000fe200078ec0ff */
[----:B------:R-:W-:Y:S01]  /*4230*/  HADD2 R65, R30, -1028, -1028 ;  /* 0xe404e4041e417430 */ /* 0x000fe20000000000 */
[----:B------:R-:W-:Y:S01]  /*4240*/  LOP3.LUT R86, R86, 0x70007, RZ, 0xc0, !PT ;  /* 0x0007000756567812 */ /* 0x000fe200078ec0ff */
[----:B------:R-:W-:Y:S01]  /*4250*/  HADD2 R63, R29, -1028, -1028 ;  /* 0xe404e4041d3f7430 */ /* 0x000fe20000000000 */
[-C--:B------:R-:W-:Y:S01]  /*4260*/  HFMA2.MMA R33, R77, R34.reuse, R32 ;  /* 0x000000224d217235 */ /* 0x080fe20000000020 */
[----:B------:R-:W-:Y:S01]  /*4270*/  HADD2 R67, R31, -1028, -1028 ;  /* 0xe404e4041f437430 */ /* 0x000fe20000000000 */
[----:B------:R-:W-:Y:S01]  /*4280*/  LOP3.LUT R88, R88, 0x70007, RZ, 0xc0, !PT ;  /* 0x0007000758587812 */ /* 0x000fe200078ec0ff */
[----:B------:R-:W-:Y:S01]  /*4290*/  HFMA2.MMA R94, R65, R34, R94 ;  /* 0x00000022415e7235 */ /* 0x000fe2000000005e */
[-C--:B------:R-:W-:Y:S01]  /*42a0*/  HFMA2 R32, R63, R34.reuse, R93 ;  /* 0x000000223f207231 */ /* 0x080fe2000000005d */
[----:B------:R-:W1:Y:S01]  /*42b0*/  LDS.128 R28, [UR4+0x20] ;  /* 0x00002004ff1c7984 */ /* 0x000e620008000c00 */
[----:B------:R-:W-:Y:S01]  /*42c0*/  HFMA2 R95, R67, R34, R95 ;  /* 0x00000022435f7231 */ /* 0x000fe2000000005f */
[-C--:B------:R-:W-:Y:S01]  /*42d0*/  HFMA2.MMA R34, R66, R35.reuse, R33 ;  /* 0x0000002342227235 */ /* 0x080fe20000000021 */
[-C--:B------:R-:W-:Y:S01]  /*42e0*/  HFMA2 R93, R64, R35.reuse, R32 ;  /* 0x00000023405d7231 */ /* 0x080fe20000000020 */
        /* <DEDUP_REMOVED lines=12> */
[-C--:B0-----:R-:W-:Y:S01]  /*43b0*/  HFMA2.MMA R34, R17, R12.reuse, R34 ;  /* 0x0000000c11227235 */ /* 0x081fe20000000022 */
        /* <DEDUP_REMOVED lines=25> */
[-C--:B------:R-:W-:Y:S01]  /*4550*/  HFMA2 R94, R88, R15.reuse, R94 ;  /* 0x0000000f585e7231 */ /* 0x080fe2000000005e */
[----:B------:R-:W-:Y:S01]  /*4560*/  HFMA2.MMA R95, R86, R15, R95 ;  /* 0x0000000f565f7235 */ /* 0x000fe2000000005f */
[----:B------:R-:W-:Y:S01]  /*4570*/  HFMA2 R96, R84, R15, R96 ;  /* 0x0000000f54607231 */ /* 0x000fe20000000060 */
[----:B------:R-:W-:Y:S01]  /*4580*/  LOP3.LUT R87, R87, 0x70007, RZ, 0xc0, !PT ;  /* 0x0007000757577812 */ /* 0x000fe200078ec0ff */
[----:B------:R-:W-:Y:S01]  /*4590*/  HADD2 R85, R79, -1028, -1028 ;  /* 0xe404e4044f557430 */ /* 0x000fe20000000000 */
[-C--:B-1----:R-:W-:Y:S01]  /*45a0*/  HFMA2.MMA R14, R51, R28.reuse, R14 ;  /* 0x0000001c330e7235 */ /* 0x082fe2000000000e */
[-C--:B------:R-:W-:Y:S01]  /*45b0*/  HFMA2 R94, R49, R28.reuse, R94 ;  /* 0x0000001c315e7231 */ /* 0x080fe2000000005e */
        /* <DEDUP_REMOVED lines=18> */
[----:B------:R-:W-:Y:S01]  /*46e0*/  HFMA2.MMA R95, R54, R31, R95 ;  /* 0x0000001f365f7235 */ /* 0x000fe2000000005f */
[----:B------:R-:W-:Y:S01]  /*46f0*/  LOP3.LUT R12, R91, 0x64006400, RZ, 0xfc, !PT ;  /* 0x640064005b0c7812 */ /* 0x000fe200078efcff */
[----:B------:R-:W-:Y:S01]  /*4700*/  HFMA2 R96, R83, R30, R96 ;  /* 0x0000001e53607231 */ /* 0x000fe20000000060 */
[----:B------:R-:W-:Y:S01]  /*4710*/  LOP3.LUT R39, R39, 0x64006400, RZ, 0xfc, !PT ;  /* 0x6400640027277812 */ /* 0x000fe200078efcff */
[-C--:B------:R-:W-:Y:S01]  /*4720*/  HFMA2 R28, R56, R31.reuse, R28 ;  /* 0x0000001f381c7231 */ /* 0x080fe2000000001c */
[----:B------:R-:W-:Y:S01]  /*4730*/  LOP3.LUT R38, R38, 0x64006400, RZ, 0xfc, !PT ;  /* 0x6400640026267812 */ /* 0x000fe200078efcff */
[----:B------:R-:W-:Y:S01]  /*4740*/  HADD2 R91, R87, -1028, -1028 ;  /* 0xe404e404575b7430 */ /* 0x000fe20000000000 */
[-C--:B0-----:R-:W-:Y:S01]  /*4750*/  HFMA2.MMA R29, R93, R32.reuse, R29 ;  /* 0x000000205d1d7235 */ /* 0x081fe2000000001d */
        /* <DEDUP_REMOVED lines=8> */
[----:B------:R-:W-:-:S02]  /*47e0*/  HADD2 R98, R37, -1028, -1028 ;  /* 0xe404e40425627430 */ /* 0x000fc40000000000 */
[-C--:B------:R-:W-:Y:S01]  /*47f0*/  HFMA2 R28, R42, R33.reuse, R28 ;  /* 0x000000212a1c7231 */ /* 0x080fe2000000001c */
[-C--:B------:R-:W-:Y:S01]  /*4800*/  HFMA2.MMA R29, R4, R34.reuse, R29 ;  /* 0x00000022041d7235 */ /* 0x080fe2000000001d */
[----:B------:R-:W-:Y:S01]  /*4810*/  HFMA2 R96, R16, R33, R96 ;  /* 0x0000002110607231 */ /* 0x000fe20000000060 */
[----:B------:R-:W-:Y:S01]  /*4820*/  HFMA2.MMA R95, R2, R34, R95 ;  /* 0x00000022025f7235 */ /* 0x000fe2000000005f */
[----:B------:R-:W-:Y:S02]  /*4830*/  HADD2 R94, R39, -1028, -1028 ;  /* 0xe404e404275e7430 */ /* 0x000fe40000000000 */
[-C--:B------:R-:W-:Y:S01]  /*4840*/  HFMA2 R28, R3, R34.reuse, R28 ;  /* 0x00000022031c7231 */ /* 0x080fe2000000001c */
[-C--:B------:R-:W-:Y:S01]  /*4850*/  HFMA2.MMA R29, R98, R35.reuse, R29 ;  /* 0x00000023621d7235 */ /* 0x080fe2000000001d */
[----:B------:R-:W-:Y:S02]  /*4860*/  HFMA2 R34, R0, R34, R96 ;  /* 0x0000002200227231 */ /* 0x000fe40000000060 */
[----:B------:R-:W-:Y:S01]  /*4870*/  HADD2 R96, R38, -1028, -1028 ;  /* 0xe404e40426607430 */ /* 0x000fe20000000000 */
[----:B------:R-:W-:Y:S01]  /*4880*/  HFMA2.MMA R95, R94, R35, R95 ;  /* 0x000000235e5f7235 */ /* 0x000fe2000000005f */
        /* <DEDUP_REMOVED lines=200> */
[----:B--2---:R-:W-:-:S02]  /*5510*/  HFMA2 R72, R49, R32, R72 ;  /* 0x0000002031487231 */ /* 0x004fc40000000048 */
        /* <DEDUP_REMOVED lines=43> */
.L_x_1135:
[----:B------:R-:W-:Y:S01]  /*57d0*/  IADD3 R48, R48, 0x20, RZ ;  /* 0x0000002030307810 */ /* 0x000fe20007ffe0ff */
[----:B------:R-:W-:Y:S01]  /*57e0*/  UIADD3 UR4, UR4, 0x40, URZ ;  /* 0x0000004004047890 */ /* 0x000fe2000fffe03f */
[----:B0-----:R-:W-:Y:S02]  /*57f0*/  IMAD.WIDE R32, R61, c[0x0][0x18c], R100 ;  /* 0x000063003d207a25 */ /* 0x001fe400078e0264 */
[C---:B------:R-:W-:Y:S02]  /*5800*/  ISETP.GE.AND P0, PT, R48.reuse, c[0x0][0x1b8], PT ;  /* 0x00006e0030007a0c */ /* 0x040fe40003f06270 */
[----:B------:R-:W-:-:S13]  /*5810*/  ISETP.LT.AND P2, PT, R48, R47, PT ;  /* 0x0000002f3000720c */ /* 0x000fda0003f41270 */
[----:B------:R-:W-:Y:S05]  /*5820*/  @!P0 BRA P2, `(.L_x_1136) ;  /* 0xffffdd9000008947 */ /* 0x000fea000103ffff */
.L_x_1134:
        /* <DEDUP_REMOVED lines=16> */
.L_x_1140:
[----:B------:R-:W0:Y:S02]  /*5930*/  LDS R4, [R0] ;  /* 0x0000000000047984 */ /* 0x000e240000000800 */
[----:B0-----:R-:W-:-:S06]  /*5940*/  HADD2 R5, R4, R25 ;  /* 0x0000001904057230 */ /* 0x001fcc0000000000 */
[----:B------:R-:W0:Y:S02]  /*5950*/  ATOMS.CAST.SPIN R5, [R0], R4, R5 ;  /* 0x000000040005738d */ /* 0x000e240001800005 */
[----:B0-----:R-:W-:-:S13]  /*5960*/  ISETP.EQ.U32.AND P0, PT, R5, 0x1, PT ;  /* 0x000000010500780c */ /* 0x001fda0003f02070 */
[----:B------:R-:W-:Y:S05]  /*5970*/  @!P0 BRA `(.L_x_1140) ;  /* 0xffffffb000008947 */ /* 0x000fea000383ffff */
[----:B------:R-:W-:Y:S05]  /*5980*/  BRA `(.L_x_1138) ;  /* 0x0000003000007947 */ /* 0x000fea0003800000 */
.L_x_1139:
[----:B------:R-:W2:Y:S02]  /*5990*/  LD.E R0, [R2.64] ;  /* 0x0000000602007980 */ /* 0x000ea4000c101900 */
[----:B--2---:R-:W-:-:S05]  /*59a0*/  IMAD.IADD R5, R25, 0x1, R0 ;  /* 0x0000000119057824 */ /* 0x004fca00078e0200 */
[----:B------:R0:W-:Y:S02]  /*59b0*/  ST.E [R2.64], R5 ;  /* 0x0000000502007985 */ /* 0x0001e4000c101906 */
.L_x_1138:
[----:B------:R-:W-:Y:S05]  /*59c0*/  BSYNC B0 ;  /* 0x0000000000007941 */ /* 0x000fea0003800000 */
.L_x_1137:
[----:B------:R-:W2:Y:S01]  /*59d0*/  ATOM.E.ADD.F16x2.RN.STRONG.GPU P0, RZ, [R2.64+0x4], R24 ;  /* 0x0000041802ff798a */ /* 0x000ea2000810e9c6 */
[----:B------:R-:W-:Y:S01]  /*59e0*/  BSSY B0, `(.L_x_1141) ;  /* 0x000000f000007945 */ /* 0x000fe20003800000 */
[----:B--2---:R-:W-:Y:S05]  /*59f0*/  @P0 BRA `(.L_x_1142) ;  /* 0x000000d000000947 */ /* 0x004fea0003800000 */
[----:B------:R-:W1:Y:S02]  /*5a00*/  QSPC.E.S P0, RZ, [R2+0x4] ;  /* 0x0000040002ff73aa */ /* 0x000e640000000500 */
[----:B-1----:R-:W-:Y:S05]  /*5a10*/  @!P0 BRA `(.L_x_1143) ;  /* 0x0000008000008947 */ /* 0x002fea0003800000 */
[----:B------:R-:W-:-:S04]  /*5a20*/  IADD3 R0, R2, 0x4, RZ ;  /* 0x0000000402007810 */ /* 0x000fc80007ffe0ff */
[----:B------:R-:W-:-:S05]  /*5a30*/  LOP3.LUT R0, R0, 0xffffff, RZ, 0xc0, !PT ;  /* 0x00ffffff00007812 */ /* 0x000fca00078ec0ff */
.L_x_1144:
[----:B------:R-:W1:Y:S02]  /*5a40*/  LDS R4, [R0] ;  /* 0x0000000000047984 */ /* 0x000e640000000800 */
[----:B01----:R-:W-:-:S10]  /*5a50*/  HFMA2.MMA R5, R4, 1, 1, R24 ;  /* 0x3c003c0004057835 */ /* 0x003fd40000000018 */
[----:B------:R-:W0:Y:S02]  /*5a60*/  ATOMS.CAST.SPIN R5, [R0], R4, R5 ;  /* 0x000000040005738d */ /* 0x000e240001800005 */
[----:B0-----:R-:W-:-:S13]  /*5a70*/  ISETP.EQ.U32.AND P0, PT, R5, 0x1, PT ;  /* 0x000000010500780c */ /* 0x001fda0003f02070 */
[----:B------:R-:W-:Y:S05]  /*5a80*/  @!P0 BRA `(.L_x_1144) ;  /* 0xffffffb000008947 */ /* 0x000fea000383ffff */
[----:B------:R-:W-:Y:S05]  /*5a90*/  BRA `(.L_x_1142) ;  /* 0x0000003000007947 */ /* 0x000fea0003800000 */
.L_x_1143:
[----:B------:R-:W2:Y:S02]  /*5aa0*/  LD.E R0, [R2.64+0x4] ;  /* 0x0000040602007980 */ /* 0x000ea4000c101900 */
[----:B0-2---:R-:W-:-:S05]  /*5ab0*/  IMAD.IADD R5, R24, 0x1, R0 ;  /* 0x0000000118057824 */ /* 0x005fca00078e0200 */
[----:B------:R0:W-:Y:S02]  /*5ac0*/  ST.E [R2.64+0x4], R5 ;  /* 0x0000040502007985 */ /* 0x0001e4000c101906 */
.L_x_1142:
[----:B------:R-:W-:Y:S05]  /*5ad0*/  BSYNC B0 ;  /* 0x0000000000007941 */ /* 0x000fea0003800000 */
.L_x_1141:
        /* <DEDUP_REMOVED lines=9> */
.L_x_1148:
[----:B------:R-:W0:Y:S02]  /*5b70*/  LDS R4, [R0] ;  /* 0x0000000000047984 */ /* 0x000e240000000800 */
[----:B0-----:R-:W-:-:S06]  /*5b80*/  HADD2 R5, R4, R23 ;  /* 0x0000001704057230 */ /* 0x001fcc0000000000 */
[----:B------:R-:W0:Y:S02]  /*5b90*/  ATOMS.CAST.SPIN R5, [R0], R4, R5 ;  /* 0x000000040005738d */ /* 0x000e240001800005 */
[----:B0-----:R-:W-:-:S13]  /*5ba0*/  ISETP.EQ.U32.AND P0, PT, R5, 0x1, PT ;  /* 0x000000010500780c */ /* 0x001fda0003f02070 */
[----:B------:R-:W-:Y:S05]  /*5bb0*/  @!P0 BRA `(.L_x_1148) ;  /* 0xffffffb000008947 */ /* 0x000fea000383ffff */
[----:B------:R-:W-:Y:S05]  /*5bc0*/  BRA `(.L_x_1146) ;  /* 0x0000003000007947 */ /* 0x000fea0003800000 */
.L_x_1147:
[----:B------:R-:W2:Y:S02]  /*5bd0*/  LD.E R0, [R2.64] ;  /* 0x0000000602007980 */ /* 0x000ea4000c101900 */
[----:B--2---:R-:W-:-:S05]  /*5be0*/  IMAD.IADD R5, R23, 0x1, R0 ;  /* 0x0000000117057824 */ /* 0x004fca00078e0200 */
[----:B------:R0:W-:Y:S02]  /*5bf0*/  ST.E [R2.64], R5 ;  /* 0x0000000502007985 */ /* 0x0001e4000c101906 */
.L_x_1146:
[----:B------:R-:W-:Y:S05]  /*5c00*/  BSYNC B0 ;  /* 0x0000000000007941 */ /* 0x000fea0003800000 */
.L_x_1145:
[----:B------:R-:W2:Y:S01]  /*5c10*/  ATOM.E.ADD.F16x2.RN.STRONG.GPU P0, RZ, [R2.64+0x4], R22 ;  /* 0x0000041602ff798a */ /* 0x000ea2000810e9c6 */
[----:B------:R-:W-:Y:S01]  /*5c20*/  BSSY B0, `(.L_x_1149) ;  /* 0x000000f000007945 */ /* 0x000fe20003800000 */
[----:B--2---:R-:W-:Y:S05]  /*5c30*/  @P0 BRA `(.L_x_1150) ;  /* 0x000000d000000947 */ /* 0x004fea0003800000 */
[----:B------:R-:W1:Y:S02]  /*5c40*/  QSPC.E.S P0, RZ, [R2+0x4] ;  /* 0x0000040002ff73aa */ /* 0x000e640000000500 */
[----:B-1----:R-:W-:Y:S05]  /*5c50*/  @!P0 BRA `(.L_x_1151) ;  /* 0x0000008000008947 */ /* 0x002fea0003800000 */
[----:B------:R-:W-:-:S04]  /*5c60*/  IADD3 R0, R2, 0x4, RZ ;  /* 0x0000000402007810 */ /* 0x000fc80007ffe0ff */
[----:B------:R-:W-:-:S05]  /*5c70*/  LOP3.LUT R0, R0, 0xffffff, RZ, 0xc0, !PT ;  /* 0x00ffffff00007812 */ /* 0x000fca00078ec0ff */
.L_x_1152:
[----:B------:R-:W1:Y:S02]  /*5c80*/  LDS R4, [R0] ;  /* 0x0000000000047984 */ /* 0x000e640000000800 */
[----:B01----:R-:W-:-:S10]  /*5c90*/  HFMA2.MMA R5, R4, 1, 1, R22 ;  /* 0x3c003c0004057835 */ /* 0x003fd40000000016 */
[----:B------:R-:W0:Y:S02]  /*5ca0*/  ATOMS.CAST.SPIN R5, [R0], R4, R5 ;  /* 0x000000040005738d */ /* 0x000e240001800005 */
[----:B0-----:R-:W-:-:S13]  /*5cb0*/  ISETP.EQ.U32.AND P0, PT, R5, 0x1, PT ;  /* 0x000000010500780c */ /* 0x001fda0003f02070 */
[----:B------:R-:W-:Y:S05]  /*5cc0*/  @!P0 BRA `(.L_x_1152) ;  /* 0xffffffb000008947 */ /* 0x000fea000383ffff */
[----:B------:R-:W-:Y:S05]  /*5cd0*/  BRA `(.L_x_1150) ;  /* 0x0000003000007947 */ /* 0x000fea0003800000 */
.L_x_1151:
[----:B------:R-:W2:Y:S02]  /*5ce0*/  LD.E R0, [R2.64+0x4] ;  /* 0x0000040602007980 */ /* 0x000ea4000c101900 */
[----:B0-2---:R-:W-:-:S05]  /*5cf0*/  IMAD.IADD R5, R22, 0x1, R0 ;  /* 0x0000000116057824 */ /* 0x005fca00078e0200 */
[----:B------:R0:W-:Y:S02]  /*5d00*/  ST.E [R2.64+0x4], R5 ;  /* 0x0000040502007985 */ /* 0x0001e4000c101906 */
.L_x_1150:
[----:B------:R-:W-:Y:S05]  /*5d10*/  BSYNC B0 ;  /* 0x0000000000007941 */ /* 0x000fea0003800000 */
.L_x_1149:
        /* <DEDUP_REMOVED lines=9> */
.L_x_1156:
[----:B------:R-:W0:Y:S02]  /*5db0*/  LDS R4, [R0] ;  /* 0x0000000000047984 */ /* 0x000e240000000800 */
[----:B0-----:R-:W-:-:S06]  /*5dc0*/  HADD2 R5, R4, R21 ;  /* 0x0000001504057230 */ /* 0x001fcc0000000000 */
[----:B------:R-:W0:Y:S02]  /*5dd0*/  ATOMS.CAST.SPIN R5, [R0], R4, R5 ;  /* 0x000000040005738d */ /* 0x000e240001800005 */
[----:B0-----:R-:W-:-:S13]  /*5de0*/  ISETP.EQ.U32.AND P0, PT, R5, 0x1, PT ;  /* 0x000000010500780c */ /* 0x001fda0003f02070 */
[----:B------:R-:W-:Y:S05]  /*5df0*/  @!P0 BRA `(.L_x_1156) ;  /* 0xffffffb000008947 */ /* 0x000fea000383ffff */
[----:B------:R-:W-:Y:S05]  /*5e00*/  BRA `(.L_x_1154) ;  /* 0x0000003000007947 */ /* 0x000fea0003800000 */
.L_x_1155:
[----:B------:R-:W2:Y:S02]  /*5e10*/  LD.E R0, [R2.64] ;  /* 0x0000000602007980 */ /* 0x000ea4000c101900 */
[----:B--2---:R-:W-:-:S05]  /*5e20*/  IMAD.IADD R5, R21, 0x1, R0 ;  /* 0x0000000115057824 */ /* 0x004fca00078e0200 */
[----:B------:R0:W-:Y:S02]  /*5e30*/  ST.E [R2.64], R5 ;  /* 0x0000000502007985 */ /* 0x0001e4000c101906 */
.L_x_1154:
[----:B------:R-:W-:Y:S05]  /*5e40*/  BSYNC B0 ;  /* 0x0000000000007941 */ /* 0x000fea0003800000 */
.L_x_1153:
[----:B------:R-:W2:Y:S01]  /*5e50*/  ATOM.E.ADD.F16x2.RN.STRONG.GPU P0, RZ, [R2.64+0x4], R20 ;  /* 0x0000041402ff798a */ /* 0x000ea2000810e9c6 */
[----:B------:R-:W-:Y:S01]  /*5e60*/  BSSY B0, `(.L_x_1157) ;  /* 0x000000f000007945 */ /* 0x000fe20003800000 */
[----:B--2---:R-:W-:Y:S05]  /*5e70*/  @P0 BRA `(.L_x_1158) ;  /* 0x000000d000000947 */ /* 0x004fea0003800000 */
[----:B------:R-:W1:Y:S02]  /*5e80*/  QSPC.E.S P0, RZ, [R2+0x4] ;  /* 0x0000040002ff73aa */ /* 0x000e640000000500 */
[----:B-1----:R-:W-:Y:S05]  /*5e90*/  @!P0 BRA `(.L_x_1159) ;  /* 0x0000008000008947 */ /* 0x002fea0003800000 */
[----:B------:R-:W-:-:S04]  /*5ea0*/  IADD3 R0, R2, 0x4, RZ ;  /* 0x0000000402007810 */ /* 0x000fc80007ffe0ff */
[----:B------:R-:W-:-:S05]  /*5eb0*/  LOP3.LUT R0, R0, 0xffffff, RZ, 0xc0, !PT ;  /* 0x00ffffff00007812 */ /* 0x000fca00078ec0ff */
.L_x_1160:
[----:B------:R-:W1:Y:S02]  /*5ec0*/  LDS R4, [R0] ;  /* 0x0000000000047984 */ /* 0x000e640000000800 */
[----:B01----:R-:W-:-:S10]  /*5ed0*/  HFMA2.MMA R5, R4, 1, 1, R20 ;  /* 0x3c003c0004057835 */ /* 0x003fd40000000014 */
[----:B------:R-:W0:Y:S02]  /*5ee0*/  ATOMS.CAST.SPIN R5, [R0], R4, R5 ;  /* 0x000000040005738d */ /* 0x000e240001800005 */
[----:B0-----:R-:W-:-:S13]  /*5ef0*/  ISETP.EQ.U32.AND P0, PT, R5, 0x1, PT ;  /* 0x000000010500780c */ /* 0x001fda0003f02070 */
[----:B------:R-:W-:Y:S05]  /*5f00*/  @!P0 BRA `(.L_x_1160) ;  /* 0xffffffb000008947 */ /* 0x000fea000383ffff */
[----:B------:R-:W-:Y:S05]  /*5f10*/  BRA `(.L_x_1158) ;  /* 0x0000003000007947 */ /* 0x000fea0003800000 */
.L_x_1159:
[----:B------:R-:W2:Y:S02]  /*5f20*/  LD.E R0, [R2.64+0x4] ;  /* 0x0000040602007980 */ /* 0x000ea4000c101900 */
[----:B0-2---:R-:W-:-:S05]  /*5f30*/  IMAD.IADD R5, R20, 0x1, R0 ;  /* 0x0000000114057824 */ /* 0x005fca00078e0200 */
[----:B------:R0:W-:Y:S02]  /*5f40*/  ST.E [R2.64+0x4], R5 ;  /* 0x0000040502007985 */ /* 0x0001e4000c101906 */
.L_x_1158:
[----:B------:R-:W-:Y:S05]  /*5f50*/  BSYNC B0 ;  /* 0x0000000000007941 */ /* 0x000fea0003800000 */
.L_x_1157:
        /* <DEDUP_REMOVED lines=9> */
.L_x_1164:
[----:B------:R-:W0:Y:S02]  /*5ff0*/  LDS R4, [R0] ;  /* 0x0000000000047984 */ /* 0x000e240000000800 */
[----:B0-----:R-:W-:-:S06]  /*6000*/  HADD2 R5, R4, R19 ;  /* 0x0000001304057230 */ /* 0x001fcc0000000000 */
[----:B------:R-:W0:Y:S02]  /*6010*/  ATOMS.CAST.SPIN R5, [R0], R4, R5 ;  /* 0x000000040005738d */ /* 0x000e240001800005 */
[----:B0-----:R-:W-:-:S13]  /*6020*/  ISETP.EQ.U32.AND P0, PT, R5, 0x1, PT ;  /* 0x000000010500780c */ /* 0x001fda0003f02070 */
[----:B------:R-:W-:Y:S05]  /*6030*/  @!P0 BRA `(.L_x_1164) ;  /* 0xffffffb000008947 */ /* 0x000fea000383ffff */
[----:B------:R-:W-:Y:S05]  /*6040*/  BRA `(.L_x_1162) ;  /* 0x0000003000007947 */ /* 0x000fea0003800000 */
.L_x_1163:
[----:B------:R-:W2:Y:S02]  /*6050*/  LD.E R0, [R2.64] ;  /* 0x0000000602007980 */ /* 0x000ea4000c101900 */
[----:B--2---:R-:W-:-:S05]  /*6060*/  IMAD.IADD R5, R19, 0x1, R0 ;  /* 0x0000000113057824 */ /* 0x004fca00078e0200 */
[----:B------:R0:W-:Y:S02]  /*6070*/  ST.E [R2.64], R5 ;  /* 0x0000000502007985 */ /* 0x0001e4000c101906 */
.L_x_1162:
[----:B------:R-:W-:Y:S05]  /*6080*/  BSYNC B0 ;  /* 0x0000000000007941 */ /* 0x000fea0003800000 */
.L_x_1161:
[----:B------:R-:W2:Y:S02]  /*6090*/  ATOM.E.ADD.F16x2.RN.STRONG.GPU P0, RZ, [R2.64+0x4], R18 ;  /* 0x0000041202ff798a */ /* 0x000ea4000810e9c6 */
[----:B--2---:R-:W-:Y:S05]  /*60a0*/  @P0 EXIT ;  /* 0x000000000000094d */ /* 0x004fea0003800000 */
[----:B------:R-:W1:Y:S02]  /*60b0*/  QSPC.E.S P0, RZ, [R2+0x4] ;  /* 0x0000040002ff73aa */ /* 0x000e640000000500 */
[----:B-1----:R-:W-:Y:S05]  /*60c0*/  @!P0 BRA `(.L_x_1165) ;  /* 0x0000008000008947 */ /* 0x002fea0003800000 */
[----:B0-----:R-:W-:-:S04]  /*60d0*/  IADD3 R2, R2, 0x4, RZ ;  /* 0x0000000402027810 */ /* 0x001fc80007ffe0ff */
[----:B------:R-:W-:-:S05]  /*60e0*/  LOP3.LUT R2, R2, 0xffffff, RZ, 0xc0, !PT ;  /* 0x00ffffff02027812 */ /* 0x000fca00078ec0ff */
.L_x_1166:
[----:B------:R-:W0:Y:S02]  /*60f0*/  LDS R4, [R2] ;  /* 0x0000000002047984 */ /* 0x000e240000000800 */
[----:B0-----:R-:W-:-:S10]  /*6100*/  HFMA2.MMA R5, R4, 1, 1, R18 ;  /* 0x3c003c0004057835 */ /* 0x001fd40000000012 */
[----:B------:R-:W0:Y:S02]  /*6110*/  ATOMS.CAST.SPIN R5, [R2], R4, R5 ;  /* 0x000000040205738d */ /* 0x000e240001800005 */
[----:B0-----:R-:W-:-:S13]  /*6120*/  ISETP.EQ.U32.AND P0, PT, R5, 0x1, PT ;  /* 0x000000010500780c */ /* 0x001fda0003f02070 */
[----:B------:R-:W-:Y:S05]  /*6130*/  @!P0 BRA `(.L_x_1166) ;  /* 0xffffffb000008947 */ /* 0x000fea000383ffff */
[----:B------:R-:W-:Y:S05]  /*6140*/  EXIT ;  /* 0x000000000000794d */ /* 0x000fea0003800000 */
.L_x_1165:
[----:B------:R-:W2:Y:S02]  /*6150*/  LD.E R0, [R2.64+0x4] ;  /* 0x0000040602007980 */ /* 0x000ea4000c101900 */
[----:B0-2---:R-:W-:-:S05]  /*6160*/  IMAD.IADD R5, R18, 0x1, R0 ;  /* 0x0000000112057824 */ /* 0x005fca00078e0200 */
[----:B------:R-:W-:Y:S01]  /*6170*/  ST.E [R2.64+0x4], R5 ;  /* 0x0000040502007985 */ /* 0x000fe2000c101906 */
[----:B------:R-:W-:Y:S05]  /*6180*/  EXIT ;  /* 0x000000000000794d */ /* 0x000fea0003800000 */
.L_x_1167:
        /* <DEDUP_REMOVED lines=15> */
.L_x_3734:


//--------------------- .text._Z23gemm_half_q_half_kernelILi4ELi38ELb0ELb0ELi32EEvPK6__halfPKjS4_S2_PS0_iiiiPKtS7_iiiiiibS2_i --------------------------
	.section	.text._Z23gemm_half_q_half_kernelILi4ELi38ELb0ELb0ELi32EEvPK6__halfPKjS4_S2_PS0_iiiiPKtS7_iiiiiibS2_i,"ax",@progbits
	.sectioninfo	@"SHI_REGISTERS=104"
	.align	128
        .global         _Z23gemm_half_q_half_kernelILi4ELi38ELb0ELb0ELi32EEvPK6__halfPKjS4_S2_PS0_iiiiPKtS7_iiiiiibS2_i
        .type           _Z23gemm_half_q_half_kernelILi4ELi38ELb0ELb0ELi32EEvPK6__halfPKjS4_S2_PS0_iiiiPKtS7_iiiiiibS2_i,@function
        .size           _Z23gemm_half_q_half_kernelILi4ELi38ELb0ELb0ELi32EEvPK6__halfPKjS4_S2_PS0_iiiiPKtS7_iiiiiibS2_i,(.L_x_3735 - _Z23gemm_half_q_half_kernelILi4ELi38ELb0ELb0ELi32EEvPK6__halfPKjS4_S2_PS0_iiiiPKtS7_iiiiiibS2_i)
        .other          _Z23gemm_half_q_half_kernelILi4ELi38ELb0ELb0ELi32EEvPK6__halfPKjS4_S2_PS0_iiiiPKtS7_iiiiiibS2_i,@"STO_CUDA_ENTRY STV_DEFAULT"
_Z23gemm_half_q_half_kernelILi4ELi38ELb0ELb0ELi32EEvPK6__halfPKjS4_S2_PS0_iiiiPKtS7_iiiiiibS2_i:
.text._Z23gemm_half_q_half_kernelILi4ELi38ELb0ELb0ELi32EEvPK6__halfPKjS4_S2_PS0_iiiiPKtS7_iiiiiibS2_i:
        /* <DEDUP_REMOVED lines=33> */
.L_x_1172:
        /* <DEDUP_REMOVED lines=36> */
.L_x_1171:
        /* <DEDUP_REMOVED lines=22> */
.L_x_1173:
        /* <DEDUP_REMOVED lines=12> */
.L_x_1170:
[----:B------:R-:W-:Y:S01]  /*0670*/  ISETP.GT.AND P2, PT, R62, 0x3, PT ;  /* 0x000000033e00780c */ /* 0x000fe20003f44270 */
[----:B------:R-:W-:Y:S01]  /*0680*/  IMAD.SHL.U32 R22, R13, 0x2, RZ ;  /* 0x000000020d167824 */ /* 0x000fe200078e00ff */
[----:B------:R-:W-:Y:S01]  /*0690*/  PLOP3.LUT P0, PT, PT, PT, PT, 0x80, 0x0 ;  /* 0x000000000000781c */ /* 0x000fe20003f0f070 */
[----:B------:R-:W-:-:S10]  /*06a0*/  IMAD.MOV.U32 R13, RZ, RZ, RZ ;  /* 0x000000ffff0d7224 */ /* 0x000fd400078e00ff */
[----:B------:R-:W-:Y:S05]  /*06b0*/  @!P2 BRA `(.L_x_1174) ;  /* 0x000002600000a947 */ /* 0x000fea0003800000 */
[----:B------:R-:W-:Y:S02]  /*06c0*/  PLOP3.LUT P0, PT, PT, PT, PT, 0x8, 0x0 ;  /* 0x000000000000781c */ /* 0x000fe40003f0e170 */
[----:B------:R-:W-:Y:S02]  /*06d0*/  IADD3 R24, R62, -0x3, RZ ;  /* 0xfffffffd3e187810 */ /* 0x000fe40007ffe0ff */
.L_x_1175:
        /* <DEDUP_REMOVED lines=36> */
.L_x_1174:
        /* <DEDUP_REMOVED lines=22> */
.L_x_1176:
        /* <DEDUP_REMOVED lines=11> */
.L_x_1169:
[----:B------:R-:W-:Y:S05]  /*0b30*/  BSYNC B0 ;  /* 0x0000000000007941 */ /* 0x000fea0003800000 */
.L_x_1168:
        /* <DEDUP_REMOVED lines=14> */
.L_x_1179:
        /* <DEDUP_REMOVED lines=19> */
.L_x_1178:
        /* <DEDUP_REMOVED lines=14> */
.L_x_1180:
[----:B------:R-:W-:-:S13]  /*0e30*/  ISETP.LT.OR P0, PT, R3, R62, P0 ;  /* 0x0000003e0300720c */ /* 0x000fda0000701670 */
[----:B------:R-:W-:Y:S02]  /*0e40*/  @P0 IMAD R3, R2, 0x4, R3 ;  /* 0x0000000402030824 */ /* 0x000fe400078e0203 */
[----:B------:R-:W-:Y:S02]  /*0e50*/  @P0 IMAD.MOV.U32 R2, RZ, RZ, 0x2 ;  /* 0x00000002ff020424 */ /* 0x000fe400078e00ff */
[----:B------:R-:W-:-:S04]  /*0e60*/  @P0 IMAD R3, R3, c[0x0][0x18c], R0 ;  /* 0x0000630003030a24 */ /* 0x000fc800078e0200 */
[----:B------:R-:W-:-:S05]  /*0e70*/  @P0 IMAD.WIDE R2, R3, R2, c[0x0][0x180] ;  /* 0x0000600003020625 */ /* 0x000fca00078e0202 */
[----:B------:R1:W-:Y:S02]  /*0e80*/  @P0 STG.E.64 [R2.64], RZ ;  /* 0x000000ff02000986 */ /* 0x0003e4000c101b06 */
.L_x_1177:
        /* <DEDUP_REMOVED lines=46> */
[----:B------:R-:W-:Y:S02]  /*1170*/  IADD3 R2, R5, R2, R4 ;  /* 0x0000000205027210 */ /* 0x000fe40007ffe004 */
[----:B------:R-:W-:-:S03]  /*1180*/  SHF.R.S32.HI R4, RZ, 0x1f, R0 ;  /* 0x0000001fff047819 */ /* 0x000fc60000011400 */
        /* <DEDUP_REMOVED lines=11> */
[----:B-----5:R-:W-:Y:S01]  /*1240*/  IMAD.MOV.U32 R12, RZ, RZ, RZ ;  /* 0x000000ffff0c7224 */ /* 0x020fe200078e00ff */
[----:B------:R-:W-:Y:S01]  /*1250*/  LEA.HI R7, R7, R0, RZ, 0x3 ;  /* 0x0000000007077211 */ /* 0x000fe200078f18ff */
[----:B------:R-:W-:Y:S01]  /*1260*/  IMAD.MOV.U32 R14, RZ, RZ, R64 ;  /* 0x000000ffff0e7224 */ /* 0x000fe200078e0040 */
[----:B------:R-:W-:Y:S02]  /*1270*/  LOP3.LUT R0, R6, 0x10, RZ, 0xc0, !PT ;  /* 0x0000001006007812 */ /* 0x000fe400078ec0ff */
[----:B------:R-:W-:Y:S02]  /*1280*/  SHF.R.S32.HI R10, RZ, 0x3, R7 ;  /* 0x00000003ff0a7819 */ /* 0x000fe40000011407 */
.L_x_1182:
[----:B------:R-:W-:-:S04]  /*1290*/  IMAD.IADD R6, R3, 0x1, R12 ;  /* 0x0000000103067824 */ /* 0x000fc800078e020c */
        /* <DEDUP_REMOVED lines=40> */
.L_x_1181:
        /* <DEDUP_REMOVED lines=14> */
.L_x_1186:
[----:B------:R-:W-:Y:S05]  /*1600*/  @!P1 BRA `(.L_x_1184) ;  /* 0x000013a000009947 */ /* 0x000fea0003800000 */
[----:B------:R-:W-:Y:S01]  /*1610*/  IMAD.MOV.U32 R5, RZ, RZ, 0x4 ;  /* 0x00000004ff057424 */ /* 0x000fe200078e00ff */
[----:B-----5:R-:W2:Y:S03]  /*1620*/  LDG.E.128.CONSTANT R12, [R2.64] ;  /* 0x00000006020c7981 */ /* 0x020ea6000c1e9d00 */
        /* <DEDUP_REMOVED lines=10> */
[----:B------:R-:W-:Y:S02]  /*16d0*/  LOP3.LUT R20, R20, 0xf000f, RZ, 0xc0, !PT ;  /* 0x000f000f14147812 */ /* 0x000fe400078ec0ff */
[----:B------:R-:W-:Y:S02]  /*16e0*/  LOP3.LUT R31, R31, 0xf000f, RZ, 0xc0, !PT ;  /* 0x000f000f1f1f7812 */ /* 0x000fe400078ec0ff */
        /* <DEDUP_REMOVED lines=8> */
[----:B------:R-:W-:Y:S02]  /*1770*/  SHF.R.U32.HI R4, RZ, 0x8, R7 ;  /* 0x00000008ff047819 */ /* 0x000fe40000011607 */
[----:B------:R-:W-:Y:S02]  /*1780*/  LOP3.LUT R5, R16, 0xf000f, RZ, 0xc0, !PT ;  /* 0x000f000f10057812 */ /* 0x000fe400078ec0ff */
[----:B------:R-:W-:Y:S02]  /*1790*/  LOP3.LUT R21, R20, 0x300030, R21, 0xf8, !PT ;  /* 0x0030003014157812 */ /* 0x000fe400078ef815 */
[--C-:B------:R-:W-:Y:S02]  /*17a0*/  SHF.R.U32.HI R22, RZ, 0x8, R6.reuse ;  /* 0x00000008ff167819 */ /* 0x100fe40000011606 */
[----:B------:R-:W-:-:S02]  /*17b0*/  SHF.R.U32.HI R34, RZ, 0xa, R6 ;  /* 0x0000000aff227819 */ /* 0x000fc40000011606 */
[----:B------:R-:W-:Y:S02]  /*17c0*/  LOP3.LUT R24, R6, 0x3f003f, RZ, 0xc0, !PT ;  /* 0x003f003f06187812 */ /* 0x000fe400078ec0ff */
[----:B------:R-:W-:Y:S02]  /*17d0*/  SHF.R.U32.HI R25, RZ, 0x6, R6 ;  /* 0x00000006ff197819 */ /* 0x000fe40000011606 */
[--C-:B------:R-:W-:Y:S02]  /*17e0*/  SHF.R.U32.HI R36, RZ, 0xa, R7.reuse ;  /* 0x0000000aff247819 */ /* 0x100fe40000011607 */
[----:B------:R-:W-:Y:S02]  /*17f0*/  LOP3.LUT R23, R7, 0x3f003f, RZ, 0xc0, !PT ;  /* 0x003f003f07177812 */ /* 0x000fe400078ec0ff */
[----:B------:R-:W-:Y:S02]  /*1800*/  SHF.R.U32.HI R26, RZ, 0x6, R7 ;  /* 0x00000006ff1a7819 */ /* 0x000fe40000011607 */
[----:B------:R-:W-:-:S02]  /*1810*/  LOP3.LUT R18, R5, 0x300030, R18, 0xf8, !PT ;  /* 0x0030003005127812 */ /* 0x000fc400078ef812 */
[----:B------:R-:W-:Y:S02]  /*1820*/  LOP3.LUT R20, R31, 0x300030, R4, 0xf8, !PT ;  /* 0x003000301f147812 */ /* 0x000fe400078ef804 */
[----:B------:R-:W0:Y:S01]  /*1830*/  LDS.128 R4, [UR4] ;  /* 0x00000004ff047984 */ /* 0x000e220008000c00 */
[----:B------:R-:W-:Y:S02]  /*1840*/  LOP3.LUT R17, R13, 0x3f003f, RZ, 0xc0, !PT ;  /* 0x003f003f0d117812 */ /* 0x000fe400078ec0ff */
        /* <DEDUP_REMOVED lines=44> */
[----:B------:R-:W-:Y:S01]  /*1b10*/  LOP3.LUT R34, R9, 0x300030, R34, 0xf8, !PT ;  /* 0x0030003009227812 */ /* 0x000fe200078ef822 */
[----:B------:R-:W-:Y:S01]  /*1b20*/  HADD2 R14, R14, -1056, -1056 ;  /* 0xe420e4200e0e7430 */ /* 0x000fe20000000000 */
[----:B------:R-:W-:Y:S01]  /*1b30*/  LOP3.LUT R43, R43, 0x3f003f, RZ, 0xc0, !PT ;  /* 0x003f003f2b2b7812 */ /* 0x000fe200078ec0ff */
[----:B------:R-:W-:Y:S01]  /*1b40*/  HFMA2 R9, R15, R4, RZ.H0_H0 ;  /* 0x000000040f097231 */ /* 0x000fe200000400ff */
[----:B------:R-:W-:Y:S01]  /*1b50*/  LOP3.LUT R17, R42, 0x64006400, RZ, 0xfc, !PT ;  /* 0x640064002a117812 */ /* 0x000fe200078efcff */
[-C--:B------:R-:W-:Y:S01]  /*1b60*/  HFMA2.MMA R42, R0, R5.reuse, R8 ;  /* 0x00000005002a7235 */ /* 0x080fe20000000008 */
[----:B------:R-:W-:Y:S01]  /*1b70*/  LOP3.LUT R16, R43, 0x64006400, RZ, 0xfc, !PT ;  /* 0x640064002b107812 */ /* 0x000fe200078efcff */
[----:B------:R-:W-:Y:S01]  /*1b80*/  HFMA2 R43, R12, R5, R9 ;  /* 0x000000050c2b7231 */ /* 0x000fe20000000009 */
[----:B------:R-:W-:Y:S01]  /*1b90*/  LOP3.LUT R36, R11, 0x300030, R36, 0xf8, !PT ;  /* 0x003000300b247812 */ /* 0x000fe200078ef824 */
[----:B------:R-:W-:-:S02]  /*1ba0*/  HFMA2.MMA R46, R14, R5, R10 ;  /* 0x000000050e2e7235 */ /* 0x000fc4000000000a */
[----:B------:R-:W0:Y:S01]  /*1bb0*/  LDS.128 R8, [UR4+0x10] ;  /* 0x00001004ff087984 */ /* 0x000e220008000c00 */
[----:B------:R-:W-:Y:S01]  /*1bc0*/  HADD2 R17, R17, -1056, -1056 ;  /* 0xe420e42011117430 */ /* 0x000fe20000000000 */
[----:B------:R-:W-:Y:S01]  /*1bd0*/  LOP3.LUT R31, R31, 0x64006400, RZ, 0xfc, !PT ;  /* 0x640064001f1f7812 */ /* 0x000fe200078efcff */
[----:B------:R-:W-:Y:S02]  /*1be0*/  HADD2 R16, R16, -1056, -1056 ;  /* 0xe420e42010107430 */ /* 0x000fe40000000000 */
[----:B------:R-:W-:Y:S01]  /*1bf0*/  HFMA2 R4, R17, R4, RZ.H0_H0 ;  /* 0x0000000411047231 */ /* 0x000fe200000400ff */
[----:B------:R-:W-:Y:S02]  /*1c00*/  LOP3.LUT R35, R35, 0x3f003f, RZ, 0xc0, !PT ;  /* 0x003f003f23237812 */ /* 0x000fe400078ec0ff */
[----:B------:R-:W-:Y:S01]  /*1c10*/  LOP3.LUT R37, R37, 0x64006400, RZ, 0xfc, !PT ;  /* 0x6400640025257812 */ /* 0x000fe200078efcff */
[----:B------:R-:W-:Y:S01]  /*1c20*/  HFMA2 R47, R16, R5, R4 ;  /* 0x00000005102f7231 */ /* 0x000fe20000000004 */
        /* <DEDUP_REMOVED lines=216> */
.L_x_1184:
        /* <DEDUP_REMOVED lines=14> */
[----:B-----5:R-:W-:Y:S02]  /*2a90*/  SHF.R.U32.HI R12, RZ, 0xc, R16 ;  /* 0x0000000cff0c7819 */ /* 0x020fe40000011610 */
[----:B------:R-:W-:Y:S02]  /*2aa0*/  SHF.R.U32.HI R17, RZ, 0xc, R18 ;  /* 0x0000000cff117819 */ /* 0x000fe40000011612 */
[----:B------:R-:W-:-:S02]  /*2ab0*/  SHF.R.U32.HI R33, RZ, 0xc, R19 ;  /* 0x0000000cff217819 */ /* 0x000fc40000011613 */
[----:B------:R-:W-:Y:S02]  /*2ac0*/  LOP3.LUT R14, R18, 0x3f003f, RZ, 0xc0, !PT ;  /* 0x003f003f120e7812 */ /* 0x000fe400078ec0ff */
[----:B------:R-:W-:Y:S02]  /*2ad0*/  SHF.R.U32.HI R15, RZ, 0x6, R18 ;  /* 0x00000006ff0f7819 */ /* 0x000fe40000011612 */
[--C-:B----4-:R-:W-:Y:S02]  /*2ae0*/  SHF.R.U32.HI R23, RZ, 0x8, R6.reuse ;  /* 0x00000008ff177819 */ /* 0x110fe40000011606 */
        /* <DEDUP_REMOVED lines=17> */
[----:B------:R-:W-:Y:S02]  /*2c00*/  LOP3.LUT R4, R17, 0xf000f, RZ, 0xc0, !PT ;  /* 0x000f000f11047812 */ /* 0x000fe400078ec0ff */
[----:B------:R-:W-:Y:S02]  /*2c10*/  LOP3.LUT R33, R33, 0xf000f, RZ, 0xc0, !PT ;  /* 0x000f000f21217812 */ /* 0x000fe400078ec0ff */
[----:B------:R-:W-:Y:S02]  /*2c20*/  LOP3.LUT R18, R5, 0x300030, R18, 0xf8, !PT ;  /* 0x0030003005127812 */ /* 0x000fe400078ef812 */
[----:B------:R-:W-:-:S02]  /*2c30*/  LOP3.LUT R22, R7, 0x300030, R22, 0xf8, !PT ;  /* 0x0030003007167812 */ /* 0x000fc400078ef816 */
[----:B------:R-:W-:Y:S02]  /*2c40*/  LOP3.LUT R23, R4, 0x300030, R23, 0xf8, !PT ;  /* 0x0030003004177812 */ /* 0x000fe400078ef817 */
[----:B------:R-:W-:Y:S02]  /*2c50*/  LOP3.LUT R20, R33, 0x300030, R6, 0xf8, !PT ;  /* 0x0030003021147812 */ /* 0x000fe400078ef806 */
[----:B------:R-:W0:Y:S01]  /*2c60*/  LDS.128 R4, [UR4+0x20] ;  /* 0x00002004ff047984 */ /* 0x000e220008000c00 */
[--C-:B---3--:R-:W-:Y:S02]  /*2c70*/  SHF.R.U32.HI R12, RZ, 0xc, R8.reuse ;  /* 0x0000000cff0c7819 */ /* 0x108fe40000011608 */
        /* <DEDUP_REMOVED lines=67> */
[----:B------:R-:W-:Y:S02]  /*30b0*/  HADD2 R38, R38, -1056, -1056 ;  /* 0xe420e42026267430 */ /* 0x000fe40000000000 */
        /* <DEDUP_REMOVED lines=21> */
[-C--:B0-----:R-:W-:Y:S01]  /*3210*/  HFMA2.MMA R43, R25, R8.reuse, R43 ;  /* 0x00000008192b7235 */ /* 0x081fe2000000002b */
        /* <DEDUP_REMOVED lines=181> */
.L_x_1185:
        /* <DEDUP_REMOVED lines=8> */
.L_x_1183:
[----:B------:R-:W-:-:S04]  /*3df0*/  ISETP.GE.AND P0, PT, R64, R63, PT ;  /* 0x0000003f4000720c */ /* 0x000fc80003f06270 */
[----:B------:R-:W-:-:S13]  /*3e00*/  ISETP.GE.OR P0, PT, R64, c[0x0][0x1b8], P0 ;  /* 0x00006e0040007a0c */ /* 0x000fda0000706670 */
[----:B------:R-:W-:Y:S05]  /*3e10*/  @P0 BRA `(.L_x_1187) ;  /* 0x0000229000000947 */ /* 0x000fea0003800000 */
.L_x_1189:
[----:B------:R-:W-:Y:S02]  /*3e20*/  IMAD.MOV.U32 R46, RZ, RZ, c[0x0][0x18c] ;  /* 0x00006300ff2e7624 */ /* 0x000fe400078e00ff */
[----:B-----5:R-:W-:Y:S02]  /*3e30*/  IMAD.MOV.U32 R12, RZ, RZ, R2 ;  /* 0x000000ffff0c7224 */ /* 0x020fe400078e0002 */
[----:B------:R-:W-:-:S04]  /*3e40*/  IMAD.MOV.U32 R13, RZ, RZ, R3 ;  /* 0x000000ffff0d7224 */ /* 0x000fc800078e0003 */
[C---:B------:R-:W-:Y:S02]  /*3e50*/  IMAD.WIDE R2, R46.reuse, 0x4, R12 ;  /* 0x000000042e027825 */ /* 0x040fe400078e020c */
[----:B------:R-:W5:Y:S04]  /*3e60*/  LDG.E.128.CONSTANT R12, [R12.64] ;  /* 0x000000060c0c7981 */ /* 0x000f68000c1e9d00 */
[----:B------:R0:W5:Y:S01]  /*3e70*/  LDG.E.128.CONSTANT R8, [R2.64] ;  /* 0x0000000602087981 */ /* 0x000162000c1e9d00 */
[----:B------:R-:W-:Y:S01]  /*3e80*/  IMAD.WIDE R98, R46, 0x4, R2 ;  /* 0x000000042e627825 */ /* 0x000fe200078e0202 */
[----:B------:R-:W-:Y:S05]  /*3e90*/  @!P1 BRA `(.L_x_1188) ;  /* 0x000021b000009947 */ /* 0x000fea0003800000 */
[----:B------:R-:W2:Y:S01]  /*3ea0*/  LDG.E.128.CONSTANT R4, [R98.64] ;  /* 0x0000000662047981 */ /* 0x000ea2000c1e9d00 */
[----:B0----5:R-:W-:Y:S01]  /*3eb0*/  SHF.R.U32.HI R3, RZ, 0xf, R12 ;  /* 0x0000000fff037819 */ /* 0x021fe2000001160c */
[----:B------:R-:W-:Y:S01]  /*3ec0*/  IMAD.MOV.U32 R0, RZ, RZ, 0x2400 ;  /* 0x00002400ff007424 */ /* 0x000fe200078e00ff */
[----:B------:R-:W-:Y:S01]  /*3ed0*/  SHF.R.U32.HI R17, RZ, 0xf, R13 ;  /* 0x0000000fff117819 */ /* 0x000fe2000001160d */
[----:B------:R-:W0:Y:S01]  /*3ee0*/  LDS.128 R36, [UR4] ;  /* 0x00000004ff247984 */ /* 0x000e220008000c00 */
[----:B------:R-:W-:-:S02]  /*3ef0*/  SHF.R.U32.HI R19, RZ, 0xf, R14 ;  /* 0x0000000fff137819 */ /* 0x000fc4000001160e */
[C---:B------:R-:W-:Y:S02]  /*3f00*/  LOP3.LUT R18, R14.reuse, 0x380038, RZ, 0xc0, !PT ;  /* 0x003800380e127812 */ /* 0x040fe400078ec0ff */
[----:B------:R-:W-:Y:S02]  /*3f10*/  SHF.R.U32.HI R34, RZ, 0x6, R14 ;  /* 0x00000006ff227819 */ /* 0x000fe4000001160e */
[----:B------:R-:W-:Y:S02]  /*3f20*/  LOP3.LUT R71, R14, 0x70007, RZ, 0xc0, !PT ;  /* 0x000700070e477812 */ /* 0x000fe400078ec0ff */
[C---:B------:R-:W-:Y:S02]  /*3f30*/  LOP3.LUT R2, R12.reuse, 0x380038, RZ, 0xc0, !PT ;  /* 0x003800380c027812 */ /* 0x040fe400078ec0ff */
[----:B------:R-:W-:Y:S02]  /*3f40*/  SHF.R.U32.HI R32, RZ, 0x6, R12 ;  /* 0x00000006ff207819 */ /* 0x000fe4000001160c */
[----:B------:R-:W-:-:S02]  /*3f50*/  LOP3.LUT R69, R12, 0x70007, RZ, 0xc0, !PT ;  /* 0x000700070c457812 */ /* 0x000fc400078ec0ff */
[--C-:B------:R-:W-:Y:S02]  /*3f60*/  SHF.R.U32.HI R14, RZ, 0xe, R8.reuse ;  /* 0x0000000eff0e7819 */ /* 0x100fe40000011608 */
[----:B------:R-:W-:Y:S02]  /*3f70*/  LOP3.LUT R3, R3, 0x10001, RZ, 0xc0, !PT ;  /* 0x0001000103037812 */ /* 0x000fe400078ec0ff */
[C---:B------:R-:W-:Y:S02]  /*3f80*/  LOP3.LUT R12, R8.reuse, 0x380038, RZ, 0xc0, !PT ;  /* 0x00380038080c7812 */ /* 0x040fe400078ec0ff */
[----:B------:R-:W-:Y:S02]  /*3f90*/  SHF.R.U32.HI R82, RZ, 0x6, R8 ;  /* 0x00000006ff527819 */ /* 0x000fe40000011608 */
[----:B------:R-:W-:Y:S02]  /*3fa0*/  LOP3.LUT R74, R8, 0x70007, RZ, 0xc0, !PT ;  /* 0x00070007084a7812 */ /* 0x000fe400078ec0ff */
[----:B------:R-:W-:-:S02]  /*3fb0*/  SHF.R.U32.HI R8, RZ, 0xe, R9 ;  /* 0x0000000eff087819 */ /* 0x000fc40000011609 */
[----:B------:R-:W-:Y:S02]  /*3fc0*/  LOP3.LUT R17, R17, 0x10001, RZ, 0xc0, !PT ;  /* 0x0001000111117812 */ /* 0x000fe400078ec0ff */
[--C-:B------:R-:W-:Y:S02]  /*3fd0*/  SHF.R.U32.HI R23, RZ, 0xf, R15.reuse ;  /* 0x0000000fff177819 */ /* 0x100fe4000001160f */
[C---:B------:R-:W-:Y:S02]  /*3fe0*/  LOP3.LUT R21, R15.reuse, 0x380038, RZ, 0xc0, !PT ;  /* 0x003800380f157812 */ /* 0x040fe400078ec0ff */
[----:B------:R-:W-:Y:S02]  /*3ff0*/  SHF.R.U32.HI R35, RZ, 0x6, R15 ;  /* 0x00000006ff237819 */ /* 0x000fe4000001160f */
[----:B------:R-:W-:Y:S02]  /*4000*/  LOP3.LUT R73, R15, 0x70007, RZ, 0xc0, !PT ;  /* 0x000700070f497812 */ /* 0x000fe400078ec0ff */
[----:B------:R-:W-:-:S02]  /*4010*/  LOP3.LUT R3, R3, 0x20002, R14, 0xf8, !PT ;  /* 0x0002000203037812 */ /* 0x000fc400078ef80e */
[C---:B------:R-:W-:Y:S02]  /*4020*/  LOP3.LUT R16, R13.reuse, 0x380038, RZ, 0xc0, !PT ;  /* 0x003800380d107812 */ /* 0x040fe400078ec0ff */
[----:B------:R-:W-:Y:S02]  /*4030*/  SHF.R.U32.HI R33, RZ, 0x6, R13 ;  /* 0x00000006ff217819 */ /* 0x000fe4000001160d */
[----:B------:R-:W-:Y:S01]  /*4040*/  LOP3.LUT R67, R13, 0x70007, RZ, 0xc0, !PT ;  /* 0x000700070d437812 */ /* 0x000fe200078ec0ff */
[----:B------:R-:W-:Y:S01]  /*4050*/  IMAD.MOV.U32 R13, RZ, RZ, 0x3000 ;  /* 0x00003000ff0d7424 */ /* 0x000fe200078e00ff */
[----:B------:R-:W-:Y:S02]  /*4060*/  LOP3.LUT R15, R9, 0x380038, RZ, 0xc0, !PT ;  /* 0x00380038090f7812 */ /* 0x000fe400078ec0ff */
[----:B------:R-:W-:Y:S02]  /*4070*/  SHF.R.U32.HI R22, RZ, 0xe, R10 ;  /* 0x0000000eff167819 */ /* 0x000fe4000001160a */
[----:B------:R-:W-:-:S02]  /*4080*/  LOP3.LUT R19, R19, 0x10001, RZ, 0xc0, !PT ;  /* 0x0001000113137812 */ /* 0x000fc400078ec0ff */
[C---:B------:R-:W-:Y:S02]  /*4090*/  LOP3.LUT R20, R10.reuse, 0x380038, RZ, 0xc0, !PT ;  /* 0x003800380a147812 */ /* 0x040fe400078ec0ff */
[----:B------:R-:W-:Y:S02]  /*40a0*/  SHF.R.U32.HI R86, RZ, 0x6, R10 ;  /* 0x00000006ff567819 */ /* 0x000fe4000001160a */
[----:B------:R-:W-:Y:S02]  /*40b0*/  LOP3.LUT R78, R10, 0x70007, RZ, 0xc0, !PT ;  /* 0x000700070a4e7812 */ /* 0x000fe400078ec0ff */
[----:B------:R-:W-:Y:S02]  /*40c0*/  LOP3.LUT R17, R17, 0x20002, R8, 0xf8, !PT ;  /* 0x0002000211117812 */ /* 0x000fe400078ef808 */
[----:B------:R-:W-:Y:S02]  /*40d0*/  LOP3.LUT R2, R2, 0x64006400, RZ, 0xfc, !PT ;  /* 0x6400640002027812 */ /* 0x000fe400078efcff */
[----:B------:R-:W-:-:S02]  /*40e0*/  SHF.R.U32.HI R84, RZ, 0x6, R9 ;  /* 0x00000006ff547819 */ /* 0x000fc40000011609 */
[----:B------:R-:W-:Y:S01]  /*40f0*/  LOP3.LUT R10, R11, 0x380038, RZ, 0xc0, !PT ;  /* 0x003800380b0a7812 */ /* 0x000fe200078ec0ff */
[----:B------:R-:W-:Y:S01]  /*4100*/  HFMA2 R72, R2, R13.H0_H0, -132, -132 ;  /* 0xd820d82002487431 */ /* 0x000fe2000004000d */
[--C-:B------:R-:W-:Y:S02]  /*4110*/  SHF.R.U32.HI R88, RZ, 0x6, R11.reuse ;  /* 0x00000006ff587819 */ /* 0x100fe4000001160b */
[----:B------:R-:W-:Y:S02]  /*4120*/  LOP3.LUT R76, R9, 0x70007, RZ, 0xc0, !PT ;  /* 0x00070007094c7812 */ /* 0x000fe400078ec0ff */
[----:B------:R-:W-:Y:S02]  /*4130*/  LOP3.LUT R22, R19, 0x20002, R22, 0xf8, !PT ;  /* 0x0002000213167812 */ /* 0x000fe400078ef816 */
[----:B------:R-:W-:Y:S02]  /*4140*/  LOP3.LUT R16, R16, 0x64006400, RZ, 0xfc, !PT ;  /* 0x6400640010107812 */ /* 0x000fe400078efcff */
[----:B------:R-:W-:-:S02]  /*4150*/  SHF.R.U32.HI R24, RZ, 0xe, R11 ;  /* 0x0000000eff187819 */ /* 0x000fc4000001160b */
[----:B------:R-:W-:Y:S01]  /*4160*/  LOP3.LUT R23, R23, 0x10001, RZ, 0xc0, !PT ;  /* 0x0001000117177812 */ /* 0x000fe200078ec0ff */
[-C--:B------:R-:W-:Y:S01]  /*4170*/  HFMA2 R70, R16, R13.reuse.H0_H0, -132, -132 ;  /* 0xd820d82010467431 */ /* 0x080fe2000004000d */
[----:B------:R-:W-:Y:S02]  /*4180*/  LOP3.LUT R28, R10, 0x64006400, RZ, 0xfc, !PT ;  /* 0x640064000a1c7812 */ /* 0x000fe400078efcff */
[----:B------:R-:W-:Y:S02]  /*4190*/  LOP3.LUT R10, R34, 0x380038, RZ, 0xc0, !PT ;  /* 0x00380038220a7812 */ /* 0x000fe400078ec0ff */
        /* <DEDUP_REMOVED lines=20> */
[----:B------:R-:W-:Y:S02]  /*42e0*/  LOP3.LUT R74, R74, 0x64006400, RZ, 0xfc, !PT ;  /* 0x640064004a4a7812 */ /* 0x000fe400078efcff */
[----:B------:R-:W-:Y:S01]  /*42f0*/  LOP3.LUT R76, R76, 0x64006400, RZ, 0xfc, !PT ;  /* 0x640064004c4c7812 */ /* 0x000fe200078efcff */
[----:B------:R-:W-:Y:S01]  /*4300*/  HADD2 R73, R73, -1028, -1028 ;  /* 0xe404e40449497430 */ /* 0x000fe20000000000 */
[----:B------:R-:W-:Y:S02]  /*4310*/  ISETP.GE.AND P0, PT, R62, 0x2, PT ;  /* 0x000000023e00780c */ /* 0x000fe40003f06270 */
[----:B------:R-:W-:Y:S01]  /*4320*/  PRMT R61, R61, 0x5410, R60 ;  /* 0x000054103d3d7816 */ /* 0x000fe2000000003c */
[----:B0-----:R-:W-:Y:S01]  /*4330*/  HFMA2 R81, R73, R36, RZ.H0_H0 ;  /* 0x0000002449517231 */ /* 0x001fe200000400ff */
[----:B------:R-:W-:-:S02]  /*4340*/  PRMT R59, R59, 0x5410, R58 ;  /* 0x000054103b3b7816 */ /* 0x000fc4000000003a */
[--C-:B--2---:R-:W-:Y:S02]  /*4350*/  SHF.R.U32.HI R90, RZ, 0xd, R4.reuse ;  /* 0x0000000dff5a7819 */ /* 0x104fe40000011604 */
        /* <DEDUP_REMOVED lines=8> */
[----:B------:R-:W-:Y:S02]  /*43e0*/  LOP3.LUT R90, R3, 0x40004, R90, 0xf8, !PT ;  /* 0x00040004035a7812 */ /* 0x000fe400078ef85a */
[----:B------:R-:W-:Y:S02]  /*43f0*/  LOP3.LUT R4, R82, 0x380038, RZ, 0xc0, !PT ;  /* 0x0038003852047812 */ /* 0x000fe400078ec0ff */
[----:B------:R-:W-:-:S02]  /*4400*/  LOP3.LUT R6, R15, 0x64006400, RZ, 0xfc, !PT ;  /* 0x640064000f067812 */ /* 0x000fc400078efcff */
[----:B------:R-:W-:Y:S02]  /*4410*/  LOP3.LUT R3, R32, 0x380038, RZ, 0xc0, !PT ;  /* 0x0038003820037812 */ /* 0x000fe400078ec0ff */
[C---:B------:R-:W-:Y:S01]  /*4420*/  LOP3.LUT R9, R5.reuse, 0x380038, RZ, 0xc0, !PT ;  /* 0x0038003805097812 */ /* 0x040fe200078ec0ff */
[----:B------:R-:W-:Y:S01]  /*4430*/  HFMA2 R49, R6, R13.H0_H0, -132, -132 ;  /* 0xd820d82006317431 */ /* 0x000fe2000004000d */
[----:B------:R-:W-:Y:S02]  /*4440*/  SHF.R.U32.HI R91, RZ, 0x6, R5 ;  /* 0x00000006ff5b7819 */ /* 0x000fe40000011605 */
[----:B------:R-:W-:Y:S02]  /*4450*/  LOP3.LUT R85, R5, 0x70007, RZ, 0xc0, !PT ;  /* 0x0007000705557812 */ /* 0x000fe400078ec0ff */
[----:B------:R-:W-:Y:S02]  /*4460*/  SHF.R.U32.HI R42, RZ, 0xd, R7 ;  /* 0x0000000dff2a7819 */ /* 0x000fe40000011607 */
[----:B------:R-:W-:-:S02]  /*4470*/  LOP3.LUT R19, R7, 0x380038, RZ, 0xc0, !PT ;  /* 0x0038003807137812 */ /* 0x000fc400078ec0ff */
[----:B------:R-:W-:Y:S02]  /*4480*/  SHF.R.U32.HI R93, RZ, 0x6, R7 ;  /* 0x00000006ff5d7819 */ /* 0x000fe40000011607 */
[----:B------:R-:W-:Y:S02]  /*4490*/  LOP3.LUT R89, R7, 0x70007, RZ, 0xc0, !PT ;  /* 0x0007000707597812 */ /* 0x000fe400078ec0ff */
[----:B------:R-:W-:Y:S02]  /*44a0*/  LOP3.LUT R40, R17, 0x40004, R40, 0xf8, !PT ;  /* 0x0004000411287812 */ /* 0x000fe400078ef828 */
[----:B------:R-:W-:Y:S02]  /*44b0*/  LOP3.LUT R5, R33, 0x380038, RZ, 0xc0, !PT ;  /* 0x0038003821057812 */ /* 0x000fe400078ec0ff */
        /* <DEDUP_REMOVED lines=19> */
[----:B------:R-:W-:Y:S02]  /*45f0*/  LOP3.LUT R8, R8, 0x64006400, RZ, 0xfc, !PT ;  /* 0x6400640008087812 */ /* 0x000fe400078efcff */
[----:B------:R-:W-:Y:S01]  /*4600*/  LOP3.LUT R10, R9, 0x64006400, RZ, 0xfc, !PT ;  /* 0x64006400090a7812 */ /* 0x000fe200078efcff */
[-C--:B------:R-:W-:Y:S01]  /*4610*/  HFMA2 R16, R2, R13.reuse.H0_H0, -132, -132 ;  /* 0xd820d82002107431 */ /* 0x080fe2000004000d */
[----:B------:R-:W-:Y:S01]  /*4620*/  LOP3.LUT R7, R93, 0x380038, RZ, 0xc0, !PT ;  /* 0x003800385d077812 */ /* 0x000fe200078ec0ff */
[----:B------:R-:W-:Y:S01]  /*4630*/  HFMA2 R20, R8, R13.H0_H0, -132, -132 ;  /* 0xd820d82008147431 */ /* 0x000fe2000004000d */
[----:B------:R-:W-:-:S02]  /*4640*/  LOP3.LUT R4, R3, 0x64006400, RZ, 0xfc, !PT ;  /* 0x6400640003047812 */ /* 0x000fc400078efcff */
[----:B------:R-:W-:Y:S02]  /*4650*/  LOP3.LUT R41, R22, 0x40004, R41, 0xf8, !PT ;  /* 0x0004000416297812 */ /* 0x000fe400078ef829 */
        /* <DEDUP_REMOVED lines=86> */
[-C--:B0-----:R-:W-:Y:S01]  /*4bc0*/  HFMA2.MMA R38, R12, R28.reuse, R38 ;  /* 0x0000001c0c267235 */ /* 0x081fe20000000026 */
[----:B------:R-:W-:Y:S01]  /*4bd0*/  LOP3.LUT R36, R78, 0x64006400, RZ, 0xfc, !PT ;  /* 0x640064004e247812 */ /* 0x000fe200078efcff */
[-C--:B------:R-:W-:Y:S01]  /*4be0*/  HFMA2 R39, R10, R28.reuse, R94 ;  /* 0x0000001c0a277231 */ /* 0x080fe2000000005e */
[----:B------:R-:W-:Y:S01]  /*4bf0*/  HFMA2.MMA R95, R8, R28, R95 ;  /* 0x0000001c085f7235 */ /* 0x000fe2000000005f */
[----:B------:R-:W-:Y:S01]  /*4c00*/  HADD2 R78, R76, -1028, -1028 ;  /* 0xe404e4044c4e7430 */ /* 0x000fe20000000000 */
[----:B------:R-:W-:Y:S01]  /*4c10*/  LOP3.LUT R84, R84, 0x64006400, RZ, 0xfc, !PT ;  /* 0x6400640054547812 */ /* 0x000fe200078efcff */
[-C--:B------:R-:W-:Y:S01]  /*4c20*/  HFMA2.MMA R38, R80, R29.reuse, R38 ;  /* 0x0000001d50267235 */ /* 0x080fe20000000026 */
[----:B------:R-:W-:Y:S01]  /*4c30*/  HADD2 R76, R36, -1028, -1028 ;  /* 0xe404e404244c7430 */ /* 0x000fe20000000000 */
[----:B------:R-:W-:Y:S01]  /*4c40*/  LOP3.LUT R86, R86, 0x64006400, RZ, 0xfc, !PT ;  /* 0x6400640056567812 */ /* 0x000fe200078efcff */
[----:B------:R-:W-:Y:S01]  /*4c50*/  HFMA2 R96, R6, R28, R96 ;  /* 0x0000001c06607231 */ /* 0x000fe20000000060 */
[----:B------:R-:W-:Y:S01]  /*4c60*/  LOP3.LUT R28, R88, 0x64006400, RZ, 0xfc, !PT ;  /* 0x64006400581c7812 */ /* 0x000fe200078efcff */
[----:B------:R-:W-:Y:S01]  /*4c70*/  HADD2 R74, R37, -1028, -1028 ;  /* 0xe404e404254a7430 */ /* 0x000fe20000000000 */
[----:B------:R-:W-:Y:S01]  /*4c80*/  LOP3.LUT R83, R83, 0x64006400, RZ, 0xfc, !PT ;  /* 0x6400640053537812 */ /* 0x000fe200078efcff */
[-C--:B------:R-:W-:Y:S01]  /*4c90*/  HFMA2 R39, R78, R29.reuse, R39 ;  /* 0x0000001d4e277231 */ /* 0x080fe20000000027 */
[----:B------:R-:W-:Y:S01]  /*4ca0*/  HFMA2.MMA R95, R76, R29, R95 ;  /* 0x0000001d4c5f7235 */ /* 0x000fe2000000005f */
[----:B------:R-:W-:Y:S01]  /*4cb0*/  HFMA2 R96, R74, R29, R96 ;  /* 0x0000001d4a607231 */ /* 0x000fe20000000060 */
[-C--:B------:R-:W-:Y:S01]  /*4cc0*/  HFMA2.MMA R29, R51, R30.reuse, R38 ;  /* 0x0000001e331d7235 */ /* 0x080fe20000000026 */
[-C--:B------:R-:W-:Y:S01]  /*4cd0*/  HFMA2 R94, R49, R30.reuse, R39 ;  /* 0x0000001e315e7231 */ /* 0x080fe20000000027 */
[----:B------:R-:W-:Y:S01]  /*4ce0*/  LOP3.LUT R43, R43, 0x70007, RZ, 0xc0, !PT ;  /* 0x000700072b2b7812 */ /* 0x000fe200078ec0ff */
[----:B------:R-:W0:Y:S01]  /*4cf0*/  LDS.128 R36, [UR4+0x30] ;  /* 0x00003004ff247984 */ /* 0x000e220008000c00 */
[----:B------:R-:W-:Y:S01]  /*4d00*/  HADD2 R88, R82, -1028, -1028 ;  /* 0xe404e40452587430 */ /* 0x000fe20000000000 */
[----:B------:R-:W-:Y:S01]  /*4d10*/  HFMA2.MMA R95, R47, R30, R95 ;  /* 0x0000001e2f5f7235 */ /* 0x000fe2000000005f */
[----:B------:R-:W-:Y:S01]  /*4d20*/  HADD2 R82, R84, -1028, -1028 ;  /* 0xe404e40454527430 */ /* 0x000fe20000000000 */
[----:B------:R-:W-:Y:S01]  /*4d30*/  LOP3.LUT R92, R92, 0x70007, RZ, 0xc0, !PT ;  /* 0x000700075c5c7812 */ /* 0x000fe200078ec0ff */
[----:B------:R-:W-:Y:S01]  /*4d40*/  HADD2 R84, R86, -1028, -1028 ;  /* 0xe404e40456547430 */ /* 0x000fe20000000000 */
[----:B------:R-:W-:Y:S01]  /*4d50*/  LOP3.LUT R85, R85, 0x64006400, RZ, 0xfc, !PT ;  /* 0x6400640055557812 */ /* 0x000fe200078efcff */
[-C--:B------:R-:W-:Y:S01]  /*4d60*/  HFMA2.MMA R29, R88, R31.reuse, R29 ;  /* 0x0000001f581d7235 */ /* 0x080fe2000000001d */
[----:B------:R-:W-:Y:S01]  /*4d70*/  HFMA2 R96, R45, R30, R96 ;  /* 0x0000001e2d607231 */ /* 0x000fe20000000060 */
[----:B------:R-:W-:Y:S01]  /*4d80*/  LOP3.LUT R93, R93, 0x70007, RZ, 0xc0, !PT ;  /* 0x000700075d5d7812 */ /* 0x000fe200078ec0ff */
[----:B------:R-:W-:Y:S01]  /*4d90*/  HADD2 R86, R28, -1028, -1028 ;  /* 0xe404e4041c567430 */ /* 0x000fe20000000000 */
[----:B------:R-:W-:Y:S01]  /*4da0*/  HFMA2.MMA R95, R84, R31, R95 ;  /* 0x0000001f545f7235 */ /* 0x000fe2000000005f */
[----:B------:R-:W-:Y:S01]  /*4db0*/  LOP3.LUT R28, R87, 0x64006400, RZ, 0xfc, !PT ;  /* 0x64006400571c7812 */ /* 0x000fe200078efcff */
[-C--:B-1----:R-:W-:Y:S01]  /*4dc0*/  HFMA2.MMA R30, R27, R32.reuse, R29 ;  /* 0x000000201b1e7235 */ /* 0x082fe2000000001d */
[----:B------:R-:W-:Y:S01]  /*4dd0*/  LOP3.LUT R29, R89, 0x64006400, RZ, 0xfc, !PT ;  /* 0x64006400591d7812 */ /* 0x000fe200078efcff */
[----:B------:R-:W-:Y:S01]  /*4de0*/  HADD2 R89, R83, -1028, -1028 ;  /* 0xe404e40453597430 */ /* 0x000fe20000000000 */
[----:B------:R-:W-:Y:S01]  /*4df0*/  LOP3.LUT R43, R43, 0x64006400, RZ, 0xfc, !PT ;  /* 0x640064002b2b7812 */ /* 0x000fe200078efcff */
[----:B------:R-:W-:Y:S01]  /*4e00*/  HFMA2.MMA R95, R23, R32, R95 ;  /* 0x00000020175f7235 */ /* 0x000fe2000000005f */
[----:B------:R-:W-:Y:S01]  /*4e10*/  HADD2 R83, R28, -1028, -1028 ;  /* 0xe404e4041c537430 */ /* 0x000fe20000000000 */
[-C--:B------:R-:W-:Y:S01]  /*4e20*/  HFMA2.MMA R30, R11, R33.reuse, R30 ;  /* 0x000000210b1e7235 */ /* 0x080fe2000000001e */
[-C--:B------:R-:W-:Y:S01]  /*4e30*/  HFMA2 R94, R82, R31.reuse, R94 ;  /* 0x0000001f525e7231 */ /* 0x080fe2000000005e */
[----:B------:R-:W-:Y:S01]  /*4e40*/  LOP3.LUT R92, R92, 0x64006400, RZ, 0xfc, !PT ;  /* 0x640064005c5c7812 */ /* 0x000fe200078efcff */
[----:B------:R-:W-:Y:S01]  /*4e50*/  HFMA2 R96, R86, R31, R96 ;  /* 0x0000001f56607231 */ /* 0x000fe20000000060 */
[----:B------:R-:W-:Y:S01]  /*4e60*/  HFMA2.MMA R95, R7, R33, R95 ;  /* 0x00000021075f7235 */ /* 0x000fe2000000005f */
[-C--:B------:R-:W-:Y:S01]  /*4e70*/  HFMA2 R94, R25, R32.reuse, R94 ;  /* 0x00000020195e7231 */ /* 0x080fe2000000005e */
[-C--:B------:R-:W-:Y:S01]  /*4e80*/  HFMA2.MMA R30, R89, R34.reuse, R30 ;  /* 0x00000022591e7235 */ /* 0x080fe2000000001e */
[----:B------:R-:W-:Y:S01]  /*4e90*/  HFMA2 R96, R21, R32, R96 ;  /* 0x0000002015607231 */ /* 0x000fe20000000060 */
[----:B------:R-:W-:Y:S01]  /*4ea0*/  LOP3.LUT R91, R91, 0x70007, RZ, 0xc0, !PT ;  /* 0x000700075b5b7812 */ /* 0x000fe200078ec0ff */
        /* <DEDUP_REMOVED lines=30> */
[----:B------:R-:W-:-:S02]  /*5090*/  HFMA2 R96, R13, R37, R96 ;  /* 0x000000250d607231 */ /* 0x000fc40000000060 */
        /* <DEDUP_REMOVED lines=251> */
.L_x_1188:
[----:B------:R-:W-:Y:S01]  /*6050*/  IADD3 R64, R64, 0x20, RZ ;  /* 0x0000002040407810 */ /* 0x000fe20007ffe0ff */
[----:B------:R-:W-:Y:S01]  /*6060*/  UIADD3 UR4, UR4, 0x40, URZ ;  /* 0x0000004004047890 */ /* 0x000fe2000fffe03f */
[----:B0-----:R-:W-:Y:S02]  /*6070*/  IMAD.WIDE R2, R46, 0x4, R98 ;  /* 0x000000042e027825 */ /* 0x001fe400078e0262 */
[C---:B------:R-:W-:Y:S02]  /*6080*/  ISETP.GE.AND P0, PT, R64.reuse, c[0x0][0x1b8], PT ;  /* 0x00006e0040007a0c */ /* 0x040fe40003f06270 */
[----:B------:R-:W-:-:S13]  /*6090*/  ISETP.LT.AND P2, PT, R64, R63, PT ;  /* 0x0000003f4000720c */ /* 0x000fda0003f41270 */
[----:B------:R-:W-:Y:S05]  /*60a0*/  @!P0 BRA P2, `(.L_x_1189) ;  /* 0xffffdd7000008947 */ /* 0x000fea000103ffff */
.L_x_1187:
        /* <DEDUP_REMOVED lines=8> */
.L_x_1192:
[----:B------:R-:W-:Y:S05]  /*6130*/  @!P1 BRA `(.L_x_1191) ;  /* 0x000011a000009947 */ /* 0x000fea0003800000 */
        /* <DEDUP_REMOVED lines=104> */
[----:B------:R-:W-:-:S02]  /*67c0*/  HFMA2 R46, R39, R4, RZ.H0_H0 ;  /* 0x00000004272e7231 */ /* 0x000fc400000400ff */
[----:B------:R-:W-:Y:S01]  /*67d0*/  HFMA2 R4, R43, R4, RZ.H0_H0 ;  /* 0x000000042b047231 */ /* 0x000fe200000400ff */
[----:B------:R-:W-:Y:S01]  /*67e0*/  HFMA2.MMA R45, R15, R6, R45 ;  /* 0x000000060f2d7235 */ /* 0x000fe2000000002d */
[-C--:B------:R-:W-:Y:S01]  /*67f0*/  HFMA2 R46, R14, R5.reuse, R46 ;  /* 0x000000050e2e7231 */ /* 0x080fe2000000002e */
[----:B------:R-:W-:Y:S01]  /*6800*/  HFMA2.MMA R47, R16, R5, R47 ;  /* 0x00000005102f7235 */ /* 0x000fe2000000002f */
[----:B------:R-:W-:Y:S01]  /*6810*/  HFMA2 R4, R18, R5, R4 ;  /* 0x0000000512047231 */ /* 0x000fe20000000004 */
[----:B------:R-:W-:Y:S01]  /*6820*/  LOP3.LUT R5, R33, 0x30003, RZ, 0xc0, !PT ;  /* 0x0003000321057812 */ /* 0x000fe200078ec0ff */
[-C--:B------:R-:W-:Y:S01]  /*6830*/  HFMA2 R46, R17, R6.reuse, R46 ;  /* 0x00000006112e7231 */ /* 0x080fe2000000002e */
[----:B------:R-:W-:Y:S01]  /*6840*/  LOP3.LUT R33, R34, 0x64006400, RZ, 0xfc, !PT ;  /* 0x6400640022217812 */ /* 0x000fe200078efcff */
[----:B------:R-:W-:Y:S01]  /*6850*/  HFMA2 R49, R21, R6, R4 ;  /* 0x0000000615317231 */ /* 0x000fe20000000004 */
        /* <DEDUP_REMOVED lines=12> */
[----:B------:R-:W-:Y:S01]  /*6920*/  HADD2 R33, R33, -1026, -1026 ;  /* 0xe402e40221217430 */ /* 0x000fe20000000000 */
        /* <DEDUP_REMOVED lines=17> */
[----:B------:R-:W-:-:S05]  /*6a40*/  HADD2 R49, R49.H0_H0, R49.H1_H1 ;  /* 0x3000003131317230 */ /* 0x000fca0000000800 */
        /* <DEDUP_REMOVED lines=104> */
[----:B------:R-:W-:-:S03]  /*70d0*/  HFMA2.MMA R41, R16, R5, R41 ;  /* 0x0000000510297235 */ /* 0x000fc60000000029 */
[-C--:B------:R-:W-:Y:S01]  /*70e0*/  HFMA2 R18, R21, R6.reuse, R4 ;  /* 0x0000000615127231 */ /* 0x080fe20000000004 */
[-C--:B------:R-:W-:Y:S01]  /*70f0*/  HFMA2.MMA R14, R15, R6.reuse, R37 ;  /* 0x000000060f0e7235 */ /* 0x080fe20000000025 */
[----:B------:R-:W-:Y:S01]  /*7100*/  HFMA2 R15, R17, R6, R39 ;  /* 0x00000006110f7231 */ /* 0x000fe20000000027 */
[----:B------:R-:W-:Y:S01]  /*7110*/  HFMA2.MMA R16, R19, R6, R41 ;  /* 0x0000000613107235 */ /* 0x000fe20000000029 */
[-C--:B------:R-:W-:Y:S02]  /*7120*/  HFMA2 R18, R36, R7.reuse, R18 ;  /* 0x0000000724127231 */ /* 0x080fe40000000012 */
        /* <DEDUP_REMOVED lines=27> */
.L_x_1191:
[----:B------:R-:W-:Y:S01]  /*72e0*/  IADD3 R64, R64, 0x10, RZ ;  /* 0x0000001040407810 */ /* 0x000fe20007ffe0ff */
[----:B------:R-:W-:Y:S01]  /*72f0*/  UIADD3 UR4, UR4, 0x20, URZ ;  /* 0x0000002004047890 */ /* 0x000fe2000fffe03f */
[----:B------:R-:W-:Y:S02]  /*7300*/  LEA R2, P2, R13, R2, 0x2 ;  /* 0x000000020d027211 */ /* 0x000fe400078410ff */
[C---:B------:R-:W-:Y:S02]  /*7310*/  ISETP.GE.AND P0, PT, R64.reuse, c[0x0][0x1bc], PT ;  /* 0x00006f0040007a0c */ /* 0x040fe40003f06270 */
[----:B------:R-:W-:Y:S01]  /*7320*/  ISETP.LT.AND P3, PT, R64, R63, PT ;  /* 0x0000003f4000720c */ /* 0x000fe20003f61270 */
[----:B------:R-:W-:-:S12]  /*7330*/  IMAD.X R3, R3, 0x1, R0, P2 ;  /* 0x0000000103037824 */ /* 0x000fd800010e0600 */
[----:B------:R-:W-:Y:S05]  /*7340*/  @!P0 BRA P3, `(.L_x_1192) ;  /* 0xffffede000008947 */ /* 0x000fea000183ffff */
.L_x_1190:
        /* <DEDUP_REMOVED lines=16> */
.L_x_1196:
[----:B------:R-:W0:Y:S02]  /*7450*/  LDS R4, [R0] ;  /* 0x0000000000047984 */ /* 0x000e240000000800 */
[----:B0-----:R-:W-:-:S06]  /*7460*/  HADD2 R5, R4, R57 ;  /* 0x0000003904057230 */ /* 0x001fcc0000000000 */
[----:B------:R-:W0:Y:S02]  /*7470*/  ATOMS.CAST.SPIN R5, [R0], R4, R5 ;  /* 0x000000040005738d */ /* 0x000e240001800005 */
[----:B0-----:R-:W-:-:S13]  /*7480*/  ISETP.EQ.U32.AND P0, PT, R5, 0x1, PT ;  /* 0x000000010500780c */ /* 0x001fda0003f02070 */
[----:B------:R-:W-:Y:S05]  /*7490*/  @!P0 BRA `(.L_x_1196) ;  /* 0xffffffb000008947 */ /* 0x000fea000383ffff */
[----:B------:R-:W-:Y:S05]  /*74a0*/  BRA `(.L_x_1194) ;  /* 0x0000003000007947 */ /* 0x000fea0003800000 */
.L_x_1195:
[----:B------:R-:W2:Y:S02]  /*74b0*/  LD.E R0, [R2.64] ;  /* 0x0000000602007980 */ /* 0x000ea4000c101900 */
[----:B--2---:R-:W-:-:S05]  /*74c0*/  IMAD.IADD R5, R57, 0x1, R0 ;  /* 0x0000000139057824 */ /* 0x004fca00078e0200 */
[----:B------:R0:W-:Y:S02]  /*74d0*/  ST.E [R2.64], R5 ;  /* 0x0000000502007985 */ /* 0x0001e4000c101906 */
.L_x_1194:
[----:B------:R-:W-:Y:S05]  /*74e0*/  BSYNC B0 ;  /* 0x0000000000007941 */ /* 0x000fea0003800000 */
.L_x_1193:
[----:B------:R-:W2:Y:S01]  /*74f0*/  ATOM.E.ADD.F16x2.RN.STRONG.GPU P0, RZ, [R2.64+0x4], R56 ;  /* 0x0000043802ff798a */ /* 0x000ea2000810e9c6 */
[----:B------:R-:W-:Y:S01]  /*7500*/  BSSY B0, `(.L_x_1197) ;  /* 0x000000f000007945 */ /* 0x000fe20003800000 */
[----:B--2---:R-:W-:Y:S05]  /*7510*/  @P0 BRA `(.L_x_1198) ;  /* 0x000000d000000947 */ /* 0x004fea0003800000 */
[----:B------:R-:W1:Y:S02]  /*7520*/  QSPC.E.S P0, RZ, [R2+0x4] ;  /* 0x0000040002ff73aa */ /* 0x000e640000000500 */
[----:B-1----:R-:W-:Y:S05]  /*7530*/  @!P0 BRA `(.L_x_1199) ;  /* 0x0000008000008947 */ /* 0x002fea0003800000 */
[----:B------:R-:W-:-:S04]  /*7540*/  IADD3 R0, R2, 0x4, RZ ;  /* 0x0000000402007810 */ /* 0x000fc80007ffe0ff */
[----:B------:R-:W-:-:S05]  /*7550*/  LOP3.LUT R0, R0, 0xffffff, RZ, 0xc0, !PT ;  /* 0x00ffffff00007812 */ /* 0x000fca00078ec0ff */
.L_x_1200:
[----:B------:R-:W1:Y:S02]  /*7560*/  LDS R4, [R0] ;  /* 0x0000000000047984 */ /* 0x000e640000000800 */
[----:B01----:R-:W-:-:S10]  /*7570*/  HFMA2.MMA R5, R4, 1, 1, R56 ;  /* 0x3c003c0004057835 */ /* 0x003fd40000000038 */
[----:B------:R-:W0:Y:S02]  /*7580*/  ATOMS.CAST.SPIN R5, [R0], R4, R5 ;  /* 0x000000040005738d */ /* 0x000e240001800005 */
[----:B0-----:R-:W-:-:S13]  /*7590*/  ISETP.EQ.U32.AND P0, PT, R5, 0x1, PT ;  /* 0x000000010500780c */ /* 0x001fda0003f02070 */
[----:B------:R-:W-:Y:S05]  /*75a0*/  @!P0 BRA `(.L_x_1200) ;  /* 0xffffffb000008947 */ /* 0x000fea000383ffff */
[----:B------:R-:W-:Y:S05]  /*75b0*/  BRA `(.L_x_1198) ;  /* 0x0000003000007947 */ /* 0x000fea0003800000 */
.L_x_1199:
[----:B------:R-:W2:Y:S02]  /*75c0*/  LD.E R0, [R2.64+0x4] ;  /* 0x0000040602007980 */ /* 0x000ea4000c101900 */
[----:B0-2---:R-:W-:-:S05]  /*75d0*/  IMAD.IADD R5, R56, 0x1, R0 ;  /* 0x0000000138057824 */ /* 0x005fca00078e0200 */
[----:B------:R0:W-:Y:S02]  /*75e0*/  ST.E [R2.64+0x4], R5 ;  /* 0x0000040502007985 */ /* 0x0001e4000c101906 */
.L_x_1198:
[----:B------:R-:W-:Y:S05]  /*75f0*/  BSYNC B0 ;  /* 0x0000000000007941 */ /* 0x000fea0003800000 */
.L_x_1197:
        /* <DEDUP_REMOVED lines=9> */
.L_x_1204:
[----:B------:R-:W0:Y:S02]  /*7690*/  LDS R4, [R0] ;  /* 0x0000000000047984 */ /* 0x000e240000000800 */
[----:B0-----:R-:W-:-:S06]  /*76a0*/  HADD2 R5, R4, R55 ;  /* 0x0000003704057230 */ /* 0x001fcc0000000000 */
[----:B------:R-:W0:Y:S02]  /*76b0*/  ATOMS.CAST.SPIN R5, [R0], R4, R5 ;  /* 0x000000040005738d */ /* 0x000e240001800005 */
[----:B0-----:R-:W-:-:S13]  /*76c0*/  ISETP.EQ.U32.AND P0, PT, R5, 0x1, PT ;  /* 0x000000010500780c */ /* 0x001fda0003f02070 */
[----:B------:R-:W-:Y:S05]  /*76d0*/  @!P0 BRA `(.L_x_1204) ;  /* 0xffffffb000008947 */ /* 0x000fea000383ffff */
[----:B------:R-:W-:Y:S05]  /*76e0*/  BRA `(.L_x_1202) ;  /* 0x0000003000007947 */ /* 0x000fea0003800000 */
.L_x_1203:
[----:B------:R-:W2:Y:S02]  /*76f0*/  LD.E R0, [R2.64] ;  /* 0x0000000602007980 */ /* 0x000ea4000c101900 */
[----:B--2---:R-:W-:-:S05]  /*7700*/  IMAD.IADD R5, R55, 0x1, R0 ;  /* 0x0000000137057824 */ /* 0x004fca00078e0200 */
[----:B------:R0:W-:Y:S02]  /*7710*/  ST.E [R2.64], R5 ;  /* 0x0000000502007985 */ /* 0x0001e4000c101906 */
.L_x_1202:
[----:B------:R-:W-:Y:S05]  /*7720*/  BSYNC B0 ;  /* 0x0000000000007941 */ /* 0x000fea0003800000 */
.L_x_1201:
[----:B------:R-:W2:Y:S01]  /*7730*/  ATOM.E.ADD.F16x2.RN.STRONG.GPU P0, RZ, [R2.64+0x4], R54 ;  /* 0x0000043602ff798a */ /* 0x000ea2000810e9c6 */
[----:B------:R-:W-:Y:S01]  /*7740*/  BSSY B0, `(.L_x_1205) ;  /* 0x000000f000007945 */ /* 0x000fe20003800000 */
[----:B--2---:R-:W-:Y:S05]  /*7750*/  @P0 BRA `(.L_x_1206) ;  /* 0x000000d000000947 */ /* 0x004fea0003800000 */
[----:B------:R-:W1:Y:S02]  /*7760*/  QSPC.E.S P0, RZ, [R2+0x4] ;  /* 0x0000040002ff73aa */ /* 0x000e640000000500 */
[----:B-1----:R-:W-:Y:S05]  /*7770*/  @!P0 BRA `(.L_x_1207) ;  /* 0x0000008000008947 */ /* 0x002fea0003800000 */
[----:B------:R-:W-:-:S04]  /*7780*/  IADD3 R0, R2, 0x4, RZ ;  /* 0x0000000402007810 */ /* 0x000fc80007ffe0ff */
[----:B------:R-:W-:-:S05]  /*7790*/  LOP3.LUT R0, R0, 0xffffff, RZ, 0xc0, !PT ;  /* 0x00ffffff00007812 */ /* 0x000fca00078ec0ff */
.L_x_1208:
[----:B------:R-:W1:Y:S02]  /*77a0*/  LDS R4, [R0] ;  /* 0x0000000000047984 */ /* 0x000e640000000800 */
[----:B01----:R-:W-:-:S10]  /*77b0*/  HFMA2.MMA R5, R4, 1, 1, R54 ;  /* 0x3c003c0004057835 */ /* 0x003fd40000000036 */
[----:B------:R-:W0:Y:S02]  /*77c0*/  ATOMS.CAST.SPIN R5, [R0], R4, R5 ;  /* 0x000000040005738d */ /* 0x000e240001800005 */
[----:B0-----:R-:W-:-:S13]  /*77d0*/  ISETP.EQ.U32.AND P0, PT, R5, 0x1, PT ;  /* 0x000000010500780c */ /* 0x001fda0003f02070 */
[----:B------:R-:W-:Y:S05]  /*77e0*/  @!P0 BRA `(.L_x_1208) ;  /* 0xffffffb000008947 */ /* 0x000fea000383ffff */
[----:B------:R-:W-:Y:S05]  /*77f0*/  BRA `(.L_x_1206) ;  /* 0x0000003000007947 */ /* 0x000fea0003800000 */
.L_x_1207:
[----:B------:R-:W2:Y:S02]  /*7800*/  LD.E R0, [R2.64+0x4] ;  /* 0x0000040602007980 */ /* 0x000ea4000c101900 */
[----:B0-2---:R-:W-:-:S05]  /*7810*/  IMAD.IADD R5, R54, 0x1, R0 ;  /* 0x0000000136057824 */ /* 0x005fca00078e0200 */
[----:B------:R0:W-:Y:S02]  /*7820*/  ST.E [R2.64+0x4], R5 ;  /* 0x0000040502007985 */ /* 0x0001e4000c101906 */
.L_x_1206:
[----:B------:R-:W-:Y:S05]  /*7830*/  BSYNC B0 ;  /* 0x0000000000007941 */ /* 0x000fea0003800000 */
.L_x_1205:
        /* <DEDUP_REMOVED lines=9> */
.L_x_1212:
[----:B------:R-:W0:Y:S02]  /*78d0*/  LDS R4, [R0] ;  /* 0x0000000000047984 */ /* 0x000e240000000800 */
[----:B0-----:R-:W-:-:S06]  /*78e0*/  HADD2 R5, R4, R53 ;  /* 0x0000003504057230 */ /* 0x001fcc0000000000 */
[----:B------:R-:W0:Y:S02]  /*78f0*/  ATOMS.CAST.SPIN R5, [R0], R4, R5 ;  /* 0x000000040005738d */ /* 0x000e240001800005 */
[----:B0-----:R-:W-:-:S13]  /*7900*/  ISETP.EQ.U32.AND P0, PT, R5, 0x1, PT ;  /* 0x000000010500780c */ /* 0x001fda0003f02070 */
[----:B------:R-:W-:Y:S05]  /*7910*/  @!P0 BRA `(.L_x_1212) ;  /* 0xffffffb000008947 */ /* 0x000fea000383ffff */
[----:B------:R-:W-:Y:S05]  /*7920*/  BRA `(.L_x_1210) ;  /* 0x0000003000007947 */ /* 0x000fea0003800000 */
.L_x_1211:
[----:B------:R-:W2:Y:S02]  /*7930*/  LD.E R0, [R2.64] ;  /* 0x0000000602007980 */ /* 0x000ea4000c101900 */
[----:B--2---:R-:W-:-:S05]  /*7940*/  IMAD.IADD R5, R53, 0x1, R0 ;  /* 0x0000000135057824 */ /* 0x004fca00078e0200 */
[----:B------:R0:W-:Y:S02]  /*7950*/  ST.E [R2.64], R5 ;  /* 0x0000000502007985 */ /* 0x0001e4000c101906 */
.L_x_1210:
[----:B------:R-:W-:Y:S05]  /*7960*/  BSYNC B0 ;  /* 0x0000000000007941 */ /* 0x000fea0003800000 */
.L_x_1209:
[----:B------:R-:W2:Y:S01]  /*7970*/  ATOM.E.ADD.F16x2.RN.STRONG.GPU P0, RZ, [R2.64+0x4], R52 ;  /* 0x0000043402ff798a */ /* 0x000ea2000810e9c6 */
[----:B------:R-:W-:Y:S01]  /*7980*/  BSSY B0, `(.L_x_1213) ;  /* 0x000000f000007945 */ /* 0x000fe20003800000 */
[----:B--2---:R-:W-:Y:S05]  /*7990*/  @P0 BRA `(.L_x_1214) ;  /* 0x000000d000000947 */ /* 0x004fea0003800000 */
[----:B------:R-:W1:Y:S02]  /*79a0*/  QSPC.E.S P0, RZ, [R2+0x4] ;  /* 0x0000040002ff73aa */ /* 0x000e640000000500 */
[----:B-1----:R-:W-:Y:S05]  /*79b0*/  @!P0 BRA `(.L_x_1215) ;  /* 0x0000008000008947 */ /* 0x002fea0003800000 */
[----:B------:R-:W-:-:S04]  /*79c0*/  IADD3 R0, R2, 0x4, RZ ;  /* 0x0000000402007810 */ /* 0x000fc80007ffe0ff */
[----:B------:R-:W-:-:S05]  /*79d0*/  LOP3.LUT R0, R0, 0xffffff, RZ, 0xc0, !PT ;  /* 0x00ffffff00007812 */ /* 0x000fca00078ec0ff */
.L_x_1216:
[----:B------:R-:W1:Y:S02]  /*79e0*/  LDS R4, [R0] ;  /* 0x0000000000047984 */ /* 0x000e640000000800 */
[----:B01----:R-:W-:-:S10]  /*79f0*/  HFMA2.MMA R5, R4, 1, 1, R52 ;  /* 0x3c003c0004057835 */ /* 0x003fd40000000034 */
[----:B------:R-:W0:Y:S02]  /*7a00*/  ATOMS.CAST.SPIN R5, [R0], R4, R5 ;  /* 0x000000040005738d */ /* 0x000e240001800005 */
[----:B0-----:R-:W-:-:S13]  /*7a10*/  ISETP.EQ.U32.AND P0, PT, R5, 0x1, PT ;  /* 0x000000010500780c */ /* 0x001fda0003f02070 */
[----:B------:R-:W-:Y:S05]  /*7a20*/  @!P0 BRA `(.L_x_1216) ;  /* 0xffffffb000008947 */ /* 0x000fea000383ffff */
[----:B------:R-:W-:Y:S05]  /*7a30*/  BRA `(.L_x_1214) ;  /* 0x0000003000007947 */ /* 0x000fea0003800000 */
.L_x_1215:
[----:B------:R-:W2:Y:S02]  /*7a40*/  LD.E R0, [R2.64+0x4] ;  /* 0x0000040602007980 */ /* 0x000ea4000c101900 */
[----:B0-2---:R-:W-:-:S05]  /*7a50*/  IMAD.IADD R5, R52, 0x1, R0 ;  /* 0x0000000134057824 */ /* 0x005fca00078e0200 */
[----:B------:R0:W-:Y:S02]  /*7a60*/  ST.E [R2.64+0x4], R5 ;  /* 0x0000040502007985 */ /* 0x0001e4000c101906 */
.L_x_1214:
[----:B------:R-:W-:Y:S05]  /*7a70*/  BSYNC B0 ;  /* 0x0000000000007941 */ /* 0x000fea0003800000 */
.L_x_1213:
        /* <DEDUP_REMOVED lines=9> */
.L_x_1220:
[----:B------:R-:W0:Y:S02]  /*7b10*/  LDS R4, [R0] ;  /* 0x0000000000047984 */ /* 0x000e240000000800 */
[----:B0-----:R-:W-:-:S06]  /*7b20*/  HADD2 R5, R4, R50 ;  /* 0x0000003204057230 */ /* 0x001fcc0000000000 */
[----:B------:R-:W0:Y:S02]  /*7b30*/  ATOMS.CAST.SPIN R5, [R0], R4, R5 ;  /* 0x000000040005738d */ /* 0x000e240001800005 */
[----:B0-----:R-:W-:-:S13]  /*7b40*/  ISETP.EQ.U32.AND P0, PT, R5, 0x1, PT ;  /* 0x000000010500780c */ /* 0x001fda0003f02070 */
[----:B------:R-:W-:Y:S05]  /*7b50*/  @!P0 BRA `(.L_x_1220) ;  /* 0xffffffb000008947 */ /* 0x000fea000383ffff */
[----:B------:R-:W-:Y:S05]  /*7b60*/  BRA `(.L_x_1218) ;  /* 0x0000003000007947 */ /* 0x000fea0003800000 */
.L_x_1219:
[----:B------:R-:W2:Y:S02]  /*7b70*/  LD.E R0, [R2.64] ;  /* 0x0000000602007980 */ /* 0x000ea4000c101900 */
[----:B--2---:R-:W-:-:S05]  /*7b80*/  IMAD.IADD R5, R50, 0x1, R0 ;  /* 0x0000000132057824 */ /* 0x004fca00078e0200 */
[----:B------:R0:W-:Y:S02]  /*7b90*/  ST.E [R2.64], R5 ;  /* 0x0000000502007985 */ /* 0x0001e4000c101906 */
.L_x_1218:
[----:B------:R-:W-:Y:S05]  /*7ba0*/  BSYNC B0 ;  /* 0x0000000000007941 */ /* 0x000fea0003800000 */
.L_x_1217:
[----:B------:R-:W2:Y:S02]  /*7bb0*/  ATOM.E.ADD.F16x2.RN.STRONG.GPU P0, RZ, [R2.64+0x4], R48 ;  /* 0x0000043002ff798a */ /* 0x000ea4000810e9c6 */
[----:B--2---:R-:W-:Y:S05]  /*7bc0*/  @P0 EXIT ;  /* 0x000000000000094d */ /* 0x004fea0003800000 */
[----:B------:R-:W1:Y:S02]  /*7bd0*/  QSPC.E.S P0, RZ, [R2+0x4] ;  /* 0x0000040002ff73aa */ /* 0x000e640000000500 */
[----:B-1----:R-:W-:Y:S05]  /*7be0*/  @!P0 BRA `(.L_x_1221) ;  /* 0x0000008000008947 */ /* 0x002fea0003800000 */
[----:B0-----:R-:W-:-:S04]  /*7bf0*/  IADD3 R2, R2, 0x4, RZ ;  /* 0x0000000402027810 */ /* 0x001fc80007ffe0ff */
[----:B------:R-:W-:-:S05]  /*7c00*/  LOP3.LUT R2, R2, 0xffffff, RZ, 0xc0, !PT ;  /* 0x00ffffff02027812 */ /* 0x000fca00078ec0ff */
.L_x_1222:
[----:B------:R-:W0:Y:S02]  /*7c10*/  LDS R4, [R2] ;  /* 0x0000000002047984 */ /* 0x000e240000000800 */
[----:B0-----:R-:W-:-:S10]  /*7c20*/  HFMA2.MMA R5, R4, 1, 1, R48 ;  /* 0x3c003c0004057835 */ /* 0x001fd40000000030 */
[----:B------:R-:W0:Y:S02]  /*7c30*/  ATOMS.CAST.SPIN R5, [R2], R4, R5 ;  /* 0x000000040205738d */ /* 0x000e240001800005 */
[----:B0-----:R-:W-:-:S13]  /*7c40*/  ISETP.EQ.U32.AND P0, PT, R5, 0x1, PT ;  /* 0x000000010500780c */ /* 0x001fda0003f02070 */
[----:B------:R-:W-:Y:S05]  /*7c50*/  @!P0 BRA `(.L_x_1222) ;  /* 0xffffffb000008947 */ /* 0x000fea000383ffff */
[----:B------:R-:W-:Y:S05]  /*7c60*/  EXIT ;  /* 0x000000000000794d */ /* 0x000fea0003800000 */
.L_x_1221:
[----:B------:R-:W2:Y:S02]  /*7c70*/  LD.E R0, [R2.64+0x4] ;  /* 0x0000040602007980 */ /* 0x000ea4000c101900 */
[----:B0-2---:R-:W-:-:S05]  /*7c80*/  IMAD.IADD R5, R48, 0x1, R0 ;  /* 0x0000000130057824 */ /* 0x005fca00078e0200 */
[----:B------:R-:W-:Y:S01]  /*7c90*/  ST.E [R2.64+0x4], R5 ;  /* 0x0000040502007985 */ /* 0x000fe2000c101906 */
[----:B------:R-:W-:Y:S05]  /*7ca0*/  EXIT ;  /* 0x000000000000794d */ /* 0x000fea0003800000 */
.L_x_1223:
        /* <DEDUP_REMOVED lines=13> */
.L_x_3735:


//--------------------- .text._Z23gemm_half_q_half_kernelILi4ELi128ELb0ELb0ELi32EEvPK6__halfPKjS4_S2_PS0_iiiiPKtS7_iiiiiibS2_i --------------------------
	.section	.text._Z23gemm_half_q_half_kernelILi4ELi128ELb0ELb0ELi32EEvPK6__halfPKjS4_S2_PS0_iiiiPKtS7_iiiiiibS2_i,"ax",@progbits
	.sectioninfo	@"SHI_REGISTERS=69"
	.align	128
        .global         _Z23gemm_half_q_half_kernelILi4ELi128ELb0ELb0ELi32EEvPK6__halfPKjS4_S2_PS0_iiiiPKtS7_iiiiiibS2_i
        .type           _Z23gemm_half_q_half_kernelILi4ELi128ELb0ELb0ELi32EEvPK6__halfPKjS4_S2_PS0_iiiiPKtS7_iiiiiibS2_i,@function
        .size           _Z23gemm_half_q_half_kernelILi4ELi128ELb0ELb0ELi32EEvPK6__halfPKjS4_S2_PS0_iiiiPKtS7_iiiiiibS2_i,(.L_x_3736 - _Z23gemm_half_q_half_kernelILi4ELi128ELb0ELb0ELi32EEvPK6__halfPKjS4_S2_PS0_iiiiPKtS7_iiiiiibS2_i)
        .other          _Z23gemm_half_q_half_kernelILi4ELi128ELb0ELb0ELi32EEvPK6__halfPKjS4_S2_PS0_iiiiPKtS7_iiiiiibS2_i,@"STO_CUDA_ENTRY STV_DEFAULT"
_Z23gemm_half_q_half_kernelILi4ELi128ELb0ELb0ELi32EEvPK6__halfPKjS4_S2_PS0_iiiiPKtS7_iiiiiibS2_i:
.text._Z23gemm_half_q_half_kernelILi4ELi128ELb0ELb0ELi32EEvPK6__halfPKjS4_S2_PS0_iiiiPKtS7_iiiiiibS2_i:
        /* <DEDUP_REMOVED lines=39> */
.L_x_1228:
        /* <DEDUP_REMOVED lines=17> */
.L_x_1227:
        /* <DEDUP_REMOVED lines=17> */
.L_x_1226:
        /* <DEDUP_REMOVED lines=13> */
.L_x_1230:
        /* <DEDUP_REMOVED lines=17> */
.L_x_1229:
[----:B------:R-:W-:-:S04]  /*0670*/  IADD3 R10, R2, -R21, RZ ;  /* 0x80000015020a7210 */ /* 0x000fc80007ffe0ff */
[----:B------:R-:W-:-:S13]  /*0680*/  ISETP.GT.AND P2, PT, R10, 0x1, PT ;  /* 0x000000010a00780c */ /* 0x000fda0003f44270 */
[----:B------:R-:W-:Y:S01]  /*0690*/  @P2 PLOP3.LUT P0, PT, PT, PT, PT, 0x8, 0x0 ;  /* 0x000000000000281c */ /* 0x000fe20003f0e170 */
[----:B------:R0:W2:Y:S01]  /*06a0*/  @P2 LDG.E.U16.CONSTANT R16, [R12.64] ;  /* 0x000000060c102981 */ /* 0x0000a2000c1e9500 */
[----:B------:R-:W-:Y:S02]  /*06b0*/  @P2 IADD3 R21, R21, 0x2, RZ ;  /* 0x0000000215152810 */ /* 0x000fe40007ffe0ff */
[----:B------:R-:W-:-:S05]  /*06c0*/  @P2 MOV R17, c[0x0][0x190] ;  /* 0x0000640000112a02 */ /* 0x000fca0000000f00 */
[----:B------:R-:W-:-:S04]  /*06d0*/  @P2 IMAD.WIDE R14, R17, 0x2, R12 ;  /* 0x00000002110e2825 */ /* 0x000fc800078e020c */
[----:B------:R-:W-:Y:S01]  /*06e0*/  ISETP.LT.OR P0, PT, R21, R2, P0 ;  /* 0x000000021500720c */ /* 0x000fe20000701670 */
[----:B------:R-:W3:Y:S01]  /*06f0*/  @P2 LDG.E.U16.CONSTANT R18, [R14.64] ;  /* 0x000000060e122981 */ /* 0x000ee2000c1e9500 */
[----:B0-----:R-:W-:-:S11]  /*0700*/  @P2 IMAD.WIDE R12, R17, 0x2, R14 ;  /* 0x00000002110c2825 */ /* 0x001fd600078e020e */
[----:B------:R-:W4:Y:S04]  /*0710*/  @P0 LDG.E.U16.CONSTANT R10, [R12.64] ;  /* 0x000000060c0a0981 */ /* 0x000f28000c1e9500 */
[----:B--2---:R-:W-:Y:S04]  /*0720*/  @P2 STS.U16 [R9], R16 ;  /* 0x0000001009002388 */ /* 0x004fe80000000400 */
[----:B---3--:R0:W-:Y:S02]  /*0730*/  @P2 STS.U16 [R9+0x40], R18 ;  /* 0x0000401209002388 */ /* 0x0081e40000000400 */
[----:B0-----:R-:W-:-:S05]  /*0740*/  @P2 IADD3 R9, R9, 0x80, RZ ;  /* 0x0000008009092810 */ /* 0x001fca0007ffe0ff */
[----:B----4-:R0:W-:Y:S02]  /*0750*/  @P0 STS.U16 [R9], R10 ;  /* 0x0000000a09000388 */ /* 0x0101e40000000400 */
.L_x_1225:
[----:B------:R-:W-:Y:S05]  /*0760*/  BSYNC B0 ;  /* 0x0000000000007941 */ /* 0x000fea0003800000 */
.L_x_1224:
        /* <DEDUP_REMOVED lines=9> */
[----:B------:R-:W-:Y:S01]  /*0800*/  HFMA2.MMA R17, -RZ, RZ, 0, 1.1920928955078125e-07 ;  /* 0x00000002ff117435 */ /* 0x000fe200000001ff */
[----:B------:R-:W-:Y:S02]  /*0810*/  PLOP3.LUT P0, PT, PT, PT, PT, 0x80, 0x0 ;  /* 0x000000000000781c */ /* 0x000fe40003f0f070 */
[----:B------:R-:W-:-:S04]  /*0820*/  LEA R6, R6, R7, 0x5 ;  /* 0x0000000706067211 */ /* 0x000fc800078e28ff */
[----:B------:R-:W-:Y:S01]  /*0830*/  IADD3 R6, R5, R6, RZ ;  /* 0x0000000605067210 */ /* 0x000fe20007ffe0ff */
[----:B------:R-:W-:-:S03]  /*0840*/  HFMA2.MMA R5, -RZ, RZ, 0, 0 ;  /* 0x00000000ff057435 */ /* 0x000fc600000001ff */
[----:B------:R-:W-:-:S05]  /*0850*/  SHF.L.U32 R6, R6, 0x2, RZ ;  /* 0x0000000206067819 */ /* 0x000fca00000006ff */
[----:B------:R-:W-:Y:S01]  /*0860*/  IMAD.WIDE R6, R6, R17, c[0x0][0x180] ;  /* 0x0000600006067625 */ /* 0x000fe200078e0211 */
[----:B------:R-:W-:Y:S05]  /*0870*/  @!P2 BRA `(.L_x_1232) ;  /* 0x000000d00000a947 */ /* 0x000fea0003800000 */
[----:B------:R-:W-:Y:S02]  /*0880*/  PLOP3.LUT P0, PT, PT, PT, PT, 0x8, 0x0 ;  /* 0x000000000000781c */ /* 0x000fe40003f0e170 */
[----:B------:R-:W-:Y:S02]  /*0890*/  IADD3 R10, R2, -0x3, RZ ;  /* 0xfffffffd020a7810 */ /* 0x000fe40007ffe0ff */
.L_x_1233:
        /* <DEDUP_REMOVED lines=11> */
.L_x_1232:
        /* <DEDUP_REMOVED lines=10> */
.L_x_1231:
[----:B------:R-:W-:Y:S01]  /*09f0*/  BAR.SYNC.DEFER_BLOCKING 0x0 ;  /* 0x0000000000007b1d */ /* 0x000fe20000010000 */
[C---:B------:R-:W-:Y:S02]  /*0a00*/  ISETP.GT.AND P3, PT, R0.reuse, c[0x0][0x1a8], PT ;  /* 0x00006a0000007a0c */ /* 0x040fe40003f64270 */
[C---:B------:R-:W-:Y:S02]  /*0a10*/  ISETP.GT.AND P4, PT, R0.reuse, c[0x0][0x1ac], PT ;  /* 0x00006b0000007a0c */ /* 0x040fe40003f84270 */
[C---:B------:R-:W-:Y:S02]  /*0a20*/  ISETP.GT.AND P5, PT, R0.reuse, c[0x0][0x1b0], PT ;  /* 0x00006c0000007a0c */ /* 0x040fe40003fa4270 */
[C---:B------:R-:W-:Y:S02]  /*0a30*/  ISETP.GT.AND P0, PT, R0.reuse, c[0x0][0x1b4], PT ;  /* 0x00006d0000007a0c */ /* 0x040fe40003f04270 */
[C---:B-1----:R-:W-:Y:S02]  /*0a40*/  IMNMX R6, R0.reuse, c[0x0][0x1a8], PT ;  /* 0x00006a0000067a17 */ /* 0x042fe40003800200 */
[----:B------:R-:W-:-:S02]  /*0a50*/  ISETP.GT.AND P2, PT, R0, c[0x0][0x1b8], PT ;  /* 0x00006e0000007a0c */ /* 0x000fc40003f44270 */
[----:B------:R-:W-:Y:S02]  /*0a60*/  SHF.R.S32.HI R7, RZ, 0x1f, R6 ;  /* 0x0000001fff077819 */ /* 0x000fe40000011406 */
[C---:B------:R-:W-:Y:S02]  /*0a70*/  @P3 IMNMX R5, R0.reuse, c[0x0][0x1ac], PT ;  /* 0x00006b0000053a17 */ /* 0x040fe40003800200 */
        /* <DEDUP_REMOVED lines=11> */
[----:B------:R-:W-:Y:S02]  /*0b30*/  @P5 SHF.R.S32.HI R10, RZ, 0x1f, R9 ;  /* 0x0000001fff0a5819 */ /* 0x000fe40000011409 */
[----:B------:R-:W-:Y:S02]  /*0b40*/  @P3 SHF.R.S32.HI R6, RZ, 0x5, R6 ;  /* 0x00000005ff063819 */ /* 0x000fe40000011406 */
[----:B------:R-:W-:Y:S02]  /*0b50*/  @P2 IMNMX R14, R0, c[0x0][0x1bc], PT ;  /* 0x00006f00000e2a17 */ /* 0x000fe40003800200 */
[----:B------:R-:W-:Y:S01]  /*0b60*/  @P4 LEA.HI R5, R8, R7, RZ, 0x5 ;  /* 0x0000000708054211 */ /* 0x000fe200078f28ff */
[----:B------:R-:W-:Y:S01]  /*0b70*/  HFMA2.MMA R7, -RZ, RZ, 0, 0 ;  /* 0x00000000ff077435 */ /* 0x000fe200000001ff */
[----:B------:R-:W-:-:S02]  /*0b80*/  @P5 LEA.HI R9, R10, R9, RZ, 0x5 ;  /* 0x000000090a095211 */ /* 0x000fc400078f28ff */
[----:B------:R-:W-:Y:S01]  /*0b90*/  MOV R8, RZ ;  /* 0x000000ff00087202 */ /* 0x000fe20000000f00 */
[----:B------:R-:W-:Y:S01]  /*0ba0*/  @P3 IMAD R8, R6, 0x6, RZ ;  /* 0x0000000606083824 */ /* 0x000fe200078e02ff */
[----:B------:R-:W-:Y:S02]  /*0bb0*/  @P2 IADD3 R14, R14, -c[0x0][0x1b8], RZ ;  /* 0x80006e000e0e2a10 */ /* 0x000fe40007ffe0ff */
[----:B------:R-:W-:Y:S02]  /*0bc0*/  ISETP.GE.AND P3, PT, R0, R3, PT ;  /* 0x000000030000720c */ /* 0x000fe40003f66270 */
[----:B------:R-:W-:Y:S02]  /*0bd0*/  @P5 SHF.R.S32.HI R9, RZ, 0x5, R9 ;  /* 0x00000005ff095819 */ /* 0x000fe40000011409 */
[----:B------:R-:W-:Y:S02]  /*0be0*/  @P0 SHF.R.S32.HI R13, RZ, 0x1f, R12 ;  /* 0x0000001fff0d0819 */ /* 0x000fe4000001140c */
[----:B------:R-:W-:-:S02]  /*0bf0*/  @P2 SHF.R.S32.HI R15, RZ, 0x1f, R14 ;  /* 0x0000001fff0f2819 */ /* 0x000fc4000001140e */
[----:B------:R-:W-:Y:S02]  /*0c00*/  @P4 SHF.R.S32.HI R5, RZ, 0x5, R5 ;  /* 0x00000005ff054819 */ /* 0x000fe40000011405 */
[----:B------:R-:W-:Y:S02]  /*0c10*/  MOV R10, RZ ;  /* 0x000000ff000a7202 */ /* 0x000fe40000000f00 */
[----:B------:R-:W-:Y:S02]  /*0c20*/  @P5 SHF.L.U32 R10, R9, 0x2, RZ ;  /* 0x00000002090a5819 */ /* 0x000fe400000006ff */
[----:B------:R-:W-:Y:S02]  /*0c30*/  @P0 LEA.HI R13, R13, R12, RZ, 0x5 ;  /* 0x0000000c0d0d0211 */ /* 0x000fe400078f28ff */
[----:B------:R-:W-:Y:S02]  /*0c40*/  @P2 LEA.HI R15, R15, R14, RZ, 0x5 ;  /* 0x0000000e0f0f2211 */ /* 0x000fe400078f28ff */
[----:B------:R-:W-:-:S02]  /*0c50*/  SHF.R.S32.HI R9, RZ, 0x5, R16 ;  /* 0x00000005ff097819 */ /* 0x000fc40000011410 */
[----:B------:R-:W-:Y:S01]  /*0c60*/  @P4 LEA R7, R5, R5, 0x2 ;  /* 0x0000000505074211 */ /* 0x000fe200078e10ff */
[----:B------:R-:W-:Y:S01]  /*0c70*/  HFMA2.MMA R5, -RZ, RZ, 0, 0 ;  /* 0x00000000ff057435 */ /* 0x000fe200000001ff */
[----:B------:R-:W-:Y:S02]  /*0c80*/  @P0 SHF.R.S32.HI R13, RZ, 0x5, R13 ;  /* 0x00000005ff0d0819 */ /* 0x000fe4000001140d */
[----:B------:R-:W-:Y:S02]  /*0c90*/  @P2 SHF.R.S32.HI R15, RZ, 0x5, R15 ;  /* 0x00000005ff0f2819 */ /* 0x000fe4000001140f */
[----:B------:R-:W-:Y:S02]  /*0ca0*/  LEA R8, R9, R8, 0x3 ;  /* 0x0000000809087211 */ /* 0x000fe400078e18ff */
[----:B------:R-:W-:Y:S02]  /*0cb0*/  MOV R6, RZ ;  /* 0x000000ff00067202 */ /* 0x000fe40000000f00 */
[----:B------:R-:W-:-:S02]  /*0cc0*/  @P0 LEA R5, R13, R13, 0x1 ;  /* 0x0000000d0d050211 */ /* 0x000fc400078e08ff */
[----:B------:R-:W-:Y:S02]  /*0cd0*/  @P2 SHF.L.U32 R6, R15, 0x1, RZ ;  /* 0x000000010f062819 */ /* 0x000fe400000006ff */
[----:B------:R-:W-:Y:S01]  /*0ce0*/  IADD3 R22, R10, R8, R7 ;  /* 0x000000080a167210 */ /* 0x000fe20007ffe007 */
        /* <DEDUP_REMOVED lines=12> */
.L_x_1235:
[----:B-----5:R-:W-:-:S05]  /*0db0*/  IADD3 R12, R4, R17, RZ ;  /* 0x00000011040c7210 */ /* 0x020fca0007ffe0ff */
[----:B------:R-:W-:-:S05]  /*0dc0*/  IMAD R8, R12, c[0x0][0x18c], RZ ;  /* 0x000063000c087a24 */ /* 0x000fca00078e02ff */
[----:B------:R-:W-:-:S04]  /*0dd0*/  SHF.R.S32.HI R9, RZ, 0x1f, R8 ;  /* 0x0000001fff097819 */ /* 0x000fc80000011408 */
[----:B------:R-:W-:Y:S01]  /*0de0*/  LEA.HI R9, R9, R8, RZ, 0x3 ;  /* 0x0000000809097211 */ /* 0x000fe200078f18ff */
[----:B------:R-:W-:-:S03]  /*0df0*/  HFMA2.MMA R8, -RZ, RZ, 0, 2.384185791015625e-07 ;  /* 0x00000004ff087435 */ /* 0x000fc600000001ff */
[----:B------:R-:W-:-:S07]  /*0e00*/  LEA.HI.SX32 R9, R9, R10, 0x1d ;  /* 0x0000000a09097211 */ /* 0x000fce00078feaff */
        /* <DEDUP_REMOVED lines=35> */
.L_x_1234:
[----:B------:R-:W-:Y:S02]  /*1040*/  ISETP.GE.AND P0, PT, R0, R3, PT ;  /* 0x000000030000720c */ /* 0x000fe40003f06270 */
[----:B------:R-:W-:Y:S02]  /*1050*/  IADD3 R12, R6, R22, R5 ;  /* 0x00000016060c7210 */ /* 0x000fe40007ffe005 */
[----:B------:R-:W-:-:S02]  /*1060*/  ISETP.GE.OR P0, PT, R0, c[0x0][0x1a8], P0 ;  /* 0x00006a0000007a0c */ /* 0x000fc40000706670 */
[----:B------:R-:W-:Y:S02]  /*1070*/  PRMT R4, RZ, 0x5410, RZ ;  /* 0x00005410ff047816 */ /* 0x000fe400000000ff */
[----:B------:R-:W-:Y:S02]  /*1080*/  PRMT R5, RZ, 0x5410, RZ ;  /* 0x00005410ff057816 */ /* 0x000fe400000000ff */
[----:B------:R-:W-:Y:S02]  /*1090*/  PRMT R6, RZ, 0x5410, RZ ;  /* 0x00005410ff067816 */ /* 0x000fe400000000ff */
[----:B------:R-:W-:Y:S02]  /*10a0*/  PRMT R7, RZ, 0x5410, RZ ;  /* 0x00005410ff077816 */ /* 0x000fe400000000ff */
[----:B------:R-:W-:Y:S02]  /*10b0*/  PRMT R8, RZ, 0x5410, RZ ;  /* 0x00005410ff087816 */ /* 0x000fe400000000ff */
[----:B------:R-:W-:-:S02]  /*10c0*/  PRMT R15, RZ, 0x5410, RZ ;  /* 0x00005410ff0f7816 */ /* 0x000fc400000000ff */
[----:B------:R-:W-:Y:S02]  /*10d0*/  PRMT R9, RZ, 0x5410, RZ ;  /* 0x00005410ff097816 */ /* 0x000fe400000000ff */
[----:B------:R-:W-:Y:S01]  /*10e0*/  PRMT R10, RZ, 0x5410, RZ ;  /* 0x00005410ff0a7816 */ /* 0x000fe200000000ff */
[----:B------:R-:W-:Y:S05]  /*10f0*/  @P0 BRA `(.L_x_1236) ;  /* 0x00005ca000000947 */ /* 0x000fea0003800000 */
[----:B------:R-:W-:Y:S01]  /*1100*/  IMAD R12, R12, c[0x0][0x18c], RZ ;  /* 0x000063000c0c7a24 */ /* 0x000fe200078e02ff */
[----:B------:R-:W-:Y:S01]  /*1110*/  ULDC UR4, c[0x0][0x18c] ;  /* 0x0000630000047ab9 */ /* 0x000fe20000000800 */
[----:B------:R-:W-:Y:S01]  /*1120*/  SHF.R.S32.HI R14, RZ, 0x1f, R11 ;  /* 0x0000001fff0e7819 */ /* 0x000fe2000001140b */
[----:B------:R-:W-:Y:S01]  /*1130*/  USHF.R.S32.HI UR4, URZ, 0x1f, UR4 ;  /* 0x0000001f3f047899 */ /* 0x000fe20008011404 */
[----:B------:R-:W-:Y:S02]  /*1140*/  PRMT R4, R4, 0x5410, RZ ;  /* 0x0000541004047816 */ /* 0x000fe400000000ff */
[--C-:B------:R-:W-:Y:S02]  /*1150*/  SHF.R.S32.HI R13, RZ, 0x1f, R12.reuse ;  /* 0x0000001fff0d7819 */ /* 0x100fe4000001140c */
[----:B------:R-:W-:-:S02]  /*1160*/  IADD3 R25, P0, P2, R11, c[0x0][0x18c], R12 ;  /* 0x000063000b197a10 */ /* 0x000fc40007a1e00c */
[----:B------:R-:W-:Y:S01]  /*1170*/  IADD3 R12, P3, R11, R12, RZ ;  /* 0x0000000c0b0c7210 */ /* 0x000fe20007f7e0ff */
[----:B------:R-:W-:Y:S01]  /*1180*/  HADD2.F32 R11, -RZ, R19.H0_H0 ;  /* 0x20000013ff0b7230 */ /* 0x000fe20000004100 */
[----:B------:R-:W-:Y:S01]  /*1190*/  IADD3.X R16, R14, UR4, R13, P0, P2 ;  /* 0x000000040e107c10 */ /* 0x000fe200087e440d */
[----:B------:R-:W-:Y:S01]  /*11a0*/  UMOV UR4, URZ ;  /* 0x0000003f00047c82 */ /* 0x000fe20008000000 */
[----:B------:R-:W-:Y:S01]  /*11b0*/  IADD3.X R13, R13, R14, RZ, P3, !PT ;  /* 0x0000000e0d0d7210 */ /* 0x000fe20001ffe4ff */
[----:B------:R-:W-:Y:S01]  /*11c0*/  HADD2.F32 R14, -RZ, R20.H0_H0 ;  /* 0x20000014ff0e7230 */ /* 0x000fe20000004100 */
[C---:B------:R-:W-:Y:S02]  /*11d0*/  LEA R26, P2, R12.reuse, c[0x0][0x168], 0x2 ;  /* 0x00005a000c1a7a11 */ /* 0x040fe400078410ff */
[C---:B------:R-:W-:Y:S02]  /*11e0*/  LEA R24, P0, R25.reuse, c[0x0][0x168], 0x2 ;  /* 0x00005a0019187a11 */ /* 0x040fe400078010ff */
[----:B------:R-:W-:Y:S01]  /*11f0*/  LEA.HI.X R27, R12, c[0x0][0x16c], R13, 0x2, P2 ;  /* 0x00005b000c1b7a11 */ /* 0x000fe200010f140d */
[----:B------:R-:W-:Y:S01]  /*1200*/  HADD2.F32 R12, -RZ, R21.H0_H0 ;  /* 0x20000015ff0c7230 */ /* 0x000fe20000004100 */
[----:B------:R-:W-:Y:S01]  /*1210*/  LEA.HI.X R25, R25, c[0x0][0x16c], R16, 0x2, P0 ;  /* 0x00005b0019197a11 */ /* 0x000fe200000f1410 */
[----:B------:R-:W-:-:S02]  /*1220*/  HADD2.F32 R13, -RZ, R23.H0_H0 ;  /* 0x20000017ff0d7230 */ /* 0x000fc40000004100 */
.L_x_1241:
[----:B-----5:R-:W2:Y:S04]  /*1230*/  LDG.E.128.CONSTANT R16, [R26.64] ;  /* 0x000000061a107981 */ /* 0x020ea8000c1e9d00 */
[----:B------:R-:W3:Y:S01]  /*1240*/  LDG.E.128.CONSTANT R20, [R24.64] ;  /* 0x0000000618147981 */ /* 0x000ee2000c1e9d00 */
[----:B------:R-:W-:-:S02]  /*1250*/  UMOV UR5, UR4 ;  /* 0x0000000400057c82 */ /* 0x000fc40008000000 */
[----:B------:R-:W-:Y:S01]  /*1260*/  UIADD3 UR4, UR4, 0x40, URZ ;  /* 0x0000004004047890 */ /* 0x000fe2000fffe03f */
[----:B--2---:R-:W-:Y:S02]  /*1270*/  LEA.HI R33, R16, 0xffffff80, RZ, 0x8 ;  /* 0xffffff8010217811 */ /* 0x004fe400078f40ff */
[----:B------:R-:W-:Y:S02]  /*1280*/  LEA.HI R36, R17, 0xffffff80, RZ, 0x8 ;  /* 0xffffff8011247811 */ /* 0x000fe400078f40ff */
[----:B------:R-:W-:Y:S02]  /*1290*/  LEA.HI R44, R18, 0xffffff80, RZ, 0x8 ;  /* 0xffffff80122c7811 */ /* 0x000fe400078f40ff */
[----:B------:R-:W-:Y:S02]  /*12a0*/  LEA.HI R37, R19, 0xffffff80, RZ, 0x8 ;  /* 0xffffff8013257811 */ /* 0x000fe400078f40ff */
[----:B---3--:R-:W-:Y:S02]  /*12b0*/  LEA.HI R45, R20, 0xffffff80, RZ, 0x8 ;  /* 0xffffff80142d7811 */ /* 0x008fe400078f40ff */
[----:B------:R-:W-:-:S02]  /*12c0*/  LEA.HI R42, R21, 0xffffff80, RZ, 0x8 ;  /* 0xffffff80152a7811 */ /* 0x000fc400078f40ff */
[----:B------:R-:W-:Y:S02]  /*12d0*/  LEA.HI R43, R22, 0xffffff80, RZ, 0x8 ;  /* 0xffffff80162b7811 */ /* 0x000fe400078f40ff */
[----:B------:R-:W-:Y:S01]  /*12e0*/  LEA.HI R32, R23, 0xffffff80, RZ, 0x8 ;  /* 0xffffff8017207811 */ /* 0x000fe200078f40ff */
[----:B------:R-:W-:Y:S05]  /*12f0*/  @!P1 BRA `(.L_x_1237) ;  /* 0x000015e000009947 */ /* 0x000fea0003800000 */
[----:B------:R-:W-:Y:S01]  /*1300*/  LOP3.LUT R28, R17, 0xff, RZ, 0xc0, !PT ;  /* 0x000000ff111c7812 */ /* 0x000fe200078ec0ff */
[----:B------:R-:W-:Y:S01]  /*1310*/  I2F.F16 R33, R33 ;  /* 0x0000002100217306 */ /* 0x000fe20000200c00 */
[----:B------:R-:W-:Y:S02]  /*1320*/  LOP3.LUT R29, R18, 0xff, RZ, 0xc0, !PT ;  /* 0x000000ff121d7812 */ /* 0x000fe400078ec0ff */
[----:B------:R-:W-:Y:S02]  /*1330*/  IADD3 R61, R28, -0x80, RZ ;  /* 0xffffff801c3d7810 */ /* 0x000fe40007ffe0ff */
[----:B------:R-:W-:Y:S02]  /*1340*/  LOP3.LUT R28, R19, 0xff, RZ, 0xc0, !PT ;  /* 0x000000ff131c7812 */ /* 0x000fe400078ec0ff */
[----:B------:R-:W-:Y:S01]  /*1350*/  IADD3 R50, R29, -0x80, RZ ;  /* 0xffffff801d327810 */ /* 0x000fe20007ffe0ff */
[----:B------:R-:W-:Y:S01]  /*1360*/  I2F.F16 R36, R36 ;  /* 0x0000002400247306 */ /* 0x000fe20000200c00 */
[----:B------:R-:W-:-:S02]  /*1370*/  IADD3 R59, R28, -0x80, RZ ;  /* 0xffffff801c3b7810 */ /* 0x000fc40007ffe0ff */
[----:B------:R-:W-:Y:S02]  /*1380*/  LOP3.LUT R28, R16, 0xff, RZ, 0xc0, !PT ;  /* 0x000000ff101c7812 */ /* 0x000fe400078ec0ff */
[----:B------:R-:W-:Y:S02]  /*1390*/  LOP3.LUT R29, R20, 0xff, RZ, 0xc0, !PT ;  /* 0x000000ff141d7812 */ /* 0x000fe400078ec0ff */
[----:B------:R-:W-:Y:S01]  /*13a0*/  IADD3 R28, R28, -0x80, RZ ;  /* 0xffffff801c1c7810 */ /* 0x000fe20007ffe0ff */
[----:B------:R-:W-:Y:S01]  /*13b0*/  I2F.F16 R50, R50 ;  /* 0x0000003200327306 */ /* 0x000fe20000200c00 */
[----:B------:R-:W-:Y:S02]  /*13c0*/  IADD3 R29, R29, -0x80, RZ ;  /* 0xffffff801d1d7810 */ /* 0x000fe40007ffe0ff */
[----:B------:R-:W-:Y:S02]  /*13d0*/  LOP3.LUT R30, R21, 0xff, RZ, 0xc0, !PT ;  /* 0x000000ff151e7812 */ /* 0x000fe400078ec0ff */
[----:B------:R-:W-:-:S02]  /*13e0*/  LOP3.LUT R31, R22, 0xff, RZ, 0xc0, !PT ;  /* 0x000000ff161f7812 */ /* 0x000fc400078ec0ff */
[----:B------:R-:W-:Y:S01]  /*13f0*/  IADD3 R30, R30, -0x80, RZ ;  /* 0xffffff801e1e7810 */ /* 0x000fe20007ffe0ff */
[----:B------:R0:W-:Y:S01]  /*1400*/  I2F.F16 R56, R28 ;  /* 0x0000001c00387306 */ /* 0x0001e20000200c00 */
[----:B------:R-:W-:Y:S02]  /*1410*/  IADD3 R31, R31, -0x80, RZ ;  /* 0xffffff801f1f7810 */ /* 0x000fe40007ffe0ff */
[----:B------:R-:W-:Y:S02]  /*1420*/  LOP3.LUT R34, R23, 0xff, RZ, 0xc0, !PT ;  /* 0x000000ff17227812 */ /* 0x000fe400078ec0ff */
[----:B------:R-:W-:Y:S02]  /*1430*/  SHF.R.U32.HI R60, RZ, 0x8, R23 ;  /* 0x00000008ff3c7819 */ /* 0x000fe40000011617 */
[----:B------:R-:W-:Y:S01]  /*1440*/  IADD3 R34, R34, -0x80, RZ ;  /* 0xffffff8022227810 */ /* 0x000fe20007ffe0ff */
[----:B------:R1:W2:Y:S01]  /*1450*/  I2F.F16 R41, R29 ;  /* 0x0000001d00297306 */ /* 0x0002a20000200c00 */
[----:B0-----:R-:W-:-:S02]  /*1460*/  SHF.R.U32.HI R28, RZ, 0x8, R16 ;  /* 0x00000008ff1c7819 */ /* 0x001fc40000011610 */
[----:B------:R-:W-:Y:S02]  /*1470*/  SHF.R.U32.HI R16, RZ, 0x10, R16 ;  /* 0x00000010ff107819 */ /* 0x000fe40000011610 */
[----:B------:R-:W-:Y:S02]  /*1480*/  LOP3.LUT R28, R28, 0xff, RZ, 0xc0, !PT ;  /* 0x000000ff1c1c7812 */ /* 0x000fe400078ec0ff */
[----:B------:R-:W-:Y:S01]  /*1490*/  LOP3.LUT R16, R16, 0xff, RZ, 0xc0, !PT ;  /* 0x000000ff10107812 */ /* 0x000fe200078ec0ff */
[----:B------:R-:W0:Y:S01]  /*14a0*/  I2F.F16 R38, R30 ;  /* 0x0000001e00267306 */ /* 0x000e220000200c00 */
[--C-:B-1----:R-:W-:Y:S02]  /*14b0*/  SHF.R.U32.HI R29, RZ, 0x8, R17.reuse ;  /* 0x00000008ff1d7819 */ /* 0x102fe40000011611 */
[----:B------:R-:W-:Y:S02]  /*14c0*/  SHF.R.U32.HI R17, RZ, 0x10, R17 ;  /* 0x00000010ff117819 */ /* 0x000fe40000011611 */
[----:B------:R-:W-:-:S02]  /*14d0*/  IADD3 R55, R28, -0x80, RZ ;  /* 0xffffff801c377810 */ /* 0x000fc40007ffe0ff */
[----:B------:R-:W-:Y:S01]  /*14e0*/  IADD3 R28, R16, -0x80, RZ ;  /* 0xffffff80101c7810 */ /* 0x000fe20007ffe0ff */
[----:B------:R1:W3:Y:S01]  /*14f0*/  I2F.F16 R39, R31 ;  /* 0x0000001f00277306 */ /* 0x0002e20000200c00 */
[----:B------:R-:W-:Y:S01]  /*1500*/  LOP3.LUT R29, R29, 0xff, RZ, 0xc0, !PT ;  /* 0x000000ff1d1d7812 */ /* 0x000fe200078ec0ff */
[----:B--2---:R-:W-:Y:S01]  /*1510*/  HADD2.F32 R41, -RZ, R41.H0_H0 ;  /* 0x20000029ff297230 */ /* 0x004fe20000004100 */
[----:B------:R-:W-:Y:S02]  /*1520*/  LOP3.LUT R17, R17, 0xff, RZ, 0xc0, !PT ;  /* 0x000000ff11117812 */ /* 0x000fe400078ec0ff */
[----:B------:R-:W-:Y:S02]  /*1530*/  SHF.R.U32.HI R16, RZ, 0x8, R18 ;  /* 0x00000008ff107819 */ /* 0x000fe40000011612 */
[----:B------:R-:W-:Y:S01]  /*1540*/  IADD3 R51, R29, -0x80, RZ ;  /* 0xffffff801d337810 */ /* 0x000fe20007ffe0ff */
[----:B------:R-:W2:Y:S01]  /*1550*/  I2F.F16 R40, R34 ;  /* 0x0000002200287306 */ /* 0x000ea20000200c00 */
[----:B------:R-:W-:Y:S01]  /*1560*/  IADD3 R29, R17, -0x80, RZ ;  /* 0xffffff80111d7810 */ /* 0x000fe20007ffe0ff */
[----:B0-----:R-:W-:Y:S01]  /*1570*/  HADD2.F32 R38, -RZ, R38.H0_H0 ;  /* 0x20000026ff267230 */ /* 0x001fe20000004100 */
[----:B------:R-:W-:-:S02]  /*1580*/  LOP3.LUT R30, R16, 0xff, RZ, 0xc0, !PT ;  /* 0x000000ff101e7812 */ /* 0x000fc400078ec0ff */
[----:B------:R-:W0:Y:S01]  /*1590*/  LDS.64 R16, [UR5] ;  /* 0x00000005ff107984 */ /* 0x000e220008000a00 */
[----:B------:R-:W-:Y:S02]  /*15a0*/  SHF.R.U32.HI R18, RZ, 0x10, R18 ;  /* 0x00000010ff127819 */ /* 0x000fe40000011612 */
[--C-:B-1----:R-:W-:Y:S01]  /*15b0*/  SHF.R.U32.HI R31, RZ, 0x8, R19.reuse ;  /* 0x00000008ff1f7819 */ /* 0x102fe20000011613 */
[----:B------:R-:W1:Y:S01]  /*15c0*/  I2F.F16 R61, R61 ;  /* 0x0000003d003d7306 */ /* 0x000e620000200c00 */
[----:B------:R-:W-:Y:S01]  /*15d0*/  SHF.R.U32.HI R19, RZ, 0x10, R19 ;  /* 0x00000010ff137819 */ /* 0x000fe20000011613 */
[----:B---3--:R-:W-:Y:S01]  /*15e0*/  HADD2.F32 R39, -RZ, R39.H0_H0 ;  /* 0x20000027ff277230 */ /* 0x008fe20000004100 */
[----:B------:R-:W-:Y:S02]  /*15f0*/  LOP3.LUT R18, R18, 0xff, RZ, 0xc0, !PT ;  /* 0x000000ff12127812 */ /* 0x000fe400078ec0ff */
[----:B------:R-:W-:Y:S02]  /*1600*/  LOP3.LUT R31, R31, 0xff, RZ, 0xc0, !PT ;  /* 0x000000ff1f1f7812 */ /* 0x000fe400078ec0ff */
[----:B------:R-:W-:Y:S01]  /*1610*/  IADD3 R30, R30, -0x80, RZ ;  /* 0xffffff801e1e7810 */ /* 0x000fe20007ffe0ff */
[----:B------:R-:W3:Y:S01]  /*1620*/  I2F.F16 R59, R59 ;  /* 0x0000003b003b7306 */ /* 0x000ee20000200c00 */
[----:B------:R-:W-:Y:S01]  /*1630*/  LOP3.LUT R19, R19, 0xff, RZ, 0xc0, !PT ;  /* 0x000000ff13137812 */ /* 0x000fe200078ec0ff */
[----:B--2---:R-:W-:Y:S01]  /*1640*/  HADD2.F32 R40, -RZ, R40.H0_H0 ;  /* 0x20000028ff287230 */ /* 0x004fe20000004100 */
[----:B------:R-:W-:-:S02]  /*1650*/  IADD3 R34, R18, -0x80, RZ ;  /* 0xffffff8012227810 */ /* 0x000fc40007ffe0ff */
[----:B------:R-:W-:Y:S02]  /*1660*/  IADD3 R31, R31, -0x80, RZ ;  /* 0xffffff801f1f7810 */ /* 0x000fe40007ffe0ff */
[--C-:B------:R-:W-:Y:S01]  /*1670*/  SHF.R.U32.HI R18, RZ, 0x8, R20.reuse ;  /* 0x00000008ff127819 */ /* 0x100fe20000011614 */
[----:B------:R-:W2:Y:S01]  /*1680*/  I2F.F16 R52, R30 ;  /* 0x0000001e00347306 */ /* 0x000ea20000200c00 */
[----:B------:R-:W-:Y:S02]  /*1690*/  SHF.R.U32.HI R20, RZ, 0x10, R20 ;  /* 0x00000010ff147819 */ /* 0x000fe40000011614 */
[----:B------:R-:W-:Y:S02]  /*16a0*/  IADD3 R35, R19, -0x80, RZ ;  /* 0xffffff8013237810 */ /* 0x000fe40007ffe0ff */
[----:B------:R-:W-:Y:S02]  /*16b0*/  LOP3.LUT R20, R20, 0xff, RZ, 0xc0, !PT ;  /* 0x000000ff14147812 */ /* 0x000fe400078ec0ff */
[--C-:B------:R-:W-:Y:S01]  /*16c0*/  SHF.R.U32.HI R19, RZ, 0x8, R21.reuse ;  /* 0x00000008ff137819 */ /* 0x100fe20000011615 */
[----:B------:R-:W4:Y:S01]  /*16d0*/  I2F.F16 R55, R55 ;  /* 0x0000003700377306 */ /* 0x000f220000200c00 */
[----:B------:R-:W-:-:S02]  /*16e0*/  SHF.R.U32.HI R21, RZ, 0x10, R21 ;  /* 0x00000010ff157819 */ /* 0x000fc40000011615 */
[----:B------:R-:W-:Y:S02]  /*16f0*/  IADD3 R20, R20, -0x80, RZ ;  /* 0xffffff8014147810 */ /* 0x000fe40007ffe0ff */
[----:B------:R-:W-:Y:S02]  /*1700*/  LOP3.LUT R18, R18, 0xff, RZ, 0xc0, !PT ;  /* 0x000000ff12127812 */ /* 0x000fe400078ec0ff */
[----:B------:R-:W-:Y:S01]  /*1710*/  LOP3.LUT R21, R21, 0xff, RZ, 0xc0, !PT ;  /* 0x000000ff15157812 */ /* 0x000fe200078ec0ff */
[----:B------:R-:W-:Y:S01]  /*1720*/  I2F.F16 R51, R51 ;  /* 0x0000003300337306 */ /* 0x000fe20000200c00 */
[----:B------:R-:W-:Y:S02]  /*1730*/  IADD3 R18, R18, -0x80, RZ ;  /* 0xffffff8012127810 */ /* 0x000fe40007ffe0ff */
[----:B------:R-:W-:Y:S01]  /*1740*/  LOP3.LUT R19, R19, 0xff, RZ, 0xc0, !PT ;  /* 0x000000ff13137812 */ /* 0x000fe200078ec0ff */
[----:B0-----:R-:W-:Y:S01]  /*1750*/  HADD2.F32 R62, -RZ, R16.H0_H0 ;  /* 0x20000010ff3e7230 */ /* 0x001fe20000004100 */
[----:B------:R-:W-:Y:S01]  /*1760*/  SHF.R.U32.HI R49, RZ, 0x10, R23 ;  /* 0x00000010ff317819 */ /* 0x000fe20000011617 */
[----:B-1----:R-:W-:Y:S01]  /*1770*/  HADD2.F32 R23, -RZ, R61.H0_H0 ;  /* 0x2000003dff177230 */ /* 0x002fe20000004100 */
[----:B------:R-:W-:Y:S01]  /*1780*/  IADD3 R65, R21, -0x80, RZ ;  /* 0xffffff8015417810 */ /* 0x000fe20007ffe0ff */
[----:B------:R0:W1:Y:S01]  /*1790*/  I2F.F16 R53, R31 ;  /* 0x0000001f00357306 */ /* 0x0000620000200c00 */
[--C-:B------:R-:W-:Y:S01]  /*17a0*/  SHF.R.U32.HI R64, RZ, 0x8, R22.reuse ;  /* 0x00000008ff407819 */ /* 0x100fe20000011616 */
[----:B------:R-:W-:Y:S01]  /*17b0*/  HADD2.F32 R21, -RZ, R56.H0_H0 ;  /* 0x20000038ff157230 */ /* 0x000fe20000004100 */
[----:B------:R-:W-:Y:S01]  /*17c0*/  SHF.R.U32.HI R47, RZ, 0x10, R22 ;  /* 0x00000010ff2f7819 */ /* 0x000fe20000011616 */
[----:B---3--:R-:W-:Y:S01]  /*17d0*/  HADD2.F32 R22, -RZ, R59.H0_H0 ;  /* 0x2000003bff167230 */ /* 0x008fe20000004100 */
[----:B------:R-:W-:Y:S01]  /*17e0*/  IADD3 R57, R19, -0x80, RZ ;  /* 0xffffff8013397810 */ /* 0x000fe20007ffe0ff */
[--C-:B------:R-:W-:Y:S01]  /*17f0*/  HADD2.F32 R54, -RZ, R17.reuse.H0_H0 ;  /* 0x20000011ff367230 */ /* 0x100fe20000004100 */
[----:B------:R-:W-:Y:S01]  /*1800*/  FFMA.FTZ R66, R21, R62, RZ ;  /* 0x0000003e15427223 */ /* 0x000fe200000100ff */
[----:B------:R-:W3:Y:S01]  /*1810*/  I2F.F16 R34, R34 ;  /* 0x0000002200227306 */ /* 0x000ee20000200c00 */
[----:B0-----:R-:W0:Y:S01]  /*1820*/  LDS.64 R30, [UR5+0x8] ;  /* 0x00000805ff1e7984 */ /* 0x001e220008000a00 */
[----:B------:R-:W-:Y:S01]  /*1830*/  HADD2.F32 R58, -RZ, R17.H1_H1 ;  /* 0x30000011ff3a7230 */ /* 0x000fe20000004100 */
[----:B------:R-:W-:Y:S01]  /*1840*/  LOP3.LUT R60, R60, 0xff, RZ, 0xc0, !PT ;  /* 0x000000ff3c3c7812 */ /* 0x000fe200078ec0ff */
[----:B------:R-:W-:Y:S01]  /*1850*/  HADD2.F32 R63, -RZ, R16.H1_H1 ;  /* 0x30000010ff3f7230 */ /* 0x000fe20000004100 */
[----:B------:R-:W-:Y:S01]  /*1860*/  LOP3.LUT R64, R64, 0xff, RZ, 0xc0, !PT ;  /* 0x000000ff40407812 */ /* 0x000fe200078ec0ff */
[----:B--2---:R-:W-:Y:S01]  /*1870*/  HADD2.F32 R17, -RZ, R52.H0_H0 ;  /* 0x20000034ff117230 */ /* 0x004fe20000004100 */
[----:B------:R-:W-:Y:S01]  /*1880*/  FFMA.FTZ R52, R62, R23, RZ ;  /* 0x000000173e347223 */ /* 0x000fe200000100ff */
[----:B------:R-:W2:Y:S01]  /*1890*/  I2F.F16 R28, R28 ;  /* 0x0000001c001c7306 */ /* 0x000ea20000200c00 */
[----:B----4-:R-:W-:Y:S01]  /*18a0*/  HADD2.F32 R19, -RZ, R55.H0_H0 ;  /* 0x20000037ff137230 */ /* 0x010fe20000004100 */
[----:B------:R-:W-:Y:S01]  /*18b0*/  LOP3.LUT R49, R49, 0xff, RZ, 0xc0, !PT ;  /* 0x000000ff31317812 */ /* 0x000fe200078ec0ff */
[----:B-1----:R-:W-:Y:S01]  /*18c0*/  HADD2.F32 R16, -RZ, R53.H0_H0 ;  /* 0x20000035ff107230 */ /* 0x002fe20000004100 */
[----:B------:R-:W-:Y:S01]  /*18d0*/  ISETP.GE.AND P0, PT, R2, 0x2, PT ;  /* 0x000000020200780c */ /* 0x000fe20003f06270 */
[----:B------:R-:W-:Y:S01]  /*18e0*/  HADD2.F32 R53, -RZ, R36.H0_H0 ;  /* 0x20000024ff357230 */ /* 0x000fe20000004100 */
[----:B------:R-:W-:-:S02]  /*18f0*/  FFMA.FTZ R59, R19, R63, R66 ;  /* 0x0000003f133b7223 */ /* 0x000fc40000010042 */
[----:B------:R-:W1:Y:S01]  /*1900*/  I2F.F16 R29, R29 ;  /* 0x0000001d001d7306 */ /* 0x000e620000200c00 */
[----:B---3--:R-:W-:-:S07]  /*1910*/  HADD2.F32 R34, -RZ, R34.H0_H0 ;  /* 0x20000022ff227230 */ /* 0x008fce0000004100 */
[----:B------:R-:W3:Y:S01]  /*1920*/  I2F.F16 R35, R35 ;  /* 0x0000002300237306 */ /* 0x000ee20000200c00 */
[----:B--2---:R-:W-:-:S05]  /*1930*/  HADD2.F32 R28, -RZ, R28.H0_H0 ;  /* 0x2000001cff1c7230 */ /* 0x004fca0000004100 */
[----:B------:R-:W-:Y:S02]  /*1940*/  FFMA.FTZ R59, R28, R54, R59 ;  /* 0x000000361c3b7223 */ /* 0x000fe4000001003b */
[----:B------:R2:W-:Y:S01]  /*1950*/  I2F.F16 R48, R20 ;  /* 0x0000001400307306 */ /* 0x0005e20000200c00 */
[----:B-1----:R-:W-:-:S07]  /*1960*/  HADD2.F32 R29, -RZ, R29.H0_H0 ;  /* 0x2000001dff1d7230 */ /* 0x002fce0000004100 */
[----:B------:R1:W4:Y:S01]  /*1970*/  I2F.F16 R46, R18 ;  /* 0x00000012002e7306 */ /* 0x0003220000200c00 */
[----:B--2---:R-:W-:Y:S02]  /*1980*/  HADD2.F32 R20, -RZ, R50.H0_H0 ;  /* 0x20000032ff147230 */ /* 0x004fe40000004100 */
[----:B---3--:R-:W-:-:S03]  /*1990*/  HADD2.F32 R35, -RZ, R35.H0_H0 ;  /* 0x20000023ff237230 */ /* 0x008fc60000004100 */
[C---:B------:R-:W-:Y:S02]  /*19a0*/  FFMA.FTZ R56, R62.reuse, R20, RZ ;  /* 0x000000143e387223 */ /* 0x040fe400000100ff */
[----:B------:R-:W-:Y:S01]  /*19b0*/  FFMA.FTZ R62, R62, R22, RZ ;  /* 0x000000163e3e7223 */ /* 0x000fe200000100ff */
[----:B-1----:R-:W-:Y:S01]  /*19c0*/  HADD2.F32 R18, -RZ, R51.H0_H0 ;  /* 0x20000033ff127230 */ /* 0x002fe20000004100 */
[C---:B------:R-:W-:Y:S01]  /*19d0*/  FFMA.FTZ R51, R63.reuse, R17, R56 ;  /* 0x000000113f337223 */ /* 0x040fe20000010038 */
[----:B------:R-:W1:Y:S01]  /*19e0*/  I2F.F16 R44, R44 ;  /* 0x0000002c002c7306 */ /* 0x000e620000200c00 */
[----:B------:R-:W-:Y:S02]  /*19f0*/  IADD3 R56, R64, -0x80, RZ ;  /* 0xffffff8040387810 */ /* 0x000fe40007ffe0ff */
[C---:B------:R-:W-:Y:S02]  /*1a00*/  FFMA.FTZ R52, R63.reuse, R18, R52 ;  /* 0x000000123f347223 */ /* 0x040fe40000010034 */
[----:B------:R-:W-:Y:S01]  /*1a10*/  FFMA.FTZ R63, R63, R16, R62 ;  /* 0x000000103f3f7223 */ /* 0x000fe2000001003e */
[----:B----4-:R-:W-:Y:S01]  /*1a20*/  HADD2.F32 R46, -RZ, R46.H0_H0 ;  /* 0x2000002eff2e7230 */ /* 0x010fe20000004100 */
[C---:B------:R-:W-:Y:S01]  /*1a30*/  FFMA.FTZ R61, R54.reuse, R34, R51 ;  /* 0x00000022363d7223 */ /* 0x040fe20000010033 */
[----:B------:R-:W-:Y:S01]  /*1a40*/  HADD2.F32 R51, -RZ, R33.H0_H0 ;  /* 0x20000021ff337230 */ /* 0x000fe20000004100 */
[----:B------:R-:W2:Y:S01]  /*1a50*/  I2F.F16 R37, R37 ;  /* 0x0000002500257306 */ /* 0x000ea20000200c00 */
[----:B------:R-:W-:Y:S01]  /*1a60*/  FFMA.FTZ R52, R54, R29, R52 ;  /* 0x0000001d36347223 */ /* 0x000fe20000010034 */
[----:B------:R-:W-:Y:S01]  /*1a70*/  IADD3 R33, R60, -0x80, RZ ;  /* 0xffffff803c217810 */ /* 0x000fe20007ffe0ff */
[----:B------:R-:W-:Y:S01]  /*1a80*/  FFMA.FTZ R63, R54, R35, R63 ;  /* 0x00000023363f7223 */ /* 0x000fe2000001003f */
[----:B------:R-:W-:Y:S01]  /*1a90*/  LOP3.LUT R54, R47, 0xff, RZ, 0xc0, !PT ;  /* 0x000000ff2f367812 */ /* 0x000fe200078ec0ff */
[----:B------:R-:W-:Y:S01]  /*1aa0*/  FFMA.FTZ R36, R51, R58, R59 ;  /* 0x0000003a33247223 */ /* 0x000fe2000001003b */
[----:B------:R-:W-:Y:S01]  /*1ab0*/  IADD3 R59, R49, -0x80, RZ ;  /* 0xffffff80313b7810 */ /* 0x000fe20007ffe0ff */
[----:B-1----:R-:W-:Y:S01]  /*1ac0*/  HADD2.F32 R55, -RZ, R44.H0_H0 ;  /* 0x2000002cff377230 */ /* 0x002fe20000004100 */
[----:B------:R-:W1:Y:S01]  /*1ad0*/  I2F.F16 R57, R57 ;  /* 0x0000003900397306 */ /* 0x000e620000200c00 */
[----:B------:R-:W-:Y:S01]  /*1ae0*/  IADD3 R54, R54, -0x80, RZ ;  /* 0xffffff8036367810 */ /* 0x000fe20007ffe0ff */
[C---:B------:R-:W-:Y:S01]  /*1af0*/  FFMA.FTZ R47, R58.reuse, R53, R52 ;  /* 0x000000353a2f7223 */ /* 0x040fe20000010034 */
[--C-:B0-----:R-:W-:Y:S01]  /*1b00*/  HADD2.F32 R52, -RZ, R30.reuse.H0_H0 ;  /* 0x2000001eff347230 */ /* 0x101fe20000004100 */
[----:B------:R-:W-:Y:S01]  /*1b10*/  FFMA.FTZ R44, R58, R55, R61 ;  /* 0x000000373a2c7223 */ /* 0x000fe2000001003d */
[----:B------:R-:W-:-:S03]  /*1b20*/  HADD2.F32 R30, -RZ, R30.H1_H1 ;  /* 0x3000001eff1e7230 */ /* 0x000fc60000004100 */
[----:B------:R-:W0:Y:S01]  /*1b30*/  I2F.F16 R33, R33 ;  /* 0x0000002100217306 */ /* 0x000e220000200c00 */
[----:B--2---:R-:W-:Y:S01]  /*1b40*/  HADD2.F32 R37, -RZ, R37.H0_H0 ;  /* 0x20000025ff257230 */ /* 0x004fe20000004100 */
[----:B------:R-:W-:Y:S02]  /*1b50*/  FFMA.FTZ R61, R41, R52, R36 ;  /* 0x00000034293d7223 */ /* 0x000fe40000010024 */
[----:B------:R-:W-:Y:S02]  /*1b60*/  FFMA.FTZ R47, R52, R38, R47 ;  /* 0x00000026342f7223 */ /* 0x000fe4000001002f */
[----:B------:R-:W-:Y:S01]  /*1b70*/  FFMA.FTZ R63, R58, R37, R63 ;  /* 0x000000253a3f7223 */ /* 0x000fe2000001003f */
[----:B------:R-:W-:Y:S01]  /*1b80*/  HADD2.F32 R58, -RZ, R31.H0_H0 ;  /* 0x2000001fff3a7230 */ /* 0x000fe20000004100 */
[----:B------:R-:W2:Y:S01]  /*1b90*/  I2F.F16 R56, R56 ;  /* 0x0000003800387306 */ /* 0x000ea20000200c00 */
[----:B-1----:R-:W-:Y:S01]  /*1ba0*/  HADD2.F32 R57, -RZ, R57.H0_H0 ;  /* 0x20000039ff397230 */ /* 0x002fe20000004100 */
[----:B------:R-:W-:Y:S01]  /*1bb0*/  FFMA.FTZ R63, R52, R40, R63 ;  /* 0x00000028343f7223 */ /* 0x000fe2000001003f */
[----:B------:R-:W-:Y:S01]  /*1bc0*/  HADD2.F32 R31, -RZ, R31.H1_H1 ;  /* 0x3000001fff1f7230 */ /* 0x000fe20000004100 */
[----:B------:R-:W-:-:S04]  /*1bd0*/  FFMA.FTZ R60, R46, R30, R61 ;  /* 0x0000001e2e3c7223 */ /* 0x000fc8000001003d */
[----:B------:R-:W1:Y:S01]  /*1be0*/  I2F.F16 R45, R45 ;  /* 0x0000002d002d7306 */ /* 0x000e620000200c00 */
[----:B0-----:R-:W-:Y:S01]  /*1bf0*/  HADD2.F32 R49, -RZ, R33.H0_H0 ;  /* 0x20000021ff317230 */ /* 0x001fe20000004100 */
[----:B------:R-:W-:Y:S02]  /*1c00*/  FFMA.FTZ R33, R52, R39, R44 ;  /* 0x0000002734217223 */ /* 0x000fe4000001002c */
[----:B------:R-:W-:-:S04]  /*1c10*/  FFMA.FTZ R52, R30, R57, R47 ;  /* 0x000000391e347223 */ /* 0x000fc8000001002f */
[----:B------:R-:W0:Y:S01]  /*1c20*/  I2F.F16 R43, R43 ;  /* 0x0000002b002b7306 */ /* 0x000e220000200c00 */
[----:B--2---:R-:W-:-:S05]  /*1c30*/  HADD2.F32 R56, -RZ, R56.H0_H0 ;  /* 0x20000038ff387230 */ /* 0x004fca0000004100 */
[C---:B------:R-:W-:Y:S02]  /*1c40*/  FFMA.FTZ R33, R30.reuse, R56, R33 ;  /* 0x000000381e217223 */ /* 0x040fe40000010021 */
[----:B------:R-:W2:Y:S01]  /*1c50*/  I2F.F16 R50, R65 ;  /* 0x0000004100327306 */ /* 0x000ea20000200c00 */
[----:B-1----:R-:W-:Y:S01]  /*1c60*/  HADD2.F32 R36, -RZ, R45.H0_H0 ;  /* 0x2000002dff247230 */ /* 0x002fe20000004100 */
[----:B------:R-:W-:-:S06]  /*1c70*/  FFMA.FTZ R30, R30, R49, R63 ;  /* 0x000000311e1e7223 */ /* 0x000fcc000001003f */
[----:B------:R-:W1:Y:S01]  /*1c80*/  I2F.F16 R54, R54 ;  /* 0x0000003600367306 */ /* 0x000e620000200c00 */
[----:B0-----:R-:W-:Y:S02]  /*1c90*/  HADD2.F32 R44, -RZ, R43.H0_H0 ;  /* 0x2000002bff2c7230 */ /* 0x001fe40000004100 */
[----:B------:R-:W-:-:S05]  /*1ca0*/  HADD2.F32 R43, -RZ, R48.H0_H0 ;  /* 0x20000030ff2b7230 */ /* 0x000fca0000004100 */
[----:B------:R-:W0:Y:S01]  /*1cb0*/  I2F.F16 R59, R59 ;  /* 0x0000003b003b7306 */ /* 0x000e220000200c00 */
[----:B--2---:R-:W-:Y:S01]  /*1cc0*/  HADD2.F32 R45, -RZ, R50.H0_H0 ;  /* 0x20000032ff2d7230 */ /* 0x004fe20000004100 */
[----:B------:R-:W-:-:S04]  /*1cd0*/  FFMA.FTZ R60, R43, R58, R60 ;  /* 0x0000003a2b3c7223 */ /* 0x000fc8000001003c */
[----:B------:R-:W-:Y:S02]  /*1ce0*/  FFMA.FTZ R52, R58, R45, R52 ;  /* 0x0000002d3a347223 */ /* 0x000fe40000010034 */
[----:B------:R-:W2:Y:S01]  /*1cf0*/  I2F.F16 R42, R42 ;  /* 0x0000002a002a7306 */ /* 0x000ea20000200c00 */
[----:B-1----:R-:W-:Y:S01]  /*1d00*/  HADD2.F32 R47, -RZ, R54.H0_H0 ;  /* 0x20000036ff2f7230 */ /* 0x002fe20000004100 */
[----:B------:R-:W-:-:S04]  /*1d10*/  FFMA.FTZ R60, R36, R31, R60 ;  /* 0x0000001f243c7223 */ /* 0x000fc8000001003c */
[----:B------:R-:W-:Y:S02]  /*1d20*/  FMUL.FTZ R60, R11, R60 ;  /* 0x0000003c0b3c7220 */ /* 0x000fe40000410000 */
[----:B------:R-:W1:Y:S01]  /*1d30*/  I2F.F16 R32, R32 ;  /* 0x0000002000207306 */ /* 0x000e620000200c00 */
[----:B0-----:R-:W-:Y:S02]  /*1d40*/  HADD2.F32 R59, -RZ, R59.H0_H0 ;  /* 0x2000003bff3b7230 */ /* 0x001fe40000004100 */
[----:B------:R-:W-:-:S03]  /*1d50*/  F2FP.PACK_AB R60, RZ, R60 ;  /* 0x0000003cff3c723e */ /* 0x000fc600000000ff */
[C---:B------:R-:W-:Y:S01]  /*1d60*/  FFMA.FTZ R30, R58.reuse, R59, R30 ;  /* 0x0000003b3a1e7223 */ /* 0x040fe2000001001e */
[----:B--2---:R-:W-:Y:S02]  /*1d70*/  HADD2.F32 R42, -RZ, R42.H0_H0 ;  /* 0x2000002aff2a7230 */ /* 0x004fe40000004100 */
[----:B-1----:R-:W-:Y:S01]  /*1d80*/  HADD2.F32 R48, -RZ, R32.H0_H0 ;  /* 0x20000020ff307230 */ /* 0x002fe20000004100 */
[----:B------:R-:W-:Y:S02]  /*1d90*/  FFMA.FTZ R32, R58, R47, R33 ;  /* 0x0000002f3a207223 */ /* 0x000fe40000010021 */
[C---:B------:R-:W-:Y:S02]  /*1da0*/  FFMA.FTZ R33, R31.reuse, R42, R52 ;  /* 0x0000002a1f217223 */ /* 0x040fe40000010034 */
[C---:B------:R-:W-:Y:S02]  /*1db0*/  FFMA.FTZ R32, R31.reuse, R44, R32 ;  /* 0x0000002c1f207223 */ /* 0x040fe40000010020 */
[----:B------:R-:W-:-:S02]  /*1dc0*/  FFMA.FTZ R31, R31, R48, R30 ;  /* 0x000000301f1f7223 */ /* 0x000fc4000001001e */
[----:B------:R-:W-:Y:S02]  /*1dd0*/  FMUL.FTZ R33, R12, R33 ;  /* 0x000000210c217220 */ /* 0x000fe40000410000 */
[----:B------:R-:W-:Y:S02]  /*1de0*/  FMUL.FTZ R32, R13, R32 ;  /* 0x000000200d207220 */ /* 0x000fe40000410000 */
        /* <DEDUP_REMOVED lines=133> */
[----:B------:R-:W-:Y:S01]  /*2640*/  FFMA.FTZ R23, R18, R52, R23 ;  /* 0x0000003412177223 */ /* 0x000fe20000010017 */
[--C-:B-1----:R-:W-:Y:S01]  /*2650*/  HADD2.F32 R18, -RZ, R33.reuse.H0_H0 ;  /* 0x20000021ff127230 */ /* 0x102fe20000004100 */
[----:B------:R-:W-:Y:S01]  /*2660*/  FFMA.FTZ R17, R34, R50, R17 ;  /* 0x0000003222117223 */ /* 0x000fe20000010011 */
[----:B------:R-:W-:Y:S01]  /*2670*/  HADD2.F32 R33, -RZ, R33.H1_H1 ;  /* 0x30000021ff217230 */ /* 0x000fe20000004100 */
[----:B------:R-:W-:-:S02]  /*2680*/  FFMA.FTZ R31, R16, R52, R31 ;  /* 0x00000034101f7223 */ /* 0x000fc4000001001f */
[-C--:B------:R-:W-:Y:S02]  /*2690*/  FFMA.FTZ R21, R28, R50.reuse, R21 ;  /* 0x000000321c157223 */ /* 0x080fe40000010015 */
[----:B------:R-:W-:Y:S02]  /*26a0*/  FFMA.FTZ R23, R29, R50, R23 ;  /* 0x000000321d177223 */ /* 0x000fe40000010017 */
[----:B------:R-:W-:Y:S01]  /*26b0*/  FFMA.FTZ R20, R55, R30, R17 ;  /* 0x0000001e37147223 */ /* 0x000fe20000010011 */
[--C-:B------:R-:W-:Y:S01]  /*26c0*/  HADD2.F32 R17, -RZ, R32.reuse.H0_H0 ;  /* 0x20000020ff117230 */ /* 0x100fe20000004100 */
[----:B------:R-:W-:Y:S01]  /*26d0*/  FFMA.FTZ R31, R35, R50, R31 ;  /* 0x00000032231f7223 */ /* 0x000fe2000001001f */
        /* <DEDUP_REMOVED lines=32> */
.L_x_1237:
[----:B------:R-:W-:-:S05]  /*28e0*/  MOV R29, c[0x0][0x18c] ;  /* 0x00006300001d7a02 */ /* 0x000fca0000000f00 */
        /* <DEDUP_REMOVED lines=15> */
[----:B------:R-:W-:Y:S01]  /*29e0*/  LEA.HI R37, R17, 0xffffff80, RZ, 0x8 ;  /* 0xffffff8011257811 */ /* 0x000fe200078f40ff */
[----:B------:R-:W3:Y:S01]  /*29f0*/  I2F.F16 R28, R28 ;  /* 0x0000001c001c7306 */ /* 0x000ee20000200c00 */
[----:B------:R-:W-:-:S02]  /*2a00*/  SHF.R.U32.HI R27, RZ, 0x8, R16 ;  /* 0x00000008ff1b7819 */ /* 0x000fc40000011610 */
[----:B------:R-:W-:Y:S02]  /*2a10*/  SHF.R.U32.HI R16, RZ, 0x10, R16 ;  /* 0x00000010ff107819 */ /* 0x000fe40000011610 */
[----:B------:R-:W-:Y:S02]  /*2a20*/  SHF.R.U32.HI R30, RZ, 0x8, R18 ;  /* 0x00000008ff1e7819 */ /* 0x000fe40000011612 */
[----:B------:R-:W-:Y:S01]  /*2a30*/  LOP3.LUT R16, R16, 0xff, RZ, 0xc0, !PT ;  /* 0x000000ff10107812 */ /* 0x000fe200078ec0ff */
[----:B------:R4:W0:Y:S01]  /*2a40*/  I2F.F16 R32, R26 ;  /* 0x0000001a00207306 */ /* 0x0008220000200c00 */
[----:B------:R-:W-:Y:S01]  /*2a50*/  LOP3.LUT R30, R30, 0xff, RZ, 0xc0, !PT ;  /* 0x000000ff1e1e7812 */ /* 0x000fe200078ec0ff */
[----:B-1----:R-:W-:Y:S01]  /*2a60*/  HADD2.F32 R34, -RZ, R34.H0_H0 ;  /* 0x20000022ff227230 */ /* 0x002fe20000004100 */
[----:B------:R-:W-:Y:S02]  /*2a70*/  IADD3 R58, R16, -0x80, RZ ;  /* 0xffffff80103a7810 */ /* 0x000fe40007ffe0ff */
[----:B------:R-:W-:-:S02]  /*2a80*/  LEA.HI R36, R18, 0xffffff80, RZ, 0x8 ;  /* 0xffffff8012247811 */ /* 0x000fc400078f40ff */
[----:B------:R-:W-:Y:S01]  /*2a90*/  SHF.R.U32.HI R31, RZ, 0x10, R18 ;  /* 0x00000010ff1f7819 */ /* 0x000fe20000011612 */
[----:B------:R-:W1:Y:S01]  /*2aa0*/  I2F.F16 R33, R33 ;  /* 0x0000002100217306 */ /* 0x000e620000200c00 */
[--C-:B----4-:R-:W-:Y:S01]  /*2ab0*/  SHF.R.U32.HI R26, RZ, 0x8, R17.reuse ;  /* 0x00000008ff1a7819 */ /* 0x110fe20000011611 */
[----:B---3--:R-:W-:Y:S01]  /*2ac0*/  HADD2.F32 R28, -RZ, R28.H0_H0 ;  /* 0x2000001cff1c7230 */ /* 0x008fe20000004100 */
[----:B------:R-:W-:Y:S02]  /*2ad0*/  SHF.R.U32.HI R17, RZ, 0x10, R17 ;  /* 0x00000010ff117819 */ /* 0x000fe40000011611 */
[----:B------:R-:W-:Y:S02]  /*2ae0*/  IADD3 R18, R30, -0x80, RZ ;  /* 0xffffff801e127810 */ /* 0x000fe40007ffe0ff */
[----:B------:R-:W-:Y:S01]  /*2af0*/  LOP3.LUT R17, R17, 0xff, RZ, 0xc0, !PT ;  /* 0x000000ff11117812 */ /* 0x000fe200078ec0ff */
[----:B------:R-:W-:Y:S01]  /*2b00*/  I2F.F16 R58, R58 ;  /* 0x0000003a003a7306 */ /* 0x000fe20000200c00 */
[----:B------:R-:W-:Y:S01]  /*2b10*/  LEA.HI R35, R19, 0xffffff80, RZ, 0x8 ;  /* 0xffffff8013237811 */ /* 0x000fe200078f40ff */
[----:B0-----:R-:W-:Y:S01]  /*2b20*/  HADD2.F32 R32, -RZ, R32.H0_H0 ;  /* 0x20000020ff207230 */ /* 0x001fe20000004100 */
[----:B------:R-:W-:-:S02]  /*2b30*/  IADD3 R50, R17, -0x80, RZ ;  /* 0xffffff8011327810 */ /* 0x000fc40007ffe0ff */
[----:B------:R-:W0:Y:S01]  /*2b40*/  LDS.64 R16, [UR5+0x10] ;  /* 0x00001005ff107984 */ /* 0x000e220008000a00 */
[--C-:B------:R-:W-:Y:S02]  /*2b50*/  SHF.R.U32.HI R30, RZ, 0x8, R19.reuse ;  /* 0x00000008ff1e7819 */ /* 0x100fe40000011613 */
[----:B------:R-:W-:Y:S01]  /*2b60*/  SHF.R.U32.HI R19, RZ, 0x10, R19 ;  /* 0x00000010ff137819 */ /* 0x000fe20000011613 */
[----:B------:R-:W-:Y:S01]  /*2b70*/  I2F.F16 R18, R18 ;  /* 0x0000001200127306 */ /* 0x000fe20000200c00 */
[----:B------:R-:W-:Y:S01]  /*2b80*/  LOP3.LUT R27, R27, 0xff, RZ, 0xc0, !PT ;  /* 0x000000ff1b1b7812 */ /* 0x000fe200078ec0ff */
[----:B-1----:R-:W-:Y:S01]  /*2b90*/  HADD2.F32 R33, -RZ, R33.H0_H0 ;  /* 0x20000021ff217230 */ /* 0x002fe20000004100 */
[----:B------:R-:W-:Y:S02]  /*2ba0*/  LOP3.LUT R26, R26, 0xff, RZ, 0xc0, !PT ;  /* 0x000000ff1a1a7812 */ /* 0x000fe400078ec0ff */
[----:B------:R-:W-:Y:S02]  /*2bb0*/  LOP3.LUT R19, R19, 0xff, RZ, 0xc0, !PT ;  /* 0x000000ff13137812 */ /* 0x000fe400078ec0ff */
[----:B------:R-:W-:Y:S01]  /*2bc0*/  LOP3.LUT R30, R30, 0xff, RZ, 0xc0, !PT ;  /* 0x000000ff1e1e7812 */ /* 0x000fe200078ec0ff */
[----:B------:R-:W-:Y:S01]  /*2bd0*/  I2F.F16 R50, R50 ;  /* 0x0000003200327306 */ /* 0x000fe20000200c00 */
[----:B------:R-:W-:-:S02]  /*2be0*/  IADD3 R27, R27, -0x80, RZ ;  /* 0xffffff801b1b7810 */ /* 0x000fc40007ffe0ff */
[----:B------:R-:W-:Y:S02]  /*2bf0*/  IADD3 R26, R26, -0x80, RZ ;  /* 0xffffff801a1a7810 */ /* 0x000fe40007ffe0ff */
[----:B------:R-:W-:Y:S02]  /*2c00*/  IADD3 R45, R19, -0x80, RZ ;  /* 0xffffff80132d7810 */ /* 0x000fe40007ffe0ff */
[----:B------:R-:W-:Y:S01]  /*2c10*/  IADD3 R30, R30, -0x80, RZ ;  /* 0xffffff801e1e7810 */ /* 0x000fe20007ffe0ff */
[----:B------:R-:W1:Y:S01]  /*2c20*/  I2F.F16 R27, R27 ;  /* 0x0000001b001b7306 */ /* 0x000e620000200c00 */
[----:B------:R-:W-:Y:S02]  /*2c30*/  LOP3.LUT R31, R31, 0xff, RZ, 0xc0, !PT ;  /* 0x000000ff1f1f7812 */ /* 0x000fe400078ec0ff */
[----:B------:R-:W-:Y:S02]  /*2c40*/  ISETP.GE.AND P0, PT, R2, 0x2, PT ;  /* 0x000000020200780c */ /* 0x000fe40003f06270 */
[----:B------:R-:W-:-:S03]  /*2c50*/  IADD3 R31, R31, -0x80, RZ ;  /* 0xffffff801f1f7810 */ /* 0x000fc60007ffe0ff */
[----:B------:R-:W-:Y:S08]  /*2c60*/  I2F.F16 R43, R30 ;  /* 0x0000001e002b7306 */ /* 0x000ff00000200c00 */
[----:B------:R-:W3:Y:S01]  /*2c70*/  I2F.F16 R26, R26 ;  /* 0x0000001a001a7306 */ /* 0x000ee20000200c00 */
[----:B-1----:R-:W-:Y:S02]  /*2c80*/  HADD2.F32 R27, -RZ, R27.H0_H0 ;  /* 0x2000001bff1b7230 */ /* 0x002fe40000004100 */
[----:B0-----:R-:W-:-:S02]  /*2c90*/  HADD2.F32 R51, -RZ, R17.H0_H0 ;  /* 0x20000011ff337230 */ /* 0x001fc40000004100 */
[----:B------:R-:W-:-:S03]  /*2ca0*/  HADD2.F32 R60, -RZ, R17.H1_H1 ;  /* 0x30000011ff3c7230 */ /* 0x000fc60000004100 */
[----:B------:R-:W-:Y:S08]  /*2cb0*/  I2F.F16 R55, R31 ;  /* 0x0000001f00377306 */ /* 0x000ff00000200c00 */
[----:B------:R-:W-:Y:S01]  /*2cc0*/  I2F.F16 R45, R45 ;  /* 0x0000002d002d7306 */ /* 0x000fe20000200c00 */
[----:B---3--:R-:W-:-:S07]  /*2cd0*/  HADD2.F32 R26, -RZ, R26.H0_H0 ;  /* 0x2000001aff1a7230 */ /* 0x008fce0000004100 */
[----:B------:R-:W0:Y:S08]  /*2ce0*/  I2F.F16 R38, R38 ;  /* 0x0000002600267306 */ /* 0x000e300000200c00 */
[----:B------:R-:W1:Y:S08]  /*2cf0*/  I2F.F16 R37, R37 ;  /* 0x0000002500257306 */ /* 0x000e700000200c00 */
[----:B------:R-:W3:Y:S01]  /*2d00*/  I2F.F16 R36, R36 ;  /* 0x0000002400247306 */ /* 0x000ee20000200c00 */
[----:B0-----:R-:W-:-:S07]  /*2d10*/  HADD2.F32 R38, -RZ, R38.H0_H0 ;  /* 0x20000026ff267230 */ /* 0x001fce0000004100 */
[----:B------:R-:W0:Y:S01]  /*2d20*/  I2F.F16 R35, R35 ;  /* 0x0000002300237306 */ /* 0x000e220000200c00 */
[----:B-1----:R-:W-:Y:S02]  /*2d30*/  HADD2.F32 R37, -RZ, R37.H0_H0 ;  /* 0x20000025ff257230 */ /* 0x002fe40000004100 */
[----:B---3--:R-:W-:Y:S02]  /*2d40*/  HADD2.F32 R36, -RZ, R36.H0_H0 ;  /* 0x20000024ff247230 */ /* 0x008fe40000004100 */
[----:B0-----:R-:W-:Y:S01]  /*2d50*/  HADD2.F32 R35, -RZ, R35.H0_H0 ;  /* 0x20000023ff237230 */ /* 0x001fe20000004100 */
[----:B--2---:R-:W-:Y:S02]  /*2d60*/  LOP3.LUT R19, R20, 0xff, RZ, 0xc0, !PT ;  /* 0x000000ff14137812 */ /* 0x004fe400078ec0ff */
[----:B------:R-:W-:Y:S02]  /*2d70*/  LOP3.LUT R30, R23, 0xff, RZ, 0xc0, !PT ;  /* 0x000000ff171e7812 */ /* 0x000fe400078ec0ff */
[----:B------:R-:W-:-:S02]  /*2d80*/  IADD3 R54, R19, -0x80, RZ ;  /* 0xffffff8013367810 */ /* 0x000fc40007ffe0ff */
[----:B------:R-:W-:Y:S02]  /*2d90*/  LOP3.LUT R19, R21, 0xff, RZ, 0xc0, !PT ;  /* 0x000000ff15137812 */ /* 0x000fe400078ec0ff */
[----:B------:R-:W-:Y:S02]  /*2da0*/  LEA.HI R46, R20, 0xffffff80, RZ, 0x8 ;  /* 0xffffff80142e7811 */ /* 0x000fe400078f40ff */
[----:B------:R-:W-:Y:S01]  /*2db0*/  IADD3 R39, R19, -0x80, RZ ;  /* 0xffffff8013277810 */ /* 0x000fe20007ffe0ff */
[----:B------:R-:W0:Y:S01]  /*2dc0*/  I2F.F16 R54, R54 ;  /* 0x0000003600367306 */ /* 0x000e220000200c00 */
[----:B------:R-:W-:Y:S02]  /*2dd0*/  LOP3.LUT R19, R22, 0xff, RZ, 0xc0, !PT ;  /* 0x000000ff16137812 */ /* 0x000fe400078ec0ff */
[----:B------:R-:W-:Y:S02]  /*2de0*/  SHF.R.U32.HI R17, RZ, 0x8, R20 ;  /* 0x00000008ff117819 */ /* 0x000fe40000011614 */
[----:B------:R-:W-:-:S02]  /*2df0*/  IADD3 R41, R30, -0x80, RZ ;  /* 0xffffff801e297810 */ /* 0x000fc40007ffe0ff */
[----:B------:R-:W-:Y:S01]  /*2e00*/  SHF.R.U32.HI R20, RZ, 0x10, R20 ;  /* 0x00000010ff147819 */ /* 0x000fe20000011614 */
[----:B------:R-:W1:Y:S01]  /*2e10*/  LDS.64 R30, [UR5+0x18] ;  /* 0x00001805ff1e7984 */ /* 0x000e620008000a00 */
[----:B------:R-:W-:Y:S01]  /*2e20*/  IADD3 R40, R19, -0x80, RZ ;  /* 0xffffff8013287810 */ /* 0x000fe20007ffe0ff */
[--C-:B------:R-:W-:Y:S01]  /*2e30*/  HADD2.F32 R19, -RZ, R16.reuse.H0_H0 ;  /* 0x20000010ff137230 */ /* 0x100fe20000004100 */
[----:B------:R-:W-:Y:S01]  /*2e40*/  LEA.HI R47, R21, 0xffffff80, RZ, 0x8 ;  /* 0xffffff80152f7811 */ /* 0x000fe200078f40ff */
[----:B------:R-:W-:Y:S01]  /*2e50*/  HADD2.F32 R16, -RZ, R16.H1_H1 ;  /* 0x30000010ff107230 */ /* 0x000fe20000004100 */
[----:B------:R-:W-:Y:S01]  /*2e60*/  LOP3.LUT R17, R17, 0xff, RZ, 0xc0, !PT ;  /* 0x000000ff11117812 */ /* 0x000fe200078ec0ff */
[----:B------:R-:W2:Y:S01]  /*2e70*/  I2F.F16 R39, R39 ;  /* 0x0000002700277306 */ /* 0x000ea20000200c00 */
[--C-:B------:R-:W-:Y:S01]  /*2e80*/  SHF.R.U32.HI R63, RZ, 0x8, R21.reuse ;  /* 0x00000008ff3f7819 */ /* 0x100fe20000011615 */
[----:B------:R-:W-:Y:S01]  /*2e90*/  FFMA.FTZ R64, R32, R19, RZ ;  /* 0x0000001320407223 */ /* 0x000fe200000100ff */
[----:B------:R-:W-:Y:S01]  /*2ea0*/  LOP3.LUT R20, R20, 0xff, RZ, 0xc0, !PT ;  /* 0x000000ff14147812 */ /* 0x000fe200078ec0ff */
[C---:B------:R-:W-:Y:S01]  /*2eb0*/  FFMA.FTZ R59, R19.reuse, R34, RZ ;  /* 0x00000022133b7223 */ /* 0x040fe200000100ff */
[----:B------:R-:W-:Y:S01]  /*2ec0*/  SHF.R.U32.HI R21, RZ, 0x10, R21 ;  /* 0x00000010ff157819 */ /* 0x000fe20000011615 */
[----:B------:R-:W-:Y:S01]  /*2ed0*/  FFMA.FTZ R62, R19, R28, RZ ;  /* 0x0000001c133e7223 */ /* 0x000fe200000100ff */
[----:B------:R-:W-:Y:S01]  /*2ee0*/  IADD3 R42, R17, -0x80, RZ ;  /* 0xffffff80112a7810 */ /* 0x000fe20007ffe0ff */
[----:B------:R-:W-:Y:S01]  /*2ef0*/  FFMA.FTZ R19, R19, R33, RZ ;  /* 0x0000002113137223 */ /* 0x000fe200000100ff */
[----:B------:R-:W-:Y:S01]  /*2f00*/  IADD3 R49, R20, -0x80, RZ ;  /* 0xffffff8014317810 */ /* 0x000fe20007ffe0ff */
[----:B------:R-:W-:Y:S01]  /*2f10*/  HADD2.F32 R20, -RZ, R43.H0_H0 ;  /* 0x2000002bff147230 */ /* 0x000fe20000004100 */
[----:B------:R-:W-:Y:S01]  /*2f20*/  LOP3.LUT R17, R21, 0xff, RZ, 0xc0, !PT ;  /* 0x000000ff15117812 */ /* 0x000fe200078ec0ff */
[----:B------:R-:W-:Y:S01]  /*2f30*/  HADD2.F32 R21, -RZ, R18.H0_H0 ;  /* 0x20000012ff157230 */ /* 0x000fe20000004100 */
[----:B------:R-:W-:Y:S01]  /*2f40*/  SHF.R.U32.HI R61, RZ, 0x8, R22 ;  /* 0x00000008ff3d7819 */ /* 0x000fe20000011616 */
[----:B------:R-:W-:Y:S01]  /*2f50*/  FFMA.FTZ R64, R27, R16, R64 ;  /* 0x000000101b407223 */ /* 0x000fe20000010040 */
[----:B------:R-:W-:Y:S01]  /*2f60*/  LOP3.LUT R63, R63, 0xff, RZ, 0xc0, !PT ;  /* 0x000000ff3f3f7812 */ /* 0x000fe200078ec0ff */
[C---:B------:R-:W-:Y:S01]  /*2f70*/  FFMA.FTZ R52, R16.reuse, R20, R19 ;  /* 0x0000001410347223 */ /* 0x040fe20000010013 */
[----:B------:R-:W-:Y:S01]  /*2f80*/  IADD3 R65, R17, -0x80, RZ ;  /* 0xffffff8011417810 */ /* 0x000fe20007ffe0ff */
[C---:B------:R-:W-:Y:S01]  /*2f90*/  FFMA.FTZ R59, R16.reuse, R26, R59 ;  /* 0x0000001a103b7223 */ /* 0x040fe2000001003b */
[----:B------:R-:W-:Y:S01]  /*2fa0*/  IADD3 R63, R63, -0x80, RZ ;  /* 0xffffff803f3f7810 */ /* 0x000fe20007ffe0ff */
[----:B------:R-:W-:Y:S01]  /*2fb0*/  FFMA.FTZ R62, R16, R21, R62 ;  /* 0x00000015103e7223 */ /* 0x000fe2000001003e */
[----:B------:R-:W-:Y:S01]  /*2fc0*/  LOP3.LUT R61, R61, 0xff, RZ, 0xc0, !PT ;  /* 0x000000ff3d3d7812 */ /* 0x000fe200078ec0ff */
[----:B------:R-:W-:Y:S01]  /*2fd0*/  HADD2.F32 R19, -RZ, R58.H0_H0 ;  /* 0x2000003aff137230 */ /* 0x000fe20000004100 */
[----:B------:R-:W-:Y:S01]  /*2fe0*/  SHF.R.U32.HI R44, RZ, 0x8, R23 ;  /* 0x00000008ff2c7819 */ /* 0x000fe20000011617 */
[----:B------:R-:W-:Y:S01]  /*2ff0*/  HADD2.F32 R18, -RZ, R50.H0_H0 ;  /* 0x20000032ff127230 */ /* 0x000fe20000004100 */
[----:B------:R3:W-:Y:S01]  /*3000*/  I2F.F16 R43, R63 ;  /* 0x0000003f002b7306 */ /* 0x0007e20000200c00 */
[----:B------:R-:W-:Y:S01]  /*3010*/  HADD2.F32 R17, -RZ, R55.H0_H0 ;  /* 0x20000037ff117230 */ /* 0x000fe20000004100 */
[----:B------:R-:W-:Y:S01]  /*3020*/  IADD3 R55, R61, -0x80, RZ ;  /* 0xffffff803d377810 */ /* 0x000fe20007ffe0ff */
[----:B------:R-:W-:Y:S01]  /*3030*/  HADD2.F32 R16, -RZ, R45.H0_H0 ;  /* 0x2000002dff107230 */ /* 0x000fe20000004100 */
[----:B------:R-:W-:Y:S01]  /*3040*/  LEA.HI R48, R22, 0xffffff80, RZ, 0x8 ;  /* 0xffffff8016307811 */ /* 0x000fe200078f40ff */
[C---:B------:R-:W-:Y:S01]  /*3050*/  FFMA.FTZ R58, R51.reuse, R18, R59 ;  /* 0x00000012333a7223 */ /* 0x040fe2000001003b */
[----:B------:R-:W-:Y:S01]  /*3060*/  SHF.R.U32.HI R22, RZ, 0x10, R22 ;  /* 0x00000010ff167819 */ /* 0x000fe20000011616 */
[----:B------:R-:W-:Y:S01]  /*3070*/  FFMA.FTZ R61, R51, R17, R62 ;  /* 0x00000011333d7223 */ /* 0x000fe2000001003e */
[----:B------:R-:W-:Y:S01]  /*3080*/  LOP3.LUT R45, R44, 0xff, RZ, 0xc0, !PT ;  /* 0x000000ff2c2d7812 */ /* 0x000fe200078ec0ff */
[----:B---3--:R-:W-:Y:S01]  /*3090*/  FFMA.FTZ R63, R19, R51, R64 ;  /* 0x00000033133f7223 */ /* 0x008fe20000010040 */
[----:B------:R-:W-:Y:S01]  /*30a0*/  LOP3.LUT R22, R22, 0xff, RZ, 0xc0, !PT ;  /* 0x000000ff16167812 */ /* 0x000fe200078ec0ff */
[----:B------:R-:W-:Y:S01]  /*30b0*/  FFMA.FTZ R51, R51, R16, R52 ;  /* 0x0000001033337223 */ /* 0x000fe20000010034 */
[----:B------:R-:W-:Y:S01]  /*30c0*/  SHF.R.U32.HI R52, RZ, 0x10, R23 ;  /* 0x00000010ff347819 */ /* 0x000fe20000011617 */
[----:B------:R-:W3:Y:S01]  /*30d0*/  I2F.F16 R40, R40 ;  /* 0x0000002800287306 */ /* 0x000ee20000200c00 */
[----:B------:R-:W-:Y:S01]  /*30e0*/  IADD3 R45, R45, -0x80, RZ ;  /* 0xffffff802d2d7810 */ /* 0x000fe20007ffe0ff */
[----:B------:R-:W-:Y:S01]  /*30f0*/  FFMA.FTZ R63, R38, R60, R63 ;  /* 0x0000003c263f7223 */ /* 0x000fe2000001003f */
[----:B------:R-:W-:Y:S01]  /*3100*/  LOP3.LUT R52, R52, 0xff, RZ, 0xc0, !PT ;  /* 0x000000ff34347812 */ /* 0x000fe200078ec0ff */
[C---:B------:R-:W-:Y:S01]  /*3110*/  FFMA.FTZ R58, R60.reuse, R37, R58 ;  /* 0x000000253c3a7223 */ /* 0x040fe2000001003a */
[----:B------:R-:W-:Y:S01]  /*3120*/  LEA.HI R53, R23, 0xffffff80, RZ, 0x8 ;  /* 0xffffff8017357811 */ /* 0x000fe200078f40ff */
[----:B------:R-:W-:Y:S01]  /*3130*/  FFMA.FTZ R61, R60, R36, R61 ;  /* 0x000000243c3d7223 */ /* 0x000fe2000001003d */
[----:B------:R-:W-:Y:S01]  /*3140*/  IADD3 R52, R52, -0x80, RZ ;  /* 0xffffff8034347810 */ /* 0x000fe20007ffe0ff */
[----:B------:R-:W4:Y:S01]  /*3150*/  I2F.F16 R41, R41 ;  /* 0x0000002900297306 */ /* 0x000f220000200c00 */
[----:B------:R-:W-:Y:S01]  /*3160*/  FFMA.FTZ R60, R60, R35, R51 ;  /* 0x000000233c3c7223 */ /* 0x000fe20000010033 */
[----:B------:R-:W-:Y:S01]  /*3170*/  IADD3 R51, R22, -0x80, RZ ;  /* 0xffffff8016337810 */ /* 0x000fe20007ffe0ff */
[----:B-1----:R-:W-:-:S02]  /*3180*/  HADD2.F32 R23, -RZ, R30.H0_H0 ;  /* 0x2000001eff177230 */ /* 0x002fc40000004100 */
[----:B0-----:R-:W-:Y:S02]  /*3190*/  HADD2.F32 R54, -RZ, R54.H0_H0 ;  /* 0x20000036ff367230 */ /* 0x001fe40000004100 */
[----:B--2---:R-:W-:Y:S01]  /*31a0*/  HADD2.F32 R39, -RZ, R39.H0_H0 ;  /* 0x20000027ff277230 */ /* 0x004fe20000004100 */
[----:B------:R-:W0:Y:S01]  /*31b0*/  I2F.F16 R42, R42 ;  /* 0x0000002a002a7306 */ /* 0x000e220000200c00 */
[----:B---3--:R-:W-:Y:S01]  /*31c0*/  HADD2.F32 R40, -RZ, R40.H0_H0 ;  /* 0x20000028ff287230 */ /* 0x008fe20000004100 */
[----:B------:R-:W-:Y:S01]  /*31d0*/  FFMA.FTZ R63, R54, R23, R63 ;  /* 0x00000017363f7223 */ /* 0x000fe2000001003f */
[----:B------:R-:W-:Y:S01]  /*31e0*/  HADD2.F32 R59, -RZ, R30.H1_H1 ;  /* 0x3000001eff3b7230 */ /* 0x000fe20000004100 */
[C---:B------:R-:W-:Y:S01]  /*31f0*/  FFMA.FTZ R30, R23.reuse, R39, R58 ;  /* 0x00000027171e7223 */ /* 0x040fe2000001003a */
[----:B------:R-:W-:Y:S01]  /*3200*/  HADD2.F32 R43, -RZ, R43.H0_H0 ;  /* 0x2000002bff2b7230 */ /* 0x000fe20000004100 */
[----:B------:R-:W-:Y:S01]  /*3210*/  FFMA.FTZ R61, R23, R40, R61 ;  /* 0x00000028173d7223 */ /* 0x000fe2000001003d */
[----:B------:R-:W-:Y:S01]  /*3220*/  HADD2.F32 R22, -RZ, R31.H0_H0 ;  /* 0x2000001fff167230 */ /* 0x000fe20000004100 */
[----:B------:R1:W2:Y:S01]  /*3230*/  I2F.F16 R44, R55 ;  /* 0x00000037002c7306 */ /* 0x0002a20000200c00 */
[----:B----4-:R-:W-:-:S05]  /*3240*/  HADD2.F32 R41, -RZ, R41.H0_H0 ;  /* 0x20000029ff297230 */ /* 0x010fca0000004100 */
[----:B------:R-:W-:Y:S02]  /*3250*/  FFMA.FTZ R60, R23, R41, R60 ;  /* 0x00000029173c7223 */ /* 0x000fe4000001003c */
[----:B------:R-:W3:Y:S01]  /*3260*/  I2F.F16 R45, R45 ;  /* 0x0000002d002d7306 */ /* 0x000ee20000200c00 */
[----:B0-----:R-:W-:Y:S01]  /*3270*/  HADD2.F32 R42, -RZ, R42.H0_H0 ;  /* 0x2000002aff2a7230 */ /* 0x001fe20000004100 */
[----:B------:R-:W-:Y:S01]  /*3280*/  FFMA.FTZ R23, R59, R43, R30 ;  /* 0x0000002b3b177223 */ /* 0x000fe2000001001e */
[----:B-1----:R-:W-:-:S03]  /*3290*/  HADD2.F32 R55, -RZ, R31.H1_H1 ;  /* 0x3000001fff377230 */ /* 0x002fc60000004100 */
[----:B------:R-:W-:Y:S02]  /*32a0*/  FFMA.FTZ R58, R42, R59, R63 ;  /* 0x0000003b2a3a7223 */ /* 0x000fe4000001003f */
[----:B------:R-:W0:Y:S01]  /*32b0*/  I2F.F16 R49, R49 ;  /* 0x0000003100317306 */ /* 0x000e220000200c00 */
[----:B--2---:R-:W-:-:S05]  /*32c0*/  HADD2.F32 R44, -RZ, R44.H0_H0 ;  /* 0x2000002cff2c7230 */ /* 0x004fca0000004100 */
[----:B------:R-:W-:Y:S02]  /*32d0*/  FFMA.FTZ R30, R59, R44, R61 ;  /* 0x0000002c3b1e7223 */ /* 0x000fe4000001003d */
[----:B------:R-:W1:Y:S01]  /*32e0*/  I2F.F16 R50, R65 ;  /* 0x0000004100327306 */ /* 0x000e620000200c00 */
[----:B---3--:R-:W-:-:S05]  /*32f0*/  HADD2.F32 R45, -RZ, R45.H0_H0 ;  /* 0x2000002dff2d7230 */ /* 0x008fca0000004100 */
        /* <DEDUP_REMOVED lines=202> */
.L_x_1238:
        /* <DEDUP_REMOVED lines=328> */
[--C-:B------:R-:W-:Y:S01]  /*5420*/  HADD2.F32 R16, -RZ, R30.reuse.H0_H0 ;  /* 0x2000001eff107230 */ /* 0x100fe20000004100 */
[-C--:B------:R-:W-:Y:S01]  /*5430*/  FFMA.FTZ R27, R36, R23.reuse, R27 ;  /* 0x00000017241b7223 */ /* 0x080fe2000001001b */
[----:B------:R-:W-:Y:S01]  /*5440*/  HADD2.F32 R30, -RZ, R30.H1_H1 ;  /* 0x3000001eff1e7230 */ /* 0x000fe20000004100 */
        /* <DEDUP_REMOVED lines=32> */
.L_x_1239:
        /* <DEDUP_REMOVED lines=55> */
[----:B------:R-:W3:Y:S08]  /*59c0*/  I2F.F16 R24, R24 ;  /* 0x0000001800187306 */ /* 0x000ef00000200c00 */
[----:B------:R-:W-:Y:S01]  /*59d0*/  I2F.F16 R42, R30 ;  /* 0x0000001e002a7306 */ /* 0x000fe20000200c00 */
[----:B-1----:R-:W-:Y:S02]  /*59e0*/  HADD2.F32 R25, -RZ, R25.H0_H0 ;  /* 0x20000019ff197230 */ /* 0x002fe40000004100 */
[----:B0-----:R-:W-:-:S02]  /*59f0*/  HADD2.F32 R50, -RZ, R17.H0_H0 ;  /* 0x20000011ff327230 */ /* 0x001fc40000004100 */
[----:B------:R-:W-:-:S03]  /*5a00*/  HADD2.F32 R61, -RZ, R17.H1_H1 ;  /* 0x30000011ff3d7230 */ /* 0x000fc60000004100 */
[----:B------:R-:W-:Y:S01]  /*5a10*/  I2F.F16 R53, R31 ;  /* 0x0000001f00357306 */ /* 0x000fe20000200c00 */
[----:B---3--:R-:W-:-:S07]  /*5a20*/  HADD2.F32 R24, -RZ, R24.H0_H0 ;  /* 0x20000018ff187230 */ /* 0x008fce0000004100 */
[----:B------:R-:W-:Y:S08]  /*5a30*/  I2F.F16 R44, R44 ;  /* 0x0000002c002c7306 */ /* 0x000ff00000200c00 */
        /* <DEDUP_REMOVED lines=15> */
[--C-:B------:R-:W-:Y:S02]  /*5b30*/  SHF.R.U32.HI R17, RZ, 0x8, R20.reuse ;  /* 0x00000008ff117819 */ /* 0x100fe40000011614 */
[----:B------:R-:W-:Y:S02]  /*5b40*/  IADD3 R40, R30, -0x80, RZ ;  /* 0xffffff801e287810 */ /* 0x000fe40007ffe0ff */
[----:B------:R-:W-:Y:S01]  /*5b50*/  LOP3.LUT R19, R22, 0xff, RZ, 0xc0, !PT ;  /* 0x000000ff16137812 */ /* 0x000fe200078ec0ff */
[----:B------:R-:W1:Y:S01]  /*5b60*/  LDS.64 R30, [UR5+0x38] ;  /* 0x00003805ff1e7984 */ /* 0x000e620008000a00 */
[----:B------:R-:W-:Y:S01]  /*5b70*/  SHF.R.U32.HI R20, RZ, 0x10, R20 ;  /* 0x00000010ff147819 */ /* 0x000fe20000011614 */
[----:B------:R-:W2:Y:S01]  /*5b80*/  I2F.F16 R38, R38 ;  /* 0x0000002600267306 */ /* 0x000ea20000200c00 */
[----:B------:R-:W-:-:S02]  /*5b90*/  LEA.HI R46, R21, 0xffffff80, RZ, 0x8 ;  /* 0xffffff80152e7811 */ /* 0x000fc400078f40ff */
[----:B------:R-:W-:Y:S02]  /*5ba0*/  LOP3.LUT R17, R17, 0xff, RZ, 0xc0, !PT ;  /* 0x000000ff11117812 */ /* 0x000fe400078ec0ff */
[--C-:B------:R-:W-:Y:S02]  /*5bb0*/  SHF.R.U32.HI R65, RZ, 0x8, R21.reuse ;  /* 0x00000008ff417819 */ /* 0x100fe40000011615 */
[----:B------:R-:W-:Y:S01]  /*5bc0*/  IADD3 R39, R19, -0x80, RZ ;  /* 0xffffff8013277810 */ /* 0x000fe20007ffe0ff */
[--C-:B------:R-:W-:Y:S01]  /*5bd0*/  HADD2.F32 R19, -RZ, R16.reuse.H0_H0 ;  /* 0x20000010ff137230 */ /* 0x100fe20000004100 */
[----:B------:R-:W-:Y:S01]  /*5be0*/  SHF.R.U32.HI R21, RZ, 0x10, R21 ;  /* 0x00000010ff157819 */ /* 0x000fe20000011615 */
[----:B------:R-:W-:Y:S01]  /*5bf0*/  HADD2.F32 R16, -RZ, R16.H1_H1 ;  /* 0x30000010ff107230 */ /* 0x000fe20000004100 */
[----:B------:R-:W-:Y:S01]  /*5c00*/  LOP3.LUT R20, R20, 0xff, RZ, 0xc0, !PT ;  /* 0x000000ff14147812 */ /* 0x000fe200078ec0ff */
[----:B------:R-:W-:Y:S01]  /*5c10*/  I2F.F16 R40, R40 ;  /* 0x0000002800287306 */ /* 0x000fe20000200c00 */
[----:B------:R-:W-:Y:S01]  /*5c20*/  IADD3 R41, R17, -0x80, RZ ;  /* 0xffffff8011297810 */ /* 0x000fe20007ffe0ff */
[----:B------:R-:W-:Y:S01]  /*5c30*/  FFMA.FTZ R60, R27, R19, RZ ;  /* 0x000000131b3c7223 */ /* 0x000fe200000100ff */
[----:B------:R-:W-:Y:S01]  /*5c40*/  LOP3.LUT R17, R21, 0xff, RZ, 0xc0, !PT ;  /* 0x000000ff15117812 */ /* 0x000fe200078ec0ff */
[----:B------:R-:W-:Y:S01]  /*5c50*/  HADD2.F32 R21, -RZ, R18.H0_H0 ;  /* 0x20000012ff157230 */ /* 0x000fe20000004100 */
[----:B------:R-:W-:Y:S01]  /*5c60*/  IADD3 R48, R20, -0x80, RZ ;  /* 0xffffff8014307810 */ /* 0x000fe20007ffe0ff */
[----:B------:R-:W-:Y:S01]  /*5c70*/  HADD2.F32 R20, -RZ, R42.H0_H0 ;  /* 0x2000002aff147230 */ /* 0x000fe20000004100 */
[----:B------:R-:W-:Y:S01]  /*5c80*/  SHF.R.U32.HI R62, RZ, 0x8, R22 ;  /* 0x00000008ff3e7819 */ /* 0x000fe20000011616 */
[----:B------:R-:W-:Y:S01]  /*5c90*/  FFMA.FTZ R63, R19, R32, RZ ;  /* 0x00000020133f7223 */ /* 0x000fe200000100ff */
[----:B------:R-:W-:Y:S01]  /*5ca0*/  IADD3 R64, R17, -0x80, RZ ;  /* 0xffffff8011407810 */ /* 0x000fe20007ffe0ff */
[C---:B------:R-:W-:Y:S01]  /*5cb0*/  FFMA.FTZ R59, R19.reuse, R26, RZ ;  /* 0x0000001a133b7223 */ /* 0x040fe200000100ff */
[----:B------:R-:W-:Y:S01]  /*5cc0*/  LOP3.LUT R62, R62, 0xff, RZ, 0xc0, !PT ;  /* 0x000000ff3e3e7812 */ /* 0x000fe200078ec0ff */
[----:B------:R-:W-:Y:S01]  /*5cd0*/  FFMA.FTZ R51, R19, R28, RZ ;  /* 0x0000001c13337223 */ /* 0x000fe200000100ff */
[----:B------:R-:W-:Y:S01]  /*5ce0*/  HADD2.F32 R19, -RZ, R58.H0_H0 ;  /* 0x2000003aff137230 */ /* 0x000fe20000004100 */
[----:B------:R-:W-:Y:S01]  /*5cf0*/  FFMA.FTZ R60, R25, R16, R60 ;  /* 0x00000010193c7223 */ /* 0x000fe2000001003c */
[----:B------:R-:W-:Y:S01]  /*5d00*/  HADD2.F32 R18, -RZ, R49.H0_H0 ;  /* 0x20000031ff127230 */ /* 0x000fe20000004100 */
[C---:B------:R-:W-:Y:S01]  /*5d10*/  FFMA.FTZ R63, R16.reuse, R24, R63 ;  /* 0x00000018103f7223 */ /* 0x040fe2000001003f */
[----:B------:R-:W-:Y:S01]  /*5d20*/  HADD2.F32 R17, -RZ, R53.H0_H0 ;  /* 0x20000035ff117230 */ /* 0x000fe20000004100 */
[C---:B------:R-:W-:Y:S01]  /*5d30*/  FFMA.FTZ R59, R16.reuse, R21, R59 ;  /* 0x00000015103b7223 */ /* 0x040fe2000001003b */
[----:B------:R-:W-:Y:S01]  /*5d40*/  SHF.R.U32.HI R43, RZ, 0x8, R23 ;  /* 0x00000008ff2b7819 */ /* 0x000fe20000011617 */
[----:B------:R-:W-:Y:S01]  /*5d50*/  FFMA.FTZ R51, R16, R20, R51 ;  /* 0x0000001410337223 */ /* 0x000fe20000010033 */
[----:B------:R-:W-:Y:S01]  /*5d60*/  HADD2.F32 R16, -RZ, R44.H0_H0 ;  /* 0x2000002cff107230 */ /* 0x000fe20000004100 */
[----:B------:R-:W-:Y:S01]  /*5d70*/  IADD3 R53, R62, -0x80, RZ ;  /* 0xffffff803e357810 */ /* 0x000fe20007ffe0ff */
[----:B------:R-:W-:Y:S01]  /*5d80*/  FFMA.FTZ R60, R19, R50, R60 ;  /* 0x00000032133c7223 */ /* 0x000fe2000001003c */
[----:B------:R-:W-:Y:S01]  /*5d90*/  LEA.HI R47, R22, 0xffffff80, RZ, 0x8 ;  /* 0xffffff80162f7811 */ /* 0x000fe200078f40ff */
[C---:B------:R-:W-:Y:S01]  /*5da0*/  FFMA.FTZ R62, R50.reuse, R18, R63 ;  /* 0x00000012323e7223 */ /* 0x040fe2000001003f */
[----:B------:R-:W-:Y:S01]  /*5db0*/  LOP3.LUT R65, R65, 0xff, RZ, 0xc0, !PT ;  /* 0x000000ff41417812 */ /* 0x000fe200078ec0ff */
[C---:B------:R-:W-:Y:S01]  /*5dc0*/  FFMA.FTZ R58, R50.reuse, R17, R59 ;  /* 0x00000011323a7223 */ /* 0x040fe2000001003b */
[----:B------:R-:W-:Y:S01]  /*5dd0*/  SHF.R.U32.HI R22, RZ, 0x10, R22 ;  /* 0x00000010ff167819 */ /* 0x000fe20000011616 */
[----:B------:R-:W-:Y:S01]  /*5de0*/  FFMA.FTZ R50, R50, R16, R51 ;  /* 0x0000001032327223 */ /* 0x000fe20000010033 */
[----:B------:R-:W-:Y:S01]  /*5df0*/  LOP3.LUT R44, R43, 0xff, RZ, 0xc0, !PT ;  /* 0x000000ff2b2c7812 */ /* 0x000fe200078ec0ff */
[----:B------:R-:W3:Y:S01]  /*5e00*/  I2F.F16 R39, R39 ;  /* 0x0000002700277306 */ /* 0x000ee20000200c00 */
[----:B------:R-:W-:Y:S01]  /*5e10*/  SHF.R.U32.HI R51, RZ, 0x10, R23 ;  /* 0x00000010ff337819 */ /* 0x000fe20000011617 */
[----:B------:R-:W-:Y:S01]  /*5e20*/  FFMA.FTZ R60, R36, R61, R60 ;  /* 0x0000003d243c7223 */ /* 0x000fe2000001003c */
[----:B------:R-:W-:Y:S01]  /*5e30*/  IADD3 R65, R65, -0x80, RZ ;  /* 0xffffff8041417810 */ /* 0x000fe20007ffe0ff */
[C---:B------:R-:W-:Y:S01]  /*5e40*/  FFMA.FTZ R59, R61.reuse, R35, R62 ;  /* 0x000000233d3b7223 */ /* 0x040fe2000001003e */
[----:B------:R-:W-:Y:S01]  /*5e50*/  LOP3.LUT R22, R22, 0xff, RZ, 0xc0, !PT ;  /* 0x000000ff16167812 */ /* 0x000fe200078ec0ff */
[C---:B------:R-:W-:Y:S01]  /*5e60*/  FFMA.FTZ R58, R61.reuse, R34, R58 ;  /* 0x000000223d3a7223 */ /* 0x040fe2000001003a */
[----:B------:R-:W-:Y:S01]  /*5e70*/  IADD3 R44, R44, -0x80, RZ ;  /* 0xffffff802c2c7810 */ /* 0x000fe20007ffe0ff */
[----:B------:R-:W-:Y:S01]  /*5e80*/  FFMA.FTZ R61, R61, R33, R50 ;  /* 0x000000213d3d7223 */ /* 0x000fe20000010032 */
[----:B------:R-:W-:Y:S01]  /*5e90*/  LOP3.LUT R51, R51, 0xff, RZ, 0xc0, !PT ;  /* 0x000000ff33337812 */ /* 0x000fe200078ec0ff */
[----:B------:R-:W4:Y:S01]  /*5ea0*/  I2F.F16 R41, R41 ;  /* 0x0000002900297306 */ /* 0x000f220000200c00 */
[----:B------:R-:W-:Y:S01]  /*5eb0*/  IADD3 R50, R22, -0x80, RZ ;  /* 0xffffff8016327810 */ /* 0x000fe20007ffe0ff */
[----:B0-----:R-:W-:Y:S01]  /*5ec0*/  HADD2.F32 R37, -RZ, R37.H0_H0 ;  /* 0x20000025ff257230 */ /* 0x001fe20000004100 */
[----:B------:R-:W-:Y:S01]  /*5ed0*/  IADD3 R51, R51, -0x80, RZ ;  /* 0xffffff8033337810 */ /* 0x000fe20007ffe0ff */
[----:B--2---:R-:W-:Y:S01]  /*5ee0*/  HADD2.F32 R38, -RZ, R38.H0_H0 ;  /* 0x20000026ff267230 */ /* 0x004fe20000004100 */
[----:B------:R-:W-:Y:S01]  /*5ef0*/  LEA.HI R52, R23, 0xffffff80, RZ, 0x8 ;  /* 0xffffff8017347811 */ /* 0x000fe200078f40ff */
[----:B-1----:R-:W-:-:S02]  /*5f00*/  HADD2.F32 R23, -RZ, R30.H0_H0 ;  /* 0x2000001eff177230 */ /* 0x002fc40000004100 */
[----:B------:R-:W0:Y:S01]  /*5f10*/  I2F.F16 R42, R65 ;  /* 0x00000041002a7306 */ /* 0x000e220000200c00 */
[----:B---3--:R-:W-:Y:S02]  /*5f20*/  HADD2.F32 R39, -RZ, R39.H0_H0 ;  /* 0x20000027ff277230 */ /* 0x008fe40000004100 */
[----:B------:R-:W-:Y:S01]  /*5f30*/  HADD2.F32 R40, -RZ, R40.H0_H0 ;  /* 0x20000028ff287230 */ /* 0x000fe20000004100 */
[----:B------:R-:W-:Y:S01]  /*5f40*/  FFMA.FTZ R60, R37, R23, R60 ;  /* 0x00000017253c7223 */ /* 0x000fe2000001003c */
[----:B------:R-:W-:Y:S01]  /*5f50*/  HADD2.F32 R30, -RZ, R30.H1_H1 ;  /* 0x3000001eff1e7230 */ /* 0x000fe20000004100 */
[C---:B------:R-:W-:Y:S01]  /*5f60*/  FFMA.FTZ R58, R23.reuse, R39, R58 ;  /* 0x00000027173a7223 */ /* 0x040fe2000001003a */
[----:B------:R-:W-:Y:S01]  /*5f70*/  HADD2.F32 R22, -RZ, R31.H0_H0 ;  /* 0x2000001fff167230 */ /* 0x000fe20000004100 */
[----:B------:R1:W2:Y:S01]  /*5f80*/  I2F.F16 R43, R53 ;  /* 0x00000035002b7306 */ /* 0x0002a20000200c00 */
[----:B----4-:R-:W-:Y:S01]  /*5f90*/  HADD2.F32 R41, -RZ, R41.H0_H0 ;  /* 0x20000029ff297230 */ /* 0x010fe20000004100 */
[----:B------:R-:W-:-:S06]  /*5fa0*/  FFMA.FTZ R61, R23, R40, R61 ;  /* 0x00000028173d7223 */ /* 0x000fcc000001003d */
[----:B------:R-:W3:Y:S01]  /*5fb0*/  I2F.F16 R44, R44 ;  /* 0x0000002c002c7306 */ /* 0x000ee20000200c00 */
[----:B-1----:R-:W-:Y:S01]  /*5fc0*/  HADD2.F32 R53, -RZ, R31.H1_H1 ;  /* 0x3000001fff357230 */ /* 0x002fe20000004100 */
[----:B------:R-:W-:Y:S01]  /*5fd0*/  FFMA.FTZ R31, R23, R38, R59 ;  /* 0x00000026171f7223 */ /* 0x000fe2000001003b */
[----:B0-----:R-:W-:Y:S01]  /*5fe0*/  HADD2.F32 R42, -RZ, R42.H0_H0 ;  /* 0x2000002aff2a7230 */ /* 0x001fe20000004100 */
[----:B------:R-:W-:-:S04]  /*5ff0*/  FFMA.FTZ R59, R41, R30, R60 ;  /* 0x0000001e293b7223 */ /* 0x000fc8000001003c */
[----:B------:R-:W0:Y:S01]  /*6000*/  I2F.F16 R48, R48 ;  /* 0x0000003000307306 */ /* 0x000e220000200c00 */
[----:B--2---:R-:W-:Y:S01]  /*6010*/  HADD2.F32 R43, -RZ, R43.H0_H0 ;  /* 0x2000002bff2b7230 */ /* 0x004fe20000004100 */
[----:B------:R-:W-:-:S04]  /*6020*/  FFMA.FTZ R23, R30, R42, R31 ;  /* 0x0000002a1e177223 */ /* 0x000fc8000001001f */
        /* <DEDUP_REMOVED lines=205> */
.L_x_1240:
[----:B------:R-:W-:Y:S01]  /*6d00*/  IADD3 R0, R0, 0x20, RZ ;  /* 0x0000002000007810 */ /* 0x000fe20007ffe0ff */
[----:B------:R-:W-:-:S03]  /*6d10*/  IMAD.WIDE R54, R29, 0x8, R54 ;  /* 0x000000081d367825 */ /* 0x000fc600078e0236 */
[C---:B------:R-:W-:Y:S01]  /*6d20*/  ISETP.GE.AND P0, PT, R0.reuse, c[0x0][0x1a8], PT ;  /* 0x00006a0000007a0c */ /* 0x040fe20003f06270 */
[----:B0-----:R-:W-:Y:S01]  /*6d30*/  IMAD.WIDE R56, R29, 0x8, R56 ;  /* 0x000000081d387825 */ /* 0x001fe200078e0238 */
[----:B------:R-:W-:Y:S02]  /*6d40*/  ISETP.LT.AND P2, PT, R0, R3, PT ;  /* 0x000000030000720c */ /* 0x000fe40003f41270 */
[----:B------:R-:W-:Y:S02]  /*6d50*/  MOV R24, R54 ;  /* 0x0000003600187202 */ /* 0x000fe40000000f00 */
[----:B------:R-:W-:Y:S02]  /*6d60*/  MOV R25, R55 ;  /* 0x0000003700197202 */ /* 0x000fe40000000f00 */
[----:B------:R-:W-:Y:S02]  /*6d70*/  MOV R26, R56 ;  /* 0x00000038001a7202 */ /* 0x000fe40000000f00 */
[----:B------:R-:W-:-:S05]  /*6d80*/  MOV R27, R57 ;  /* 0x00000039001b7202 */ /* 0x000fca0000000f00 */
[----:B------:R-:W-:Y:S05]  /*6d90*/  @!P0 BRA P2, `(.L_x_1241) ;  /* 0xffffa49000008947 */ /* 0x000fea000103ffff */
.L_x_1236:
        /* <DEDUP_REMOVED lines=17> */
.L_x_1245:
[----:B------:R-:W0:Y:S02]  /*6eb0*/  LDS R10, [R0] ;  /* 0x00000000000a7984 */ /* 0x000e240000000800 */
[----:B0-----:R-:W-:-:S10]  /*6ec0*/  HFMA2.MMA R11, R10, 1, 1, R3 ;  /* 0x3c003c000a0b7835 */ /* 0x001fd40000000003 */
[----:B------:R-:W0:Y:S02]  /*6ed0*/  ATOMS.CAST.SPIN R11, [R0], R10, R11 ;  /* 0x0000000a000b738d */ /* 0x000e24000180000b */
[----:B0-----:R-:W-:-:S13]  /*6ee0*/  ISETP.EQ.U32.AND P0, PT, R11, 0x1, PT ;  /* 0x000000010b00780c */ /* 0x001fda0003f02070 */
[----:B------:R-:W-:Y:S05]  /*6ef0*/  @!P0 BRA `(.L_x_1245) ;  /* 0xffffffb000008947 */ /* 0x000fea000383ffff */
[----:B------:R-:W-:Y:S05]  /*6f00*/  BRA `(.L_x_1243) ;  /* 0x0000003000007947 */ /* 0x000fea0003800000 */
.L_x_1244:
[----:B------:R-:W2:Y:S02]  /*6f10*/  LD.E R0, [R12.64] ;  /* 0x000000060c007980 */ /* 0x000ea4000c101900 */
[----:B--2---:R-:W-:-:S05]  /*6f20*/  IADD3 R3, R10, R0, RZ ;  /* 0x000000000a037210 */ /* 0x004fca0007ffe0ff */
[----:B------:R0:W-:Y:S02]  /*6f30*/  ST.E [R12.64], R3 ;  /* 0x000000030c007985 */ /* 0x0001e4000c101906 */
.L_x_1243:
[----:B------:R-:W-:Y:S05]  /*6f40*/  BSYNC B0 ;  /* 0x0000000000007941 */ /* 0x000fea0003800000 */
.L_x_1242:
[----:B------:R-:W2:Y:S01]  /*6f50*/  ATOM.E.ADD.F16x2.RN.STRONG.GPU P0, RZ, [R12.64+0x4], R9 ;  /* 0x000004090cff798a */ /* 0x000ea2000810e9c6 */
[----:B------:R-:W-:Y:S01]  /*6f60*/  BSSY B0, `(.L_x_1246) ;  /* 0x000000f000007945 */ /* 0x000fe20003800000 */
[----:B--2---:R-:W-:Y:S05]  /*6f70*/  @P0 BRA `(.L_x_1247) ;  /* 0x000000d000000947 */ /* 0x004fea0003800000 */
[----:B------:R-:W1:Y:S02]  /*6f80*/  QSPC.E.S P0, RZ, [R12+0x4] ;  /* 0x000004000cff73aa */ /* 0x000e640000000500 */
[----:B-1----:R-:W-:Y:S05]  /*6f90*/  @!P0 BRA `(.L_x_1248) ;  /* 0x0000008000008947 */ /* 0x002fea0003800000 */
[----:B------:R-:W-:-:S04]  /*6fa0*/  IADD3 R0, R12, 0x4, RZ ;  /* 0x000000040c007810 */ /* 0x000fc80007ffe0ff */
[----:B------:R-:W-:-:S05]  /*6fb0*/  LOP3.LUT R0, R0, 0xffffff, RZ, 0xc0, !PT ;  /* 0x00ffffff00007812 */ /* 0x000fca00078ec0ff */
.L_x_1249:
[----:B------:R-:W1:Y:S02]  /*6fc0*/  LDS R10, [R0] ;  /* 0x00000000000a7984 */ /* 0x000e640000000800 */
[----:B-1----:R-:W-:-:S06]  /*6fd0*/  HADD2 R11, R10, R9 ;  /* 0x000000090a0b7230 */ /* 0x002fcc0000000000 */
[----:B------:R-:W1:Y:S02]  /*6fe0*/  ATOMS.CAST.SPIN R11, [R0], R10, R11 ;  /* 0x0000000a000b738d */ /* 0x000e64000180000b */
[----:B-1----:R-:W-:-:S13]  /*6ff0*/  ISETP.EQ.U32.AND P0, PT, R11, 0x1, PT ;  /* 0x000000010b00780c */ /* 0x002fda0003f02070 */
[----:B------:R-:W-:Y:S05]  /*7000*/  @!P0 BRA `(.L_x_1249) ;  /* 0xffffffb000008947 */ /* 0x000fea000383ffff */
[----:B------:R-:W-:Y:S05]  /*7010*/  BRA `(.L_x_1247) ;  /* 0x0000003000007947 */ /* 0x000fea0003800000 */
.L_x_1248:
[----:B------:R-:W2:Y:S02]  /*7020*/  LD.E R0, [R12.64+0x4] ;  /* 0x000004060c007980 */ /* 0x000ea4000c101900 */
[----:B0-2---:R-:W-:-:S05]  /*7030*/  IADD3 R3, R9, R0, RZ ;  /* 0x0000000009037210 */ /* 0x005fca0007ffe0ff */
[----:B------:R0:W-:Y:S02]  /*7040*/  ST.E [R12.64+0x4], R3 ;  /* 0x000004030c007985 */ /* 0x0001e4000c101906 */
.L_x_1247:
[----:B------:R-:W-:Y:S05]  /*7050*/  BSYNC B0 ;  /* 0x0000000000007941 */ /* 0x000fea0003800000 */
.L_x_1246:
[----:B------:R-:W-:-:S13]  /*7060*/  ISETP.GE.AND P0, PT, R2, 0x2, PT ;  /* 0x000000020200780c */ /* 0x000fda0003f06270 */
[----:B------:R-:W-:Y:S05]  /*7070*/  @!P0 EXIT ;  /* 0x000000000000894d */ /* 0x000fea0003800000 */
[----:B-----5:R-:W-:-:S05]  /*7080*/  MOV R17, c[0x0][0x18c] ;  /* 0x0000630000117a02 */ /* 0x020fca0000000f00 */
[----:B0-----:R-:W-:-:S05]  /*7090*/  IMAD.WIDE R12, R17, 0x2, R12 ;  /* 0x00000002110c7825 */ /* 0x001fca00078e020c */
[----:B------:R-:W2:Y:S01]  /*70a0*/  ATOM.E.ADD.F16x2.RN.STRONG.GPU P0, RZ, [R12.64], R15 ;  /* 0x0000000f0cff798a */ /* 0x000ea2000810e9c6 */
[----:B------:R-:W-:Y:S01]  /*70b0*/  BSSY B0, `(.L_x_1250) ;  /* 0x000000e000007945 */ /* 0x000fe20003800000 */
[----:B--2---:R-:W-:Y:S05]  /*70c0*/  @P0 BRA `(.L_x_1251) ;  /* 0x000000c000000947 */ /* 0x004fea0003800000 */
[----:B------:R-:W0:Y:S02]  /*70d0*/  QSPC.E.S P0, RZ, [R12] ;  /* 0x000000000cff73aa */ /* 0x000e240000000500 */
[----:B0-----:R-:W-:Y:S05]  /*70e0*/  @!P0 BRA `(.L_x_1252) ;  /* 0x0000007000008947 */ /* 0x001fea0003800000 */
[----:B------:R-:W-:-:S05]  /*70f0*/  LOP3.LUT R0, R12, 0xffffff, RZ, 0xc0, !PT ;  /* 0x00ffffff0c007812 */ /* 0x000fca00078ec0ff */
.L_x_1253:
[----:B------:R-:W0:Y:S02]  /*7100*/  LDS R10, [R0] ;  /* 0x00000000000a7984 */ /* 0x000e240000000800 */
[----:B0-----:R-:W-:-:S10]  /*7110*/  HFMA2.MMA R11, R10, 1, 1, R15 ;  /* 0x3c003c000a0b7835 */ /* 0x001fd4000000000f */
[----:B------:R-:W0:Y:S02]  /*7120*/  ATOMS.CAST.SPIN R11, [R0], R10, R11 ;  /* 0x0000000a000b738d */ /* 0x000e24000180000b */
[----:B0-----:R-:W-:-:S13]  /*7130*/  ISETP.EQ.U32.AND P0, PT, R11, 0x1, PT ;  /* 0x000000010b00780c */ /* 0x001fda0003f02070 */
[----:B------:R-:W-:Y:S05]  /*7140*/  @!P0 BRA `(.L_x_1253) ;  /* 0xffffffb000008947 */ /* 0x000fea000383ffff */
[----:B------:R-:W-:Y:S05]  /*7150*/  BRA `(.L_x_1251) ;  /* 0x0000003000007947 */ /* 0x000fea0003800000 */
.L_x_1252:
[----:B------:R-:W2:Y:S02]  /*7160*/  LD.E R0, [R12.64] ;  /* 0x000000060c007980 */ /* 0x000ea4000c101900 */
[----:B--2---:R-:W-:-:S05]  /*7170*/  IADD3 R3, R15, R0, RZ ;  /* 0x000000000f037210 */ /* 0x004fca0007ffe0ff */
[----:B------:R0:W-:Y:S02]  /*7180*/  ST.E [R12.64], R3 ;  /* 0x000000030c007985 */ /* 0x0001e4000c101906 */
.L_x_1251:
[----:B------:R-:W-:Y:S05]  /*7190*/  BSYNC B0 ;  /* 0x0000000000007941 */ /* 0x000fea0003800000 */
.L_x_1250:
[----:B------:R-:W2:Y:S01]  /*71a0*/  ATOM.E.ADD.F16x2.RN.STRONG.GPU P0, RZ, [R12.64+0x4], R8 ;  /* 0x000004080cff798a */ /* 0x000ea2000810e9c6 */
[----:B------:R-:W-:Y:S01]  /*71b0*/  BSSY B0, `(.L_x_1254) ;  /* 0x0000010000007945 */ /* 0x000fe20003800000 */
[----:B--2---:R-:W-:Y:S05]  /*71c0*/  @P0 BRA `(.L_x_1255) ;  /* 0x000000e000000947 */ /* 0x004fea0003800000 */
[----:B------:R-:W1:Y:S02]  /*71d0*/  QSPC.E.S P0, RZ, [R12+0x4] ;  /* 0x000004000cff73aa */ /* 0x000e640000000500 */
[----:B-1----:R-:W-:Y:S05]  /*71e0*/  @!P0 BRA `(.L_x_1256) ;  /* 0x0000009000008947 */ /* 0x002fea0003800000 */
[----:B------:R-:W-:Y:S02]  /*71f0*/  IADD3 R0, R12, 0x4, RZ ;  /* 0x000000040c007810 */ /* 0x000fe40007ffe0ff */
[----:B0-----:R-:W-:Y:S02]  /*7200*/  MOV R3, R8 ;  /* 0x0000000800037202 */ /* 0x001fe40000000f00 */
[----:B------:R-:W-:-:S05]  /*7210*/  LOP3.LUT R0, R0, 0xffffff, RZ, 0xc0, !PT ;  /* 0x00ffffff00007812 */ /* 0x000fca00078ec0ff */
.L_x_1257:
[----:B------:R-:W0:Y:S02]  /*7220*/  LDS R8, [R0] ;  /* 0x0000000000087984 */ /* 0x000e240000000800 */
[----:B0-----:R-:W-:-:S06]  /*7230*/  HADD2 R9, R8, R3 ;  /* 0x0000000308097230 */ /* 0x001fcc0000000000 */
[----:B------:R-:W0:Y:S02]  /*7240*/  ATOMS.CAST.SPIN R9, [R0], R8, R9 ;  /* 0x000000080009738d */ /* 0x000e240001800009 */
[----:B0-----:R-:W-:-:S13]  /*7250*/  ISETP.EQ.U32.AND P0, PT, R9, 0x1, PT ;  /* 0x000000010900780c */ /* 0x001fda0003f02070 */
[----:B------:R-:W-:Y:S05]  /*7260*/  @!P0 BRA `(.L_x_1257) ;  /* 0xffffffb000008947 */ /* 0x000fea000383ffff */
[----:B------:R-:W-:Y:S05]  /*7270*/  BRA `(.L_x_1255) ;  /* 0x0000003000007947 */ /* 0x000fea0003800000 */
.L_x_1256:
[----:B------:R-:W2:Y:S02]  /*7280*/  LD.E R0, [R12.64+0x4] ;  /* 0x000004060c007980 */ /* 0x000ea4000c101900 */
[----:B0-2---:R-:W-:-:S05]  /*7290*/  IADD3 R3, R8, R0, RZ ;  /* 0x0000000008037210 */ /* 0x005fca0007ffe0ff */
[----:B------:R0:W-:Y:S02]  /*72a0*/  ST.E [R12.64+0x4], R3 ;  /* 0x000004030c007985 */ /* 0x0001e4000c101906 */
.L_x_1255:
[----:B------:R-:W-:Y:S05]  /*72b0*/  BSYNC B0 ;  /* 0x0000000000007941 */ /* 0x000fea0003800000 */
.L_x_1254:
        /* <DEDUP_REMOVED lines=9> */
.L_x_1261:
[----:B------:R-:W0:Y:S02]  /*7350*/  LDS R8, [R0] ;  /* 0x0000000000087984 */ /* 0x000e240000000800 */
[----:B0-----:R-:W-:-:S10]  /*7360*/  HFMA2.MMA R9, R8, 1, 1, R7 ;  /* 0x3c003c0008097835 */ /* 0x001fd40000000007 */
[----:B------:R-:W0:Y:S02]  /*7370*/  ATOMS.CAST.SPIN R9, [R0], R8, R9 ;  /* 0x000000080009738d */ /* 0x000e240001800009 */
[----:B0-----:R-:W-:-:S13]  /*7380*/  ISETP.EQ.U32.AND P0, PT, R9, 0x1, PT ;  /* 0x000000010900780c */ /* 0x001fda0003f02070 */
[----:B------:R-:W-:Y:S05]  /*7390*/  @!P0 BRA `(.L_x_1261) ;  /* 0xffffffb000008947 */ /* 0x000fea000383ffff */
[----:B------:R-:W-:Y:S05]  /*73a0*/  BRA `(.L_x_1259) ;  /* 0x0000003000007947 */ /* 0x000fea0003800000 */
.L_x_1260:
[----:B------:R-:W2:Y:S02]  /*73b0*/  LD.E R0, [R12.64] ;  /* 0x000000060c007980 */ /* 0x000ea4000c101900 */
[----:B--2---:R-:W-:-:S05]  /*73c0*/  IADD3 R3, R7, R0, RZ ;  /* 0x0000000007037210 */ /* 0x004fca0007ffe0ff */
[----:B------:R0:W-:Y:S02]  /*73d0*/  ST.E [R12.64], R3 ;  /* 0x000000030c007985 */ /* 0x0001e4000c101906 */
.L_x_1259:
[----:B------:R-:W-:Y:S05]  /*73e0*/  BSYNC B0 ;  /* 0x0000000000007941 */ /* 0x000fea0003800000 */
.L_x_1258:
        /* <DEDUP_REMOVED lines=8> */
.L_x_1265:
[----:B------:R-:W0:Y:S02]  /*7470*/  LDS R6, [R0] ;  /* 0x0000000000067984 */ /* 0x000e240000000800 */
[----:B0-----:R-:W-:-:S06]  /*7480*/  HADD2 R7, R6, R3 ;  /* 0x0000000306077230 */ /* 0x001fcc0000000000 */
[----:B------:R-:W0:Y:S02]  /*7490*/  ATOMS.CAST.SPIN R7, [R0], R6, R7 ;  /* 0x000000060007738d */ /* 0x000e240001800007 */
[----:B0-----:R-:W-:-:S13]  /*74a0*/  ISETP.EQ.U32.AND P0, PT, R7, 0x1, PT ;  /* 0x000000010700780c */ /* 0x001fda0003f02070 */
[----:B------:R-:W-:Y:S05]  /*74b0*/  @!P0 BRA `(.L_x_1265) ;  /* 0xffffffb000008947 */ /* 0x000fea000383ffff */
[----:B------:R-:W-:Y:S05]  /*74c0*/  BRA `(.L_x_1263) ;  /* 0x0000003000007947 */ /* 0x000fea0003800000 */
.L_x_1264:
[----:B------:R-:W2:Y:S02]  /*74d0*/  LD.E R0, [R12.64+0x4] ;  /* 0x000004060c007980 */ /* 0x000ea4000c101900 */
[----:B0-2---:R-:W-:-:S05]  /*74e0*/  IADD3 R3, R6, R0, RZ ;  /* 0x0000000006037210 */ /* 0x005fca0007ffe0ff */
[----:B------:R0:W-:Y:S02]  /*74f0*/  ST.E [R12.64+0x4], R3 ;  /* 0x000004030c007985 */ /* 0x0001e4000c101906 */
.L_x_1263:
[----:B------:R-:W-:Y:S05]  /*7500*/  BSYNC B0 ;  /* 0x0000000000007941 */ /* 0x000fea0003800000 */
.L_x_1262:
        /* <DEDUP_REMOVED lines=9> */
.L_x_1269:
[----:B------:R-:W0:Y:S02]  /*75a0*/  LDS R2, [R0] ;  /* 0x0000000000027984 */ /* 0x000e240000000800 */
[----:B0-----:R-:W-:-:S10]  /*75b0*/  HFMA2.MMA R3, R2, 1, 1, R5 ;  /* 0x3c003c0002037835 */ /* 0x001fd40000000005 */
[----:B------:R-:W0:Y:S02]  /*75c0*/  ATOMS.CAST.SPIN R3, [R0], R2, R3 ;  /* 0x000000020003738d */ /* 0x000e240001800003 */
[----:B0-----:R-:W-:-:S13]  /*75d0*/  ISETP.EQ.U32.AND P0, PT, R3, 0x1, PT ;  /* 0x000000010300780c */ /* 0x001fda0003f02070 */
[----:B------:R-:W-:Y:S05]  /*75e0*/  @!P0 BRA `(.L_x_1269) ;  /* 0xffffffb000008947 */ /* 0x000fea000383ffff */
[----:B------:R-:W-:Y:S05]  /*75f0*/  BRA `(.L_x_1267) ;  /* 0x0000003000007947 */ /* 0x000fea0003800000 */
.L_x_1268:
[----:B------:R-:W2:Y:S02]  /*7600*/  LD.E R0, [R12.64] ;  /* 0x000000060c007980 */ /* 0x000ea4000c101900 */
[----:B--2---:R-:W-:-:S05]  /*7610*/  IADD3 R3, R5, R0, RZ ;  /* 0x0000000005037210 */ /* 0x004fca0007ffe0ff */
[----:B------:R0:W-:Y:S02]  /*7620*/  ST.E [R12.64], R3 ;  /* 0x000000030c007985 */ /* 0x0001e4000c101906 */
.L_x_1267:
[----:B------:R-:W-:Y:S05]  /*7630*/  BSYNC B0 ;  /* 0x0000000000007941 */ /* 0x000fea0003800000 */
.L_x_1266:
[----:B------:R-:W2:Y:S02]  /*7640*/  ATOM.E.ADD.F16x2.RN.STRONG.GPU P0, RZ, [R12.64+0x4], R4 ;  /* 0x000004040cff798a */ /* 0x000ea4000810e9c6 */
[----:B--2---:R-:W-:Y:S05]  /*7650*/  @P0 EXIT ;  /* 0x000000000000094d */ /* 0x004fea0003800000 */
[----:B------:R-:W1:Y:S02]  /*7660*/  QSPC.E.S P0, RZ, [R12+0x4] ;  /* 0x000004000cff73aa */ /* 0x000e640000000500 */
[----:B-1----:R-:W-:Y:S05]  /*7670*/  @!P0 BRA `(.L_x_1270) ;  /* 0x0000008000008947 */ /* 0x002fea0003800000 */
[----:B0-----:R-:W-:-:S04]  /*7680*/  IADD3 R12, R12, 0x4, RZ ;  /* 0x000000040c0c7810 */ /* 0x001fc80007ffe0ff */
[----:B------:R-:W-:-:S05]  /*7690*/  LOP3.LUT R12, R12, 0xffffff, RZ, 0xc0, !PT ;  /* 0x00ffffff0c0c7812 */ /* 0x000fca00078ec0ff */
.L_x_1271:
[----:B------:R-:W0:Y:S02]  /*76a0*/  LDS R2, [R12] ;  /* 0x000000000c027984 */ /* 0x000e240000000800 */
[----:B0-----:R-:W-:-:S06]  /*76b0*/  HADD2 R3, R2, R4 ;  /* 0x0000000402037230 */ /* 0x001fcc0000000000 */
[----:B------:R-:W0:Y:S02]  /*76c0*/  ATOMS.CAST.SPIN R3, [R12], R2, R3 ;  /* 0x000000020c03738d */ /* 0x000e240001800003 */
[----:B0-----:R-:W-:-:S13]  /*76d0*/  ISETP.EQ.U32.AND P0, PT, R3, 0x1, PT ;  /* 0x000000010300780c */ /* 0x001fda0003f02070 */
[----:B------:R-:W-:Y:S05]  /*76e0*/  @!P0 BRA `(.L_x_1271) ;  /* 0xffffffb000008947 */ /* 0x000fea000383ffff */
[----:B------:R-:W-:Y:S05]  /*76f0*/  EXIT ;  /* 0x000000000000794d */ /* 0x000fea0003800000 */
.L_x_1270:
[----:B------:R-:W2:Y:S02]  /*7700*/  LD.E R0, [R12.64+0x4] ;  /* 0x000004060c007980 */ /* 0x000ea4000c101900 */
[----:B0-2---:R-:W-:-:S05]  /*7710*/  IADD3 R3, R4, R0, RZ ;  /* 0x0000000004037210 */ /* 0x005fca0007ffe0ff */
[----:B------:R-:W-:Y:S01]  /*7720*/  ST.E [R12.64+0x4], R3 ;  /* 0x000004030c007985 */ /* 0x000fe2000c101906 */
[----:B------:R-:W-:Y:S05]  /*7730*/  EXIT ;  /* 0x000000000000794d */ /* 0x000fea0003800000 */
.L_x_1272:
        /* <DEDUP_REMOVED lines=12> */
.L_x_3736:


//--------------------- .text._Z23gemm_half_q_half_kernelILi3ELi190ELb0ELb0ELi64EEvPK6__halfPKjS4_S2_PS0_iiiiPKtS7_iiiiiibS2_i --------------------------
	.section	.text._Z23gemm_half_q_half_kernelILi3ELi190ELb0ELb0ELi64EEvPK6__halfPKjS4_S2_PS0_iiiiPKtS7_iiiiiibS2_i,"ax",@progbits
	.sectioninfo	@"SHI_REGISTERS=114"
	.align	128
        .global         _Z23gemm_half_q_half_kernelILi3ELi190ELb0ELb0ELi64EEvPK6__halfPKjS4_S2_PS0_iiiiPKtS7_iiiiiibS2_i
        .type           _Z23gemm_half_q_half_kernelILi3ELi190ELb0ELb0ELi64EEvPK6__halfPKjS4_S2_PS0_iiiiPKtS7_iiiiiibS2_i,@function
        .size           _Z23gemm_half_q_half_kernelILi3ELi190ELb0ELb0ELi64EEvPK6__halfPKjS4_S2_PS0_iiiiPKtS7_iiiiiibS2_i,(.L_x_3737 - _Z23gemm_half_q_half_kernelILi3ELi190ELb0ELb0ELi64EEvPK6__halfPKjS4_S2_PS0_iiiiPKtS7_iiiiiibS2_i)
        .other          _Z23gemm_half_q_half_kernelILi3ELi190ELb0ELb0ELi64EEvPK6__halfPKjS4_S2_PS0_iiiiPKtS7_iiiiiibS2_i,@"STO_CUDA_ENTRY STV_DEFAULT"
_Z23gemm_half_q_half_kernelILi3ELi190ELb0ELb0ELi64EEvPK6__halfPKjS4_S2_PS0_iiiiPKtS7_iiiiiibS2_i:
.text._Z23gemm_half_q_half_kernelILi3ELi190ELb0ELb0ELi64EEvPK6__halfPKjS4_S2_PS0_iiiiPKtS7_iiiiiibS2_i:
        /* <DEDUP_REMOVED lines=34> */
.L_x_1277:
        /* <DEDUP_REMOVED lines=19> */
[C---:B------:R-:W-:Y:S02]  /*0350*/  LEA R8, P2, R24.reuse, c[0x0][0x160], 0x1 ;  /* 0x0000580018087a11 */ /* 0x040fe400078408ff */
        /* <DEDUP_REMOVED lines=16> */
.L_x_1276:
        /* <DEDUP_REMOVED lines=22> */
.L_x_1278:
        /* <DEDUP_REMOVED lines=12> */
.L_x_1275:
[----:B------:R-:W-:Y:S01]  /*0680*/  ISETP.GT.AND P2, PT, R21, 0x3, PT ;  /* 0x000000031500780c */ /* 0x000fe20003f44270 */
[----:B------:R-:W-:Y:S01]  /*0690*/  IMAD.SHL.U32 R18, R14, 0x2, RZ ;  /* 0x000000020e127824 */ /* 0x000fe200078e00ff */
[----:B------:R-:W-:Y:S01]  /*06a0*/  PLOP3.LUT P0, PT, PT, PT, PT, 0x80, 0x0 ;  /* 0x000000000000781c */ /* 0x000fe20003f0f070 */
[----:B------:R-:W-:-:S10]  /*06b0*/  IMAD.MOV.U32 R17, RZ, RZ, RZ ;  /* 0x000000ffff117224 */ /* 0x000fd400078e00ff */
[----:B------:R-:W-:Y:S05]  /*06c0*/  @!P2 BRA `(.L_x_1279) ;  /* 0x000002600000a947 */ /* 0x000fea0003800000 */
[----:B------:R-:W-:Y:S02]  /*06d0*/  PLOP3.LUT P0, PT, PT, PT, PT, 0x8, 0x0 ;  /* 0x000000000000781c */ /* 0x000fe40003f0e170 */
[----:B------:R-:W-:Y:S02]  /*06e0*/  IADD3 R20, R21, -0x3, RZ ;  /* 0xfffffffd15147810 */ /* 0x000fe40007ffe0ff */
.L_x_1280:
[----:B------:R-:W-:-:S04]  /*06f0*/  IMAD R4, R2, 0x3, R17 ;  /* 0x0000000302047824 */ /* 0x000fc800078e0211 */
[C---:B0-----:R-:W-:Y:S01]  /*0700*/  IMAD R6, R4.reuse, c[0x0][0x190], RZ ;  /* 0x0000640004067a24 */ /* 0x041fe200078e02ff */
        /* <DEDUP_REMOVED lines=8> */
[C---:B------:R-:W-:Y:S02]  /*0790*/  IADD3 R9, P3, R15.reuse, R4, RZ ;  /* 0x000000040f097210 */ /* 0x040fe40007f7e0ff */
[----:B------:R-:W-:Y:S02]  /*07a0*/  LEA R6, P2, R12, c[0x0][0x160], 0x1 ;  /* 0x000058000c067a11 */ /* 0x000fe400078408ff */
[C---:B------:R-:W-:Y:S02]  /*07b0*/  IADD3 R11, P4, R15.reuse, R8, RZ ;  /* 0x000000080f0b7210 */ /* 0x040fe40007f9e0ff */
[----:B------:R-:W-:Y:S02]  /*07c0*/  IADD3 R13, P5, R15, R10, RZ ;  /* 0x0000000a0f0d7210 */ /* 0x000fe40007fbe0ff */
[----:B------:R-:W-:Y:S02]  /*07d0*/  LEA.HI.X.SX32 R16, R4, R25, 0x1, P3 ;  /* 0x0000001904107211 */ /* 0x000fe400018f0eff */
[----:B------:R-:W-:-:S02]  /*07e0*/  LEA.HI.X R7, R12, c[0x0][0x164], R7, 0x1, P2 ;  /* 0x000059000c077a11 */ /* 0x000fc400010f0c07 */
[-C--:B------:R-:W-:Y:S02]  /*07f0*/  LEA.HI.X.SX32 R14, R8, R25.reuse, 0x1, P4 ;  /* 0x00000019080e7211 */ /* 0x080fe400020f0eff */
[----:B------:R-:W-:Y:S01]  /*0800*/  LEA.HI.X.SX32 R4, R10, R25, 0x1, P5 ;  /* 0x000000190a047211 */ /* 0x000fe200028f0eff */
[----:B------:R-:W2:Y:S01]  /*0810*/  LDG.E.U16.CONSTANT R6, [R6.64] ;  /* 0x0000000606067981 */ /* 0x000ea2000c1e9500 */
        /* <DEDUP_REMOVED lines=17> */
.L_x_1279:
[----:B------:R-:W-:-:S05]  /*0930*/  IMAD.IADD R4, R21, 0x1, -R17 ;  /* 0x0000000115047824 */ /* 0x000fca00078e0a11 */
[----:B------:R-:W-:-:S13]  /*0940*/  ISETP.GT.AND P2, PT, R4, 0x1, PT ;  /* 0x000000010400780c */ /* 0x000fda0003f44270 */
[----:B------:R-:W-:Y:S05]  /*0950*/  @!P2 BRA `(.L_x_1281) ;  /* 0x000001300000a947 */ /* 0x000fea0003800000 */
[----:B------:R-:W-:-:S05]  /*0960*/  IMAD R4, R2, 0x3, R17 ;  /* 0x0000000302047824 */ /* 0x000fca00078e0211 */
[C---:B0-----:R-:W-:Y:S01]  /*0970*/  IADD3 R6, R4.reuse, 0x1, RZ ;  /* 0x0000000104067810 */ /* 0x041fe20007ffe0ff */
        /* <DEDUP_REMOVED lines=17> */
.L_x_1281:
[----:B------:R-:W-:-:S13]  /*0a90*/  ISETP.LT.OR P0, PT, R17, R21, P0 ;  /* 0x000000151100720c */ /* 0x000fda0000701670 */
[----:B------:R-:W-:Y:S05]  /*0aa0*/  @!P0 BRA `(.L_x_1274) ;  /* 0x0000009000008947 */ /* 0x000fea0003800000 */
[----:B------:R-:W-:-:S04]  /*0ab0*/  IMAD R4, R2, 0x3, R17 ;  /* 0x0000000302047824 */ /* 0x000fc800078e0211 */
[----:B------:R-:W-:-:S05]  /*0ac0*/  IMAD R4, R4, c[0x0][0x190], RZ ;  /* 0x0000640004047a24 */ /* 0x000fca00078e02ff */
[----:B------:R-:W-:-:S04]  /*0ad0*/  IADD3 R15, P0, R15, R4, RZ ;  /* 0x000000040f0f7210 */ /* 0x000fc80007f1e0ff */
[----:B------:R-:W-:Y:S02]  /*0ae0*/  LEA.HI.X.SX32 R4, R4, R25, 0x1, P0 ;  /* 0x0000001904047211 */ /* 0x000fe400000f0eff */
[----:B0-----:R-:W-:-:S04]  /*0af0*/  LEA R6, P0, R15, c[0x0][0x160], 0x1 ;  /* 0x000058000f067a11 */ /* 0x001fc800078008ff */
[----:B------:R-:W-:-:S05]  /*0b00*/  LEA.HI.X R7, R15, c[0x0][0x164], R4, 0x1, P0 ;  /* 0x000059000f077a11 */ /* 0x000fca00000f0c04 */
[----:B------:R-:W2:Y:S01]  /*0b10*/  LDG.E.U16.CONSTANT R6, [R6.64] ;  /* 0x0000000606067981 */ /* 0x000ea2000c1e9500 */
[----:B------:R-:W-:-:S05]  /*0b20*/  IMAD R17, R17, 0x80, R18 ;  /* 0x0000008011117824 */ /* 0x000fca00078e0212 */
[----:B--2---:R0:W-:Y:S02]  /*0b30*/  STS.U16 [R17], R6 ;  /* 0x0000000611007388 */ /* 0x0041e40000000400 */
.L_x_1274:
[----:B------:R-:W-:Y:S05]  /*0b40*/  BSYNC B0 ;  /* 0x0000000000007941 */ /* 0x000fea0003800000 */
.L_x_1273:
        /* <DEDUP_REMOVED lines=12> */
[----:B0-----:R-:W-:Y:S01]  /*0c10*/  IMAD.MOV.U32 R15, RZ, RZ, 0x2 ;  /* 0x00000002ff0f7424 */ /* 0x001fe200078e00ff */
[----:B------:R-:W-:Y:S02]  /*0c20*/  IADD3 R14, R21, -0x3, RZ ;  /* 0xfffffffd150e7810 */ /* 0x000fe40007ffe0ff */
.L_x_1284:
[----:B------:R-:W-:Y:S01]  /*0c30*/  IMAD R4, R2, 0x3, R3 ;  /* 0x0000000302047824 */ /* 0x000fe200078e0203 */
[----:B------:R-:W-:-:S03]  /*0c40*/  IADD3 R3, R3, 0x4, RZ ;  /* 0x0000000403037810 */ /* 0x000fc60007ffe0ff */
[C-C-:B0-----:R-:W-:Y:S01]  /*0c50*/  IMAD R6, R4.reuse, c[0x0][0x18c], R5.reuse ;  /* 0x0000630004067a24 */ /* 0x141fe200078e0205 */
[C---:B------:R-:W-:Y:S02]  /*0c60*/  IADD3 R8, R4.reuse, 0x1, RZ ;  /* 0x0000000104087810 */ /* 0x040fe40007ffe0ff */
[----:B------:R-:W-:Y:S01]  /*0c70*/  IADD3 R10, R4, 0x2, RZ ;  /* 0x00000002040a7810 */ /* 0x000fe20007ffe0ff */
[----:B------:R-:W-:Y:S01]  /*0c80*/  IMAD.WIDE R6, R6, R15, c[0x0][0x180] ;  /* 0x0000600006067625 */ /* 0x000fe200078e020f */
[----:B------:R-:W-:Y:S02]  /*0c90*/  IADD3 R12, R4, 0x3, RZ ;  /* 0x00000003040c7810 */ /* 0x000fe40007ffe0ff */
[----:B------:R-:W-:Y:S01]  /*0ca0*/  ISETP.GE.AND P2, PT, R3, R14, PT ;  /* 0x0000000e0300720c */ /* 0x000fe20003f46270 */
[--C-:B------:R-:W-:Y:S01]  /*0cb0*/  IMAD R8, R8, c[0x0][0x18c], R5.reuse ;  /* 0x0000630008087a24 */ /* 0x100fe200078e0205 */
[----:B------:R0:W-:Y:S01]  /*0cc0*/  STG.E.64 [R6.64], RZ ;  /* 0x000000ff06007986 */ /* 0x0001e2000c101b06 */
[----:B------:R-:W-:-:S02]  /*0cd0*/  IMAD R10, R10, c[0x0][0x18c], R5 ;  /* 0x000063000a0a7a24 */ /* 0x000fc400078e0205 */
[----:B------:R-:W-:Y:S02]  /*0ce0*/  IMAD R12, R12, c[0x0][0x18c], R5 ;  /* 0x000063000c0c7a24 */ /* 0x000fe400078e0205 */
[----:B------:R-:W-:-:S04]  /*0cf0*/  IMAD.WIDE R8, R8, R15, c[0x0][0x180] ;  /* 0x0000600008087625 */ /* 0x000fc800078e020f */
[-C--:B------:R-:W-:Y:S01]  /*0d00*/  IMAD.WIDE R10, R10, R15.reuse, c[0x0][0x180] ;  /* 0x000060000a0a7625 */ /* 0x080fe200078e020f */
[----:B------:R0:W-:Y:S03]  /*0d10*/  STG.E.64 [R8.64], RZ ;  /* 0x000000ff08007986 */ /* 0x0001e6000c101b06 */
[----:B------:R-:W-:Y:S01]  /*0d20*/  IMAD.WIDE R12, R12, R15, c[0x0][0x180] ;  /* 0x000060000c0c7625 */ /* 0x000fe200078e020f */
[----:B------:R0:W-:Y:S04]  /*0d30*/  STG.E.64 [R10.64], RZ ;  /* 0x000000ff0a007986 */ /* 0x0001e8000c101b06 */
[----:B------:R0:W-:Y:S01]  /*0d40*/  STG.E.64 [R12.64], RZ ;  /* 0x000000ff0c007986 */ /* 0x0001e2000c101b06 */
[----:B------:R-:W-:Y:S05]  /*0d50*/  @!P2 BRA `(.L_x_1284) ;  /* 0xfffffed00000a947 */ /* 0x000fea000383ffff */
.L_x_1283:
        /* <DEDUP_REMOVED lines=8> */
[----:B------:R-:W-:-:S03]  /*0de0*/  IADD3 R8, R4, 0x1, RZ ;  /* 0x0000000104087810 */ /* 0x000fc60007ffe0ff */
[----:B------:R-:W-:-:S04]  /*0df0*/  IMAD.WIDE R6, R6, R9, c[0x0][0x180] ;  /* 0x0000600006067625 */ /* 0x000fc800078e0209 */
[----:B------:R-:W-:Y:S01]  /*0e00*/  IMAD R8, R8, c[0x0][0x18c], R5 ;  /* 0x0000630008087a24 */ /* 0x000fe200078e0205 */
[----:B------:R0:W-:Y:S03]  /*0e10*/  STG.E.64 [R6.64], RZ ;  /* 0x000000ff06007986 */ /* 0x0001e6000c101b06 */
[----:B------:R-:W-:-:S05]  /*0e20*/  IMAD.WIDE R8, R8, R9, c[0x0][0x180] ;  /* 0x0000600008087625 */ /* 0x000fca00078e0209 */
[----:B------:R0:W-:Y:S02]  /*0e30*/  STG.E.64 [R8.64], RZ ;  /* 0x000000ff08007986 */ /* 0x0001e4000c101b06 */
.L_x_1285:
[----:B------:R-:W-:-:S13]  /*0e40*/  ISETP.LT.OR P0, PT, R3, R21, P0 ;  /* 0x000000150300720c */ /* 0x000fda0000701670 */
[----:B------:R-:W-:Y:S02]  /*0e50*/  @P0 IMAD R2, R2, 0x3, R3 ;  /* 0x0000000302020824 */ /* 0x000fe400078e0203 */
[----:B------:R-:W-:Y:S02]  /*0e60*/  @P0 IMAD.MOV.U32 R3, RZ, RZ, 0x2 ;  /* 0x00000002ff030424 */ /* 0x000fe400078e00ff */
[----:B------:R-:W-:-:S04]  /*0e70*/  @P0 IMAD R2, R2, c[0x0][0x18c], R5 ;  /* 0x0000630002020a24 */ /* 0x000fc800078e0205 */
[----:B------:R-:W-:-:S05]  /*0e80*/  @P0 IMAD.WIDE R2, R2, R3, c[0x0][0x180] ;  /* 0x0000600002020625 */ /* 0x000fca00078e0203 */
[----:B------:R1:W-:Y:S02]  /*0e90*/  @P0 STG.E.64 [R2.64], RZ ;  /* 0x000000ff02000986 */ /* 0x0003e4000c101b06 */
.L_x_1282:
[----:B------:R-:W-:Y:S01]  /*0ea0*/  BAR.SYNC.DEFER_BLOCKING 0x0 ;  /* 0x0000000000007b1d */ /* 0x000fe20000010000 */
[----:B------:R-:W-:Y:S01]  /*0eb0*/  ISETP.GE.AND P0, PT, R23, R22, PT ;  /* 0x000000161700720c */ /* 0x000fe20003f06270 */
[----:B0-----:R-:W-:Y:S02]  /*0ec0*/  IMAD.SHL.U32 R6, R0, 0x80, RZ ;  /* 0x0000008000067824 */ /* 0x001fe400078e00ff */
[----:B------:R-:W-:-:S04]  /*0ed0*/  IMAD.MOV.U32 R19, RZ, RZ, 0x2 ;  /* 0x00000002ff137424 */ /* 0x000fc800078e00ff */
[----:B------:R-:W-:-:S06]  /*0ee0*/  IMAD.WIDE R6, R6, R19, c[0x0][0x198] ;  /* 0x0000660006067625 */ /* 0x000fcc00078e0213 */
[----:B------:R-:W-:Y:S05]  /*0ef0*/  @P0 BRA `(.L_x_1286) ;  /* 0x0000033000000947 */ /* 0x000fea0003800000 */
[----:B------:R0:W5:Y:S01]  /*0f00*/  LDG.E.U16.CONSTANT R0, [R6.64] ;  /* 0x0000000606007981 */ /* 0x000162000c1e9500 */
[----:B------:R-:W-:Y:S01]  /*0f10*/  SHF.R.S32.HI R4, RZ, 0x1f, R5 ;  /* 0x0000001fff047819 */ /* 0x000fe20000011405 */
[----:B-1----:R-:W-:Y:S02]  /*0f20*/  IMAD.SHL.U32 R2, R5, 0x4, RZ ;  /* 0x0000000405027824 */ /* 0x002fe400078e00ff */
[----:B------:R-:W-:Y:S01]  /*0f30*/  IMAD.MOV.U32 R13, RZ, RZ, RZ ;  /* 0x000000ffff0d7224 */ /* 0x000fe200078e00ff */
[----:B------:R-:W-:Y:S01]  /*0f40*/  LEA.HI R3, R4, R5, RZ, 0x3 ;  /* 0x0000000504037211 */ /* 0x000fe200078f18ff */
[----:B------:R-:W-:Y:S01]  /*0f50*/  IMAD.MOV.U32 R15, RZ, RZ, R23 ;  /* 0x000000ffff0f7224 */ /* 0x000fe200078e0017 */
[----:B------:R-:W-:Y:S02]  /*0f60*/  LOP3.LUT R4, R2, 0x10, RZ, 0xc0, !PT ;  /* 0x0000001002047812 */ /* 0x000fe400078ec0ff */
[----:B------:R-:W-:Y:S02]  /*0f70*/  SHF.R.S32.HI R12, RZ, 0x3, R3 ;  /* 0x00000003ff0c7819 */ /* 0x000fe40000011403 */
.L_x_1287:
        /* <DEDUP_REMOVED lines=29> */
[----:B-1----:R-:W-:Y:S02]  /*1150*/  IMAD R9, R2, R2, RZ ;  /* 0x0000000202097224 */ /* 0x002fe400078e02ff */
[----:B------:R-:W-:Y:S01]  /*1160*/  IMAD R14, R14, R14, RZ ;  /* 0x0000000e0e0e7224 */ /* 0x000fe200078e02ff */
[----:B------:R-:W-:Y:S08]  /*1170*/  I2F.F16 R16, R16 ;  /* 0x0000001000107306 */ /* 0x000ff00000200c00 */
[----:B------:R-:W1:Y:S08]  /*1180*/  I2F.F16 R17, R17 ;  /* 0x0000001100117306 */ /* 0x000e700000200c00 */
[----:B------:R-:W-:Y:S08]  /*1190*/  I2F.F16 R9, R9 ;  /* 0x0000000900097306 */ /* 0x000ff00000200c00 */
[----:B------:R-:W2:Y:S01]  /*11a0*/  I2F.F16 R14, R14 ;  /* 0x0000000e000e7306 */ /* 0x000ea20000200c00 */
[----:B-1----:R-:W-:-:S05]  /*11b0*/  PRMT R17, R16, 0x5410, R17 ;  /* 0x0000541010117816 */ /* 0x002fca0000000011 */
[----:B---3--:R-:W-:Y:S01]  /*11c0*/  HMUL2 R2, R17, R8.H0_H0 ;  /* 0x2000000811027232 */ /* 0x008fe20000000000 */
[----:B--2---:R-:W-:-:S05]  /*11d0*/  PRMT R3, R14, 0x5410, R9 ;  /* 0x000054100e037816 */ /* 0x004fca0000000009 */
[----:B------:R-:W-:Y:S01]  /*11e0*/  HMUL2 R3, R3, R8.H0_H0 ;  /* 0x2000000803037232 */ /* 0x000fe20000000000 */
[C---:B------:R-:W-:Y:S01]  /*11f0*/  IMAD R8, R13.reuse, 0x8, R1 ;  /* 0x000000080d087824 */ /* 0x040fe200078e0201 */
[----:B------:R-:W-:-:S04]  /*1200*/  IADD3 R13, R13, 0x1, RZ ;  /* 0x000000010d0d7810 */ /* 0x000fc80007ffe0ff */
[----:B------:R1:W-:Y:S01]  /*1210*/  STL.64 [R8], R2 ;  /* 0x0000000208007387 */ /* 0x0003e20000100a00 */
[----:B------:R-:W-:Y:S05]  /*1220*/  @!P2 BRA `(.L_x_1287) ;  /* 0xfffffd500000a947 */ /* 0x000fea000383ffff */
.L_x_1286:
        /* <DEDUP_REMOVED lines=16> */
[C---:B0--3--:R-:W-:Y:S02]  /*1330*/  @P5 IMNMX R7, R23.reuse, c[0x0][0x1b8], PT ;  /* 0x00006e0017075a17 */ /* 0x049fe40003800200 */
        /* <DEDUP_REMOVED lines=49> */
[----:B------:R-:W-:Y:S01]  /*1650*/  PRMT R0, R15, 0x7610, R15 ;  /* 0x000076100f007816 */ /* 0x000fe2000000000f */
        /* <DEDUP_REMOVED lines=11> */
.L_x_1293:
[----:B------:R-:W-:-:S13]  /*1710*/  ISETP.NE.AND P0, PT, R23, R32, PT ;  /* 0x000000201700720c */ /* 0x000fda0003f05270 */
[----:B------:R-:W-:Y:S01]  /*1720*/  @!P0 IADD3 R30, R30, 0x1, RZ ;  /* 0x000000011e1e8810 */ /* 0x000fe20007ffe0ff */
[----:B------:R-:W-:Y:S02]  /*1730*/  @!P0 IMAD.SHL.U32 R2, R23, 0x2, RZ ;  /* 0x0000000217028824 */ /* 0x000fe400078e00ff */
[----:B------:R-:W-:Y:S02]  /*1740*/  @!P0 IMAD.MOV.U32 R3, RZ, RZ, 0x2 ;  /* 0x00000002ff038424 */ /* 0x000fe400078e00ff */
[----:B------:R-:W-:Y:S02]  /*1750*/  @!P0 IMAD R4, R30, 0x8, R1 ;  /* 0x000000081e048824 */ /* 0x000fe400078e0201 */
[----:B------:R-:W-:-:S04]  /*1760*/  @!P0 IMAD.WIDE R2, R2, R3, c[0x0][0x198] ;  /* 0x0000660002028625 */ /* 0x000fc800078e0203 */
        /* <DEDUP_REMOVED lines=17> */
[----:B---3--:R-:W-:Y:S01]  /*1880*/  LOP3.LUT R38, R7, 0xff, RZ, 0xc0, !PT ;  /* 0x000000ff07267812 */ /* 0x008fe200078ec0ff */
[----:B------:R-:W-:Y:S01]  /*1890*/  I2F.F16 R52, R31 ;  /* 0x0000001f00347306 */ /* 0x000fe20000200c00 */
[----:B------:R-:W-:-:S02]  /*18a0*/  IADD3 R36, R19, -0x80, RZ ;  /* 0xffffff8013247810 */ /* 0x000fc40007ffe0ff */
[----:B------:R-:W-:Y:S02]  /*18b0*/  LOP3.LUT R19, R8, 0xff, RZ, 0xc0, !PT ;  /* 0x000000ff08137812 */ /* 0x000fe400078ec0ff */
[----:B------:R-:W-:Y:S02]  /*18c0*/  IADD3 R41, R38, -0x80, RZ ;  /* 0xffffff8026297810 */ /* 0x000fe40007ffe0ff */
[----:B------:R-:W-:Y:S01]  /*18d0*/  IADD3 R33, R19, -0x80, RZ ;  /* 0xffffff8013217810 */ /* 0x000fe20007ffe0ff */
[----:B------:R0:W-:Y:S01]  /*18e0*/  I2F.F16 R58, R36 ;  /* 0x00000024003a7306 */ /* 0x0001e20000200c00 */
[----:B------:R-:W-:Y:S02]  /*18f0*/  SHF.R.U32.HI R38, RZ, 0x8, R9 ;  /* 0x00000008ff267819 */ /* 0x000fe40000011609 */
[----:B------:R-:W-:Y:S02]  /*1900*/  LOP3.LUT R19, R10, 0xff, RZ, 0xc0, !PT ;  /* 0x000000ff0a137812 */ /* 0x000fe400078ec0ff */
[----:B------:R-:W-:-:S02]  /*1910*/  LOP3.LUT R40, R38, 0xff, RZ, 0xc0, !PT ;  /* 0x000000ff26287812 */ /* 0x000fc400078ec0ff */
[----:B------:R-:W-:Y:S01]  /*1920*/  IADD3 R37, R19, -0x80, RZ ;  /* 0xffffff8013257810 */ /* 0x000fe20007ffe0ff */
[----:B------:R-:W-:Y:S01]  /*1930*/  I2F.F16 R47, R33 ;  /* 0x00000021002f7306 */ /* 0x000fe20000200c00 */
[----:B0-----:R-:W-:Y:S02]  /*1940*/  LOP3.LUT R36, R6, 0xff, RZ, 0xc0, !PT ;  /* 0x000000ff06247812 */ /* 0x001fe400078ec0ff */
[----:B------:R-:W-:Y:S02]  /*1950*/  LEA.HI R15, R9, 0xffffff80, RZ, 0x8 ;  /* 0xffffff80090f7811 */ /* 0x000fe400078f40ff */
[----:B------:R-:W-:Y:S02]  /*1960*/  IADD3 R39, R36, -0x80, RZ ;  /* 0xffffff8024277810 */ /* 0x000fe40007ffe0ff */
[--C-:B------:R-:W-:Y:S01]  /*1970*/  SHF.R.U32.HI R36, RZ, 0x8, R8.reuse ;  /* 0x00000008ff247819 */ /* 0x100fe20000011608 */
[----:B------:R0:W-:Y:S01]  /*1980*/  I2F.F16 R54, R37 ;  /* 0x0000002500367306 */ /* 0x0001e20000200c00 */
[----:B------:R-:W-:-:S02]  /*1990*/  SHF.R.U32.HI R8, RZ, 0x10, R8 ;  /* 0x00000010ff087819 */ /* 0x000fc40000011608 */
[----:B------:R-:W-:Y:S02]  /*19a0*/  SHF.R.U32.HI R9, RZ, 0x10, R9 ;  /* 0x00000010ff097819 */ /* 0x000fe40000011609 */
[----:B------:R-:W-:Y:S02]  /*19b0*/  LOP3.LUT R8, R8, 0xff, RZ, 0xc0, !PT ;  /* 0x000000ff08087812 */ /* 0x000fe400078ec0ff */
[----:B------:R-:W-:Y:S01]  /*19c0*/  LOP3.LUT R9, R9, 0xff, RZ, 0xc0, !PT ;  /* 0x000000ff09097812 */ /* 0x000fe200078ec0ff */
[----:B------:R1:W2:Y:S01]  /*19d0*/  I2F.F16 R33, R39 ;  /* 0x0000002700217306 */ /* 0x0002a20000200c00 */
[----:B------:R-:W-:Y:S02]  /*19e0*/  IADD3 R8, R8, -0x80, RZ ;  /* 0xffffff8008087810 */ /* 0x000fe40007ffe0ff */
[----:B0-----:R-:W-:Y:S02]  /*19f0*/  LOP3.LUT R37, R36, 0xff, RZ, 0xc0, !PT ;  /* 0x000000ff24257812 */ /* 0x001fe400078ec0ff */
[----:B------:R-:W-:-:S02]  /*1a00*/  IADD3 R9, R9, -0x80, RZ ;  /* 0xffffff8009097810 */ /* 0x000fc40007ffe0ff */
[----:B------:R-:W-:Y:S01]  /*1a10*/  IADD3 R37, R37, -0x80, RZ ;  /* 0xffffff8025257810 */ /* 0x000fe20007ffe0ff */
[----:B------:R0:W-:Y:S01]  /*1a20*/  I2F.F16 R55, R8 ;  /* 0x0000000800377306 */ /* 0x0001e20000200c00 */
[----:B-1----:R-:W1:Y:S01]  /*1a30*/  LDS.64 R38, [UR4] ;  /* 0x00000004ff267984 */ /* 0x002e620008000a00 */
[----:B------:R-:W-:Y:S02]  /*1a40*/  LEA.HI R18, R11, 0xffffff80, RZ, 0x8 ;  /* 0xffffff800b127811 */ /* 0x000fe400078f40ff */
[----:B------:R-:W-:Y:S02]  /*1a50*/  LEA.HI R16, R10, 0xffffff80, RZ, 0x8 ;  /* 0xffffff800a107811 */ /* 0x000fe400078f40ff */
[----:B------:R-:W-:Y:S02]  /*1a60*/  IADD3 R40, R40, -0x80, RZ ;  /* 0xffffff8028287810 */ /* 0x000fe40007ffe0ff */
[----:B------:R3:W4:Y:S01]  /*1a70*/  I2F.F16 R36, R41 ;  /* 0x0000002900247306 */ /* 0x0007220000200c00 */
[----:B0-----:R-:W-:Y:S01]  /*1a80*/  SHF.R.U32.HI R8, RZ, 0x8, R11 ;  /* 0x00000008ff087819 */ /* 0x001fe2000001160b */
[----:B--2---:R-:W-:Y:S01]  /*1a90*/  HADD2.F32 R33, -RZ, R33.H0_H0 ;  /* 0x20000021ff217230 */ /* 0x004fe20000004100 */
[----:B------:R-:W-:-:S02]  /*1aa0*/  LEA.HI R13, R4, 0xffffff80, RZ, 0x8 ;  /* 0xffffff80040d7811 */ /* 0x000fc400078f40ff */
[----:B------:R-:W-:Y:S02]  /*1ab0*/  LOP3.LUT R8, R8, 0xff, RZ, 0xc0, !PT ;  /* 0x000000ff08087812 */ /* 0x000fe400078ec0ff */
[----:B------:R-:W-:Y:S01]  /*1ac0*/  LOP3.LUT R19, R4, 0xff, RZ, 0xc0, !PT ;  /* 0x000000ff04137812 */ /* 0x000fe200078ec0ff */
[----:B------:R0:W2:Y:S01]  /*1ad0*/  I2F.F16 R50, R37 ;  /* 0x0000002500327306 */ /* 0x0000a20000200c00 */
[--C-:B---3--:R-:W-:Y:S02]  /*1ae0*/  SHF.R.U32.HI R41, RZ, 0x8, R10.reuse ;  /* 0x00000008ff297819 */ /* 0x108fe4000001160a */
[----:B------:R-:W-:Y:S02]  /*1af0*/  SHF.R.U32.HI R10, RZ, 0x10, R10 ;  /* 0x00000010ff0a7819 */ /* 0x000fe4000001160a */
[----:B------:R-:W-:Y:S02]  /*1b00*/  LOP3.LUT R41, R41, 0xff, RZ, 0xc0, !PT ;  /* 0x000000ff29297812 */ /* 0x000fe400078ec0ff */
[----:B------:R-:W-:Y:S01]  /*1b10*/  LOP3.LUT R10, R10, 0xff, RZ, 0xc0, !PT ;  /* 0x000000ff0a0a7812 */ /* 0x000fe200078ec0ff */
[----:B------:R3:W-:Y:S01]  /*1b20*/  I2F.F16 R56, R9 ;  /* 0x0000000900387306 */ /* 0x0007e20000200c00 */
[----:B0-----:R-:W-:Y:S01]  /*1b30*/  SHF.R.U32.HI R37, RZ, 0x10, R11 ;  /* 0x00000010ff257819 */ /* 0x001fe2000001160b */
[----:B----4-:R-:W-:Y:S01]  /*1b40*/  HADD2.F32 R36, -RZ, R36.H0_H0 ;  /* 0x20000024ff247230 */ /* 0x010fe20000004100 */
[----:B------:R-:W-:-:S02]  /*1b50*/  IADD3 R11, R8, -0x80, RZ ;  /* 0xffffff80080b7810 */ /* 0x000fc40007ffe0ff */
[--C-:B------:R-:W-:Y:S02]  /*1b60*/  SHF.R.U32.HI R8, RZ, 0x8, R4.reuse ;  /* 0x00000008ff087819 */ /* 0x100fe40000011604 */
[----:B------:R-:W-:Y:S01]  /*1b70*/  IADD3 R41, R41, -0x80, RZ ;  /* 0xffffff8029297810 */ /* 0x000fe20007ffe0ff */
[----:B------:R0:W4:Y:S01]  /*1b80*/  I2F.F16 R53, R40 ;  /* 0x0000002800357306 */ /* 0x0001220000200c00 */
[----:B---3--:R-:W-:Y:S02]  /*1b90*/  SHF.R.U32.HI R9, RZ, 0x8, R5 ;  /* 0x00000008ff097819 */ /* 0x008fe40000011605 */
[----:B------:R-:W-:Y:S02]  /*1ba0*/  LOP3.LUT R8, R8, 0xff, RZ, 0xc0, !PT ;  /* 0x000000ff08087812 */ /* 0x000fe400078ec0ff */
[----:B------:R-:W-:Y:S02]  /*1bb0*/  LOP3.LUT R9, R9, 0xff, RZ, 0xc0, !PT ;  /* 0x000000ff09097812 */ /* 0x000fe400078ec0ff */
[----:B------:R-:W-:Y:S01]  /*1bc0*/  IADD3 R44, R8, -0x80, RZ ;  /* 0xffffff80082c7810 */ /* 0x000fe20007ffe0ff */
[----:B------:R-:W-:Y:S01]  /*1bd0*/  I2F.F16 R41, R41 ;  /* 0x0000002900297306 */ /* 0x000fe20000200c00 */
[----:B0-----:R-:W-:Y:S01]  /*1be0*/  IADD3 R40, R9, -0x80, RZ ;  /* 0xffffff8009287810 */ /* 0x001fe20007ffe0ff */
[--C-:B-1----:R-:W-:Y:S01]  /*1bf0*/  HADD2.F32 R45, -RZ, R38.reuse.H0_H0 ;  /* 0x20000026ff2d7230 */ /* 0x102fe20000004100 */
[----:B------:R-:W0:Y:S01]  /*1c00*/  LDS.64 R8, [UR4+0x8] ;  /* 0x00000804ff087984 */ /* 0x000e220008000a00 */
[----:B------:R-:W-:Y:S01]  /*1c10*/  IADD3 R10, R10, -0x80, RZ ;  /* 0xffffff800a0a7810 */ /* 0x000fe20007ffe0ff */
[----:B------:R-:W-:Y:S01]  /*1c20*/  HADD2.F32 R46, -RZ, R38.H1_H1 ;  /* 0x30000026ff2e7230 */ /* 0x000fe20000004100 */
[----:B------:R-:W-:Y:S01]  /*1c30*/  LOP3.LUT R37, R37, 0xff, RZ, 0xc0, !PT ;  /* 0x000000ff25257812 */ /* 0x000fe200078ec0ff */
[----:B--2---:R-:W-:Y:S01]  /*1c40*/  HADD2.F32 R38, -RZ, R50.H0_H0 ;  /* 0x20000032ff267230 */ /* 0x004fe20000004100 */
[----:B------:R1:W-:Y:S01]  /*1c50*/  I2F.F16 R60, R11 ;  /* 0x0000000b003c7306 */ /* 0x0003e20000200c00 */
[----:B------:R-:W-:Y:S01]  /*1c60*/  SHF.R.U32.HI R42, RZ, 0x10, R4 ;  /* 0x00000010ff2a7819 */ /* 0x000fe20000011604 */
[----:B------:R-:W-:Y:S01]  /*1c70*/  HADD2.F32 R4, -RZ, R52.H0_H0 ;  /* 0x20000034ff047230 */ /* 0x000fe20000004100 */
[----:B------:R-:W-:Y:S01]  /*1c80*/  IADD3 R37, R37, -0x80, RZ ;  /* 0xffffff8025257810 */ /* 0x000fe20007ffe0ff */
[--C-:B------:R-:W-:Y:S01]  /*1c90*/  HADD2.F32 R49, -RZ, R39.reuse.H0_H0 ;  /* 0x20000027ff317230 */ /* 0x100fe20000004100 */
[----:B------:R-:W-:Y:S01]  /*1ca0*/  LOP3.LUT R31, R5, 0xff, RZ, 0xc0, !PT ;  /* 0x000000ff051f7812 */ /* 0x000fe200078ec0ff */
[----:B------:R-:W-:Y:S01]  /*1cb0*/  HADD2.F32 R51, -RZ, R39.H1_H1 ;  /* 0x30000027ff337230 */ /* 0x000fe20000004100 */
[----:B------:R-:W-:Y:S01]  /*1cc0*/  IADD3 R19, R19, -0x80, RZ ;  /* 0xffffff8013137810 */ /* 0x000fe20007ffe0ff */
[----:B------:R2:W-:Y:S01]  /*1cd0*/  I2F.F16 R57, R10 ;  /* 0x0000000a00397306 */ /* 0x0005e20000200c00 */
[----:B-1----:R-:W-:Y:S01]  /*1ce0*/  SHF.R.U32.HI R11, RZ, 0x8, R7 ;  /* 0x00000008ff0b7819 */ /* 0x002fe20000011607 */
[----:B----4-:R-:W-:Y:S01]  /*1cf0*/  HADD2.F32 R39, -RZ, R53.H0_H0 ;  /* 0x20000035ff277230 */ /* 0x010fe20000004100 */
[----:B------:R-:W-:Y:S01]  /*1d00*/  IADD3 R31, R31, -0x80, RZ ;  /* 0xffffff801f1f7810 */ /* 0x000fe20007ffe0ff */
[----:B------:R-:W-:Y:S01]  /*1d10*/  FFMA.FTZ R52, R45, R4, RZ ;  /* 0x000000042d347223 */ /* 0x000fe200000100ff */
[----:B------:R-:W-:-:S02]  /*1d20*/  LOP3.LUT R11, R11, 0xff, RZ, 0xc0, !PT ;  /* 0x000000ff0b0b7812 */ /* 0x000fc400078ec0ff */
[----:B------:R-:W-:Y:S01]  /*1d30*/  LEA.HI R14, R5, 0xffffff80, RZ, 0x8 ;  /* 0xffffff80050e7811 */ /* 0x000fe200078f40ff */
[----:B------:R1:W-:Y:S01]  /*1d40*/  I2F.F16 R62, R37 ;  /* 0x00000025003e7306 */ /* 0x0003e20000200c00 */
[----:B--2---:R-:W-:Y:S01]  /*1d50*/  SHF.R.U32.HI R10, RZ, 0x8, R6 ;  /* 0x00000008ff0a7819 */ /* 0x004fe20000011606 */
[----:B------:R-:W-:Y:S01]  /*1d60*/  FFMA.FTZ R52, R46, R39, R52 ;  /* 0x000000272e347223 */ /* 0x000fe20000010034 */
[----:B------:R-:W-:Y:S01]  /*1d70*/  IADD3 R48, R11, -0x80, RZ ;  /* 0xffffff800b307810 */ /* 0x000fe20007ffe0ff */
[----:B------:R-:W-:Y:S01]  /*1d80*/  HADD2.F32 R11, -RZ, R47.H0_H0 ;  /* 0x2000002fff0b7230 */ /* 0x000fe20000004100 */
[----:B------:R-:W-:Y:S02]  /*1d90*/  LOP3.LUT R10, R10, 0xff, RZ, 0xc0, !PT ;  /* 0x000000ff0a0a7812 */ /* 0x000fe400078ec0ff */
[----:B------:R-:W-:Y:S01]  /*1da0*/  SHF.R.U32.HI R5, RZ, 0x10, R5 ;  /* 0x00000010ff057819 */ /* 0x000fe20000011605 */
[----:B------:R-:W2:Y:S01]  /*1db0*/  I2F.F16 R17, R17 ;  /* 0x0000001100117306 */ /* 0x000ea20000200c00 */
[----:B------:R-:W-:Y:S01]  /*1dc0*/  IADD3 R43, R10, -0x80, RZ ;  /* 0xffffff800a2b7810 */ /* 0x000fe20007ffe0ff */
[----:B-1----:R-:W-:Y:S01]  /*1dd0*/  HADD2.F32 R37, -RZ, R54.H0_H0 ;  /* 0x20000036ff257230 */ /* 0x002fe20000004100 */
[----:B------:R-:W-:Y:S01]  /*1de0*/  FFMA.FTZ R47, R11, R45, RZ ;  /* 0x0000002d0b2f7223 */ /* 0x000fe200000100ff */
[----:B------:R-:W-:Y:S01]  /*1df0*/  HADD2.F32 R10, -RZ, R58.H0_H0 ;  /* 0x2000003aff0a7230 */ /* 0x000fe20000004100 */
[----:B------:R-:W-:-:S02]  /*1e00*/  LOP3.LUT R42, R42, 0xff, RZ, 0xc0, !PT ;  /* 0x000000ff2a2a7812 */ /* 0x000fc400078ec0ff */
[C---:B------:R-:W-:Y:S01]  /*1e10*/  FFMA.FTZ R53, R45.reuse, R37, RZ ;  /* 0x000000252d357223 */ /* 0x040fe200000100ff */
[----:B------:R-:W1:Y:S01]  /*1e20*/  I2F.F16 R15, R15 ;  /* 0x0000000f000f7306 */ /* 0x000e620000200c00 */
[----:B------:R-:W-:Y:S01]  /*1e30*/  FFMA.FTZ R45, R45, R10, RZ ;  /* 0x0000000a2d2d7223 */ /* 0x000fe200000100ff */
[----:B------:R-:W-:Y:S01]  /*1e40*/  LEA.HI R12, R6, 0xffffff80, RZ, 0x8 ;  /* 0xffffff80060c7811 */ /* 0x000fe200078f40ff */
[----:B------:R-:W-:Y:S01]  /*1e50*/  FFMA.FTZ R50, R38, R46, R47 ;  /* 0x0000002e26327223 */ /* 0x000fe2000001002f */
[----:B------:R-:W-:Y:S01]  /*1e60*/  SHF.R.U32.HI R47, RZ, 0x10, R6 ;  /* 0x00000010ff2f7819 */ /* 0x000fe20000011606 */
[----:B------:R-:W-:Y:S02]  /*1e70*/  HADD2.F32 R6, -RZ, R56.H0_H0 ;  /* 0x20000038ff067230 */ /* 0x000fe40000004100 */
[----:B0-----:R-:W-:Y:S01]  /*1e80*/  HADD2.F32 R56, -RZ, R9.H1_H1 ;  /* 0x30000009ff387230 */ /* 0x001fe20000004100 */
[----:B------:R-:W0:Y:S01]  /*1e90*/  I2F.F16 R16, R16 ;  /* 0x0000001000107306 */ /* 0x000e220000200c00 */
[----:B------:R-:W-:Y:S01]  /*1ea0*/  LOP3.LUT R47, R47, 0xff, RZ, 0xc0, !PT ;  /* 0x000000ff2f2f7812 */ /* 0x000fe200078ec0ff */
[----:B--2---:R-:W-:Y:S01]  /*1eb0*/  HADD2.F32 R17, -RZ, R17.H0_H0 ;  /* 0x20000011ff117230 */ /* 0x004fe20000004100 */
[----:B------:R-:W-:-:S02]  /*1ec0*/  FFMA.FTZ R52, R49, R6, R52 ;  /* 0x0000000631347223 */ /* 0x000fc40000010034 */
[----:B------:R-:W-:-:S03]  /*1ed0*/  IADD3 R47, R47, -0x80, RZ ;  /* 0xffffff802f2f7810 */ /* 0x000fc60007ffe0ff */
[----:B------:R-:W2:Y:S01]  /*1ee0*/  I2F.F16 R18, R18 ;  /* 0x0000001200127306 */ /* 0x000ea20000200c00 */
[----:B-1----:R-:W-:-:S07]  /*1ef0*/  HADD2.F32 R15, -RZ, R15.H0_H0 ;  /* 0x2000000fff0f7230 */ /* 0x002fce0000004100 */
[----:B------:R1:W-:Y:S01]  /*1f00*/  I2F.F16 R59, R40 ;  /* 0x00000028003b7306 */ /* 0x0003e20000200c00 */
[----:B0-----:R-:W-:-:S07]  /*1f10*/  HADD2.F32 R16, -RZ, R16.H0_H0 ;  /* 0x20000010ff107230 */ /* 0x001fce0000004100 */
[----:B------:R0:W-:Y:S01]  /*1f20*/  I2F.F16 R63, R48 ;  /* 0x00000030003f7306 */ /* 0x0001e20000200c00 */
[----:B-1----:R-:W-:Y:S02]  /*1f30*/  HADD2.F32 R40, -RZ, R41.H0_H0 ;  /* 0x20000029ff287230 */ /* 0x002fe40000004100 */
[----:B------:R-:W-:Y:S02]  /*1f40*/  HADD2.F32 R41, -RZ, R60.H0_H0 ;  /* 0x2000003cff297230 */ /* 0x000fe40000004100 */
[----:B--2---:R-:W-:Y:S01]  /*1f50*/  HADD2.F32 R18, -RZ, R18.H0_H0 ;  /* 0x20000012ff127230 */ /* 0x004fe20000004100 */
[C---:B------:R-:W-:Y:S02]  /*1f60*/  FFMA.FTZ R53, R46.reuse, R40, R53 ;  /* 0x000000282e357223 */ /* 0x040fe40000010035 */
[----:B------:R-:W1:Y:S01]  /*1f70*/  I2F.F16 R31, R31 ;  /* 0x0000001f001f7306 */ /* 0x000e620000200c00 */
[----:B0-----:R-:W-:Y:S01]  /*1f80*/  SHF.R.U32.HI R48, RZ, 0x10, R7 ;  /* 0x00000010ff307819 */ /* 0x001fe20000011607 */
[----:B------:R-:W-:Y:S01]  /*1f90*/  FFMA.FTZ R54, R46, R41, R45 ;  /* 0x000000292e367223 */ /* 0x000fe2000001002d */
[----:B------:R-:W-:Y:S01]  /*1fa0*/  LOP3.LUT R46, R5, 0xff, RZ, 0xc0, !PT ;  /* 0x000000ff052e7812 */ /* 0x000fe200078ec0ff */
[----:B------:R-:W-:Y:S01]  /*1fb0*/  HADD2.F32 R5, -RZ, R55.H0_H0 ;  /* 0x20000037ff057230 */ /* 0x000fe20000004100 */
[----:B------:R-:W-:Y:S01]  /*1fc0*/  IADD3 R45, R42, -0x80, RZ ;  /* 0xffffff802a2d7810 */ /* 0x000fe20007ffe0ff */
[----:B------:R-:W-:Y:S01]  /*1fd0*/  HADD2.F32 R42, -RZ, R57.H0_H0 ;  /* 0x20000039ff2a7230 */ /* 0x000fe20000004100 */
[----:B------:R-:W-:Y:S01]  /*1fe0*/  LOP3.LUT R48, R48, 0xff, RZ, 0xc0, !PT ;  /* 0x000000ff30307812 */ /* 0x000fe200078ec0ff */
[----:B------:R-:W0:Y:S01]  /*1ff0*/  I2F.F16 R19, R19 ;  /* 0x0000001300137306 */ /* 0x000e220000200c00 */
[----:B------:R-:W-:Y:S01]  /*2000*/  IADD3 R46, R46, -0x80, RZ ;  /* 0xffffff802e2e7810 */ /* 0x000fe20007ffe0ff */
[----:B------:R-:W-:Y:S01]  /*2010*/  FFMA.FTZ R50, R5, R49, R50 ;  /* 0x0000003105327223 */ /* 0x000fe20000010032 */
[----:B------:R-:W-:Y:S01]  /*2020*/  IADD3 R48, R48, -0x80, RZ ;  /* 0xffffff8030307810 */ /* 0x000fe20007ffe0ff */
[----:B------:R-:W-:-:S02]  /*2030*/  FFMA.FTZ R53, R49, R42, R53 ;  /* 0x0000002a31357223 */ /* 0x000fc40000010035 */
[----:B------:R-:W-:Y:S02]  /*2040*/  FFMA.FTZ R50, R17, R51, R50 ;  /* 0x0000003311327223 */ /* 0x000fe40000010032 */
[----:B------:R2:W-:Y:S01]  /*2050*/  I2F.F16 R61, R43 ;  /* 0x0000002b003d7306 */ /* 0x0005e20000200c00 */
[----:B-1----:R-:W-:-:S07]  /*2060*/  HADD2.F32 R31, -RZ, R31.H0_H0 ;  /* 0x2000001fff1f7230 */ /* 0x002fce0000004100 */
[----:B------:R-:W1:Y:S01]  /*2070*/  I2F.F16 R44, R44 ;  /* 0x0000002c002c7306 */ /* 0x000e620000200c00 */
[----:B--2---:R-:W-:Y:S02]  /*2080*/  HADD2.F32 R43, -RZ, R62.H0_H0 ;  /* 0x2000003eff2b7230 */ /* 0x004fe40000004100 */
[----:B0-----:R-:W-:-:S03]  /*2090*/  HADD2.F32 R19, -RZ, R19.H0_H0 ;  /* 0x20000013ff137230 */ /* 0x001fc60000004100 */
[----:B------:R-:W-:Y:S02]  /*20a0*/  FFMA.FTZ R54, R49, R43, R54 ;  /* 0x0000002b31367223 */ /* 0x000fe40000010036 */
[----:B------:R0:W2:Y:S01]  /*20b0*/  I2F.F16 R58, R45 ;  /* 0x0000002d003a7306 */ /* 0x0000a20000200c00 */
[C---:B------:R-:W-:Y:S01]  /*20c0*/  FFMA.FTZ R49, R51.reuse, R16, R53 ;  /* 0x0000001033317223 */ /* 0x040fe20000010035 */
[----:B------:R-:W-:Y:S01]  /*20d0*/  HADD2.F32 R53, -RZ, R9.H0_H0 ;  /* 0x20000009ff357230 */ /* 0x000fe20000004100 */
[----:B------:R-:W-:-:S05]  /*20e0*/  FFMA.FTZ R57, R51, R18, R54 ;  /* 0x0000001233397223 */ /* 0x000fca0000010036 */
[----:B------:R3:W4:Y:S01]  /*20f0*/  I2F.F16 R60, R46 ;  /* 0x0000002e003c7306 */ /* 0x0007220000200c00 */
[----:B0-----:R-:W-:Y:S01]  /*2100*/  FFMA.FTZ R45, R51, R15, R52 ;  /* 0x0000000f332d7223 */ /* 0x001fe20000010034 */
[----:B------:R-:W-:Y:S01]  /*2110*/  LEA.HI R51, R7, 0xffffff80, RZ, 0x8 ;  /* 0xffffff8007337811 */ /* 0x000fe200078f40ff */
[----:B------:R-:W-:Y:S02]  /*2120*/  HADD2.F32 R52, -RZ, R8.H0_H0 ;  /* 0x20000008ff347230 */ /* 0x000fe40000004100 */
[----:B-1----:R-:W-:Y:S02]  /*2130*/  HADD2.F32 R7, -RZ, R44.H0_H0 ;  /* 0x2000002cff077230 */ /* 0x002fe40000004100 */
[----:B------:R-:W-:Y:S01]  /*2140*/  HADD2.F32 R8, -RZ, R8.H1_H1 ;  /* 0x30000008ff087230 */ /* 0x000fe20000004100 */
[----:B------:R2:W0:Y:S01]  /*2150*/  I2F.F16 R62, R47 ;  /* 0x0000002f003e7306 */ /* 0x0004220000200c00 */
[C---:B------:R-:W-:Y:S01]  /*2160*/  FFMA.FTZ R55, R52.reuse, R31, R45 ;  /* 0x0000001f34377223 */ /* 0x040fe2000001002d */
[----:B------:R-:W-:Y:S01]  /*2170*/  HADD2.F32 R44, -RZ, R59.H0_H0 ;  /* 0x2000003bff2c7230 */ /* 0x000fe20000004100 */
[----:B------:R-:W-:Y:S01]  /*2180*/  FFMA.FTZ R9, R19, R52, R50 ;  /* 0x0000003413097223 */ /* 0x000fe20000010032 */
[----:B------:R-:W-:Y:S01]  /*2190*/  HADD2.F32 R45, -RZ, R61.H0_H0 ;  /* 0x2000003dff2d7230 */ /* 0x000fe20000004100 */
[C---:B------:R-:W-:Y:S01]  /*21a0*/  FFMA.FTZ R54, R52.reuse, R33, R49 ;  /* 0x0000002134367223 */ /* 0x040fe20000010031 */
[----:B---3--:R-:W-:Y:S01]  /*21b0*/  HADD2.F32 R46, -RZ, R63.H0_H0 ;  /* 0x2000003fff2e7230 */ /* 0x008fe20000004100 */
[----:B------:R-:W-:Y:S01]  /*21c0*/  FFMA.FTZ R57, R52, R36, R57 ;  /* 0x0000002434397223 */ /* 0x000fe20000010039 */
[----:B------:R4:W1:Y:S01]  /*21d0*/  I2F.F16 R64, R48 ;  /* 0x0000003000407306 */ /* 0x0008620000200c00 */
[----:B--2---:R-:W-:Y:S01]  /*21e0*/  HADD2.F32 R47, -RZ, R58.H0_H0 ;  /* 0x2000003aff2f7230 */ /* 0x004fe20000004100 */
[----:B------:R-:W-:-:S02]  /*21f0*/  FFMA.FTZ R52, R7, R8, R9 ;  /* 0x0000000807347223 */ /* 0x000fc40000010009 */
[C---:B------:R-:W-:Y:S02]  /*2200*/  FFMA.FTZ R55, R8.reuse, R44, R55 ;  /* 0x0000002c08377223 */ /* 0x040fe40000010037 */
[----:B------:R-:W-:Y:S02]  /*2210*/  FFMA.FTZ R54, R8, R45, R54 ;  /* 0x0000002d08367223 */ /* 0x000fe40000010036 */
[----:B------:R-:W2:Y:S01]  /*2220*/  I2F.F16 R13, R13 ;  /* 0x0000000d000d7306 */ /* 0x000ea20000200c00 */
[----:B----4-:R-:W-:Y:S02]  /*2230*/  HADD2.F32 R48, -RZ, R60.H0_H0 ;  /* 0x2000003cff307230 */ /* 0x010fe40000004100 */
[----:B0-----:R-:W-:-:S03]  /*2240*/  HADD2.F32 R49, -RZ, R62.H0_H0 ;  /* 0x2000003eff317230 */ /* 0x001fc60000004100 */
[----:B------:R-:W-:Y:S02]  /*2250*/  FFMA.FTZ R9, R53, R48, R55 ;  /* 0x0000003035097223 */ /* 0x000fe40000010037 */
[----:B------:R-:W0:Y:S01]  /*2260*/  I2F.F16 R14, R14 ;  /* 0x0000000e000e7306 */ /* 0x000e220000200c00 */
[----:B-1----:R-:W-:-:S07]  /*2270*/  HADD2.F32 R50, -RZ, R64.H0_H0 ;  /* 0x20000040ff327230 */ /* 0x002fce0000004100 */
[----:B------:R-:W1:Y:S01]  /*2280*/  I2F.F16 R12, R12 ;  /* 0x0000000c000c7306 */ /* 0x000e620000200c00 */
[----:B--2---:R-:W-:-:S07]  /*2290*/  HADD2.F32 R13, -RZ, R13.H0_H0 ;  /* 0x2000000dff0d7230 */ /* 0x004fce0000004100 */
[----:B------:R2:W3:Y:S01]  /*22a0*/  I2F.F16 R65, R51 ;  /* 0x0000003300417306 */ /* 0x0004e20000200c00 */
[----:B0-----:R-:W-:-:S05]  /*22b0*/  HADD2.F32 R14, -RZ, R14.H0_H0 ;  /* 0x2000000eff0e7230 */ /* 0x001fca0000004100 */
[----:B------:R-:W-:Y:S01]  /*22c0*/  FFMA.FTZ R9, R56, R14, R9 ;  /* 0x0000000e38097223 */ /* 0x000fe20000010009 */
[----:B-1----:R-:W-:Y:S01]  /*22d0*/  HADD2.F32 R55, -RZ, R12.H0_H0 ;  /* 0x2000000cff377230 */ /* 0x002fe20000004100 */
[----:B--2---:R-:W-:Y:S01]  /*22e0*/  FFMA.FTZ R51, R8, R46, R57 ;  /* 0x0000002e08337223 */ /* 0x004fe20000010039 */
[----:B------:R-:W-:Y:S01]  /*22f0*/  HADD2.F32 R12, -RZ, R0.H1_H1 ;  /* 0x30000000ff0c7230 */ /* 0x000fe20000004100 */
[----:B------:R-:W-:Y:S01]  /*2300*/  FFMA.FTZ R8, R47, R53, R52 ;  /* 0x000000352f087223 */ /* 0x000fe20000010034 */
[--C-:B------:R-:W-:Y:S01]  /*2310*/  HADD2.F32 R52, -RZ, R20.reuse.H1_H1 ;  /* 0x30000014ff347230 */ /* 0x100fe20000004100 */
[C---:B------:R-:W-:Y:S02]  /*2320*/  FFMA.FTZ R57, R53.reuse, R49, R54 ;  /* 0x0000003135397223 */ /* 0x040fe40000010036 */
[----:B------:R-:W-:Y:S01]  /*2330*/  FFMA.FTZ R59, R53, R50, R51 ;  /* 0x00000032353b7223 */ /* 0x000fe20000010033 */
[----:B---3--:R-:W-:Y:S01]  /*2340*/  HADD2.F32 R54, -RZ, R65.H0_H0 ;  /* 0x20000041ff367230 */ /* 0x008fe20000004100 */
[----:B------:R-:W-:Y:S01]  /*2350*/  FFMA.FTZ R8, R13, R56, R8 ;  /* 0x000000380d087223 */ /* 0x000fe20000010008 */
[----:B------:R-:W-:Y:S01]  /*2360*/  HADD2.F32 R51, -RZ, R20.H0_H0 ;  /* 0x20000014ff337230 */ /* 0x000fe20000004100 */
[C---:B------:R-:W-:Y:S01]  /*2370*/  FFMA.FTZ R58, R56.reuse, R55, R57 ;  /* 0x00000037383a7223 */ /* 0x040fe20000010039 */
[----:B------:R-:W-:Y:S01]  /*2380*/  HADD2.F32 R53, -RZ, R0.H0_H0 ;  /* 0x20000000ff357230 */ /* 0x000fe20000004100 */
        /* <DEDUP_REMOVED lines=124> */
.L_x_1289:
[----:B------:R-:W-:-:S04]  /*2b50*/  IMAD.MOV.U32 R9, RZ, RZ, c[0x0][0x18c] ;  /* 0x00006300ff097624 */ /* 0x000fc800078e00ff */
[----:B------:R-:W-:-:S05]  /*2b60*/  IMAD.WIDE R34, R9, 0x8, R34 ;  /* 0x0000000809227825 */ /* 0x000fca00078e0222 */
[----:B------:R0:W5:Y:S01]  /*2b70*/  LDG.E.128.CONSTANT R12, [R34.64] ;  /* 0x00000006220c7981 */ /* 0x000162000c1e9d00 */
[----:B------:R-:W-:Y:S01]  /*2b80*/  IMAD.WIDE R2, R9, 0x8, R2 ;  /* 0x0000000809027825 */ /* 0x000fe200078e0202 */
[----:B------:R-:W-:Y:S05]  /*2b90*/  @!P1 BRA `(.L_x_1290) ;  /* 0x0000133000009947 */ /* 0x000fea0003800000 */
[----:B------:R-:W2:Y:S01]  /*2ba0*/  LDG.E.128.CONSTANT R4, [R2.64] ;  /* 0x0000000602047981 */ /* 0x000ea2000c1e9d00 */
[C---:B-----5:R-:W-:Y:S02]  /*2bb0*/  LOP3.LUT R8, R13.reuse, 0xff, RZ, 0xc0, !PT ;  /* 0x000000ff0d087812 */ /* 0x060fe400078ec0ff */
        /* <DEDUP_REMOVED lines=8> */
[----:B------:R-:W-:Y:S01]  /*2c40*/  I2F.F16 R54, R17 ;  /* 0x0000001100367306 */ /* 0x000fe20000200c00 */
[----:B------:R-:W-:Y:S02]  /*2c50*/  IADD3 R10, R8, -0x80, RZ ;  /* 0xffffff80080a7810 */ /* 0x000fe40007ffe0ff */
[----:B-1----:R-:W-:Y:S02]  /*2c60*/  SHF.R.U32.HI R11, RZ, 0x8, R12 ;  /* 0x00000008ff0b7819 */ /* 0x002fe4000001160c */
[----:B------:R-:W-:-:S02]  /*2c70*/  LOP3.LUT R8, R14, 0xff, RZ, 0xc0, !PT ;  /* 0x000000ff0e087812 */ /* 0x000fc400078ec0ff */
[----:B------:R-:W-:Y:S01]  /*2c80*/  LOP3.LUT R11, R11, 0xff, RZ, 0xc0, !PT ;  /* 0x000000ff0b0b7812 */ /* 0x000fe200078ec0ff */
[----:B------:R1:W-:Y:S01]  /*2c90*/  I2F.F16 R40, R10 ;  /* 0x0000000a00287306 */ /* 0x0003e20000200c00 */
[----:B------:R-:W-:Y:S02]  /*2ca0*/  IADD3 R36, R8, -0x80, RZ ;  /* 0xffffff8008247810 */ /* 0x000fe40007ffe0ff */
[----:B------:R-:W-:Y:S02]  /*2cb0*/  IADD3 R11, R11, -0x80, RZ ;  /* 0xffffff800b0b7810 */ /* 0x000fe40007ffe0ff */
[----:B------:R-:W-:Y:S02]  /*2cc0*/  SHF.R.U32.HI R12, RZ, 0x10, R12 ;  /* 0x00000010ff0c7819 */ /* 0x000fe4000001160c */
[----:B------:R-:W-:Y:S01]  /*2cd0*/  SHF.R.U32.HI R37, RZ, 0x8, R14 ;  /* 0x00000008ff257819 */ /* 0x000fe2000001160e */
[----:B------:R3:W-:Y:S01]  /*2ce0*/  I2F.F16 R51, R36 ;  /* 0x0000002400337306 */ /* 0x0007e20000200c00 */
[----:B-1----:R-:W-:-:S02]  /*2cf0*/  SHF.R.U32.HI R10, RZ, 0x8, R13 ;  /* 0x00000008ff0a7819 */ /* 0x002fc4000001160d */
[----:B------:R-:W-:Y:S02]  /*2d00*/  LOP3.LUT R12, R12, 0xff, RZ, 0xc0, !PT ;  /* 0x000000ff0c0c7812 */ /* 0x000fe400078ec0ff */
[----:B------:R-:W-:Y:S02]  /*2d10*/  LOP3.LUT R10, R10, 0xff, RZ, 0xc0, !PT ;  /* 0x000000ff0a0a7812 */ /* 0x000fe400078ec0ff */
[----:B------:R-:W-:Y:S01]  /*2d20*/  IADD3 R12, R12, -0x80, RZ ;  /* 0xffffff800c0c7810 */ /* 0x000fe20007ffe0ff */
[----:B------:R1:W-:Y:S01]  /*2d30*/  I2F.F16 R48, R11 ;  /* 0x0000000b00307306 */ /* 0x0003e20000200c00 */
[----:B---3--:R-:W-:Y:S02]  /*2d40*/  SHF.R.U32.HI R36, RZ, 0x10, R13 ;  /* 0x00000010ff247819 */ /* 0x008fe4000001160d */
[----:B------:R-:W-:Y:S02]  /*2d50*/  IADD3 R13, R10, -0x80, RZ ;  /* 0xffffff800a0d7810 */ /* 0x000fe40007ffe0ff */
[----:B------:R-:W-:-:S02]  /*2d60*/  SHF.R.U32.HI R14, RZ, 0x10, R14 ;  /* 0x00000010ff0e7819 */ /* 0x000fc4000001160e */
[----:B------:R-:W-:Y:S01]  /*2d70*/  LOP3.LUT R36, R36, 0xff, RZ, 0xc0, !PT ;  /* 0x000000ff24247812 */ /* 0x000fe200078ec0ff */
[----:B------:R3:W-:Y:S01]  /*2d80*/  I2F.F16 R55, R12 ;  /* 0x0000000c00377306 */ /* 0x0007e20000200c00 */
[----:B-1----:R-:W1:Y:S01]  /*2d90*/  LDS.64 R10, [UR4+0x10] ;  /* 0x00001004ff0a7984 */ /* 0x002e620008000a00 */
[----:B------:R-:W-:Y:S02]  /*2da0*/  LOP3.LUT R14, R14, 0xff, RZ, 0xc0, !PT ;  /* 0x000000ff0e0e7812 */ /* 0x000fe400078ec0ff */
[----:B------:R-:W-:Y:S02]  /*2db0*/  IADD3 R36, R36, -0x80, RZ ;  /* 0xffffff8024247810 */ /* 0x000fe40007ffe0ff */
[----:B------:R-:W-:Y:S02]  /*2dc0*/  LEA.HI R19, R15, 0xffffff80, RZ, 0x8 ;  /* 0xffffff800f137811 */ /* 0x000fe400078f40ff */
[----:B------:R4:W-:Y:S01]  /*2dd0*/  I2F.F16 R49, R13 ;  /* 0x0000000d00317306 */ /* 0x0009e20000200c00 */
[----:B---3--:R-:W-:-:S02]  /*2de0*/  SHF.R.U32.HI R12, RZ, 0x8, R15 ;  /* 0x00000008ff0c7819 */ /* 0x008fc4000001160f */
[----:B------:R-:W-:Y:S02]  /*2df0*/  LOP3.LUT R37, R37, 0xff, RZ, 0xc0, !PT ;  /* 0x000000ff25257812 */ /* 0x000fe400078ec0ff */
[----:B------:R-:W-:Y:S02]  /*2e00*/  LOP3.LUT R12, R12, 0xff, RZ, 0xc0, !PT ;  /* 0x000000ff0c0c7812 */ /* 0x000fe400078ec0ff */
[----:B------:R-:W-:Y:S01]  /*2e10*/  IADD3 R14, R14, -0x80, RZ ;  /* 0xffffff800e0e7810 */ /* 0x000fe20007ffe0ff */
[----:B------:R3:W-:Y:S01]  /*2e20*/  I2F.F16 R56, R36 ;  /* 0x0000002400387306 */ /* 0x0007e20000200c00 */
[----:B----4-:R-:W-:Y:S02]  /*2e30*/  SHF.R.U32.HI R13, RZ, 0x10, R15 ;  /* 0x00000010ff0d7819 */ /* 0x010fe4000001160f */
[----:B------:R-:W-:Y:S02]  /*2e40*/  IADD3 R15, R12, -0x80, RZ ;  /* 0xffffff800c0f7810 */ /* 0x000fe40007ffe0ff */
[----:B------:R-:W-:-:S02]  /*2e50*/  LOP3.LUT R13, R13, 0xff, RZ, 0xc0, !PT ;  /* 0x000000ff0d0d7812 */ /* 0x000fc400078ec0ff */
[----:B------:R-:W-:Y:S01]  /*2e60*/  IADD3 R37, R37, -0x80, RZ ;  /* 0xffffff8025257810 */ /* 0x000fe20007ffe0ff */
[----:B------:R-:W-:Y:S01]  /*2e70*/  I2F.F16 R57, R14 ;  /* 0x0000000e00397306 */ /* 0x000fe20000200c00 */
[----:B---3--:R-:W-:Y:S02]  /*2e80*/  IADD3 R36, R13, -0x80, RZ ;  /* 0xffffff800d247810 */ /* 0x008fe40007ffe0ff */
[----:B------:R-:W-:-:S05]  /*2e90*/  ISETP.GE.AND P0, PT, R21, 0x2, PT ;  /* 0x000000021500780c */ /* 0x000fca0003f06270 */
[----:B------:R-:W-:Y:S08]  /*2ea0*/  I2F.F16 R53, R37 ;  /* 0x0000002500357306 */ /* 0x000ff00000200c00 */
[----:B------:R-:W-:Y:S01]  /*2eb0*/  I2F.F16 R59, R15 ;  /* 0x0000000f003b7306 */ /* 0x000fe20000200c00 */
[--C-:B-1----:R-:W-:Y:S02]  /*2ec0*/  HADD2.F32 R45, -RZ, R10.reuse.H0_H0 ;  /* 0x2000000aff2d7230 */ /* 0x102fe40000004100 */
[----:B------:R-:W-:-:S02]  /*2ed0*/  HADD2.F32 R46, -RZ, R10.H1_H1 ;  /* 0x3000000aff2e7230 */ /* 0x000fc40000004100 */
[--C-:B------:R-:W-:Y:S02]  /*2ee0*/  HADD2.F32 R50, -RZ, R11.reuse.H0_H0 ;  /* 0x2000000bff327230 */ /* 0x100fe40000004100 */
[----:B------:R-:W-:Y:S01]  /*2ef0*/  HADD2.F32 R52, -RZ, R11.H1_H1 ;  /* 0x3000000bff347230 */ /* 0x000fe20000004100 */
[----:B------:R-:W-:Y:S08]  /*2f00*/  I2F.F16 R60, R36 ;  /* 0x00000024003c7306 */ /* 0x000ff00000200c00 */
[----:B------:R-:W1:Y:S08]  /*2f10*/  I2F.F16 R18, R18 ;  /* 0x0000001200127306 */ /* 0x000e700000200c00 */
[----:B------:R-:W3:Y:S08]  /*2f20*/  I2F.F16 R33, R33 ;  /* 0x0000002100217306 */ /* 0x000ef00000200c00 */
[----:B------:R-:W4:Y:S01]  /*2f30*/  I2F.F16 R31, R31 ;  /* 0x0000001f001f7306 */ /* 0x000f220000200c00 */
[----:B-1----:R-:W-:-:S07]  /*2f40*/  HADD2.F32 R18, -RZ, R18.H0_H0 ;  /* 0x20000012ff127230 */ /* 0x002fce0000004100 */
[----:B------:R-:W1:Y:S01]  /*2f50*/  I2F.F16 R19, R19 ;  /* 0x0000001300137306 */ /* 0x000e620000200c00 */
[----:B---3--:R-:W-:Y:S02]  /*2f60*/  HADD2.F32 R33, -RZ, R33.H0_H0 ;  /* 0x20000021ff217230 */ /* 0x008fe40000004100 */
[----:B----4-:R-:W-:Y:S02]  /*2f70*/  HADD2.F32 R31, -RZ, R31.H0_H0 ;  /* 0x2000001fff1f7230 */ /* 0x010fe40000004100 */
[----:B-1----:R-:W-:Y:S01]  /*2f80*/  HADD2.F32 R19, -RZ, R19.H0_H0 ;  /* 0x20000013ff137230 */ /* 0x002fe20000004100 */
[----:B--2---:R-:W-:Y:S02]  /*2f90*/  LOP3.LUT R12, R4, 0xff, RZ, 0xc0, !PT ;  /* 0x000000ff040c7812 */ /* 0x004fe400078ec0ff */
[----:B------:R-:W-:Y:S02]  /*2fa0*/  LOP3.LUT R13, R5, 0xff, RZ, 0xc0, !PT ;  /* 0x000000ff050d7812 */ /* 0x000fe400078ec0ff */
[----:B------:R-:W-:-:S02]  /*2fb0*/  IADD3 R12, R12, -0x80, RZ ;  /* 0xffffff800c0c7810 */ /* 0x000fc40007ffe0ff */
[----:B------:R-:W-:Y:S02]  /*2fc0*/  LOP3.LUT R10, R7, 0xff, RZ, 0xc0, !PT ;  /* 0x000000ff070a7812 */ /* 0x000fe400078ec0ff */
[----:B------:R-:W-:Y:S01]  /*2fd0*/  LOP3.LUT R14, R6, 0xff, RZ, 0xc0, !PT ;  /* 0x000000ff060e7812 */ /* 0x000fe200078ec0ff */
[----:B------:R1:W2:Y:S01]  /*2fe0*/  I2F.F16 R42, R12 ;  /* 0x0000000c002a7306 */ /* 0x0002a20000200c00 */
[----:B------:R-:W-:Y:S02]  /*2ff0*/  IADD3 R13, R13, -0x80, RZ ;  /* 0xffffff800d0d7810 */ /* 0x000fe40007ffe0ff */
[----:B------:R-:W-:Y:S02]  /*3000*/  LEA.HI R8, R4, 0xffffff80, RZ, 0x8 ;  /* 0xffffff8004087811 */ /* 0x000fe400078f40ff */
[----:B------:R-:W-:Y:S02]  /*3010*/  IADD3 R14, R14, -0x80, RZ ;  /* 0xffffff800e0e7810 */ /* 0x000fe40007ffe0ff */
[----:B------:R-:W-:Y:S01]  /*3020*/  IADD3 R36, R10, -0x80, RZ ;  /* 0xffffff800a247810 */ /* 0x000fe20007ffe0ff */
[----:B------:R3:W4:Y:S01]  /*3030*/  I2F.F16 R43, R13 ;  /* 0x0000000d002b7306 */ /* 0x0007220000200c00 */
[--C-:B-1----:R-:W-:Y:S01]  /*3040*/  SHF.R.U32.HI R12, RZ, 0x8, R4.reuse ;  /* 0x00000008ff0c7819 */ /* 0x102fe20000011604 */
[----:B------:R-:W1:Y:S01]  /*3050*/  LDS.64 R10, [UR4+0x18] ;  /* 0x00001804ff0a7984 */ /* 0x000e620008000a00 */
[----:B------:R-:W-:-:S02]  /*3060*/  SHF.R.U32.HI R39, RZ, 0x10, R4 ;  /* 0x00000010ff277819 */ /* 0x000fc40000011604 */
[----:B------:R-:W-:Y:S02]  /*3070*/  SHF.R.U32.HI R4, RZ, 0x8, R5 ;  /* 0x00000008ff047819 */ /* 0x000fe40000011605 */
[----:B------:R-:W-:Y:S01]  /*3080*/  LOP3.LUT R12, R12, 0xff, RZ, 0xc0, !PT ;  /* 0x000000ff0c0c7812 */ /* 0x000fe200078ec0ff */
[----:B------:R0:W1:Y:S01]  /*3090*/  I2F.F16 R44, R14 ;  /* 0x0000000e002c7306 */ /* 0x0000620000200c00 */
[--C-:B---3--:R-:W-:Y:S02]  /*30a0*/  SHF.R.U32.HI R13, RZ, 0x8, R6.reuse ;  /* 0x00000008ff0d7819 */ /* 0x108fe40000011606 */
[----:B------:R-:W-:Y:S02]  /*30b0*/  SHF.R.U32.HI R37, RZ, 0x8, R7 ;  /* 0x00000008ff257819 */ /* 0x000fe40000011607 */
[----:B------:R-:W-:Y:S01]  /*30c0*/  LOP3.LUT R15, R13, 0xff, RZ, 0xc0, !PT ;  /* 0x000000ff0d0f7812 */ /* 0x000fe200078ec0ff */
[----:B------:R-:W-:Y:S01]  /*30d0*/  HADD2.F32 R13, -RZ, R40.H0_H0 ;  /* 0x20000028ff0d7230 */ /* 0x000fe20000004100 */
[----:B------:R-:W-:Y:S01]  /*30e0*/  IADD3 R38, R12, -0x80, RZ ;  /* 0xffffff800c267810 */ /* 0x000fe20007ffe0ff */
[----:B------:R-:W-:Y:S01]  /*30f0*/  HADD2.F32 R12, -RZ, R54.H0_H0 ;  /* 0x20000036ff0c7230 */ /* 0x000fe20000004100 */
[----:B0-----:R-:W-:Y:S01]  /*3100*/  LOP3.LUT R14, R4, 0xff, RZ, 0xc0, !PT ;  /* 0x000000ff040e7812 */ /* 0x001fe200078ec0ff */
[----:B------:R-:W-:Y:S01]  /*3110*/  HADD2.F32 R4, -RZ, R41.H0_H0 ;  /* 0x20000029ff047230 */ /* 0x000fe20000004100 */
[----:B------:R0:W3:Y:S01]  /*3120*/  I2F.F16 R64, R36 ;  /* 0x0000002400407306 */ /* 0x0000e20000200c00 */
[----:B------:R-:W-:Y:S01]  /*3130*/  LOP3.LUT R47, R37, 0xff, RZ, 0xc0, !PT ;  /* 0x000000ff252f7812 */ /* 0x000fe200078ec0ff */
[----:B------:R-:W-:Y:S01]  /*3140*/  HADD2.F32 R37, -RZ, R53.H0_H0 ;  /* 0x20000035ff257230 */ /* 0x000fe20000004100 */
[----:B------:R-:W-:Y:S01]  /*3150*/  IADD3 R40, R14, -0x80, RZ ;  /* 0xffffff800e287810 */ /* 0x000fe20007ffe0ff */
[----:B------:R-:W-:Y:S01]  /*3160*/  HADD2.F32 R14, -RZ, R51.H0_H0 ;  /* 0x20000033ff0e7230 */ /* 0x000fe20000004100 */
[----:B------:R-:W-:Y:S01]  /*3170*/  IADD3 R41, R15, -0x80, RZ ;  /* 0xffffff800f297810 */ /* 0x000fe20007ffe0ff */
[----:B------:R-:W-:Y:S01]  /*3180*/  HADD2.F32 R15, -RZ, R48.H0_H0 ;  /* 0x20000030ff0f7230 */ /* 0x000fe20000004100 */
[----:B------:R-:W-:Y:S01]  /*3190*/  FFMA.FTZ R48, R13, R45, RZ ;  /* 0x0000002d0d307223 */ /* 0x000fe200000100ff */
[----:B------:R2:W1:Y:S01]  /*31a0*/  I2F.F16 R58, R38 ;  /* 0x00000026003a7306 */ /* 0x0004620000200c00 */
[----:B0-----:R-:W-:Y:S01]  /*31b0*/  HADD2.F32 R36, -RZ, R49.H0_H0 ;  /* 0x20000031ff247230 */ /* 0x001fe20000004100 */
[----:B------:R-:W-:Y:S01]  /*31c0*/  FFMA.FTZ R49, R45, R4, RZ ;  /* 0x000000042d317223 */ /* 0x000fe200000100ff */
[----:B------:R-:W-:Y:S01]  /*31d0*/  LEA.HI R16, R5, 0xffffff80, RZ, 0x8 ;  /* 0xffffff8005107811 */ /* 0x000fe200078f40ff */
[C---:B------:R-:W-:Y:S01]  /*31e0*/  FFMA.FTZ R53, R45.reuse, R14, RZ ;  /* 0x0000000e2d357223 */ /* 0x040fe200000100ff */
[----:B------:R-:W-:Y:S01]  /*31f0*/  LEA.HI R17, R6, 0xffffff80, RZ, 0x8 ;  /* 0xffffff8006117811 */ /* 0x000fe200078f40ff */
[----:B------:R-:W-:Y:S01]  /*3200*/  FFMA.FTZ R45, R45, R12, RZ ;  /* 0x0000000c2d2d7223 */ /* 0x000fe200000100ff */
[----:B------:R-:W-:Y:S01]  /*3210*/  SHF.R.U32.HI R6, RZ, 0x10, R6 ;  /* 0x00000010ff067819 */ /* 0x000fe20000011606 */
[----:B------:R-:W-:Y:S01]  /*3220*/  FFMA.FTZ R48, R15, R46, R48 ;  /* 0x0000002e0f307223 */ /* 0x000fe20000010030 */
[----:B--2---:R-:W-:Y:S01]  /*3230*/  HADD2.F32 R38, -RZ, R59.H0_H0 ;  /* 0x2000003bff267230 */ /* 0x004fe20000004100 */
[C---:B------:R-:W-:Y:S01]  /*3240*/  FFMA.FTZ R51, R46.reuse, R36, R49 ;  /* 0x000000242e337223 */ /* 0x040fe20000010031 */
[----:B------:R0:W-:Y:S01]  /*3250*/  I2F.F16 R61, R40 ;  /* 0x00000028003d7306 */ /* 0x0001e20000200c00 */
[----:B------:R-:W-:Y:S01]  /*3260*/  FFMA.FTZ R53, R46, R37, R53 ;  /* 0x000000252e357223 */ /* 0x000fe20000010035 */
[----:B------:R-:W-:Y:S01]  /*3270*/  LOP3.LUT R6, R6, 0xff, RZ, 0xc0, !PT ;  /* 0x000000ff06067812 */ /* 0x000fe200078ec0ff */
[----:B------:R-:W-:Y:S01]  /*3280*/  FFMA.FTZ R54, R46, R38, R45 ;  /* 0x000000262e367223 */ /* 0x000fe2000001002d */
[----:B------:R-:W-:Y:S01]  /*3290*/  SHF.R.U32.HI R46, RZ, 0x10, R5 ;  /* 0x00000010ff2e7819 */ /* 0x000fe20000011605 */
[----:B------:R-:W-:Y:S01]  /*32a0*/  HADD2.F32 R5, -RZ, R55.H0_H0 ;  /* 0x20000037ff057230 */ /* 0x000fe20000004100 */
[----:B------:R-:W-:Y:S01]  /*32b0*/  LOP3.LUT R45, R39, 0xff, RZ, 0xc0, !PT ;  /* 0x000000ff272d7812 */ /* 0x000fe200078ec0ff */
[----:B------:R-:W-:Y:S01]  /*32c0*/  HADD2.F32 R39, -RZ, R56.H0_H0 ;  /* 0x20000038ff277230 */ /* 0x000fe20000004100 */
[----:B------:R2:W1:Y:S01]  /*32d0*/  I2F.F16 R63, R41 ;  /* 0x00000029003f7306 */ /* 0x0004620000200c00 */
[----:B0-----:R-:W-:Y:S01]  /*32e0*/  HADD2.F32 R40, -RZ, R57.H0_H0 ;  /* 0x20000039ff287230 */ /* 0x001fe20000004100 */
[----:B------:R-:W-:Y:S01]  /*32f0*/  FFMA.FTZ R49, R5, R50, R48 ;  /* 0x0000003205317223 */ /* 0x000fe20000010030 */
[----:B------:R-:W-:Y:S01]  /*3300*/  SHF.R.U32.HI R48, RZ, 0x10, R7 ;  /* 0x00000010ff307819 */ /* 0x000fe20000011607 */
[----:B------:R-:W-:Y:S01]  /*3310*/  FFMA.FTZ R51, R50, R39, R51 ;  /* 0x0000002732337223 */ /* 0x000fe20000010033 */
[----:B------:R-:W-:Y:S01]  /*3320*/  LOP3.LUT R46, R46, 0xff, RZ, 0xc0, !PT ;  /* 0x000000ff2e2e7812 */ /* 0x000fe200078ec0ff */
[----:B------:R-:W-:Y:S01]  /*3330*/  FFMA.FTZ R53, R50, R40, R53 ;  /* 0x0000002832357223 */ /* 0x000fe20000010035 */
[----:B------:R-:W-:Y:S01]  /*3340*/  IADD3 R47, R47, -0x80, RZ ;  /* 0xffffff802f2f7810 */ /* 0x000fe20007ffe0ff */
[----:B------:R-:W-:Y:S01]  /*3350*/  FFMA.FTZ R49, R33, R52, R49 ;  /* 0x0000003421317223 */ /* 0x000fe20000010031 */
[----:B--2---:R-:W-:Y:S01]  /*3360*/  HADD2.F32 R41, -RZ, R60.H0_H0 ;  /* 0x2000003cff297230 */ /* 0x004fe20000004100 */
[----:B------:R-:W-:Y:S01]  /*3370*/  LOP3.LUT R48, R48, 0xff, RZ, 0xc0, !PT ;  /* 0x000000ff30307812 */ /* 0x000fe200078ec0ff */
[----:B------:R0:W2:Y:S01]  /*3380*/  I2F.F16 R65, R47 ;  /* 0x0000002f00417306 */ /* 0x0000a20000200c00 */
[----:B------:R-:W-:Y:S01]  /*3390*/  IADD3 R45, R45, -0x80, RZ ;  /* 0xffffff802d2d7810 */ /* 0x000fe20007ffe0ff */
[----:B------:R-:W-:Y:S01]  /*33a0*/  FFMA.FTZ R51, R52, R31, R51 ;  /* 0x0000001f34337223 */ /* 0x000fe20000010033 */
[----:B------:R-:W-:Y:S01]  /*33b0*/  IADD3 R46, R46, -0x80, RZ ;  /* 0xffffff802e2e7810 */ /* 0x000fe20007ffe0ff */
[----:B------:R-:W-:Y:S01]  /*33c0*/  FFMA.FTZ R54, R50, R41, R54 ;  /* 0x0000002932367223 */ /* 0x000fe20000010036 */
[----:B------:R-:W-:Y:S01]  /*33d0*/  IADD3 R6, R6, -0x80, RZ ;  /* 0xffffff8006067810 */ /* 0x000fe20007ffe0ff */
[----:B------:R-:W-:Y:S01]  /*33e0*/  FFMA.FTZ R50, R52, R18, R53 ;  /* 0x0000001234327223 */ /* 0x000fe20000010035 */
[----:B------:R-:W-:Y:S01]  /*33f0*/  IADD3 R48, R48, -0x80, RZ ;  /* 0xffffff8030307810 */ /* 0x000fe20007ffe0ff */
[----:B------:R2:W-:Y:S01]  /*3400*/  I2F.F16 R60, R45 ;  /* 0x0000002d003c7306 */ /* 0x0005e20000200c00 */
[----:B0-----:R-:W-:Y:S01]  /*3410*/  FFMA.FTZ R47, R52, R19, R54 ;  /* 0x00000013342f7223 */ /* 0x001fe20000010036 */
[----:B------:R-:W-:Y:S01]  /*3420*/  LEA.HI R7, R7, 0xffffff80, RZ, 0x8 ;  /* 0xffffff8007077811 */ /* 0x000fe200078f40ff */
[----:B-1----:R-:W-:-:S02]  /*3430*/  HADD2.F32 R52, -RZ, R10.H1_H1 ;  /* 0x3000000aff347230 */ /* 0x002fc40000004100 */
[--C-:B------:R-:W-:Y:S02]  /*3440*/  HADD2.F32 R54, -RZ, R11.reuse.H0_H0 ;  /* 0x2000000bff367230 */ /* 0x100fe40000004100 */
[----:B------:R-:W-:Y:S01]  /*3450*/  HADD2.F32 R57, -RZ, R11.H1_H1 ;  /* 0x3000000bff397230 */ /* 0x000fe20000004100 */
[----:B------:R0:W1:Y:S01]  /*3460*/  I2F.F16 R62, R46 ;  /* 0x0000002e003e7306 */ /* 0x0000620000200c00 */
[----:B--2---:R-:W-:Y:S02]  /*3470*/  HADD2.F32 R45, -RZ, R10.H0_H0 ;  /* 0x2000000aff2d7230 */ /* 0x004fe40000004100 */
[----:B------:R-:W-:Y:S02]  /*3480*/  HADD2.F32 R10, -RZ, R42.H0_H0 ;  /* 0x2000002aff0a7230 */ /* 0x000fe40000004100 */
[----:B----4-:R-:W-:Y:S02]  /*3490*/  HADD2.F32 R42, -RZ, R43.H0_H0 ;  /* 0x2000002bff2a7230 */ /* 0x010fe40000004100 */
[----:B------:R-:W-:Y:S01]  /*34a0*/  HADD2.F32 R43, -RZ, R44.H0_H0 ;  /* 0x2000002cff2b7230 */ /* 0x000fe20000004100 */
[----:B------:R2:W4:Y:S01]  /*34b0*/  I2F.F16 R53, R6 ;  /* 0x0000000600357306 */ /* 0x0005220000200c00 */
[----:B---3--:R-:W-:Y:S01]  /*34c0*/  HADD2.F32 R44, -RZ, R64.H0_H0 ;  /* 0x20000040ff2c7230 */ /* 0x008fe20000004100 */
[C---:B------:R-:W-:Y:S01]  /*34d0*/  FFMA.FTZ R55, R45.reuse, R42, R51 ;  /* 0x0000002a2d377223 */ /* 0x040fe20000010033 */
[----:B------:R-:W-:Y:S01]  /*34e0*/  HADD2.F32 R11, -RZ, R58.H0_H0 ;  /* 0x2000003aff0b7230 */ /* 0x000fe20000004100 */
[C---:B------:R-:W-:Y:S01]  /*34f0*/  FFMA.FTZ R59, R45.reuse, R43, R50 ;  /* 0x0000002b2d3b7223 */ /* 0x040fe20000010032 */
[----:B0-----:R-:W-:Y:S01]  /*3500*/  HADD2.F32 R46, -RZ, R63.H0_H0 ;  /* 0x2000003fff2e7230 */ /* 0x001fe20000004100 */
[----:B------:R-:W-:Y:S01]  /*3510*/  FFMA.FTZ R56, R45, R44, R47 ;  /* 0x0000002c2d387223 */ /* 0x000fe2000001002f */
[----:B------:R-:W-:Y:S01]  /*3520*/  HADD2.F32 R47, -RZ, R65.H0_H0 ;  /* 0x20000041ff2f7230 */ /* 0x000fe20000004100 */
[----:B------:R0:W3:Y:S01]  /*3530*/  I2F.F16 R66, R48 ;  /* 0x0000003000427306 */ /* 0x0000e20000200c00 */
[----:B--2---:R-:W-:Y:S01]  /*3540*/  FFMA.FTZ R6, R10, R45, R49 ;  /* 0x0000002d0a067223 */ /* 0x004fe20000010031 */
[----:B------:R-:W-:Y:S01]  /*3550*/  HADD2.F32 R45, -RZ, R61.H0_H0 ;  /* 0x2000003dff2d7230 */ /* 0x000fe20000004100 */
[C---:B------:R-:W-:Y:S01]  /*3560*/  FFMA.FTZ R59, R52.reuse, R46, R59 ;  /* 0x0000002e343b7223 */ /* 0x040fe2000001003b */
[----:B-1----:R-:W-:Y:S01]  /*3570*/  HADD2.F32 R49, -RZ, R62.H0_H0 ;  /* 0x2000003eff317230 */ /* 0x002fe20000004100 */
[----:B------:R-:W-:-:S02]  /*3580*/  FFMA.FTZ R56, R52, R47, R56 ;  /* 0x0000002f34387223 */ /* 0x000fc40000010038 */
[----:B------:R-:W-:Y:S01]  /*3590*/  FFMA.FTZ R55, R52, R45, R55 ;  /* 0x0000002d34377223 */ /* 0x000fe20000010037 */
[----:B------:R-:W1:Y:S01]  /*35a0*/  I2F.F16 R8, R8 ;  /* 0x0000000800087306 */ /* 0x000e620000200c00 */
[----:B0-----:R-:W-:Y:S02]  /*35b0*/  HADD2.F32 R48, -RZ, R60.H0_H0 ;  /* 0x2000003cff307230 */ /* 0x001fe40000004100 */
[----:B----4-:R-:W-:Y:S01]  /*35c0*/  HADD2.F32 R50, -RZ, R53.H0_H0 ;  /* 0x20000035ff327230 */ /* 0x010fe20000004100 */
[----:B------:R-:W-:Y:S01]  /*35d0*/  FFMA.FTZ R53, R11, R52, R6 ;  /* 0x000000340b357223 */ /* 0x000fe20000010006 */
[----:B------:R-:W-:Y:S01]  /*35e0*/  HADD2.F32 R52, -RZ, R20.H0_H0 ;  /* 0x20000014ff347230 */ /* 0x000fe20000004100 */
[----:B------:R-:W-:Y:S02]  /*35f0*/  FFMA.FTZ R58, R54, R49, R55 ;  /* 0x00000031363a7223 */ /* 0x000fe40000010037 */
[----:B------:R-:W0:Y:S01]  /*3600*/  I2F.F16 R16, R16 ;  /* 0x0000001000107306 */ /* 0x000e220000200c00 */
[----:B---3--:R-:W-:Y:S01]  /*3610*/  HADD2.F32 R51, -RZ, R66.H0_H0 ;  /* 0x20000042ff337230 */ /* 0x008fe20000004100 */
[----:B------:R-:W-:Y:S01]  /*3620*/  FFMA.FTZ R6, R48, R54, R53 ;  /* 0x0000003630067223 */ /* 0x000fe20000010035 */
[----:B------:R-:W-:Y:S01]  /*3630*/  HADD2.F32 R53, -RZ, R20.H1_H1 ;  /* 0x30000014ff357230 */ /* 0x000fe20000004100 */
[----:B------:R-:W-:-:S02]  /*3640*/  FFMA.FTZ R59, R54, R50, R59 ;  /* 0x00000032363b7223 */ /* 0x000fc4000001003b */
[----:B------:R-:W-:Y:S01]  /*3650*/  FFMA.FTZ R60, R54, R51, R56 ;  /* 0x00000033363c7223 */ /* 0x000fe20000010038 */
[----:B------:R-:W-:Y:S01]  /*3660*/  HADD2.F32 R54, -RZ, R0.H0_H0 ;  /* 0x20000000ff367230 */ /* 0x000fe20000004100 */
[----:B------:R-:W2:Y:S01]  /*3670*/  I2F.F16 R17, R17 ;  /* 0x0000001100117306 */ /* 0x000ea20000200c00 */
[----:B-1----:R-:W-:-:S07]  /*3680*/  HADD2.F32 R8, -RZ, R8.H0_H0 ;  /* 0x20000008ff087230 */ /* 0x002fce0000004100 */
[----:B------:R-:W1:Y:S01]  /*3690*/  I2F.F16 R7, R7 ;  /* 0x0000000700077306 */ /* 0x000e620000200c00 */
[----:B0-----:R-:W-:-:S05]  /*36a0*/  HADD2.F32 R16, -RZ, R16.H0_H0 ;  /* 0x20000010ff107230 */ /* 0x001fca0000004100 */
[C---:B------:R-:W-:Y:S01]  /*36b0*/  FFMA.FTZ R58, R57.reuse, R16, R58 ;  /* 0x00000010393a7223 */ /* 0x040fe2000001003a */
[----:B--2---:R-:W-:Y:S02]  /*36c0*/  HADD2.F32 R56, -RZ, R17.H0_H0 ;  /* 0x20000011ff387230 */ /* 0x004fe40000004100 */
[----:B------:R-:W-:Y:S01]  /*36d0*/  HADD2.F32 R17, -RZ, R0.H1_H1 ;  /* 0x30000000ff117230 */ /* 0x000fe20000004100 */
[----:B------:R-:W-:Y:S02]  /*36e0*/  FMUL.FTZ R58, R58, R53 ;  /* 0x000000353a3a7220 */ /* 0x000fe40000410000 */
[----:B------:R-:W-:Y:S01]  /*36f0*/  FFMA.FTZ R59, R57, R56, R59 ;  /* 0x00000038393b7223 */ /* 0x000fe2000001003b */
[----:B-1----:R-:W-:Y:S01]  /*3700*/  HADD2.F32 R55, -RZ, R7.H0_H0 ;  /* 0x20000007ff377230 */ /* 0x002fe20000004100 */
[----:B------:R-:W-:Y:S01]  /*3710*/  FFMA.FTZ R7, R8, R57, R6 ;  /* 0x0000003908077223 */ /* 0x000fe20000010006 */
[----:B------:R-:W-:Y:S01]  /*3720*/  F2FP.PACK_AB R58, RZ, R58 ;  /* 0x0000003aff3a723e */ /* 0x000fe200000000ff */
[----:B------:R-:W-:-:S02]  /*3730*/  FMUL.FTZ R59, R59, R54 ;  /* 0x000000363b3b7220 */ /* 0x000fc40000410000 */
[----:B------:R-:W-:Y:S02]  /*3740*/  FFMA.FTZ R60, R57, R55, R60 ;  /* 0x00000037393c7223 */ /* 0x000fe4000001003c */
        /* <DEDUP_REMOVED lines=120> */
.L_x_1290:
[----:B0-----:R-:W-:-:S05]  /*3ed0*/  IMAD.WIDE R34, R9, 0x8, R34 ;  /* 0x0000000809227825 */ /* 0x001fca00078e0222 */
[----:B-----5:R0:W5:Y:S01]  /*3ee0*/  LDG.E.128.CONSTANT R12, [R34.64] ;  /* 0x00000006220c7981 */ /* 0x020162000c1e9d00 */
        /* <DEDUP_REMOVED lines=309> */
.L_x_1291:
        /* <DEDUP_REMOVED lines=311> */
.L_x_1292:
[----:B------:R-:W-:Y:S01]  /*65b0*/  IADD3 R23, R23, 0x20, RZ ;  /* 0x0000002017177810 */ /* 0x000fe20007ffe0ff */
[----:B------:R-:W-:Y:S01]  /*65c0*/  IMAD.WIDE R2, R9, 0x8, R2 ;  /* 0x0000000809027825 */ /* 0x000fe200078e0202 */
[----:B------:R-:W-:Y:S02]  /*65d0*/  UIADD3 UR4, UR4, 0x40, URZ ;  /* 0x0000004004047890 */ /* 0x000fe4000fffe03f */
[----:B------:R-:W-:Y:S01]  /*65e0*/  ISETP.GE.AND P0, PT, R23, c[0x0][0x1a8], PT ;  /* 0x00006a0017007a0c */ /* 0x000fe20003f06270 */
[----:B0-----:R-:W-:Y:S01]  /*65f0*/  IMAD.WIDE R34, R9, 0x8, R34 ;  /* 0x0000000809227825 */ /* 0x001fe200078e0222 */
[----:B------:R-:W-:-:S03]  /*6600*/  ISETP.LT.AND P2, PT, R23, R22, PT ;  /* 0x000000161700720c */ /* 0x000fc60003f41270 */
[----:B------:R-:W-:Y:S02]  /*6610*/  IMAD.MOV.U32 R6, RZ, RZ, R2 ;  /* 0x000000ffff067224 */ /* 0x000fe400078e0002 */
[----:B------:R-:W-:-:S08]  /*6620*/  IMAD.MOV.U32 R7, RZ, RZ, R3 ;  /* 0x000000ffff077224 */ /* 0x000fd000078e0003 */
[----:B------:R-:W-:Y:S05]  /*6630*/  @!P0 BRA P2, `(.L_x_1293) ;  /* 0xffffb0d000008947 */ /* 0x000fea000103ffff */
.L_x_1288:
[----:B------:R-:W-:-:S04]  /*6640*/  ISETP.GE.AND P0, PT, R23, R22, PT ;  /* 0x000000161700720c */ /* 0x000fc80003f06270 */
[----:B------:R-:W-:-:S13]  /*6650*/  ISETP.GE.OR P0, PT, R23, c[0x0][0x1ac], P0 ;  /* 0x00006b0017007a0c */ /* 0x000fda0000706670 */
[----:B------:R-:W-:Y:S05]  /*6660*/  @P0 BRA `(.L_x_1294) ;  /* 0x0000233000000947 */ /* 0x000fea0003800000 */
[----:B------:R-:W-:Y:S02]  /*6670*/  ULDC UR5, c[0x0][0x18c] ;  /* 0x0000630000057ab9 */ /* 0x000fe40000000800 */
[----:B------:R-:W-:Y:S02]  /*6680*/  USHF.R.S32.HI UR5, URZ, 0x1f, UR5 ;  /* 0x0000001f3f057899 */ /* 0x000fe40008011405 */
.L_x_1297:
        /* <DEDUP_REMOVED lines=33> */
[----:B------:R-:W-:Y:S02]  /*68a0*/  SHF.R.U32.HI R56, RZ, 0x6, R15 ;  /* 0x00000006ff387819 */ /* 0x000fe4000001160f */
[----:B------:R-:W-:-:S02]  /*68b0*/  LOP3.LUT R17, R17, 0x3f003f, RZ, 0xc0, !PT ;  /* 0x003f003f11117812 */ /* 0x000fc400078ec0ff */
[----:B------:R-:W-:Y:S02]  /*68c0*/  LOP3.LUT R38, R38, 0x64006400, RZ, 0xfc, !PT ;  /* 0x6400640026267812 */ /* 0x000fe400078efcff */
[----:B------:R-:W-:Y:S02]  /*68d0*/  LOP3.LUT R40, R40, 0x3f003f, RZ, 0xc0, !PT ;  /* 0x003f003f28287812 */ /* 0x000fe400078ec0ff */
[----:B------:R-:W-:Y:S02]  /*68e0*/  LOP3.LUT R36, R36, 0x3f003f, RZ, 0xc0, !PT ;  /* 0x003f003f24247812 */ /* 0x000fe400078ec0ff */
[----:B------:R-:W-:Y:S02]  /*68f0*/  LOP3.LUT R56, R56, 0x3f003f, RZ, 0xc0, !PT ;  /* 0x003f003f38387812 */ /* 0x000fe400078ec0ff */
[----:B------:R-:W-:Y:S02]  /*6900*/  LOP3.LUT R40, R40, 0x64006400, RZ, 0xfc, !PT ;  /* 0x6400640028287812 */ /* 0x000fe400078efcff */
[----:B------:R-:W-:-:S02]  /*6910*/  LOP3.LUT R36, R36, 0x64006400, RZ, 0xfc, !PT ;  /* 0x6400640024247812 */ /* 0x000fc400078efcff */
[----:B------:R-:W-:-:S03]  /*6920*/  LOP3.LUT R56, R56, 0x64006400, RZ, 0xfc, !PT ;  /* 0x6400640038387812 */ /* 0x000fc600078efcff */
[----:B------:R-:W-:Y:S01]  /*6930*/  HADD2 R36, R36, -1056, -1056 ;  /* 0xe420e42024247430 */ /* 0x000fe20000000000 */
[----:B------:R-:W-:Y:S02]  /*6940*/  ISETP.GE.AND P0, PT, R21, 0x2, PT ;  /* 0x000000021500780c */ /* 0x000fe40003f06270 */
[--C-:B---3--:R-:W-:Y:S02]  /*6950*/  SHF.R.U32.HI R12, RZ, 0x8, R4.reuse ;  /* 0x00000008ff0c7819 */ /* 0x108fe40000011604 */
        /* <DEDUP_REMOVED lines=11> */
[----:B------:R-:W-:Y:S02]  /*6a10*/  LOP3.LUT R31, R7, 0x3f003f, RZ, 0xc0, !PT ;  /* 0x003f003f071f7812 */ /* 0x000fe400078ec0ff */
[--C-:B------:R-:W-:Y:S02]  /*6a20*/  SHF.R.U32.HI R6, RZ, 0x8, R7.reuse ;  /* 0x00000008ff067819 */ /* 0x100fe40000011607 */
[--C-:B------:R-:W-:Y:S02]  /*6a30*/  SHF.R.U32.HI R59, RZ, 0xa, R7.reuse ;  /* 0x0000000aff3b7819 */ /* 0x100fe40000011607 */
[----:B------:R-:W-:Y:S02]  /*6a40*/  SHF.R.U32.HI R37, RZ, 0x6, R7 ;  /* 0x00000006ff257819 */ /* 0x000fe40000011607 */
[----:B------:R-:W-:-:S02]  /*6a50*/  LOP3.LUT R5, R2, 0xf000f, RZ, 0xc0, !PT ;  /* 0x000f000f02057812 */ /* 0x000fc400078ec0ff */
[----:B------:R-:W-:Y:S02]  /*6a60*/  LOP3.LUT R7, R18, 0xf000f, RZ, 0xc0, !PT ;  /* 0x000f000f12077812 */ /* 0x000fe400078ec0ff */
[----:B------:R-:W-:Y:S02]  /*6a70*/  LOP3.LUT R2, R5, 0x300030, R12, 0xf8, !PT ;  /* 0x0030003005027812 */ /* 0x000fe400078ef80c */
[----:B------:R-:W-:Y:S02]  /*6a80*/  LOP3.LUT R14, R7, 0x300030, R14, 0xf8, !PT ;  /* 0x00300030070e7812 */ /* 0x000fe400078ef80e */
[----:B------:R-:W-:Y:S02]  /*6a90*/  LOP3.LUT R18, R13, 0x300030, R4, 0xf8, !PT ;  /* 0x003000300d127812 */ /* 0x000fe400078ef804 */
[----:B------:R-:W-:Y:S02]  /*6aa0*/  LOP3.LUT R12, R47, 0x300030, R6, 0xf8, !PT ;  /* 0x003000302f0c7812 */ /* 0x000fe400078ef806 */
[----:B------:R-:W0:Y:S01]  /*6ab0*/  LDS.128 R4, [UR4] ;  /* 0x00000004ff047984 */ /* 0x000e220008000c00 */
[----:B--2---:R-:W-:-:S02]  /*6ac0*/  SHF.R.U32.HI R13, RZ, 0xc, R8 ;  /* 0x0000000cff0d7819 */ /* 0x004fc40000011608 */
[----:B------:R-:W-:Y:S02]  /*6ad0*/  SHF.R.U32.HI R15, RZ, 0xc, R9 ;  /* 0x0000000cff0f7819 */ /* 0x000fe40000011609 */
[----:B------:R-:W-:Y:S02]  /*6ae0*/  LOP3.LUT R49, R8, 0x3f003f, RZ, 0xc0, !PT ;  /* 0x003f003f08317812 */ /* 0x000fe400078ec0ff */
[----:B------:R-:W-:Y:S02]  /*6af0*/  SHF.R.U32.HI R50, RZ, 0x6, R8 ;  /* 0x00000006ff327819 */ /* 0x000fe40000011608 */
[----:B------:R-:W-:Y:S02]  /*6b00*/  LOP3.LUT R8, R13, 0xf000f, RZ, 0xc0, !PT ;  /* 0x000f000f0d087812 */ /* 0x000fe400078ec0ff */
[----:B------:R-:W-:Y:S02]  /*6b10*/  LOP3.LUT R15, R15, 0xf000f, RZ, 0xc0, !PT ;  /* 0x000f000f0f0f7812 */ /* 0x000fe400078ec0ff */
[----:B------:R-:W-:-:S02]  /*6b20*/  LOP3.LUT R13, R16, 0x64006400, RZ, 0xfc, !PT ;  /* 0x64006400100d7812 */ /* 0x000fc400078efcff */
[----:B------:R-:W-:Y:S02]  /*6b30*/  LOP3.LUT R57, R11, 0x3f003f, RZ, 0xc0, !PT ;  /* 0x003f003f0b397812 */ /* 0x000fe400078ec0ff */
[--C-:B------:R-:W-:Y:S02]  /*6b40*/  SHF.R.U32.HI R58, RZ, 0x6, R11.reuse ;  /* 0x00000006ff3a7819 */ /* 0x100fe4000001160b */
[----:B------:R-:W-:Y:S01]  /*6b50*/  SHF.R.U32.HI R11, RZ, 0xc, R11 ;  /* 0x0000000cff0b7819 */ /* 0x000fe2000001160b */
[----:B------:R-:W-:Y:S01]  /*6b60*/  HADD2 R13, R13, -1056, -1056 ;  /* 0xe420e4200d0d7430 */ /* 0x000fe20000000000 */
[----:B------:R-:W-:Y:S02]  /*6b70*/  LOP3.LUT R51, R9, 0x3f003f, RZ, 0xc0, !PT ;  /* 0x003f003f09337812 */ /* 0x000fe400078ec0ff */
[----:B------:R-:W-:Y:S02]  /*6b80*/  SHF.R.U32.HI R52, RZ, 0x6, R9 ;  /* 0x00000006ff347819 */ /* 0x000fe40000011609 */
[----:B------:R-:W-:-:S02]  /*6b90*/  LOP3.LUT R46, R15, 0x300030, R46, 0xf8, !PT ;  /* 0x003000300f2e7812 */ /* 0x000fc400078ef82e */
[----:B------:R-:W-:Y:S01]  /*6ba0*/  LOP3.LUT R16, R17, 0x64006400, RZ, 0xfc, !PT ;  /* 0x6400640011107812 */ /* 0x000fe200078efcff */
[----:B------:R-:W-:Y:S01]  /*6bb0*/  HADD2 R17, R38, -1056, -1056 ;  /* 0xe420e42026117430 */ /* 0x000fe20000000000 */
[--C-:B------:R-:W-:Y:S02]  /*6bc0*/  SHF.R.U32.HI R9, RZ, 0xc, R10.reuse ;  /* 0x0000000cff097819 */ /* 0x100fe4000001160a */
[----:B------:R-:W-:Y:S02]  /*6bd0*/  LOP3.LUT R53, R10, 0x3f003f, RZ, 0xc0, !PT ;  /* 0x003f003f0a357812 */ /* 0x000fe400078ec0ff */
[----:B------:R-:W-:Y:S02]  /*6be0*/  SHF.R.U32.HI R54, RZ, 0x6, R10 ;  /* 0x00000006ff367819 */ /* 0x000fe4000001160a */
[----:B------:R-:W-:Y:S02]  /*6bf0*/  LOP3.LUT R15, R19, 0x64006400, RZ, 0xfc, !PT ;  /* 0x64006400130f7812 */ /* 0x000fe400078efcff */
[----:B------:R-:W-:-:S02]  /*6c00*/  LOP3.LUT R10, R11, 0xf000f, RZ, 0xc0, !PT ;  /* 0x000f000f0b0a7812 */ /* 0x000fc400078ec0ff */
[----:B------:R-:W-:Y:S01]  /*6c10*/  LOP3.LUT R19, R55, 0x64006400, RZ, 0xfc, !PT ;  /* 0x6400640037137812 */ /* 0x000fe200078efcff */
[----:B------:R-:W-:Y:S01]  /*6c20*/  HADD2 R15, R15, -1056, -1056 ;  /* 0xe420e4200f0f7430 */ /* 0x000fe20000000000 */
[----:B------:R-:W-:Y:S02]  /*6c30*/  LOP3.LUT R9, R9, 0xf000f, RZ, 0xc0, !PT ;  /* 0x000f000f09097812 */ /* 0x000fe400078ec0ff */
[----:B------:R-:W-:Y:S01]  /*6c40*/  LOP3.LUT R45, R8, 0x300030, R45, 0xf8, !PT ;  /* 0x00300030082d7812 */ /* 0x000fe200078ef82d */
[----:B------:R-:W-:Y:S01]  /*6c50*/  HADD2 R19, R19, -1056, -1056 ;  /* 0xe420e42013137430 */ /* 0x000fe20000000000 */
[----:B------:R-:W-:Y:S01]  /*6c60*/  LOP3.LUT R47, R10, 0x300030, R59, 0xf8, !PT ;  /* 0x003000300a2f7812 */ /* 0x000fe200078ef83b */
[-C--:B0-----:R-:W-:Y:S02]  /*6c70*/  HFMA2.MMA R8, R13, R4.reuse, RZ ;  /* 0x000000040d087235 */ /* 0x081fe400000000ff */
[----:B------:R-:W-:Y:S01]  /*6c80*/  HFMA2.MMA R10, R17, R4, RZ ;  /* 0x00000004110a7235 */ /* 0x000fe200000000ff */
        /* <DEDUP_REMOVED lines=27> */
[----:B------:R-:W-:Y:S01]  /*6e40*/  HFMA2.MMA R4, R49, R6, R4 ;  /* 0x0000000631047235 */ /* 0x000fe20000000004 */
[----:B------:R-:W-:Y:S02]  /*6e50*/  HFMA2 R5, R55, R6, R5 ;  /* 0x0000000637057231 */ /* 0x000fe40000000005 */
[----:B------:R-:W-:-:S02]  /*6e60*/  HADD2 R50, R50, -1056, -1056 ;  /* 0xe420e42032327430 */ /* 0x000fc40000000000 */
[----:B------:R-:W-:Y:S01]  /*6e70*/  HADD2 R56, R56, -1056, -1056 ;  /* 0xe420e42038387430 */ /* 0x000fe20000000000 */
[----:B------:R-:W-:Y:S01]  /*6e80*/  HFMA2.MMA R60, R53, R6, R60 ;  /* 0x00000006353c7235 */ /* 0x000fe2000000003c */
[----:B------:R-:W-:Y:S01]  /*6e90*/  HADD2 R54, R54, -1056, -1056 ;  /* 0xe420e42036367430 */ /* 0x000fe20000000000 */
[----:B------:R-:W-:Y:S01]  /*6ea0*/  LOP3.LUT R43, R43, 0x64006400, RZ, 0xfc, !PT ;  /* 0x640064002b2b7812 */ /* 0x000fe200078efcff */
[----:B------:R-:W-:Y:S01]  /*6eb0*/  HFMA2 R59, R51, R6, R59 ;  /* 0x00000006333b7231 */ /* 0x000fe2000000003b */
[----:B------:R-:W-:Y:S01]  /*6ec0*/  LOP3.LUT R44, R44, 0x3f003f, RZ, 0xc0, !PT ;  /* 0x003f003f2c2c7812 */ /* 0x000fe200078ec0ff */
[----:B------:R-:W-:Y:S02]  /*6ed0*/  HADD2 R52, R52, -1056, -1056 ;  /* 0xe420e42034347430 */ /* 0x000fe40000000000 */
[-C--:B------:R-:W-:Y:S01]  /*6ee0*/  HFMA2 R61, R56, R7.reuse, R5 ;  /* 0x00000007383d7231 */ /* 0x080fe20000000005 */
[----:B------:R-:W-:Y:S01]  /*6ef0*/  LOP3.LUT R5, R33, 0x64006400, RZ, 0xfc, !PT ;  /* 0x6400640021057812 */ /* 0x000fe200078efcff */
[-C--:B------:R-:W-:Y:S01]  /*6f00*/  HFMA2.MMA R57, R50, R7.reuse, R4 ;  /* 0x0000000732397235 */ /* 0x080fe20000000004 */
[----:B------:R-:W-:Y:S01]  /*6f10*/  LOP3.LUT R6, R31, 0x64006400, RZ, 0xfc, !PT ;  /* 0x640064001f067812 */ /* 0x000fe200078efcff */
[----:B------:R-:W-:Y:S01]  /*6f20*/  HADD2 R31, R43, -1056, -1056 ;  /* 0xe420e4202b1f7430 */ /* 0x000fe20000000000 */
        /* <DEDUP_REMOVED lines=8> */
[-C--:B0-----:R-:W-:Y:S01]  /*6fb0*/  HFMA2.MMA R57, R31, R8.reuse, R57 ;  /* 0x000000081f397235 */ /* 0x081fe20000000039 */
        /* <DEDUP_REMOVED lines=8> */
[----:B------:R-:W-:Y:S01]  /*7040*/  HADD2 R33, R41, -1056, -1056 ;  /* 0xe420e42029217430 */ /* 0x000fe20000000000 */
[-C--:B------:R-:W-:Y:S01]  /*7050*/  HFMA2.MMA R57, R42, R9.reuse, R57 ;  /* 0x000000092a397235 */ /* 0x080fe20000000039 */
[----:B------:R-:W-:Y:S01]  /*7060*/  HADD2 R44, R4, -1056, -1056 ;  /* 0xe420e420042c7430 */ /* 0x000fe20000000000 */
[----:B------:R-:W-:Y:S01]  /*7070*/  LOP3.LUT R4, R45, 0x64006400, RZ, 0xfc, !PT ;  /* 0x640064002d047812 */ /* 0x000fe200078efcff */
[----:B------:R-:W-:Y:S01]  /*7080*/  HADD2 R41, R2, -1056, -1056 ;  /* 0xe420e42002297430 */ /* 0x000fe20000000000 */
[----:B------:R-:W-:Y:S01]  /*7090*/  LOP3.LUT R14, R14, 0x64006400, RZ, 0xfc, !PT ;  /* 0x640064000e0e7812 */ /* 0x000fe200078efcff */
[----:B------:R-:W-:Y:S01]  /*70a0*/  HADD2 R60, R7, -1056, -1056 ;  /* 0xe420e420073c7430 */ /* 0x000fe20000000000 */
[----:B------:R-:W-:Y:S01]  /*70b0*/  HFMA2.MMA R7, R58, R9, R5 ;  /* 0x000000093a077235 */ /* 0x000fe20000000005 */
[----:B------:R-:W-:Y:S01]  /*70c0*/  HADD2 R45, R18, -1056, -1056 ;  /* 0xe420e420122d7430 */ /* 0x000fe20000000000 */
[----:B------:R-:W-:Y:S01]  /*70d0*/  LOP3.LUT R48, R48, 0x64006400, RZ, 0xfc, !PT ;  /* 0x6400640030307812 */ /* 0x000fe200078efcff */
[----:B------:R-:W-:Y:S01]  /*70e0*/  HADD2 R39, R6, -1056, -1056 ;  /* 0xe420e42006277430 */ /* 0x000fe20000000000 */
[----:B------:R-:W-:Y:S01]  /*70f0*/  HFMA2.MMA R57, R41, R10, R57 ;  /* 0x0000000a29397235 */ /* 0x000fe20000000039 */
[----:B------:R-:W-:-:S02]  /*7100*/  HFMA2 R59, R33, R8, R59 ;  /* 0x00000008213b7231 */ /* 0x000fc4000000003b */
[----:B------:R-:W-:Y:S01]  /*7110*/  HADD2 R2, R4, -1056, -1056 ;  /* 0xe420e42004027430 */ /* 0x000fe20000000000 */
[----:B------:R-:W-:Y:S01]  /*7120*/  LOP3.LUT R5, R12, 0x64006400, RZ, 0xfc, !PT ;  /* 0x640064000c057812 */ /* 0x000fe200078efcff */
[----:B------:R-:W-:Y:S01]  /*7130*/  HADD2 R43, R14, -1056, -1056 ;  /* 0xe420e4200e2b7430 */ /* 0x000fe20000000000 */
[----:B------:R-:W-:Y:S01]  /*7140*/  LOP3.LUT R12, R46, 0x64006400, RZ, 0xfc, !PT ;  /* 0x640064002e0c7812 */ /* 0x000fe200078efcff */
[----:B------:R-:W-:Y:S01]  /*7150*/  HFMA2 R61, R39, R8, R61 ;  /* 0x00000008273d7231 */ /* 0x000fe2000000003d */
        /* <DEDUP_REMOVED lines=46> */
[----:B------:R-:W-:-:S04]  /*7440*/  HFMA2.MMA R57, R37, R8, R57 ;  /* 0x0000000825397235 */ /* 0x000fc80000000039 */
[-C--:B------:R-:W-:Y:S02]  /*7450*/  HFMA2.MMA R5, R42, R9.reuse, R4 ;  /* 0x000000092a057235 */ /* 0x080fe40000000004 */
        /* <DEDUP_REMOVED lines=60> */
[----:B------:R-:W-:-:S05]  /*7820*/  HFMA2 R24, R7, R0, R24 ;  /* 0x0000000007187231 */ /* 0x000fca0000000018 */
.L_x_1295:
        /* <DEDUP_REMOVED lines=18> */
[--C-:B----4-:R-:W-:Y:S02]  /*7950*/  SHF.R.U32.HI R12, RZ, 0x8, R4.reuse ;  /* 0x00000008ff0c7819 */ /* 0x110fe40000011604 */
[--C-:B------:R-:W-:Y:S02]  /*7960*/  SHF.R.U32.HI R45, RZ, 0xa, R4.reuse ;  /* 0x0000000aff2d7819 */ /* 0x100fe40000011604 */
[----:B------:R-:W-:Y:S02]  /*7970*/  LOP3.LUT R43, R4, 0x3f003f, RZ, 0xc0, !PT ;  /* 0x003f003f042b7812 */ /* 0x000fe400078ec0ff */
        /* <DEDUP_REMOVED lines=24> */
[----:B---3--:R-:W-:Y:S02]  /*7b00*/  SHF.R.U32.HI R13, RZ, 0xc, R8 ;  /* 0x0000000cff0d7819 */ /* 0x008fe40000011608 */
        /* <DEDUP_REMOVED lines=16> */
[--C-:B------:R-:W-:Y:S02]  /*7c10*/  SHF.R.U32.HI R9, RZ, 0xc, R10.reuse ;  /* 0x0000000cff097819 */ /* 0x100fe4000001160a */
[----:B------:R-:W-:Y:S02]  /*7c20*/  LOP3.LUT R54, R10, 0x3f003f, RZ, 0xc0, !PT ;  /* 0x003f003f0a367812 */ /* 0x000fe400078ec0ff */
[----:B------:R-:W-:Y:S02]  /*7c30*/  SHF.R.U32.HI R55, RZ, 0x6, R10 ;  /* 0x00000006ff377819 */ /* 0x000fe4000001160a */
[----:B------:R-:W-:Y:S02]  /*7c40*/  LOP3.LUT R46, R15, 0x300030, R46, 0xf8, !PT ;  /* 0x003000300f2e7812 */ /* 0x000fe400078ef82e */
        /* <DEDUP_REMOVED lines=12> */
[----:B------:R-:W-:Y:S01]  /*7d10*/  LOP3.LUT R45, R8, 0x300030, R45, 0xf8, !PT ;  /* 0x00300030082d7812 */ /* 0x000fe200078ef82d */
[-C--:B0-----:R-:W-:Y:S01]  /*7d20*/  HFMA2.MMA R8, R13, R4.reuse, RZ ;  /* 0x000000040d087235 */ /* 0x081fe200000000ff */
[----:B------:R-:W-:Y:S01]  /*7d30*/  LOP3.LUT R47, R10, 0x300030, R47, 0xf8, !PT ;  /* 0x003000300a2f7812 */ /* 0x000fe200078ef82f */
[----:B------:R-:W-:Y:S01]  /*7d40*/  HFMA2.MMA R10, R17, R4, RZ ;  /* 0x00000004110a7235 */ /* 0x000fe200000000ff */
[----:B------:R-:W-:Y:S02]  /*7d50*/  LOP3.LUT R36, R40, 0x64006400, RZ, 0xfc, !PT ;  /* 0x6400640028247812 */ /* 0x000fe400078efcff */
[----:B------:R-:W-:Y:S01]  /*7d60*/  LOP3.LUT R40, R57, 0x64006400, RZ, 0xfc, !PT ;  /* 0x6400640039287812 */ /* 0x000fe200078efcff */
[----:B------:R-:W-:Y:S01]  /*7d70*/  HADD2 R16, R16, -1056, -1056 ;  /* 0xe420e42010107430 */ /* 0x000fe20000000000 */
[----:B------:R-:W-:Y:S01]  /*7d80*/  LOP3.LUT R48, R9, 0x300030, R48, 0xf8, !PT ;  /* 0x0030003009307812 */ /* 0x000fe200078ef830 */
[----:B------:R-:W-:-:S02]  /*7d90*/  HADD2 R38, R38, -1056, -1056 ;  /* 0xe420e42026267430 */ /* 0x000fc40000000000 */
[-C--:B------:R-:W-:Y:S02]  /*7da0*/  HFMA2 R9, R15, R4.reuse, RZ.H0_H0 ;  /* 0x000000040f097231 */ /* 0x080fe400000400ff */
[----:B------:R-:W-:Y:S02]  /*7db0*/  HFMA2 R11, R19, R4, RZ.H0_H0 ;  /* 0x00000004130b7231 */ /* 0x000fe400000400ff */
[----:B------:R-:W-:Y:S02]  /*7dc0*/  HADD2 R36, R36, -1056, -1056 ;  /* 0xe420e42024247430 */ /* 0x000fe40000000000 */
        /* <DEDUP_REMOVED lines=38> */
[----:B------:R-:W-:Y:S01]  /*8030*/  HFMA2.MMA R60, R54, R7, R60 ;  /* 0x00000007363c7235 */ /* 0x000fe2000000003c */
[----:B------:R-:W-:Y:S01]  /*8040*/  LOP3.LUT R39, R39, 0x3f003f, RZ, 0xc0, !PT ;  /* 0x003f003f27277812 */ /* 0x000fe200078ec0ff */
[----:B------:R-:W-:Y:S01]  /*8050*/  HFMA2 R61, R56, R7, R61 ;  /* 0x00000007383d7231 */ /* 0x000fe2000000003d */
        /* <DEDUP_REMOVED lines=139> */
[----:B------:R-:W-:Y:S02]  /*8910*/  HFMA2 R24, R7, R0, R24 ;  /* 0x0000000007187231 */ /* 0x000fe40000000018 */
.L_x_1296:
        /* <DEDUP_REMOVED lines=8> */
.L_x_1294:
[----:B------:R-:W-:-:S04]  /*89a0*/  ISETP.GE.AND P0, PT, R23, R22, PT ;  /* 0x000000161700720c */ /* 0x000fc80003f06270 */
[----:B------:R-:W-:-:S13]  /*89b0*/  ISETP.GE.OR P0, PT, R23, c[0x0][0x1b0], P0 ;  /* 0x00006c0017007a0c */ /* 0x000fda0000706670 */
[----:B------:R-:W-:Y:S05]  /*89c0*/  @P0 BRA `(.L_x_1298) ;  /* 0x00001ff000000947 */ /* 0x000fea0003800000 */
.L_x_1300:
[----:B------:R-:W-:Y:S01]  /*89d0*/  ISETP.NE.AND P0, PT, R23, R32, PT ;  /* 0x000000201700720c */ /* 0x000fe20003f05270 */
[----:B------:R-:W-:Y:S01]  /*89e0*/  IMAD.MOV.U32 R31, RZ, RZ, c[0x0][0x18c] ;  /* 0x00006300ff1f7624 */ /* 0x000fe200078e00ff */
[----:B-----5:R0:W5:Y:S03]  /*89f0*/  LDG.E.128.CONSTANT R36, [R34.64] ;  /* 0x0000000622247981 */ /* 0x020166000c1e9d00 */
[----:B------:R-:W-:-:S06]  /*8a00*/  IMAD.WIDE R16, R31, 0x4, R34 ;  /* 0x000000041f107825 */ /* 0x000fcc00078e0222 */
[----:B------:R-:W-:Y:S02]  /*8a10*/  IMAD.WIDE R12, R31, 0x4, R16 ;  /* 0x000000041f0c7825 */ /* 0x000fe400078e0210 */
[----:B------:R-:W-:Y:S01]  /*8a20*/  @!P0 IADD3 R30, R30, 0x1, RZ ;  /* 0x000000011e1e8810 */ /* 0x000fe20007ffe0ff */
[----:B------:R-:W5:Y:S01]  /*8a30*/  LDG.E.128.CONSTANT R16, [R16.64] ;  /* 0x0000000610107981 */ /* 0x000f62000c1e9d00 */
[----:B------:R-:W-:Y:S01]  /*8a40*/  @!P0 LEA R2, R23, 0x1, 0x1 ;  /* 0x0000000117028811 */ /* 0x000fe200078e08ff */
[----:B------:R-:W-:Y:S02]  /*8a50*/  @!P0 IMAD.MOV.U32 R3, RZ, RZ, 0x2 ;  /* 0x00000002ff038424 */ /* 0x000fe400078e00ff */
[----:B------:R-:W-:Y:S02]  /*8a60*/  @!P0 IMAD R6, R30, 0x8, R1 ;  /* 0x000000081e068824 */ /* 0x000fe400078e0201 */
[----:B------:R-:W-:-:S04]  /*8a70*/  @!P0 IMAD.WIDE R2, R2, R3, c[0x0][0x198] ;  /* 0x0000660002028625 */ /* 0x000fc800078e0203 */
[----:B------:R-:W2:Y:S01]  /*8a80*/  @!P0 LDL.64 R6, [R6] ;  /* 0x0000000006068983 */ /* 0x000ea20000100a00 */
[----:B------:R-:W-:-:S03]  /*8a90*/  IMAD.WIDE R4, R31, 0x4, R12 ;  /* 0x000000041f047825 */ /* 0x000fc600078e020c */
[----:B------:R-:W3:Y:S04]  /*8aa0*/  @!P0 LDG.E.U16.CONSTANT R2, [R2.64] ;  /* 0x0000000602028981 */ /* 0x000ee8000c1e9500 */
[----:B------:R-:W5:Y:S04]  /*8ab0*/  LDG.E.128.CONSTANT R12, [R12.64] ;  /* 0x000000060c0c7981 */ /* 0x000f68000c1e9d00 */
[----:B------:R0:W5:Y:S01]  /*8ac0*/  LDG.E.128.CONSTANT R8, [R4.64] ;  /* 0x0000000604087981 */ /* 0x000162000c1e9d00 */
[----:B--2---:R-:W-:Y:S02]  /*8ad0*/  @!P0 PRMT R20, R6, 0x7610, R20 ;  /* 0x0000761006148816 */ /* 0x004fe40000000014 */
[----:B------:R-:W-:Y:S01]  /*8ae0*/  @!P0 PRMT R0, R7, 0x7610, R0 ;  /* 0x0000761007008816 */ /* 0x000fe20000000000 */
[----:B---3--:R-:W-:Y:S01]  /*8af0*/  @!P0 IMAD.IADD R32, R2, 0x1, R23 ;  /* 0x0000000102208824 */ /* 0x008fe200078e0217 */
[----:B------:R-:W-:Y:S01]  /*8b00*/  @!P0 PRMT R20, R20, 0x7610, R6 ;  /* 0x0000761014148816 */ /* 0x000fe20000000006 */
[----:B------:R-:W-:Y:S01]  /*8b10*/  IMAD.WIDE R2, R31, 0x4, R4 ;  /* 0x000000041f027825 */ /* 0x000fe200078e0204 */
[----:B------:R-:W-:Y:S01]  /*8b20*/  @!P0 PRMT R0, R0, 0x7610, R7 ;  /* 0x0000761000008816 */ /* 0x000fe20000000007 */
[----:B------:R-:W-:Y:S05]  /*8b30*/  @!P1 BRA `(.L_x_1299) ;  /* 0x00001e2000009947 */ /* 0x000fea0003800000 */
[----:B0-----:R-:W2:Y:S01]  /*8b40*/  LDG.E.128.CONSTANT R4, [R2.64] ;  /* 0x0000000602047981 */ /* 0x001ea2000c1e9d00 */
[----:B-----5:R-:W-:Y:S01]  /*8b50*/  SHF.R.U32.HI R74, RZ, 0xf, R39 ;  /* 0x0000000fff4a7819 */ /* 0x020fe20000011627 */
[----:B------:R-:W-:Y:S01]  /*8b60*/  IMAD.MOV.U32 R48, RZ, RZ, 0x2800 ;  /* 0x00002800ff307424 */ /* 0x000fe200078e00ff */
[----:B------:R-:W-:-:S02]  /*8b70*/  SHF.R.U32.HI R85, RZ, 0xe, R19 ;  /* 0x0000000eff557819 */ /* 0x000fc40000011613 */
[----:B------:R-:W-:Y:S02]  /*8b80*/  LOP3.LUT R74, R74, 0x10001, RZ, 0xc0, !PT ;  /* 0x000100014a4a7812 */ /* 0x000fe400078ec0ff */
[--C-:B------:R-:W-:Y:S02]  /*8b90*/  SHF.R.U32.HI R62, RZ, 0xf, R37.reuse ;  /* 0x0000000fff3e7819 */ /* 0x100fe40000011625 */
        /* <DEDUP_REMOVED lines=26> */
[----:B------:R-:W-:Y:S02]  /*8d40*/  SHF.R.U32.HI R60, RZ, 0xf, R36 ;  /* 0x0000000fff3c7819 */ /* 0x000fe40000011624 */
[----:B------:R-:W-:-:S02]  /*8d50*/  LOP3.LUT R55, R36, 0x1f001f, RZ, 0xc0, !PT ;  /* 0x001f001f24377812 */ /* 0x000fc400078ec0ff */
[----:B------:R-:W-:Y:S02]  /*8d60*/  LOP3.LUT R35, R36, 0x3e003e0, RZ, 0xc0, !PT ;  /* 0x03e003e024237812 */ /* 0x000fe400078ec0ff */
[----:B------:R-:W-:Y:S02]  /*8d70*/  SHF.R.U32.HI R49, RZ, 0xa, R36 ;  /* 0x0000000aff317819 */ /* 0x000fe40000011624 */
[----:B------:R-:W-:Y:S02]  /*8d80*/  LOP3.LUT R85, R85, 0x40004, R78, 0xf8, !PT ;  /* 0x0004000455557812 */ /* 0x000fe400078ef84e */
[C---:B------:R-:W-:Y:S02]  /*8d90*/  LOP3.LUT R61, R39.reuse, 0x1f001f, RZ, 0xc0, !PT ;  /* 0x001f001f273d7812 */ /* 0x040fe400078ec0ff */
[----:B------:R-:W-:Y:S02]  /*8da0*/  LOP3.LUT R36, R39, 0x3e003e0, RZ, 0xc0, !PT ;  /* 0x03e003e027247812 */ /* 0x000fe400078ec0ff */
[----:B------:R-:W-:-:S02]  /*8db0*/  SHF.R.U32.HI R52, RZ, 0xa, R39 ;  /* 0x0000000aff347819 */ /* 0x000fc40000011627 */
[--C-:B------:R-:W-:Y:S02]  /*8dc0*/  SHF.R.U32.HI R81, RZ, 0xe, R18.reuse ;  /* 0x0000000eff517819 */ /* 0x100fe40000011612 */
        /* <DEDUP_REMOVED lines=14> */
[C---:B------:R-:W-:Y:S02]  /*8eb0*/  LOP3.LUT R72, R15.reuse, 0x1f001f, RZ, 0xc0, !PT ;  /* 0x001f001f0f487812 */ /* 0x040fe400078ec0ff */
[----:B------:R-:W-:Y:S02]  /*8ec0*/  LOP3.LUT R44, R15, 0x3e003e0, RZ, 0xc0, !PT ;  /* 0x03e003e00f2c7812 */ /* 0x000fe400078ec0ff */
[----:B------:R-:W-:-:S02]  /*8ed0*/  SHF.R.U32.HI R79, RZ, 0xa, R15 ;  /* 0x0000000aff4f7819 */ /* 0x000fc4000001160f */
[--C-:B------:R-:W-:Y:S02]  /*8ee0*/  SHF.R.U32.HI R83, RZ, 0xc, R9.reuse ;  /* 0x0000000cff537819 */ /* 0x100fe40000011609 */
        /* <DEDUP_REMOVED lines=10> */
[----:B------:R-:W-:-:S02]  /*8f90*/  LOP3.LUT R85, R85, 0x80008, R8, 0xf8, !PT ;  /* 0x0008000855557812 */ /* 0x000fc400078ef808 */
[----:B------:R-:W-:Y:S01]  /*8fa0*/  LOP3.LUT R62, R62, 0x10001, RZ, 0xc0, !PT ;  /* 0x000100013e3e7812 */ /* 0x000fe200078ec0ff */
[----:B------:R-:W0:Y:S01]  /*8fb0*/  LDS.128 R8, [UR4] ;  /* 0x00000004ff087984 */ /* 0x000e220008000c00 */
[----:B------:R-:W-:Y:S02]  /*8fc0*/  LOP3.LUT R64, R64, 0x10001, RZ, 0xc0, !PT ;  /* 0x0001000140407812 */ /* 0x000fe400078ec0ff */
[----:B------:R-:W-:Y:S02]  /*8fd0*/  LOP3.LUT R60, R60, 0x10001, RZ, 0xc0, !PT ;  /* 0x000100013c3c7812 */ /* 0x000fe400078ec0ff */
[----:B------:R-:W-:Y:S02]  /*8fe0*/  LOP3.LUT R77, R62, 0x20002, R77, 0xf8, !PT ;  /* 0x000200023e4d7812 */ /* 0x000fe400078ef84d */
[----:B------:R-:W-:Y:S02]  /*8ff0*/  LOP3.LUT R64, R64, 0x20002, R81, 0xf8, !PT ;  /* 0x0002000240407812 */ /* 0x000fe400078ef851 */
[----:B------:R-:W-:-:S02]  /*9000*/  LOP3.LUT R75, R60, 0x20002, R75, 0xf8, !PT ;  /* 0x000200023c4b7812 */ /* 0x000fc400078ef84b */
[----:B------:R-:W-:Y:S02]  /*9010*/  LOP3.LUT R18, R77, 0x40004, R18, 0xf8, !PT ;  /* 0x000400044d127812 */ /* 0x000fe400078ef812 */
[----:B------:R-:W-:Y:S02]  /*9020*/  LOP3.LUT R19, R64, 0x40004, R19, 0xf8, !PT ;  /* 0x0004000440137812 */ /* 0x000fe400078ef813 */
[----:B------:R-:W-:Y:S02]  /*9030*/  LOP3.LUT R75, R75, 0x40004, R16, 0xf8, !PT ;  /* 0x000400044b4b7812 */ /* 0x000fe400078ef810 */
[----:B------:R-:W-:Y:S02]  /*9040*/  LOP3.LUT R83, R18, 0x80008, R83, 0xf8, !PT ;  /* 0x0008000812537812 */ /* 0x000fe400078ef853 */
[----:B------:R-:W-:Y:S02]  /*9050*/  LOP3.LUT R84, R19, 0x80008, R84, 0xf8, !PT ;  /* 0x0008000813547812 */ /* 0x000fe400078ef854 */
[----:B------:R-:W-:-:S02]  /*9060*/  LOP3.LUT R82, R75, 0x80008, R82, 0xf8, !PT ;  /* 0x000800084b527812 */ /* 0x000fc400078ef852 */
        /* <DEDUP_REMOVED lines=53> */
[----:B------:R-:W-:Y:S01]  /*93c0*/  LOP3.LUT R12, R12, 0x1f001f, RZ, 0xc0, !PT ;  /* 0x001f001f0c0c7812 */ /* 0x000fe200078ec0ff */
[----:B------:R-:W-:Y:S01]  /*93d0*/  HADD2 R86, R86, -1040, -1040 ;  /* 0xe410e41056567430 */ /* 0x000fe20000000000 */
[----:B------:R-:W-:Y:S02]  /*93e0*/  LOP3.LUT R14, R14, 0x64006400, RZ, 0xfc, !PT ;  /* 0x640064000e0e7812 */ /* 0x000fe400078efcff */
[----:B------:R-:W-:Y:S02]  /*93f0*/  LOP3.LUT R12, R12, 0x64006400, RZ, 0xfc, !PT ;  /* 0x640064000c0c7812 */ /* 0x000fe400078efcff */
[----:B------:R-:W-:Y:S02]  /*9400*/  LOP3.LUT R13, R13, 0x1f001f, RZ, 0xc0, !PT ;  /* 0x001f001f0d0d7812 */ /* 0x000fe400078ec0ff */
[----:B------:R-:W-:-:S02]  /*9410*/  LOP3.LUT R15, R15, 0x1f001f, RZ, 0xc0, !PT ;  /* 0x001f001f0f0f7812 */ /* 0x000fc400078ec0ff */
[----:B------:R-:W-:Y:S02]  /*9420*/  LOP3.LUT R13, R13, 0x64006400, RZ, 0xfc, !PT ;  /* 0x640064000d0d7812 */ /* 0x000fe400078efcff */
[----:B------:R-:W-:Y:S02]  /*9430*/  LOP3.LUT R15, R15, 0x64006400, RZ, 0xfc, !PT ;  /* 0x640064000f0f7812 */ /* 0x000fe400078efcff */
[----:B------:R-:W-:Y:S02]  /*9440*/  ISETP.GE.AND P0, PT, R21, 0x2, PT ;  /* 0x000000021500780c */ /* 0x000fe40003f06270 */
[----:B--2---:R-:W-:Y:S02]  /*9450*/  SHF.R.U32.HI R89, RZ, 0xb, R4 ;  /* 0x0000000bff597819 */ /* 0x004fe40000011604 */
        /* <DEDUP_REMOVED lines=38> */
[----:B------:R-:W-:Y:S01]  /*96c0*/  HFMA2 R44, R91, R48.H0_H0, -48, -48 ;  /* 0xd200d2005b2c7431 */ /* 0x000fe20000040030 */
[-C--:B0-----:R-:W-:Y:S01]  /*96d0*/  HFMA2.MMA R89, R61, R8.reuse, RZ ;  /* 0x000000083d597235 */ /* 0x081fe200000000ff */
[-C--:B------:R-:W-:Y:S01]  /*96e0*/  HFMA2 R91, R59, R8.reuse, RZ.H0_H0 ;  /* 0x000000083b5b7231 */ /* 0x080fe200000400ff */
[----:B------:R-:W-:Y:S01]  /*96f0*/  HFMA2.MMA R92, R57, R8, RZ ;  /* 0x00000008395c7235 */ /* 0x000fe200000000ff */
        /* <DEDUP_REMOVED lines=12> */
[----:B------:R-:W-:Y:S01]  /*97c0*/  HFMA2.MMA R92, R51, R10, R92 ;  /* 0x0000000a335c7235 */ /* 0x000fe2000000005c */
[----:B------:R-:W-:-:S02]  /*97d0*/  LOP3.LUT R9, R9, 0x64006400, RZ, 0xfc, !PT ;  /* 0x6400640009097812 */ /* 0x000fc400078efcff */
[----:B------:R-:W-:Y:S01]  /*97e0*/  LOP3.LUT R8, R53, 0x64006400, RZ, 0xfc, !PT ;  /* 0x6400640035087812 */ /* 0x000fe200078efcff */
[----:B------:R-:W-:Y:S01]  /*97f0*/  HADD2 R52, R52, -1040, -1040 ;  /* 0xe410e41034347430 */ /* 0x000fe20000000000 */
[----:B------:R-:W-:Y:S01]  /*9800*/  HFMA2.MMA R90, R71, R10, R90 ;  /* 0x0000000a475a7235 */ /* 0x000fe2000000005a */
[----:B------:R-:W-:Y:S01]  /*9810*/  HADD2 R53, R50, -1040, -1040 ;  /* 0xe410e41032357430 */ /* 0x000fe20000000000 */
[----:B------:R-:W-:Y:S01]  /*9820*/  LOP3.LUT R18, R18, 0x1f001f, RZ, 0xc0, !PT ;  /* 0x001f001f12127812 */ /* 0x000fe200078ec0ff */
        /* <DEDUP_REMOVED lines=11> */
[-C--:B-1----:R-:W-:Y:S01]  /*98e0*/  HFMA2.MMA R94, R37, R4.reuse, R8 ;  /* 0x00000004255e7235 */ /* 0x082fe20000000008 */
[----:B------:R-:W-:Y:S01]  /*98f0*/  HFMA2 R11, R50, R11, R93 ;  /* 0x0000000b320b7231 */ /* 0x000fe2000000005d */
[----:B------:R-:W-:Y:S01]  /*9900*/  LOP3.LUT R89, R70, 0x64006400, RZ, 0xfc, !PT ;  /* 0x6400640046597812 */ /* 0x000fe200078efcff */
[-C--:B------:R-:W-:Y:S01]  /*9910*/  HFMA2 R93, R35, R4.reuse, R91 ;  /* 0x00000004235d7231 */ /* 0x080fe2000000005b */
[----:B------:R-:W-:Y:S01]  /*9920*/  HFMA2.MMA R92, R33, R4, R90 ;  /* 0x00000004215c7235 */ /* 0x000fe2000000005a */
        /* <DEDUP_REMOVED lines=45> */
[----:B------:R-:W-:-:S02]  /*9c00*/  HFMA2 R94, R87, R8, R94 ;  /* 0x00000008575e7231 */ /* 0x000fc4000000005e */
[----:B------:R-:W-:Y:S02]  /*9c10*/  HADD2 R73, R91, -1040, -1040 ;  /* 0xe410e4105b497430 */ /* 0x000fe40000000000 */
[-C--:B------:R-:W-:Y:S01]  /*9c20*/  HFMA2.MMA R95, R80, R9.reuse, R95 ;  /* 0x00000009505f7235 */ /* 0x080fe2000000005f */
[----:B------:R-:W-:Y:S01]  /*9c30*/  HFMA2 R94, R86, R9, R94 ;  /* 0x00000009565e7231 */ /* 0x000fe2000000005e */
[----:B------:R-:W-:Y:S01]  /*9c40*/  HFMA2.MMA R93, R88, R9, R93 ;  /* 0x00000009585d7235 */ /* 0x000fe2000000005d */
[----:B------:R-:W-:Y:S01]  /*9c50*/  HFMA2 R96, R73, R8, R96 ;  /* 0x0000000849607231 */ /* 0x000fe20000000060 */
[----:B------:R-:W-:Y:S01]  /*9c60*/  LOP3.LUT R8, R78, 0x64006400, RZ, 0xfc, !PT ;  /* 0x640064004e087812 */ /* 0x000fe200078efcff */
[----:B------:R-:W-:Y:S01]  /*9c70*/  HADD2 R76, R92, -1040, -1040 ;  /* 0xe410e4105c4c7430 */ /* 0x000fe20000000000 */
[-C--:B------:R-:W-:Y:S01]  /*9c80*/  HFMA2.MMA R95, R45, R10.reuse, R95 ;  /* 0x0000000a2d5f7235 */ /* 0x080fe2000000005f */
[----:B------:R-:W-:Y:S01]  /*9c90*/  HFMA2 R17, R43, R10, R94 ;  /* 0x0000000a2b117231 */ /* 0x000fe2000000005e */
[----:B------:R-:W-:Y:S01]  /*9ca0*/  HFMA2.MMA R93, R41, R10, R93 ;  /* 0x0000000a295d7235 */ /* 0x000fe2000000005d */
[----:B------:R-:W-:-:S02]  /*9cb0*/  HADD2 R90, R14, -1040, -1040 ;  /* 0xe410e4100e5a7430 */ /* 0x000fc40000000000 */
[----:B------:R-:W-:Y:S02]  /*9cc0*/  HFMA2 R96, R76, R9, R96 ;  /* 0x000000094c607231 */ /* 0x000fe40000000060 */
[----:B------:R-:W-:Y:S02]  /*9cd0*/  HADD2 R94, R12, -1040, -1040 ;  /* 0xe410e4100c5e7430 */ /* 0x000fe40000000000 */
[----:B------:R-:W-:Y:S01]  /*9ce0*/  HFMA2 R96, R47, R10, R96 ;  /* 0x0000000a2f607231 */ /* 0x000fe20000000060 */
[-C--:B------:R-:W-:Y:S01]  /*9cf0*/  HFMA2.MMA R10, R90, R11.reuse, R95 ;  /* 0x0000000b5a0a7235 */ /* 0x080fe2000000005f */
[----:B------:R-:W-:Y:S02]  /*9d00*/  HADD2 R95, R16, -1040, -1040 ;  /* 0xe410e410105f7430 */ /* 0x000fe40000000000 */
[----:B------:R-:W-:Y:S01]  /*9d10*/  HFMA2.MMA R9, R94, R11, R93 ;  /* 0x0000000b5e097235 */ /* 0x000fe2000000005d */
[----:B------:R-:W-:Y:S02]  /*9d20*/  HADD2 R91, R75, -1040, -1040 ;  /* 0xe410e4104b5b7430 */ /* 0x000fe40000000000 */
[----:B------:R-:W-:-:S02]  /*9d30*/  HADD2 R92, R13, -1040, -1040 ;  /* 0xe410e4100d5c7430 */ /* 0x000fc40000000000 */
[----:B------:R-:W-:Y:S01]  /*9d40*/  HADD2 R78, R15, -1040, -1040 ;  /* 0xe410e4100f4e7430 */ /* 0x000fe20000000000 */
[-C--:B-1----:R-:W-:Y:S01]  /*9d50*/  HFMA2.MMA R9, R95, R4.reuse, R9 ;  /* 0x000000045f097235 */ /* 0x082fe20000000009 */
[----:B------:R-:W-:Y:S01]  /*9d60*/  HADD2 R77, R18, -1040, -1040 ;  /* 0xe410e410124d7430 */ /* 0x000fe20000000000 */
[----:B------:R-:W-:Y:S01]  /*9d70*/  HFMA2.MMA R10, R91, R4, R10 ;  /* 0x000000045b0a7235 */ /* 0x000fe2000000000a */
[----:B------:R-:W-:Y:S01]  /*9d80*/  HADD2 R81, R74, -1040, -1040 ;  /* 0xe410e4104a517430 */ /* 0x000fe20000000000 */
[----:B------:R-:W-:Y:S01]  /*9d90*/  LOP3.LUT R74, R82, 0x64006400, RZ, 0xfc, !PT ;  /* 0x64006400524a7812 */ /* 0x000fe200078efcff */
[-C--:B------:R-:W-:Y:S01]  /*9da0*/  HFMA2 R17, R92, R11.reuse, R17 ;  /* 0x0000000b5c117231 */ /* 0x080fe20000000011 */
[-C--:B------:R-:W-:Y:S01]  /*9db0*/  HFMA2.MMA R9, R42, R5.reuse, R9 ;  /* 0x000000052a097235 */ /* 0x080fe20000000009 */
[----:B------:R-:W-:Y:S01]  /*9dc0*/  HADD2 R93, R19, -1040, -1040 ;  /* 0xe410e410135d7430 */ /* 0x000fe20000000000 */
[----:B------:R-:W-:Y:S01]  /*9dd0*/  HFMA2.MMA R10, R46, R5, R10 ;  /* 0x000000052e0a7235 */ /* 0x000fe2000000000a */
[----:B------:R-:W-:Y:S01]  /*9de0*/  HADD2 R97, R97, -1040, -1040 ;  /* 0xe410e41061617430 */ /* 0x000fe20000000000 */
[----:B------:R-:W-:Y:S01]  /*9df0*/  LOP3.LUT R82, R83, 0x64006400, RZ, 0xfc, !PT ;  /* 0x6400640053527812 */ /* 0x000fe200078efcff */
[----:B------:R-:W-:Y:S01]  /*9e00*/  HFMA2 R96, R78, R11, R96 ;  /* 0x0000000b4e607231 */ /* 0x000fe20000000060 */
[----:B------:R-:W-:Y:S01]  /*9e10*/  HFMA2.MMA R9, R77, R6, R9 ;  /* 0x000000064d097235 */ /* 0x000fe20000000009 */
[----:B------:R-:W-:-:S02]  /*9e20*/  HADD2 R75, R8, -1040, -1040 ;  /* 0xe410e410084b7430 */ /* 0x000fc40000000000 */
[-C--:B------:R-:W-:Y:S01]  /*9e30*/  HFMA2 R17, R93, R4.reuse, R17 ;  /* 0x000000045d117231 */ /* 0x080fe20000000011 */
[----:B------:R-:W-:Y:S01]  /*9e40*/  HFMA2.MMA R10, R97, R6, R10 ;  /* 0x00000006610a7235 */ /* 0x000fe2000000000a */
[----:B------:R-:W-:Y:S02]  /*9e50*/  HADD2 R74, R74, -1040, -1040 ;  /* 0xe410e4104a4a7430 */ /* 0x000fe40000000000 */
[----:B------:R-:W-:Y:S02]  /*9e60*/  HFMA2 R96, R75, R4, R96 ;  /* 0x000000044b607231 */ /* 0x000fe40000000060 */
[----:B------:R-:W-:Y:S02]  /*9e70*/  HADD2 R84, R84, -1040, -1040 ;  /* 0xe410e41054547430 */ /* 0x000fe40000000000 */
[-C--:B------:R-:W-:Y:S01]  /*9e80*/  HFMA2 R17, R44, R5.reuse, R17 ;  /* 0x000000052c117231 */ /* 0x080fe20000000011 */
        /* <DEDUP_REMOVED lines=39> */
[----:B-1----:R-:W-:Y:S01]  /*a100*/  HFMA2 R83, R35, R8, R83 ;  /* 0x0000000823537231 */ /* 0x002fe20000000053 */
        /* <DEDUP_REMOVED lines=74> */
[----:B-1----:R-:W-:Y:S01]  /*a5b0*/  HFMA2 R35, R35, R8, R59 ;  /* 0x0000000823237231 */ /* 0x002fe2000000003b */
        /* <DEDUP_REMOVED lines=12> */
[----:B------:R-:W-:Y:S02]  /*a680*/  HFMA2 R33, R63, R10, R33 ;  /* 0x0000000a3f217231 */ /* 0x000fe40000000021 */
[----:B--2---:R-:W-:Y:S01]  /*a690*/  HFMA2 R35, R87, R12, R35 ;  /* 0x0000000c57237231 */ /* 0x004fe20000000023 */
[-C--:B------:R-:W-:Y:S01]  /*a6a0*/  HFMA2.MMA R5, R69, R10.reuse, R5 ;  /* 0x0000000a45057235 */ /* 0x080fe20000000005 */
[----:B------:R-:W-:Y:S01]  /*a6b0*/  HFMA2 R33, R40, R11, R33 ;  /* 0x0000000b28217231 */ /* 0x000fe20000000021 */
        /* <DEDUP_REMOVED lines=10> */
[----:B---3--:R-:W-:Y:S02]  /*a760*/  HFMA2 R35, R93, R16, R35 ;  /* 0x000000105d237231 */ /* 0x008fe40000000023 */
[----:B------:R-:W-:Y:S01]  /*a770*/  HFMA2 R39, R47, R14, R38 ;  /* 0x0000000e2f277231 */ /* 0x000fe20000000026 */
        /* <DEDUP_REMOVED lines=13> */
[----:B------:R-:W-:Y:S01]  /*a850*/  HADD2 R41, R41.H0_H0, R41.H1_H1 ;  /* 0x3000002929297230 */ /* 0x000fe20000000800 */
[-C--:B------:R-:W-:Y:S01]  /*a860*/  HFMA2.MMA R8, R95, R16.reuse, R8 ;  /* 0x000000105f087235 */ /* 0x080fe20000000008 */
[----:B------:R-:W-:Y:S01]  /*a870*/  HFMA2 R48, R96, R19, R48 ;  /* 0x0000001360307231 */ /* 0x000fe20000000030 */
[----:B------:R-:W-:-:S03]  /*a880*/  HFMA2.MMA R45, R91, R16, R45 ;  /* 0x000000105b2d7235 */ /* 0x000fc6000000002d */
        /* <DEDUP_REMOVED lines=13> */
.L_x_1299:
[----:B0-----:R-:W-:Y:S01]  /*a960*/  IADD3 R23, R23, 0x20, RZ ;  /* 0x0000002017177810 */ /* 0x001fe20007ffe0ff */
[----:B------:R-:W-:Y:S01]  /*a970*/  UIADD3 UR4, UR4, 0x40, URZ ;  /* 0x0000004004047890 */ /* 0x000fe2000fffe03f */
[----:B------:R-:W-:Y:S02]  /*a980*/  IMAD.WIDE R34, R31, 0x4, R2 ;  /* 0x000000041f227825 */ /* 0x000fe400078e0202 */
[C---:B------:R-:W-:Y:S02]  /*a990*/  ISETP.GE.AND P0, PT, R23.reuse, c[0x0][0x1b0], PT ;  /* 0x00006c0017007a0c */ /* 0x040fe40003f06270 */
[----:B------:R-:W-:-:S13]  /*a9a0*/  ISETP.LT.AND P2, PT, R23, R22, PT ;  /* 0x000000161700720c */ /* 0x000fda0003f41270 */
[----:B------:R-:W-:Y:S05]  /*a9b0*/  @!P0 BRA P2, `(.L_x_1300) ;  /* 0xffffe01000008947 */ /* 0x000fea000103ffff */
.L_x_1298:
[----:B------:R-:W-:-:S04]  /*a9c0*/  ISETP.GE.AND P0, PT, R23, R22, PT ;  /* 0x000000161700720c */ /* 0x000fc80003f06270 */
[----:B------:R-:W-:-:S13]  /*a9d0*/  ISETP.GE.OR P0, PT, R23, c[0x0][0x1b4], P0 ;  /* 0x00006d0017007a0c */ /* 0x000fda0000706670 */
[----:B------:R-:W-:Y:S05]  /*a9e0*/  @P0 BRA `(.L_x_1301) ;  /* 0x0000409000000947 */ /* 0x000fea0003800000 */
.L_x_1306:
        /* <DEDUP_REMOVED lines=14> */
[----:B-----5:R-:W2:Y:S01]  /*aad0*/  LDG.E.128.CONSTANT R36, [R34.64] ;  /* 0x0000000622247981 */ /* 0x020ea2000c1e9d00 */
[----:B------:R-:W-:-:S03]  /*aae0*/  IMAD.MOV.U32 R5, RZ, RZ, c[0x0][0x18c] ;  /* 0x00006300ff057624 */ /* 0x000fc600078e00ff */
[----:B------:R-:W0:Y:S01]  /*aaf0*/  LDS.64 R42, [UR4] ;  /* 0x00000004ff2a7984 */ /* 0x000e220008000a00 */
[----:B------:R-:W-:-:S05]  /*ab00*/  IMAD.WIDE R2, R5, 0x4, R34 ;  /* 0x0000000405027825 */ /* 0x000fca00078e0222 */
[----:B------:R1:W3:Y:S01]  /*ab10*/  LDG.E.128.CONSTANT R12, [R2.64] ;  /* 0x00000006020c7981 */ /* 0x0002e2000c1e9d00 */
[----:B------:R-:W-:-:S06]  /*ab20*/  IMAD.WIDE R8, R5, 0x4, R2 ;  /* 0x0000000405087825 */ /* 0x000fcc00078e0202 */
[----:B------:R-:W-:Y:S02]  /*ab30*/  IMAD.WIDE R4, R5, 0x4, R8 ;  /* 0x0000000405047825 */ /* 0x000fe400078e0208 */
[----:B------:R-:W5:Y:S04]  /*ab40*/  LDG.E.128.CONSTANT R8, [R8.64] ;  /* 0x0000000608087981 */ /* 0x000f68000c1e9d00 */
[----:B------:R-:W5:Y:S01]  /*ab50*/  LDG.E.128.CONSTANT R4, [R4.64] ;  /* 0x0000000604047981 */ /* 0x000f62000c1e9d00 */
[----:B------:R-:W-:Y:S01]  /*ab60*/  IMAD.MOV.U32 R16, RZ, RZ, 0x2c00 ;  /* 0x00002c00ff107424 */ /* 0x000fe200078e00ff */
[----:B------:R-:W-:Y:S01]  /*ab70*/  ISETP.GE.AND P0, PT, R21, 0x2, PT ;  /* 0x000000021500780c */ /* 0x000fe20003f06270 */
[--C-:B0-----:R-:W-:Y:S02]  /*ab80*/  HADD2.F32 R44, -RZ, R42.reuse.H0_H0 ;  /* 0x2000002aff2c7230 */ /* 0x101fe40000004100 */
[----:B------:R-:W-:-:S02]  /*ab90*/  HADD2.F32 R41, -RZ, R42.H1_H1 ;  /* 0x3000002aff297230 */ /* 0x000fc40000004100 */
[--C-:B------:R-:W-:Y:S02]  /*aba0*/  HADD2.F32 R42, -RZ, R43.reuse.H0_H0 ;  /* 0x2000002bff2a7230 */ /* 0x100fe40000004100 */
[----:B------:R-:W-:Y:S01]  /*abb0*/  HADD2.F32 R43, -RZ, R43.H1_H1 ;  /* 0x3000002bff2b7230 */ /* 0x000fe20000004100 */
[----:B--2---:R-:W-:Y:S02]  /*abc0*/  LOP3.LUT R17, R36, 0xf000f, RZ, 0xc0, !PT ;  /* 0x000f000f24117812 */ /* 0x004fe400078ec0ff */
[----:B-1----:R-:W-:Y:S02]  /*abd0*/  LOP3.LUT R2, R37, 0xf000f, RZ, 0xc0, !PT ;  /* 0x000f000f25027812 */ /* 0x002fe400078ec0ff */
        /* <DEDUP_REMOVED lines=14> */
[----:B------:R-:W0:Y:S01]  /*acc0*/  LDS.64 R2, [UR4+0x8] ;  /* 0x00000804ff027984 */ /* 0x000e220008000a00 */
[----:B------:R-:W-:Y:S01]  /*acd0*/  LOP3.LUT R40, R39, 0xf000f0, RZ, 0xc0, !PT ;  /* 0x00f000f027287812 */ /* 0x000fe200078ec0ff */
[----:B------:R-:W-:Y:S01]  /*ace0*/  HADD2 R33, R33, -1032, -1032 ;  /* 0xe408e40821217430 */ /* 0x000fe20000000000 */
[----:B------:R-:W-:Y:S01]  /*acf0*/  LOP3.LUT R19, R19, 0x64006400, RZ, 0xfc, !PT ;  /* 0x6400640013137812 */ /* 0x000fe200078efcff */
[--C-:B------:R-:W-:Y:S01]  /*ad00*/  HADD2.F32 R55, -RZ, R17.reuse.H0_H0 ;  /* 0x20000011ff377230 */ /* 0x100fe20000004100 */
[----:B------:R-:W-:Y:S01]  /*ad10*/  LOP3.LUT R31, R31, 0x64006400, RZ, 0xfc, !PT ;  /* 0x640064001f1f7812 */ /* 0x000fe200078efcff */
[----:B------:R-:W-:Y:S01]  /*ad20*/  HADD2.F32 R56, -RZ, R17.H1_H1 ;  /* 0x30000011ff387230 */ /* 0x000fe20000004100 */
[----:B------:R-:W-:Y:S01]  /*ad30*/  LOP3.LUT R17, R18, 0x64006400, RZ, 0xfc, !PT ;  /* 0x6400640012117812 */ /* 0x000fe200078efcff */
[----:B------:R-:W-:Y:S01]  /*ad40*/  HADD2.F32 R53, -RZ, R45.H0_H0 ;  /* 0x2000002dff357230 */ /* 0x000fe20000004100 */
[----:B------:R-:W-:Y:S01]  /*ad50*/  SHF.R.U32.HI R37, RZ, 0x8, R37 ;  /* 0x00000008ff257819 */ /* 0x000fe20000011625 */
[----:B------:R-:W-:Y:S01]  /*ad60*/  HADD2.F32 R57, -RZ, R33.H0_H0 ;  /* 0x20000021ff397230 */ /* 0x000fe20000004100 */
[----:B------:R-:W-:Y:S01]  /*ad70*/  SHF.R.U32.HI R39, RZ, 0x8, R39 ;  /* 0x00000008ff277819 */ /* 0x000fe20000011627 */
[-C--:B------:R-:W-:Y:S01]  /*ad80*/  HFMA2 R46, R17, R16.reuse.H0_H0, -72, -72 ;  /* 0xd480d480112e7431 */ /* 0x080fe20000040010 */
[----:B------:R-:W-:Y:S01]  /*ad90*/  FFMA.FTZ R17, R51, R44, RZ ;  /* 0x0000002c33117223 */ /* 0x000fe200000100ff */
[-C--:B------:R-:W-:Y:S01]  /*ada0*/  HFMA2 R19, R19, R16.reuse.H0_H0, -72, -72 ;  /* 0xd480d48013137431 */ /* 0x080fe20000040010 */
[----:B------:R-:W-:Y:S01]  /*adb0*/  SHF.R.U32.HI R36, RZ, 0x8, R36 ;  /* 0x00000008ff247819 */ /* 0x000fe20000011624 */
[-C--:B------:R-:W-:Y:S01]  /*adc0*/  HFMA2 R31, R31, R16.reuse.H0_H0, -72, -72 ;  /* 0xd480d4801f1f7431 */ /* 0x080fe20000040010 */
[----:B------:R-:W-:Y:S01]  /*add0*/  FFMA.FTZ R18, R52, R41, R17 ;  /* 0x0000002934127223 */ /* 0x000fe20000010011 */
        /* <DEDUP_REMOVED lines=8> */
[----:B------:R-:W-:Y:S01]  /*ae60*/  FFMA.FTZ R18, R59, R42, R18 ;  /* 0x0000002a3b127223 */ /* 0x000fe20000010012 */
[-C--:B------:R-:W-:Y:S01]  /*ae70*/  HFMA2 R17, R17, R16.reuse.H0_H0, -72, -72 ;  /* 0xd480d48011117431 */ /* 0x080fe20000040010 */
[----:B------:R-:W-:Y:S01]  /*ae80*/  FFMA.FTZ R44, R44, R57, RZ ;  /* 0x000000392c2c7223 */ /* 0x000fe200000100ff */
[----:B------:R-:W-:Y:S01]  /*ae90*/  HADD2.F32 R61, -RZ, R19.H0_H0 ;  /* 0x20000013ff3d7230 */ /* 0x000fe20000004100 */
[C---:B------:R-:W-:Y:S01]  /*aea0*/  FFMA.FTZ R33, R41.reuse, R54, R33 ;  /* 0x0000003629217223 */ /* 0x040fe20000010021 */
[----:B------:R-:W-:Y:S01]  /*aeb0*/  HADD2.F32 R63, -RZ, R31.H0_H0 ;  /* 0x2000001fff3f7230 */ /* 0x000fe20000004100 */
[----:B------:R-:W-:Y:S01]  /*aec0*/  FFMA.FTZ R45, R41, R56, R45 ;  /* 0x00000038292d7223 */ /* 0x000fe2000001002d */
[----:B------:R-:W-:Y:S01]  /*aed0*/  HADD2.F32 R65, -RZ, R17.H0_H0 ;  /* 0x20000011ff417230 */ /* 0x000fe20000004100 */
[----:B------:R-:W-:Y:S01]  /*aee0*/  FFMA.FTZ R40, R60, R43, R18 ;  /* 0x0000002b3c287223 */ /* 0x000fe20000010012 */
[----:B------:R-:W-:Y:S01]  /*aef0*/  LOP3.LUT R18, R37, 0xf000f, RZ, 0xc0, !PT ;  /* 0x000f000f25127812 */ /* 0x000fe200078ec0ff */
[----:B------:R-:W-:Y:S01]  /*af00*/  FFMA.FTZ R44, R41, R58, R44 ;  /* 0x0000003a292c7223 */ /* 0x000fe2000001002c */
[----:B------:R-:W-:Y:S01]  /*af10*/  HADD2.F32 R62, -RZ, R19.H1_H1 ;  /* 0x30000013ff3e7230 */ /* 0x000fe20000004100 */
[C---:B------:R-:W-:Y:S01]  /*af20*/  FFMA.FTZ R33, R42.reuse, R61, R33 ;  /* 0x0000003d2a217223 */ /* 0x040fe20000010021 */
[----:B------:R-:W-:Y:S01]  /*af30*/  HADD2.F32 R64, -RZ, R31.H1_H1 ;  /* 0x3000001fff407230 */ /* 0x000fe20000004100 */
[C---:B------:R-:W-:Y:S01]  /*af40*/  FFMA.FTZ R45, R42.reuse, R63, R45 ;  /* 0x0000003f2a2d7223 */ /* 0x040fe2000001002d */
[----:B------:R-:W-:Y:S01]  /*af50*/  HADD2.F32 R66, -RZ, R17.H1_H1 ;  /* 0x30000011ff427230 */ /* 0x000fe20000004100 */
[----:B------:R-:W-:Y:S01]  /*af60*/  FFMA.FTZ R17, R42, R65, R44 ;  /* 0x000000412a117223 */ /* 0x000fe2000001002c */
[----:B------:R-:W-:Y:S01]  /*af70*/  LOP3.LUT R31, R39, 0xf000f, RZ, 0xc0, !PT ;  /* 0x000f000f271f7812 */ /* 0x000fe200078ec0ff */
[C---:B------:R-:W-:Y:S01]  /*af80*/  FFMA.FTZ R42, R43.reuse, R62, R33 ;  /* 0x0000003e2b2a7223 */ /* 0x040fe20000010021 */
[----:B------:R-:W-:Y:S01]  /*af90*/  LOP3.LUT R18, R18, 0x64006400, RZ, 0xfc, !PT ;  /* 0x6400640012127812 */ /* 0x000fe200078efcff */
[C---:B------:R-:W-:Y:S01]  /*afa0*/  FFMA.FTZ R44, R43.reuse, R64, R45 ;  /* 0x000000402b2c7223 */ /* 0x040fe2000001002d */
[--C-:B0-----:R-:W-:Y:S01]  /*afb0*/  HADD2.F32 R33, -RZ, R2.reuse.H0_H0 ;  /* 0x20000002ff217230 */ /* 0x101fe20000004100 */
[----:B------:R-:W-:Y:S01]  /*afc0*/  FFMA.FTZ R43, R43, R66, R17 ;  /* 0x000000422b2b7223 */ /* 0x000fe20000010011 */
[----:B------:R-:W-:Y:S01]  /*afd0*/  LOP3.LUT R31, R31, 0x64006400, RZ, 0xfc, !PT ;  /* 0x640064001f1f7812 */ /* 0x000fe200078efcff */
[----:B------:R-:W-:Y:S01]  /*afe0*/  HADD2.F32 R41, -RZ, R2.H1_H1 ;  /* 0x30000002ff297230 */ /* 0x000fe20000004100 */
[----:B------:R-:W-:Y:S01]  /*aff0*/  LOP3.LUT R17, R36, 0xf000f, RZ, 0xc0, !PT ;  /* 0x000f000f24117812 */ /* 0x000fe200078ec0ff */
[----:B------:R-:W-:Y:S01]  /*b000*/  HADD2 R2, R18, -1032, -1032 ;  /* 0xe408e40812027430 */ /* 0x000fe20000000000 */
[----:B------:R-:W-:Y:S01]  /*b010*/  LOP3.LUT R19, R38, 0xf000f, RZ, 0xc0, !PT ;  /* 0x000f000f26137812 */ /* 0x000fe200078ec0ff */
[----:B------:R-:W-:Y:S01]  /*b020*/  HADD2 R45, R31, -1032, -1032 ;  /* 0xe408e4081f2d7430 */ /* 0x000fe20000000000 */
[----:B------:R-:W-:Y:S01]  /*b030*/  LOP3.LUT R17, R17, 0x64006400, RZ, 0xfc, !PT ;  /* 0x6400640011117812 */ /* 0x000fe200078efcff */
[--C-:B------:R-:W-:Y:S01]  /*b040*/  HADD2.F32 R31, -RZ, R3.reuse.H0_H0 ;  /* 0x20000003ff1f7230 */ /* 0x100fe20000004100 */
[----:B------:R-:W-:Y:S01]  /*b050*/  LOP3.LUT R19, R19, 0x64006400, RZ, 0xfc, !PT ;  /* 0x6400640013137812 */ /* 0x000fe200078efcff */
[--C-:B------:R-:W-:Y:S01]  /*b060*/  HADD2.F32 R72, -RZ, R2.reuse.H0_H0 ;  /* 0x20000002ff487230 */ /* 0x100fe20000004100 */
[----:B------:R-:W-:Y:S01]  /*b070*/  LOP3.LUT R36, R36, 0xf000f0, RZ, 0xc0, !PT ;  /* 0x00f000f024247812 */ /* 0x000fe200078ec0ff */
[----:B------:R-:W-:Y:S01]  /*b080*/  HADD2.F32 R100, -RZ, R3.H1_H1 ;  /* 0x30000003ff647230 */ /* 0x000fe20000004100 */
        /* <DEDUP_REMOVED lines=8> */
[----:B------:R-:W-:Y:S01]  /*b110*/  HADD2.F32 R74, -RZ, R45.H0_H0 ;  /* 0x2000002dff4a7230 */ /* 0x000fe20000004100 */
[----:B------:R-:W-:Y:S01]  /*b120*/  LOP3.LUT R39, R39, 0x64006400, RZ, 0xfc, !PT ;  /* 0x6400640027277812 */ /* 0x000fe200078efcff */
[----:B------:R-:W-:Y:S01]  /*b130*/  HADD2.F32 R71, -RZ, R17.H0_H0 ;  /* 0x20000011ff477230 */ /* 0x000fe20000004100 */
[C---:B------:R-:W-:Y:S01]  /*b140*/  FFMA.FTZ R42, R33.reuse, R72, R42 ;  /* 0x00000048212a7223 */ /* 0x040fe2000001002a */
[----:B------:R-:W-:Y:S01]  /*b150*/  HADD2.F32 R73, -RZ, R19.H0_H0 ;  /* 0x20000013ff497230 */ /* 0x000fe20000004100 */
[----:B------:R-:W-:Y:S01]  /*b160*/  FFMA.FTZ R18, R33, R74, R43 ;  /* 0x0000004a21127223 */ /* 0x000fe2000001002b */
[----:B------:R-:W-:Y:S01]  /*b170*/  HADD2.F32 R86, -RZ, R17.H1_H1 ;  /* 0x30000011ff567230 */ /* 0x000fe20000004100 */
[----:B------:R-:W-:Y:S01]  /*b180*/  LOP3.LUT R17, R36, 0x64006400, RZ, 0xfc, !PT ;  /* 0x6400640024117812 */ /* 0x000fe200078efcff */
[----:B------:R-:W-:Y:S01]  /*b190*/  HADD2.F32 R88, -RZ, R19.H1_H1 ;  /* 0x30000013ff587230 */ /* 0x000fe20000004100 */
[----:B------:R-:W-:Y:S01]  /*b1a0*/  LOP3.LUT R19, R38, 0x64006400, RZ, 0xfc, !PT ;  /* 0x6400640026137812 */ /* 0x000fe200078efcff */
[----:B------:R-:W-:Y:S01]  /*b1b0*/  FFMA.FTZ R40, R71, R33, R40 ;  /* 0x0000002147287223 */ /* 0x000fe20000010028 */
[-C--:B------:R-:W-:Y:S01]  /*b1c0*/  HFMA2 R37, R37, R16.reuse.H0_H0, -72, -72 ;  /* 0xd480d48025257431 */ /* 0x080fe20000040010 */
[----:B------:R-:W-:Y:S01]  /*b1d0*/  FFMA.FTZ R44, R33, R73, R44 ;  /* 0x00000049212c7223 */ /* 0x000fe2000001002c */
[-C--:B------:R-:W-:Y:S01]  /*b1e0*/  HFMA2 R33, R17, R16.reuse.H0_H0, -72, -72 ;  /* 0xd480d48011217431 */ /* 0x080fe20000040010 */
[----:B------:R-:W-:Y:S01]  /*b1f0*/  FFMA.FTZ R17, R86, R41, R40 ;  /* 0x0000002956117223 */ /* 0x000fe20000010028 */
[-C--:B------:R-:W-:Y:S01]  /*b200*/  HFMA2 R19, R19, R16.reuse.H0_H0, -72, -72 ;  /* 0xd480d48013137431 */ /* 0x080fe20000040010 */
[C---:B------:R-:W-:Y:S01]  /*b210*/  FFMA.FTZ R42, R41.reuse, R87, R42 ;  /* 0x00000057292a7223 */ /* 0x040fe2000001002a */
[-C--:B------:R-:W-:Y:S01]  /*b220*/  HFMA2 R39, R39, R16.reuse.H0_H0, -72, -72 ;  /* 0xd480d48027277431 */ /* 0x080fe20000040010 */
[----:B------:R-:W-:Y:S01]  /*b230*/  FFMA.FTZ R44, R41, R88, R44 ;  /* 0x00000058292c7223 */ /* 0x000fe2000001002c */
[----:B------:R-:W-:Y:S01]  /*b240*/  HADD2.F32 R89, -RZ, R45.H1_H1 ;  /* 0x3000002dff597230 */ /* 0x000fe20000004100 */
[----:B---3--:R-:W-:Y:S01]  /*b250*/  LOP3.LUT R36, R14, 0xf000f, RZ, 0xc0, !PT ;  /* 0x000f000f0e247812 */ /* 0x008fe200078ec0ff */
[----:B------:R-:W-:Y:S01]  /*b260*/  HADD2.F32 R90, -RZ, R33.H0_H0 ;  /* 0x20000021ff5a7230 */ /* 0x000fe20000004100 */
[----:B------:R-:W-:Y:S01]  /*b270*/  LOP3.LUT R38, R15, 0xf000f, RZ, 0xc0, !PT ;  /* 0x000f000f0f267812 */ /* 0x000fe200078ec0ff */
        /* <DEDUP_REMOVED lines=28> */
[----:B------:R-:W0:Y:S01]  /*b440*/  LDS.64 R2, [UR4+0x18] ;  /* 0x00001804ff027984 */ /* 0x000e220008000a00 */
        /* <DEDUP_REMOVED lines=8> */
[--C-:B------:R-:W-:Y:S01]  /*b4d0*/  HADD2.F32 R48, -RZ, R31.reuse.H0_H0 ;  /* 0x2000001fff307230 */ /* 0x100fe20000004100 */
[----:B------:R-:W-:Y:S01]  /*b4e0*/  LOP3.LUT R33, R33, 0x64006400, RZ, 0xfc, !PT ;  /* 0x6400640021217812 */ /* 0x000fe200078efcff */
[----:B------:R-:W-:Y:S01]  /*b4f0*/  HADD2.F32 R46, -RZ, R36.H0_H0 ;  /* 0x20000024ff2e7230 */ /* 0x000fe20000004100 */
[----:B------:R-:W-:Y:S01]  /*b500*/  LOP3.LUT R37, R37, 0x64006400, RZ, 0xfc, !PT ;  /* 0x6400640025257812 */ /* 0x000fe200078efcff */
[--C-:B------:R-:W-:Y:S01]  /*b510*/  HADD2.F32 R44, -RZ, R38.reuse.H0_H0 ;  /* 0x20000026ff2c7230 */ /* 0x100fe20000004100 */
[----:B------:R-:W-:Y:S01]  /*b520*/  LOP3.LUT R39, R39, 0x64006400, RZ, 0xfc, !PT ;  /* 0x6400640027277812 */ /* 0x000fe200078efcff */
[----:B------:R-:W-:Y:S01]  /*b530*/  HADD2.F32 R43, -RZ, R38.H1_H1 ;  /* 0x30000026ff2b7230 */ /* 0x000fe20000004100 */
[----:B------:R-:W-:Y:S01]  /*b540*/  SHF.R.U32.HI R13, RZ, 0x8, R13 ;  /* 0x00000008ff0d7819 */ /* 0x000fe2000001160d */
[-C--:B------:R-:W-:Y:S01]  /*b550*/  HFMA2 R38, R19, R16.reuse.H0_H0, -72, -72 ;  /* 0xd480d48013267431 */ /* 0x080fe20000040010 */
[----:B------:R-:W-:Y:S01]  /*b560*/  SHF.R.U32.HI R12, RZ, 0x8, R12 ;  /* 0x00000008ff0c7819 */ /* 0x000fe2000001160c */
[----:B------:R-:W-:Y:S01]  /*b570*/  HADD2.F32 R49, -RZ, R18.H1_H1 ;  /* 0x30000012ff317230 */ /* 0x000fe20000004100 */
[----:B------:R-:W-:Y:S01]  /*b580*/  FFMA.FTZ R18, R50, R41, RZ ;  /* 0x0000002932127223 */ /* 0x000fe200000100ff */
[----:B------:R-:W-:Y:S01]  /*b590*/  HADD2.F32 R47, -RZ, R31.H1_H1 ;  /* 0x3000001fff2f7230 */ /* 0x000fe20000004100 */
[C---:B------:R-:W-:Y:S01]  /*b5a0*/  FFMA.FTZ R31, R41.reuse, R48, RZ ;  /* 0x00000030291f7223 */ /* 0x040fe200000100ff */
[----:B------:R-:W-:Y:S01]  /*b5b0*/  HADD2.F32 R45, -RZ, R36.H1_H1 ;  /* 0x30000024ff2d7230 */ /* 0x000fe20000004100 */
[C---:B------:R-:W-:Y:S01]  /*b5c0*/  FFMA.FTZ R36, R41.reuse, R46, RZ ;  /* 0x0000002e29247223 */ /* 0x040fe200000100ff */
[--C-:B------:R-:W-:Y:S01]  /*b5d0*/  HADD2.F32 R42, -RZ, R38.reuse.H0_H0 ;  /* 0x20000026ff2a7230 */ /* 0x100fe20000004100 */
[----:B------:R-:W-:Y:S01]  /*b5e0*/  FFMA.FTZ R41, R41, R44, RZ ;  /* 0x0000002c29297223 */ /* 0x000fe200000100ff */
[-C--:B------:R-:W-:Y:S01]  /*b5f0*/  HFMA2 R33, R33, R16.reuse.H0_H0, -72, -72 ;  /* 0xd480d48021217431 */ /* 0x080fe20000040010 */
[----:B------:R-:W-:Y:S01]  /*b600*/  FFMA.FTZ R19, R49, R40, R18 ;  /* 0x0000002831137223 */ /* 0x000fe20000010012 */
[-C--:B------:R-:W-:Y:S01]  /*b610*/  HFMA2 R37, R37, R16.reuse.H0_H0, -72, -72 ;  /* 0xd480d48025257431 */ /* 0x080fe20000040010 */
[----:B------:R-:W-:Y:S01]  /*b620*/  FFMA.FTZ R69, R40, R43, R41 ;  /* 0x0000002b28457223 */ /* 0x000fe20000010029 */
[----:B------:R-:W-:Y:S01]  /*b630*/  HADD2.F32 R41, -RZ, R38.H1_H1 ;  /* 0x30000026ff297230 */ /* 0x000fe20000004100 */
[----:B------:R-:W-:Y:S01]  /*b640*/  FFMA.FTZ R19, R42, R67, R19 ;  /* 0x000000432a137223 */ /* 0x000fe20000010013 */
[-C--:B------:R-:W-:Y:S01]  /*b650*/  HFMA2 R70, R39, R16.reuse.H0_H0, -72, -72 ;  /* 0xd480d48027467431 */ /* 0x080fe20000040010 */
[C---:B------:R-:W-:Y:S01]  /*b660*/  FFMA.FTZ R31, R40.reuse, R47, R31 ;  /* 0x0000002f281f7223 */ /* 0x040fe2000001001f */
[----:B------:R-:W-:Y:S01]  /*b670*/  HADD2.F32 R38, -RZ, R37.H0_H0 ;  /* 0x20000025ff267230 */ /* 0x000fe20000004100 */
[----:B------:R-:W-:Y:S01]  /*b680*/  FFMA.FTZ R18, R40, R45, R36 ;  /* 0x0000002d28127223 */ /* 0x000fe20000010024 */
[--C-:B------:R-:W-:Y:S01]  /*b690*/  HADD2.F32 R40, -RZ, R33.reuse.H0_H0 ;  /* 0x20000021ff287230 */ /* 0x100fe20000004100 */
[----:B------:R-:W-:Y:S01]  /*b6a0*/  FFMA.FTZ R75, R41, R68, R19 ;  /* 0x00000044294b7223 */ /* 0x000fe20000010013 */
[----:B------:R-:W-:Y:S01]  /*b6b0*/  LOP3.LUT R19, R13, 0xf000f, RZ, 0xc0, !PT ;  /* 0x000f000f0d137812 */ /* 0x000fe200078ec0ff */
[----:B------:R-:W-:Y:S01]  /*b6c0*/  HADD2.F32 R39, -RZ, R33.H1_H1 ;  /* 0x30000021ff277230 */ /* 0x000fe20000004100 */
[C---:B------:R-:W-:Y:S01]  /*b6d0*/  FFMA.FTZ R18, R67.reuse, R38, R18 ;  /* 0x0000002643127223 */ /* 0x040fe20000010012 */
[----:B------:R-:W-:Y:S01]  /*b6e0*/  HADD2.F32 R37, -RZ, R37.H1_H1 ;  /* 0x30000025ff257230 */ /* 0x000fe20000004100 */
[----:B------:R-:W-:Y:S01]  /*b6f0*/  FFMA.FTZ R31, R67, R40, R31 ;  /* 0x00000028431f7223 */ /* 0x000fe2000001001f */
[--C-:B------:R-:W-:Y:S01]  /*b700*/  HADD2.F32 R36, -RZ, R70.reuse.H0_H0 ;  /* 0x20000046ff247230 */ /* 0x100fe20000004100 */
[----:B------:R-:W-:Y:S01]  /*b710*/  SHF.R.U32.HI R14, RZ, 0x8, R14 ;  /* 0x00000008ff0e7819 */ /* 0x000fe2000001160e */
[----:B------:R-:W-:Y:S01]  /*b720*/  HADD2.F32 R33, -RZ, R70.H1_H1 ;  /* 0x30000046ff217230 */ /* 0x000fe20000004100 */
[----:B------:R-:W-:Y:S01]  /*b730*/  SHF.R.U32.HI R15, RZ, 0x8, R15 ;  /* 0x00000008ff0f7819 */ /* 0x000fe2000001160f */
[----:B------:R-:W-:Y:S01]  /*b740*/  FFMA.FTZ R77, R68, R39, R31 ;  /* 0x00000027444d7223 */ /* 0x000fe2000001001f */
[----:B------:R-:W-:Y:S01]  /*b750*/  LOP3.LUT R19, R19, 0x64006400, RZ, 0xfc, !PT ;  /* 0x6400640013137812 */ /* 0x000fe200078efcff */
[----:B------:R-:W-:Y:S01]  /*b760*/  FFMA.FTZ R69, R67, R36, R69 ;  /* 0x0000002443457223 */ /* 0x000fe20000010045 */
[----:B------:R-:W-:Y:S01]  /*b770*/  LOP3.LUT R31, R14, 0xf000f, RZ, 0xc0, !PT ;  /* 0x000f000f0e1f7812 */ /* 0x000fe200078ec0ff */
[----:B------:R-:W-:Y:S01]  /*b780*/  FFMA.FTZ R79, R68, R37, R18 ;  /* 0x00000025444f7223 */ /* 0x000fe20000010012 */
[----:B------:R-:W-:Y:S01]  /*b790*/  LOP3.LUT R18, R12, 0xf000f, RZ, 0xc0, !PT ;  /* 0x000f000f0c127812 */ /* 0x000fe200078ec0ff */
[----:B------:R-:W-:Y:S01]  /*b7a0*/  HADD2 R19, R19, -1032, -1032 ;  /* 0xe408e40813137430 */ /* 0x000fe20000000000 */
[----:B------:R-:W-:Y:S01]  /*b7b0*/  LOP3.LUT R67, R15, 0xf000f, RZ, 0xc0, !PT ;  /* 0x000f000f0f437812 */ /* 0x000fe200078ec0ff */
[----:B------:R-:W-:Y:S01]  /*b7c0*/  FFMA.FTZ R78, R68, R33, R69 ;  /* 0x00000021444e7223 */ /* 0x000fe20000010045 */
[----:B------:R-:W-:Y:S01]  /*b7d0*/  LOP3.LUT R18, R18, 0x64006400, RZ, 0xfc, !PT ;  /* 0x6400640012127812 */ /* 0x000fe200078efcff */
[----:B0-----:R-:W-:Y:S01]  /*b7e0*/  HADD2.F32 R99, -RZ, R3.H1_H1 ;  /* 0x30000003ff637230 */ /* 0x001fe20000004100 */
        /* <DEDUP_REMOVED lines=28> */
[----:B------:R-:W-:Y:S02]  /*b9b0*/  HADD2.F32 R2, -RZ, R2.H1_H1 ;  /* 0x30000002ff027230 */ /* 0x000fe40000004100 */
[----:B------:R-:W-:Y:S02]  /*b9c0*/  HADD2.F32 R85, -RZ, R80.H1_H1 ;  /* 0x30000050ff557230 */ /* 0x000fe40000004100 */
[----:B------:R-:W-:Y:S01]  /*b9d0*/  HADD2.F32 R83, -RZ, R81.H1_H1 ;  /* 0x30000051ff537230 */ /* 0x000fe20000004100 */
[C---:B------:R-:W-:Y:S01]  /*b9e0*/  FFMA.FTZ R77, R2.reuse, R84, R77 ;  /* 0x00000054024d7223 */ /* 0x040fe2000001004d */
[----:B------:R-:W-:Y:S01]  /*b9f0*/  HADD2.F32 R82, -RZ, R82.H1_H1 ;  /* 0x30000052ff527230 */ /* 0x000fe20000004100 */
[----:B------:R-:W-:Y:S01]  /*ba00*/  FFMA.FTZ R75, R85, R2, R75 ;  /* 0x00000002554b7223 */ /* 0x000fe2000001004b */
[----:B------:R-:W-:Y:S01]  /*ba10*/  HADD2.F32 R81, -RZ, R12.H0_H0 ;  /* 0x2000000cff517230 */ /* 0x000fe20000004100 */
[C---:B------:R-:W-:Y:S01]  /*ba20*/  FFMA.FTZ R31, R2.reuse, R83, R31 ;  /* 0x00000053021f7223 */ /* 0x040fe2000001001f */
[----:B------:R-:W-:Y:S01]  /*ba30*/  HADD2.F32 R80, -RZ, R13.H0_H0 ;  /* 0x2000000dff507230 */ /* 0x000fe20000004100 */
[----:B------:R-:W-:Y:S01]  /*ba40*/  FFMA.FTZ R101, R2, R82, R101 ;  /* 0x0000005202657223 */ /* 0x000fe20000010065 */
[----:B------:R-:W-:Y:S01]  /*ba50*/  HADD2.F32 R79, -RZ, R14.H0_H0 ;  /* 0x2000000eff4f7230 */ /* 0x000fe20000004100 */
[----:B------:R-:W-:Y:S01]  /*ba60*/  FFMA.FTZ R104, R81, R18, R75 ;  /* 0x0000001251687223 */ /* 0x000fe2000001004b */
[----:B------:R-:W-:Y:S01]  /*ba70*/  HADD2.F32 R78, -RZ, R103.H0_H0 ;  /* 0x20000067ff4e7230 */ /* 0x000fe20000004100 */
[C---:B------:R-:W-:Y:S01]  /*ba80*/  FFMA.FTZ R15, R18.reuse, R80, R77 ;  /* 0x00000050120f7223 */ /* 0x040fe2000001004d */
[--C-:B------:R-:W-:Y:S01]  /*ba90*/  HADD2.F32 R19, -RZ, R20.reuse.H1_H1 ;  /* 0x30000014ff137230 */ /* 0x100fe20000004100 */
[C---:B------:R-:W-:Y:S01]  /*baa0*/  FFMA.FTZ R108, R18.reuse, R79, R31 ;  /* 0x0000004f126c7223 */ /* 0x040fe2000001001f */
[----:B------:R-:W-:Y:S01]  /*bab0*/  HADD2.F32 R31, -RZ, R20.H0_H0 ;  /* 0x20000014ff1f7230 */ /* 0x000fe20000004100 */
[----:B------:R-:W-:Y:S01]  /*bac0*/  FFMA.FTZ R101, R18, R78, R101 ;  /* 0x0000004e12657223 */ /* 0x000fe20000010065 */
[----:B------:R-:W-:Y:S01]  /*bad0*/  HADD2.F32 R18, -RZ, R0.H0_H0 ;  /* 0x20000000ff127230 */ /* 0x000fe20000004100 */
[----:B------:R-:W-:Y:S01]  /*bae0*/  FMUL.FTZ R102, R102, R19 ;  /* 0x0000001366667220 */ /* 0x000fe20000410000 */
[----:B------:R-:W-:Y:S01]  /*baf0*/  HADD2.F32 R77, -RZ, R12.H1_H1 ;  /* 0x3000000cff4d7230 */ /* 0x000fe20000004100 */
[----:B------:R-:W-:Y:S01]  /*bb00*/  FMUL.FTZ R12, R98, R31 ;  /* 0x0000001f620c7220 */ /* 0x000fe20000410000 */
[----:B------:R-:W-:Y:S01]  /*bb10*/  HADD2.F32 R76, -RZ, R13.H1_H1 ;  /* 0x3000000dff4c7230 */ /* 0x000fe20000004100 */
[----:B------:R-:W-:Y:S01]  /*bb20*/  FMUL.FTZ R13, R17, R18 ;  /* 0x00000012110d7220 */ /* 0x000fe20000410000 */
[----:B------:R-:W-:Y:S01]  /*bb30*/  HADD2.F32 R17, -RZ, R0.H1_H1 ;  /* 0x30000000ff117230 */ /* 0x000fe20000004100 */
[----:B------:R-:W-:Y:S01]  /*bb40*/  F2FP.PACK_AB R102, RZ, R102 ;  /* 0x00000066ff66723e */ /* 0x000fe200000000ff */
[----:B------:R-:W-:Y:S01]  /*bb50*/  HADD2.F32 R75, -RZ, R14.H1_H1 ;  /* 0x3000000eff4b7230 */ /* 0x000fe20000004100 */
[----:B------:R-:W-:Y:S01]  /*bb60*/  F2FP.PACK_AB R12, RZ, R12 ;  /* 0x0000000cff0c723e */ /* 0x000fe200000000ff */
[----:B------:R-:W-:Y:S01]  /*bb70*/  HADD2.F32 R98, -RZ, R103.H1_H1 ;  /* 0x30000067ff627230 */ /* 0x000fe20000004100 */
[----:B------:R-:W-:Y:S01]  /*bb80*/  F2FP.PACK_AB R14, RZ, R13 ;  /* 0x0000000dff0e723e */ /* 0x000fe200000000ff */
[----:B------:R-:W-:Y:S01]  /*bb90*/  FMUL.FTZ R100, R100, R17 ;  /* 0x0000001164647220 */ /* 0x000fe20000410000 */
[----:B------:R-:W0:Y:S01]  /*bba0*/  LDS.64 R2, [UR4+0x20] ;  /* 0x00002004ff027984 */ /* 0x000e220008000a00 */
[----:B------:R-:W-:-:S02]  /*bbb0*/  FFMA.FTZ R13, R99, R75, R108 ;  /* 0x0000004b630d7223 */ /* 0x000fc4000001006c */
[----:B------:R-:W-:Y:S02]  /*bbc0*/  FFMA.FTZ R104, R77, R99, R104 ;  /* 0x000000634d687223 */ /* 0x000fe40000010068 */
[C---:B------:R-:W-:Y:S02]  /*bbd0*/  FFMA.FTZ R106, R99.reuse, R76, R15 ;  /* 0x0000004c636a7223 */ /* 0x040fe4000001000f */
[----:B------:R-:W-:Y:S01]  /*bbe0*/  FFMA.FTZ R108, R99, R98, R101 ;  /* 0x00000062636c7223 */ /* 0x000fe20000010065 */
[--C-:B------:R-:W-:Y:S01]  /*bbf0*/  HADD2 R99, R12.H0_H0, R29.reuse.H0_H0 ;  /* 0x2000001d0c637230 */ /* 0x100fe20000000800 */
[----:B------:R-:W-:Y:S01]  /*bc00*/  F2FP.PACK_AB R101, RZ, R100 ;  /* 0x00000064ff65723e */ /* 0x000fe200000000ff */
[----:B------:R-:W-:Y:S01]  /*bc10*/  HADD2 R29, R102.H0_H0, R29.H1_H1 ;  /* 0x3000001d661d7230 */ /* 0x000fe20000000800 */
[----:B------:R-:W-:Y:S01]  /*bc20*/  FMUL.FTZ R104, R104, R31 ;  /* 0x0000001f68687220 */ /* 0x000fe20000410000 */
[--C-:B------:R-:W-:Y:S01]  /*bc30*/  HADD2 R100, R14.H0_H0, R28.reuse.H0_H0 ;  /* 0x2000001c0e647230 */ /* 0x100fe20000000800 */
[----:B------:R-:W-:Y:S01]  /*bc40*/  FMUL.FTZ R103, R106, R19 ;  /* 0x000000136a677220 */ /* 0x000fe20000410000 */
[----:B------:R-:W-:Y:S01]  /*bc50*/  HADD2 R101, R101.H0_H0, R28.H1_H1 ;  /* 0x3000001c65657230 */ /* 0x000fe20000000800 */
[----:B------:R-:W-:Y:S01]  /*bc60*/  FMUL.FTZ R102, R13, R18 ;  /* 0x000000120d667220 */ /* 0x000fe20000410000 */
[----:B------:R-:W-:Y:S01]  /*bc70*/  F2FP.PACK_AB R104, RZ, R104 ;  /* 0x00000068ff68723e */ /* 0x000fe200000000ff */
[----:B------:R-:W-:Y:S01]  /*bc80*/  FMUL.FTZ R108, R108, R17 ;  /* 0x000000116c6c7220 */ /* 0x000fe20000410000 */
[----:B------:R-:W-:-:S02]  /*bc90*/  F2FP.PACK_AB R103, RZ, R103 ;  /* 0x00000067ff67723e */ /* 0x000fc400000000ff */
[----:B------:R-:W-:Y:S02]  /*bca0*/  F2FP.PACK_AB R102, RZ, R102 ;  /* 0x00000066ff66723e */ /* 0x000fe400000000ff */
[----:B------:R-:W-:Y:S01]  /*bcb0*/  F2FP.PACK_AB R28, RZ, R108 ;  /* 0x0000006cff1c723e */ /* 0x000fe200000000ff */
[----:B------:R-:W-:Y:S05]  /*bcc0*/  @!P0 BRA `(.L_x_1303) ;  /* 0x000006e000008947 */ /* 0x000fea0003800000 */
[----:B------:R-:W1:Y:S01]  /*bcd0*/  LDS.64 R12, [UR4+0x80] ;  /* 0x00008004ff0c7984 */ /* 0x000e620008000a00 */
[----:B------:R-:W-:-:S03]  /*bce0*/  ISETP.NE.AND P2, PT, R21, 0x2, PT ;  /* 0x000000021500780c */ /* 0x000fc60003f45270 */
[----:B------:R-:W2:Y:S01]  /*bcf0*/  LDS.64 R14, [UR4+0x88] ;  /* 0x00008804ff0e7984 */ /* 0x000ea20008000a00 */
[--C-:B-1----:R-:W-:Y:S02]  /*bd00*/  HADD2.F32 R106, -RZ, R12.reuse.H0_H0 ;  /* 0x2000000cff6a7230 */ /* 0x102fe40000004100 */
        /* <DEDUP_REMOVED lines=11> */
[--C-:B--2---:R-:W-:Y:S01]  /*bdc0*/  HADD2.F32 R105, -RZ, R14.reuse.H0_H0 ;  /* 0x2000000eff697230 */ /* 0x104fe20000004100 */
[-C--:B------:R-:W-:Y:S01]  /*bdd0*/  FFMA.FTZ R12, R59, R108.reuse, R12 ;  /* 0x0000006c3b0c7223 */ /* 0x080fe2000001000c */
[----:B------:R-:W-:Y:S01]  /*bde0*/  HADD2.F32 R14, -RZ, R14.H1_H1 ;  /* 0x3000000eff0e7230 */ /* 0x000fe20000004100 */
[----:B------:R-:W-:-:S02]  /*bdf0*/  FFMA.FTZ R107, R61, R108, R107 ;  /* 0x0000006c3d6b7223 */ /* 0x000fc4000001006b */
[-C--:B------:R-:W-:Y:S02]  /*be00*/  FFMA.FTZ R109, R63, R108.reuse, R109 ;  /* 0x0000006c3f6d7223 */ /* 0x080fe4000001006d */
[----:B------:R-:W-:Y:S02]  /*be10*/  FFMA.FTZ R111, R65, R108, R106 ;  /* 0x0000006c416f7223 */ /* 0x000fe4000001006a */
[-C--:B------:R-:W-:Y:S01]  /*be20*/  FFMA.FTZ R106, R60, R13.reuse, R12 ;  /* 0x0000000d3c6a7223 */ /* 0x080fe2000001000c */
[--C-:B------:R-:W-:Y:S01]  /*be30*/  HADD2.F32 R12, -RZ, R15.reuse.H1_H1 ;  /* 0x3000000fff0c7230 */ /* 0x100fe20000004100 */
[-C--:B------:R-:W-:Y:S01]  /*be40*/  FFMA.FTZ R108, R62, R13.reuse, R107 ;  /* 0x0000000d3e6c7223 */ /* 0x080fe2000001006b */
[----:B------:R-:W-:Y:S01]  /*be50*/  HADD2.F32 R107, -RZ, R15.H0_H0 ;  /* 0x2000000fff6b7230 */ /* 0x000fe20000004100 */
        /* <DEDUP_REMOVED lines=31> */
[----:B------:R-:W1:Y:S04]  /*c050*/  LDS.64 R12, [UR4+0x100] ;  /* 0x00010004ff0c7984 */ /* 0x000e680008000a00 */
[----:B------:R-:W2:Y:S01]  /*c060*/  LDS.64 R14, [UR4+0x108] ;  /* 0x00010804ff0e7984 */ /* 0x000ea20008000a00 */
[--C-:B-1----:R-:W-:Y:S02]  /*c070*/  HADD2.F32 R106, -RZ, R12.reuse.H0_H0 ;  /* 0x2000000cff6a7230 */ /* 0x102fe40000004100 */
        /* <DEDUP_REMOVED lines=8> */
[--C-:B--2---:R-:W-:Y:S01]  /*c100*/  HADD2.F32 R51, -RZ, R14.reuse.H0_H0 ;  /* 0x2000000eff337230 */ /* 0x104fe20000004100 */
[-C--:B------:R-:W-:Y:S01]  /*c110*/  FFMA.FTZ R53, R54, R105.reuse, R53 ;  /* 0x0000006936357223 */ /* 0x080fe20000010035 */
[----:B------:R-:W-:Y:S01]  /*c120*/  HADD2.F32 R14, -RZ, R14.H1_H1 ;  /* 0x3000000eff0e7230 */ /* 0x000fe20000004100 */
[-C--:B------:R-:W-:Y:S02]  /*c130*/  FFMA.FTZ R55, R56, R105.reuse, R55 ;  /* 0x0000006938377223 */ /* 0x080fe40000010037 */
[----:B------:R-:W-:-:S02]  /*c140*/  FFMA.FTZ R57, R58, R105, R57 ;  /* 0x000000693a397223 */ /* 0x000fc40000010039 */
[-C--:B------:R-:W-:Y:S02]  /*c150*/  FFMA.FTZ R52, R59, R12.reuse, R52 ;  /* 0x0000000c3b347223 */ /* 0x080fe40000010034 */
[-C--:B------:R-:W-:Y:S02]  /*c160*/  FFMA.FTZ R53, R61, R12.reuse, R53 ;  /* 0x0000000c3d357223 */ /* 0x080fe40000010035 */
[-C--:B------:R-:W-:Y:S02]  /*c170*/  FFMA.FTZ R55, R63, R12.reuse, R55 ;  /* 0x0000000c3f377223 */ /* 0x080fe40000010037 */
[----:B------:R-:W-:Y:S01]  /*c180*/  FFMA.FTZ R57, R65, R12, R57 ;  /* 0x0000000c41397223 */ /* 0x000fe20000010039 */
[----:B------:R-:W-:Y:S01]  /*c190*/  HADD2.F32 R12, -RZ, R15.H1_H1 ;  /* 0x3000000fff0c7230 */ /* 0x000fe20000004100 */
[-C--:B------:R-:W-:Y:S02]  /*c1a0*/  FFMA.FTZ R52, R60, R13.reuse, R52 ;  /* 0x0000000d3c347223 */ /* 0x080fe40000010034 */
        /* <DEDUP_REMOVED lines=31> */
[----:B------:R-:W-:-:S05]  /*c3a0*/  HADD2 R24, R73, R24 ;  /* 0x0000001849187230 */ /* 0x000fca0000000000 */
.L_x_1303:
        /* <DEDUP_REMOVED lines=64> */
[-C--:B------:R-:W-:Y:S01]  /*c7b0*/  FFMA.FTZ R48, R48, R51.reuse, RZ ;  /* 0x0000003330307223 */ /* 0x080fe200000100ff */
[--C-:B--2---:R-:W-:Y:S01]  /*c7c0*/  HADD2.F32 R13, -RZ, R15.reuse.H0_H0 ;  /* 0x2000000fff0d7230 */ /* 0x104fe20000004100 */
        /* <DEDUP_REMOVED lines=45> */
.L_x_1304:
[C---:B-----5:R-:W-:Y:S01]  /*caa0*/  LOP3.LUT R12, R8.reuse, 0xf000f, RZ, 0xc0, !PT ;  /* 0x000f000f080c7812 */ /* 0x060fe200078ec0ff */
[----:B0-----:R-:W-:Y:S01]  /*cab0*/  HADD2.F32 R42, -RZ, R2.H1_H1 ;  /* 0x30000002ff2a7230 */ /* 0x001fe20000004100 */
[----:B------:R-:W-:Y:S01]  /*cac0*/  LOP3.LUT R13, R8, 0xf000f0, RZ, 0xc0, !PT ;  /* 0x00f000f0080d7812 */ /* 0x000fe200078ec0ff */
[--C-:B------:R-:W-:Y:S01]  /*cad0*/  HADD2.F32 R46, -RZ, R3.reuse.H0_H0 ;  /* 0x20000003ff2e7230 */ /* 0x100fe20000004100 */
[----:B------:R-:W-:Y:S01]  /*cae0*/  SHF.R.U32.HI R49, RZ, 0x8, R8 ;  /* 0x00000008ff317819 */ /* 0x000fe20000011608 */
[----:B------:R-:W-:Y:S01]  /*caf0*/  HADD2.F32 R43, -RZ, R3.H1_H1 ;  /* 0x30000003ff2b7230 */ /* 0x000fe20000004100 */
[C---:B------:R-:W-:Y:S01]  /*cb00*/  LOP3.LUT R8, R9.reuse, 0xf000f, RZ, 0xc0, !PT ;  /* 0x000f000f09087812 */ /* 0x040fe200078ec0ff */
[----:B------:R-:W-:Y:S01]  /*cb10*/  HADD2 R103, R103.H0_H0, R29.H0_H0 ;  /* 0x2000001d67677230 */ /* 0x000fe20000000800 */
[----:B------:R-:W-:Y:S01]  /*cb20*/  LOP3.LUT R14, R9, 0xf000f0, RZ, 0xc0, !PT ;  /* 0x00f000f0090e7812 */ /* 0x000fe200078ec0ff */
[----:B------:R-:W-:Y:S01]  /*cb30*/  HADD2 R101, R28.H0_H0, R101.H0_H0 ;  /* 0x200000651c657230 */ /* 0x000fe20000000800 */
[----:B------:R-:W-:Y:S01]  /*cb40*/  SHF.R.U32.HI R51, RZ, 0x8, R9 ;  /* 0x00000008ff337819 */ /* 0x000fe20000011609 */
[----:B------:R-:W-:Y:S01]  /*cb50*/  HADD2 R48, R104.H0_H0, R99.H0_H0 ;  /* 0x2000006368307230 */ /* 0x000fe20000000800 */
[C---:B------:R-:W-:Y:S01]  /*cb60*/  LOP3.LUT R9, R10.reuse, 0xf000f, RZ, 0xc0, !PT ;  /* 0x000f000f0a097812 */ /* 0x040fe200078ec0ff */
[----:B------:R-:W-:Y:S01]  /*cb70*/  HADD2 R100, R102.H0_H0, R100.H0_H0 ;  /* 0x2000006466647230 */ /* 0x000fe20000000800 */
[----:B------:R-:W-:-:S02]  /*cb80*/  LOP3.LUT R15, R10, 0xf000f0, RZ, 0xc0, !PT ;  /* 0x00f000f00a0f7812 */ /* 0x000fc400078ec0ff */
[----:B------:R-:W-:Y:S02]  /*cb90*/  SHF.R.U32.HI R52, RZ, 0x8, R10 ;  /* 0x00000008ff347819 */ /* 0x000fe4000001160a */
[----:B------:R-:W-:Y:S02]  /*cba0*/  LOP3.LUT R12, R12, 0x64006400, RZ, 0xfc, !PT ;  /* 0x640064000c0c7812 */ /* 0x000fe400078efcff */
[C---:B------:R-:W-:Y:S02]  /*cbb0*/  LOP3.LUT R10, R11.reuse, 0xf000f, RZ, 0xc0, !PT ;  /* 0x000f000f0b0a7812 */ /* 0x040fe400078ec0ff */
        /* <DEDUP_REMOVED lines=18> */
[----:B------:R-:W-:Y:S01]  /*cce0*/  LOP3.LUT R9, R14, 0x64006400, RZ, 0xfc, !PT ;  /* 0x640064000e097812 */ /* 0x000fe200078efcff */
[----:B------:R-:W-:Y:S01]  /*ccf0*/  HADD2.F32 R39, -RZ, R12.H1_H1 ;  /* 0x3000000cff277230 */ /* 0x000fe20000004100 */
[C---:B------:R-:W-:Y:S01]  /*cd00*/  FFMA.FTZ R12, R11.reuse, R36, RZ ;  /* 0x000000240b0c7223 */ /* 0x040fe200000100ff */
[--C-:B------:R-:W-:Y:S01]  /*cd10*/  HADD2.F32 R38, -RZ, R8.reuse.H0_H0 ;  /* 0x20000008ff267230 */ /* 0x100fe20000004100 */
[----:B------:R-:W-:Y:S01]  /*cd20*/  SHF.R.U32.HI R78, RZ, 0x8, R6 ;  /* 0x00000008ff4e7819 */ /* 0x000fe20000011606 */
[----:B------:R-:W-:Y:S01]  /*cd30*/  HADD2.F32 R37, -RZ, R8.H1_H1 ;  /* 0x30000008ff257230 */ /* 0x000fe20000004100 */
[----:B------:R-:W-:Y:S01]  /*cd40*/  FFMA.FTZ R8, R40, R11, RZ ;  /* 0x0000000b28087223 */ /* 0x000fe200000100ff */
[--C-:B------:R-:W-:Y:S01]  /*cd50*/  HADD2.F32 R29, -RZ, R10.reuse.H0_H0 ;  /* 0x2000000aff1d7230 */ /* 0x100fe20000004100 */
[C---:B------:R-:W-:Y:S01]  /*cd60*/  FFMA.FTZ R47, R42.reuse, R33, R12 ;  /* 0x000000212a2f7223 */ /* 0x040fe2000001000c */
[----:B------:R-:W-:Y:S01]  /*cd70*/  HADD2.F32 R28, -RZ, R10.H1_H1 ;  /* 0x3000000aff1c7230 */ /* 0x000fe20000004100 */
[----:B------:R-:W-:Y:S01]  /*cd80*/  FFMA.FTZ R10, R11, R38, RZ ;  /* 0x000000260b0a7223 */ /* 0x000fe200000100ff */
[-C--:B------:R-:W-:Y:S01]  /*cd90*/  HFMA2 R13, R13, R16.reuse.H0_H0, -72, -72 ;  /* 0xd480d4800d0d7431 */ /* 0x080fe20000040010 */
[----:B------:R-:W-:Y:S01]  /*cda0*/  FFMA.FTZ R44, R39, R42, R8 ;  /* 0x0000002a272c7223 */ /* 0x000fe20000010008 */
[-C--:B------:R-:W-:Y:S01]  /*cdb0*/  HFMA2 R9, R9, R16.reuse.H0_H0, -72, -72 ;  /* 0xd480d48009097431 */ /* 0x080fe20000040010 */
[----:B------:R-:W-:Y:S01]  /*cdc0*/  FFMA.FTZ R11, R11, R29, RZ ;  /* 0x0000001d0b0b7223 */ /* 0x000fe200000100ff */
[-C--:B------:R-:W-:Y:S01]  /*cdd0*/  HFMA2 R8, R15, R16.reuse.H0_H0, -72, -72 ;  /* 0xd480d4800f087431 */ /* 0x080fe20000040010 */
[C---:B------:R-:W-:Y:S01]  /*cde0*/  FFMA.FTZ R45, R42.reuse, R37, R10 ;  /* 0x000000252a2d7223 */ /* 0x040fe2000001000a */
[-C--:B------:R-:W-:Y:S01]  /*cdf0*/  HFMA2 R41, R41, R16.reuse.H0_H0, -72, -72 ;  /* 0xd480d48029297431 */ /* 0x080fe20000040010 */
[----:B------:R-:W-:Y:S01]  /*ce00*/  FFMA.FTZ R42, R42, R28, R11 ;  /* 0x0000001c2a2a7223 */ /* 0x000fe2000001000b */
[--C-:B------:R-:W-:Y:S01]  /*ce10*/  HADD2.F32 R15, -RZ, R13.reuse.H0_H0 ;  /* 0x2000000dff0f7230 */ /* 0x100fe20000004100 */
[----:B------:R-:W-:Y:S01]  /*ce20*/  LOP3.LUT R64, R5, 0xf000f0, RZ, 0xc0, !PT ;  /* 0x00f000f005407812 */ /* 0x000fe200078ec0ff */
[----:B------:R-:W-:Y:S01]  /*ce30*/  HADD2.F32 R14, -RZ, R13.H1_H1 ;  /* 0x3000000dff0e7230 */ /* 0x000fe20000004100 */
[----:B------:R-:W-:Y:S01]  /*ce40*/  LOP3.LUT R68, R7, 0xf000f0, RZ, 0xc0, !PT ;  /* 0x00f000f007447812 */ /* 0x000fe200078ec0ff */
[--C-:B------:R-:W-:Y:S01]  /*ce50*/  HADD2.F32 R13, -RZ, R9.reuse.H0_H0 ;  /* 0x20000009ff0d7230 */ /* 0x100fe20000004100 */
[----:B------:R-:W-:Y:S01]  /*ce60*/  FFMA.FTZ R44, R15, R46, R44 ;  /* 0x0000002e0f2c7223 */ /* 0x000fe2000001002c */
[----:B------:R-:W-:Y:S01]  /*ce70*/  HADD2.F32 R12, -RZ, R9.H1_H1 ;  /* 0x30000009ff0c7230 */ /* 0x000fe20000004100 */
[----:B------:R-:W-:Y:S01]  /*ce80*/  SHF.R.U32.HI R79, RZ, 0x8, R7 ;  /* 0x00000008ff4f7819 */ /* 0x000fe20000011607 */
[--C-:B------:R-:W-:Y:S01]  /*ce90*/  HADD2.F32 R11, -RZ, R8.reuse.H0_H0 ;  /* 0x20000008ff0b7230 */ /* 0x100fe20000004100 */
[----:B------:R-:W-:Y:S01]  /*cea0*/  FFMA.FTZ R45, R46, R13, R45 ;  /* 0x0000000d2e2d7223 */ /* 0x000fe2000001002d */
[--C-:B------:R-:W-:Y:S01]  /*ceb0*/  HADD2.F32 R9, -RZ, R41.reuse.H0_H0 ;  /* 0x20000029ff097230 */ /* 0x100fe20000004100 */
[----:B------:R-:W-:Y:S01]  /*cec0*/  LOP3.LUT R67, R64, 0x64006400, RZ, 0xfc, !PT ;  /* 0x6400640040437812 */ /* 0x000fe200078efcff */
[----:B------:R-:W-:Y:S01]  /*ced0*/  HADD2.F32 R10, -RZ, R8.H1_H1 ;  /* 0x30000008ff0a7230 */ /* 0x000fe20000004100 */
[----:B------:R-:W-:Y:S01]  /*cee0*/  LOP3.LUT R69, R66, 0x64006400, RZ, 0xfc, !PT ;  /* 0x6400640042457812 */ /* 0x000fe200078efcff */
[----:B------:R-:W-:Y:S01]  /*cef0*/  HADD2.F32 R8, -RZ, R41.H1_H1 ;  /* 0x30000029ff087230 */ /* 0x000fe20000004100 */
[C---:B------:R-:W-:Y:S01]  /*cf00*/  FFMA.FTZ R41, R46.reuse, R11, R47 ;  /* 0x0000000b2e297223 */ /* 0x040fe2000001002f */
[--C-:B0-----:R-:W-:Y:S01]  /*cf10*/  HADD2.F32 R54, -RZ, R2.reuse.H1_H1 ;  /* 0x30000002ff367230 */ /* 0x101fe20000004100 */
[----:B------:R-:W-:Y:S01]  /*cf20*/  FFMA.FTZ R42, R46, R9, R42 ;  /* 0x000000092e2a7223 */ /* 0x000fe2000001002a */
[--C-:B------:R-:W-:Y:S01]  /*cf30*/  HADD2.F32 R59, -RZ, R3.reuse.H0_H0 ;  /* 0x20000003ff3b7230 */ /* 0x100fe20000004100 */
[----:B------:R-:W-:Y:S01]  /*cf40*/  FFMA.FTZ R46, R14, R43, R44 ;  /* 0x0000002b0e2e7223 */ /* 0x000fe2000001002c */
[----:B------:R-:W-:Y:S01]  /*cf50*/  LOP3.LUT R44, R50, 0xf000f, RZ, 0xc0, !PT ;  /* 0x000f000f322c7812 */ /* 0x000fe200078ec0ff */
[C---:B------:R-:W-:Y:S01]  /*cf60*/  FFMA.FTZ R47, R43.reuse, R12, R45 ;  /* 0x0000000c2b2f7223 */ /* 0x040fe2000001002d */
[----:B------:R-:W-:Y:S01]  /*cf70*/  HADD2.F32 R45, -RZ, R2.H0_H0 ;  /* 0x20000002ff2d7230 */ /* 0x000fe20000004100 */
[----:B------:R-:W-:Y:S01]  /*cf80*/  FFMA.FTZ R58, R43, R10, R41 ;  /* 0x0000000a2b3a7223 */ /* 0x000fe20000010029 */
[----:B------:R-:W-:Y:S01]  /*cf90*/  LOP3.LUT R41, R49, 0xf000f, RZ, 0xc0, !PT ;  /* 0x000f000f31297812 */ /* 0x000fe200078ec0ff */
[----:B------:R-:W-:Y:S01]  /*cfa0*/  FFMA.FTZ R53, R43, R8, R42 ;  /* 0x000000082b357223 */ /* 0x000fe2000001002a */
[----:B------:R-:W-:Y:S01]  /*cfb0*/  LOP3.LUT R42, R51, 0xf000f, RZ, 0xc0, !PT ;  /* 0x000f000f332a7812 */ /* 0x000fe200078ec0ff */
[----:B------:R-:W-:Y:S01]  /*cfc0*/  HADD2.F32 R88, -RZ, R3.H1_H1 ;  /* 0x30000003ff587230 */ /* 0x000fe20000004100 */
        /* <DEDUP_REMOVED lines=25> */
[----:B------:R-:W-:Y:S01]  /*d160*/  FFMA.FTZ R60, R54, R46, R57 ;  /* 0x0000002e363c7223 */ /* 0x000fe20000010039 */
[----:B------:R-:W-:Y:S01]  /*d170*/  LOP3.LUT R53, R51, 0xf000f0, RZ, 0xc0, !PT ;  /* 0x00f000f033357812 */ /* 0x000fe200078ec0ff */
[----:B------:R-:W-:Y:S01]  /*d180*/  HADD2.F32 R49, -RZ, R62.H1_H1 ;  /* 0x3000003eff317230 */ /* 0x000fe20000004100 */
[----:B------:R-:W-:Y:S01]  /*d190*/  LOP3.LUT R51, R2, 0x64006400, RZ, 0xfc, !PT ;  /* 0x6400640002337812 */ /* 0x000fe200078efcff */
[----:B------:R-:W-:Y:S01]  /*d1a0*/  FFMA.FTZ R58, R45, R54, R56 ;  /* 0x000000362d3a7223 */ /* 0x000fe20000010038 */
[----:B------:R-:W0:Y:S01]  /*d1b0*/  LDS.64 R2, [UR4+0x30] ;  /* 0x00003004ff027984 */ /* 0x000e220008000a00 */
        /* <DEDUP_REMOVED lines=8> */
[--C-:B------:R-:W-:Y:S02]  /*d240*/  HADD2.F32 R51, -RZ, R52.reuse.H0_H0 ;  /* 0x20000034ff337230 */ /* 0x100fe40000004100 */
[----:B------:R-:W-:Y:S02]  /*d250*/  HADD2.F32 R50, -RZ, R52.H1_H1 ;  /* 0x30000034ff327230 */ /* 0x000fe40000004100 */
[----:B------:R-:W-:Y:S01]  /*d260*/  HFMA2 R57, R57, R16.H0_H0, -72, -72 ;  /* 0xd480d48039397431 */ /* 0x000fe20000040010 */
[----:B------:R-:W-:Y:S01]  /*d270*/  FFMA.FTZ R61, R51, R59, R58 ;  /* 0x0000003b333d7223 */ /* 0x000fe2000001003a */
[--C-:B------:R-:W-:Y:S01]  /*d280*/  HADD2.F32 R52, -RZ, R53.reuse.H0_H0 ;  /* 0x20000035ff347230 */ /* 0x100fe20000004100 */
[----:B------:R-:W-:Y:S01]  /*d290*/  LOP3.LUT R58, R4, 0xf000f, RZ, 0xc0, !PT ;  /* 0x000f000f043a7812 */ /* 0x000fe200078ec0ff */
        /* <DEDUP_REMOVED lines=17> */
[----:B------:R-:W-:Y:S01]  /*d3b0*/  FMUL.FTZ R90, R90, R19 ;  /* 0x000000135a5a7220 */ /* 0x000fe20000410000 */
[----:B------:R-:W-:Y:S01]  /*d3c0*/  LOP3.LUT R60, R60, 0x64006400, RZ, 0xfc, !PT ;  /* 0x640064003c3c7812 */ /* 0x000fe200078efcff */
[----:B------:R-:W-:Y:S01]  /*d3d0*/  FMUL.FTZ R88, R88, R17 ;  /* 0x0000001158587220 */ /* 0x000fe20000410000 */
[----:B------:R-:W-:Y:S01]  /*d3e0*/  LOP3.LUT R62, R4, 0xf000f0, RZ, 0xc0, !PT ;  /* 0x00f000f0043e7812 */ /* 0x000fe200078ec0ff */
[----:B------:R-:W-:Y:S01]  /*d3f0*/  HADD2 R59, R59, -1032, -1032 ;  /* 0xe408e4083b3b7430 */ /* 0x000fe20000000000 */
[----:B------:R-:W-:Y:S01]  /*d400*/  SHF.R.U32.HI R5, RZ, 0x8, R5 ;  /* 0x00000008ff057819 */ /* 0x000fe20000011605 */
[--C-:B0-----:R-:W-:Y:S01]  /*d410*/  HADD2.F32 R71, -RZ, R2.reuse.H0_H0 ;  /* 0x20000002ff477230 */ /* 0x101fe20000004100 */
[----:B------:R-:W-:Y:S01]  /*d420*/  LOP3.LUT R65, R62, 0x64006400, RZ, 0xfc, !PT ;  /* 0x640064003e417812 */ /* 0x000fe200078efcff */
[----:B------:R-:W-:Y:S01]  /*d430*/  HADD2.F32 R70, -RZ, R2.H1_H1 ;  /* 0x30000002ff467230 */ /* 0x000fe20000004100 */
[----:B------:R-:W-:Y:S01]  /*d440*/  SHF.R.U32.HI R4, RZ, 0x8, R4 ;  /* 0x00000008ff047819 */ /* 0x000fe20000011604 */
[----:B------:R-:W-:Y:S01]  /*d450*/  HADD2 R2, R58, -1032, -1032 ;  /* 0xe408e4083a027430 */ /* 0x000fe20000000000 */
[----:B------:R-:W-:Y:S01]  /*d460*/  LOP3.LUT R58, R6, 0x64006400, RZ, 0xfc, !PT ;  /* 0x64006400063a7812 */ /* 0x000fe200078efcff */
[----:B------:R-:W-:Y:S01]  /*d470*/  HADD2 R61, R60, -1032, -1032 ;  /* 0xe408e4083c3d7430 */ /* 0x000fe20000000000 */
[----:B------:R-:W-:Y:S01]  /*d480*/  F2FP.PACK_AB R88, RZ, R88 ;  /* 0x00000058ff58723e */ /* 0x000fe200000000ff */
[----:B------:R-:W-:Y:S01]  /*d490*/  HADD2.F32 R75, -RZ, R3.H0_H0 ;  /* 0x20000003ff4b7230 */ /* 0x000fe20000004100 */
[----:B------:R-:W-:Y:S01]  /*d4a0*/  F2FP.PACK_AB R90, RZ, R90 ;  /* 0x0000005aff5a723e */ /* 0x000fe200000000ff */
[----:B------:R-:W-:-:S02]  /*d4b0*/  HADD2 R63, R58, -1032, -1032 ;  /* 0xe408e4083a3f7430 */ /* 0x000fc40000000000 */
[--C-:B------:R-:W-:Y:S02]  /*d4c0*/  HADD2.F32 R6, -RZ, R2.reuse.H0_H0 ;  /* 0x20000002ff067230 */ /* 0x100fe40000004100 */
[----:B------:R-:W-:Y:S02]  /*d4d0*/  HADD2.F32 R58, -RZ, R59.H0_H0 ;  /* 0x2000003bff3a7230 */ /* 0x000fe40000004100 */
[----:B------:R-:W-:Y:S01]  /*d4e0*/  HADD2.F32 R60, -RZ, R61.H0_H0 ;  /* 0x2000003dff3c7230 */ /* 0x000fe20000004100 */
[----:B------:R-:W-:Y:S01]  /*d4f0*/  FFMA.FTZ R64, R6, R71, RZ ;  /* 0x0000004706407223 */ /* 0x000fe200000100ff */
[----:B------:R-:W-:Y:S02]  /*d500*/  HADD2.F32 R62, -RZ, R63.H0_H0 ;  /* 0x2000003fff3e7230 */ /* 0x000fe40000004100 */
[----:B------:R-:W-:Y:S01]  /*d510*/  HADD2.F32 R72, -RZ, R3.H1_H1 ;  /* 0x30000003ff487230 */ /* 0x000fe20000004100 */
[----:B------:R-:W-:Y:S01]  /*d520*/  FFMA.FTZ R66, R71, R60, RZ ;  /* 0x0000003c47427223 */ /* 0x000fe200000100ff */
[----:B------:R-:W-:-:S02]  /*d530*/  HADD2.F32 R7, -RZ, R2.H1_H1 ;  /* 0x30000002ff077230 */ /* 0x000fc40000004100 */
[-C--:B------:R-:W-:Y:S01]  /*d540*/  HFMA2 R80, R65, R16.reuse.H0_H0, -72, -72 ;  /* 0xd480d48041507431 */ /* 0x080fe20000040010 */
[----:B------:R-:W0:Y:S01]  /*d550*/  LDS.64 R2, [UR4+0x38] ;  /* 0x00003804ff027984 */ /* 0x000e220008000a00 */
[----:B------:R-:W-:Y:S01]  /*d560*/  HADD2.F32 R63, -RZ, R63.H1_H1 ;  /* 0x3000003fff3f7230 */ /* 0x000fe20000004100 */
[C---:B------:R-:W-:Y:S01]  /*d570*/  FFMA.FTZ R65, R71.reuse, R58, RZ ;  /* 0x0000003a47417223 */ /* 0x040fe200000100ff */
[----:B------:R-:W-:Y:S01]  /*d580*/  HADD2.F32 R61, -RZ, R61.H1_H1 ;  /* 0x3000003dff3d7230 */ /* 0x000fe20000004100 */
[----:B------:R-:W-:Y:S01]  /*d590*/  FFMA.FTZ R71, R71, R62, RZ ;  /* 0x0000003e47477223 */ /* 0x000fe200000100ff */
[----:B------:R-:W-:Y:S01]  /*d5a0*/  HADD2.F32 R59, -RZ, R59.H1_H1 ;  /* 0x3000003bff3b7230 */ /* 0x000fe20000004100 */
[----:B------:R-:W-:Y:S01]  /*d5b0*/  FFMA.FTZ R73, R7, R70, R64 ;  /* 0x0000004607497223 */ /* 0x000fe20000010040 */
[--C-:B------:R-:W-:Y:S01]  /*d5c0*/  HADD2.F32 R64, -RZ, R80.reuse.H0_H0 ;  /* 0x20000050ff407230 */ /* 0x100fe20000004100 */
[----:B------:R-:W-:Y:S01]  /*d5d0*/  FFMA.FTZ R77, R70, R63, R71 ;  /* 0x0000003f464d7223 */ /* 0x000fe20000010047 */
[----:B------:R-:W-:Y:S01]  /*d5e0*/  LOP3.LUT R71, R68, 0x64006400, RZ, 0xfc, !PT ;  /* 0x6400640044477812 */ /* 0x000fe200078efcff */
[C---:B------:R-:W-:Y:S01]  /*d5f0*/  FFMA.FTZ R76, R70.reuse, R61, R66 ;  /* 0x0000003d464c7223 */ /* 0x040fe20000010042 */
[----:B------:R-:W-:Y:S01]  /*d600*/  HADD2.F32 R66, -RZ, R67.H0_H0 ;  /* 0x20000043ff427230 */ /* 0x000fe20000004100 */
[----:B------:R-:W-:Y:S01]  /*d610*/  FFMA.FTZ R74, R70, R59, R65 ;  /* 0x0000003b464a7223 */ /* 0x000fe20000010041 */
[----:B------:R-:W-:Y:S01]  /*d620*/  HADD2.F32 R68, -RZ, R69.H0_H0 ;  /* 0x20000045ff447230 */ /* 0x000fe20000004100 */
[----:B------:R-:W-:Y:S01]  /*d630*/  FFMA.FTZ R73, R64, R75, R73 ;  /* 0x0000004b40497223 */ /* 0x000fe20000010049 */
[----:B------:R-:W-:Y:S01]  /*d640*/  HFMA2 R71, R71, R16.H0_H0, -72, -72 ;  /* 0xd480d48047477431 */ /* 0x000fe20000040010 */
[C---:B------:R-:W-:Y:S01]  /*d650*/  FFMA.FTZ R74, R75.reuse, R66, R74 ;  /* 0x000000424b4a7223 */ /* 0x040fe2000001004a */
[----:B------:R-:W-:Y:S01]  /*d660*/  HADD2.F32 R65, -RZ, R80.H1_H1 ;  /* 0x30000050ff417230 */ /* 0x000fe20000004100 */
[----:B------:R-:W-:Y:S01]  /*d670*/  FFMA.FTZ R76, R75, R68, R76 ;  /* 0x000000444b4c7223 */ /* 0x000fe2000001004c */
[----:B------:R-:W-:-:S02]  /*d680*/  HADD2.F32 R67, -RZ, R67.H1_H1 ;  /* 0x30000043ff437230 */ /* 0x000fc40000004100 */
[--C-:B------:R-:W-:Y:S02]  /*d690*/  HADD2.F32 R70, -RZ, R71.reuse.H0_H0 ;  /* 0x20000047ff467230 */ /* 0x100fe40000004100 */
        /* <DEDUP_REMOVED lines=11> */
[----:B------:R-:W-:Y:S01]  /*d750*/  HADD2 R101, R88.H0_H0, R101.H0_H0 ;  /* 0x2000006558657230 */ /* 0x000fe20000000800 */
[----:B------:R-:W-:Y:S01]  /*d760*/  LOP3.LUT R73, R73, 0x64006400, RZ, 0xfc, !PT ;  /* 0x6400640049497812 */ /* 0x000fe200078efcff */
[----:B------:R-:W-:Y:S01]  /*d770*/  HADD2 R103, R90.H0_H0, R103.H0_H0 ;  /* 0x200000675a677230 */ /* 0x000fe20000000800 */
        /* <DEDUP_REMOVED lines=9> */
[----:B0-----:R-:W-:Y:S02]  /*d810*/  HADD2.F32 R76, -RZ, R2.H0_H0 ;  /* 0x20000002ff4c7230 */ /* 0x001fe40000004100 */
[----:B------:R-:W-:-:S02]  /*d820*/  HADD2.F32 R73, -RZ, R93.H0_H0 ;  /* 0x2000005dff497230 */ /* 0x000fc40000004100 */
[----:B------:R-:W-:Y:S02]  /*d830*/  HADD2.F32 R75, -RZ, R95.H0_H0 ;  /* 0x2000005fff4b7230 */ /* 0x000fe40000004100 */
[--C-:B------:R-:W-:Y:S01]  /*d840*/  HADD2.F32 R72, -RZ, R87.reuse.H0_H0 ;  /* 0x20000057ff487230 */ /* 0x100fe20000004100 */
[C---:B------:R-:W-:Y:S01]  /*d850*/  FFMA.FTZ R92, R76.reuse, R73, R80 ;  /* 0x000000494c5c7223 */ /* 0x040fe20000010050 */
[----:B------:R-:W-:Y:S01]  /*d860*/  HADD2.F32 R74, -RZ, R94.H0_H0 ;  /* 0x2000005eff4a7230 */ /* 0x000fe20000004100 */
[----:B------:R-:W-:Y:S01]  /*d870*/  FFMA.FTZ R91, R76, R75, R82 ;  /* 0x0000004b4c5b7223 */ /* 0x000fe20000010052 */
[----:B------:R-:W-:Y:S01]  /*d880*/  LOP3.LUT R80, R5, 0xf000f0, RZ, 0xc0, !PT ;  /* 0x00f000f005507812 */ /* 0x000fe200078ec0ff */
        /* <DEDUP_REMOVED lines=32> */
[----:B------:R-:W-:Y:S01]  /*da90*/  FMUL.FTZ R4, R85, R18 ;  /* 0x0000001255047220 */ /* 0x000fe20000410000 */
[----:B------:R-:W-:Y:S01]  /*daa0*/  HADD2.F32 R85, -RZ, R94.H1_H1 ;  /* 0x3000005eff557230 */ /* 0x000fe20000004100 */
[----:B------:R-:W-:Y:S01]  /*dab0*/  FMUL.FTZ R2, R86, R31 ;  /* 0x0000001f56027220 */ /* 0x000fe20000410000 */
[----:B------:R-:W-:Y:S01]  /*dac0*/  HADD2.F32 R86, -RZ, R87.H1_H1 ;  /* 0x30000057ff567230 */ /* 0x000fe20000004100 */
[C---:B------:R-:W-:Y:S01]  /*dad0*/  FFMA.FTZ R94, R3.reuse, R84, R5 ;  /* 0x00000054035e7223 */ /* 0x040fe20000010005 */
[----:B------:R-:W-:Y:S01]  /*dae0*/  F2FP.PACK_AB R4, RZ, R4 ;  /* 0x00000004ff04723e */ /* 0x000fe200000000ff */
[----:B------:R-:W-:Y:S01]  /*daf0*/  FFMA.FTZ R5, R3, R85, R96 ;  /* 0x0000005503057223 */ /* 0x000fe20000010060 */
[----:B------:R-:W-:Y:S01]  /*db00*/  F2FP.PACK_AB R2, RZ, R2 ;  /* 0x00000002ff02723e */ /* 0x000fe200000000ff */
[----:B------:R-:W-:-:S02]  /*db10*/  FFMA.FTZ R92, R83, R3, R92 ;  /* 0x00000003535c7223 */ /* 0x000fc4000001005c */
[----:B------:R-:W-:Y:S01]  /*db20*/  FFMA.FTZ R96, R3, R86, R91 ;  /* 0x0000005603607223 */ /* 0x000fe2000001005b */
[----:B------:R-:W-:Y:S01]  /*db30*/  HADD2 R100, R4.H0_H0, R100.H0_H0 ;  /* 0x2000006404647230 */ /* 0x000fe20000000800 */
[----:B------:R-:W-:Y:S01]  /*db40*/  FMUL.FTZ R92, R92, R31 ;  /* 0x0000001f5c5c7220 */ /* 0x000fe20000410000 */
[----:B------:R-:W-:Y:S01]  /*db50*/  HADD2 R48, R2.H0_H0, R48.H0_H0 ;  /* 0x2000003002307230 */ /* 0x000fe20000000800 */
        /* <DEDUP_REMOVED lines=8> */
[----:B------:R-:W-:Y:S01]  /*dbe0*/  PRMT R87, R87, 0x5410, R96 ;  /* 0x0000541057577816 */ /* 0x000fe20000000060 */
        /* <DEDUP_REMOVED lines=27> */
[----:B------:R-:W-:Y:S01]  /*dda0*/  HADD2.F32 R89, -RZ, R5.H0_H0 ;  /* 0x20000005ff597230 */ /* 0x000fe20000004100 */
        /* <DEDUP_REMOVED lines=43> */
[----:B-1----:R-:W-:Y:S01]  /*e060*/  HADD2.F32 R2, -RZ, R5.H1_H1 ;  /* 0x30000005ff027230 */ /* 0x002fe20000004100 */
        /* <DEDUP_REMOVED lines=39> */
.L_x_1305:
        /* <DEDUP_REMOVED lines=115> */
.L_x_1302:
[----:B------:R-:W-:Y:S01]  /*ea10*/  IADD3 R23, R23, 0x20, RZ ;  /* 0x0000002017177810 */ /* 0x000fe20007ffe0ff */
[----:B------:R-:W-:Y:S01]  /*ea20*/  IMAD.MOV.U32 R3, RZ, RZ, c[0x0][0x18c] ;  /* 0x00006300ff037624 */ /* 0x000fe200078e00ff */
[----:B------:R-:W-:Y:S02]  /*ea30*/  UIADD3 UR4, UR4, 0x40, URZ ;  /* 0x0000004004047890 */ /* 0x000fe4000fffe03f */
[----:B------:R-:W-:Y:S01]  /*ea40*/  ISETP.GE.AND P0, PT, R23, c[0x0][0x1b4], PT ;  /* 0x00006d0017007a0c */ /* 0x000fe20003f06270 */
[----:B------:R-:W-:Y:S01]  /*ea50*/  IMAD.WIDE R34, R3, 0x10, R34 ;  /* 0x0000001003227825 */ /* 0x000fe200078e0222 */
[----:B------:R-:W-:-:S13]  /*ea60*/  ISETP.LT.AND P2, PT, R23, R22, PT ;  /* 0x000000161700720c */ /* 0x000fda0003f41270 */
[----:B------:R-:W-:Y:S05]  /*ea70*/  @!P0 BRA P2, `(.L_x_1306) ;  /* 0xffffbf7000008947 */ /* 0x000fea000103ffff */
.L_x_1301:
[----:B------:R-:W-:-:S04]  /*ea80*/  ISETP.GE.AND P0, PT, R23, R22, PT ;  /* 0x000000161700720c */ /* 0x000fc80003f06270 */
[----:B------:R-:W-:-:S13]  /*ea90*/  ISETP.GE.OR P0, PT, R23, c[0x0][0x1b8], P0 ;  /* 0x00006e0017007a0c */ /* 0x000fda0000706670 */
[----:B------:R-:W-:Y:S05]  /*eaa0*/  @P0 BRA `(.L_x_1307) ;  /* 0x00001e4000000947 */ /* 0x000fea0003800000 */
.L_x_1309:
[C---:B------:R-:W-:Y:S01]  /*eab0*/  ISETP.NE.AND P0, PT, R23.reuse, R32, PT ;  /* 0x000000201700720c */ /* 0x040fe20003f05270 */
[----:B------:R-:W-:Y:S01]  /*eac0*/  IMAD.MOV.U32 R31, RZ, RZ, c[0x0][0x18c] ;  /* 0x00006300ff1f7624 */ /* 0x000fe200078e00ff */
[----:B-----5:R0:W5:Y:S11]  /*ead0*/  LDG.E.128.CONSTANT R12, [R34.64] ;  /* 0x00000006220c7981 */ /* 0x020176000c1e9d00 */
        /* <DEDUP_REMOVED lines=19> */
[----:B------:R-:W-:Y:S01]  /*ec10*/  SHF.R.U32.HI R17, RZ, 0xf, R13 ;  /* 0x0000000fff117819 */ /* 0x000fe2000001160d */
[----:B------:R-:W-:Y:S01]  /*ec20*/  IMAD.MOV.U32 R33, RZ, RZ, 0x2400 ;  /* 0x00002400ff217424 */ /* 0x000fe200078e00ff */
        /* <DEDUP_REMOVED lines=8> */
[C---:B------:R-:W-:Y:S02]  /*ecb0*/  LOP3.LUT R14, R15.reuse, 0x380038, RZ, 0xc0, !PT ;  /* 0x003800380f0e7812 */ /* 0x040fe400078ec0ff */
[----:B------:R-:W-:Y:S02]  /*ecc0*/  SHF.R.U32.HI R71, RZ, 0x6, R15 ;  /* 0x00000006ff477819 */ /* 0x000fe4000001160f */
[----:B------:R-:W-:Y:S02]  /*ecd0*/  LOP3.LUT R79, R15, 0x70007, RZ, 0xc0, !PT ;  /* 0x000700070f4f7812 */ /* 0x000fe400078ec0ff */
[----:B------:R-:W-:Y:S02]  /*ece0*/  SHF.R.U32.HI R15, RZ, 0xe, R8 ;  /* 0x0000000eff0f7819 */ /* 0x000fe40000011608 */
[----:B------:R-:W-:-:S02]  /*ecf0*/  LOP3.LUT R12, R8, 0x380038, RZ, 0xc0, !PT ;  /* 0x00380038080c7812 */ /* 0x000fc400078ec0ff */
[----:B------:R-:W-:Y:S02]  /*ed00*/  SHF.R.U32.HI R82, RZ, 0x6, R8 ;  /* 0x00000006ff527819 */ /* 0x000fe40000011608 */
[----:B------:R-:W-:Y:S02]  /*ed10*/  LOP3.LUT R74, R8, 0x70007, RZ, 0xc0, !PT ;  /* 0x00070007084a7812 */ /* 0x000fe400078ec0ff */
[----:B------:R-:W-:Y:S02]  /*ed20*/  LOP3.LUT R16, R16, 0x10001, RZ, 0xc0, !PT ;  /* 0x0001000110107812 */ /* 0x000fe400078ec0ff */
[----:B------:R-:W-:Y:S02]  /*ed30*/  SHF.R.U32.HI R8, RZ, 0xe, R9 ;  /* 0x0000000eff087819 */ /* 0x000fe40000011609 */
[----:B------:R-:W-:Y:S02]  /*ed40*/  LOP3.LUT R17, R17, 0x10001, RZ, 0xc0, !PT ;  /* 0x0001000111117812 */ /* 0x000fe400078ec0ff */
[----:B------:R-:W-:-:S02]  /*ed50*/  LOP3.LUT R40, R16, 0x20002, R15, 0xf8, !PT ;  /* 0x0002000210287812 */ /* 0x000fc400078ef80f */
[C---:B------:R-:W-:Y:S02]  /*ed60*/  LOP3.LUT R35, R13.reuse, 0x380038, RZ, 0xc0, !PT ;  /* 0x003800380d237812 */ /* 0x040fe400078ec0ff */
[----:B------:R-:W-:Y:S02]  /*ed70*/  SHF.R.U32.HI R67, RZ, 0x6, R13 ;  /* 0x00000006ff437819 */ /* 0x000fe4000001160d */
[----:B------:R-:W-:Y:S02]  /*ed80*/  LOP3.LUT R77, R13, 0x70007, RZ, 0xc0, !PT ;  /* 0x000700070d4d7812 */ /* 0x000fe400078ec0ff */
[----:B------:R-:W-:Y:S02]  /*ed90*/  SHF.R.U32.HI R19, RZ, 0xe, R10 ;  /* 0x0000000eff137819 */ /* 0x000fe4000001160a */
[----:B------:R-:W-:Y:S02]  /*eda0*/  LOP3.LUT R18, R18, 0x10001, RZ, 0xc0, !PT ;  /* 0x0001000112127812 */ /* 0x000fe400078ec0ff */
[----:B------:R-:W-:-:S02]  /*edb0*/  LOP3.LUT R15, R17, 0x20002, R8, 0xf8, !PT ;  /* 0x00020002110f7812 */ /* 0x000fc400078ef808 */
[----:B------:R-:W-:Y:S02]  /*edc0*/  LOP3.LUT R13, R9, 0x380038, RZ, 0xc0, !PT ;  /* 0x00380038090d7812 */ /* 0x000fe400078ec0ff */
        /* <DEDUP_REMOVED lines=9> */
[----:B------:R-:W-:Y:S02]  /*ee60*/  LOP3.LUT R80, R11, 0x70007, RZ, 0xc0, !PT ;  /* 0x000700070b507812 */ /* 0x000fe400078ec0ff */
[----:B------:R-:W-:-:S02]  /*ee70*/  LOP3.LUT R44, R18, 0x20002, R19, 0xf8, !PT ;  /* 0x00020002122c7812 */ /* 0x000fc400078ef813 */
[----:B------:R-:W-:Y:S02]  /*ee80*/  LOP3.LUT R39, R37, 0x20002, R38, 0xf8, !PT ;  /* 0x0002000225277812 */ /* 0x000fe400078ef826 */
        /* <DEDUP_REMOVED lines=18> */
[----:B------:R-:W-:Y:S01]  /*efb0*/  HFMA2 R53, R53, R42.H0_H0, -132, -132 ;  /* 0xd820d82035357431 */ /* 0x000fe2000004002a */
[----:B------:R-:W-:Y:S02]  /*efc0*/  LOP3.LUT R74, R74, 0x64006400, RZ, 0xfc, !PT ;  /* 0x640064004a4a7812 */ /* 0x000fe400078efcff */
[----:B------:R-:W-:Y:S02]  /*efd0*/  ISETP.GE.AND P0, PT, R21, 0x2, PT ;  /* 0x000000021500780c */ /* 0x000fe40003f06270 */
[----:B--2---:R-:W-:Y:S02]  /*efe0*/  SHF.R.U32.HI R16, RZ, 0xd, R5 ;  /* 0x0000000dff107819 */ /* 0x004fe40000011605 */
[----:B------:R-:W-:Y:S02]  /*eff0*/  LOP3.LUT R11, R5, 0x380038, RZ, 0xc0, !PT ;  /* 0x00380038050b7812 */ /* 0x000fe400078ec0ff */
[----:B------:R-:W-:-:S02]  /*f000*/  LOP3.LUT R16, R15, 0x40004, R16, 0xf8, !PT ;  /* 0x000400040f107812 */ /* 0x000fc400078ef810 */
[----:B------:R-:W-:Y:S02]  /*f010*/  SHF.R.U32.HI R90, RZ, 0x6, R5 ;  /* 0x00000006ff5a7819 */ /* 0x000fe40000011605 */
[----:B------:R-:W-:Y:S02]  /*f020*/  LOP3.LUT R83, R5, 0x70007, RZ, 0xc0, !PT ;  /* 0x0007000705537812 */ /* 0x000fe400078ec0ff */
[----:B------:R-:W-:Y:S02]  /*f030*/  SHF.R.U32.HI R18, RZ, 0xd, R7 ;  /* 0x0000000dff127819 */ /* 0x000fe40000011607 */
[----:B------:R-:W-:Y:S02]  /*f040*/  LOP3.LUT R15, R36, 0x64006400, RZ, 0xfc, !PT ;  /* 0x64006400240f7812 */ /* 0x000fe400078efcff */
[----:B------:R-:W-:Y:S02]  /*f050*/  LOP3.LUT R5, R34, 0x64006400, RZ, 0xfc, !PT ;  /* 0x6400640022057812 */ /* 0x000fe400078efcff */
[----:B------:R-:W-:Y:S01]  /*f060*/  LOP3.LUT R34, R71, 0x380038, RZ, 0xc0, !PT ;  /* 0x0038003847227812 */ /* 0x000fe200078ec0ff */
[-C--:B------:R-:W-:Y:S01]  /*f070*/  HFMA2 R68, R15, R42.reuse.H0_H0, -132, -132 ;  /* 0xd820d8200f447431 */ /* 0x080fe2000004002a */
[----:B------:R-:W-:Y:S01]  /*f080*/  LOP3.LUT R18, R39, 0x40004, R18, 0xf8, !PT ;  /* 0x0004000427127812 */ /* 0x000fe200078ef812 */
[----:B------:R-:W-:Y:S01]  /*f090*/  HFMA2 R72, R5, R42.H0_H0, -132, -132 ;  /* 0xd820d82005487431 */ /* 0x000fe2000004002a */
[----:B------:R-:W-:-:S02]  /*f0a0*/  LOP3.LUT R38, R7, 0x380038, RZ, 0xc0, !PT ;  /* 0x0038003807267812 */ /* 0x000fc400078ec0ff */
[----:B------:R-:W-:Y:S02]  /*f0b0*/  SHF.R.U32.HI R92, RZ, 0x6, R7 ;  /* 0x00000006ff5c7819 */ /* 0x000fe40000011607 */
[----:B------:R-:W-:Y:S02]  /*f0c0*/  LOP3.LUT R87, R7, 0x70007, RZ, 0xc0, !PT ;  /* 0x0007000707577812 */ /* 0x000fe400078ec0ff */
[----:B------:R-:W-:Y:S02]  /*f0d0*/  LOP3.LUT R39, R14, 0x64006400, RZ, 0xfc, !PT ;  /* 0x640064000e277812 */ /* 0x000fe400078efcff */
[--C-:B------:R-:W-:Y:S02]  /*f0e0*/  SHF.R.U32.HI R89, RZ, 0xd, R4.reuse ;  /* 0x0000000dff597819 */ /* 0x100fe40000011604 */
[----:B------:R-:W-:Y:S01]  /*f0f0*/  LOP3.LUT R8, R4, 0x380038, RZ, 0xc0, !PT ;  /* 0x0038003804087812 */ /* 0x000fe200078ec0ff */
[----:B------:R-:W-:Y:S01]  /*f100*/  HFMA2 R66, R39, R42.H0_H0, -132, -132 ;  /* 0xd820d82027427431 */ /* 0x000fe2000004002a */
[----:B------:R-:W-:-:S02]  /*f110*/  SHF.R.U32.HI R19, RZ, 0x6, R4 ;  /* 0x00000006ff137819 */ /* 0x000fc40000011604 */
[----:B------:R-:W-:Y:S02]  /*f120*/  LOP3.LUT R81, R4, 0x70007, RZ, 0xc0, !PT ;  /* 0x0007000704517812 */ /* 0x000fe400078ec0ff */
[----:B------:R-:W-:Y:S02]  /*f130*/  LOP3.LUT R7, R67, 0x380038, RZ, 0xc0, !PT ;  /* 0x0038003843077812 */ /* 0x000fe400078ec0ff */
        /* <DEDUP_REMOVED lines=14> */
[----:B------:R-:W0:Y:S01]  /*f220*/  LDS.128 R12, [UR4] ;  /* 0x00000004ff0c7984 */ /* 0x000e220008000c00 */
        /* <DEDUP_REMOVED lines=17> */
[----:B------:R-:W-:Y:S02]  /*f340*/  LOP3.LUT R89, R40, 0x40004, R89, 0xf8, !PT ;  /* 0x0004000428597812 */ /* 0x000fe400078ef859 */
[----:B------:R-:W-:Y:S02]  /*f350*/  LOP3.LUT R35, R38, 0x64006400, RZ, 0xfc, !PT ;  /* 0x6400640026237812 */ /* 0x000fe400078efcff */
[----:B------:R-:W-:Y:S02]  /*f360*/  LOP3.LUT R4, R4, 0x64006400, RZ, 0xfc, !PT ;  /* 0x6400640004047812 */ /* 0x000fe400078efcff */
[----:B------:R-:W-:Y:S01]  /*f370*/  LOP3.LUT R6, R6, 0x64006400, RZ, 0xfc, !PT ;  /* 0x6400640006067812 */ /* 0x000fe200078efcff */
[-C--:B------:R-:W-:Y:S01]  /*f380*/  HFMA2 R50, R35, R42.reuse.H0_H0, -132, -132 ;  /* 0xd820d82023327431 */ /* 0x080fe2000004002a */
[----:B------:R-:W-:Y:S01]  /*f390*/  LOP3.LUT R17, R44, 0x40004, R17, 0xf8, !PT ;  /* 0x000400042c117812 */ /* 0x000fe200078ef811 */
[----:B------:R-:W-:Y:S01]  /*f3a0*/  HFMA2 R44, R9, R42.H0_H0, -132, -132 ;  /* 0xd820d820092c7431 */ /* 0x000fe2000004002a */
        /* <DEDUP_REMOVED lines=28> */
[----:B------:R-:W-:Y:S01]  /*f570*/  LOP3.LUT R8, R9, 0x64006400, RZ, 0xfc, !PT ;  /* 0x6400640009087812 */ /* 0x000fe200078efcff */
[-C--:B------:R-:W-:Y:S01]  /*f580*/  HFMA2 R36, R36, R33.reuse.H0_H0, -20, -20 ;  /* 0xcd00cd0024247431 */ /* 0x080fe20000040021 */
[----:B------:R-:W-:Y:S01]  /*f590*/  LOP3.LUT R10, R71, 0x1c001c0, RZ, 0xc0, !PT ;  /* 0x01c001c0470a7812 */ /* 0x000fe200078ec0ff */
[----:B------:R-:W-:Y:S01]  /*f5a0*/  HFMA2 R42, R11, R42.H0_H0, -132, -132 ;  /* 0xd820d8200b2a7431 */ /* 0x000fe2000004002a */
[----:B------:R-:W-:Y:S01]  /*f5b0*/  LOP3.LUT R11, R88, 0x1c001c0, RZ, 0xc0, !PT ;  /* 0x01c001c0580b7812 */ /* 0x000fe200078ec0ff */
[----:B------:R-:W-:Y:S01]  /*f5c0*/  HFMA2 R35, R8, R33.H0_H0, -20, -20 ;  /* 0xcd00cd0008237431 */ /* 0x000fe20000040021 */
[----:B------:R-:W-:-:S02]  /*f5d0*/  LOP3.LUT R9, R75, 0x64006400, RZ, 0xfc, !PT ;  /* 0x640064004b097812 */ /* 0x000fc400078efcff */
[----:B------:R-:W-:Y:S02]  /*f5e0*/  LOP3.LUT R10, R10, 0x64006400, RZ, 0xfc, !PT ;  /* 0x640064000a0a7812 */ /* 0x000fe400078efcff */
[----:B------:R-:W-:Y:S01]  /*f5f0*/  LOP3.LUT R8, R77, 0x64006400, RZ, 0xfc, !PT ;  /* 0x640064004d087812 */ /* 0x000fe200078efcff */
[----:B------:R-:W-:Y:S01]  /*f600*/  HADD2 R77, R73, -1028, -1028 ;  /* 0xe404e404494d7430 */ /* 0x000fe20000000000 */
[----:B------:R-:W-:Y:S01]  /*f610*/  LOP3.LUT R34, R11, 0x64006400, RZ, 0xfc, !PT ;  /* 0x640064000b227812 */ /* 0x000fe200078efcff */
[----:B------:R-:W-:Y:S01]  /*f620*/  HADD2 R73, R9, -1028, -1028 ;  /* 0xe404e40409497430 */ /* 0x000fe20000000000 */
        /* <DEDUP_REMOVED lines=8> */
[----:B------:R-:W-:Y:S01]  /*f6b0*/  LOP3.LUT R65, R65, 0x70007, RZ, 0xc0, !PT ;  /* 0x0007000741417812 */ /* 0x000fe200078ec0ff */
[----:B------:R-:W-:Y:S01]  /*f6c0*/  HFMA2 R33, R10, R33.H0_H0, -20, -20 ;  /* 0xcd00cd000a217431 */ /* 0x000fe20000040021 */
[----:B------:R-:W-:Y:S01]  /*f6d0*/  LOP3.LUT R8, R69, 0x64006400, RZ, 0xfc, !PT ;  /* 0x6400640045087812 */ /* 0x000fe200078efcff */
[----:B------:R-:W-:Y:S01]  /*f6e0*/  HFMA2.MMA R69, R73, R12, RZ ;  /* 0x0000000c49457235 */ /* 0x000fe200000000ff */
[----:B------:R-:W-:Y:S01]  /*f6f0*/  LOP3.LUT R67, R67, 0x64006400, RZ, 0xfc, !PT ;  /* 0x6400640043437812 */ /* 0x000fe200078efcff */
[-C--:B------:R-:W-:Y:S01]  /*f700*/  HFMA2 R11, R75, R12.reuse, RZ.H0_H0 ;  /* 0x0000000c4b0b7231 */ /* 0x080fe200000400ff */
[----:B------:R-:W-:Y:S01]  /*f710*/  LOP3.LUT R65, R65, 0x64006400, RZ, 0xfc, !PT ;  /* 0x6400640041417812 */ /* 0x000fe200078efcff */
[-C--:B------:R-:W-:Y:S01]  /*f720*/  HFMA2.MMA R9, R72, R13.reuse, R9 ;  /* 0x0000000d48097235 */ /* 0x080fe20000000009 */
        /* <DEDUP_REMOVED lines=8> */
[----:B------:R-:W-:Y:S01]  /*f7b0*/  LOP3.LUT R84, R84, 0x70007, RZ, 0xc0, !PT ;  /* 0x0007000754547812 */ /* 0x000fe200078ec0ff */
[----:B------:R-:W-:Y:S01]  /*f7c0*/  HFMA2 R12, R71, R12, RZ.H0_H0 ;  /* 0x0000000c470c7231 */ /* 0x000fe200000400ff */
        /* <DEDUP_REMOVED lines=9> */
[----:B------:R-:W0:Y:S01]  /*f860*/  LDS.128 R8, [UR4+0x20] ;  /* 0x00002004ff087984 */ /* 0x000e220008000c00 */
[----:B------:R-:W-:Y:S01]  /*f870*/  HFMA2 R95, R65, R14, R95 ;  /* 0x0000000e415f7231 */ /* 0x000fe2000000005f */
[-C--:B------:R-:W-:Y:S01]  /*f880*/  HFMA2.MMA R14, R64, R15.reuse, R12 ;  /* 0x0000000f400e7235 */ /* 0x080fe2000000000c */
[----:B------:R-:W-:Y:S01]  /*f890*/  LOP3.LUT R12, R78, 0x64006400, RZ, 0xfc, !PT ;  /* 0x640064004e0c7812 */ /* 0x000fe200078efcff */
[----:B------:R-:W-:Y:S01]  /*f8a0*/  HFMA2.MMA R94, R60, R15, R94 ;  /* 0x0000000f3c5e7235 */ /* 0x000fe2000000005e */
[-C--:B------:R-:W-:Y:S01]  /*f8b0*/  HFMA2 R93, R62, R15.reuse, R13 ;  /* 0x0000000f3e5d7231 */ /* 0x080fe2000000000d */
[----:B------:R-:W-:Y:S01]  /*f8c0*/  LOP3.LUT R13, R80, 0x64006400, RZ, 0xfc, !PT ;  /* 0x64006400500d7812 */ /* 0x000fe200078efcff */
[----:B------:R-:W-:Y:S01]  /*f8d0*/  HADD2 R78, R76, -1028, -1028 ;  /* 0xe404e4044c4e7430 */ /* 0x000fe20000000000 */
[-C--:B-1----:R-:W-:Y:S01]  /*f8e0*/  HFMA2.MMA R14, R47, R4.reuse, R14 ;  /* 0x000000042f0e7235 */ /* 0x082fe2000000000e */
[----:B------:R-:W-:Y:S01]  /*f8f0*/  HADD2 R80, R74, -1028, -1028 ;  /* 0xe404e4044a507430 */ /* 0x000fe20000000000 */
[----:B------:R-:W-:Y:S01]  /*f900*/  HFMA2.MMA R94, R43, R4, R94 ;  /* 0x000000042b5e7235 */ /* 0x000fe2000000005e */
[----:B------:R-:W-:Y:S01]  /*f910*/  HADD2 R76, R12, -1028, -1028 ;  /* 0xe404e4040c4c7430 */ /* 0x000fe20000000000 */
[----:B------:R-:W-:Y:S01]  /*f920*/  LOP3.LUT R84, R84, 0x64006400, RZ, 0xfc, !PT ;  /* 0x6400640054547812 */ /* 0x000fe200078efcff */
[----:B------:R-:W-:Y:S01]  /*f930*/  HFMA2 R95, R58, R15, R95 ;  /* 0x0000000f3a5f7231 */ /* 0x000fe2000000005f */
[----:B------:R-:W-:Y:S01]  /*f940*/  LOP3.LUT R81, R81, 0x64006400, RZ, 0xfc, !PT ;  /* 0x6400640051517812 */ /* 0x000fe200078efcff */
[-C--:B------:R-:W-:Y:S01]  /*f950*/  HFMA2.MMA R14, R80, R5.reuse, R14 ;  /* 0x00000005500e7235 */ /* 0x080fe2000000000e */
[-C--:B------:R-:W-:Y:S01]  /*f960*/  HFMA2 R93, R45, R4.reuse, R93 ;  /* 0x000000042d5d7231 */ /* 0x080fe2000000005d */
        /* <DEDUP_REMOVED lines=9> */
[-C--:B------:R-:W-:Y:S01]  /*fa00*/  HFMA2 R94, R61, R6.reuse, R4 ;  /* 0x000000063d5e7231 */ /* 0x080fe20000000004 */
[----:B------:R-:W1:Y:S01]  /*fa10*/  LDS.128 R12, [UR4+0x30] ;  /* 0x00003004ff0c7984 */ /* 0x000e620008000c00 */
        /* <DEDUP_REMOVED lines=39> */
[----:B------:R-:W-:Y:S01]  /*fc90*/  HFMA2 R7, R81, R10, R7 ;  /* 0x0000000a51077231 */ /* 0x000fe20000000007 */
[----:B------:R-:W-:Y:S01]  /*fca0*/  LOP3.LUT R17, R17, 0x64006400, RZ, 0xfc, !PT ;  /* 0x6400640011117812 */ /* 0x000fe200078efcff */
[----:B------:R-:W-:Y:S01]  /*fcb0*/  HADD2 R95, R95, -1028, -1028 ;  /* 0xe404e4045f5f7430 */ /* 0x000fe20000000000 */
[-C--:B-1----:R-:W-:Y:S01]  /*fcc0*/  HFMA2.MMA R6, R91, R12.reuse, R6 ;  /* 0x0000000c5b067235 */ /* 0x082fe20000000006 */
[-C--:B------:R-:W-:Y:S01]  /*fcd0*/  HFMA2 R94, R54, R11.reuse, R94 ;  /* 0x0000000b365e7231 */ /* 0x080fe2000000005e */
[----:B------:R-:W-:Y:S01]  /*fce0*/  LOP3.LUT R16, R16, 0x64006400, RZ, 0xfc, !PT ;  /* 0x6400640010107812 */ /* 0x000fe200078efcff */
[----:B------:R-:W-:Y:S01]  /*fcf0*/  HADD2 R93, R90, -1028, -1028 ;  /* 0xe404e4045a5d7430 */ /* 0x000fe20000000000 */
[----:B------:R-:W-:Y:S01]  /*fd00*/  LOP3.LUT R18, R18, 0x64006400, RZ, 0xfc, !PT ;  /* 0x6400640012127812 */ /* 0x000fe200078efcff */
[----:B------:R-:W-:Y:S01]  /*fd10*/  HFMA2 R7, R50, R11, R7 ;  /* 0x0000000b32077231 */ /* 0x000fe20000000007 */
[----:B------:R-:W-:Y:S01]  /*fd20*/  HFMA2.MMA R4, R95, R12, R4 ;  /* 0x0000000c5f047235 */ /* 0x000fe20000000004 */
[----:B------:R-:W-:-:S02]  /*fd30*/  HADD2 R97, R92, -1028, -1028 ;  /* 0xe404e4045c617430 */ /* 0x000fc40000000000 */
[-C--:B------:R-:W-:Y:S02]  /*fd40*/  HFMA2 R94, R93, R12.reuse, R94 ;  /* 0x0000000c5d5e7231 */ /* 0x080fe4000000005e */
        /* <DEDUP_REMOVED lines=137> */
[-C--:B--2---:R-:W-:Y:S01]  /*105e0*/  HFMA2 R43, R53, R12.reuse, R43 ;  /* 0x0000000c352b7231 */ /* 0x084fe2000000002b */
        /* <DEDUP_REMOVED lines=12> */
[-C--:B---3--:R-:W-:Y:S01]  /*106b0*/  HFMA2 R43, R93, R16.reuse, R43 ;  /* 0x000000105d2b7231 */ /* 0x088fe2000000002b */
[-C--:B------:R-:W-:Y:S01]  /*106c0*/  HFMA2.MMA R7, R40, R13.reuse, R6 ;  /* 0x0000000d28077235 */ /* 0x080fe20000000006 */
[----:B------:R-:W-:Y:S01]  /*106d0*/  HFMA2 R41, R97, R16, R41 ;  /* 0x0000001061297231 */ /* 0x000fe20000000029 */
[----:B------:R-:W-:Y:S01]  /*106e0*/  HFMA2.MMA R73, R36, R13, R73 ;  /* 0x0000000d24497235 */ /* 0x000fe20000000049 */
[-C--:B------:R-:W-:Y:S02]  /*106f0*/  HFMA2 R43, R46, R17.reuse, R43 ;  /* 0x000000112e2b7231 */ /* 0x080fe4000000002b */
[----:B------:R-:W-:Y:S01]  /*10700*/  HFMA2 R41, R42, R17, R41 ;  /* 0x000000112a297231 */ /* 0x000fe20000000029 */
        /* <DEDUP_REMOVED lines=8> */
[----:B------:R-:W-:-:S04]  /*10790*/  HFMA2.MMA R73, R95, R16, R73 ;  /* 0x000000105f497235 */ /* 0x000fc80000000049 */
        /* <DEDUP_REMOVED lines=15> */
.L_x_1308:
[----:B0-----:R-:W-:Y:S01]  /*10890*/  IADD3 R23, R23, 0x20, RZ ;  /* 0x0000002017177810 */ /* 0x001fe20007ffe0ff */
[----:B------:R-:W-:Y:S01]  /*108a0*/  UIADD3 UR4, UR4, 0x40, URZ ;  /* 0x0000004004047890 */ /* 0x000fe2000fffe03f */
[----:B------:R-:W-:Y:S02]  /*108b0*/  IMAD.WIDE R34, R31, 0x4, R2 ;  /* 0x000000041f227825 */ /* 0x000fe400078e0202 */
[C---:B------:R-:W-:Y:S02]  /*108c0*/  ISETP.GE.AND P0, PT, R23.reuse, c[0x0][0x1b8], PT ;  /* 0x00006e0017007a0c */ /* 0x040fe40003f06270 */
[----:B------:R-:W-:-:S13]  /*108d0*/  ISETP.LT.AND P2, PT, R23, R22, PT ;  /* 0x000000161700720c */ /* 0x000fda0003f41270 */
[----:B------:R-:W-:Y:S05]  /*108e0*/  @!P0 BRA P2, `(.L_x_1309) ;  /* 0xffffe1c000008947 */ /* 0x000fea000103ffff */
.L_x_1307:
[----:B------:R-:W-:-:S04]  /*108f0*/  ISETP.GE.AND P0, PT, R23, R22, PT ;  /* 0x000000161700720c */ /* 0x000fc80003f06270 */
[----:B------:R-:W-:-:S13]  /*10900*/  ISETP.GE.OR P0, PT, R23, c[0x0][0x1bc], P0 ;  /* 0x00006f0017007a0c */ /* 0x000fda0000706670 */
[----:B------:R-:W-:Y:S05]  /*10910*/  @P0 BRA `(.L_x_1310) ;  /* 0x0000106000000947 */ /* 0x000fea0003800000 */
[----:B------:R-:W-:-:S05]  /*10920*/  IMAD.MOV.U32 R3, RZ, RZ, c[0x0][0x18c] ;  /* 0x00006300ff037624 */ /* 0x000fca00078e00ff */
[----:B------:R-:W-:-:S04]  /*10930*/  SHF.R.S32.HI R2, RZ, 0x1f, R3 ;  /* 0x0000001fff027819 */ /* 0x000fc80000011403 */
[----:B-----5:R-:W-:Y:S02]  /*10940*/  SHF.L.U64.HI R13, R3, 0x2, R2 ;  /* 0x00000002030d7819 */ /* 0x020fe40000010202 */
.L_x_1312:
        /* <DEDUP_REMOVED lines=21> */
[----:B------:R-:W-:-:S04]  /*10aa0*/  PRMT R40, R40, 0x5410, R40 ;  /* 0x0000541028287816 */ /* 0x000fc80000000028 */
        /* <DEDUP_REMOVED lines=77> */
[----:B------:R-:W-:Y:S01]  /*10f80*/  HFMA2 R54, R49, R60.H1_H1, -18, -18 ;  /* 0xcc80cc8031367431 */ /* 0x000fe2000006003c */
[----:B------:R-:W-:Y:S01]  /*10f90*/  LOP3.LUT R52, R44, 0xc000c0, RZ, 0xc0, !PT ;  /* 0x00c000c02c347812 */ /* 0x000fe200078ec0ff */
[----:B------:R-:W-:Y:S01]  /*10fa0*/  HADD2 R49, R51, -1026, -1026 ;  /* 0xe402e40233317430 */ /* 0x000fe20000000000 */
[----:B------:R-:W-:Y:S01]  /*10fb0*/  LOP3.LUT R59, R42, 0xc000c0, RZ, 0xc0, !PT ;  /* 0x00c000c02a3b7812 */ /* 0x000fe200078ec0ff */
[----:B------:R-:W-:Y:S01]  /*10fc0*/  HADD2 R51, R53, -1026, -1026 ;  /* 0xe402e40235337430 */ /* 0x000fe20000000000 */
[----:B------:R-:W-:Y:S01]  /*10fd0*/  LOP3.LUT R58, R56, 0x64006400, RZ, 0xfc, !PT ;  /* 0x64006400383a7812 */ /* 0x000fe200078efcff */
[----:B------:R-:W-:Y:S01]  /*10fe0*/  HADD2 R53, R57, -1026, -1026 ;  /* 0xe402e40239357430 */ /* 0x000fe20000000000 */
[----:B------:R-:W-:Y:S01]  /*10ff0*/  LOP3.LUT R55, R55, 0x64006400, RZ, 0xfc, !PT ;  /* 0x6400640037377812 */ /* 0x000fe200078efcff */
[----:B0-----:R-:W-:Y:S01]  /*11000*/  HFMA2 R57, R49, R4, RZ.H0_H0 ;  /* 0x0000000431397231 */ /* 0x001fe200000400ff */
[----:B------:R-:W-:Y:S01]  /*11010*/  LOP3.LUT R56, R52, 0x64006400, RZ, 0xfc, !PT ;  /* 0x6400640034387812 */ /* 0x000fe200078efcff */
[-C--:B------:R-:W-:Y:S01]  /*11020*/  HFMA2 R52, R58, R60.reuse.H1_H1, -18, -18 ;  /* 0xcc80cc803a347431 */ /* 0x080fe2000006003c */
[----:B------:R-:W-:Y:S01]  /*11030*/  LOP3.LUT R59, R59, 0x64006400, RZ, 0xfc, !PT ;  /* 0x640064003b3b7812 */ /* 0x000fe200078efcff */
[-C--:B------:R-:W-:Y:S01]  /*11040*/  HFMA2 R58, R55, R60.reuse.H1_H1, -18, -18 ;  /* 0xcc80cc80373a7431 */ /* 0x080fe2000006003c */
[-C--:B------:R-:W-:Y:S01]  /*11050*/  HFMA2.MMA R55, R47, R4.reuse, RZ ;  /* 0x000000042f377235 */ /* 0x080fe200000000ff */
[-C--:B------:R-:W-:Y:S01]  /*11060*/  HFMA2 R56, R56, R60.reuse.H1_H1, -18, -18 ;  /* 0xcc80cc8038387431 */ /* 0x080fe2000006003c */
[----:B------:R-:W-:Y:S01]  /*11070*/  LOP3.LUT R45, R45, 0x30003, RZ, 0xc0, !PT ;  /* 0x000300032d2d7812 */ /* 0x000fe200078ec0ff */
[----:B------:R-:W-:Y:S01]  /*11080*/  HFMA2 R60, R59, R60.H1_H1, -18, -18 ;  /* 0xcc80cc803b3c7431 */ /* 0x000fe2000006003c */
[----:B------:R-:W-:Y:S01]  /*11090*/  HFMA2.MMA R59, R51, R4, RZ ;  /* 0x00000004333b7235 */ /* 0x000fe200000000ff */
[----:B------:R-:W-:Y:S01]  /*110a0*/  HFMA2 R4, R53, R4, RZ.H0_H0 ;  /* 0x0000000435047231 */ /* 0x000fe200000400ff */
[-C--:B------:R-:W-:Y:S01]  /*110b0*/  HFMA2.MMA R55, R2, R5.reuse, R55 ;  /* 0x0000000502377235 */ /* 0x080fe20000000037 */
[-C--:B------:R-:W-:Y:S01]  /*110c0*/  HFMA2 R57, R12, R5.reuse, R57 ;  /* 0x000000050c397231 */ /* 0x080fe20000000039 */
[----:B------:R-:W-:Y:S01]  /*110d0*/  LOP3.LUT R44, R44, 0x30003, RZ, 0xc0, !PT ;  /* 0x000300032c2c7812 */ /* 0x000fe200078ec0ff */
[----:B------:R-:W-:Y:S01]  /*110e0*/  HFMA2 R4, R16, R5, R4 ;  /* 0x0000000510047231 */ /* 0x000fe20000000004 */
[----:B------:R-:W-:Y:S01]  /*110f0*/  HFMA2.MMA R59, R14, R5, R59 ;  /* 0x000000050e3b7235 */ /* 0x000fe2000000003b */
[----:B------:R-:W-:Y:S01]  /*11100*/  LOP3.LUT R42, R42, 0x30003, RZ, 0xc0, !PT ;  /* 0x000300032a2a7812 */ /* 0x000fe200078ec0ff */
[-C--:B------:R-:W-:Y:S01]  /*11110*/  HFMA2.MMA R55, R15, R6.reuse, R55 ;  /* 0x000000060f377235 */ /* 0x080fe20000000037 */
        /* <DEDUP_REMOVED lines=8> */
[----:B------:R-:W-:Y:S01]  /*111a0*/  HADD2 R41, R41, -1026, -1026 ;  /* 0xe402e40229297430 */ /* 0x000fe20000000000 */
[----:B------:R-:W-:Y:S01]  /*111b0*/  LOP3.LUT R42, R42, 0x64006400, RZ, 0xfc, !PT ;  /* 0x640064002a2a7812 */ /* 0x000fe200078efcff */
[----:B------:R-:W-:Y:S01]  /*111c0*/  HFMA2.MMA R59, R50, R7, R59 ;  /* 0x00000007323b7235 */ /* 0x000fe2000000003b */
[----:B------:R-:W-:-:S02]  /*111d0*/  HADD2 R55, R4, -1026, -1026 ;  /* 0xe402e40204377430 */ /* 0x000fc40000000000 */
[-C--:B------:R-:W-:Y:S01]  /*111e0*/  HFMA2 R6, R48, R7.reuse, R57 ;  /* 0x0000000730067231 */ /* 0x080fe20000000039 */
[-C--:B-1----:R-:W-:Y:S01]  /*111f0*/  HFMA2.MMA R5, R41, R8.reuse, R5 ;  /* 0x0000000829057235 */ /* 0x082fe20000000005 */
[----:B------:R-:W-:Y:S02]  /*11200*/  HADD2 R45, R44, -1026, -1026 ;  /* 0xe402e4022c2d7430 */ /* 0x000fe40000000000 */
[----:B------:R-:W-:Y:S01]  /*11210*/  HFMA2.MMA R59, R55, R8, R59 ;  /* 0x00000008373b7235 */ /* 0x000fe2000000003b */
[----:B------:R-:W-:Y:S02]  /*11220*/  HFMA2 R61, R52, R7, R61 ;  /* 0x00000007343d7231 */ /* 0x000fe4000000003d */
[-C--:B------:R-:W-:Y:S01]  /*11230*/  HFMA2.MMA R5, R18, R9.reuse, R5 ;  /* 0x0000000912057235 */ /* 0x080fe20000000005 */
[----:B------:R-:W-:Y:S02]  /*11240*/  HADD2 R57, R42, -1026, -1026 ;  /* 0xe402e4022a397430 */ /* 0x000fe40000000000 */
[----:B------:R-:W-:Y:S01]  /*11250*/  HFMA2.MMA R59, R38, R9, R59 ;  /* 0x00000009263b7235 */ /* 0x000fe2000000003b */
[----:B------:R-:W-:-:S02]  /*11260*/  HFMA2 R6, R45, R8, R6 ;  /* 0x000000082d067231 */ /* 0x000fc40000000006 */
[-C--:B------:R-:W-:Y:S01]  /*11270*/  HFMA2.MMA R5, R33, R10.reuse, R5 ;  /* 0x0000000a21057235 */ /* 0x080fe20000000005 */
[----:B------:R-:W-:Y:S02]  /*11280*/  HFMA2 R61, R57, R8, R61 ;  /* 0x00000008393d7231 */ /* 0x000fe4000000003d */
[----:B------:R-:W-:Y:S01]  /*11290*/  HFMA2.MMA R59, R39, R10, R59 ;  /* 0x0000000a273b7235 */ /* 0x000fe2000000003b */
[-C--:B------:R-:W-:Y:S02]  /*112a0*/  HFMA2 R6, R36, R9.reuse, R6 ;  /* 0x0000000924067231 */ /* 0x080fe40000000006 */
[-C--:B------:R-:W-:Y:S01]  /*112b0*/  HFMA2.MMA R5, R54, R11.reuse, R5 ;  /* 0x0000000b36057235 */ /* 0x080fe20000000005 */
[----:B------:R-:W-:Y:S02]  /*112c0*/  HFMA2 R61, R40, R9, R61 ;  /* 0x00000009283d7231 */ /* 0x000fe4000000003d */
[-C--:B------:R-:W-:Y:S01]  /*112d0*/  HFMA2 R6, R37, R10.reuse, R6 ;  /* 0x0000000a25067231 */ /* 0x080fe20000000006 */
[----:B------:R-:W-:Y:S01]  /*112e0*/  HFMA2.MMA R59, R58, R11, R59 ;  /* 0x0000000b3a3b7235 */ /* 0x000fe2000000003b */
[----:B------:R-:W-:-:S02]  /*112f0*/  HFMA2 R61, R43, R10, R61 ;  /* 0x0000000a2b3d7231 */ /* 0x000fc4000000003d */
        /* <DEDUP_REMOVED lines=97> */
.L_x_1311:
[----:B------:R-:W-:Y:S01]  /*11910*/  IADD3 R23, R23, 0x10, RZ ;  /* 0x0000001017177810 */ /* 0x000fe20007ffe0ff */
[----:B------:R-:W-:Y:S01]  /*11920*/  UIADD3 UR4, UR4, 0x20, URZ ;  /* 0x0000002004047890 */ /* 0x000fe2000fffe03f */
[----:B------:R-:W-:Y:S02]  /*11930*/  LEA R34, P2, R3, R34, 0x2 ;  /* 0x0000002203227211 */ /* 0x000fe400078410ff */
[C---:B------:R-:W-:Y:S02]  /*11940*/  ISETP.GE.AND P0, PT, R23.reuse, c[0x0][0x1bc], PT ;  /* 0x00006f0017007a0c */ /* 0x040fe40003f06270 */
[----:B------:R-:W-:Y:S01]  /*11950*/  ISETP.LT.AND P3, PT, R23, R22, PT ;  /* 0x000000161700720c */ /* 0x000fe20003f61270 */
[----:B------:R-:W-:-:S12]  /*11960*/  IMAD.X R35, R35, 0x1, R13, P2 ;  /* 0x0000000123237824 */ /* 0x000fd800010e060d */
[----:B------:R-:W-:Y:S05]  /*11970*/  @!P0 BRA P3, `(.L_x_1312) ;  /* 0xffffefd000008947 */ /* 0x000fea000183ffff */
.L_x_1310:
[----:B------:R-:W-:Y:S05]  /*11980*/  @!P1 EXIT ;  /* 0x000000000000994d */ /* 0x000fea0003800000 */
[----:B------:R-:W0:Y:S01]  /*11990*/  S2R R0, SR_CTAID.X ;  /* 0x0000000000007919 */ /* 0x000e220000002500 */
[----:B-----5:R-:W-:-:S03]  /*119a0*/  IMAD.MOV.U32 R9, RZ, RZ, 0x2 ;  /* 0x00000002ff097424 */ /* 0x020fc600078e00ff */
[----:B------:R-:W0:Y:S04]  /*119b0*/  S2R R3, SR_TID.X ;  /* 0x0000000000037919 */ /* 0x000e280000002100 */
[----:B------:R-:W1:Y:S01]  /*119c0*/  S2R R2, SR_CTAID.Y ;  /* 0x0000000000027919 */ /* 0x000e620000002600 */
[----:B0-----:R-:W-:-:S04]  /*119d0*/  IMAD R0, R0, 0x40, R3 ;  /* 0x0000004000007824 */ /* 0x001fc800078e0203 */
[----:B------:R-:W-:Y:S02]  /*119e0*/  IMAD.SHL.U32 R3, R0, 0x4, RZ ;  /* 0x0000000400037824 */ /* 0x000fe400078e00ff */
[----:B-1----:R-:W-:-:S04]  /*119f0*/  IMAD R0, R2, 0x3, RZ ;  /* 0x0000000302007824 */ /* 0x002fc800078e02ff */
        /* <DEDUP_REMOVED lines=8> */
.L_x_1316:
[----:B------:R-:W0:Y:S02]  /*11a80*/  LDS R6, [R4] ;  /* 0x0000000004067984 */ /* 0x000e240000000800 */
[----:B0-----:R-:W-:-:S06]  /*11a90*/  HADD2 R7, R6, R29 ;  /* 0x0000001d06077230 */ /* 0x001fcc0000000000 */
[----:B------:R-:W0:Y:S02]  /*11aa0*/  ATOMS.CAST.SPIN R7, [R4], R6, R7 ;  /* 0x000000060407738d */ /* 0x000e240001800007 */
[----:B0-----:R-:W-:-:S13]  /*11ab0*/  ISETP.EQ.U32.AND P0, PT, R7, 0x1, PT ;  /* 0x000000010700780c */ /* 0x001fda0003f02070 */
[----:B------:R-:W-:Y:S05]  /*11ac0*/  @!P0 BRA `(.L_x_1316) ;  /* 0xffffffb000008947 */ /* 0x000fea000383ffff */
[----:B------:R-:W-:Y:S05]  /*11ad0*/  BRA `(.L_x_1314) ;  /* 0x0000003000007947 */ /* 0x000fea0003800000 */
.L_x_1315:
[----:B------:R-:W2:Y:S02]  /*11ae0*/  LD.E R4, [R2.64] ;  /* 0x0000000602047980 */ /* 0x000ea4000c101900 */
[----:B--2---:R-:W-:-:S05]  /*11af0*/  IMAD.IADD R5, R29, 0x1, R4 ;  /* 0x000000011d057824 */ /* 0x004fca00078e0204 */
[----:B------:R0:W-:Y:S02]  /*11b00*/  ST.E [R2.64], R5 ;  /* 0x0000000502007985 */ /* 0x0001e4000c101906 */
.L_x_1314:
[----:B------:R-:W-:Y:S05]  /*11b10*/  BSYNC B0 ;  /* 0x0000000000007941 */ /* 0x000fea0003800000 */
.L_x_1313:
[----:B------:R-:W2:Y:S01]  /*11b20*/  ATOM.E.ADD.F16x2.RN.STRONG.GPU P0, RZ, [R2.64+0x4], R28 ;  /* 0x0000041c02ff798a */ /* 0x000ea2000810e9c6 */
[----:B------:R-:W-:Y:S01]  /*11b30*/  BSSY B0, `(.L_x_1317) ;  /* 0x000000f000007945 */ /* 0x000fe20003800000 */
[----:B--2---:R-:W-:Y:S05]  /*11b40*/  @P0 BRA `(.L_x_1318) ;  /* 0x000000d000000947 */ /* 0x004fea0003800000 */
[----:B------:R-:W1:Y:S02]  /*11b50*/  QSPC.E.S P0, RZ, [R2+0x4] ;  /* 0x0000040002ff73aa */ /* 0x000e640000000500 */
[----:B-1----:R-:W-:Y:S05]  /*11b60*/  @!P0 BRA `(.L_x_1319) ;  /* 0x0000008000008947 */ /* 0x002fea0003800000 */
[----:B0-----:R-:W-:-:S04]  /*11b70*/  IADD3 R2, R2, 0x4, RZ ;  /* 0x0000000402027810 */ /* 0x001fc80007ffe0ff */
[----:B------:R-:W-:-:S05]  /*11b80*/  LOP3.LUT R2, R2, 0xffffff, RZ, 0xc0, !PT ;  /* 0x00ffffff02027812 */ /* 0x000fca00078ec0ff */
.L_x_1320:
[----:B------:R-:W0:Y:S02]  /*11b90*/  LDS R4, [R2] ;  /* 0x0000000002047984 */ /* 0x000e240000000800 */
[----:B0-----:R-:W-:-:S10]  /*11ba0*/  HFMA2.MMA R5, R4, 1, 1, R28 ;  /* 0x3c003c0004057835 */ /* 0x001fd4000000001c */
[----:B------:R-:W0:Y:S02]  /*11bb0*/  ATOMS.CAST.SPIN R5, [R2], R4, R5 ;  /* 0x000000040205738d */ /* 0x000e240001800005 */
[----:B0-----:R-:W-:-:S13]  /*11bc0*/  ISETP.EQ.U32.AND P0, PT, R5, 0x1, PT ;  /* 0x000000010500780c */ /* 0x001fda0003f02070 */
[----:B------:R-:W-:Y:S05]  /*11bd0*/  @!P0 BRA `(.L_x_1320) ;  /* 0xffffffb000008947 */ /* 0x000fea000383ffff */
[----:B------:R-:W-:Y:S05]  /*11be0*/  BRA `(.L_x_1318) ;  /* 0x0000003000007947 */ /* 0x000fea0003800000 */
.L_x_1319:
[----:B------:R-:W2:Y:S02]  /*11bf0*/  LD.E R4, [R2.64+0x4] ;  /* 0x0000040602047980 */ /* 0x000ea4000c101900 */
[----:B0-2---:R-:W-:-:S05]  /*11c00*/  IMAD.IADD R5, R28, 0x1, R4 ;  /* 0x000000011c057824 */ /* 0x005fca00078e0204 */
[----:B------:R0:W-:Y:S02]  /*11c10*/  ST.E [R2.64+0x4], R5 ;  /* 0x0000040502007985 */ /* 0x0001e4000c101906 */
.L_x_1318:
[----:B------:R-:W-:Y:S05]  /*11c20*/  BSYNC B0 ;  /* 0x0000000000007941 */ /* 0x000fea0003800000 */
.L_x_1317:
[----:B------:R-:W-:-:S13]  /*11c30*/  ISETP.GE.AND P0, PT, R21, 0x2, PT ;  /* 0x000000021500780c */ /* 0x000fda0003f06270 */
[----:B------:R-:W-:Y:S05]  /*11c40*/  @!P0 EXIT ;  /* 0x000000000000894d */ /* 0x000fea0003800000 */
[----:B------:R-:W-:-:S05]  /*11c50*/  IADD3 R0, R0, c[0x0][0x18c], RZ ;  /* 0x0000630000007a10 */ /* 0x000fca0007ffe0ff */
[----:B0-----:R-:W-:-:S05]  /*11c60*/  IMAD.WIDE R2, R0, R9, c[0x0][0x180] ;  /* 0x0000600000027625 */ /* 0x001fca00078e0209 */
[----:B------:R-:W2:Y:S01]  /*11c70*/  ATOM.E.ADD.F16x2.RN.STRONG.GPU P0, RZ, [R2.64], R27 ;  /* 0x0000001b02ff798a */ /* 0x000ea2000810e9c6 */
[----:B------:R-:W-:Y:S01]  /*11c80*/  BSSY B0, `(.L_x_1321) ;  /* 0x000000e000007945 */ /* 0x000fe20003800000 */
[----:B--2---:R-:W-:Y:S05]  /*11c90*/  @P0 BRA `(.L_x_1322) ;  /* 0x000000c000000947 */ /* 0x004fea0003800000 */
[----:B------:R-:W0:Y:S02]  /*11ca0*/  QSPC.E.S P0, RZ, [R2] ;  /* 0x0000000002ff73aa */ /* 0x000e240000000500 */
[----:B0-----:R-:W-:Y:S05]  /*11cb0*/  @!P0 BRA `(.L_x_1323) ;  /* 0x0000007000008947 */ /* 0x001fea0003800000 */
[----:B------:R-:W-:-:S05]  /*11cc0*/  LOP3.LUT R4, R2, 0xffffff, RZ, 0xc0, !PT ;  /* 0x00ffffff02047812 */ /* 0x000fca00078ec0ff */
.L_x_1324:
[----:B------:R-:W0:Y:S02]  /*11cd0*/  LDS R6, [R4] ;  /* 0x0000000004067984 */ /* 0x000e240000000800 */
[----:B0-----:R-:W-:-:S06]  /*11ce0*/  HADD2 R7, R6, R27 ;  /* 0x0000001b06077230 */ /* 0x001fcc0000000000 */
[----:B------:R-:W0:Y:S02]  /*11cf0*/  ATOMS.CAST.SPIN R7, [R4], R6, R7 ;  /* 0x000000060407738d */ /* 0x000e240001800007 */
[----:B0-----:R-:W-:-:S13]  /*11d00*/  ISETP.EQ.U32.AND P0, PT, R7, 0x1, PT ;  /* 0x000000010700780c */ /* 0x001fda0003f02070 */
[----:B------:R-:W-:Y:S05]  /*11d10*/  @!P0 BRA `(.L_x_1324) ;  /* 0xffffffb000008947 */ /* 0x000fea000383ffff */
[----:B------:R-:W-:Y:S05]  /*11d20*/  BRA `(.L_x_1322) ;  /* 0x0000003000007947 */ /* 0x000fea0003800000 */
.L_x_1323:
[----:B------:R-:W2:Y:S02]  /*11d30*/  LD.E R4, [R2.64] ;  /* 0x0000000602047980 */ /* 0x000ea4000c101900 */
[----:B--2---:R-:W-:-:S05]  /*11d40*/  IMAD.IADD R5, R27, 0x1, R4 ;  /* 0x000000011b057824 */ /* 0x004fca00078e0204 */
[----:B------:R0:W-:Y:S02]  /*11d50*/  ST.E [R2.64], R5 ;  /* 0x0000000502007985 */ /* 0x0001e4000c101906 */
.L_x_1322:
[----:B------:R-:W-:Y:S05]  /*11d60*/  BSYNC B0 ;  /* 0x0000000000007941 */ /* 0x000fea0003800000 */
.L_x_1321:
[----:B------:R-:W2:Y:S01]  /*11d70*/  ATOM.E.ADD.F16x2.RN.STRONG.GPU P0, RZ, [R2.64+0x4], R26 ;  /* 0x0000041a02ff798a */ /* 0x000ea2000810e9c6 */
[----:B------:R-:W-:Y:S01]  /*11d80*/  BSSY B0, `(.L_x_1325) ;  /* 0x000000f000007945 */ /* 0x000fe20003800000 */
[----:B--2---:R-:W-:Y:S05]  /*11d90*/  @P0 BRA `(.L_x_1326) ;  /* 0x000000d000000947 */ /* 0x004fea0003800000 */
[----:B------:R-:W1:Y:S02]  /*11da0*/  QSPC.E.S P0, RZ, [R2+0x4] ;  /* 0x0000040002ff73aa */ /* 0x000e640000000500 */
[----:B-1----:R-:W-:Y:S05]  /*11db0*/  @!P0 BRA `(.L_x_1327) ;  /* 0x0000008000008947 */ /* 0x002fea0003800000 */
[----:B0-----:R-:W-:-:S04]  /*11dc0*/  IADD3 R2, R2, 0x4, RZ ;  /* 0x0000000402027810 */ /* 0x001fc80007ffe0ff */
[----:B------:R-:W-:-:S05]  /*11dd0*/  LOP3.LUT R2, R2, 0xffffff, RZ, 0xc0, !PT ;  /* 0x00ffffff02027812 */ /* 0x000fca00078ec0ff */
.L_x_1328:
[----:B------:R-:W0:Y:S02]  /*11de0*/  LDS R4, [R2] ;  /* 0x0000000002047984 */ /* 0x000e240000000800 */
[----:B0-----:R-:W-:-:S10]  /*11df0*/  HFMA2.MMA R5, R4, 1, 1, R26 ;  /* 0x3c003c0004057835 */ /* 0x001fd4000000001a */
[----:B------:R-:W0:Y:S02]  /*11e00*/  ATOMS.CAST.SPIN R5, [R2], R4, R5 ;  /* 0x000000040205738d */ /* 0x000e240001800005 */
[----:B0-----:R-:W-:-:S13]  /*11e10*/  ISETP.EQ.U32.AND P0, PT, R5, 0x1, PT ;  /* 0x000000010500780c */ /* 0x001fda0003f02070 */
[----:B------:R-:W-:Y:S05]  /*11e20*/  @!P0 BRA `(.L_x_1328) ;  /* 0xffffffb000008947 */ /* 0x000fea000383ffff */
[----:B------:R-:W-:Y:S05]  /*11e30*/  BRA `(.L_x_1326) ;  /* 0x0000003000007947 */ /* 0x000fea0003800000 */
.L_x_1327:
[----:B------:R-:W2:Y:S02]  /*11e40*/  LD.E R4, [R2.64+0x4] ;  /* 0x0000040602047980 */ /* 0x000ea4000c101900 */
[----:B0-2---:R-:W-:-:S05]  /*11e50*/  IMAD.IADD R5, R26, 0x1, R4 ;  /* 0x000000011a057824 */ /* 0x005fca00078e0204 */
[----:B------:R0:W-:Y:S02]  /*11e60*/  ST.E [R2.64+0x4], R5 ;  /* 0x0000040502007985 */ /* 0x0001e4000c101906 */
.L_x_1326:
[----:B------:R-:W-:Y:S05]  /*11e70*/  BSYNC B0 ;  /* 0x0000000000007941 */ /* 0x000fea0003800000 */
.L_x_1325:
[----:B------:R-:W-:-:S13]  /*11e80*/  ISETP.NE.AND P0, PT, R21, 0x2, PT ;  /* 0x000000021500780c */ /* 0x000fda0003f05270 */
[----:B------:R-:W-:Y:S05]  /*11e90*/  @!P0 EXIT ;  /* 0x000000000000894d */ /* 0x000fea0003800000 */
[----:B0-----:R-:W-:-:S05]  /*11ea0*/  IADD3 R2, R0, c[0x0][0x18c], RZ ;  /* 0x0000630000027a10 */ /* 0x001fca0007ffe0ff */
[----:B------:R-:W-:-:S05]  /*11eb0*/  IMAD.WIDE R2, R2, R9, c[0x0][0x180] ;  /* 0x0000600002027625 */ /* 0x000fca00078e0209 */
[----:B------:R-:W2:Y:S01]  /*11ec0*/  ATOM.E.ADD.F16x2.RN.STRONG.GPU P0, RZ, [R2.64], R25 ;  /* 0x0000001902ff798a */ /* 0x000ea2000810e9c6 */
[----:B------:R-:W-:Y:S01]  /*11ed0*/  BSSY B0, `(.L_x_1329) ;  /* 0x000000e000007945 */ /* 0x000fe20003800000 */
[----:B--2---:R-:W-:Y:S05]  /*11ee0*/  @P0 BRA `(.L_x_1330) ;  /* 0x000000c000000947 */ /* 0x004fea0003800000 */
[----:B------:R-:W0:Y:S02]  /*11ef0*/  QSPC.E.S P0, RZ, [R2] ;  /* 0x0000000002ff73aa */ /* 0x000e240000000500 */
[----:B0-----:R-:W-:Y:S05]  /*11f00*/  @!P0 BRA `(.L_x_1331) ;  /* 0x0000007000008947 */ /* 0x001fea0003800000 */
[----:B------:R-:W-:-:S05]  /*11f10*/  LOP3.LUT R0, R2, 0xffffff, RZ, 0xc0, !PT ;  /* 0x00ffffff02007812 */ /* 0x000fca00078ec0ff */
.L_x_1332:
[----:B------:R-:W0:Y:S02]  /*11f20*/  LDS R4, [R0] ;  /* 0x0000000000047984 */ /* 0x000e240000000800 */
[----:B0-----:R-:W-:-:S06]  /*11f30*/  HADD2 R5, R4, R25 ;  /* 0x0000001904057230 */ /* 0x001fcc0000000000 */
[----:B------:R-:W0:Y:S02]  /*11f40*/  ATOMS.CAST.SPIN R5, [R0], R4, R5 ;  /* 0x000000040005738d */ /* 0x000e240001800005 */
[----:B0-----:R-:W-:-:S13]  /*11f50*/  ISETP.EQ.U32.AND P0, PT, R5, 0x1, PT ;  /* 0x000000010500780c */ /* 0x001fda0003f02070 */
[----:B------:R-:W-:Y:S05]  /*11f60*/  @!P0 BRA `(.L_x_1332) ;  /* 0xffffffb000008947 */ /* 0x000fea000383ffff */
[----:B------:R-:W-:Y:S05]  /*11f70*/  BRA `(.L_x_1330) ;  /* 0x0000003000007947 */ /* 0x000fea0003800000 */
.L_x_1331:
[----:B------:R-:W2:Y:S02]  /*11f80*/  LD.E R0, [R2.64] ;  /* 0x0000000602007980 */ /* 0x000ea4000c101900 */
[----:B--2---:R-:W-:-:S05]  /*11f90*/  IMAD.IADD R5, R25, 0x1, R0 ;  /* 0x0000000119057824 */ /* 0x004fca00078e0200 */
[----:B------:R0:W-:Y:S02]  /*11fa0*/  ST.E [R2.64], R5 ;  /* 0x0000000502007985 */ /* 0x0001e4000c101906 */
.L_x_1330:
[----:B------:R-:W-:Y:S05]  /*11fb0*/  BSYNC B0 ;  /* 0x0000000000007941 */ /* 0x000fea0003800000 */
.L_x_1329:
[----:B------:R-:W2:Y:S02]  /*11fc0*/  ATOM.E.ADD.F16x2.RN.STRONG.GPU P0, RZ, [R2.64+0x4], R24 ;  /* 0x0000041802ff798a */ /* 0x000ea4000810e9c6 */
[----:B--2---:R-:W-:Y:S05]  /*11fd0*/  @P0 EXIT ;  /* 0x000000000000094d */ /* 0x004fea0003800000 */
[----:B------:R-:W1:Y:S02]  /*11fe0*/  QSPC.E.S P0, RZ, [R2+0x4] ;  /* 0x0000040002ff73aa */ /* 0x000e640000000500 */
[----:B-1----:R-:W-:Y:S05]  /*11ff0*/  @!P0 BRA `(.L_x_1333) ;  /* 0x0000008000008947 */ /* 0x002fea0003800000 */
[----:B0-----:R-:W-:-:S04]  /*12000*/  IADD3 R2, R2, 0x4, RZ ;  /* 0x0000000402027810 */ /* 0x001fc80007ffe0ff */
[----:B------:R-:W-:-:S05]  /*12010*/  LOP3.LUT R2, R2, 0xffffff, RZ, 0xc0, !PT ;  /* 0x00ffffff02027812 */ /* 0x000fca00078ec0ff */
.L_x_1334:
[----:B------:R-:W0:Y:S02]  /*12020*/  LDS R4, [R2] ;  /* 0x0000000002047984 */ /* 0x000e240000000800 */
[----:B0-----:R-:W-:-:S10]  /*12030*/  HFMA2.MMA R5, R4, 1, 1, R24 ;  /* 0x3c003c0004057835 */ /* 0x001fd40000000018 */
[----:B------:R-:W0:Y:S02]  /*12040*/  ATOMS.CAST.SPIN R5, [R2], R4, R5 ;  /* 0x000000040205738d */ /* 0x000e240001800005 */
[----:B0-----:R-:W-:-:S13]  /*12050*/  ISETP.EQ.U32.AND P0, PT, R5, 0x1, PT ;  /* 0x000000010500780c */ /* 0x001fda0003f02070 */
[----:B------:R-:W-:Y:S05]  /*12060*/  @!P0 BRA `(.L_x_1334) ;  /* 0xffffffb000008947 */ /* 0x000fea000383ffff */
[----:B------:R-:W-:Y:S05]  /*12070*/  EXIT ;  /* 0x000000000000794d */ /* 0x000fea0003800000 */
.L_x_1333:
[----:B------:R-:W2:Y:S02]  /*12080*/  LD.E R0, [R2.64+0x4] ;  /* 0x0000040602007980 */ /* 0x000ea4000c101900 */
[----:B0-2---:R-:W-:-:S05]  /*12090*/  IMAD.IADD R5, R24, 0x1, R0 ;  /* 0x0000000118057824 */ /* 0x005fca00078e0200 */
[----:B------:R-:W-:Y:S01]  /*120a0*/  ST.E [R2.64+0x4], R5 ;  /* 0x0000040502007985 */ /* 0x000fe2000c101906 */
[----:B------:R-:W-:Y:S05]  /*120b0*/  EXIT ;  /* 0x000000000000794d */ /* 0x000fea0003800000 */
.L_x_1335:
        /* <DEDUP_REMOVED lines=12> */
.L_x_3737:


//--------------------- .text._Z23gemm_half_q_half_kernelILi3ELi160ELb0ELb0ELi64EEvPK6__halfPKjS4_S2_PS0_iiiiPKtS7_iiiiiibS2_i --------------------------
	.section	.text._Z23gemm_half_q_half_kernelILi3ELi160ELb0ELb0ELi64EEvPK6__halfPKjS4_S2_PS0_iiiiPKtS7_iiiiiibS2_i,"ax",@progbits
	.sectioninfo	@"SHI_REGISTERS=71"
	.align	128
        .global         _Z23gemm_half_q_half_kernelILi3ELi160ELb0ELb0ELi64EEvPK6__halfPKjS4_S2_PS0_iiiiPKtS7_iiiiiibS2_i
        .type           _Z23gemm_half_q_half_kernelILi3ELi160ELb0ELb0ELi64EEvPK6__halfPKjS4_S2_PS0_iiiiPKtS7_iiiiiibS2_i,@function
        .size           _Z23gemm_half_q_half_kernelILi3ELi160ELb0ELb0ELi64EEvPK6__halfPKjS4_S2_PS0_iiiiPKtS7_iiiiiibS2_i,(.L_x_3738 - _Z23gemm_half_q_half_kernelILi3ELi160ELb0ELb0ELi64EEvPK6__halfPKjS4_S2_PS0_iiiiPKtS7_iiiiiibS2_i)
        .other          _Z23gemm_half_q_half_kernelILi3ELi160ELb0ELb0ELi64EEvPK6__halfPKjS4_S2_PS0_iiiiPKtS7_iiiiiibS2_i,@"STO_CUDA_ENTRY STV_DEFAULT"
_Z23gemm_half_q_half_kernelILi3ELi160ELb0ELb0ELi64EEvPK6__halfPKjS4_S2_PS0_iiiiPKtS7_iiiiiibS2_i:
.text._Z23gemm_half_q_half_kernelILi3ELi160ELb0ELb0ELi64EEvPK6__halfPKjS4_S2_PS0_iiiiPKtS7_iiiiiibS2_i:
        /* <DEDUP_REMOVED lines=30> */
[----:B------:R-:W-:Y:S02]  /*01e0*/  IMAD R9, R8, 0x3, RZ ;  /* 0x0000000308097824 */ /* 0x000fe400078e02ff */
        /* <DEDUP_REMOVED lines=9> */
.L_x_1340:
        /* <DEDUP_REMOVED lines=17> */
.L_x_1339:
        /* <DEDUP_REMOVED lines=17> */
.L_x_1338:
[----:B------:R-:W-:Y:S01]  /*04a0*/  IMAD R10, R4, c[0x0][0x190], RZ ;  /* 0x00006400040a7a24 */ /* 0x000fe200078e02ff */
[----:B------:R-:W-:Y:S01]  /*04b0*/  ISETP.GT.AND P2, PT, R16, 0x3, PT ;  /* 0x000000031000780c */ /* 0x000fe20003f44270 */
[----:B------:R-:W-:Y:S02]  /*04c0*/  IMAD.SHL.U32 R18, R3, 0x2, RZ ;  /* 0x0000000203127824 */ /* 0x000fe400078e00ff */
[----:B------:R-:W-:Y:S02]  /*04d0*/  IMAD R11, R10, 0x3, RZ ;  /* 0x000000030a0b7824 */ /* 0x000fe400078e02ff */
        /* <DEDUP_REMOVED lines=9> */
.L_x_1342:
        /* <DEDUP_REMOVED lines=17> */
.L_x_1341:
        /* <DEDUP_REMOVED lines=15> */
.L_x_1337:
[----:B------:R-:W-:Y:S05]  /*0770*/  BSYNC B0 ;  /* 0x0000000000007941 */ /* 0x000fea0003800000 */
.L_x_1336:
        /* <DEDUP_REMOVED lines=8> */
[----:B------:R-:W-:Y:S01]  /*0800*/  IMAD.SHL.U32 R6, R6, 0x100, RZ ;  /* 0x0000010006067824 */ /* 0x000fe200078e00ff */
[----:B------:R-:W-:Y:S01]  /*0810*/  PLOP3.LUT P0, PT, PT, PT, PT, 0x80, 0x0 ;  /* 0x000000000000781c */ /* 0x000fe20003f0f070 */
[----:B------:R-:W-:Y:S02]  /*0820*/  IMAD R7, R4, c[0x0][0x18c], RZ ;  /* 0x0000630004077a24 */ /* 0x000fe400078e02ff */
[----:B------:R-:W-:Y:S02]  /*0830*/  IMAD.MOV.U32 R15, RZ, RZ, 0x2 ;  /* 0x00000002ff0f7424 */ /* 0x000fe400078e00ff */
[----:B------:R-:W-:-:S04]  /*0840*/  IMAD R6, R7, 0x3, R6 ;  /* 0x0000000307067824 */ /* 0x000fc800078e0206 */
[----:B------:R-:W-:Y:S02]  /*0850*/  IMAD R6, R3, 0x4, R6 ;  /* 0x0000000403067824 */ /* 0x000fe400078e0206 */
[----:B------:R-:W-:Y:S02]  /*0860*/  IMAD.MOV.U32 R3, RZ, RZ, RZ ;  /* 0x000000ffff037224 */ /* 0x000fe400078e00ff */
[----:B------:R-:W-:Y:S01]  /*0870*/  IMAD.WIDE R6, R6, R15, c[0x0][0x180] ;  /* 0x0000600006067625 */ /* 0x000fe200078e020f */
[----:B------:R-:W-:Y:S05]  /*0880*/  @!P2 BRA `(.L_x_1344) ;  /* 0x000000d00000a947 */ /* 0x000fea0003800000 */
[----:B------:R-:W-:Y:S02]  /*0890*/  PLOP3.LUT P0, PT, PT, PT, PT, 0x8, 0x0 ;  /* 0x000000000000781c */ /* 0x000fe40003f0e170 */
[----:B------:R-:W-:Y:S02]  /*08a0*/  IADD3 R4, R16, -0x3, RZ ;  /* 0xfffffffd10047810 */ /* 0x000fe40007ffe0ff */
.L_x_1345:
[----:B01----:R-:W-:Y:S01]  /*08b0*/  IMAD.WIDE R8, R15, c[0x0][0x18c], R6 ;  /* 0x000063000f087a25 */ /* 0x003fe200078e0206 */
        /* <DEDUP_REMOVED lines=10> */
.L_x_1344:
[----:B------:R-:W-:-:S05]  /*0960*/  IMAD.IADD R4, R16, 0x1, -R3 ;  /* 0x0000000110047824 */ /* 0x000fca00078e0a03 */
[----:B------:R-:W-:-:S13]  /*0970*/  ISETP.GT.AND P2, PT, R4, 0x1, PT ;  /* 0x000000010400780c */ /* 0x000fda0003f44270 */
[----:B------:R-:W-:Y:S01]  /*0980*/  @P2 PLOP3.LUT P0, PT, PT, PT, PT, 0x8, 0x0 ;  /* 0x000000000000281c */ /* 0x000fe20003f0e170 */
[----:B01----:R-:W-:Y:S01]  /*0990*/  @P2 IMAD.WIDE R8, R15, c[0x0][0x18c], R6 ;  /* 0x000063000f082a25 */ /* 0x003fe200078e0206 */
[----:B------:R-:W-:Y:S01]  /*09a0*/  @P2 IADD3 R3, R3, 0x2, RZ ;  /* 0x0000000203032810 */ /* 0x000fe20007ffe0ff */
[----:B------:R0:W-:Y:S04]  /*09b0*/  @P2 STG.E.64 [R6.64], RZ ;  /* 0x000000ff06002986 */ /* 0x0001e8000c101b06 */
[----:B------:R1:W-:Y:S06]  /*09c0*/  @P2 STG.E.64 [R8.64], RZ ;  /* 0x000000ff08002986 */ /* 0x0003ec000c101b06 */
[----:B------:R-:W-:Y:S01]  /*09d0*/  ISETP.LT.OR P0, PT, R3, R16, P0 ;  /* 0x000000100300720c */ /* 0x000fe20000701670 */
[----:B0-----:R-:W-:-:S12]  /*09e0*/  @P2 IMAD.WIDE R6, R15, c[0x0][0x18c], R8 ;  /* 0x000063000f062a25 */ /* 0x001fd800078e0208 */
[----:B------:R1:W-:Y:S02]  /*09f0*/  @P0 STG.E.64 [R6.64], RZ ;  /* 0x000000ff06000986 */ /* 0x0003e4000c101b06 */
.L_x_1343:
[----:B------:R-:W-:Y:S01]  /*0a00*/  BAR.SYNC.DEFER_BLOCKING 0x0 ;  /* 0x0000000000007b1d */ /* 0x000fe20000010000 */
[----:B------:R-:W-:Y:S01]  /*0a10*/  ISETP.GE.AND P0, PT, R0, R17, PT ;  /* 0x000000110000720c */ /* 0x000fe20003f06270 */
[----:B-1----:R-:W-:Y:S02]  /*0a20*/  IMAD.SHL.U32 R6, R2, 0x80, RZ ;  /* 0x0000008002067824 */ /* 0x002fe400078e00ff */
[----:B------:R-:W-:-:S04]  /*0a30*/  IMAD.MOV.U32 R21, RZ, RZ, 0x2 ;  /* 0x00000002ff157424 */ /* 0x000fc800078e00ff */
[----:B------:R-:W-:-:S06]  /*0a40*/  IMAD.WIDE R6, R6, R21, c[0x0][0x198] ;  /* 0x0000660006067625 */ /* 0x000fcc00078e0215 */
[----:B------:R-:W-:Y:S05]  /*0a50*/  @P0 BRA `(.L_x_1346) ;  /* 0x0000033000000947 */ /* 0x000fea0003800000 */
[----:B------:R1:W5:Y:S01]  /*0a60*/  LDG.E.U16.CONSTANT R4, [R6.64] ;  /* 0x0000000606047981 */ /* 0x000362000c1e9500 */
[----:B------:R-:W-:Y:S01]  /*0a70*/  SHF.R.S32.HI R8, RZ, 0x1f, R5 ;  /* 0x0000001fff087819 */ /* 0x000fe20000011405 */
[----:B------:R-:W-:Y:S02]  /*0a80*/  IMAD.SHL.U32 R2, R5, 0x4, RZ ;  /* 0x0000000405027824 */ /* 0x000fe400078e00ff */
[----:B------:R-:W-:Y:S01]  /*0a90*/  IMAD.MOV.U32 R14, RZ, RZ, RZ ;  /* 0x000000ffff0e7224 */ /* 0x000fe200078e00ff */
[----:B------:R-:W-:Y:S01]  /*0aa0*/  LEA.HI R8, R8, R5, RZ, 0x3 ;  /* 0x0000000508087211 */ /* 0x000fe200078f18ff */
[----:B0-----:R-:W-:Y:S01]  /*0ab0*/  IMAD.MOV.U32 R18, RZ, RZ, R0 ;  /* 0x000000ffff127224 */ /* 0x001fe200078e0000 */
[----:B------:R-:W-:Y:S02]  /*0ac0*/  LOP3.LUT R12, R2, 0x10, RZ, 0xc0, !PT ;  /* 0x00000010020c7812 */ /* 0x000fe400078ec0ff */
[----:B------:R-:W-:Y:S02]  /*0ad0*/  SHF.R.S32.HI R13, RZ, 0x3, R8 ;  /* 0x00000003ff0d7819 */ /* 0x000fe40000011408 */
.L_x_1347:
        /* <DEDUP_REMOVED lines=43> */
.L_x_1346:
[----:B0-----:R-:W2:Y:S04]  /*0d90*/  LDL.64 R8, [R1] ;  /* 0x0000000001087983 */ /* 0x001ea80000100a00 */
[----:B------:R0:W3:Y:S01]  /*0da0*/  LDG.E.U16.CONSTANT R23, [R6.64+0x2] ;  /* 0x0000020606177981 */ /* 0x0000e2000c1e9500 */
[C---:B------:R-:W-:Y:S01]  /*0db0*/  ISETP.GT.AND P0, PT, R0.reuse, c[0x0][0x1a8], PT ;  /* 0x00006a0000007a0c */ /* 0x040fe20003f04270 */
[----:B------:R-:W-:Y:S01]  /*0dc0*/  UMOV UR4, URZ ;  /* 0x0000003f00047c82 */ /* 0x000fe20008000000 */
[C---:B------:R-:W-:Y:S01]  /*0dd0*/  ISETP.GT.AND P2, PT, R0.reuse, c[0x0][0x1ac], PT ;  /* 0x00006b0000007a0c */ /* 0x040fe20003f44270 */
[----:B------:R-:W-:Y:S01]  /*0de0*/  IMAD.MOV.U32 R18, RZ, RZ, RZ ;  /* 0x000000ffff127224 */ /* 0x000fe200078e00ff */
[----:B------:R-:W-:-:S02]  /*0df0*/  IMNMX R3, R0, c[0x0][0x1a8], PT ;  /* 0x00006a0000037a17 */ /* 0x000fc40003800200 */
[C---:B------:R-:W-:Y:S02]  /*0e00*/  ISETP.GT.AND P3, PT, R0.reuse, c[0x0][0x1b0], PT ;  /* 0x00006c0000007a0c */ /* 0x040fe40003f64270 */
[----:B------:R-:W-:Y:S02]  /*0e10*/  SHF.R.S32.HI R4, RZ, 0x1f, R3 ;  /* 0x0000001fff047819 */ /* 0x000fe40000011403 */
[C---:B------:R-:W-:Y:S02]  /*0e20*/  ISETP.GT.AND P4, PT, R0.reuse, c[0x0][0x1b4], PT ;  /* 0x00006d0000007a0c */ /* 0x040fe40003f84270 */
[C---:B------:R-:W-:Y:S02]  /*0e30*/  ISETP.GT.AND P5, PT, R0.reuse, c[0x0][0x1b8], PT ;  /* 0x00006e0000007a0c */ /* 0x040fe40003fa4270 */
[----:B------:R-:W-:Y:S02]  /*0e40*/  @P0 IMNMX R2, R0, c[0x0][0x1ac], PT ;  /* 0x00006b0000020a17 */ /* 0x000fe40003800200 */
[----:B------:R-:W-:-:S02]  /*0e50*/  LEA.HI R15, R4, R3, RZ, 0x5 ;  /* 0x00000003040f7211 */ /* 0x000fc400078f28ff */
[----:B------:R-:W-:Y:S02]  /*0e60*/  @P0 IADD3 R2, R2, -c[0x0][0x1a8], RZ ;  /* 0x80006a0002020a10 */ /* 0x000fe40007ffe0ff */
[----:B------:R-:W-:Y:S02]  /*0e70*/  @P2 IMNMX R4, R0, c[0x0][0x1b0], PT ;  /* 0x00006c0000042a17 */ /* 0x000fe40003800200 */
[----:B------:R-:W-:Y:S02]  /*0e80*/  @P0 SHF.R.S32.HI R3, RZ, 0x1f, R2 ;  /* 0x0000001fff030819 */ /* 0x000fe40000011402 */
[----:B01----:R-:W-:Y:S02]  /*0e90*/  @P2 IADD3 R6, R4, -c[0x0][0x1ac], RZ ;  /* 0x80006b0004062a10 */ /* 0x003fe40007ffe0ff */
[----:B------:R-:W-:Y:S02]  /*0ea0*/  @P3 IMNMX R7, R0, c[0x0][0x1b4], PT ;  /* 0x00006d0000073a17 */ /* 0x000fe40003800200 */
[----:B------:R-:W-:-:S02]  /*0eb0*/  @P0 LEA.HI R4, R3, R2, RZ, 0x5 ;  /* 0x0000000203040211 */ /* 0x000fc400078f28ff */
[----:B------:R-:W-:Y:S02]  /*0ec0*/  @P2 SHF.R.S32.HI R3, RZ, 0x1f, R6 ;  /* 0x0000001fff032819 */ /* 0x000fe40000011406 */
[C---:B------:R-:W-:Y:S02]  /*0ed0*/  @P4 IMNMX R10, R0.reuse, c[0x0][0x1b8], PT ;  /* 0x00006e00000a4a17 */ /* 0x040fe40003800200 */
[----:B------:R-:W-:Y:S02]  /*0ee0*/  @P3 IADD3 R7, R7, -c[0x0][0x1b0], RZ ;  /* 0x80006c0007073a10 */ /* 0x000fe40007ffe0ff */
[----:B------:R-:W-:Y:S02]  /*0ef0*/  @P5 IMNMX R13, R0, c[0x0][0x1bc], PT ;  /* 0x00006f00000d5a17 */ /* 0x000fe40003800200 */
[----:B------:R-:W-:Y:S02]  /*0f00*/  @P2 LEA.HI R6, R3, R6, RZ, 0x5 ;  /* 0x0000000603062211 */ /* 0x000fe400078f28ff */
        /* <DEDUP_REMOVED lines=8> */
[----:B------:R-:W-:Y:S01]  /*0f90*/  CS2R R2, SRZ ;  /* 0x0000000000027805 */ /* 0x000fe2000001ff00 */
[----:B------:R-:W-:Y:S01]  /*0fa0*/  @P0 SHF.R.S32.HI R4, RZ, 0x5, R4 ;  /* 0x00000005ff040819 */ /* 0x000fe20000011404 */
[----:B------:R-:W-:Y:S01]  /*0fb0*/  @P2 IMAD R2, R6, 0x5, RZ ;  /* 0x0000000506022824 */ /* 0x000fe200078e02ff */
        /* <DEDUP_REMOVED lines=11> */
[----:B------:R-:W-:Y:S01]  /*1070*/  PRMT R19, RZ, 0x5410, RZ ;  /* 0x00005410ff137816 */ /* 0x000fe200000000ff */
[----:B------:R-:W-:Y:S01]  /*1080*/  @P4 IMAD R4, R12, 0x3, RZ ;  /* 0x000000030c044824 */ /* 0x000fe200078e02ff */
[----:B------:R-:W-:Y:S01]  /*1090*/  PRMT R20, RZ, 0x5410, RZ ;  /* 0x00005410ff147816 */ /* 0x000fe200000000ff */
[----:B------:R-:W-:Y:S01]  /*10a0*/  @P5 IMAD.SHL.U32 R11, R14, 0x2, RZ ;  /* 0x000000020e0b5824 */ /* 0x000fe200078e00ff */
[----:B------:R-:W-:Y:S02]  /*10b0*/  IADD3 R2, R7, R3, R2 ;  /* 0x0000000307027210 */ /* 0x000fe40007ffe002 */
[----:B------:R-:W-:Y:S02]  /*10c0*/  PRMT R21, RZ, 0x5410, RZ ;  /* 0x00005410ff157816 */ /* 0x000fe400000000ff */
[----:B------:R-:W-:-:S02]  /*10d0*/  IADD3 R2, R11, R2, R4 ;  /* 0x000000020b027210 */ /* 0x000fc40007ffe004 */
[----:B------:R-:W-:Y:S02]  /*10e0*/  PRMT R22, RZ, 0x5410, RZ ;  /* 0x00005410ff167816 */ /* 0x000fe400000000ff */
[----:B------:R-:W-:Y:S01]  /*10f0*/  PRMT R24, RZ, 0x5410, RZ ;  /* 0x00005410ff187816 */ /* 0x000fe200000000ff */
[----:B------:R-:W-:Y:S01]  /*1100*/  IMAD R6, R2, c[0x0][0x18c], RZ ;  /* 0x0000630002067a24 */ /* 0x000fe200078e02ff */
[----:B------:R-:W-:Y:S02]  /*1110*/  SHF.R.S32.HI R2, RZ, 0x1f, R5 ;  /* 0x0000001fff027819 */ /* 0x000fe40000011405 */
[----:B------:R-:W-:Y:S02]  /*1120*/  PRMT R26, RZ, 0x5410, RZ ;  /* 0x00005410ff1a7816 */ /* 0x000fe400000000ff */
[----:B------:R-:W-:Y:S02]  /*1130*/  SHF.R.S32.HI R3, RZ, 0x1f, R6 ;  /* 0x0000001fff037819 */ /* 0x000fe40000011406 */
[----:B------:R-:W-:-:S05]  /*1140*/  IADD3 R15, P0, R5, R6, RZ ;  /* 0x00000006050f7210 */ /* 0x000fca0007f1e0ff */
[----:B------:R-:W-:Y:S01]  /*1150*/  IMAD.X R4, R3, 0x1, R2, P0 ;  /* 0x0000000103047824 */ /* 0x000fe200000e0602 */
[----:B------:R-:W-:-:S04]  /*1160*/  LEA R14, P0, R15, c[0x0][0x168], 0x2 ;  /* 0x00005a000f0e7a11 */ /* 0x000fc800078010ff */
[----:B------:R-:W-:Y:S02]  /*1170*/  LEA.HI.X R15, R15, c[0x0][0x16c], R4, 0x2, P0 ;  /* 0x00005b000f0f7a11 */ /* 0x000fe400000f1404 */
[----:B------:R-:W-:-:S04]  /*1180*/  ISETP.GE.AND P0, PT, R0, R17, PT ;  /* 0x000000110000720c */ /* 0x000fc80003f06270 */
[----:B------:R-:W-:Y:S02]  /*1190*/  ISETP.GE.OR P0, PT, R0, c[0x0][0x1a8], P0 ;  /* 0x00006a0000007a0c */ /* 0x000fe40000706670 */
[----:B--2---:R-:W-:Y:S02]  /*11a0*/  PRMT R27, R8, 0x7610, R8 ;  /* 0x00007610081b7816 */ /* 0x004fe40000000008 */
[----:B------:R-:W-:Y:S01]  /*11b0*/  PRMT R28, R9, 0x7610, R9 ;  /* 0x00007610091c7816 */ /* 0x000fe20000000009 */
[----:B---3--:R-:W-:-:S08]  /*11c0*/  IMAD.IADD R23, R0, 0x1, R23 ;  /* 0x0000000100177824 */ /* 0x008fd000078e0217 */
[----:B------:R-:W-:Y:S05]  /*11d0*/  @P0 BRA `(.L_x_1348) ;  /* 0x00004fa000000947 */ /* 0x000fea0003800000 */
[----:B------:R-:W-:Y:S01]  /*11e0*/  ULDC UR4, c[0x0][0x18c] ;  /* 0x0000630000047ab9 */ /* 0x000fe20000000800 */
[----:B------:R-:W-:Y:S01]  /*11f0*/  IADD3 R5, P0, P2, R5, c[0x0][0x18c], R6 ;  /* 0x0000630005057a10 */ /* 0x000fe20007a1e006 */
[----:B------:R-:W-:Y:S01]  /*1200*/  USHF.R.S32.HI UR4, URZ, 0x1f, UR4 ;  /* 0x0000001f3f047899 */ /* 0x000fe20008011404 */
[----:B------:R-:W-:Y:S01]  /*1210*/  IMAD.MOV.U32 R18, RZ, RZ, RZ ;  /* 0x000000ffff127224 */ /* 0x000fe200078e00ff */
[----:B------:R-:W-:Y:S02]  /*1220*/  PRMT R19, R19, 0x5410, RZ ;  /* 0x0000541013137816 */ /* 0x000fe400000000ff */
[----:B------:R-:W-:Y:S02]  /*1230*/  LEA R12, P3, R5, c[0x0][0x168], 0x2 ;  /* 0x00005a00050c7a11 */ /* 0x000fe400078610ff */
[----:B------:R-:W-:Y:S01]  /*1240*/  IADD3.X R2, R2, UR4, R3, P0, P2 ;  /* 0x0000000402027c10 */ /* 0x000fe200087e4403 */
[----:B------:R-:W-:-:S03]  /*1250*/  UMOV UR4, URZ ;  /* 0x0000003f00047c82 */ /* 0x000fc60008000000 */
[----:B------:R-:W-:Y:S02]  /*1260*/  LEA.HI.X R13, R5, c[0x0][0x16c], R2, 0x2, P3 ;  /* 0x00005b00050d7a11 */ /* 0x000fe400018f1402 */
.L_x_1353:
[----:B------:R-:W-:-:S13]  /*1270*/  ISETP.NE.AND P0, PT, R0, R23, PT ;  /* 0x000000170000720c */ /* 0x000fda0003f05270 */
[----:B------:R-:W-:Y:S01]  /*1280*/  @!P0 IADD3 R18, R18, 0x1, RZ ;  /* 0x0000000112128810 */ /* 0x000fe20007ffe0ff */
[----:B------:R-:W-:Y:S02]  /*1290*/  @!P0 IMAD.SHL.U32 R2, R0, 0x2, RZ ;  /* 0x0000000200028824 */ /* 0x000fe400078e00ff */
[----:B------:R-:W-:Y:S02]  /*12a0*/  @!P0 IMAD.MOV.U32 R3, RZ, RZ, 0x2 ;  /* 0x00000002ff038424 */ /* 0x000fe400078e00ff */
[----:B-----5:R-:W-:Y:S02]  /*12b0*/  @!P0 IMAD R4, R18, 0x8, R1 ;  /* 0x0000000812048824 */ /* 0x020fe400078e0201 */
        /* <DEDUP_REMOVED lines=16> */
[----:B---3--:R-:W-:Y:S02]  /*13c0*/  LOP3.LUT R32, R9, 0xff, RZ, 0xc0, !PT ;  /* 0x000000ff09207812 */ /* 0x008fe400078ec0ff */
[----:B------:R-:W-:Y:S01]  /*13d0*/  IADD3 R25, R2, -0x80, RZ ;  /* 0xffffff8002197810 */ /* 0x000fe20007ffe0ff */
[----:B------:R-:W-:Y:S01]  /*13e0*/  I2F.F16 R31, R31 ;  /* 0x0000001f001f7306 */ /* 0x000fe20000200c00 */
[----:B------:R-:W-:-:S02]  /*13f0*/  LOP3.LUT R2, R4, 0xff, RZ, 0xc0, !PT ;  /* 0x000000ff04027812 */ /* 0x000fc400078ec0ff */
[----:B------:R-:W-:Y:S02]  /*1400*/  IADD3 R44, R32, -0x80, RZ ;  /* 0xffffff80202c7810 */ /* 0x000fe40007ffe0ff */
[----:B------:R-:W-:Y:S02]  /*1410*/  IADD3 R2, R2, -0x80, RZ ;  /* 0xffffff8002027810 */ /* 0x000fe40007ffe0ff */
[----:B------:R-:W-:Y:S01]  /*1420*/  LOP3.LUT R32, R10, 0xff, RZ, 0xc0, !PT ;  /* 0x000000ff0a207812 */ /* 0x000fe200078ec0ff */
[----:B------:R-:W-:Y:S01]  /*1430*/  I2F.F16 R25, R25 ;  /* 0x0000001900197306 */ /* 0x000fe20000200c00 */
[----:B------:R-:W-:Y:S02]  /*1440*/  IADD3 R29, R3, -0x80, RZ ;  /* 0xffffff80031d7810 */ /* 0x000fe40007ffe0ff */
[----:B------:R-:W-:Y:S02]  /*1450*/  IADD3 R43, R32, -0x80, RZ ;  /* 0xffffff80202b7810 */ /* 0x000fe40007ffe0ff */
[----:B------:R-:W-:-:S02]  /*1460*/  LOP3.LUT R32, R11, 0xff, RZ, 0xc0, !PT ;  /* 0x000000ff0b207812 */ /* 0x000fc400078ec0ff */
[----:B------:R-:W-:Y:S01]  /*1470*/  LOP3.LUT R3, R8, 0xff, RZ, 0xc0, !PT ;  /* 0x000000ff08037812 */ /* 0x000fe200078ec0ff */
[----:B------:R0:W1:Y:S01]  /*1480*/  I2F.F16 R30, R2 ;  /* 0x00000002001e7306 */ /* 0x0000620000200c00 */
[----:B------:R-:W-:Y:S02]  /*1490*/  IADD3 R42, R32, -0x80, RZ ;  /* 0xffffff80202a7810 */ /* 0x000fe40007ffe0ff */
[----:B------:R-:W-:Y:S02]  /*14a0*/  IADD3 R3, R3, -0x80, RZ ;  /* 0xffffff8003037810 */ /* 0x000fe40007ffe0ff */
[----:B------:R-:W-:Y:S02]  /*14b0*/  LEA.HI R38, R4, 0xffffff80, RZ, 0x8 ;  /* 0xffffff8004267811 */ /* 0x000fe400078f40ff */
[----:B------:R-:W-:Y:S01]  /*14c0*/  LEA.HI R39, R5, 0xffffff80, RZ, 0x8 ;  /* 0xffffff8005277811 */ /* 0x000fe200078f40ff */
[----:B------:R2:W-:Y:S01]  /*14d0*/  I2F.F16 R48, R3 ;  /* 0x0000000300307306 */ /* 0x0005e20000200c00 */
[----:B0-----:R-:W-:-:S02]  /*14e0*/  SHF.R.U32.HI R2, RZ, 0x8, R4 ;  /* 0x00000008ff027819 */ /* 0x001fc40000011604 */
[----:B------:R-:W-:Y:S02]  /*14f0*/  SHF.R.U32.HI R4, RZ, 0x10, R4 ;  /* 0x00000010ff047819 */ /* 0x000fe40000011604 */
[----:B------:R-:W-:Y:S02]  /*1500*/  LOP3.LUT R2, R2, 0xff, RZ, 0xc0, !PT ;  /* 0x000000ff02027812 */ /* 0x000fe400078ec0ff */
[----:B------:R-:W-:Y:S01]  /*1510*/  LOP3.LUT R4, R4, 0xff, RZ, 0xc0, !PT ;  /* 0x000000ff04047812 */ /* 0x000fe200078ec0ff */
[----:B------:R-:W-:Y:S01]  /*1520*/  I2F.F16 R29, R29 ;  /* 0x0000001d001d7306 */ /* 0x000fe20000200c00 */
[----:B------:R-:W-:Y:S02]  /*1530*/  IADD3 R32, R2, -0x80, RZ ;  /* 0xffffff8002207810 */ /* 0x000fe40007ffe0ff */
[----:B------:R-:W-:Y:S02]  /*1540*/  SHF.R.U32.HI R2, RZ, 0x8, R5 ;  /* 0x00000008ff027819 */ /* 0x000fe40000011605 */
[----:B------:R-:W-:-:S02]  /*1550*/  IADD3 R4, R4, -0x80, RZ ;  /* 0xffffff8004047810 */ /* 0x000fc40007ffe0ff */
[----:B------:R-:W-:Y:S01]  /*1560*/  LOP3.LUT R36, R2, 0xff, RZ, 0xc0, !PT ;  /* 0x000000ff02247812 */ /* 0x000fe200078ec0ff */
[----:B------:R-:W-:Y:S01]  /*1570*/  I2F.F16 R32, R32 ;  /* 0x0000002000207306 */ /* 0x000fe20000200c00 */
[----:B--2---:R-:W0:Y:S01]  /*1580*/  LDS.64 R2, [UR4] ;  /* 0x00000004ff027984 */ /* 0x004e220008000a00 */
[----:B------:R-:W-:Y:S02]  /*1590*/  LEA.HI R40, R6, 0xffffff80, RZ, 0x8 ;  /* 0xffffff8006287811 */ /* 0x000fe400078f40ff */
[----:B------:R-:W-:Y:S02]  /*15a0*/  IADD3 R52, R36, -0x80, RZ ;  /* 0xffffff8024347810 */ /* 0x000fe40007ffe0ff */
[----:B------:R-:W-:Y:S02]  /*15b0*/  SHF.R.U32.HI R36, RZ, 0x8, R6 ;  /* 0x00000008ff247819 */ /* 0x000fe40000011606 */
[----:B------:R2:W-:Y:S01]  /*15c0*/  I2F.F16 R37, R4 ;  /* 0x0000000400257306 */ /* 0x0005e20000200c00 */
[----:B------:R-:W-:-:S02]  /*15d0*/  SHF.R.U32.HI R5, RZ, 0x10, R5 ;  /* 0x00000010ff057819 */ /* 0x000fc40000011605 */
[----:B------:R-:W-:Y:S02]  /*15e0*/  LOP3.LUT R45, R36, 0xff, RZ, 0xc0, !PT ;  /* 0x000000ff242d7812 */ /* 0x000fe400078ec0ff */
[----:B------:R-:W-:Y:S02]  /*15f0*/  SHF.R.U32.HI R6, RZ, 0x10, R6 ;  /* 0x00000010ff067819 */ /* 0x000fe40000011606 */
[----:B------:R-:W-:Y:S01]  /*1600*/  IADD3 R45, R45, -0x80, RZ ;  /* 0xffffff802d2d7810 */ /* 0x000fe20007ffe0ff */
[----:B------:R-:W3:Y:S01]  /*1610*/  I2F.F16 R52, R52 ;  /* 0x0000003400347306 */ /* 0x000ee20000200c00 */
[----:B--2---:R-:W-:Y:S02]  /*1620*/  SHF.R.U32.HI R4, RZ, 0x8, R7 ;  /* 0x00000008ff047819 */ /* 0x004fe40000011607 */
[----:B------:R-:W-:Y:S02]  /*1630*/  LEA.HI R41, R7, 0xffffff80, RZ, 0x8 ;  /* 0xffffff8007297811 */ /* 0x000fe400078f40ff */
[----:B------:R-:W-:-:S02]  /*1640*/  LOP3.LUT R4, R4, 0xff, RZ, 0xc0, !PT ;  /* 0x000000ff04047812 */ /* 0x000fc400078ec0ff */
[----:B------:R-:W-:Y:S01]  /*1650*/  LOP3.LUT R5, R5, 0xff, RZ, 0xc0, !PT ;  /* 0x000000ff05057812 */ /* 0x000fe200078ec0ff */
[----:B------:R2:W-:Y:S01]  /*1660*/  I2F.F16 R53, R45 ;  /* 0x0000002d00357306 */ /* 0x0005e20000200c00 */
[----:B------:R-:W-:Y:S02]  /*1670*/  SHF.R.U32.HI R7, RZ, 0x10, R7 ;  /* 0x00000010ff077819 */ /* 0x000fe40000011607 */
[----:B------:R-:W-:Y:S02]  /*1680*/  LOP3.LUT R6, R6, 0xff, RZ, 0xc0, !PT ;  /* 0x000000ff06067812 */ /* 0x000fe400078ec0ff */
[----:B------:R-:W-:Y:S02]  /*1690*/  IADD3 R54, R4, -0x80, RZ ;  /* 0xffffff8004367810 */ /* 0x000fe40007ffe0ff */
[----:B------:R-:W-:Y:S01]  /*16a0*/  IADD3 R5, R5, -0x80, RZ ;  /* 0xffffff8005057810 */ /* 0x000fe20007ffe0ff */
[----:B------:R-:W4:Y:S01]  /*16b0*/  I2F.F16 R39, R39 ;  /* 0x0000002700277306 */ /* 0x000f220000200c00 */
[----:B------:R-:W-:-:S02]  /*16c0*/  LOP3.LUT R7, R7, 0xff, RZ, 0xc0, !PT ;  /* 0x000000ff07077812 */ /* 0x000fc400078ec0ff */
[----:B------:R-:W-:Y:S02]  /*16d0*/  IADD3 R6, R6, -0x80, RZ ;  /* 0xffffff8006067810 */ /* 0x000fe40007ffe0ff */
[--C-:B------:R-:W-:Y:S02]  /*16e0*/  SHF.R.U32.HI R4, RZ, 0x8, R8.reuse ;  /* 0x00000008ff047819 */ /* 0x100fe40000011608 */
[----:B------:R-:W-:Y:S01]  /*16f0*/  IADD3 R7, R7, -0x80, RZ ;  /* 0xffffff8007077810 */ /* 0x000fe20007ffe0ff */
[----:B------:R-:W5:Y:S01]  /*1700*/  I2F.F16 R54, R54 ;  /* 0x0000003600367306 */ /* 0x000f620000200c00 */
[--C-:B0-----:R-:W-:Y:S01]  /*1710*/  HADD2.F32 R55, -RZ, R2.reuse.H0_H0 ;  /* 0x20000002ff377230 */ /* 0x101fe20000004100 */
[----:B------:R-:W-:Y:S01]  /*1720*/  LOP3.LUT R4, R4, 0xff, RZ, 0xc0, !PT ;  /* 0x000000ff04047812 */ /* 0x000fe200078ec0ff */
[----:B--2---:R-:W-:Y:S01]  /*1730*/  HADD2.F32 R45, -RZ, R2.H1_H1 ;  /* 0x30000002ff2d7230 */ /* 0x004fe20000004100 */
[----:B------:R-:W-:Y:S01]  /*1740*/  LEA.HI R33, R8, 0xffffff80, RZ, 0x8 ;  /* 0xffffff8008217811 */ /* 0x000fe200078f40ff */
[--C-:B------:R-:W-:Y:S01]  /*1750*/  HADD2.F32 R49, -RZ, R3.reuse.H0_H0 ;  /* 0x20000003ff317230 */ /* 0x100fe20000004100 */
[----:B------:R-:W-:Y:S01]  /*1760*/  IADD3 R47, R4, -0x80, RZ ;  /* 0xffffff80042f7810 */ /* 0x000fe20007ffe0ff */
[----:B------:R-:W-:Y:S01]  /*1770*/  HADD2.F32 R50, -RZ, R3.H1_H1 ;  /* 0x30000003ff327230 */ /* 0x000fe20000004100 */
[----:B------:R0:W2:Y:S01]  /*1780*/  I2F.F16 R36, R5 ;  /* 0x0000000500247306 */ /* 0x0000a20000200c00 */
[----:B------:R-:W2:Y:S01]  /*1790*/  LDS.64 R2, [UR4+0x8] ;  /* 0x00000804ff027984 */ /* 0x000ea20008000a00 */
[----:B------:R-:W-:Y:S01]  /*17a0*/  SHF.R.U32.HI R57, RZ, 0x10, R8 ;  /* 0x00000010ff397819 */ /* 0x000fe20000011608 */
[----:B-1----:R-:W-:Y:S01]  /*17b0*/  HADD2.F32 R8, -RZ, R30.H0_H0 ;  /* 0x2000001eff087230 */ /* 0x002fe20000004100 */
[----:B------:R-:W-:Y:S01]  /*17c0*/  LEA.HI R34, R9, 0xffffff80, RZ, 0x8 ;  /* 0xffffff8009227811 */ /* 0x000fe200078f40ff */
[----:B---3--:R-:W-:Y:S01]  /*17d0*/  HADD2.F32 R30, -RZ, R52.H0_H0 ;  /* 0x20000034ff1e7230 */ /* 0x008fe20000004100 */
[--C-:B------:R-:W-:Y:S01]  /*17e0*/  SHF.R.U32.HI R59, RZ, 0x10, R9.reuse ;  /* 0x00000010ff3b7819 */ /* 0x100fe20000011609 */
[----:B----4-:R-:W-:Y:S01]  /*17f0*/  HADD2.F32 R39, -RZ, R39.H0_H0 ;  /* 0x20000027ff277230 */ /* 0x010fe20000004100 */
[----:B------:R1:W3:Y:S01]  /*1800*/  I2F.F16 R46, R6 ;  /* 0x00000006002e7306 */ /* 0x0002e20000200c00 */
[----:B0-----:R-:W-:Y:S01]  /*1810*/  SHF.R.U32.HI R5, RZ, 0x8, R9 ;  /* 0x00000008ff057819 */ /* 0x001fe20000011609 */
[----:B------:R-:W-:Y:S01]  /*1820*/  FFMA.FTZ R58, R8, R55, RZ ;  /* 0x00000037083a7223 */ /* 0x000fe200000100ff */
[----:B------:R-:W-:-:S02]  /*1830*/  LOP3.LUT R9, R57, 0xff, RZ, 0xc0, !PT ;  /* 0x000000ff39097812 */ /* 0x000fc400078ec0ff */
[----:B------:R-:W-:Y:S02]  /*1840*/  LOP3.LUT R5, R5, 0xff, RZ, 0xc0, !PT ;  /* 0x000000ff05057812 */ /* 0x000fe400078ec0ff */
[----:B------:R-:W-:Y:S01]  /*1850*/  LEA.HI R35, R10, 0xffffff80, RZ, 0x8 ;  /* 0xffffff800a237811 */ /* 0x000fe200078f40ff */
[----:B------:R0:W4:Y:S01]  /*1860*/  I2F.F16 R51, R7 ;  /* 0x0000000700337306 */ /* 0x0001220000200c00 */
[----:B-1----:R-:W-:Y:S02]  /*1870*/  SHF.R.U32.HI R6, RZ, 0x8, R10 ;  /* 0x00000008ff067819 */ /* 0x002fe4000001160a */
[----:B------:R-:W-:Y:S02]  /*1880*/  IADD3 R4, R5, -0x80, RZ ;  /* 0xffffff8005047810 */ /* 0x000fe40007ffe0ff */
[----:B------:R-:W-:Y:S02]  /*1890*/  LOP3.LUT R6, R6, 0xff, RZ, 0xc0, !PT ;  /* 0x000000ff06067812 */ /* 0x000fe400078ec0ff */
[----:B------:R-:W-:Y:S01]  /*18a0*/  IADD3 R60, R9, -0x80, RZ ;  /* 0xffffff80093c7810 */ /* 0x000fe20007ffe0ff */
[----:B------:R-:W1:Y:S01]  /*18b0*/  I2F.F16 R41, R41 ;  /* 0x0000002900297306 */ /* 0x000e620000200c00 */
[----:B------:R-:W-:Y:S01]  /*18c0*/  IADD3 R5, R6, -0x80, RZ ;  /* 0xffffff8006057810 */ /* 0x000fe20007ffe0ff */
[----:B0-----:R-:W-:Y:S01]  /*18d0*/  HADD2.F32 R7, -RZ, R25.H0_H0 ;  /* 0x20000019ff077230 */ /* 0x001fe20000004100 */
[----:B------:R-:W-:Y:S01]  /*18e0*/  SHF.R.U32.HI R56, RZ, 0x8, R11 ;  /* 0x00000008ff387819 */ /* 0x000fe2000001160b */
[----:B------:R-:W-:Y:S01]  /*18f0*/  HADD2.F32 R6, -RZ, R31.H0_H0 ;  /* 0x2000001fff067230 */ /* 0x000fe20000004100 */
[----:B------:R-:W-:Y:S01]  /*1900*/  LOP3.LUT R57, R59, 0xff, RZ, 0xc0, !PT ;  /* 0x000000ff3b397812 */ /* 0x000fe200078ec0ff */
[----:B------:R-:W-:Y:S01]  /*1910*/  HADD2.F32 R25, -RZ, R29.H0_H0 ;  /* 0x2000001dff197230 */ /* 0x000fe20000004100 */
[----:B------:R-:W-:Y:S01]  /*1920*/  LOP3.LUT R56, R56, 0xff, RZ, 0xc0, !PT ;  /* 0x000000ff38387812 */ /* 0x000fe200078ec0ff */
[----:B------:R-:W0:Y:S01]  /*1930*/  I2F.F16 R38, R38 ;  /* 0x0000002600267306 */ /* 0x000e220000200c00 */
[----:B------:R-:W-:-:S02]  /*1940*/  HADD2.F32 R29, -RZ, R32.H0_H0 ;  /* 0x20000020ff1d7230 */ /* 0x000fc40000004100 */
[----:B------:R-:W-:Y:S01]  /*1950*/  HADD2.F32 R31, -RZ, R53.H0_H0 ;  /* 0x20000035ff1f7230 */ /* 0x000fe20000004100 */
[C---:B------:R-:W-:Y:S01]  /*1960*/  FFMA.FTZ R53, R55.reuse, R6, RZ ;  /* 0x0000000637357223 */ /* 0x040fe200000100ff */
[----:B-----5:R-:W-:Y:S01]  /*1970*/  HADD2.F32 R32, -RZ, R54.H0_H0 ;  /* 0x20000036ff207230 */ /* 0x020fe20000004100 */
[C---:B------:R-:W-:Y:S01]  /*1980*/  FFMA.FTZ R52, R55.reuse, R25, RZ ;  /* 0x0000001937347223 */ /* 0x040fe200000100ff */
[----:B------:R-:W-:Y:S01]  /*1990*/  HADD2.F32 R9, -RZ, R37.H0_H0 ;  /* 0x20000025ff097230 */ /* 0x000fe20000004100 */
[----:B------:R-:W5:Y:S01]  /*19a0*/  I2F.F16 R40, R40 ;  /* 0x0000002800287306 */ /* 0x000f620000200c00 */
[----:B------:R-:W-:Y:S01]  /*19b0*/  FFMA.FTZ R54, R55, R7, RZ ;  /* 0x0000000737367223 */ /* 0x000fe200000100ff */
[----:B------:R-:W-:Y:S01]  /*19c0*/  SHF.R.U32.HI R55, RZ, 0x10, R10 ;  /* 0x00000010ff377819 */ /* 0x000fe2000001160a */
[----:B--2---:R-:W-:Y:S01]  /*19d0*/  HADD2.F32 R10, -RZ, R36.H0_H0 ;  /* 0x20000024ff0a7230 */ /* 0x004fe20000004100 */
[C---:B------:R-:W-:Y:S01]  /*19e0*/  FFMA.FTZ R53, R45.reuse, R30, R53 ;  /* 0x0000001e2d357223 */ /* 0x040fe20000010035 */
[----:B---3--:R-:W-:Y:S01]  /*19f0*/  HADD2.F32 R36, -RZ, R46.H0_H0 ;  /* 0x2000002eff247230 */ /* 0x008fe20000004100 */
[----:B------:R-:W-:Y:S01]  /*1a00*/  FFMA.FTZ R52, R45, R31, R52 ;  /* 0x0000001f2d347223 */ /* 0x000fe20000010034 */
[----:B----4-:R-:W-:Y:S01]  /*1a10*/  HADD2.F32 R37, -RZ, R51.H0_H0 ;  /* 0x20000033ff257230 */ /* 0x010fe20000004100 */
[----:B------:R-:W2:Y:S01]  /*1a20*/  I2F.F16 R44, R44 ;  /* 0x0000002c002c7306 */ /* 0x000ea20000200c00 */
[----:B------:R-:W-:Y:S01]  /*1a30*/  FFMA.FTZ R58, R29, R45, R58 ;  /* 0x0000002d1d3a7223 */ /* 0x000fe2000001003a */
[----:B------:R-:W-:Y:S01]  /*1a40*/  SHF.R.U32.HI R51, RZ, 0x10, R11 ;  /* 0x00000010ff337819 */ /* 0x000fe2000001160b */
[----:B------:R-:W-:Y:S01]  /*1a50*/  FFMA.FTZ R54, R45, R32, R54 ;  /* 0x000000202d367223 */ /* 0x000fe20000010036 */
[----:B------:R-:W-:Y:S01]  /*1a60*/  LOP3.LUT R55, R55, 0xff, RZ, 0xc0, !PT ;  /* 0x000000ff37377812 */ /* 0x000fe200078ec0ff */
[C---:B------:R-:W-:Y:S01]  /*1a70*/  FFMA.FTZ R53, R49.reuse, R10, R53 ;  /* 0x0000000a31357223 */ /* 0x040fe20000010035 */
[----:B-1----:R-:W-:Y:S01]  /*1a80*/  HADD2.F32 R41, -RZ, R41.H0_H0 ;  /* 0x20000029ff297230 */ /* 0x002fe20000004100 */
[----:B------:R-:W-:Y:S01]  /*1a90*/  FFMA.FTZ R59, R49, R36, R52 ;  /* 0x00000024313b7223 */ /* 0x000fe20000010034 */
[----:B------:R-:W1:Y:S01]  /*1aa0*/  I2F.F16 R43, R43 ;  /* 0x0000002b002b7306 */ /* 0x000e620000200c00 */
[----:B------:R-:W-:Y:S01]  /*1ab0*/  FFMA.FTZ R61, R9, R49, R58 ;  /* 0x00000031093d7223 */ /* 0x000fe2000001003a */
[----:B------:R-:W-:Y:S01]  /*1ac0*/  LOP3.LUT R51, R51, 0xff, RZ, 0xc0, !PT ;  /* 0x000000ff33337812 */ /* 0x000fe200078ec0ff */
[----:B------:R-:W-:Y:S01]  /*1ad0*/  FFMA.FTZ R52, R49, R37, R54 ;  /* 0x0000002531347223 */ /* 0x000fe20000010036 */
[----:B------:R-:W-:Y:S01]  /*1ae0*/  IADD3 R49, R57, -0x80, RZ ;  /* 0xffffff8039317810 */ /* 0x000fe20007ffe0ff */
[----:B0-----:R-:W-:Y:S01]  /*1af0*/  HADD2.F32 R38, -RZ, R38.H0_H0 ;  /* 0x20000026ff267230 */ /* 0x001fe20000004100 */
[----:B------:R-:W-:Y:S01]  /*1b00*/  IADD3 R56, R56, -0x80, RZ ;  /* 0xffffff8038387810 */ /* 0x000fe20007ffe0ff */
[----:B-----5:R-:W-:Y:S01]  /*1b10*/  HADD2.F32 R40, -RZ, R40.H0_H0 ;  /* 0x20000028ff287230 */ /* 0x020fe20000004100 */
[----:B------:R-:W0:Y:S01]  /*1b20*/  I2F.F16 R42, R42 ;  /* 0x0000002a002a7306 */ /* 0x000e220000200c00 */
[----:B------:R-:W-:Y:S01]  /*1b30*/  IADD3 R57, R55, -0x80, RZ ;  /* 0xffffff8037397810 */ /* 0x000fe20007ffe0ff */
[C---:B------:R-:W-:Y:S01]  /*1b40*/  FFMA.FTZ R55, R50.reuse, R39, R53 ;  /* 0x0000002732377223 */ /* 0x040fe20000010035 */
[----:B--2---:R-:W-:Y:S01]  /*1b50*/  HADD2.F32 R44, -RZ, R44.H0_H0 ;  /* 0x2000002cff2c7230 */ /* 0x004fe20000004100 */
[----:B------:R-:W-:Y:S01]  /*1b60*/  FFMA.FTZ R53, R50, R41, R52 ;  /* 0x0000002932357223 */ /* 0x000fe20000010034 */
[----:B------:R-:W-:Y:S01]  /*1b70*/  IADD3 R52, R51, -0x80, RZ ;  /* 0xffffff8033347810 */ /* 0x000fe20007ffe0ff */
[----:B------:R-:W-:Y:S01]  /*1b80*/  FFMA.FTZ R54, R38, R50, R61 ;  /* 0x0000003226367223 */ /* 0x000fe2000001003d */
[----:B------:R-:W-:Y:S01]  /*1b90*/  HADD2.F32 R51, -RZ, R3.H0_H0 ;  /* 0x20000003ff337230 */ /* 0x000fe20000004100 */
[----:B------:R-:W-:Y:S01]  /*1ba0*/  I2F.F16 R5, R5 ;  /* 0x0000000500057306 */ /* 0x000fe20000200c00 */
[----:B-1----:R-:W-:-:S02]  /*1bb0*/  HADD2.F32 R43, -RZ, R43.H0_H0 ;  /* 0x2000002bff2b7230 */ /* 0x002fc40000004100 */
[----:B------:R-:W-:-:S05]  /*1bc0*/  HADD2.F32 R3, -RZ, R3.H1_H1 ;  /* 0x30000003ff037230 */ /* 0x000fca0000004100 */
[----:B------:R-:W1:Y:S01]  /*1bd0*/  I2F.F16 R47, R47 ;  /* 0x0000002f002f7306 */ /* 0x000e620000200c00 */
[----:B0-----:R-:W-:-:S07]  /*1be0*/  HADD2.F32 R42, -RZ, R42.H0_H0 ;  /* 0x2000002aff2a7230 */ /* 0x001fce0000004100 */
[----:B------:R-:W0:Y:S08]  /*1bf0*/  I2F.F16 R4, R4 ;  /* 0x0000000400047306 */ /* 0x000e300000200c00 */
[----:B------:R2:W3:Y:S01]  /*1c00*/  I2F.F16 R45, R56 ;  /* 0x00000038002d7306 */ /* 0x0004e20000200c00 */
[----:B-1----:R-:W-:-:S07]  /*1c10*/  HADD2.F32 R47, -RZ, R47.H0_H0 ;  /* 0x2000002fff2f7230 */ /* 0x002fce0000004100 */
[----:B------:R1:W4:Y:S01]  /*1c20*/  I2F.F16 R46, R60 ;  /* 0x0000003c002e7306 */ /* 0x0003220000200c00 */
[----:B--2---:R-:W-:Y:S01]  /*1c30*/  FFMA.FTZ R56, R50, R40, R59 ;  /* 0x0000002832387223 */ /* 0x004fe2000001003b */
[----:B------:R-:W-:Y:S01]  /*1c40*/  LEA.HI R59, R11, 0xffffff80, RZ, 0x8 ;  /* 0xffffff800b3b7811 */ /* 0x000fe200078f40ff */
[----:B------:R-:W-:Y:S02]  /*1c50*/  HADD2.F32 R11, -RZ, R48.H0_H0 ;  /* 0x20000030ff0b7230 */ /* 0x000fe40000004100 */
[----:B0-----:R-:W-:-:S03]  /*1c60*/  HADD2.F32 R48, -RZ, R4.H0_H0 ;  /* 0x20000004ff307230 */ /* 0x001fc60000004100 */
[----:B------:R0:W2:Y:S01]  /*1c70*/  I2F.F16 R50, R57 ;  /* 0x0000003900327306 */ /* 0x0000a20000200c00 */
[--C-:B-1----:R-:W-:Y:S02]  /*1c80*/  HADD2.F32 R60, -RZ, R2.reuse.H0_H0 ;  /* 0x20000002ff3c7230 */ /* 0x102fe40000004100 */
[----:B------:R-:W-:Y:S02]  /*1c90*/  HADD2.F32 R2, -RZ, R2.H1_H1 ;  /* 0x30000002ff027230 */ /* 0x000fe40000004100 */
[----:B---3--:R-:W-:Y:S01]  /*1ca0*/  HADD2.F32 R45, -RZ, R45.H0_H0 ;  /* 0x2000002dff2d7230 */ /* 0x008fe20000004100 */
[----:B------:R-:W-:Y:S02]  /*1cb0*/  FFMA.FTZ R54, R11, R60, R54 ;  /* 0x0000003c0b367223 */ /* 0x000fe40000010036 */
[----:B------:R-:W1:Y:S01]  /*1cc0*/  I2F.F16 R49, R49 ;  /* 0x0000003100317306 */ /* 0x000e620000200c00 */
[C---:B0-----:R-:W-:Y:S01]  /*1cd0*/  FFMA.FTZ R57, R60.reuse, R44, R55 ;  /* 0x0000002c3c397223 */ /* 0x041fe20000010037 */
[----:B----4-:R-:W-:Y:S01]  /*1ce0*/  HADD2.F32 R46, -RZ, R46.H0_H0 ;  /* 0x2000002eff2e7230 */ /* 0x010fe20000004100 */
[----:B------:R-:W-:-:S02]  /*1cf0*/  FFMA.FTZ R58, R60, R43, R56 ;  /* 0x0000002b3c3a7223 */ /* 0x000fc40000010038 */
[----:B------:R-:W-:Y:S01]  /*1d00*/  FFMA.FTZ R60, R60, R42, R53 ;  /* 0x0000002a3c3c7223 */ /* 0x000fe20000010035 */
[----:B------:R-:W-:Y:S01]  /*1d10*/  HADD2.F32 R53, -RZ, R5.H0_H0 ;  /* 0x20000005ff357230 */ /* 0x000fe20000004100 */
[----:B------:R-:W-:Y:S01]  /*1d20*/  FFMA.FTZ R54, R47, R2, R54 ;  /* 0x000000022f367223 */ /* 0x000fe20000010036 */
[----:B------:R-:W0:Y:S01]  /*1d30*/  I2F.F16 R52, R52 ;  /* 0x0000003400347306 */ /* 0x000e220000200c00 */
[----:B--2---:R-:W-:Y:S01]  /*1d40*/  HADD2.F32 R50, -RZ, R50.H0_H0 ;  /* 0x20000032ff327230 */ /* 0x004fe20000004100 */
[C---:B------:R-:W-:Y:S02]  /*1d50*/  FFMA.FTZ R57, R2.reuse, R48, R57 ;  /* 0x0000003002397223 */ /* 0x040fe40000010039 */
[C---:B------:R-:W-:Y:S02]  /*1d60*/  FFMA.FTZ R58, R2.reuse, R53, R58 ;  /* 0x00000035023a7223 */ /* 0x040fe4000001003a */
[----:B------:R-:W-:Y:S02]  /*1d70*/  FFMA.FTZ R60, R2, R45, R60 ;  /* 0x0000002d023c7223 */ /* 0x000fe4000001003c */
[----:B------:R-:W2:Y:S01]  /*1d80*/  I2F.F16 R33, R33 ;  /* 0x0000002100217306 */ /* 0x000ea20000200c00 */
[----:B-1----:R-:W-:Y:S01]  /*1d90*/  HADD2.F32 R56, -RZ, R49.H0_H0 ;  /* 0x20000031ff387230 */ /* 0x002fe20000004100 */
[C---:B------:R-:W-:Y:S01]  /*1da0*/  FFMA.FTZ R5, R51.reuse, R50, R58 ;  /* 0x0000003233057223 */ /* 0x040fe2000001003a */
[----:B------:R-:W-:Y:S01]  /*1db0*/  HADD2.F32 R49, -RZ, R27.H0_H0 ;  /* 0x2000001bff317230 */ /* 0x000fe20000004100 */
[----:B------:R-:W-:Y:S01]  /*1dc0*/  FFMA.FTZ R2, R46, R51, R54 ;  /* 0x000000332e027223 */ /* 0x000fe20000010036 */
[----:B------:R-:W-:Y:S01]  /*1dd0*/  HADD2.F32 R54, -RZ, R28.H0_H0 ;  /* 0x2000001cff367230 */ /* 0x000fe20000004100 */
[----:B------:R-:W-:-:S02]  /*1de0*/  FFMA.FTZ R57, R51, R56, R57 ;  /* 0x0000003833397223 */ /* 0x000fc40000010039 */
[----:B------:R-:W1:Y:S01]  /*1df0*/  I2F.F16 R34, R34 ;  /* 0x0000002200227306 */ /* 0x000e620000200c00 */
[----:B0-----:R-:W-:-:S07]  /*1e00*/  HADD2.F32 R52, -RZ, R52.H0_H0 ;  /* 0x20000034ff347230 */ /* 0x001fce0000004100 */
[----:B------:R-:W0:Y:S01]  /*1e10*/  I2F.F16 R35, R35 ;  /* 0x0000002300237306 */ /* 0x000e220000200c00 */
[----:B--2---:R-:W-:Y:S02]  /*1e20*/  HADD2.F32 R58, -RZ, R33.H0_H0 ;  /* 0x20000021ff3a7230 */ /* 0x004fe40000004100 */
[----:B------:R-:W-:-:S03]  /*1e30*/  HADD2.F32 R33, -RZ, R28.H1_H1 ;  /* 0x3000001cff217230 */ /* 0x000fc60000004100 */
[----:B------:R-:W-:Y:S02]  /*1e40*/  FFMA.FTZ R2, R58, R3, R2 ;  /* 0x000000033a027223 */ /* 0x000fe40000010002 */
[----:B------:R2:W3:Y:S01]  /*1e50*/  I2F.F16 R55, R59 ;  /* 0x0000003b00377306 */ /* 0x0004e20000200c00 */
[----:B-1----:R-:W-:Y:S01]  /*1e60*/  HADD2.F32 R34, -RZ, R34.H0_H0 ;  /* 0x20000022ff227230 */ /* 0x002fe20000004100 */
[----:B------:R-:W-:-:S04]  /*1e70*/  FMUL.FTZ R2, R2, R49 ;  /* 0x0000003102027220 */ /* 0x000fc80000410000 */
[----:B------:R-:W-:Y:S01]  /*1e80*/  FFMA.FTZ R4, R3, R34, R57 ;  /* 0x0000002203047223 */ /* 0x000fe20000010039 */
[----:B------:R-:W-:Y:S01]  /*1e90*/  F2FP.PACK_AB R2, RZ, R2 ;  /* 0x00000002ff02723e */ /* 0x000fe200000000ff */
[----:B--2---:R-:W-:Y:S01]  /*1ea0*/  FFMA.FTZ R59, R51, R52, R60 ;  /* 0x00000034333b7223 */ /* 0x004fe2000001003c */
[----:B0-----:R-:W-:Y:S02]  /*1eb0*/  HADD2.F32 R60, -RZ, R35.H0_H0 ;  /* 0x20000023ff3c7230 */ /* 0x001fe40000004100 */
[----:B------:R-:W-:-:S03]  /*1ec0*/  HADD2.F32 R51, -RZ, R27.H1_H1 ;  /* 0x3000001bff337230 */ /* 0x000fc60000004100 */
[----:B------:R-:W-:Y:S01]  /*1ed0*/  FFMA.FTZ R5, R3, R60, R5 ;  /* 0x0000003c03057223 */ /* 0x000fe20000010005 */
[----:B---3--:R-:W-:Y:S01]  /*1ee0*/  HADD2.F32 R62, -RZ, R55.H0_H0 ;  /* 0x20000037ff3e7230 */ /* 0x008fe20000004100 */
[----:B------:R-:W-:Y:S02]  /*1ef0*/  FMUL.FTZ R4, R4, R51 ;  /* 0x0000003304047220 */ /* 0x000fe40000410000 */
[----:B------:R-:W-:Y:S02]  /*1f00*/  FMUL.FTZ R5, R5, R54 ;  /* 0x0000003605057220 */ /* 0x000fe40000410000 */
        /* <DEDUP_REMOVED lines=81> */
[-C--:B------:R-:W-:Y:S01]  /*2420*/  FFMA.FTZ R10, R10, R2.reuse, R7 ;  /* 0x000000020a0a7223 */ /* 0x080fe20000010007 */
[--C-:B-1----:R-:W-:Y:S01]  /*2430*/  HADD2.F32 R7, -RZ, R4.reuse.H0_H0 ;  /* 0x20000004ff077230 */ /* 0x102fe20000004100 */
[-C--:B------:R-:W-:Y:S01]  /*2440*/  FFMA.FTZ R31, R36, R2.reuse, R31 ;  /* 0x00000002241f7223 */ /* 0x080fe2000001001f */
[----:B------:R-:W-:Y:S01]  /*2450*/  HADD2.F32 R4, -RZ, R4.H1_H1 ;  /* 0x30000004ff047230 */ /* 0x000fe20000004100 */
        /* <DEDUP_REMOVED lines=35> */
.L_x_1349:
        /* <DEDUP_REMOVED lines=20> */
[----:B------:R-:W-:Y:S02]  /*27d0*/  LOP3.LUT R25, R25, 0xff, RZ, 0xc0, !PT ;  /* 0x000000ff19197812 */ /* 0x000fe400078ec0ff */
[----:B------:R-:W-:Y:S01]  /*27e0*/  LOP3.LUT R4, R4, 0xff, RZ, 0xc0, !PT ;  /* 0x000000ff04047812 */ /* 0x000fe200078ec0ff */
[----:B------:R4:W0:Y:S01]  /*27f0*/  I2F.F16 R31, R3 ;  /* 0x00000003001f7306 */ /* 0x0008220000200c00 */
[----:B------:R-:W-:Y:S01]  /*2800*/  IADD3 R29, R25, -0x80, RZ ;  /* 0xffffff80191d7810 */ /* 0x000fe20007ffe0ff */
[----:B-1----:R-:W-:Y:S01]  /*2810*/  HADD2.F32 R33, -RZ, R33.H0_H0 ;  /* 0x20000021ff217230 */ /* 0x002fe20000004100 */
[----:B------:R-:W-:Y:S02]  /*2820*/  IADD3 R36, R4, -0x80, RZ ;  /* 0xffffff8004247810 */ /* 0x000fe40007ffe0ff */
[----:B------:R-:W-:-:S02]  /*2830*/  LEA.HI R37, R6, 0xffffff80, RZ, 0x8 ;  /* 0xffffff8006257811 */ /* 0x000fc400078f40ff */
        /* <DEDUP_REMOVED lines=10> */
[----:B------:R-:W-:-:S02]  /*28e0*/  IADD3 R35, R5, -0x80, RZ ;  /* 0xffffff8005237810 */ /* 0x000fc40007ffe0ff */
[----:B------:R-:W0:Y:S01]  /*28f0*/  LDS.64 R4, [UR4+0x10] ;  /* 0x00001004ff047984 */ /* 0x000e220008000a00 */
[--C-:B------:R-:W-:Y:S02]  /*2900*/  SHF.R.U32.HI R3, RZ, 0x8, R6.reuse ;  /* 0x00000008ff037819 */ /* 0x100fe40000011606 */
[----:B------:R-:W-:Y:S01]  /*2910*/  SHF.R.U32.HI R6, RZ, 0x10, R6 ;  /* 0x00000010ff067819 */ /* 0x000fe20000011606 */
[----:B------:R-:W4:Y:S01]  /*2920*/  I2F.F16 R25, R25 ;  /* 0x0000001900197306 */ /* 0x000f220000200c00 */
[--C-:B------:R-:W-:Y:S01]  /*2930*/  SHF.R.U32.HI R43, RZ, 0x8, R7.reuse ;  /* 0x00000008ff2b7819 */ /* 0x100fe20000011607 */
        /* <DEDUP_REMOVED lines=8> */
[----:B------:R-:W-:Y:S02]  /*29c0*/  LOP3.LUT R43, R43, 0xff, RZ, 0xc0, !PT ;  /* 0x000000ff2b2b7812 */ /* 0x000fe400078ec0ff */
[----:B------:R-:W-:Y:S01]  /*29d0*/  LOP3.LUT R3, R3, 0xff, RZ, 0xc0, !PT ;  /* 0x000000ff03037812 */ /* 0x000fe200078ec0ff */
[----:B------:R-:W3:Y:S01]  /*29e0*/  I2F.F16 R34, R34 ;  /* 0x0000002200227306 */ /* 0x000ee20000200c00 */
[----:B------:R-:W-:Y:S01]  /*29f0*/  IADD3 R47, R43, -0x80, RZ ;  /* 0xffffff802b2f7810 */ /* 0x000fe20007ffe0ff */
[----:B----4-:R-:W-:Y:S01]  /*2a00*/  HADD2.F32 R25, -RZ, R25.H0_H0 ;  /* 0x20000019ff197230 */ /* 0x010fe20000004100 */
[----:B------:R-:W-:Y:S02]  /*2a10*/  IADD3 R3, R3, -0x80, RZ ;  /* 0xffffff8003037810 */ /* 0x000fe40007ffe0ff */
[----:B------:R-:W-:-:S03]  /*2a20*/  ISETP.GE.AND P0, PT, R16, 0x2, PT ;  /* 0x000000021000780c */ /* 0x000fc60003f06270 */
[----:B------:R-:W-:Y:S01]  /*2a30*/  I2F.F16 R47, R47 ;  /* 0x0000002f002f7306 */ /* 0x000fe20000200c00 */
[----:B-1----:R-:W-:-:S07]  /*2a40*/  HADD2.F32 R36, -RZ, R36.H0_H0 ;  /* 0x20000024ff247230 */ /* 0x002fce0000004100 */
[----:B------:R-:W-:Y:S01]  /*2a50*/  I2F.F16 R3, R3 ;  /* 0x0000000300037306 */ /* 0x000fe20000200c00 */
[----:B---3--:R-:W-:Y:S02]  /*2a60*/  HADD2.F32 R34, -RZ, R34.H0_H0 ;  /* 0x20000022ff227230 */ /* 0x008fe40000004100 */
[--C-:B0-----:R-:W-:Y:S02]  /*2a70*/  HADD2.F32 R53, -RZ, R4.reuse.H0_H0 ;  /* 0x20000004ff357230 */ /* 0x101fe40000004100 */
[----:B------:R-:W-:Y:S02]  /*2a80*/  HADD2.F32 R54, -RZ, R4.H1_H1 ;  /* 0x30000004ff367230 */ /* 0x000fe40000004100 */
[----:B------:R-:W-:Y:S01]  /*2a90*/  HADD2.F32 R58, -RZ, R5.H1_H1 ;  /* 0x30000005ff3a7230 */ /* 0x000fe20000004100 */
[----:B------:R-:W0:Y:S01]  /*2aa0*/  I2F.F16 R35, R35 ;  /* 0x0000002300237306 */ /* 0x000e220000200c00 */
[----:B------:R-:W-:-:S07]  /*2ab0*/  FFMA.FTZ R60, R53, R32, RZ ;  /* 0x00000020353c7223 */ /* 0x000fce00000100ff */
[----:B------:R-:W-:Y:S08]  /*2ac0*/  I2F.F16 R6, R6 ;  /* 0x0000000600067306 */ /* 0x000ff00000200c00 */
[----:B------:R-:W1:Y:S01]  /*2ad0*/  I2F.F16 R37, R37 ;  /* 0x0000002500257306 */ /* 0x000e620000200c00 */
[----:B0-----:R-:W-:-:S07]  /*2ae0*/  HADD2.F32 R35, -RZ, R35.H0_H0 ;  /* 0x20000023ff237230 */ /* 0x001fce0000004100 */
[----:B------:R-:W0:Y:S08]  /*2af0*/  I2F.F16 R39, R39 ;  /* 0x0000002700277306 */ /* 0x000e300000200c00 */
[----:B------:R-:W3:Y:S01]  /*2b00*/  I2F.F16 R38, R38 ;  /* 0x0000002600267306 */ /* 0x000ee20000200c00 */
[----:B-1----:R-:W-:-:S07]  /*2b10*/  HADD2.F32 R37, -RZ, R37.H0_H0 ;  /* 0x20000025ff257230 */ /* 0x002fce0000004100 */
[----:B------:R-:W1:Y:S01]  /*2b20*/  I2F.F16 R46, R46 ;  /* 0x0000002e002e7306 */ /* 0x000e620000200c00 */
[----:B0-----:R-:W-:Y:S02]  /*2b30*/  HADD2.F32 R39, -RZ, R39.H0_H0 ;  /* 0x20000027ff277230 */ /* 0x001fe40000004100 */
[----:B---3--:R-:W-:Y:S01]  /*2b40*/  HADD2.F32 R38, -RZ, R38.H0_H0 ;  /* 0x20000026ff267230 */ /* 0x008fe20000004100 */
[----:B--2---:R-:W-:Y:S02]  /*2b50*/  LOP3.LUT R7, R8, 0xff, RZ, 0xc0, !PT ;  /* 0x000000ff08077812 */ /* 0x004fe400078ec0ff */
[----:B------:R-:W-:Y:S02]  /*2b60*/  LOP3.LUT R4, R11, 0xff, RZ, 0xc0, !PT ;  /* 0x000000ff0b047812 */ /* 0x000fe400078ec0ff */
[----:B------:R-:W-:Y:S02]  /*2b70*/  IADD3 R51, R7, -0x80, RZ ;  /* 0xffffff8007337810 */ /* 0x000fe40007ffe0ff */
[----:B------:R-:W-:-:S02]  /*2b80*/  LOP3.LUT R7, R9, 0xff, RZ, 0xc0, !PT ;  /* 0x000000ff09077812 */ /* 0x000fc400078ec0ff */
[----:B------:R-:W-:Y:S02]  /*2b90*/  IADD3 R56, R4, -0x80, RZ ;  /* 0xffffff8004387810 */ /* 0x000fe40007ffe0ff */
[----:B------:R-:W-:Y:S01]  /*2ba0*/  IADD3 R43, R7, -0x80, RZ ;  /* 0xffffff80072b7810 */ /* 0x000fe20007ffe0ff */
[----:B------:R-:W-:Y:S01]  /*2bb0*/  I2F.F16 R51, R51 ;  /* 0x0000003300337306 */ /* 0x000fe20000200c00 */
[----:B------:R-:W-:Y:S02]  /*2bc0*/  LOP3.LUT R7, R10, 0xff, RZ, 0xc0, !PT ;  /* 0x000000ff0a077812 */ /* 0x000fe400078ec0ff */
[--C-:B------:R-:W-:Y:S02]  /*2bd0*/  SHF.R.U32.HI R45, RZ, 0x8, R8.reuse ;  /* 0x00000008ff2d7819 */ /* 0x100fe40000011608 */
[----:B------:R-:W-:Y:S01]  /*2be0*/  IADD3 R44, R7, -0x80, RZ ;  /* 0xffffff80072c7810 */ /* 0x000fe20007ffe0ff */
[----:B------:R-:W-:Y:S01]  /*2bf0*/  HADD2.F32 R7, -RZ, R5.H0_H0 ;  /* 0x20000005ff077230 */ /* 0x000fe20000004100 */
[----:B------:R-:W-:Y:S01]  /*2c00*/  LEA.HI R41, R8, 0xffffff80, RZ, 0x8 ;  /* 0xffffff8008297811 */ /* 0x000fe200078f40ff */
[----:B------:R-:W0:Y:S01]  /*2c10*/  LDS.64 R4, [UR4+0x18] ;  /* 0x00001804ff047984 */ /* 0x000e220008000a00 */
[----:B------:R-:W-:Y:S01]  /*2c20*/  SHF.R.U32.HI R52, RZ, 0x10, R8 ;  /* 0x00000010ff347819 */ /* 0x000fe20000011608 */
[----:B------:R-:W2:Y:S01]  /*2c30*/  I2F.F16 R43, R43 ;  /* 0x0000002b002b7306 */ /* 0x000ea20000200c00 */
[----:B------:R-:W-:-:S02]  /*2c40*/  LOP3.LUT R8, R45, 0xff, RZ, 0xc0, !PT ;  /* 0x000000ff2d087812 */ /* 0x000fc400078ec0ff */
[----:B------:R-:W-:Y:S02]  /*2c50*/  SHF.R.U32.HI R48, RZ, 0x8, R9 ;  /* 0x00000008ff307819 */ /* 0x000fe40000011609 */
[----:B------:R-:W-:Y:S02]  /*2c60*/  SHF.R.U32.HI R50, RZ, 0x8, R10 ;  /* 0x00000008ff327819 */ /* 0x000fe4000001160a */
[----:B------:R-:W-:Y:S01]  /*2c70*/  IADD3 R49, R8, -0x80, RZ ;  /* 0xffffff8008317810 */ /* 0x000fe20007ffe0ff */
[----:B------:R3:W-:Y:S01]  /*2c80*/  I2F.F16 R45, R56 ;  /* 0x00000038002d7306 */ /* 0x0007e20000200c00 */
[----:B------:R-:W-:Y:S02]  /*2c90*/  LOP3.LUT R8, R48, 0xff, RZ, 0xc0, !PT ;  /* 0x000000ff30087812 */ /* 0x000fe400078ec0ff */
[----:B------:R-:W-:Y:S02]  /*2ca0*/  LOP3.LUT R55, R50, 0xff, RZ, 0xc0, !PT ;  /* 0x000000ff32377812 */ /* 0x000fe400078ec0ff */
[----:B------:R-:W-:-:S02]  /*2cb0*/  SHF.R.U32.HI R57, RZ, 0x8, R11 ;  /* 0x00000008ff397819 */ /* 0x000fc4000001160b */
[----:B------:R-:W-:Y:S01]  /*2cc0*/  IADD3 R50, R8, -0x80, RZ ;  /* 0xffffff8008327810 */ /* 0x000fe20007ffe0ff */
[----:B------:R-:W-:Y:S01]  /*2cd0*/  HADD2.F32 R8, -RZ, R3.H0_H0 ;  /* 0x20000003ff087230 */ /* 0x000fe20000004100 */
[----:B------:R-:W-:Y:S01]  /*2ce0*/  IADD3 R59, R55, -0x80, RZ ;  /* 0xffffff80373b7810 */ /* 0x000fe20007ffe0ff */
[----:B------:R-:W-:Y:S01]  /*2cf0*/  FFMA.FTZ R55, R53, R30, RZ ;  /* 0x0000001e35377223 */ /* 0x000fe200000100ff */
[----:B------:R-:W-:Y:S01]  /*2d00*/  LOP3.LUT R48, R57, 0xff, RZ, 0xc0, !PT ;  /* 0x000000ff39307812 */ /* 0x000fe200078ec0ff */
[----:B------:R-:W-:Y:S01]  /*2d10*/  HADD2.F32 R3, -RZ, R47.H0_H0 ;  /* 0x2000002fff037230 */ /* 0x000fe20000004100 */
[----:B------:R-:W-:Y:S01]  /*2d20*/  FFMA.FTZ R57, R31, R53, RZ ;  /* 0x000000351f397223 */ /* 0x000fe200000100ff */
[----:B------:R-:W-:Y:S01]  /*2d30*/  LEA.HI R40, R9, 0xffffff80, RZ, 0x8 ;  /* 0xffffff8009287811 */ /* 0x000fe200078f40ff */
[----:B---3--:R-:W-:Y:S01]  /*2d40*/  FFMA.FTZ R56, R53, R33, RZ ;  /* 0x0000002135387223 */ /* 0x008fe200000100ff */
[----:B------:R-:W3:Y:S01]  /*2d50*/  I2F.F16 R44, R44 ;  /* 0x0000002c002c7306 */ /* 0x000ee20000200c00 */
[----:B------:R-:W-:Y:S01]  /*2d60*/  FFMA.FTZ R53, R54, R8, R55 ;  /* 0x0000000836357223 */ /* 0x000fe20000010037 */
[----:B------:R-:W-:Y:S01]  /*2d70*/  SHF.R.U32.HI R55, RZ, 0x10, R9 ;  /* 0x00000010ff377819 */ /* 0x000fe20000011609 */
[----:B------:R-:W-:Y:S01]  /*2d80*/  FFMA.FTZ R57, R29, R54, R57 ;  /* 0x000000361d397223 */ /* 0x000fe20000010039 */
[----:B------:R-:W-:Y:S01]  /*2d90*/  LOP3.LUT R52, R52, 0xff, RZ, 0xc0, !PT ;  /* 0x000000ff34347812 */ /* 0x000fe200078ec0ff */
[C---:B------:R-:W-:Y:S01]  /*2da0*/  FFMA.FTZ R56, R54.reuse, R25, R56 ;  /* 0x0000001936387223 */ /* 0x040fe20000010038 */
[----:B------:R-:W-:Y:S01]  /*2db0*/  HADD2.F32 R9, -RZ, R6.H0_H0 ;  /* 0x20000006ff097230 */ /* 0x000fe20000004100 */
[----:B------:R-:W-:Y:S01]  /*2dc0*/  FFMA.FTZ R54, R54, R3, R60 ;  /* 0x0000000336367223 */ /* 0x000fe2000001003c */
[----:B------:R-:W-:Y:S01]  /*2dd0*/  LOP3.LUT R55, R55, 0xff, RZ, 0xc0, !PT ;  /* 0x000000ff37377812 */ /* 0x000fe200078ec0ff */
[C---:B------:R-:W-:Y:S01]  /*2de0*/  FFMA.FTZ R53, R7.reuse, R34, R53 ;  /* 0x0000002207357223 */ /* 0x040fe20000010035 */
[----:B------:R-:W-:Y:S01]  /*2df0*/  LEA.HI R42, R10, 0xffffff80, RZ, 0x8 ;  /* 0xffffff800a2a7811 */ /* 0x000fe200078f40ff */
[----:B------:R4:W-:Y:S01]  /*2e00*/  I2F.F16 R47, R59 ;  /* 0x0000003b002f7306 */ /* 0x0009e20000200c00 */
[----:B------:R-:W-:Y:S01]  /*2e10*/  IADD3 R6, R52, -0x80, RZ ;  /* 0xffffff8034067810 */ /* 0x000fe20007ffe0ff */
[----:B------:R-:W-:Y:S01]  /*2e20*/  FFMA.FTZ R52, R36, R7, R57 ;  /* 0x0000000724347223 */ /* 0x000fe20000010039 */
[----:B------:R-:W-:Y:S01]  /*2e30*/  SHF.R.U32.HI R10, RZ, 0x10, R10 ;  /* 0x00000010ff0a7819 */ /* 0x000fe2000001160a */
[C---:B------:R-:W-:Y:S01]  /*2e40*/  FFMA.FTZ R57, R7.reuse, R35, R56 ;  /* 0x0000002307397223 */ /* 0x040fe20000010038 */
[----:B------:R-:W-:Y:S01]  /*2e50*/  SHF.R.U32.HI R60, RZ, 0x10, R11 ;  /* 0x00000010ff3c7819 */ /* 0x000fe2000001160b */
[----:B0-----:R-:W-:Y:S01]  /*2e60*/  HADD2.F32 R62, -RZ, R4.H0_H0 ;  /* 0x20000004ff3e7230 */ /* 0x001fe20000004100 */
[----:B------:R-:W-:Y:S01]  /*2e70*/  IADD3 R48, R48, -0x80, RZ ;  /* 0xffffff8030307810 */ /* 0x000fe20007ffe0ff */
[----:B------:R-:W0:Y:S01]  /*2e80*/  I2F.F16 R49, R49 ;  /* 0x0000003100317306 */ /* 0x000e220000200c00 */
[----:B----4-:R-:W-:Y:S01]  /*2e90*/  FFMA.FTZ R59, R7, R9, R54 ;  /* 0x00000009073b7223 */ /* 0x010fe20000010036 */
[----:B------:R-:W-:Y:S01]  /*2ea0*/  IADD3 R7, R55, -0x80, RZ ;  /* 0xffffff8037077810 */ /* 0x000fe20007ffe0ff */
[----:B------:R-:W-:Y:S01]  /*2eb0*/  FFMA.FTZ R55, R58, R37, R53 ;  /* 0x000000253a377223 */ /* 0x000fe20000010035 */
[----:B------:R-:W-:Y:S01]  /*2ec0*/  LOP3.LUT R54, R10, 0xff, RZ, 0xc0, !PT ;  /* 0x000000ff0a367812 */ /* 0x000fe200078ec0ff */
[----:B-1----:R-:W-:Y:S01]  /*2ed0*/  HADD2.F32 R10, -RZ, R46.H0_H0 ;  /* 0x2000002eff0a7230 */ /* 0x002fe20000004100 */
[----:B------:R-:W-:Y:S01]  /*2ee0*/  LOP3.LUT R53, R60, 0xff, RZ, 0xc0, !PT ;  /* 0x000000ff3c357812 */ /* 0x000fe200078ec0ff */
[----:B------:R-:W-:Y:S01]  /*2ef0*/  FFMA.FTZ R56, R58, R38, R57 ;  /* 0x000000263a387223 */ /* 0x000fe20000010039 */
[----:B------:R-:W1:Y:S01]  /*2f00*/  I2F.F16 R50, R50 ;  /* 0x0000003200327306 */ /* 0x000e620000200c00 */
[----:B------:R-:W-:Y:S01]  /*2f10*/  IADD3 R46, R54, -0x80, RZ ;  /* 0xffffff80362e7810 */ /* 0x000fe20007ffe0ff */
[----:B------:R-:W-:Y:S01]  /*2f20*/  FFMA.FTZ R54, R39, R58, R52 ;  /* 0x0000003a27367223 */ /* 0x000fe20000010034 */
[----:B------:R-:W-:Y:S01]  /*2f30*/  IADD3 R53, R53, -0x80, RZ ;  /* 0xffffff8035357810 */ /* 0x000fe20007ffe0ff */
[----:B--2---:R-:W-:Y:S01]  /*2f40*/  HADD2.F32 R43, -RZ, R43.H0_H0 ;  /* 0x2000002bff2b7230 */ /* 0x004fe20000004100 */
[----:B------:R-:W-:Y:S01]  /*2f50*/  LEA.HI R60, R11, 0xffffff80, RZ, 0x8 ;  /* 0xffffff800b3c7811 */ /* 0x000fe200078f40ff */
[----:B------:R-:W-:Y:S01]  /*2f60*/  HADD2.F32 R11, -RZ, R51.H0_H0 ;  /* 0x20000033ff0b7230 */ /* 0x000fe20000004100 */
[----:B------:R-:W-:Y:S01]  /*2f70*/  FFMA.FTZ R58, R58, R10, R59 ;  /* 0x0000000a3a3a7223 */ /* 0x000fe2000001003b */
[----:B------:R-:W2:Y:S01]  /*2f80*/  I2F.F16 R48, R48 ;  /* 0x0000003000307306 */ /* 0x000ea20000200c00 */
[----:B---3--:R-:W-:Y:S01]  /*2f90*/  HADD2.F32 R44, -RZ, R44.H0_H0 ;  /* 0x2000002cff2c7230 */ /* 0x008fe20000004100 */
[C---:B------:R-:W-:Y:S01]  /*2fa0*/  FFMA.FTZ R56, R62.reuse, R43, R56 ;  /* 0x0000002b3e387223 */ /* 0x040fe20000010038 */
[----:B------:R-:W-:Y:S01]  /*2fb0*/  HADD2.F32 R45, -RZ, R45.H0_H0 ;  /* 0x2000002dff2d7230 */ /* 0x000fe20000004100 */
[----:B------:R-:W-:Y:S01]  /*2fc0*/  FFMA.FTZ R54, R11, R62, R54 ;  /* 0x0000003e0b367223 */ /* 0x000fe20000010036 */
[----:B------:R-:W-:Y:S01]  /*2fd0*/  HADD2.F32 R52, -RZ, R4.H1_H1 ;  /* 0x30000004ff347230 */ /* 0x000fe20000004100 */
[C---:B------:R-:W-:Y:S01]  /*2fe0*/  FFMA.FTZ R59, R62.reuse, R44, R55 ;  /* 0x0000002c3e3b7223 */ /* 0x040fe20000010037 */
[----:B0-----:R-:W-:Y:S01]  /*2ff0*/  HADD2.F32 R49, -RZ, R49.H0_H0 ;  /* 0x20000031ff317230 */ /* 0x001fe20000004100 */
[----:B------:R-:W0:Y:S01]  /*3000*/  I2F.F16 R6, R6 ;  /* 0x0000000600067306 */ /* 0x000e220000200c00 */
[----:B------:R-:W-:Y:S01]  /*3010*/  FFMA.FTZ R62, R62, R45, R58 ;  /* 0x0000002d3e3e7223 */ /* 0x000fe2000001003a */
[----:B-1----:R-:W-:-:S02]  /*3020*/  HADD2.F32 R51, -RZ, R50.H0_H0 ;  /* 0x20000032ff337230 */ /* 0x002fc40000004100 */
[----:B------:R-:W-:Y:S02]  /*3030*/  HADD2.F32 R47, -RZ, R47.H0_H0 ;  /* 0x2000002fff2f7230 */ /* 0x000fe40000004100 */
[--C-:B------:R-:W-:Y:S02]  /*3040*/  HADD2.F32 R4, -RZ, R5.reuse.H0_H0 ;  /* 0x20000005ff047230 */ /* 0x100fe40000004100 */
[----:B------:R-:W1:Y:S01]  /*3050*/  I2F.F16 R7, R7 ;  /* 0x0000000700077306 */ /* 0x000e620000200c00 */
[----:B--2---:R-:W-:Y:S02]  /*3060*/  HADD2.F32 R55, -RZ, R48.H0_H0 ;  /* 0x20000030ff377230 */ /* 0x004fe40000004100 */
[----:B------:R-:W-:Y:S02]  /*3070*/  HADD2.F32 R5, -RZ, R5.H1_H1 ;  /* 0x30000005ff057230 */ /* 0x000fe40000004100 */
[--C-:B------:R-:W-:Y:S01]  /*3080*/  HADD2.F32 R50, -RZ, R27.reuse.H0_H0 ;  /* 0x2000001bff327230 */ /* 0x100fe20000004100 */
[----:B------:R-:W-:Y:S01]  /*3090*/  FFMA.FTZ R62, R52, R55, R62 ;  /* 0x00000037343e7223 */ /* 0x000fe2000001003e */
[----:B------:R-:W-:Y:S01]  /*30a0*/  HADD2.F32 R48, -RZ, R27.H1_H1 ;  /* 0x3000001bff307230 */ /* 0x000fe20000004100 */
[----:B------:R-:W2:Y:S01]  /*30b0*/  I2F.F16 R46, R46 ;  /* 0x0000002e002e7306 */ /* 0x000ea20000200c00 */
[----:B0-----:R-:W-:Y:S01]  /*30c0*/  HADD2.F32 R57, -RZ, R6.H0_H0 ;  /* 0x20000006ff397230 */ /* 0x001fe20000004100 */
[----:B------:R-:W-:-:S02]  /*30d0*/  FFMA.FTZ R6, R49, R52, R54 ;  /* 0x0000003431067223 */ /* 0x000fc40000010036 */
[C---:B------:R-:W-:Y:S02]  /*30e0*/  FFMA.FTZ R54, R52.reuse, R51, R56 ;  /* 0x0000003334367223 */ /* 0x040fe40000010038 */
[----:B------:R-:W-:Y:S02]  /*30f0*/  FFMA.FTZ R6, R57, R4, R6 ;  /* 0x0000000439067223 */ /* 0x000fe40000010006 */
[----:B------:R-:W0:Y:S01]  /*3100*/  I2F.F16 R53, R53 ;  /* 0x0000003500357306 */ /* 0x000e220000200c00 */
[----:B-1----:R-:W-:Y:S01]  /*3110*/  HADD2.F32 R61, -RZ, R7.H0_H0 ;  /* 0x20000007ff3d7230 */ /* 0x002fe20000004100 */
[----:B------:R-:W-:-:S04]  /*3120*/  FFMA.FTZ R7, R52, R47, R59 ;  /* 0x0000002f34077223 */ /* 0x000fc8000001003b */
[----:B------:R-:W-:Y:S02]  /*3130*/  FFMA.FTZ R54, R4, R61, R54 ;  /* 0x0000003d04367223 */ /* 0x000fe40000010036 */
[----:B------:R-:W1:Y:S01]  /*3140*/  I2F.F16 R41, R41 ;  /* 0x0000002900297306 */ /* 0x000e620000200c00 */
[----:B--2---:R-:W-:Y:S02]  /*3150*/  HADD2.F32 R63, -RZ, R46.H0_H0 ;  /* 0x2000002eff3f7230 */ /* 0x004fe40000004100 */
[----:B------:R-:W-:-:S03]  /*3160*/  HADD2.F32 R46, -RZ, R28.H0_H0 ;  /* 0x2000001cff2e7230 */ /* 0x000fc60000004100 */
[----:B------:R-:W-:Y:S02]  /*3170*/  FFMA.FTZ R7, R4, R63, R7 ;  /* 0x0000003f04077223 */ /* 0x000fe40000010007 */
[----:B------:R-:W2:Y:S01]  /*3180*/  I2F.F16 R40, R40 ;  /* 0x0000002800287306 */ /* 0x000ea20000200c00 */
[----:B0-----:R-:W-:-:S05]  /*3190*/  HADD2.F32 R53, -RZ, R53.H0_H0 ;  /* 0x20000035ff357230 */ /* 0x001fca0000004100 */
[----:B------:R-:W-:Y:S02]  /*31a0*/  FFMA.FTZ R62, R4, R53, R62 ;  /* 0x00000035043e7223 */ /* 0x000fe4000001003e */
[----:B------:R-:W0:Y:S01]  /*31b0*/  I2F.F16 R42, R42 ;  /* 0x0000002a002a7306 */ /* 0x000e220000200c00 */
[----:B-1----:R-:W-:Y:S02]  /*31c0*/  HADD2.F32 R52, -RZ, R41.H0_H0 ;  /* 0x20000029ff347230 */ /* 0x002fe40000004100 */
[----:B------:R-:W-:-:S03]  /*31d0*/  HADD2.F32 R41, -RZ, R28.H1_H1 ;  /* 0x3000001cff297230 */ /* 0x000fc60000004100 */
        /* <DEDUP_REMOVED lines=83> */
[-C--:B------:R-:W-:Y:S01]  /*3710*/  FFMA.FTZ R59, R30, R54.reuse, RZ ;  /* 0x000000361e3b7223 */ /* 0x080fe200000100ff */
[--C-:B------:R-:W-:Y:S01]  /*3720*/  HADD2.F32 R30, -RZ, R5.reuse.H0_H0 ;  /* 0x20000005ff1e7230 */ /* 0x100fe20000004100 */
[----:B------:R-:W-:Y:S01]  /*3730*/  FFMA.FTZ R32, R32, R54, RZ ;  /* 0x0000003620207223 */ /* 0x000fe200000100ff */
[----:B------:R-:W-:Y:S01]  /*3740*/  HADD2.F32 R5, -RZ, R5.H1_H1 ;  /* 0x30000005ff057230 */ /* 0x000fe20000004100 */
[-C--:B------:R-:W-:Y:S02]  /*3750*/  FFMA.FTZ R31, R29, R4.reuse, R31 ;  /* 0x000000041d1f7223 */ /* 0x080fe4000001001f */
[----:B------:R-:W-:-:S02]  /*3760*/  FFMA.FTZ R33, R25, R4, R33 ;  /* 0x0000000419217223 */ /* 0x000fc40000010021 */
        /* <DEDUP_REMOVED lines=42> */
.L_x_1350:
        /* <DEDUP_REMOVED lines=311> */
.L_x_1351:
        /* <DEDUP_REMOVED lines=311> */
.L_x_1352:
[----:B------:R-:W-:Y:S01]  /*60f0*/  IADD3 R0, R0, 0x20, RZ ;  /* 0x0000002000007810 */ /* 0x000fe20007ffe0ff */
[----:B------:R-:W-:Y:S01]  /*6100*/  IMAD.WIDE R12, R2, 0x8, R12 ;  /* 0x00000008020c7825 */ /* 0x000fe200078e020c */
[----:B------:R-:W-:Y:S02]  /*6110*/  UIADD3 UR4, UR4, 0x40, URZ ;  /* 0x0000004004047890 */ /* 0x000fe4000fffe03f */
[----:B------:R-:W-:Y:S01]  /*6120*/  ISETP.GE.AND P0, PT, R0, c[0x0][0x1a8], PT ;  /* 0x00006a0000007a0c */ /* 0x000fe20003f06270 */
[----:B------:R-:W-:Y:S01]  /*6130*/  IMAD.WIDE R2, R2, 0x8, R14 ;  /* 0x0000000802027825 */ /* 0x000fe200078e020e */
[----:B------:R-:W-:-:S03]  /*6140*/  ISETP.LT.AND P2, PT, R0, R17, PT ;  /* 0x000000110000720c */ /* 0x000fc60003f41270 */
[----:B0-----:R-:W-:Y:S02]  /*6150*/  IMAD.MOV.U32 R14, RZ, RZ, R2 ;  /* 0x000000ffff0e7224 */ /* 0x001fe400078e0002 */
[----:B------:R-:W-:-:S08]  /*6160*/  IMAD.MOV.U32 R15, RZ, RZ, R3 ;  /* 0x000000ffff0f7224 */ /* 0x000fd000078e0003 */
[----:B------:R-:W-:Y:S05]  /*6170*/  @!P0 BRA P2, `(.L_x_1353) ;  /* 0xffffb0f000008947 */ /* 0x000fea000103ffff */
.L_x_1348:
[----:B------:R-:W-:-:S04]  /*6180*/  ISETP.GE.AND P0, PT, R0, R17, PT ;  /* 0x000000110000720c */ /* 0x000fc80003f06270 */
[----:B------:R-:W-:-:S13]  /*6190*/  ISETP.GE.OR P0, PT, R0, c[0x0][0x1ac], P0 ;  /* 0x00006b0000007a0c */ /* 0x000fda0000706670 */
[----:B------:R-:W-:Y:S05]  /*61a0*/  @P0 BRA `(.L_x_1354) ;  /* 0x0000236000000947 */ /* 0x000fea0003800000 */
[----:B------:R-:W-:Y:S02]  /*61b0*/  ULDC UR5, c[0x0][0x18c] ;  /* 0x0000630000057ab9 */ /* 0x000fe40000000800 */
[----:B------:R-:W-:Y:S02]  /*61c0*/  USHF.R.S32.HI UR5, URZ, 0x1f, UR5 ;  /* 0x0000001f3f057899 */ /* 0x000fe40008011405 */
.L_x_1357:
[----:B------:R-:W-:-:S13]  /*61d0*/  ISETP.NE.AND P0, PT, R0, R23, PT ;  /* 0x000000170000720c */ /* 0x000fda0003f05270 */
[----:B------:R-:W-:Y:S01]  /*61e0*/  @!P0 IADD3 R18, R18, 0x1, RZ ;  /* 0x0000000112128810 */ /* 0x000fe20007ffe0ff */
[----:B------:R-:W-:Y:S01]  /*61f0*/  @!P0 IMAD.MOV.U32 R3, RZ, RZ, 0x2 ;  /* 0x00000002ff038424 */ /* 0x000fe200078e00ff */
[----:B------:R-:W-:-:S03]  /*6200*/  @!P0 LEA R2, R0, 0x1, 0x1 ;  /* 0x0000000100028811 */ /* 0x000fc600078e08ff */
[----:B-----5:R-:W-:Y:S02]  /*6210*/  @!P0 IMAD R6, R18, 0x8, R1 ;  /* 0x0000000812068824 */ /* 0x020fe400078e0201 */
[----:B------:R-:W-:-:S04]  /*6220*/  @!P0 IMAD.WIDE R2, R2, R3, c[0x0][0x198] ;  /* 0x0000660002028625 */ /* 0x000fc800078e0203 */
[----:B------:R-:W2:Y:S04]  /*6230*/  @!P0 LDL.64 R6, [R6] ;  /* 0x0000000006068983 */ /* 0x000ea80000100a00 */
[----:B------:R0:W3:Y:S02]  /*6240*/  @!P0 LDG.E.U16.CONSTANT R5, [R2.64] ;  /* 0x0000000602058981 */ /* 0x0000e4000c1e9500 */
[----:B0-----:R-:W-:Y:S02]  /*6250*/  IMAD.MOV.U32 R2, RZ, RZ, R14 ;  /* 0x000000ffff027224 */ /* 0x001fe400078e000e */
[----:B------:R-:W-:-:S05]  /*6260*/  IMAD.MOV.U32 R3, RZ, RZ, R15 ;  /* 0x000000ffff037224 */ /* 0x000fca00078e000f */
[----:B------:R0:W5:Y:S01]  /*6270*/  LDG.E.128.CONSTANT R8, [R2.64] ;  /* 0x0000000602087981 */ /* 0x000162000c1e9d00 */
[----:B------:R-:W-:Y:S01]  /*6280*/  IMAD.MOV.U32 R25, RZ, RZ, c[0x0][0x18c] ;  /* 0x00006300ff197624 */ /* 0x000fe200078e00ff */
[----:B--2---:R-:W-:Y:S02]  /*6290*/  @!P0 PRMT R27, R6, 0x7610, R27 ;  /* 0x00007610061b8816 */ /* 0x004fe4000000001b */
        /* <DEDUP_REMOVED lines=14> */
[----:B------:R-:W-:Y:S02]  /*6380*/  SHF.R.U32.HI R31, RZ, 0x6, R8 ;  /* 0x00000006ff1f7819 */ /* 0x000fe40000011608 */
        /* <DEDUP_REMOVED lines=18> */
[----:B---3--:R-:W-:Y:S02]  /*64b0*/  SHF.R.U32.HI R49, RZ, 0x8, R12 ;  /* 0x00000008ff317819 */ /* 0x008fe4000001160c */
[----:B------:R-:W-:Y:S02]  /*64c0*/  SHF.R.U32.HI R50, RZ, 0x8, R13 ;  /* 0x00000008ff327819 */ /* 0x000fe4000001160d */
        /* <DEDUP_REMOVED lines=9> */
[----:B------:R-:W-:Y:S02]  /*6560*/  SHF.R.U32.HI R42, RZ, 0x6, R12 ;  /* 0x00000006ff2a7819 */ /* 0x000fe4000001160c */
[----:B------:R-:W-:Y:S02]  /*6570*/  LOP3.LUT R46, R15, 0x3f003f, RZ, 0xc0, !PT ;  /* 0x003f003f0f2e7812 */ /* 0x000fe400078ec0ff */
[--C-:B------:R-:W-:Y:S02]  /*6580*/  SHF.R.U32.HI R56, RZ, 0xa, R15.reuse ;  /* 0x0000000aff387819 */ /* 0x100fe4000001160f */
[----:B------:R-:W-:Y:S02]  /*6590*/  SHF.R.U32.HI R48, RZ, 0x6, R15 ;  /* 0x00000006ff307819 */ /* 0x000fe4000001160f */
[----:B--2---:R-:W-:-:S02]  /*65a0*/  SHF.R.U32.HI R12, RZ, 0xc, R4 ;  /* 0x0000000cff0c7819 */ /* 0x004fc40000011604 */
[----:B------:R-:W-:Y:S02]  /*65b0*/  LOP3.LUT R33, R4, 0x3f003f, RZ, 0xc0, !PT ;  /* 0x003f003f04217812 */ /* 0x000fe400078ec0ff */
[----:B------:R-:W-:Y:S02]  /*65c0*/  SHF.R.U32.HI R34, RZ, 0x6, R4 ;  /* 0x00000006ff227819 */ /* 0x000fe40000011604 */
[--C-:B------:R-:W-:Y:S02]  /*65d0*/  SHF.R.U32.HI R54, RZ, 0xa, R13.reuse ;  /* 0x0000000aff367819 */ /* 0x100fe4000001160d */
[----:B------:R-:W-:Y:S02]  /*65e0*/  LOP3.LUT R43, R13, 0x3f003f, RZ, 0xc0, !PT ;  /* 0x003f003f0d2b7812 */ /* 0x000fe400078ec0ff */
[----:B------:R-:W-:Y:S02]  /*65f0*/  SHF.R.U32.HI R45, RZ, 0x6, R13 ;  /* 0x00000006ff2d7819 */ /* 0x000fe4000001160d */
[----:B------:R-:W-:-:S02]  /*6600*/  SHF.R.U32.HI R4, RZ, 0xc, R5 ;  /* 0x0000000cff047819 */ /* 0x000fc40000011605 */
[----:B------:R-:W-:Y:S02]  /*6610*/  LOP3.LUT R15, R32, 0x64006400, RZ, 0xfc, !PT ;  /* 0x64006400200f7812 */ /* 0x000fe400078efcff */
[----:B------:R-:W-:Y:S02]  /*6620*/  SHF.R.U32.HI R13, RZ, 0xc, R6 ;  /* 0x0000000cff0d7819 */ /* 0x000fe40000011606 */
[----:B------:R-:W-:Y:S02]  /*6630*/  LOP3.LUT R38, R7, 0x3f003f, RZ, 0xc0, !PT ;  /* 0x003f003f07267812 */ /* 0x000fe400078ec0ff */
[--C-:B------:R-:W-:Y:S02]  /*6640*/  SHF.R.U32.HI R39, RZ, 0x6, R7.reuse ;  /* 0x00000006ff277819 */ /* 0x100fe40000011607 */
[----:B------:R-:W-:Y:S02]  /*6650*/  SHF.R.U32.HI R7, RZ, 0xc, R7 ;  /* 0x0000000cff077819 */ /* 0x000fe40000011607 */
[----:B------:R-:W-:-:S02]  /*6660*/  LOP3.LUT R35, R5, 0x3f003f, RZ, 0xc0, !PT ;  /* 0x003f003f05237812 */ /* 0x000fc400078ec0ff */
[----:B------:R-:W-:Y:S01]  /*6670*/  SHF.R.U32.HI R37, RZ, 0x6, R5 ;  /* 0x00000006ff257819 */ /* 0x000fe20000011605 */
[----:B------:R-:W-:Y:S01]  /*6680*/  HADD2 R15, R15, -1056, -1056 ;  /* 0xe420e4200f0f7430 */ /* 0x000fe20000000000 */
[----:B------:R-:W-:Y:S02]  /*6690*/  LOP3.LUT R5, R4, 0xf000f, RZ, 0xc0, !PT ;  /* 0x000f000f04057812 */ /* 0x000fe400078ec0ff */
[----:B------:R-:W-:Y:S02]  /*66a0*/  LOP3.LUT R4, R13, 0xf000f, RZ, 0xc0, !PT ;  /* 0x000f000f0d047812 */ /* 0x000fe400078ec0ff */
[----:B------:R-:W-:Y:S02]  /*66b0*/  LOP3.LUT R12, R12, 0xf000f, RZ, 0xc0, !PT ;  /* 0x000f000f0c0c7812 */ /* 0x000fe400078ec0ff */
[----:B------:R-:W-:Y:S02]  /*66c0*/  LOP3.LUT R7, R7, 0xf000f, RZ, 0xc0, !PT ;  /* 0x000f000f07077812 */ /* 0x000fe400078ec0ff */
[----:B------:R-:W-:-:S02]  /*66d0*/  LOP3.LUT R13, R58, 0x64006400, RZ, 0xfc, !PT ;  /* 0x640064003a0d7812 */ /* 0x000fc400078efcff */
[----:B------:R-:W-:Y:S01]  /*66e0*/  LOP3.LUT R32, R31, 0x64006400, RZ, 0xfc, !PT ;  /* 0x640064001f207812 */ /* 0x000fe200078efcff */
[----:B------:R-:W-:Y:S01]  /*66f0*/  HADD2 R31, R29, -1056, -1056 ;  /* 0xe420e4201d1f7430 */ /* 0x000fe20000000000 */
[--C-:B------:R-:W-:Y:S02]  /*6700*/  SHF.R.U32.HI R55, RZ, 0xa, R14.reuse ;  /* 0x0000000aff377819 */ /* 0x100fe4000001160e */
[----:B------:R-:W-:Y:S02]  /*6710*/  LOP3.LUT R44, R14, 0x3f003f, RZ, 0xc0, !PT ;  /* 0x003f003f0e2c7812 */ /* 0x000fe400078ec0ff */
[----:B------:R-:W-:Y:S02]  /*6720*/  SHF.R.U32.HI R47, RZ, 0x6, R14 ;  /* 0x00000006ff2f7819 */ /* 0x000fe4000001160e */
[----:B------:R-:W-:Y:S01]  /*6730*/  LOP3.LUT R14, R59, 0x64006400, RZ, 0xfc, !PT ;  /* 0x640064003b0e7812 */ /* 0x000fe200078efcff */
[----:B------:R-:W-:Y:S01]  /*6740*/  HADD2 R29, R30, -1056, -1056 ;  /* 0xe420e4201e1d7430 */ /* 0x000fe20000000000 */
[----:B------:R-:W-:Y:S01]  /*6750*/  LOP3.LUT R53, R12, 0x300030, R53, 0xf8, !PT ;  /* 0x003000300c357812 */ /* 0x000fe200078ef835 */
[----:B------:R-:W-:Y:S01]  /*6760*/  HADD2 R13, R13, -1056, -1056 ;  /* 0xe420e4200d0d7430 */ /* 0x000fe20000000000 */
[----:B------:R-:W-:Y:S01]  /*6770*/  LOP3.LUT R56, R7, 0x300030, R56, 0xf8, !PT ;  /* 0x0030003007387812 */ /* 0x000fe200078ef838 */
[-C--:B0-----:R-:W-:Y:S01]  /*6780*/  HFMA2.MMA R7, R15, R8.reuse, RZ ;  /* 0x000000080f077235 */ /* 0x081fe200000000ff */
[----:B------:R-:W-:Y:S01]  /*6790*/  LOP3.LUT R12, R60, 0x64006400, RZ, 0xfc, !PT ;  /* 0x640064003c0c7812 */ /* 0x000fe200078efcff */
[----:B------:R-:W-:Y:S01]  /*67a0*/  HADD2 R32, R32, -1056, -1056 ;  /* 0xe420e42020207430 */ /* 0x000fe20000000000 */
[----:B------:R-:W-:Y:S01]  /*67b0*/  HFMA2.MMA R58, R31, R8, RZ ;  /* 0x000000081f3a7235 */ /* 0x000fe200000000ff */
[----:B------:R-:W-:Y:S01]  /*67c0*/  HADD2 R14, R14, -1056, -1056 ;  /* 0xe420e4200e0e7430 */ /* 0x000fe20000000000 */
[----:B------:R-:W-:Y:S01]  /*67d0*/  LOP3.LUT R36, R6, 0x3f003f, RZ, 0xc0, !PT ;  /* 0x003f003f06247812 */ /* 0x000fe200078ec0ff */
[----:B------:R-:W-:Y:S01]  /*67e0*/  HADD2 R30, R57, -1056, -1056 ;  /* 0xe420e420391e7430 */ /* 0x000fe20000000000 */
[----:B------:R-:W-:Y:S01]  /*67f0*/  SHF.R.U32.HI R40, RZ, 0x6, R6 ;  /* 0x00000006ff287819 */ /* 0x000fe20000011606 */
[-C--:B------:R-:W-:Y:S01]  /*6800*/  HFMA2 R6, R13, R8.reuse, RZ.H0_H0 ;  /* 0x000000080d067231 */ /* 0x080fe200000400ff */
[----:B------:R-:W-:Y:S01]  /*6810*/  LOP3.LUT R55, R4, 0x300030, R55, 0xf8, !PT ;  /* 0x0030003004377812 */ /* 0x000fe200078ef837 */
[----:B------:R-:W-:-:S02]  /*6820*/  HFMA2 R4, R29, R8, RZ.H0_H0 ;  /* 0x000000081d047231 */ /* 0x000fc400000400ff */
[----:B------:R-:W-:Y:S01]  /*6830*/  HADD2 R12, R12, -1056, -1056 ;  /* 0xe420e4200c0c7430 */ /* 0x000fe20000000000 */
[-C--:B------:R-:W-:Y:S01]  /*6840*/  HFMA2.MMA R58, R32, R9.reuse, R58 ;  /* 0x00000009203a7235 */ /* 0x080fe2000000003a */
[-C--:B------:R-:W-:Y:S01]  /*6850*/  HFMA2 R8, R30, R9.reuse, R4 ;  /* 0x000000091e087231 */ /* 0x080fe20000000004 */
[----:B------:R-:W-:Y:S01]  /*6860*/  HFMA2.MMA R57, R14, R9, R7 ;  /* 0x000000090e397235 */ /* 0x000fe20000000007 */
[----:B------:R-:W-:Y:S01]  /*6870*/  LOP3.LUT R54, R5, 0x300030, R54, 0xf8, !PT ;  /* 0x0030003005367812 */ /* 0x000fe200078ef836 */
[----:B------:R-:W-:Y:S02]  /*6880*/  HFMA2 R9, R12, R9, R6 ;  /* 0x000000090c097231 */ /* 0x000fe40000000006 */
[----:B------:R-:W0:Y:S01]  /*6890*/  LDS.128 R4, [UR4+0x10] ;  /* 0x00001004ff047984 */ /* 0x000e220008000c00 */
        /* <DEDUP_REMOVED lines=24> */
[----:B------:R-:W-:Y:S01]  /*6a20*/  LOP3.LUT R41, R41, 0x64006400, RZ, 0xfc, !PT ;  /* 0x6400640029297812 */ /* 0x000fe200078efcff */
[----:B------:R-:W-:Y:S01]  /*6a30*/  HFMA2 R59, R33, R10, R9 ;  /* 0x0000000a213b7231 */ /* 0x000fe20000000009 */
[----:B------:R-:W-:Y:S01]  /*6a40*/  LOP3.LUT R44, R44, 0x64006400, RZ, 0xfc, !PT ;  /* 0x640064002c2c7812 */ /* 0x000fe200078efcff */
[----:B------:R-:W-:Y:S01]  /*6a50*/  HADD2 R34, R34, -1056, -1056 ;  /* 0xe420e42022227430 */ /* 0x000fe20000000000 */
[-C--:B------:R-:W-:Y:S01]  /*6a60*/  HFMA2.MMA R10, R40, R11.reuse, R58 ;  /* 0x0000000b280a7235 */ /* 0x080fe2000000003a */
[----:B------:R-:W-:Y:S01]  /*6a70*/  LOP3.LUT R42, R42, 0x3f003f, RZ, 0xc0, !PT ;  /* 0x003f003f2a2a7812 */ /* 0x000fe200078ec0ff */
[----:B------:R-:W-:Y:S01]  /*6a80*/  HFMA2.MMA R9, R36, R11, R57 ;  /* 0x0000000b24097235 */ /* 0x000fe20000000039 */
        /* <DEDUP_REMOVED lines=16> */
[----:B------:R-:W-:-:S02]  /*6b90*/  HADD2 R44, R57, -1056, -1056 ;  /* 0xe420e420392c7430 */ /* 0x000fc40000000000 */
[-C--:B------:R-:W-:Y:S02]  /*6ba0*/  HFMA2 R8, R45, R4.reuse, R8 ;  /* 0x000000042d087231 */ /* 0x080fe40000000008 */
[----:B------:R-:W-:Y:S02]  /*6bb0*/  HADD2 R46, R46, -1056, -1056 ;  /* 0xe420e4202e2e7430 */ /* 0x000fe40000000000 */
[----:B------:R-:W-:Y:S02]  /*6bc0*/  HFMA2 R11, R41, R4, R11 ;  /* 0x00000004290b7231 */ /* 0x000fe4000000000b */
[----:B------:R-:W-:Y:S01]  /*6bd0*/  HADD2 R42, R42, -1056, -1056 ;  /* 0xe420e4202a2a7430 */ /* 0x000fe20000000000 */
[----:B------:R-:W-:Y:S01]  /*6be0*/  LOP3.LUT R49, R49, 0x64006400, RZ, 0xfc, !PT ;  /* 0x6400640031317812 */ /* 0x000fe200078efcff */
[-C--:B------:R-:W-:Y:S01]  /*6bf0*/  HFMA2.MMA R9, R48, R5.reuse, R10 ;  /* 0x0000000530097235 */ /* 0x080fe2000000000a */
[-C--:B------:R-:W-:Y:S01]  /*6c00*/  HFMA2 R8, R46, R5.reuse, R8 ;  /* 0x000000052e087231 */ /* 0x080fe20000000008 */
[----:B------:R-:W-:Y:S01]  /*6c10*/  HFMA2.MMA R4, R44, R5, R58 ;  /* 0x000000052c047235 */ /* 0x000fe2000000003a */
[----:B------:R-:W-:Y:S01]  /*6c20*/  HFMA2 R5, R42, R5, R11 ;  /* 0x000000052a057231 */ /* 0x000fe2000000000b */
        /* <DEDUP_REMOVED lines=118> */
.L_x_1355:
        /* <DEDUP_REMOVED lines=32> */
[--C-:B------:R-:W-:Y:S02]  /*7590*/  SHF.R.U32.HI R49, RZ, 0x8, R12.reuse ;  /* 0x00000008ff317819 */ /* 0x100fe4000001160c */
[----:B------:R-:W-:Y:S02]  /*75a0*/  LOP3.LUT R34, R34, 0xf000f, RZ, 0xc0, !PT ;  /* 0x000f000f22227812 */ /* 0x000fe400078ec0ff */
[----:B------:R-:W-:-:S02]  /*75b0*/  SHF.R.U32.HI R53, RZ, 0xa, R12 ;  /* 0x0000000aff357819 */ /* 0x000fc4000001160c */
[----:B------:R-:W-:Y:S02]  /*75c0*/  LOP3.LUT R41, R12, 0x3f003f, RZ, 0xc0, !PT ;  /* 0x003f003f0c297812 */ /* 0x000fe400078ec0ff */
[----:B------:R-:W-:Y:S02]  /*75d0*/  SHF.R.U32.HI R42, RZ, 0x6, R12 ;  /* 0x00000006ff2a7819 */ /* 0x000fe4000001160c */
[----:B------:R-:W-:Y:S02]  /*75e0*/  LOP3.LUT R49, R34, 0x300030, R49, 0xf8, !PT ;  /* 0x0030003022317812 */ /* 0x000fe400078ef831 */
[----:B------:R-:W-:Y:S02]  /*75f0*/  LOP3.LUT R46, R15, 0x3f003f, RZ, 0xc0, !PT ;  /* 0x003f003f0f2e7812 */ /* 0x000fe400078ec0ff */
[--C-:B------:R-:W-:Y:S02]  /*7600*/  SHF.R.U32.HI R56, RZ, 0xa, R15.reuse ;  /* 0x0000000aff387819 */ /* 0x100fe4000001160f */
[----:B------:R-:W-:-:S02]  /*7610*/  SHF.R.U32.HI R48, RZ, 0x6, R15 ;  /* 0x00000006ff307819 */ /* 0x000fc4000001160f */
[--C-:B---3--:R-:W-:Y:S02]  /*7620*/  SHF.R.U32.HI R12, RZ, 0xc, R4.reuse ;  /* 0x0000000cff0c7819 */ /* 0x108fe40000011604 */
[----:B------:R-:W-:Y:S02]  /*7630*/  LOP3.LUT R33, R4, 0x3f003f, RZ, 0xc0, !PT ;  /* 0x003f003f04217812 */ /* 0x000fe400078ec0ff */
[----:B------:R-:W-:Y:S02]  /*7640*/  SHF.R.U32.HI R34, RZ, 0x6, R4 ;  /* 0x00000006ff227819 */ /* 0x000fe40000011604 */
[--C-:B------:R-:W-:Y:S02]  /*7650*/  SHF.R.U32.HI R54, RZ, 0xa, R13.reuse ;  /* 0x0000000aff367819 */ /* 0x100fe4000001160d */
[----:B------:R-:W-:Y:S02]  /*7660*/  LOP3.LUT R43, R13, 0x3f003f, RZ, 0xc0, !PT ;  /* 0x003f003f0d2b7812 */ /* 0x000fe400078ec0ff */
[----:B------:R-:W-:-:S02]  /*7670*/  SHF.R.U32.HI R45, RZ, 0x6, R13 ;  /* 0x00000006ff2d7819 */ /* 0x000fc4000001160d */
        /* <DEDUP_REMOVED lines=9> */
[----:B------:R-:W-:Y:S01]  /*7710*/  SHF.R.U32.HI R37, RZ, 0x6, R5 ;  /* 0x00000006ff257819 */ /* 0x000fe20000011605 */
        /* <DEDUP_REMOVED lines=14> */
[----:B------:R-:W-:Y:S02]  /*7800*/  LOP3.LUT R60, R60, 0x3f003f, RZ, 0xc0, !PT ;  /* 0x003f003f3c3c7812 */ /* 0x000fe400078ec0ff */
[----:B------:R-:W-:Y:S01]  /*7810*/  LOP3.LUT R14, R59, 0x64006400, RZ, 0xfc, !PT ;  /* 0x640064003b0e7812 */ /* 0x000fe200078efcff */
[----:B------:R-:W-:Y:S01]  /*7820*/  HADD2 R29, R30, -1056, -1056 ;  /* 0xe420e4201e1d7430 */ /* 0x000fe20000000000 */
[----:B------:R-:W-:Y:S01]  /*7830*/  LOP3.LUT R53, R12, 0x300030, R53, 0xf8, !PT ;  /* 0x003000300c357812 */ /* 0x000fe200078ef835 */
[----:B------:R-:W-:Y:S01]  /*7840*/  HADD2 R13, R13, -1056, -1056 ;  /* 0xe420e4200d0d7430 */ /* 0x000fe20000000000 */
[----:B------:R-:W-:Y:S01]  /*7850*/  LOP3.LUT R56, R7, 0x300030, R56, 0xf8, !PT ;  /* 0x0030003007387812 */ /* 0x000fe200078ef838 */
[----:B0-----:R-:W-:Y:S01]  /*7860*/  HFMA2.MMA R7, R15, R8, RZ ;  /* 0x000000080f077235 */ /* 0x001fe200000000ff */
[----:B------:R-:W-:-:S02]  /*7870*/  LOP3.LUT R57, R57, 0x64006400, RZ, 0xfc, !PT ;  /* 0x6400640039397812 */ /* 0x000fc400078efcff */
        /* <DEDUP_REMOVED lines=9> */
[----:B------:R-:W-:Y:S02]  /*7910*/  HFMA2 R4, R29, R8, RZ.H0_H0 ;  /* 0x000000081d047231 */ /* 0x000fe400000400ff */
[----:B------:R-:W-:Y:S01]  /*7920*/  HADD2 R12, R12, -1056, -1056 ;  /* 0xe420e4200c0c7430 */ /* 0x000fe20000000000 */
[-C--:B------:R-:W-:Y:S01]  /*7930*/  HFMA2.MMA R58, R32, R9.reuse, R58 ;  /* 0x00000009203a7235 */ /* 0x080fe2000000003a */
[-C--:B------:R-:W-:Y:S01]  /*7940*/  HFMA2 R8, R30, R9.reuse, R4 ;  /* 0x000000091e087231 */ /* 0x080fe20000000004 */
[----:B------:R-:W-:Y:S01]  /*7950*/  HFMA2.MMA R57, R14, R9, R7 ;  /* 0x000000090e397235 */ /* 0x000fe20000000007 */
[----:B------:R-:W-:Y:S01]  /*7960*/  LOP3.LUT R54, R5, 0x300030, R54, 0xf8, !PT ;  /* 0x0030003005367812 */ /* 0x000fe200078ef836 */
        /* <DEDUP_REMOVED lines=177> */
.L_x_1356:
        /* <DEDUP_REMOVED lines=9> */
.L_x_1354:
        /* <DEDUP_REMOVED lines=16> */
.L_x_1361:
[----:B------:R-:W0:Y:S02]  /*8610*/  LDS R6, [R4] ;  /* 0x0000000004067984 */ /* 0x000e240000000800 */
[----:B0-----:R-:W-:-:S06]  /*8620*/  HADD2 R7, R6, R26 ;  /* 0x0000001a06077230 */ /* 0x001fcc0000000000 */
[----:B------:R-:W0:Y:S02]  /*8630*/  ATOMS.CAST.SPIN R7, [R4], R6, R7 ;  /* 0x000000060407738d */ /* 0x000e240001800007 */
[----:B0-----:R-:W-:-:S13]  /*8640*/  ISETP.EQ.U32.AND P0, PT, R7, 0x1, PT ;  /* 0x000000010700780c */ /* 0x001fda0003f02070 */
[----:B------:R-:W-:Y:S05]  /*8650*/  @!P0 BRA `(.L_x_1361) ;  /* 0xffffffb000008947 */ /* 0x000fea000383ffff */
[----:B------:R-:W-:Y:S05]  /*8660*/  BRA `(.L_x_1359) ;  /* 0x0000003000007947 */ /* 0x000fea0003800000 */
.L_x_1360:
[----:B------:R-:W2:Y:S02]  /*8670*/  LD.E R4, [R2.64] ;  /* 0x0000000602047980 */ /* 0x000ea4000c101900 */
[----:B--2---:R-:W-:-:S05]  /*8680*/  IMAD.IADD R5, R26, 0x1, R4 ;  /* 0x000000011a057824 */ /* 0x004fca00078e0204 */
[----:B------:R0:W-:Y:S02]  /*8690*/  ST.E [R2.64], R5 ;  /* 0x0000000502007985 */ /* 0x0001e4000c101906 */
.L_x_1359:
[----:B------:R-:W-:Y:S05]  /*86a0*/  BSYNC B0 ;  /* 0x0000000000007941 */ /* 0x000fea0003800000 */
.L_x_1358:
[----:B------:R-:W2:Y:S01]  /*86b0*/  ATOM.E.ADD.F16x2.RN.STRONG.GPU P0, RZ, [R2.64+0x4], R24 ;  /* 0x0000041802ff798a */ /* 0x000ea2000810e9c6 */
[----:B------:R-:W-:Y:S01]  /*86c0*/  BSSY B0, `(.L_x_1362) ;  /* 0x000000f000007945 */ /* 0x000fe20003800000 */
[----:B--2---:R-:W-:Y:S05]  /*86d0*/  @P0 BRA `(.L_x_1363) ;  /* 0x000000d000000947 */ /* 0x004fea0003800000 */
[----:B------:R-:W1:Y:S02]  /*86e0*/  QSPC.E.S P0, RZ, [R2+0x4] ;  /* 0x0000040002ff73aa */ /* 0x000e640000000500 */
[----:B-1----:R-:W-:Y:S05]  /*86f0*/  @!P0 BRA `(.L_x_1364) ;  /* 0x0000008000008947 */ /* 0x002fea0003800000 */
[----:B0-----:R-:W-:-:S04]  /*8700*/  IADD3 R2, R2, 0x4, RZ ;  /* 0x0000000402027810 */ /* 0x001fc80007ffe0ff */
[----:B------:R-:W-:-:S05]  /*8710*/  LOP3.LUT R2, R2, 0xffffff, RZ, 0xc0, !PT ;  /* 0x00ffffff02027812 */ /* 0x000fca00078ec0ff */
.L_x_1365:
[----:B------:R-:W0:Y:S02]  /*8720*/  LDS R4, [R2] ;  /* 0x0000000002047984 */ /* 0x000e240000000800 */
[----:B0-----:R-:W-:-:S10]  /*8730*/  HFMA2.MMA R5, R4, 1, 1, R24 ;  /* 0x3c003c0004057835 */ /* 0x001fd40000000018 */
[----:B------:R-:W0:Y:S02]  /*8740*/  ATOMS.CAST.SPIN R5, [R2], R4, R5 ;  /* 0x000000040205738d */ /* 0x000e240001800005 */
[----:B0-----:R-:W-:-:S13]  /*8750*/  ISETP.EQ.U32.AND P0, PT, R5, 0x1, PT ;  /* 0x000000010500780c */ /* 0x001fda0003f02070 */
[----:B------:R-:W-:Y:S05]  /*8760*/  @!P0 BRA `(.L_x_1365) ;  /* 0xffffffb000008947 */ /* 0x000fea000383ffff */
[----:B------:R-:W-:Y:S05]  /*8770*/  BRA `(.L_x_1363) ;  /* 0x0000003000007947 */ /* 0x000fea0003800000 */
.L_x_1364:
[----:B------:R-:W2:Y:S02]  /*8780*/  LD.E R4, [R2.64+0x4] ;  /* 0x0000040602047980 */ /* 0x000ea4000c101900 */
[----:B0-2---:R-:W-:-:S05]  /*8790*/  IMAD.IADD R5, R24, 0x1, R4 ;  /* 0x0000000118057824 */ /* 0x005fca00078e0204 */
[----:B------:R0:W-:Y:S02]  /*87a0*/  ST.E [R2.64+0x4], R5 ;  /* 0x0000040502007985 */ /* 0x0001e4000c101906 */
.L_x_1363:
[----:B------:R-:W-:Y:S05]  /*87b0*/  BSYNC B0 ;  /* 0x0000000000007941 */ /* 0x000fea0003800000 */
.L_x_1362:
        /* <DEDUP_REMOVED lines=10> */
.L_x_1369:
[----:B------:R-:W0:Y:S02]  /*8860*/  LDS R6, [R4] ;  /* 0x0000000004067984 */ /* 0x000e240000000800 */
[----:B0-----:R-:W-:-:S06]  /*8870*/  HADD2 R7, R6, R22 ;  /* 0x0000001606077230 */ /* 0x001fcc0000000000 */
[----:B------:R-:W0:Y:S02]  /*8880*/  ATOMS.CAST.SPIN R7, [R4], R6, R7 ;  /* 0x000000060407738d */ /* 0x000e240001800007 */
[----:B0-----:R-:W-:-:S13]  /*8890*/  ISETP.EQ.U32.AND P0, PT, R7, 0x1, PT ;  /* 0x000000010700780c */ /* 0x001fda0003f02070 */
[----:B------:R-:W-:Y:S05]  /*88a0*/  @!P0 BRA `(.L_x_1369) ;  /* 0xffffffb000008947 */ /* 0x000fea000383ffff */
[----:B------:R-:W-:Y:S05]  /*88b0*/  BRA `(.L_x_1367) ;  /* 0x0000003000007947 */ /* 0x000fea0003800000 */
.L_x_1368:
[----:B------:R-:W2:Y:S02]  /*88c0*/  LD.E R4, [R2.64] ;  /* 0x0000000602047980 */ /* 0x000ea4000c101900 */
[----:B--2---:R-:W-:-:S05]  /*88d0*/  IMAD.IADD R5, R22, 0x1, R4 ;  /* 0x0000000116057824 */ /* 0x004fca00078e0204 */
[----:B------:R0:W-:Y:S02]  /*88e0*/  ST.E [R2.64], R5 ;  /* 0x0000000502007985 */ /* 0x0001e4000c101906 */
.L_x_1367:
[----:B------:R-:W-:Y:S05]  /*88f0*/  BSYNC B0 ;  /* 0x0000000000007941 */ /* 0x000fea0003800000 */
.L_x_1366:
[----:B------:R-:W2:Y:S01]  /*8900*/  ATOM.E.ADD.F16x2.RN.STRONG.GPU P0, RZ, [R2.64+0x4], R21 ;  /* 0x0000041502ff798a */ /* 0x000ea2000810e9c6 */
[----:B------:R-:W-:Y:S01]  /*8910*/  BSSY B0, `(.L_x_1370) ;  /* 0x000000f000007945 */ /* 0x000fe20003800000 */
[----:B--2---:R-:W-:Y:S05]  /*8920*/  @P0 BRA `(.L_x_1371) ;  /* 0x000000d000000947 */ /* 0x004fea0003800000 */
[----:B------:R-:W1:Y:S02]  /*8930*/  QSPC.E.S P0, RZ, [R2+0x4] ;  /* 0x0000040002ff73aa */ /* 0x000e640000000500 */
[----:B-1----:R-:W-:Y:S05]  /*8940*/  @!P0 BRA `(.L_x_1372) ;  /* 0x0000008000008947 */ /* 0x002fea0003800000 */
[----:B0-----:R-:W-:-:S04]  /*8950*/  IADD3 R2, R2, 0x4, RZ ;  /* 0x0000000402027810 */ /* 0x001fc80007ffe0ff */
[----:B------:R-:W-:-:S05]  /*8960*/  LOP3.LUT R2, R2, 0xffffff, RZ, 0xc0, !PT ;  /* 0x00ffffff02027812 */ /* 0x000fca00078ec0ff */
.L_x_1373:
[----:B------:R-:W0:Y:S02]  /*8970*/  LDS R4, [R2] ;  /* 0x0000000002047984 */ /* 0x000e240000000800 */
[----:B0-----:R-:W-:-:S10]  /*8980*/  HFMA2.MMA R5, R4, 1, 1, R21 ;  /* 0x3c003c0004057835 */ /* 0x001fd40000000015 */
[----:B------:R-:W0:Y:S02]  /*8990*/  ATOMS.CAST.SPIN R5, [R2], R4, R5 ;  /* 0x000000040205738d */ /* 0x000e240001800005 */
[----:B0-----:R-:W-:-:S13]  /*89a0*/  ISETP.EQ.U32.AND P0, PT, R5, 0x1, PT ;  /* 0x000000010500780c */ /* 0x001fda0003f02070 */
[----:B------:R-:W-:Y:S05]  /*89b0*/  @!P0 BRA `(.L_x_1373) ;  /* 0xffffffb000008947 */ /* 0x000fea000383ffff */
[----:B------:R-:W-:Y:S05]  /*89c0*/  BRA `(.L_x_1371) ;  /* 0x0000003000007947 */ /* 0x000fea0003800000 */
.L_x_1372:
[----:B------:R-:W2:Y:S02]  /*89d0*/  LD.E R4, [R2.64+0x4] ;  /* 0x0000040602047980 */ /* 0x000ea4000c101900 */
[----:B0-2---:R-:W-:-:S05]  /*89e0*/  IMAD.IADD R5, R21, 0x1, R4 ;  /* 0x0000000115057824 */ /* 0x005fca00078e0204 */
[----:B------:R0:W-:Y:S02]  /*89f0*/  ST.E [R2.64+0x4], R5 ;  /* 0x0000040502007985 */ /* 0x0001e4000c101906 */
.L_x_1371:
[----:B------:R-:W-:Y:S05]  /*8a00*/  BSYNC B0 ;  /* 0x0000000000007941 */ /* 0x000fea0003800000 */
.L_x_1370:
        /* <DEDUP_REMOVED lines=10> */
.L_x_1377:
[----:B------:R-:W0:Y:S02]  /*8ab0*/  LDS R4, [R0] ;  /* 0x0000000000047984 */ /* 0x000e240000000800 */
[----:B0-----:R-:W-:-:S06]  /*8ac0*/  HADD2 R5, R4, R20 ;  /* 0x0000001404057230 */ /* 0x001fcc0000000000 */
[----:B------:R-:W0:Y:S02]  /*8ad0*/  ATOMS.CAST.SPIN R5, [R0], R4, R5 ;  /* 0x000000040005738d */ /* 0x000e240001800005 */
[----:B0-----:R-:W-:-:S13]  /*8ae0*/  ISETP.EQ.U32.AND P0, PT, R5, 0x1, PT ;  /* 0x000000010500780c */ /* 0x001fda0003f02070 */
[----:B------:R-:W-:Y:S05]  /*8af0*/  @!P0 BRA `(.L_x_1377) ;  /* 0xffffffb000008947 */ /* 0x000fea000383ffff */
[----:B------:R-:W-:Y:S05]  /*8b00*/  BRA `(.L_x_1375) ;  /* 0x0000003000007947 */ /* 0x000fea0003800000 */
.L_x_1376:
[----:B------:R-:W2:Y:S02]  /*8b10*/  LD.E R0, [R2.64] ;  /* 0x0000000602007980 */ /* 0x000ea4000c101900 */
[----:B--2---:R-:W-:-:S05]  /*8b20*/  IMAD.IADD R5, R20, 0x1, R0 ;  /* 0x0000000114057824 */ /* 0x004fca00078e0200 */
[----:B------:R0:W-:Y:S02]  /*8b30*/  ST.E [R2.64], R5 ;  /* 0x0000000502007985 */ /* 0x0001e4000c101906 */
.L_x_1375:
[----:B------:R-:W-:Y:S05]  /*8b40*/  BSYNC B0 ;  /* 0x0000000000007941 */ /* 0x000fea0003800000 */
.L_x_1374:
[----:B------:R-:W2:Y:S02]  /*8b50*/  ATOM.E.ADD.F16x2.RN.STRONG.GPU P0, RZ, [R2.64+0x4], R19 ;  /* 0x0000041302ff798a */ /* 0x000ea4000810e9c6 */
[----:B--2---:R-:W-:Y:S05]  /*8b60*/  @P0 EXIT ;  /* 0x000000000000094d */ /* 0x004fea0003800000 */
[----:B------:R-:W1:Y:S02]  /*8b70*/  QSPC.E.S P0, RZ, [R2+0x4] ;  /* 0x0000040002ff73aa */ /* 0x000e640000000500 */
[----:B-1----:R-:W-:Y:S05]  /*8b80*/  @!P0 BRA `(.L_x_1378) ;  /* 0x0000008000008947 */ /* 0x002fea0003800000 */
[----:B0-----:R-:W-:-:S04]  /*8b90*/  IADD3 R2, R2, 0x4, RZ ;  /* 0x0000000402027810 */ /* 0x001fc80007ffe0ff */
[----:B------:R-:W-:-:S05]  /*8ba0*/  LOP3.LUT R2, R2, 0xffffff, RZ, 0xc0, !PT ;  /* 0x00ffffff02027812 */ /* 0x000fca00078ec0ff */
.L_x_1379:
[----:B------:R-:W0:Y:S02]  /*8bb0*/  LDS R4, [R2] ;  /* 0x0000000002047984 */ /* 0x000e240000000800 */
[----:B0-----:R-:W-:-:S10]  /*8bc0*/  HFMA2.MMA R5, R4, 1, 1, R19 ;  /* 0x3c003c0004057835 */ /* 0x001fd40000000013 */
[----:B------:R-:W0:Y:S02]  /*8bd0*/  ATOMS.CAST.SPIN R5, [R2], R4, R5 ;  /* 0x000000040205738d */ /* 0x000e240001800005 */
[----:B0-----:R-:W-:-:S13]  /*8be0*/  ISETP.EQ.U32.AND P0, PT, R5, 0x1, PT ;  /* 0x000000010500780c */ /* 0x001fda0003f02070 */
[----:B------:R-:W-:Y:S05]  /*8bf0*/  @!P0 BRA `(.L_x_1379) ;  /* 0xffffffb000008947 */ /* 0x000fea000383ffff */
[----:B------:R-:W-:Y:S05]  /*8c00*/  EXIT ;  /* 0x000000000000794d */ /* 0x000fea0003800000 */
.L_x_1378:
[----:B------:R-:W2:Y:S02]  /*8c10*/  LD.E R0, [R2.64+0x4] ;  /* 0x0000040602007980 */ /* 0x000ea4000c101900 */
[----:B0-2---:R-:W-:-:S05]  /*8c20*/  IMAD.IADD R5, R19, 0x1, R0 ;  /* 0x0000000113057824 */ /* 0x005fca00078e0200 */
[----:B------:R-:W-:Y:S01]  /*8c30*/  ST.E [R2.64+0x4], R5 ;  /* 0x0000040502007985 */ /* 0x000fe2000c101906 */
[----:B------:R-:W-:Y:S05]  /*8c40*/  EXIT ;  /* 0x000000000000794d */ /* 0x000fea0003800000 */
.L_x_1380:
        /* <DEDUP_REMOVED lines=11> */
.L_x_3738:


//--------------------- .text._Z23gemm_half_q_half_kernelILi3ELi40ELb0ELb0ELi64EEvPK6__halfPKjS4_S2_PS0_iiiiPKtS7_iiiiiibS2_i --------------------------
	.section	.text._Z23gemm_half_q_half_kernelILi3ELi40ELb0ELb0ELi64EEvPK6__halfPKjS4_S2_PS0_iiiiPKtS7_iiiiiibS2_i,"ax",@progbits
	.sectioninfo	@"SHI_REGISTERS=70"
	.align	128
        .global         _Z23gemm_half_q_half_kernelILi3ELi40ELb0ELb0ELi64EEvPK6__halfPKjS4_S2_PS0_iiiiPKtS7_iiiiiibS2_i
        .type           _Z23gemm_half_q_half_kernelILi3ELi40ELb0ELb0ELi64EEvPK6__halfPKjS4_S2_PS0_iiiiPKtS7_iiiiiibS2_i,@function
        .size           _Z23gemm_half_q_half_kernelILi3ELi40ELb0ELb0ELi64EEvPK6__halfPKjS4_S2_PS0_iiiiPKtS7_iiiiiibS2_i,(.L_x_3739 - _Z23gemm_half_q_half_kernelILi3ELi40ELb0ELb0ELi64EEvPK6__halfPKjS4_S2_PS0_iiiiPKtS7_iiiiiibS2_i)
        .other          _Z23gemm_half_q_half_kernelILi3ELi40ELb0ELb0ELi64EEvPK6__halfPKjS4_S2_PS0_iiiiPKtS7_iiiiiibS2_i,@"STO_CUDA_ENTRY STV_DEFAULT"
_Z23gemm_half_q_half_kernelILi3ELi40ELb0ELb0ELi64EEvPK6__halfPKjS4_S2_PS0_iiiiPKtS7_iiiiiibS2_i:
.text._Z23gemm_half_q_half_kernelILi3ELi40ELb0ELb0ELi64EEvPK6__halfPKjS4_S2_PS0_iiiiPKtS7_iiiiiibS2_i:
        /* <DEDUP_REMOVED lines=13> */
[----:B------:R-:W-:Y:S02]  /*00d0*/  ISETP.GE.AND P1, PT, R7, 0x1, PT ;  /* 0x000000010700780c */ /* 0x000fe40003f26270 */
        /* <DEDUP_REMOVED lines=15> */
[----:B------:R-:W-:Y:S02]  /*01d0*/  IMAD.MOV.U32 R17, RZ, RZ, RZ ;  /* 0x000000ffff117224 */ /* 0x000fe400078e00ff */
[----:B------:R-:W-:-:S05]  /*01e0*/  IMAD R9, R9, 0x3, RZ ;  /* 0x0000000309097824 */ /* 0x000fca00078e02ff */
[----:B--2---:R-:W-:-:S04]  /*01f0*/  IADD3 R11, P0, R12, R9, RZ ;  /* 0x000000090c0b7210 */ /* 0x004fc80007f1e0ff */
[----:B------:R-:W-:Y:S01]  /*0200*/  LEA.HI.X.SX32 R14, R9, RZ, 0x1, P0 ;  /* 0x000000ff090e7211 */ /* 0x000fe200000f0eff */
[----:B------:R-:W-:Y:S01]  /*0210*/  IMAD.SHL.U32 R9, R5, 0x2, RZ ;  /* 0x0000000205097824 */ /* 0x000fe200078e00ff */
[----:B------:R-:W-:-:S04]  /*0220*/  LEA R10, P0, R11, c[0x0][0x160], 0x1 ;  /* 0x000058000b0a7a11 */ /* 0x000fc800078008ff */
[----:B------:R-:W-:Y:S02]  /*0230*/  LEA.HI.X R11, R11, c[0x0][0x164], R14, 0x1, P0 ;  /* 0x000059000b0b7a11 */ /* 0x000fe400000f0c0e */
[----:B------:R-:W-:Y:S01]  /*0240*/  PLOP3.LUT P0, PT, PT, PT, PT, 0x80, 0x0 ;  /* 0x000000000000781c */ /* 0x000fe20003f0f070 */
[----:B------:R-:W-:Y:S05]  /*0250*/  @!P2 BRA `(.L_x_1384) ;  /* 0x000001300000a947 */ /* 0x000fea0003800000 */
[----:B------:R-:W-:Y:S02]  /*0260*/  PLOP3.LUT P0, PT, PT, PT, PT, 0x8, 0x0 ;  /* 0x000000000000781c */ /* 0x000fe40003f0e170 */
[----:B------:R-:W-:-:S05]  /*0270*/  IADD3 R24, R16, -0x3, RZ ;  /* 0xfffffffd10187810 */ /* 0x000fca0007ffe0ff */
.L_x_1385:
        /* <DEDUP_REMOVED lines=17> */
.L_x_1384:
        /* <DEDUP_REMOVED lines=17> */
.L_x_1383:
[----:B------:R-:W-:Y:S01]  /*04a0*/  IMAD R11, R4, c[0x0][0x190], RZ ;  /* 0x00006400040b7a24 */ /* 0x000fe200078e02ff */
[----:B------:R-:W-:Y:S01]  /*04b0*/  ISETP.GT.AND P2, PT, R16, 0x3, PT ;  /* 0x000000031000780c */ /* 0x000fe20003f44270 */
[----:B------:R-:W-:Y:S02]  /*04c0*/  IMAD.MOV.U32 R17, RZ, RZ, RZ ;  /* 0x000000ffff117224 */ /* 0x000fe400078e00ff */
[----:B------:R-:W-:-:S05]  /*04d0*/  IMAD R12, R11, 0x3, RZ ;  /* 0x000000030b0c7824 */ /* 0x000fca00078e02ff */
[----:B------:R-:W-:-:S04]  /*04e0*/  IADD3 R11, P0, R10, R12, RZ ;  /* 0x0000000c0a0b7210 */ /* 0x000fc80007f1e0ff */
[----:B------:R-:W-:Y:S01]  /*04f0*/  LEA.HI.X.SX32 R12, R12, R9, 0x1, P0 ;  /* 0x000000090c0c7211 */ /* 0x000fe200000f0eff */
[----:B------:R-:W-:Y:S01]  /*0500*/  IMAD.SHL.U32 R9, R5, 0x2, RZ ;  /* 0x0000000205097824 */ /* 0x000fe200078e00ff */
[----:B------:R-:W-:-:S04]  /*0510*/  LEA R10, P0, R11, c[0x0][0x160], 0x1 ;  /* 0x000058000b0a7a11 */ /* 0x000fc800078008ff */
[----:B------:R-:W-:Y:S02]  /*0520*/  LEA.HI.X R11, R11, c[0x0][0x164], R12, 0x1, P0 ;  /* 0x000059000b0b7a11 */ /* 0x000fe400000f0c0c */
[----:B------:R-:W-:Y:S01]  /*0530*/  PLOP3.LUT P0, PT, PT, PT, PT, 0x80, 0x0 ;  /* 0x000000000000781c */ /* 0x000fe20003f0f070 */
[----:B------:R-:W-:Y:S05]  /*0540*/  @!P2 BRA `(.L_x_1386) ;  /* 0x000001300000a947 */ /* 0x000fea0003800000 */
[----:B------:R-:W-:Y:S02]  /*0550*/  PLOP3.LUT P0, PT, PT, PT, PT, 0x8, 0x0 ;  /* 0x000000000000781c */ /* 0x000fe40003f0e170 */
[----:B------:R-:W-:-:S05]  /*0560*/  IADD3 R24, R16, -0x3, RZ ;  /* 0xfffffffd10187810 */ /* 0x000fca0007ffe0ff */
.L_x_1387:
        /* <DEDUP_REMOVED lines=17> */
.L_x_1386:
        /* <DEDUP_REMOVED lines=15> */
.L_x_1382:
[----:B------:R-:W-:Y:S05]  /*0770*/  BSYNC B0 ;  /* 0x0000000000007941 */ /* 0x000fea0003800000 */
.L_x_1381:
        /* <DEDUP_REMOVED lines=14> */
[----:B------:R-:W-:Y:S01]  /*0860*/  IMAD.WIDE R4, R5, R15, c[0x0][0x180] ;  /* 0x0000600005047625 */ /* 0x000fe200078e020f */
[----:B------:R-:W-:Y:S05]  /*0870*/  @!P2 BRA `(.L_x_1389) ;  /* 0x000000d00000a947 */ /* 0x000fea0003800000 */
[----:B------:R-:W-:Y:S02]  /*0880*/  PLOP3.LUT P0, PT, PT, PT, PT, 0x8, 0x0 ;  /* 0x000000000000781c */ /* 0x000fe40003f0e170 */
[----:B------:R-:W-:Y:S02]  /*0890*/  IADD3 R14, R16, -0x3, RZ ;  /* 0xfffffffd100e7810 */ /* 0x000fe40007ffe0ff */
.L_x_1390:
        /* <DEDUP_REMOVED lines=11> */
.L_x_1389:
        /* <DEDUP_REMOVED lines=10> */
.L_x_1388:
        /* <DEDUP_REMOVED lines=14> */
.L_x_1392:
        /* <DEDUP_REMOVED lines=43> */
.L_x_1391:
[----:B-1----:R-:W2:Y:S04]  /*0d80*/  LDL.64 R10, [R1] ;  /* 0x00000000010a7983 */ /* 0x002ea80000100a00 */
[----:B------:R1:W3:Y:S01]  /*0d90*/  LDG.E.U16.CONSTANT R23, [R8.64+0x2] ;  /* 0x0000020608177981 */ /* 0x0002e2000c1e9500 */
[C---:B------:R-:W-:Y:S01]  /*0da0*/  ISETP.GT.AND P2, PT, R2.reuse, c[0x0][0x1a8], PT ;  /* 0x00006a0002007a0c */ /* 0x040fe20003f44270 */
[----:B------:R-:W-:Y:S01]  /*0db0*/  UMOV UR4, URZ ;  /* 0x0000003f00047c82 */ /* 0x000fe20008000000 */
[C---:B------:R-:W-:Y:S01]  /*0dc0*/  ISETP.GT.AND P3, PT, R2.reuse, c[0x0][0x1ac], PT ;  /* 0x00006b0002007a0c */ /* 0x040fe20003f64270 */
[----:B------:R-:W-:Y:S01]  /*0dd0*/  IMAD.MOV.U32 R18, RZ, RZ, RZ ;  /* 0x000000ffff127224 */ /* 0x000fe200078e00ff */
[----:B------:R-:W-:-:S02]  /*0de0*/  ISETP.GT.AND P4, PT, R2, c[0x0][0x1b0], PT ;  /* 0x00006c0002007a0c */ /* 0x000fc40003f84270 */
[C---:B------:R-:W-:Y:S02]  /*0df0*/  IMNMX R4, R2.reuse, c[0x0][0x1a8], PT ;  /* 0x00006a0002047a17 */ /* 0x040fe40003800200 */
[C---:B------:R-:W-:Y:S02]  /*0e00*/  ISETP.GT.AND P5, PT, R2.reuse, c[0x0][0x1b4], PT ;  /* 0x00006d0002007a0c */ /* 0x040fe40003fa4270 */
[----:B------:R-:W-:Y:S02]  /*0e10*/  SHF.R.S32.HI R5, RZ, 0x1f, R4 ;  /* 0x0000001fff057819 */ /* 0x000fe40000011404 */
[C---:B------:R-:W-:Y:S02]  /*0e20*/  ISETP.GT.AND P6, PT, R2.reuse, c[0x0][0x1b8], PT ;  /* 0x00006e0002007a0c */ /* 0x040fe40003fc4270 */
[----:B------:R-:W-:Y:S02]  /*0e30*/  @P2 IMNMX R0, R2, c[0x0][0x1ac], PT ;  /* 0x00006b0002002a17 */ /* 0x000fe40003800200 */
[----:B------:R-:W-:-:S02]  /*0e40*/  LEA.HI R14, R5, R4, RZ, 0x5 ;  /* 0x00000004050e7211 */ /* 0x000fc400078f28ff */
[----:B------:R-:W-:Y:S02]  /*0e50*/  @P3 IMNMX R4, R2, c[0x0][0x1b0], PT ;  /* 0x00006c0002043a17 */ /* 0x000fe40003800200 */
[----:B------:R-:W-:Y:S02]  /*0e60*/  @P2 IADD3 R0, R0, -c[0x0][0x1a8], RZ ;  /* 0x80006a0000002a10 */ /* 0x000fe40007ffe0ff */
[----:B------:R-:W-:Y:S02]  /*0e70*/  @P4 IMNMX R7, R2, c[0x0][0x1b4], PT ;  /* 0x00006d0002074a17 */ /* 0x000fe40003800200 */
[----:B------:R-:W-:Y:S02]  /*0e80*/  @P3 IADD3 R4, R4, -c[0x0][0x1ac], RZ ;  /* 0x80006b0004043a10 */ /* 0x000fe40007ffe0ff */
[----:B------:R-:W-:Y:S02]  /*0e90*/  @P2 SHF.R.S32.HI R5, RZ, 0x1f, R0 ;  /* 0x0000001fff052819 */ /* 0x000fe40000011400 */
[----:B01----:R-:W-:-:S02]  /*0ea0*/  @P5 IMNMX R9, R2, c[0x0][0x1b8], PT ;  /* 0x00006e0002095a17 */ /* 0x003fc40003800200 */
        /* <DEDUP_REMOVED lines=41> */
[----:B------:R-:W-:-:S04]  /*1140*/  IADD3 R6, P2, R6, R5, RZ ;  /* 0x0000000506067210 */ /* 0x000fc80007f5e0ff */
[----:B------:R-:W-:Y:S02]  /*1150*/  LEA.HI.X.SX32 R5, R5, R0, 0x1, P2 ;  /* 0x0000000005057211 */ /* 0x000fe400010f0eff */
[----:B------:R-:W-:-:S04]  /*1160*/  LEA R28, P2, R6, c[0x0][0x168], 0x2 ;  /* 0x00005a00061c7a11 */ /* 0x000fc800078410ff */
[----:B------:R-:W-:Y:S02]  /*1170*/  LEA.HI.X R15, R6, c[0x0][0x16c], R5, 0x2, P2 ;  /* 0x00005b00060f7a11 */ /* 0x000fe400010f1405 */
[----:B--2---:R-:W-:Y:S02]  /*1180*/  PRMT R0, R10, 0x7610, R10 ;  /* 0x000076100a007816 */ /* 0x004fe4000000000a */
[----:B------:R-:W-:Y:S01]  /*1190*/  PRMT R26, R11, 0x7610, R11 ;  /* 0x000076100b1a7816 */ /* 0x000fe2000000000b */
[----:B---3--:R-:W-:Y:S01]  /*11a0*/  IMAD.IADD R23, R2, 0x1, R23 ;  /* 0x0000000102177824 */ /* 0x008fe200078e0217 */
[----:B------:R-:W-:Y:S05]  /*11b0*/  @P0 BRA `(.L_x_1393) ;  /* 0x0000237000000947 */ /* 0x000fea0003800000 */
[----:B------:R-:W-:Y:S01]  /*11c0*/  IMAD.MOV.U32 R18, RZ, RZ, RZ ;  /* 0x000000ffff127224 */ /* 0x000fe200078e00ff */
[----:B------:R-:W-:Y:S01]  /*11d0*/  PRMT R17, R17, 0x5410, RZ ;  /* 0x0000541011117816 */ /* 0x000fe200000000ff */
[----:B------:R-:W-:Y:S02]  /*11e0*/  ULDC UR5, c[0x0][0x18c] ;  /* 0x0000630000057ab9 */ /* 0x000fe40000000800 */
[----:B------:R-:W-:-:S02]  /*11f0*/  USHF.R.S32.HI UR5, URZ, 0x1f, UR5 ;  /* 0x0000001f3f057899 */ /* 0x000fc40008011405 */
[----:B------:R-:W-:Y:S02]  /*1200*/  UMOV UR4, URZ ;  /* 0x0000003f00047c82 */ /* 0x000fe40008000000 */
.L_x_1396:
[----:B------:R-:W-:-:S13]  /*1210*/  ISETP.NE.AND P0, PT, R2, R23, PT ;  /* 0x000000170200720c */ /* 0x000fda0003f05270 */
[----:B------:R-:W-:Y:S01]  /*1220*/  @!P0 IADD3 R18, R18, 0x1, RZ ;  /* 0x0000000112128810 */ /* 0x000fe20007ffe0ff */
[----:B------:R-:W-:Y:S02]  /*1230*/  @!P0 IMAD.SHL.U32 R4, R2, 0x2, RZ ;  /* 0x0000000202048824 */ /* 0x000fe400078e00ff */
[----:B------:R-:W-:Y:S02]  /*1240*/  @!P0 IMAD.MOV.U32 R5, RZ, RZ, 0x2 ;  /* 0x00000002ff058424 */ /* 0x000fe400078e00ff */
[----:B------:R-:W-:Y:S02]  /*1250*/  @!P0 IMAD R6, R18, 0x8, R1 ;  /* 0x0000000812068824 */ /* 0x000fe400078e0201 */
[----:B------:R-:W-:-:S04]  /*1260*/  @!P0 IMAD.WIDE R4, R4, R5, c[0x0][0x198] ;  /* 0x0000660004048625 */ /* 0x000fc800078e0205 */
[----:B------:R-:W2:Y:S01]  /*1270*/  @!P0 LDL.64 R6, [R6] ;  /* 0x0000000006068983 */ /* 0x000ea20000100a00 */
[----:B------:R-:W-:-:S03]  /*1280*/  IMAD.MOV.U32 R29, RZ, RZ, R15 ;  /* 0x000000ffff1d7224 */ /* 0x000fc600078e000f */
[----:B------:R-:W3:Y:S04]  /*1290*/  @!P0 LDG.E.U16.CONSTANT R5, [R4.64+0x2] ;  /* 0x0000020604058981 */ /* 0x000ee8000c1e9500 */
[----:B-----5:R0:W5:Y:S01]  /*12a0*/  LDG.E.128.CONSTANT R8, [R28.64] ;  /* 0x000000061c087981 */ /* 0x020162000c1e9d00 */
        /* <DEDUP_REMOVED lines=273> */
.L_x_1394:
        /* <DEDUP_REMOVED lines=271> */
.L_x_1395:
        /* <DEDUP_REMOVED lines=8> */
.L_x_1393:
[----:B------:R-:W-:-:S04]  /*3530*/  ISETP.GE.AND P0, PT, R2, R3, PT ;  /* 0x000000030200720c */ /* 0x000fc80003f06270 */
[----:B------:R-:W-:-:S13]  /*3540*/  ISETP.GE.OR P0, PT, R2, c[0x0][0x1b4], P0 ;  /* 0x00006d0002007a0c */ /* 0x000fda0000706670 */
[----:B------:R-:W-:Y:S05]  /*3550*/  @P0 BRA `(.L_x_1397) ;  /* 0x000040b000000947 */ /* 0x000fea0003800000 */
.L_x_1402:
        /* <DEDUP_REMOVED lines=8> */
[----:B------:R-:W-:Y:S01]  /*35e0*/  IMAD.MOV.U32 R14, RZ, RZ, R28 ;  /* 0x000000ffff0e7224 */ /* 0x000fe200078e001c */
[----:B--2---:R-:W-:Y:S02]  /*35f0*/  @!P0 PRMT R0, R6, 0x7610, R0 ;  /* 0x0000761006008816 */ /* 0x004fe40000000000 */
[----:B------:R-:W-:Y:S01]  /*3600*/  @!P0 PRMT R26, R7, 0x7610, R26 ;  /* 0x00007610071a8816 */ /* 0x000fe2000000001a */
[----:B---3--:R-:W-:Y:S01]  /*3610*/  @!P0 IMAD.IADD R23, R5, 0x1, R2 ;  /* 0x0000000105178824 */ /* 0x008fe200078e0202 */
[----:B------:R-:W-:-:S02]  /*3620*/  @!P0 PRMT R0, R0, 0x7610, R6 ;  /* 0x0000761000008816 */ /* 0x000fc40000000006 */
[----:B------:R-:W-:Y:S01]  /*3630*/  @!P0 PRMT R26, R26, 0x7610, R7 ;  /* 0x000076101a1a8816 */ /* 0x000fe20000000007 */
[----:B------:R-:W-:Y:S05]  /*3640*/  @!P1 BRA `(.L_x_1398) ;  /* 0x00003f4000009947 */ /* 0x000fea0003800000 */
[----:B------:R-:W2:Y:S01]  /*3650*/  LDG.E.128.CONSTANT R4, [R14.64] ;  /* 0x000000060e047981 */ /* 0x000ea2000c1e9d00 */
[----:B-----5:R-:W-:Y:S01]  /*3660*/  IMAD.MOV.U32 R8, RZ, RZ, 0x2c00 ;  /* 0x00002c00ff087424 */ /* 0x020fe200078e00ff */
[----:B------:R-:W-:Y:S02]  /*3670*/  ISETP.GE.AND P0, PT, R16, 0x2, PT ;  /* 0x000000021000780c */ /* 0x000fe40003f06270 */
[----:B------:R-:W0:Y:S02]  /*3680*/  LDS.64 R12, [UR4] ;  /* 0x00000004ff0c7984 */ /* 0x000e240008000a00 */
[--C-:B0-----:R-:W-:Y:S02]  /*3690*/  HADD2.F32 R41, -RZ, R12.reuse.H0_H0 ;  /* 0x2000000cff297230 */ /* 0x101fe40000004100 */
[----:B------:R-:W-:Y:S02]  /*36a0*/  HADD2.F32 R40, -RZ, R12.H1_H1 ;  /* 0x3000000cff287230 */ /* 0x000fe40000004100 */
[----:B------:R-:W-:Y:S01]  /*36b0*/  HADD2.F32 R12, -RZ, R13.H0_H0 ;  /* 0x2000000dff0c7230 */ /* 0x000fe20000004100 */
        /* <DEDUP_REMOVED lines=19> */
[----:B------:R-:W-:Y:S01]  /*37f0*/  HADD2.F32 R11, -RZ, R13.H1_H1 ;  /* 0x3000000dff0b7230 */ /* 0x000fe20000004100 */
[----:B------:R-:W-:Y:S01]  /*3800*/  LOP3.LUT R39, R36, 0x64006400, RZ, 0xfc, !PT ;  /* 0x6400640024277812 */ /* 0x000fe200078efcff */
[--C-:B------:R-:W-:Y:S01]  /*3810*/  HADD2.F32 R13, -RZ, R29.reuse.H0_H0 ;  /* 0x2000001dff0d7230 */ /* 0x100fe20000004100 */
[----:B------:R-:W-:Y:S01]  /*3820*/  LOP3.LUT R37, R34, 0x64006400, RZ, 0xfc, !PT ;  /* 0x6400640022257812 */ /* 0x000fe200078efcff */
[----:B------:R-:W-:Y:S01]  /*3830*/  HADD2.F32 R27, -RZ, R29.H1_H1 ;  /* 0x3000001dff1b7230 */ /* 0x000fe20000004100 */
[----:B------:R-:W-:Y:S01]  /*3840*/  LOP3.LUT R38, R7, 0xf000f0, RZ, 0xc0, !PT ;  /* 0x00f000f007267812 */ /* 0x000fe200078ec0ff */
[--C-:B------:R-:W-:Y:S01]  /*3850*/  HADD2.F32 R28, -RZ, R30.reuse.H0_H0 ;  /* 0x2000001eff1c7230 */ /* 0x100fe20000004100 */
[----:B------:R-:W-:Y:S01]  /*3860*/  FFMA.FTZ R22, R13, R41, RZ ;  /* 0x000000290d167223 */ /* 0x000fe200000100ff */
[----:B------:R-:W-:Y:S01]  /*3870*/  HADD2.F32 R29, -RZ, R30.H1_H1 ;  /* 0x3000001eff1d7230 */ /* 0x000fe20000004100 */
[----:B------:R-:W-:Y:S01]  /*3880*/  SHF.R.U32.HI R7, RZ, 0x8, R7 ;  /* 0x00000008ff077819 */ /* 0x000fe20000011607 */
[----:B------:R-:W-:Y:S01]  /*3890*/  HADD2.F32 R30, -RZ, R31.H0_H0 ;  /* 0x2000001fff1e7230 */ /* 0x000fe20000004100 */
[----:B------:R-:W-:Y:S01]  /*38a0*/  FFMA.FTZ R34, R41, R28, RZ ;  /* 0x0000001c29227223 */ /* 0x000fe200000100ff */
[--C-:B------:R-:W-:Y:S01]  /*38b0*/  HADD2.F32 R32, -RZ, R33.reuse.H0_H0 ;  /* 0x20000021ff207230 */ /* 0x100fe20000004100 */
[----:B------:R-:W-:Y:S01]  /*38c0*/  FFMA.FTZ R22, R27, R40, R22 ;  /* 0x000000281b167223 */ /* 0x000fe20000010016 */
[-C--:B------:R-:W-:Y:S01]  /*38d0*/  HFMA2 R36, R35, R8.reuse.H0_H0, -72, -72 ;  /* 0xd480d48023247431 */ /* 0x080fe20000040008 */
[C---:B------:R-:W-:Y:S01]  /*38e0*/  FFMA.FTZ R35, R41.reuse, R30, RZ ;  /* 0x0000001e29237223 */ /* 0x040fe200000100ff */
[----:B------:R-:W-:Y:S01]  /*38f0*/  HADD2.F32 R33, -RZ, R33.H1_H1 ;  /* 0x30000021ff217230 */ /* 0x000fe20000004100 */
[----:B------:R-:W-:Y:S01]  /*3900*/  FFMA.FTZ R41, R41, R32, RZ ;  /* 0x0000002029297223 */ /* 0x000fe200000100ff */
[----:B------:R-:W-:Y:S01]  /*3910*/  HADD2.F32 R31, -RZ, R31.H1_H1 ;  /* 0x3000001fff1f7230 */ /* 0x000fe20000004100 */
[C---:B------:R-:W-:Y:S01]  /*3920*/  FFMA.FTZ R34, R40.reuse, R29, R34 ;  /* 0x0000001d28227223 */ /* 0x040fe20000010022 */
[----:B------:R-:W-:Y:S01]  /*3930*/  SHF.R.U32.HI R6, RZ, 0x8, R6 ;  /* 0x00000008ff067819 */ /* 0x000fe20000011606 */
[----:B------:R-:W-:Y:S01]  /*3940*/  FFMA.FTZ R44, R40, R33, R41 ;  /* 0x00000021282c7223 */ /* 0x000fe20000010029 */
[----:B------:R-:W-:Y:S01]  /*3950*/  LOP3.LUT R41, R38, 0x64006400, RZ, 0xfc, !PT ;  /* 0x6400640026297812 */ /* 0x000fe200078efcff */
[-C--:B------:R-:W-:Y:S01]  /*3960*/  HFMA2 R38, R37, R8.reuse.H0_H0, -72, -72 ;  /* 0xd480d48025267431 */ /* 0x080fe20000040008 */
[----:B------:R-:W-:Y:S01]  /*3970*/  FFMA.FTZ R43, R40, R31, R35 ;  /* 0x0000001f282b7223 */ /* 0x000fe20000010023 */
[----:B------:R-:W-:-:S02]  /*3980*/  HFMA2 R40, R39, R8.H0_H0, -72, -72 ;  /* 0xd480d48027287431 */ /* 0x000fc40000040008 */
[-C--:B------:R-:W-:Y:S02]  /*3990*/  HFMA2 R42, R41, R8.reuse.H0_H0, -72, -72 ;  /* 0xd480d480292a7431 */ /* 0x080fe40000040008 */
[--C-:B------:R-:W-:Y:S02]  /*39a0*/  HADD2.F32 R37, -RZ, R38.reuse.H0_H0 ;  /* 0x20000026ff257230 */ /* 0x100fe40000004100 */
[----:B------:R-:W-:Y:S02]  /*39b0*/  HADD2.F32 R38, -RZ, R38.H1_H1 ;  /* 0x30000026ff267230 */ /* 0x000fe40000004100 */
[----:B------:R-:W-:Y:S01]  /*39c0*/  HADD2.F32 R35, -RZ, R36.H0_H0 ;  /* 0x20000024ff237230 */ /* 0x000fe20000004100 */
[C---:B------:R-:W-:Y:S01]  /*39d0*/  FFMA.FTZ R34, R12.reuse, R37, R34 ;  /* 0x000000250c227223 */ /* 0x040fe20000010022 */
[----:B------:R-:W-:Y:S02]  /*39e0*/  HADD2.F32 R39, -RZ, R40.H0_H0 ;  /* 0x20000028ff277230 */ /* 0x000fe40000004100 */
[----:B------:R-:W-:Y:S01]  /*39f0*/  HADD2.F32 R41, -RZ, R42.H0_H0 ;  /* 0x2000002aff297230 */ /* 0x000fe20000004100 */
[----:B------:R-:W-:Y:S01]  /*3a00*/  FFMA.FTZ R47, R11, R38, R34 ;  /* 0x000000260b2f7223 */ /* 0x000fe20000010022 */
[----:B------:R-:W-:Y:S01]  /*3a10*/  LOP3.LUT R34, R7, 0xf000f, RZ, 0xc0, !PT ;  /* 0x000f000f07227812 */ /* 0x000fe200078ec0ff */
        /* <DEDUP_REMOVED lines=8> */
[----:B------:R-:W-:Y:S01]  /*3aa0*/  FFMA.FTZ R51, R36, R11, R22 ;  /* 0x0000000b24337223 */ /* 0x000fe20000010016 */
        /* <DEDUP_REMOVED lines=12> */
[--C-:B------:R-:W-:Y:S01]  /*3b70*/  HADD2.F32 R45, -RZ, R53.reuse.H0_H0 ;  /* 0x20000035ff2d7230 */ /* 0x100fe20000004100 */
[----:B------:R-:W-:Y:S01]  /*3b80*/  LOP3.LUT R6, R6, 0xf000f0, RZ, 0xc0, !PT ;  /* 0x00f000f006067812 */ /* 0x000fe200078ec0ff */
[----:B------:R-:W-:Y:S01]  /*3b90*/  HADD2 R49, R22, -1032, -1032 ;  /* 0xe408e40816317430 */ /* 0x000fe20000000000 */
[C---:B------:R-:W-:Y:S01]  /*3ba0*/  FFMA.FTZ R22, R48.reuse, R43, R50 ;  /* 0x0000002b30167223 */ /* 0x040fe20000010032 */
[----:B------:R-:W-:Y:S01]  /*3bb0*/  HADD2 R52, R11, -1032, -1032 ;  /* 0xe408e4080b347430 */ /* 0x000fe20000000000 */
[----:B------:R-:W-:Y:S01]  /*3bc0*/  LOP3.LUT R9, R9, 0xf000f0, RZ, 0xc0, !PT ;  /* 0x00f000f009097812 */ /* 0x000fe200078ec0ff */
[----:B------:R-:W-:Y:S01]  /*3bd0*/  FFMA.FTZ R12, R48, R45, R47 ;  /* 0x0000002d300c7223 */ /* 0x000fe2000001002f */
[----:B------:R-:W-:Y:S01]  /*3be0*/  LOP3.LUT R50, R7, 0xf000f0, RZ, 0xc0, !PT ;  /* 0x00f000f007327812 */ /* 0x000fe200078ec0ff */
[----:B------:R-:W-:Y:S01]  /*3bf0*/  HADD2.F32 R47, -RZ, R53.H1_H1 ;  /* 0x30000035ff2f7230 */ /* 0x000fe20000004100 */
[----:B------:R-:W-:Y:S01]  /*3c00*/  LOP3.LUT R7, R10, 0x64006400, RZ, 0xfc, !PT ;  /* 0x640064000a077812 */ /* 0x000fe200078efcff */
[----:B------:R-:W-:Y:S01]  /*3c10*/  HADD2.F32 R46, -RZ, R52.H0_H0 ;  /* 0x20000034ff2e7230 */ /* 0x000fe20000004100 */
[----:B------:R-:W-:Y:S01]  /*3c20*/  LOP3.LUT R53, R6, 0x64006400, RZ, 0xfc, !PT ;  /* 0x6400640006357812 */ /* 0x000fe200078efcff */
[--C-:B------:R-:W-:Y:S01]  /*3c30*/  HADD2.F32 R44, -RZ, R49.reuse.H0_H0 ;  /* 0x20000031ff2c7230 */ /* 0x100fe20000004100 */
[----:B------:R-:W-:Y:S01]  /*3c40*/  LOP3.LUT R9, R9, 0x64006400, RZ, 0xfc, !PT ;  /* 0x6400640009097812 */ /* 0x000fe200078efcff */
[-C--:B------:R-:W-:Y:S01]  /*3c50*/  HFMA2 R6, R7, R8.reuse.H0_H0, -72, -72 ;  /* 0xd480d48007067431 */ /* 0x080fe20000040008 */
[----:B------:R-:W-:Y:S01]  /*3c60*/  LOP3.LUT R55, R50, 0x64006400, RZ, 0xfc, !PT ;  /* 0x6400640032377812 */ /* 0x000fe200078efcff */
[----:B------:R-:W-:Y:S01]  /*3c70*/  HFMA2 R7, R53, R8.H0_H0, -72, -72 ;  /* 0xd480d48035077431 */ /* 0x000fe20000040008 */
[----:B------:R-:W-:Y:S01]  /*3c80*/  FFMA.FTZ R51, R46, R48, R51 ;  /* 0x000000302e337223 */ /* 0x000fe20000010033 */
[----:B------:R-:W-:Y:S01]  /*3c90*/  HADD2.F32 R4, -RZ, R4.H1_H1 ;  /* 0x30000004ff047230 */ /* 0x000fe20000004100 */
[----:B------:R-:W-:Y:S01]  /*3ca0*/  FFMA.FTZ R57, R48, R44, R57 ;  /* 0x0000002c30397223 */ /* 0x000fe20000010039 */
[----:B------:R-:W-:-:S02]  /*3cb0*/  HADD2.F32 R56, -RZ, R49.H1_H1 ;  /* 0x30000031ff387230 */ /* 0x000fc40000004100 */
[-C--:B------:R-:W-:Y:S01]  /*3cc0*/  HFMA2 R10, R9, R8.reuse.H0_H0, -72, -72 ;  /* 0xd480d480090a7431 */ /* 0x080fe20000040008 */
[C---:B------:R-:W-:Y:S01]  /*3cd0*/  FFMA.FTZ R12, R4.reuse, R47, R12 ;  /* 0x0000002f040c7223 */ /* 0x040fe2000001000c */
[----:B------:R-:W-:Y:S01]  /*3ce0*/  HFMA2 R9, R55, R8.H0_H0, -72, -72 ;  /* 0xd480d48037097431 */ /* 0x000fe20000040008 */
[----:B------:R-:W-:Y:S01]  /*3cf0*/  FFMA.FTZ R57, R4, R56, R57 ;  /* 0x0000003804397223 */ /* 0x000fe20000010039 */
[----:B------:R-:W-:Y:S02]  /*3d00*/  HADD2.F32 R48, -RZ, R52.H1_H1 ;  /* 0x30000034ff307230 */ /* 0x000fe40000004100 */
[----:B------:R-:W-:Y:S02]  /*3d10*/  HADD2.F32 R55, -RZ, R34.H1_H1 ;  /* 0x30000022ff377230 */ /* 0x000fe40000004100 */
[----:B------:R-:W-:Y:S01]  /*3d20*/  HADD2.F32 R11, -RZ, R5.H0_H0 ;  /* 0x20000005ff0b7230 */ /* 0x000fe20000004100 */
[----:B------:R-:W-:Y:S01]  /*3d30*/  FFMA.FTZ R51, R48, R4, R51 ;  /* 0x0000000430337223 */ /* 0x000fe20000010033 */
[----:B------:R-:W-:Y:S01]  /*3d40*/  HADD2.F32 R50, -RZ, R7.H0_H0 ;  /* 0x20000007ff327230 */ /* 0x000fe20000004100 */
[----:B------:R-:W-:Y:S01]  /*3d50*/  FFMA.FTZ R52, R4, R55, R22 ;  /* 0x0000003704347223 */ /* 0x000fe20000010016 */
[----:B------:R-:W-:-:S02]  /*3d60*/  HADD2.F32 R53, -RZ, R6.H0_H0 ;  /* 0x20000006ff357230 */ /* 0x000fc40000004100 */
[----:B------:R-:W-:Y:S01]  /*3d70*/  HADD2.F32 R54, -RZ, R10.H0_H0 ;  /* 0x2000000aff367230 */ /* 0x000fe20000004100 */
[C---:B------:R-:W-:Y:S01]  /*3d80*/  FFMA.FTZ R34, R11.reuse, R50, R57 ;  /* 0x000000320b227223 */ /* 0x040fe20000010039 */
[----:B------:R-:W-:Y:S01]  /*3d90*/  HADD2.F32 R49, -RZ, R9.H0_H0 ;  /* 0x20000009ff317230 */ /* 0x000fe20000004100 */
[C---:B------:R-:W-:Y:S01]  /*3da0*/  FFMA.FTZ R22, R11.reuse, R53, R12 ;  /* 0x000000350b167223 */ /* 0x040fe2000001000c */
[----:B------:R-:W-:Y:S01]  /*3db0*/  HADD2.F32 R5, -RZ, R5.H1_H1 ;  /* 0x30000005ff057230 */ /* 0x000fe20000004100 */
[----:B------:R-:W-:Y:S01]  /*3dc0*/  FFMA.FTZ R4, R54, R11, R51 ;  /* 0x0000000b36047223 */ /* 0x000fe20000010033 */
[----:B------:R-:W-:Y:S01]  /*3dd0*/  HADD2.F32 R58, -RZ, R6.H1_H1 ;  /* 0x30000006ff3a7230 */ /* 0x000fe20000004100 */
[----:B------:R-:W-:Y:S01]  /*3de0*/  FFMA.FTZ R52, R11, R49, R52 ;  /* 0x000000310b347223 */ /* 0x000fe20000010034 */
[----:B------:R-:W-:Y:S02]  /*3df0*/  HADD2.F32 R57, -RZ, R10.H1_H1 ;  /* 0x3000000aff397230 */ /* 0x000fe40000004100 */
[----:B------:R-:W-:Y:S01]  /*3e00*/  HADD2.F32 R59, -RZ, R7.H1_H1 ;  /* 0x30000007ff3b7230 */ /* 0x000fe20000004100 */
[----:B------:R-:W-:Y:S01]  /*3e10*/  FFMA.FTZ R22, R5, R58, R22 ;  /* 0x0000003a05167223 */ /* 0x000fe20000010016 */
[----:B------:R-:W-:Y:S01]  /*3e20*/  HADD2.F32 R60, -RZ, R9.H1_H1 ;  /* 0x30000009ff3c7230 */ /* 0x000fe20000004100 */
[----:B------:R-:W-:Y:S01]  /*3e30*/  FFMA.FTZ R7, R57, R5, R4 ;  /* 0x0000000539077223 */ /* 0x000fe20000010004 */
        /* <DEDUP_REMOVED lines=14> */
[--C-:B------:R-:W-:Y:S02]  /*3f20*/  HADD2 R52, R22.H0_H0, R25.reuse.H1_H1 ;  /* 0x3000001916347230 */ /* 0x100fe40000000800 */
[----:B------:R-:W-:-:S02]  /*3f30*/  HADD2 R51, R7.H0_H0, R25.H0_H0 ;  /* 0x2000001907337230 */ /* 0x000fc40000000800 */
        /* <DEDUP_REMOVED lines=113> */
.L_x_1399:
[----:B------:R-:W-:Y:S01]  /*4650*/  IMAD.MOV.U32 R13, RZ, RZ, c[0x0][0x18c] ;  /* 0x00006300ff0d7624 */ /* 0x000fe200078e00ff */
[----:B------:R-:W0:Y:S03]  /*4660*/  LDS.64 R24, [UR4+0x10] ;  /* 0x00001004ff187984 */ /* 0x000e260008000a00 */
[----:B------:R-:W-:-:S05]  /*4670*/  IMAD.WIDE R30, R13, 0x4, R14 ;  /* 0x000000040d1e7825 */ /* 0x000fca00078e020e */
[----:B------:R1:W2:Y:S02]  /*4680*/  LDG.E.128.CONSTANT R4, [R30.64] ;  /* 0x000000061e047981 */ /* 0x0002a4000c1e9d00 */
[----:B-1----:R-:W-:Y:S01]  /*4690*/  IMAD.WIDE R30, R13, 0x4, R30 ;  /* 0x000000040d1e7825 */ /* 0x002fe200078e021e */
[----:B0-----:R-:W-:Y:S01]  /*46a0*/  HADD2.F32 R59, -RZ, R25.H0_H0 ;  /* 0x20000019ff3b7230 */ /* 0x001fe20000004100 */
[C---:B--2---:R-:W-:Y:S02]  /*46b0*/  LOP3.LUT R28, R5.reuse, 0xf000f, RZ, 0xc0, !PT ;  /* 0x000f000f051c7812 */ /* 0x044fe400078ec0ff */
[----:B------:R-:W-:Y:S02]  /*46c0*/  LOP3.LUT R27, R4, 0xf000f, RZ, 0xc0, !PT ;  /* 0x000f000f041b7812 */ /* 0x000fe400078ec0ff */
[----:B------:R-:W-:Y:S02]  /*46d0*/  LOP3.LUT R28, R28, 0x64006400, RZ, 0xfc, !PT ;  /* 0x640064001c1c7812 */ /* 0x000fe400078efcff */
[----:B------:R-:W-:-:S02]  /*46e0*/  LOP3.LUT R36, R5, 0xf000f0, RZ, 0xc0, !PT ;  /* 0x00f000f005247812 */ /* 0x000fc400078ec0ff */
[----:B------:R-:W-:Y:S01]  /*46f0*/  SHF.R.U32.HI R33, RZ, 0x8, R5 ;  /* 0x00000008ff217819 */ /* 0x000fe20000011605 */
[----:B------:R-:W-:Y:S01]  /*4700*/  HADD2 R28, R28, -1032, -1032 ;  /* 0xe408e4081c1c7430 */ /* 0x000fe20000000000 */
[----:B------:R-:W-:Y:S02]  /*4710*/  LOP3.LUT R5, R6, 0xf000f, RZ, 0xc0, !PT ;  /* 0x000f000f06057812 */ /* 0x000fe400078ec0ff */
[----:B------:R-:W-:Y:S02]  /*4720*/  LOP3.LUT R38, R7, 0xf000f, RZ, 0xc0, !PT ;  /* 0x000f000f07267812 */ /* 0x000fe400078ec0ff */
        /* <DEDUP_REMOVED lines=14> */
[--C-:B------:R-:W-:Y:S01]  /*4810*/  HADD2.F32 R4, -RZ, R24.reuse.H0_H0 ;  /* 0x20000018ff047230 */ /* 0x100fe20000004100 */
[----:B------:R-:W-:Y:S01]  /*4820*/  LOP3.LUT R39, R7, 0xf000f0, RZ, 0xc0, !PT ;  /* 0x00f000f007277812 */ /* 0x000fe200078ec0ff */
[----:B------:R-:W-:Y:S01]  /*4830*/  HADD2.F32 R50, -RZ, R27.H1_H1 ;  /* 0x3000001bff327230 */ /* 0x000fe20000004100 */
[----:B------:R-:W-:Y:S01]  /*4840*/  SHF.R.U32.HI R54, RZ, 0x8, R6 ;  /* 0x00000008ff367819 */ /* 0x000fe20000011606 */
[----:B------:R-:W-:Y:S01]  /*4850*/  HADD2.F32 R6, -RZ, R25.H1_H1 ;  /* 0x30000019ff067230 */ /* 0x000fe20000004100 */
[----:B------:R-:W-:Y:S01]  /*4860*/  SHF.R.U32.HI R55, RZ, 0x8, R7 ;  /* 0x00000008ff377819 */ /* 0x000fe20000011607 */
[----:B------:R-:W-:Y:S01]  /*4870*/  HADD2.F32 R7, -RZ, R24.H1_H1 ;  /* 0x30000018ff077230 */ /* 0x000fe20000004100 */
[----:B------:R-:W-:Y:S01]  /*4880*/  LOP3.LUT R25, R36, 0x64006400, RZ, 0xfc, !PT ;  /* 0x6400640024197812 */ /* 0x000fe200078efcff */
[--C-:B------:R-:W-:Y:S01]  /*4890*/  HADD2.F32 R47, -RZ, R5.reuse.H0_H0 ;  /* 0x20000005ff2f7230 */ /* 0x100fe20000004100 */
[----:B------:R-:W-:Y:S01]  /*48a0*/  LOP3.LUT R27, R37, 0x64006400, RZ, 0xfc, !PT ;  /* 0x64006400251b7812 */ /* 0x000fe200078efcff */
[----:B------:R-:W-:Y:S01]  /*48b0*/  HADD2.F32 R46, -RZ, R5.H1_H1 ;  /* 0x30000005ff2e7230 */ /* 0x000fe20000004100 */
[----:B------:R-:W-:Y:S01]  /*48c0*/  LOP3.LUT R5, R39, 0x64006400, RZ, 0xfc, !PT ;  /* 0x6400640027057812 */ /* 0x000fe200078efcff */
[-C--:B------:R-:W-:Y:S01]  /*48d0*/  HFMA2 R24, R35, R8.reuse.H0_H0, -72, -72 ;  /* 0xd480d48023187431 */ /* 0x080fe20000040008 */
[----:B------:R-:W-:Y:S01]  /*48e0*/  FFMA.FTZ R35, R53, R4, RZ ;  /* 0x0000000435237223 */ /* 0x000fe200000100ff */
[--C-:B------:R-:W-:Y:S01]  /*48f0*/  HADD2.F32 R45, -RZ, R38.reuse.H0_H0 ;  /* 0x20000026ff2d7230 */ /* 0x100fe20000004100 */
[C---:B------:R-:W-:Y:S01]  /*4900*/  FFMA.FTZ R36, R4.reuse, R49, RZ ;  /* 0x0000003104247223 */ /* 0x040fe200000100ff */
[-C--:B------:R-:W-:Y:S01]  /*4910*/  HFMA2 R25, R25, R8.reuse.H0_H0, -72, -72 ;  /* 0xd480d48019197431 */ /* 0x080fe20000040008 */
[C---:B------:R-:W-:Y:S01]  /*4920*/  FFMA.FTZ R37, R4.reuse, R47, RZ ;  /* 0x0000002f04257223 */ /* 0x040fe200000100ff */
[-C--:B------:R-:W-:Y:S01]  /*4930*/  HFMA2 R27, R27, R8.reuse.H0_H0, -72, -72 ;  /* 0xd480d4801b1b7431 */ /* 0x080fe20000040008 */
[C---:B------:R-:W-:Y:S01]  /*4940*/  FFMA.FTZ R36, R7.reuse, R48, R36 ;  /* 0x0000003007247223 */ /* 0x040fe20000010024 */
[----:B------:R-:W-:Y:S01]  /*4950*/  HADD2.F32 R44, -RZ, R38.H1_H1 ;  /* 0x30000026ff2c7230 */ /* 0x000fe20000004100 */
[----:B------:R-:W-:Y:S01]  /*4960*/  FFMA.FTZ R38, R4, R45, RZ ;  /* 0x0000002d04267223 */ /* 0x000fe200000100ff */
[-C--:B------:R-:W-:Y:S01]  /*4970*/  HFMA2 R5, R5, R8.reuse.H0_H0, -72, -72 ;  /* 0xd480d48005057431 */ /* 0x080fe20000040008 */
[----:B------:R-:W-:Y:S01]  /*4980*/  FFMA.FTZ R4, R50, R7, R35 ;  /* 0x0000000732047223 */ /* 0x000fe20000010023 */
[--C-:B------:R-:W-:Y:S01]  /*4990*/  HADD2.F32 R43, -RZ, R24.reuse.H0_H0 ;  /* 0x20000018ff2b7230 */ /* 0x100fe20000004100 */
[C---:B------:R-:W-:Y:S01]  /*49a0*/  FFMA.FTZ R56, R7.reuse, R46, R37 ;  /* 0x0000002e07387223 */ /* 0x040fe20000010025 */
[----:B------:R-:W-:Y:S01]  /*49b0*/  HADD2.F32 R42, -RZ, R25.H0_H0 ;  /* 0x20000019ff2a7230 */ /* 0x000fe20000004100 */
[----:B------:R-:W-:Y:S01]  /*49c0*/  FFMA.FTZ R38, R7, R44, R38 ;  /* 0x0000002c07267223 */ /* 0x000fe20000010026 */
[----:B------:R-:W-:Y:S01]  /*49d0*/  HADD2.F32 R41, -RZ, R27.H0_H0 ;  /* 0x2000001bff297230 */ /* 0x000fe20000004100 */
[----:B------:R-:W-:Y:S01]  /*49e0*/  FFMA.FTZ R7, R43, R59, R4 ;  /* 0x0000003b2b077223 */ /* 0x000fe20000010004 */
[----:B------:R-:W-:Y:S01]  /*49f0*/  HADD2.F32 R40, -RZ, R5.H0_H0 ;  /* 0x20000005ff287230 */ /* 0x000fe20000004100 */
[----:B------:R-:W-:Y:S01]  /*4a00*/  LOP3.LUT R4, R32, 0xf000f, RZ, 0xc0, !PT ;  /* 0x000f000f20047812 */ /* 0x000fe200078ec0ff */
[C---:B------:R-:W-:Y:S01]  /*4a10*/  FFMA.FTZ R57, R59.reuse, R42, R36 ;  /* 0x0000002a3b397223 */ /* 0x040fe20000010024 */
[----:B------:R-:W-:Y:S01]  /*4a20*/  HADD2.F32 R37, -RZ, R27.H1_H1 ;  /* 0x3000001bff257230 */ /* 0x000fe20000004100 */
        /* <DEDUP_REMOVED lines=8> */
[----:B------:R-:W-:Y:S01]  /*4ab0*/  HADD2 R58, R4, -1032, -1032 ;  /* 0xe408e408043a7430 */ /* 0x000fe20000000000 */
[----:B------:R-:W-:Y:S01]  /*4ac0*/  LOP3.LUT R27, R27, 0x64006400, RZ, 0xfc, !PT ;  /* 0x640064001b1b7812 */ /* 0x000fe200078efcff */
[----:B------:R-:W-:Y:S01]  /*4ad0*/  HADD2.F32 R36, -RZ, R5.H1_H1 ;  /* 0x30000005ff247230 */ /* 0x000fe20000004100 */
[----:B------:R-:W-:Y:S01]  /*4ae0*/  LOP3.LUT R24, R24, 0x64006400, RZ, 0xfc, !PT ;  /* 0x6400640018187812 */ /* 0x000fe200078efcff */
[----:B0-----:R-:W-:Y:S01]  /*4af0*/  HADD2.F32 R64, -RZ, R28.H0_H0 ;  /* 0x2000001cff407230 */ /* 0x001fe20000004100 */
[----:B------:R-:W-:Y:S01]  /*4b00*/  LOP3.LUT R25, R25, 0x64006400, RZ, 0xfc, !PT ;  /* 0x6400640019197812 */ /* 0x000fe200078efcff */
[----:B------:R-:W-:Y:S01]  /*4b10*/  HADD2 R4, R27, -1032, -1032 ;  /* 0xe408e4081b047430 */ /* 0x000fe20000000000 */
[----:B------:R-:W-:Y:S01]  /*4b20*/  FFMA.FTZ R7, R39, R6, R7 ;  /* 0x0000000627077223 */ /* 0x000fe20000010007 */
[----:B------:R-:W-:Y:S01]  /*4b30*/  HADD2.F32 R35, -RZ, R58.H0_H0 ;  /* 0x2000003aff237230 */ /* 0x000fe20000004100 */
[C---:B------:R-:W-:Y:S01]  /*4b40*/  FFMA.FTZ R62, R6.reuse, R37, R56 ;  /* 0x00000025063e7223 */ /* 0x040fe20000010038 */
[----:B------:R-:W-:Y:S01]  /*4b50*/  HADD2 R60, R24, -1032, -1032 ;  /* 0xe408e408183c7430 */ /* 0x000fe20000000000 */
[----:B------:R-:W-:Y:S01]  /*4b60*/  FFMA.FTZ R59, R6, R36, R59 ;  /* 0x00000024063b7223 */ /* 0x000fe2000001003b */
[----:B------:R-:W-:Y:S01]  /*4b70*/  HADD2 R5, R25, -1032, -1032 ;  /* 0xe408e40819057430 */ /* 0x000fe20000000000 */
[----:B------:R-:W-:Y:S01]  /*4b80*/  FFMA.FTZ R56, R35, R64, R7 ;  /* 0x0000004023387223 */ /* 0x000fe20000010007 */
[----:B------:R-:W-:Y:S01]  /*4b90*/  HADD2.F32 R24, -RZ, R4.H0_H0 ;  /* 0x20000004ff187230 */ /* 0x000fe20000004100 */
[----:B------:R-:W-:Y:S01]  /*4ba0*/  LOP3.LUT R32, R32, 0xf000f0, RZ, 0xc0, !PT ;  /* 0x00f000f020207812 */ /* 0x000fe200078ec0ff */
[----:B------:R-:W-:Y:S01]  /*4bb0*/  HADD2.F32 R27, -RZ, R60.H0_H0 ;  /* 0x2000003cff1b7230 */ /* 0x000fe20000004100 */
[----:B------:R-:W-:Y:S01]  /*4bc0*/  LOP3.LUT R33, R33, 0xf000f0, RZ, 0xc0, !PT ;  /* 0x00f000f021217812 */ /* 0x000fe200078ec0ff */
[--C-:B------:R-:W-:Y:S01]  /*4bd0*/  HADD2.F32 R25, -RZ, R5.reuse.H0_H0 ;  /* 0x20000005ff197230 */ /* 0x100fe20000004100 */
[----:B------:R-:W-:Y:S01]  /*4be0*/  LOP3.LUT R54, R54, 0xf000f0, RZ, 0xc0, !PT ;  /* 0x00f000f036367812 */ /* 0x000fe200078ec0ff */
        /* <DEDUP_REMOVED lines=14> */
[-C--:B------:R-:W-:Y:S01]  /*4cd0*/  HFMA2 R60, R55, R8.reuse.H0_H0, -72, -72 ;  /* 0xd480d480373c7431 */ /* 0x080fe20000040008 */
        /* <DEDUP_REMOVED lines=15> */
[C---:B------:R-:W-:Y:S02]  /*4dd0*/  FFMA.FTZ R62, R64.reuse, R55, R62 ;  /* 0x00000037403e7223 */ /* 0x040fe4000001003e */
[----:B------:R-:W-:Y:S01]  /*4de0*/  FFMA.FTZ R64, R64, R54, R61 ;  /* 0x0000003640407223 */ /* 0x000fe2000001003d */
[----:B------:R-:W-:-:S02]  /*4df0*/  HADD2.F32 R61, -RZ, R60.H1_H1 ;  /* 0x3000003cff3d7230 */ /* 0x000fc40000004100 */
[----:B------:R-:W-:Y:S02]  /*4e00*/  HADD2.F32 R60, -RZ, R59.H1_H1 ;  /* 0x3000003bff3c7230 */ /* 0x000fe40000004100 */
[----:B------:R-:W-:Y:S01]  /*4e10*/  HADD2.F32 R59, -RZ, R58.H1_H1 ;  /* 0x3000003aff3b7230 */ /* 0x000fe20000004100 */
[----:B------:R-:W-:Y:S01]  /*4e20*/  FFMA.FTZ R63, R61, R29, R32 ;  /* 0x0000001d3d3f7223 */ /* 0x000fe20000010020 */
[----:B------:R-:W-:Y:S01]  /*4e30*/  HADD2.F32 R58, -RZ, R28.H1_H1 ;  /* 0x3000001cff3a7230 */ /* 0x000fe20000004100 */
[C---:B------:R-:W-:Y:S02]  /*4e40*/  FFMA.FTZ R28, R29.reuse, R60, R33 ;  /* 0x0000003c1d1c7223 */ /* 0x040fe40000010021 */
        /* <DEDUP_REMOVED lines=8> */
[----:B------:R-:W-:Y:S01]  /*4ed0*/  F2FP.PACK_AB R33, RZ, R33 ;  /* 0x00000021ff21723e */ /* 0x000fe200000000ff */
[----:B------:R-:W-:Y:S01]  /*4ee0*/  HADD2 R51, R63.H0_H0, R51.H0_H0 ;  /* 0x200000333f337230 */ /* 0x000fe20000000800 */
[----:B------:R-:W-:Y:S01]  /*4ef0*/  F2FP.PACK_AB R64, RZ, R64 ;  /* 0x00000040ff40723e */ /* 0x000fe200000000ff */
[----:B------:R-:W-:-:S02]  /*4f00*/  HADD2 R52, R28.H0_H0, R52.H0_H0 ;  /* 0x200000341c347230 */ /* 0x000fc40000000800 */
        /* <DEDUP_REMOVED lines=113> */
.L_x_1400:
[----:B------:R0:W2:Y:S04]  /*5620*/  LDG.E.128.CONSTANT R4, [R30.64] ;  /* 0x000000061e047981 */ /* 0x0000a8000c1e9d00 */
[----:B------:R-:W1:Y:S01]  /*5630*/  LDS.64 R24, [UR4+0x20] ;  /* 0x00002004ff187984 */ /* 0x000e620008000a00 */
[----:B0-----:R-:W-:Y:S01]  /*5640*/  IMAD.WIDE R30, R13, 0x4, R30 ;  /* 0x000000040d1e7825 */ /* 0x001fe200078e021e */
[----:B-1----:R-:W-:Y:S01]  /*5650*/  HADD2.F32 R58, -RZ, R25.H0_H0 ;  /* 0x20000019ff3a7230 */ /* 0x002fe20000004100 */
[----:B--2---:R-:W-:Y:S02]  /*5660*/  LOP3.LUT R32, R6, 0xf000f, RZ, 0xc0, !PT ;  /* 0x000f000f06207812 */ /* 0x004fe400078ec0ff */
[----:B------:R-:W-:-:S02]  /*5670*/  LOP3.LUT R27, R4, 0xf000f, RZ, 0xc0, !PT ;  /* 0x000f000f041b7812 */ /* 0x000fc400078ec0ff */
[----:B------:R-:W-:Y:S02]  /*5680*/  LOP3.LUT R32, R32, 0x64006400, RZ, 0xfc, !PT ;  /* 0x6400640020207812 */ /* 0x000fe400078efcff */
[----:B------:R-:W-:Y:S02]  /*5690*/  LOP3.LUT R28, R4, 0xf000f0, RZ, 0xc0, !PT ;  /* 0x00f000f0041c7812 */ /* 0x000fe400078ec0ff */
        /* <DEDUP_REMOVED lines=17> */
[----:B------:R-:W-:Y:S01]  /*57b0*/  SHF.R.U32.HI R54, RZ, 0x8, R6 ;  /* 0x00000008ff367819 */ /* 0x000fe20000011606 */
[----:B------:R-:W-:Y:S01]  /*57c0*/  HADD2.F32 R6, -RZ, R25.H1_H1 ;  /* 0x30000019ff067230 */ /* 0x000fe20000004100 */
[----:B------:R-:W-:Y:S01]  /*57d0*/  SHF.R.U32.HI R55, RZ, 0x8, R7 ;  /* 0x00000008ff377819 */ /* 0x000fe20000011607 */
[----:B------:R-:W-:Y:S01]  /*57e0*/  HADD2.F32 R49, -RZ, R27.H1_H1 ;  /* 0x3000001bff317230 */ /* 0x000fe20000004100 */
[----:B------:R-:W-:Y:S01]  /*57f0*/  LOP3.LUT R25, R28, 0x64006400, RZ, 0xfc, !PT ;  /* 0x640064001c197812 */ /* 0x000fe200078efcff */
[--C-:B------:R-:W-:Y:S01]  /*5800*/  HADD2.F32 R48, -RZ, R4.reuse.H0_H0 ;  /* 0x20000004ff307230 */ /* 0x100fe20000004100 */
[----:B------:R-:W-:Y:S01]  /*5810*/  LOP3.LUT R27, R29, 0x64006400, RZ, 0xfc, !PT ;  /* 0x640064001d1b7812 */ /* 0x000fe200078efcff */
[----:B------:R-:W-:Y:S01]  /*5820*/  HADD2.F32 R44, -RZ, R37.H0_H0 ;  /* 0x20000025ff2c7230 */ /* 0x000fe20000004100 */
[----:B------:R-:W-:Y:S01]  /*5830*/  LOP3.LUT R7, R36, 0x64006400, RZ, 0xfc, !PT ;  /* 0x6400640024077812 */ /* 0x000fe200078efcff */
[----:B------:R-:W-:Y:S01]  /*5840*/  HADD2.F32 R47, -RZ, R4.H1_H1 ;  /* 0x30000004ff2f7230 */ /* 0x000fe20000004100 */
[----:B------:R-:W-:Y:S01]  /*5850*/  SHF.R.U32.HI R53, RZ, 0x8, R5 ;  /* 0x00000008ff357819 */ /* 0x000fe20000011605 */
[----:B------:R-:W-:Y:S01]  /*5860*/  HADD2.F32 R5, -RZ, R24.H0_H0 ;  /* 0x20000018ff057230 */ /* 0x000fe20000004100 */
[----:B------:R-:W-:Y:S01]  /*5870*/  LOP3.LUT R29, R38, 0x64006400, RZ, 0xfc, !PT ;  /* 0x64006400261d7812 */ /* 0x000fe200078efcff */
[----:B------:R-:W-:-:S02]  /*5880*/  HFMA2 R25, R25, R8.H0_H0, -72, -72 ;  /* 0xd480d48019197431 */ /* 0x000fc40000040008 */
[-C--:B------:R-:W-:Y:S01]  /*5890*/  HFMA2 R27, R27, R8.reuse.H0_H0, -72, -72 ;  /* 0xd480d4801b1b7431 */ /* 0x080fe20000040008 */
[C---:B------:R-:W-:Y:S01]  /*58a0*/  FFMA.FTZ R36, R5.reuse, R46, RZ ;  /* 0x0000002e05247223 */ /* 0x040fe200000100ff */
[-C--:B------:R-:W-:Y:S01]  /*58b0*/  HFMA2 R28, R7, R8.reuse.H0_H0, -72, -72 ;  /* 0xd480d480071c7431 */ /* 0x080fe20000040008 */
[----:B------:R-:W-:Y:S01]  /*58c0*/  FFMA.FTZ R7, R50, R5, RZ ;  /* 0x0000000532077223 */ /* 0x000fe200000100ff */
[----:B------:R-:W-:Y:S02]  /*58d0*/  HADD2.F32 R24, -RZ, R24.H1_H1 ;  /* 0x30000018ff187230 */ /* 0x000fe40000004100 */
[-C--:B------:R-:W-:Y:S01]  /*58e0*/  HFMA2 R4, R29, R8.reuse.H0_H0, -72, -72 ;  /* 0xd480d4801d047431 */ /* 0x080fe20000040008 */
[C---:B------:R-:W-:Y:S01]  /*58f0*/  FFMA.FTZ R29, R5.reuse, R48, RZ ;  /* 0x00000030051d7223 */ /* 0x040fe200000100ff */
[----:B------:R-:W-:Y:S01]  /*5900*/  HADD2.F32 R43, -RZ, R37.H1_H1 ;  /* 0x30000025ff2b7230 */ /* 0x000fe20000004100 */
[----:B------:R-:W-:Y:S01]  /*5910*/  FFMA.FTZ R5, R5, R44, RZ ;  /* 0x0000002c05057223 */ /* 0x000fe200000100ff */
[----:B------:R-:W-:Y:S01]  /*5920*/  HADD2.F32 R42, -RZ, R25.H0_H0 ;  /* 0x20000019ff2a7230 */ /* 0x000fe20000004100 */
[----:B------:R-:W-:Y:S01]  /*5930*/  FFMA.FTZ R7, R49, R24, R7 ;  /* 0x0000001831077223 */ /* 0x000fe20000010007 */
[--C-:B------:R-:W-:Y:S01]  /*5940*/  HADD2.F32 R41, -RZ, R27.reuse.H0_H0 ;  /* 0x2000001bff297230 */ /* 0x100fe20000004100 */
[C---:B------:R-:W-:Y:S01]  /*5950*/  FFMA.FTZ R29, R24.reuse, R47, R29 ;  /* 0x0000002f181d7223 */ /* 0x040fe2000001001d */
[----:B------:R-:W-:Y:S01]  /*5960*/  HADD2.F32 R40, -RZ, R28.H0_H0 ;  /* 0x2000001cff287230 */ /* 0x000fe20000004100 */
[C---:B------:R-:W-:Y:S01]  /*5970*/  FFMA.FTZ R57, R24.reuse, R45, R36 ;  /* 0x0000002d18397223 */ /* 0x040fe20000010024 */
[--C-:B------:R-:W-:Y:S01]  /*5980*/  HADD2.F32 R39, -RZ, R4.reuse.H0_H0 ;  /* 0x20000004ff277230 */ /* 0x100fe20000004100 */
[----:B------:R-:W-:Y:S01]  /*5990*/  FFMA.FTZ R5, R24, R43, R5 ;  /* 0x0000002b18057223 */ /* 0x000fe20000010005 */
[----:B------:R-:W-:Y:S01]  /*59a0*/  LOP3.LUT R24, R53, 0xf000f, RZ, 0xc0, !PT ;  /* 0x000f000f35187812 */ /* 0x000fe200078ec0ff */
        /* <DEDUP_REMOVED lines=16> */
[----:B------:R-:W-:Y:S01]  /*5ab0*/  FFMA.FTZ R56, R6, R37, R56 ;  /* 0x0000002506387223 */ /* 0x000fe20000010038 */
[----:B------:R-:W-:Y:S01]  /*5ac0*/  LOP3.LUT R25, R25, 0x64006400, RZ, 0xfc, !PT ;  /* 0x6400640019197812 */ /* 0x000fe200078efcff */
[----:B------:R-:W-:Y:S01]  /*5ad0*/  HADD2 R60, R5, -1032, -1032 ;  /* 0xe408e408053c7430 */ /* 0x000fe20000000000 */
[----:B------:R-:W-:Y:S01]  /*5ae0*/  FFMA.FTZ R7, R38, R6, R7 ;  /* 0x0000000626077223 */ /* 0x000fe20000010007 */
[----:B------:R-:W-:Y:S01]  /*5af0*/  HADD2 R4, R27, -1032, -1032 ;  /* 0xe408e4081b047430 */ /* 0x000fe20000000000 */
[C---:B------:R-:W-:Y:S01]  /*5b00*/  FFMA.FTZ R64, R6.reuse, R36, R57 ;  /* 0x0000002406407223 */ /* 0x040fe20000010039 */
[----:B------:R-:W-:Y:S01]  /*5b10*/  HADD2 R5, R25, -1032, -1032 ;  /* 0xe408e40819057430 */ /* 0x000fe20000000000 */
[----:B------:R-:W-:Y:S01]  /*5b20*/  FFMA.FTZ R57, R6, R29, R58 ;  /* 0x0000001d06397223 */ /* 0x000fe2000001003a */
        /* <DEDUP_REMOVED lines=8> */
[----:B------:R-:W-:Y:S01]  /*5bb0*/  FFMA.FTZ R62, R28, R63, R7 ;  /* 0x0000003f1c3e7223 */ /* 0x000fe20000010007 */
        /* <DEDUP_REMOVED lines=114> */
[----:B------:R-:W-:Y:S01]  /*62e0*/  FFMA.FTZ R61, R44, R61, RZ ;  /* 0x0000003d2c3d7223 */ /* 0x000fe200000100ff */
[--C-:B------:R-:W-:Y:S01]  /*62f0*/  HADD2.F32 R44, -RZ, R33.reuse.H0_H0 ;  /* 0x20000021ff2c7230 */ /* 0x100fe20000004100 */
[-C--:B------:R-:W-:Y:S01]  /*6300*/  FFMA.FTZ R49, R49, R32.reuse, R50 ;  /* 0x0000002031317223 */ /* 0x080fe20000010032 */
        /* <DEDUP_REMOVED lines=12> */
[-C--:B------:R-:W-:Y:S01]  /*63d0*/  FFMA.FTZ R45, R36, R33.reuse, R45 ;  /* 0x00000021242d7223 */ /* 0x080fe2000001002d */
[--C-:B------:R-:W-:Y:S01]  /*63e0*/  HADD2.F32 R36, -RZ, R35.reuse.H0_H0 ;  /* 0x20000023ff247230 */ /* 0x100fe20000004100 */
        /* <DEDUP_REMOVED lines=30> */
.L_x_1401:
[----:B------:R0:W2:Y:S01]  /*65d0*/  LDG.E.128.CONSTANT R4, [R30.64] ;  /* 0x000000061e047981 */ /* 0x0000a2000c1e9d00 */
[----:B------:R-:W-:Y:S02]  /*65e0*/  PRMT R51, R51, 0x5410, R52 ;  /* 0x0000541033337816 */ /* 0x000fe40000000034 */
[----:B------:R-:W-:Y:S01]  /*65f0*/  PRMT R13, R13, 0x5410, R22 ;  /* 0x000054100d0d7816 */ /* 0x000fe20000000016 */
[----:B------:R-:W1:Y:S02]  /*6600*/  LDS.64 R28, [UR4+0x30] ;  /* 0x00003004ff1c7984 */ /* 0x000e640008000a00 */
[--C-:B-1----:R-:W-:Y:S02]  /*6610*/  HADD2.F32 R43, -RZ, R29.reuse.H0_H0 ;  /* 0x2000001dff2b7230 */ /* 0x102fe40000004100 */
[----:B------:R-:W-:Y:S02]  /*6620*/  HADD2.F32 R44, -RZ, R29.H1_H1 ;  /* 0x3000001dff2c7230 */ /* 0x000fe40000004100 */
[----:B0-----:R-:W-:-:S02]  /*6630*/  HADD2.F32 R31, -RZ, R28.H0_H0 ;  /* 0x2000001cff1f7230 */ /* 0x001fc40000004100 */
[----:B------:R-:W-:Y:S01]  /*6640*/  HADD2.F32 R28, -RZ, R28.H1_H1 ;  /* 0x3000001cff1c7230 */ /* 0x000fe20000004100 */
[C---:B--2---:R-:W-:Y:S02]  /*6650*/  LOP3.LUT R32, R4.reuse, 0xf000f, RZ, 0xc0, !PT ;  /* 0x000f000f04207812 */ /* 0x044fe400078ec0ff */
[----:B------:R-:W-:Y:S02]  /*6660*/  LOP3.LUT R33, R4, 0xf000f0, RZ, 0xc0, !PT ;  /* 0x00f000f004217812 */ /* 0x000fe400078ec0ff */
[----:B------:R-:W-:Y:S02]  /*6670*/  SHF.R.U32.HI R24, RZ, 0x8, R4 ;  /* 0x00000008ff187819 */ /* 0x000fe40000011604 */
[----:B------:R-:W-:Y:S02]  /*6680*/  LOP3.LUT R32, R32, 0x64006400, RZ, 0xfc, !PT ;  /* 0x6400640020207812 */ /* 0x000fe400078efcff */
[C---:B------:R-:W-:Y:S02]  /*6690*/  LOP3.LUT R4, R5.reuse, 0xf000f, RZ, 0xc0, !PT ;  /* 0x000f000f05047812 */ /* 0x040fe400078ec0ff */
        /* <DEDUP_REMOVED lines=24> */
[----:B------:R-:W-:Y:S01]  /*6820*/  SHF.R.U32.HI R7, RZ, 0x8, R7 ;  /* 0x00000008ff077819 */ /* 0x000fe20000011607 */
[----:B------:R-:W-:Y:S01]  /*6830*/  HADD2.F32 R37, -RZ, R32.H1_H1 ;  /* 0x30000020ff257230 */ /* 0x000fe20000004100 */
[C---:B------:R-:W-:Y:S01]  /*6840*/  FFMA.FTZ R32, R31.reuse, R40, RZ ;  /* 0x000000281f207223 */ /* 0x040fe200000100ff */
[----:B------:R-:W-:Y:S01]  /*6850*/  HADD2.F32 R35, -RZ, R30.H1_H1 ;  /* 0x3000001eff237230 */ /* 0x000fe20000004100 */
[----:B------:R-:W-:Y:S01]  /*6860*/  FFMA.FTZ R30, R42, R31, RZ ;  /* 0x0000001f2a1e7223 */ /* 0x000fe200000100ff */
[-C--:B------:R-:W-:Y:S01]  /*6870*/  HFMA2 R50, R33, R8.reuse.H0_H0, -72, -72 ;  /* 0xd480d48021327431 */ /* 0x080fe20000040008 */
[C---:B------:R-:W-:Y:S01]  /*6880*/  FFMA.FTZ R33, R31.reuse, R38, RZ ;  /* 0x000000261f217223 */ /* 0x040fe200000100ff */
[-C--:B------:R-:W-:Y:S01]  /*6890*/  HFMA2 R29, R29, R8.reuse.H0_H0, -72, -72 ;  /* 0xd480d4801d1d7431 */ /* 0x080fe20000040008 */
[----:B------:R-:W-:Y:S01]  /*68a0*/  FFMA.FTZ R31, R31, R36, RZ ;  /* 0x000000241f1f7223 */ /* 0x000fe200000100ff */
[-C--:B------:R-:W-:Y:S01]  /*68b0*/  HFMA2 R45, R45, R8.reuse.H0_H0, -72, -72 ;  /* 0xd480d4802d2d7431 */ /* 0x080fe20000040008 */
[C---:B------:R-:W-:Y:S01]  /*68c0*/  FFMA.FTZ R47, R28.reuse, R39, R32 ;  /* 0x000000271c2f7223 */ /* 0x040fe20000010020 */
[----:B------:R-:W-:Y:S01]  /*68d0*/  HFMA2 R27, R27, R8.H0_H0, -72, -72 ;  /* 0xd480d4801b1b7431 */ /* 0x000fe20000040008 */
        /* <DEDUP_REMOVED lines=14> */
[----:B------:R-:W-:Y:S01]  /*69c0*/  SHF.R.U32.HI R6, RZ, 0x8, R6 ;  /* 0x00000008ff067819 */ /* 0x000fe20000011606 */
        /* <DEDUP_REMOVED lines=24> */
[--C-:B------:R-:W-:Y:S02]  /*6b50*/  HADD2.F32 R46, -RZ, R59.reuse.H0_H0 ;  /* 0x2000003bff2e7230 */ /* 0x100fe40000004100 */
[----:B------:R-:W-:Y:S01]  /*6b60*/  HADD2.F32 R45, -RZ, R60.H0_H0 ;  /* 0x2000003cff2d7230 */ /* 0x000fe20000004100 */
[----:B------:R-:W-:Y:S01]  /*6b70*/  FFMA.FTZ R57, R48, R43, R49 ;  /* 0x0000002b30397223 */ /* 0x000fe20000010031 */
[--C-:B------:R-:W-:Y:S01]  /*6b80*/  HADD2.F32 R44, -RZ, R58.reuse.H0_H0 ;  /* 0x2000003aff2c7230 */ /* 0x100fe20000004100 */
        /* <DEDUP_REMOVED lines=13> */
[C---:B------:R-:W-:Y:S01]  /*6c60*/  FFMA.FTZ R24, R53.reuse, R49, R56 ;  /* 0x0000003135187223 */ /* 0x040fe20000010038 */
        /* <DEDUP_REMOVED lines=8> */
[----:B------:R-:W-:Y:S01]  /*6cf0*/  HADD2.F32 R57, -RZ, R61.H0_H0 ;  /* 0x2000003dff397230 */ /* 0x000fe20000004100 */
[----:B------:R-:W-:Y:S01]  /*6d00*/  FFMA.FTZ R6, R53, R4, R6 ;  /* 0x0000000435067223 */ /* 0x000fe20000010006 */
[----:B------:R-:W-:Y:S01]  /*6d10*/  HADD2.F32 R54, -RZ, R58.H1_H1 ;  /* 0x3000003aff367230 */ /* 0x000fe20000004100 */
[C---:B------:R-:W-:Y:S01]  /*6d20*/  FFMA.FTZ R60, R4.reuse, R59, R7 ;  /* 0x0000003b043c7223 */ /* 0x040fe20000010007 */
[----:B------:R-:W-:Y:S01]  /*6d30*/  HADD2.F32 R55, -RZ, R8.H0_H0 ;  /* 0x20000008ff377230 */ /* 0x000fe20000004100 */
[----:B------:R-:W-:Y:S01]  /*6d40*/  FFMA.FTZ R24, R4, R57, R24 ;  /* 0x0000003904187223 */ /* 0x000fe20000010018 */
[----:B------:R-:W-:-:S02]  /*6d50*/  HADD2.F32 R5, -RZ, R5.H1_H1 ;  /* 0x30000005ff057230 */ /* 0x000fc40000004100 */
[----:B------:R-:W-:Y:S01]  /*6d60*/  HADD2.F32 R58, -RZ, R56.H1_H1 ;  /* 0x30000038ff3a7230 */ /* 0x000fe20000004100 */
[----:B------:R-:W-:Y:S01]  /*6d70*/  FFMA.FTZ R4, R4, R55, R25 ;  /* 0x0000003704047223 */ /* 0x000fe20000010019 */
        /* <DEDUP_REMOVED lines=31> */
[-C--:B------:R-:W-:Y:S01]  /*6f70*/  FFMA.FTZ R52, R39, R4.reuse, R52 ;  /* 0x0000000427347223 */ /* 0x080fe20000010034 */
[----:B-1----:R-:W-:Y:S01]  /*6f80*/  HADD2.F32 R5, -RZ, R6.H1_H1 ;  /* 0x30000006ff057230 */ /* 0x002fe20000004100 */
[----:B------:R-:W-:-:S02]  /*6f90*/  FFMA.FTZ R60, R37, R4, R60 ;  /* 0x00000004253c7223 */ /* 0x000fc4000001003c */
[----:B------:R-:W-:Y:S01]  /*6fa0*/  FFMA.FTZ R61, R35, R4, R61 ;  /* 0x00000004233d7223 */ /* 0x000fe2000001003d */
[----:B------:R-:W-:Y:S01]  /*6fb0*/  HADD2.F32 R4, -RZ, R6.H0_H0 ;  /* 0x20000006ff047230 */ /* 0x000fe20000004100 */
        /* <DEDUP_REMOVED lines=93> */
.L_x_1398:
[----:B------:R-:W-:Y:S01]  /*7590*/  IADD3 R2, R2, 0x20, RZ ;  /* 0x0000002002027810 */ /* 0x000fe20007ffe0ff */
[----:B------:R-:W-:Y:S01]  /*75a0*/  IMAD.MOV.U32 R5, RZ, RZ, c[0x0][0x18c] ;  /* 0x00006300ff057624 */ /* 0x000fe200078e00ff */
[----:B------:R-:W-:Y:S02]  /*75b0*/  UIADD3 UR4, UR4, 0x40, URZ ;  /* 0x0000004004047890 */ /* 0x000fe4000fffe03f */
[C---:B------:R-:W-:Y:S01]  /*75c0*/  ISETP.GE.AND P0, PT, R2.reuse, c[0x0][0x1b4], PT ;  /* 0x00006d0002007a0c */ /* 0x040fe20003f06270 */
[----:B------:R-:W-:Y:S01]  /*75d0*/  IMAD.WIDE R14, R5, 0x10, R14 ;  /* 0x00000010050e7825 */ /* 0x000fe200078e020e */
[----:B------:R-:W-:-:S03]  /*75e0*/  ISETP.LT.AND P2, PT, R2, R3, PT ;  /* 0x000000030200720c */ /* 0x000fc60003f41270 */
[----:B------:R-:W-:-:S10]  /*75f0*/  IMAD.MOV.U32 R28, RZ, RZ, R14 ;  /* 0x000000ffff1c7224 */ /* 0x000fd400078e000e */
[----:B------:R-:W-:Y:S05]  /*7600*/  @!P0 BRA P2, `(.L_x_1402) ;  /* 0xffffbf5000008947 */ /* 0x000fea000103ffff */
.L_x_1397:
        /* <DEDUP_REMOVED lines=16> */
.L_x_1406:
[----:B------:R-:W0:Y:S02]  /*7710*/  LDS R6, [R4] ;  /* 0x0000000004067984 */ /* 0x000e240000000800 */
[----:B0-----:R-:W-:-:S10]  /*7720*/  HFMA2.MMA R7, R6, 1, 1, R25 ;  /* 0x3c003c0006077835 */ /* 0x001fd40000000019 */
[----:B------:R-:W0:Y:S02]  /*7730*/  ATOMS.CAST.SPIN R7, [R4], R6, R7 ;  /* 0x000000060407738d */ /* 0x000e240001800007 */
[----:B0-----:R-:W-:-:S13]  /*7740*/  ISETP.EQ.U32.AND P0, PT, R7, 0x1, PT ;  /* 0x000000010700780c */ /* 0x001fda0003f02070 */
[----:B------:R-:W-:Y:S05]  /*7750*/  @!P0 BRA `(.L_x_1406) ;  /* 0xffffffb000008947 */ /* 0x000fea000383ffff */
[----:B------:R-:W-:Y:S05]  /*7760*/  BRA `(.L_x_1404) ;  /* 0x0000003000007947 */ /* 0x000fea0003800000 */
.L_x_1405:
[----:B------:R-:W2:Y:S02]  /*7770*/  LD.E R4, [R2.64] ;  /* 0x0000000602047980 */ /* 0x000ea4000c101900 */
[----:B--2---:R-:W-:-:S05]  /*7780*/  IMAD.IADD R5, R25, 0x1, R4 ;  /* 0x0000000119057824 */ /* 0x004fca00078e0204 */
[----:B------:R0:W-:Y:S02]  /*7790*/  ST.E [R2.64], R5 ;  /* 0x0000000502007985 */ /* 0x0001e4000c101906 */
.L_x_1404:
[----:B------:R-:W-:Y:S05]  /*77a0*/  BSYNC B0 ;  /* 0x0000000000007941 */ /* 0x000fea0003800000 */
.L_x_1403:
[----:B------:R-:W2:Y:S01]  /*77b0*/  ATOM.E.ADD.F16x2.RN.STRONG.GPU P0, RZ, [R2.64+0x4], R24 ;  /* 0x0000041802ff798a */ /* 0x000ea2000810e9c6 */
[----:B------:R-:W-:Y:S01]  /*77c0*/  BSSY B0, `(.L_x_1407) ;  /* 0x000000f000007945 */ /* 0x000fe20003800000 */
[----:B--2---:R-:W-:Y:S05]  /*77d0*/  @P0 BRA `(.L_x_1408) ;  /* 0x000000d000000947 */ /* 0x004fea0003800000 */
[----:B------:R-:W1:Y:S02]  /*77e0*/  QSPC.E.S P0, RZ, [R2+0x4] ;  /* 0x0000040002ff73aa */ /* 0x000e640000000500 */
[----:B-1----:R-:W-:Y:S05]  /*77f0*/  @!P0 BRA `(.L_x_1409) ;  /* 0x0000008000008947 */ /* 0x002fea0003800000 */
[----:B0-----:R-:W-:-:S04]  /*7800*/  IADD3 R2, R2, 0x4, RZ ;  /* 0x0000000402027810 */ /* 0x001fc80007ffe0ff */
[----:B------:R-:W-:-:S05]  /*7810*/  LOP3.LUT R2, R2, 0xffffff, RZ, 0xc0, !PT ;  /* 0x00ffffff02027812 */ /* 0x000fca00078ec0ff */
.L_x_1410:
[----:B------:R-:W0:Y:S02]  /*7820*/  LDS R4, [R2] ;  /* 0x0000000002047984 */ /* 0x000e240000000800 */
[----:B0-----:R-:W-:-:S06]  /*7830*/  HADD2 R5, R4, R24 ;  /* 0x0000001804057230 */ /* 0x001fcc0000000000 */
[----:B------:R-:W0:Y:S02]  /*7840*/  ATOMS.CAST.SPIN R5, [R2], R4, R5 ;  /* 0x000000040205738d */ /* 0x000e240001800005 */
[----:B0-----:R-:W-:-:S13]  /*7850*/  ISETP.EQ.U32.AND P0, PT, R5, 0x1, PT ;  /* 0x000000010500780c */ /* 0x001fda0003f02070 */
[----:B------:R-:W-:Y:S05]  /*7860*/  @!P0 BRA `(.L_x_1410) ;  /* 0xffffffb000008947 */ /* 0x000fea000383ffff */
[----:B------:R-:W-:Y:S05]  /*7870*/  BRA `(.L_x_1408) ;  /* 0x0000003000007947 */ /* 0x000fea0003800000 */
.L_x_1409:
[----:B------:R-:W2:Y:S02]  /*7880*/  LD.E R4, [R2.64+0x4] ;  /* 0x0000040602047980 */ /* 0x000ea4000c101900 */
[----:B0-2---:R-:W-:-:S05]  /*7890*/  IMAD.IADD R5, R24, 0x1, R4 ;  /* 0x0000000118057824 */ /* 0x005fca00078e0204 */
[----:B------:R0:W-:Y:S02]  /*78a0*/  ST.E [R2.64+0x4], R5 ;  /* 0x0000040502007985 */ /* 0x0001e4000c101906 */
.L_x_1408:
[----:B------:R-:W-:Y:S05]  /*78b0*/  BSYNC B0 ;  /* 0x0000000000007941 */ /* 0x000fea0003800000 */
.L_x_1407:
        /* <DEDUP_REMOVED lines=10> */
.L_x_1414:
[----:B------:R-:W0:Y:S02]  /*7960*/  LDS R6, [R4] ;  /* 0x0000000004067984 */ /* 0x000e240000000800 */
[----:B0-----:R-:W-:-:S10]  /*7970*/  HFMA2.MMA R7, R6, 1, 1, R21 ;  /* 0x3c003c0006077835 */ /* 0x001fd40000000015 */
[----:B------:R-:W0:Y:S02]  /*7980*/  ATOMS.CAST.SPIN R7, [R4], R6, R7 ;  /* 0x000000060407738d */ /* 0x000e240001800007 */
[----:B0-----:R-:W-:-:S13]  /*7990*/  ISETP.EQ.U32.AND P0, PT, R7, 0x1, PT ;  /* 0x000000010700780c */ /* 0x001fda0003f02070 */
[----:B------:R-:W-:Y:S05]  /*79a0*/  @!P0 BRA `(.L_x_1414) ;  /* 0xffffffb000008947 */ /* 0x000fea000383ffff */
[----:B------:R-:W-:Y:S05]  /*79b0*/  BRA `(.L_x_1412) ;  /* 0x0000003000007947 */ /* 0x000fea0003800000 */
.L_x_1413:
[----:B------:R-:W2:Y:S02]  /*79c0*/  LD.E R4, [R2.64] ;  /* 0x0000000602047980 */ /* 0x000ea4000c101900 */
[----:B--2---:R-:W-:-:S05]  /*79d0*/  IMAD.IADD R5, R21, 0x1, R4 ;  /* 0x0000000115057824 */ /* 0x004fca00078e0204 */
[----:B------:R0:W-:Y:S02]  /*79e0*/  ST.E [R2.64], R5 ;  /* 0x0000000502007985 */ /* 0x0001e4000c101906 */
.L_x_1412:
[----:B------:R-:W-:Y:S05]  /*79f0*/  BSYNC B0 ;  /* 0x0000000000007941 */ /* 0x000fea0003800000 */
.L_x_1411:
[----:B------:R-:W2:Y:S01]  /*7a00*/  ATOM.E.ADD.F16x2.RN.STRONG.GPU P0, RZ, [R2.64+0x4], R20 ;  /* 0x0000041402ff798a */ /* 0x000ea2000810e9c6 */
[----:B------:R-:W-:Y:S01]  /*7a10*/  BSSY B0, `(.L_x_1415) ;  /* 0x000000f000007945 */ /* 0x000fe20003800000 */
[----:B--2---:R-:W-:Y:S05]  /*7a20*/  @P0 BRA `(.L_x_1416) ;  /* 0x000000d000000947 */ /* 0x004fea0003800000 */
[----:B------:R-:W1:Y:S02]  /*7a30*/  QSPC.E.S P0, RZ, [R2+0x4] ;  /* 0x0000040002ff73aa */ /* 0x000e640000000500 */
[----:B-1----:R-:W-:Y:S05]  /*7a40*/  @!P0 BRA `(.L_x_1417) ;  /* 0x0000008000008947 */ /* 0x002fea0003800000 */
[----:B0-----:R-:W-:-:S04]  /*7a50*/  IADD3 R2, R2, 0x4, RZ ;  /* 0x0000000402027810 */ /* 0x001fc80007ffe0ff */
[----:B------:R-:W-:-:S05]  /*7a60*/  LOP3.LUT R2, R2, 0xffffff, RZ, 0xc0, !PT ;  /* 0x00ffffff02027812 */ /* 0x000fca00078ec0ff */
.L_x_1418:
[----:B------:R-:W0:Y:S02]  /*7a70*/  LDS R4, [R2] ;  /* 0x0000000002047984 */ /* 0x000e240000000800 */
[----:B0-----:R-:W-:-:S06]  /*7a80*/  HADD2 R5, R4, R20 ;  /* 0x0000001404057230 */ /* 0x001fcc0000000000 */
[----:B------:R-:W0:Y:S02]  /*7a90*/  ATOMS.CAST.SPIN R5, [R2], R4, R5 ;  /* 0x000000040205738d */ /* 0x000e240001800005 */
[----:B0-----:R-:W-:-:S13]  /*7aa0*/  ISETP.EQ.U32.AND P0, PT, R5, 0x1, PT ;  /* 0x000000010500780c */ /* 0x001fda0003f02070 */
[----:B------:R-:W-:Y:S05]  /*7ab0*/  @!P0 BRA `(.L_x_1418) ;  /* 0xffffffb000008947 */ /* 0x000fea000383ffff */
[----:B------:R-:W-:Y:S05]  /*7ac0*/  BRA `(.L_x_1416) ;  /* 0x0000003000007947 */ /* 0x000fea0003800000 */
.L_x_1417:
[----:B------:R-:W2:Y:S02]  /*7ad0*/  LD.E R4, [R2.64+0x4] ;  /* 0x0000040602047980 */ /* 0x000ea4000c101900 */
[----:B0-2---:R-:W-:-:S05]  /*7ae0*/  IMAD.IADD R5, R20, 0x1, R4 ;  /* 0x0000000114057824 */ /* 0x005fca00078e0204 */
[----:B------:R0:W-:Y:S02]  /*7af0*/  ST.E [R2.64+0x4], R5 ;  /* 0x0000040502007985 */ /* 0x0001e4000c101906 */
.L_x_1416:
[----:B------:R-:W-:Y:S05]  /*7b00*/  BSYNC B0 ;  /* 0x0000000000007941 */ /* 0x000fea0003800000 */
.L_x_1415:
        /* <DEDUP_REMOVED lines=10> */
.L_x_1422:
[----:B------:R-:W0:Y:S02]  /*7bb0*/  LDS R4, [R0] ;  /* 0x0000000000047984 */ /* 0x000e240000000800 */
[----:B0-----:R-:W-:-:S10]  /*7bc0*/  HFMA2.MMA R5, R4, 1, 1, R19 ;  /* 0x3c003c0004057835 */ /* 0x001fd40000000013 */
[----:B------:R-:W0:Y:S02]  /*7bd0*/  ATOMS.CAST.SPIN R5, [R0], R4, R5 ;  /* 0x000000040005738d */ /* 0x000e240001800005 */
[----:B0-----:R-:W-:-:S13]  /*7be0*/  ISETP.EQ.U32.AND P0, PT, R5, 0x1, PT ;  /* 0x000000010500780c */ /* 0x001fda0003f02070 */
[----:B------:R-:W-:Y:S05]  /*7bf0*/  @!P0 BRA `(.L_x_1422) ;  /* 0xffffffb000008947 */ /* 0x000fea000383ffff */
[----:B------:R-:W-:Y:S05]  /*7c00*/  BRA `(.L_x_1420) ;  /* 0x0000003000007947 */ /* 0x000fea0003800000 */
.L_x_1421:
[----:B------:R-:W2:Y:S02]  /*7c10*/  LD.E R0, [R2.64] ;  /* 0x0000000602007980 */ /* 0x000ea4000c101900 */
[----:B--2---:R-:W-:-:S05]  /*7c20*/  IMAD.IADD R5, R19, 0x1, R0 ;  /* 0x0000000113057824 */ /* 0x004fca00078e0200 */
[----:B------:R0:W-:Y:S02]  /*7c30*/  ST.E [R2.64], R5 ;  /* 0x0000000502007985 */ /* 0x0001e4000c101906 */
.L_x_1420:
[----:B------:R-:W-:Y:S05]  /*7c40*/  BSYNC B0 ;  /* 0x0000000000007941 */ /* 0x000fea0003800000 */
.L_x_1419:
[----:B------:R-:W2:Y:S02]  /*7c50*/  ATOM.E.ADD.F16x2.RN.STRONG.GPU P0, RZ, [R2.64+0x4], R17 ;  /* 0x0000041102ff798a */ /* 0x000ea4000810e9c6 */
[----:B--2---:R-:W-:Y:S05]  /*7c60*/  @P0 EXIT ;  /* 0x000000000000094d */ /* 0x004fea0003800000 */
[----:B------:R-:W1:Y:S02]  /*7c70*/  QSPC.E.S P0, RZ, [R2+0x4] ;  /* 0x0000040002ff73aa */ /* 0x000e640000000500 */
[----:B-1----:R-:W-:Y:S05]  /*7c80*/  @!P0 BRA `(.L_x_1423) ;  /* 0x0000008000008947 */ /* 0x002fea0003800000 */
[----:B0-----:R-:W-:-:S04]  /*7c90*/  IADD3 R2, R2, 0x4, RZ ;  /* 0x0000000402027810 */ /* 0x001fc80007ffe0ff */
[----:B------:R-:W-:-:S05]  /*7ca0*/  LOP3.LUT R2, R2, 0xffffff, RZ, 0xc0, !PT ;  /* 0x00ffffff02027812 */ /* 0x000fca00078ec0ff */
.L_x_1424:
[----:B------:R-:W0:Y:S02]  /*7cb0*/  LDS R4, [R2] ;  /* 0x0000000002047984 */ /* 0x000e240000000800 */
[----:B0-----:R-:W-:-:S06]  /*7cc0*/  HADD2 R5, R4, R17 ;  /* 0x0000001104057230 */ /* 0x001fcc0000000000 */
[----:B------:R-:W0:Y:S02]  /*7cd0*/  ATOMS.CAST.SPIN R5, [R2], R4, R5 ;  /* 0x000000040205738d */ /* 0x000e240001800005 */
[----:B0-----:R-:W-:-:S13]  /*7ce0*/  ISETP.EQ.U32.AND P0, PT, R5, 0x1, PT ;  /* 0x000000010500780c */ /* 0x001fda0003f02070 */
[----:B------:R-:W-:Y:S05]  /*7cf0*/  @!P0 BRA `(.L_x_1424) ;  /* 0xffffffb000008947 */ /* 0x000fea000383ffff */
[----:B------:R-:W-:Y:S05]  /*7d00*/  EXIT ;  /* 0x000000000000794d */ /* 0x000fea0003800000 */
.L_x_1423:
[----:B------:R-:W2:Y:S02]  /*7d10*/  LD.E R0, [R2.64+0x4] ;  /* 0x0000040602007980 */ /* 0x000ea4000c101900 */
[----:B0-2---:R-:W-:-:S05]  /*7d20*/  IMAD.IADD R5, R17, 0x1, R0 ;  /* 0x0000000111057824 */ /* 0x005fca00078e0200 */
[----:B------:R-:W-:Y:S01]  /*7d30*/  ST.E [R2.64+0x4], R5 ;  /* 0x0000040502007985 */ /* 0x000fe2000c101906 */
[----:B------:R-:W-:Y:S05]  /*7d40*/  EXIT ;  /* 0x000000000000794d */ /* 0x000fea0003800000 */
.L_x_1425:
        /* <DEDUP_REMOVED lines=11> */
.L_x_3739:


//--------------------- .text._Z23gemm_half_q_half_kernelILi3ELi10ELb0ELb0ELi64EEvPK6__halfPKjS4_S2_PS0_iiiiPKtS7_iiiiiibS2_i --------------------------
	.section	.text._Z23gemm_half_q_half_kernelILi3ELi10ELb0ELb0ELi64EEvPK6__halfPKjS4_S2_PS0_iiiiPKtS7_iiiiiibS2_i,"ax",@progbits
	.sectioninfo	@"SHI_REGISTERS=70"
	.align	128
        .global         _Z23gemm_half_q_half_kernelILi3ELi10ELb0ELb0ELi64EEvPK6__halfPKjS4_S2_PS0_iiiiPKtS7_iiiiiibS2_i
        .type           _Z23gemm_half_q_half_kernelILi3ELi10ELb0ELb0ELi64EEvPK6__halfPKjS4_S2_PS0_iiiiPKtS7_iiiiiibS2_i,@function
        .size           _Z23gemm_half_q_half_kernelILi3ELi10ELb0ELb0ELi64EEvPK6__halfPKjS4_S2_PS0_iiiiPKtS7_iiiiiibS2_i,(.L_x_3740 - _Z23gemm_half_q_half_kernelILi3ELi10ELb0ELb0ELi64EEvPK6__halfPKjS4_S2_PS0_iiiiPKtS7_iiiiiibS2_i)
        .other          _Z23gemm_half_q_half_kernelILi3ELi10ELb0ELb0ELi64EEvPK6__halfPKjS4_S2_PS0_iiiiPKtS7_iiiiiibS2_i,@"STO_CUDA_ENTRY STV_DEFAULT"
_Z23gemm_half_q_half_kernelILi3ELi10ELb0ELb0ELi64EEvPK6__halfPKjS4_S2_PS0_iiiiPKtS7_iiiiiibS2_i:
.text._Z23gemm_half_q_half_kernelILi3ELi10ELb0ELb0ELi64EEvPK6__halfPKjS4_S2_PS0_iiiiPKtS7_iiiiiibS2_i:
[----:B------:R-:W-:Y:S02]  /*0000*/  MOV R1, c[0x0][0x28] ;  /* 0x00000a0000017a02 */ /* 0x000fe40000000f00 */
        /* <DEDUP_REMOVED lines=10> */
[C---:B------:R-:W-:Y:S01]  /*00b0*/  IADD3 R23, R24.reuse, 0x40, RZ ;  /* 0x0000004018177810 */ /* 0x040fe20007ffe0ff */
[----:B--2---:R-:W-:Y:S01]  /*00c0*/  IMAD.IADD R8, R24, 0x1, R3 ;  /* 0x0000000118087824 */ /* 0x004fe200078e0203 */
[----:B------:R-:W-:Y:S02]  /*00d0*/  ISETP.GE.AND P1, PT, R5, 0x1, PT ;  /* 0x000000010500780c */ /* 0x000fe40003f26270 */
[----:B------:R-:W-:Y:S02]  /*00e0*/  IMNMX R23, R23, c[0x0][0x190], PT ;  /* 0x0000640017177a17 */ /* 0x000fe40003800200 */
[----:B---3--:R-:W-:Y:S02]  /*00f0*/  SHF.L.U32 R6, R6, 0x8, RZ ;  /* 0x0000000806067819 */ /* 0x008fe400000006ff */
[----:B------:R-:W-:Y:S02]  /*0100*/  ISETP.GE.OR P0, PT, R8, R23, !P1 ;  /* 0x000000170800720c */ /* 0x000fe40004f06670 */
[----:B------:R-:W-:Y:S01]  /*0110*/  IMNMX R21, R5, 0x3, PT ;  /* 0x0000000305157817 */ /* 0x000fe20003800200 */
[----:B------:R-:W-:-:S10]  /*0120*/  IMAD R4, R3, 0x4, R6 ;  /* 0x0000000403047824 */ /* 0x000fd400078e0206 */
        /* <DEDUP_REMOVED lines=21> */
.L_x_1430:
        /* <DEDUP_REMOVED lines=17> */
.L_x_1429:
[----:B------:R-:W-:-:S05]  /*0390*/  IMAD.IADD R10, R21, 0x1, -R16 ;  /* 0x00000001150a7824 */ /* 0x000fca00078e0a10 */
        /* <DEDUP_REMOVED lines=16> */
.L_x_1428:
[----:B------:R-:W-:Y:S01]  /*04a0*/  IMAD R9, R2, c[0x0][0x190], RZ ;  /* 0x0000640002097a24 */ /* 0x000fe200078e02ff */
[----:B------:R-:W-:Y:S01]  /*04b0*/  ISETP.GT.AND P2, PT, R21, 0x3, PT ;  /* 0x000000031500780c */ /* 0x000fe20003f44270 */
[----:B------:R-:W-:Y:S02]  /*04c0*/  HFMA2.MMA R16, -RZ, RZ, 0, 0 ;  /* 0x00000000ff107435 */ /* 0x000fe400000001ff */
        /* <DEDUP_REMOVED lines=10> */
.L_x_1432:
        /* <DEDUP_REMOVED lines=17> */
.L_x_1431:
[----:B------:R-:W-:-:S04]  /*0680*/  IADD3 R10, R21, -R16, RZ ;  /* 0x80000010150a7210 */ /* 0x000fc80007ffe0ff */
        /* <DEDUP_REMOVED lines=14> */
.L_x_1427:
[----:B------:R-:W-:Y:S05]  /*0770*/  BSYNC B0 ;  /* 0x0000000000007941 */ /* 0x000fea0003800000 */
.L_x_1426:
        /* <DEDUP_REMOVED lines=10> */
[----:B------:R-:W-:Y:S01]  /*0820*/  PLOP3.LUT P0, PT, PT, PT, PT, 0x80, 0x0 ;  /* 0x000000000000781c */ /* 0x000fe20003f0f070 */
[----:B------:R-:W-:Y:S01]  /*0830*/  IMAD R6, R5, 0x3, R6 ;  /* 0x0000000305067824 */ /* 0x000fe200078e0206 */
[----:B------:R-:W-:-:S03]  /*0840*/  HFMA2.MMA R5, -RZ, RZ, 0, 1.1920928955078125e-07 ;  /* 0x00000002ff057435 */ /* 0x000fc600000001ff */
[----:B------:R-:W-:-:S07]  /*0850*/  IMAD R3, R3, 0x4, R6 ;  /* 0x0000000403037824 */ /* 0x000fce00078e0206 */
[----:B------:R-:W-:Y:S01]  /*0860*/  IMAD.WIDE R2, R3, R5, c[0x0][0x180] ;  /* 0x0000600003027625 */ /* 0x000fe200078e0205 */
[----:B------:R-:W-:Y:S05]  /*0870*/  @!P2 BRA `(.L_x_1434) ;  /* 0x000000d00000a947 */ /* 0x000fea0003800000 */
[----:B------:R-:W-:Y:S02]  /*0880*/  PLOP3.LUT P0, PT, PT, PT, PT, 0x8, 0x0 ;  /* 0x000000000000781c */ /* 0x000fe40003f0e170 */
[----:B------:R-:W-:Y:S02]  /*0890*/  IADD3 R13, R21, -0x3, RZ ;  /* 0xfffffffd150d7810 */ /* 0x000fe40007ffe0ff */
.L_x_1435:
        /* <DEDUP_REMOVED lines=11> */
.L_x_1434:
[----:B-1----:R-:W-:-:S05]  /*0950*/  IMAD.IADD R6, R21, 0x1, -R12 ;  /* 0x0000000115067824 */ /* 0x002fca00078e0a0c */
        /* <DEDUP_REMOVED lines=9> */
.L_x_1433:
[----:B------:R-:W-:Y:S01]  /*09f0*/  BAR.SYNC.DEFER_BLOCKING 0x0 ;  /* 0x0000000000007b1d */ /* 0x000fe20000010000 */
[----:B------:R-:W-:Y:S01]  /*0a00*/  ISETP.GE.AND P0, PT, R24, R23, PT ;  /* 0x000000171800720c */ /* 0x000fe20003f06270 */
[----:B------:R-:W-:Y:S01]  /*0a10*/  IMAD.MOV.U32 R19, RZ, RZ, 0x2 ;  /* 0x00000002ff137424 */ /* 0x000fe200078e00ff */
[----:B-1----:R-:W-:-:S05]  /*0a20*/  SHF.L.U32 R6, R0, 0x7, RZ ;  /* 0x0000000700067819 */ /* 0x002fca00000006ff */
[----:B------:R-:W-:-:S06]  /*0a30*/  IMAD.WIDE R6, R6, R19, c[0x0][0x198] ;  /* 0x0000660006067625 */ /* 0x000fcc00078e0213 */
[----:B------:R-:W-:Y:S05]  /*0a40*/  @P0 BRA `(.L_x_1436) ;  /* 0x0000033000000947 */ /* 0x000fea0003800000 */
[----:B------:R0:W5:Y:S01]  /*0a50*/  LDG.E.U16.CONSTANT R0, [R6.64] ;  /* 0x0000000606007981 */ /* 0x000162000c1e9500 */
[----:B------:R-:W-:Y:S01]  /*0a60*/  SHF.R.S32.HI R3, RZ, 0x1f, R4 ;  /* 0x0000001fff037819 */ /* 0x000fe20000011404 */
[----:B------:R-:W-:Y:S01]  /*0a70*/  IMAD.MOV.U32 R13, RZ, RZ, RZ ;  /* 0x000000ffff0d7224 */ /* 0x000fe200078e00ff */
[----:B------:R-:W-:Y:S02]  /*0a80*/  SHF.L.U32 R2, R4, 0x2, RZ ;  /* 0x0000000204027819 */ /* 0x000fe400000006ff */
[----:B------:R-:W-:Y:S02]  /*0a90*/  LEA.HI R3, R3, R4, RZ, 0x3 ;  /* 0x0000000403037211 */ /* 0x000fe400078f18ff */
[----:B------:R-:W-:Y:S02]  /*0aa0*/  MOV R14, R24 ;  /* 0x00000018000e7202 */ /* 0x000fe40000000f00 */
[----:B------:R-:W-:Y:S02]  /*0ab0*/  LOP3.LUT R5, R2, 0x10, RZ, 0xc0, !PT ;  /* 0x0000001002057812 */ /* 0x000fe400078ec0ff */
[----:B0-----:R-:W-:-:S02]  /*0ac0*/  SHF.R.S32.HI R12, RZ, 0x3, R3 ;  /* 0x00000003ff0c7819 */ /* 0x001fc40000011403 */
.L_x_1437:
[----:B0----5:R-:W-:-:S04]  /*0ad0*/  IMAD.IADD R8, R0, 0x1, R13 ;  /* 0x0000000100087824 */ /* 0x021fc800078e020d */
[----:B------:R-:W-:-:S05]  /*0ae0*/  IMAD R2, R8, c[0x0][0x18c], RZ ;  /* 0x0000630008027a24 */ /* 0x000fca00078e02ff */
[----:B------:R-:W-:-:S04]  /*0af0*/  SHF.R.S32.HI R3, RZ, 0x1f, R2 ;  /* 0x0000001fff037819 */ /* 0x000fc80000011402 */
[----:B------:R-:W-:Y:S01]  /*0b00*/  LEA.HI R3, R3, R2, RZ, 0x3 ;  /* 0x0000000203037211 */ /* 0x000fe200078f18ff */
[----:B------:R-:W-:-:S03]  /*0b10*/  HFMA2.MMA R2, -RZ, RZ, 0, 2.384185791015625e-07 ;  /* 0x00000004ff027435 */ /* 0x000fc600000001ff */
[----:B------:R-:W-:-:S07]  /*0b20*/  LEA.HI.SX32 R3, R3, R12, 0x1d ;  /* 0x0000000c03037211 */ /* 0x000fce00078feaff */
        /* <DEDUP_REMOVED lines=33> */
[C---:B------:R-:W-:Y:S01]  /*0d40*/  IMAD R8, R13.reuse, 0x8, R1 ;  /* 0x000000080d087824 */ /* 0x040fe200078e0201 */
[----:B------:R-:W-:-:S04]  /*0d50*/  IADD3 R13, R13, 0x1, RZ ;  /* 0x000000010d0d7810 */ /* 0x000fc80007ffe0ff */
[----:B------:R0:W-:Y:S01]  /*0d60*/  STL.64 [R8], R2 ;  /* 0x0000000208007387 */ /* 0x0001e20000100a00 */
[----:B------:R-:W-:Y:S05]  /*0d70*/  @!P2 BRA `(.L_x_1437) ;  /* 0xfffffd500000a947 */ /* 0x000fea000383ffff */
.L_x_1436:
[----:B0-----:R-:W2:Y:S04]  /*0d80*/  LDL.64 R8, [R1] ;  /* 0x0000000001087983 */ /* 0x001ea80000100a00 */
        /* <DEDUP_REMOVED lines=15> */
[----:B0-----:R-:W-:Y:S02]  /*0e80*/  @P5 IMNMX R7, R24, c[0x0][0x1b8], PT ;  /* 0x00006e0018075a17 */ /* 0x001fe40003800200 */
        /* <DEDUP_REMOVED lines=13> */
[----:B------:R-:W-:Y:S02]  /*0f60*/  @P3 SHF.R.S32.HI R7, RZ, 0x5, R7 ;  /* 0x00000005ff073819 */ /* 0x000fe40000011407 */
[----:B------:R-:W-:Y:S01]  /*0f70*/  @P4 LEA.HI R6, R11, R6, RZ, 0x5 ;  /* 0x000000060b064211 */ /* 0x000fe200078f28ff */
[----:B------:R-:W-:Y:S01]  /*0f80*/  @P2 IMAD R2, R3, 0x6, RZ ;  /* 0x0000000603022824 */ /* 0x000fe200078e02ff */
[----:B------:R-:W-:Y:S01]  /*0f90*/  @P6 SHF.R.S32.HI R15, RZ, 0x1f, R10 ;  /* 0x0000001fff0f6819 */ /* 0x000fe2000001140a */
[----:B------:R-:W-:Y:S01]  /*0fa0*/  IMAD.MOV.U32 R11, RZ, RZ, RZ ;  /* 0x000000ffff0b7224 */ /* 0x000fe200078e00ff */
[----:B------:R-:W-:-:S02]  /*0fb0*/  @P5 LEA.HI R13, R13, R0, RZ, 0x5 ;  /* 0x000000000d0d5211 */ /* 0x000fc400078f28ff */
[----:B------:R-:W-:Y:S01]  /*0fc0*/  MOV R0, RZ ;  /* 0x000000ff00007202 */ /* 0x000fe20000000f00 */
[----:B------:R-:W-:Y:S01]  /*0fd0*/  @P3 IMAD R0, R7, 0x5, RZ ;  /* 0x0000000507003824 */ /* 0x000fe200078e02ff */
[----:B------:R-:W-:Y:S02]  /*0fe0*/  @P4 SHF.R.S32.HI R6, RZ, 0x5, R6 ;  /* 0x00000005ff064819 */ /* 0x000fe40000011406 */
[----:B------:R-:W-:Y:S02]  /*0ff0*/  @P6 LEA.HI R15, R15, R10, RZ, 0x5 ;  /* 0x0000000a0f0f6211 */ /* 0x000fe400078f28ff */
[----:B------:R-:W-:Y:S02]  /*1000*/  SHF.R.S32.HI R7, RZ, 0x5, R12 ;  /* 0x00000005ff077819 */ /* 0x000fe4000001140c */
[----:B------:R-:W-:Y:S02]  /*1010*/  @P5 SHF.R.S32.HI R13, RZ, 0x5, R13 ;  /* 0x00000005ff0d5819 */ /* 0x000fe4000001140d */
[----:B------:R-:W-:Y:S01]  /*1020*/  @P4 SHF.L.U32 R11, R6, 0x2, RZ ;  /* 0x00000002060b4819 */ /* 0x000fe200000006ff */
[----:B------:R-:W-:Y:S01]  /*1030*/  IMAD.MOV.U32 R6, RZ, RZ, RZ ;  /* 0x000000ffff067224 */ /* 0x000fe200078e00ff */
[----:B------:R-:W-:-:S02]  /*1040*/  @P6 SHF.R.S32.HI R15, RZ, 0x5, R15 ;  /* 0x00000005ff0f6819 */ /* 0x000fc4000001140f */
[----:B------:R-:W-:Y:S02]  /*1050*/  LEA R2, R7, R2, 0x3 ;  /* 0x0000000207027211 */ /* 0x000fe400078e18ff */
[----:B------:R-:W-:Y:S01]  /*1060*/  MOV R3, RZ ;  /* 0x000000ff00037202 */ /* 0x000fe20000000f00 */
[----:B------:R-:W-:Y:S01]  /*1070*/  @P5 IMAD R3, R13, 0x3, RZ ;  /* 0x000000030d035824 */ /* 0x000fe200078e02ff */
[----:B------:R-:W-:Y:S02]  /*1080*/  @P6 SHF.L.U32 R6, R15, 0x1, RZ ;  /* 0x000000010f066819 */ /* 0x000fe400000006ff */
[----:B------:R-:W-:Y:S02]  /*1090*/  IADD3 R0, R11, R2, R0 ;  /* 0x000000020b007210 */ /* 0x000fe40007ffe000 */
[----:B------:R-:W-:Y:S02]  /*10a0*/  ISETP.GE.OR P0, PT, R24, c[0x0][0x1b4], P0 ;  /* 0x00006d0018007a0c */ /* 0x000fe40000706670 */
[----:B------:R-:W-:-:S02]  /*10b0*/  IADD3 R0, R6, R0, R3 ;  /* 0x0000000006007210 */ /* 0x000fc40007ffe003 */
[----:B------:R-:W-:Y:S02]  /*10c0*/  PRMT R18, RZ, 0x5410, RZ ;  /* 0x00005410ff127816 */ /* 0x000fe400000000ff */
[----:B------:R-:W-:Y:S01]  /*10d0*/  PRMT R17, RZ, 0x5410, RZ ;  /* 0x00005410ff117816 */ /* 0x000fe200000000ff */
[----:B------:R-:W-:Y:S01]  /*10e0*/  IMAD R3, R0, c[0x0][0x18c], RZ ;  /* 0x0000630000037a24 */ /* 0x000fe200078e02ff */
[----:B------:R-:W-:Y:S02]  /*10f0*/  SHF.R.S32.HI R0, RZ, 0x1f, R4 ;  /* 0x0000001fff007819 */ /* 0x000fe40000011404 */
[----:B------:R-:W-:Y:S02]  /*1100*/  PRMT R16, RZ, 0x5410, RZ ;  /* 0x00005410ff107816 */ /* 0x000fe400000000ff */
[----:B------:R-:W-:Y:S02]  /*1110*/  IADD3 R4, P2, R4, R3, RZ ;  /* 0x0000000304047210 */ /* 0x000fe40007f5e0ff */
[----:B------:R-:W-:-:S02]  /*1120*/  PRMT R15, RZ, 0x5410, RZ ;  /* 0x00005410ff0f7816 */ /* 0x000fc400000000ff */
[----:B------:R-:W-:Y:S02]  /*1130*/  LEA.HI.X.SX32 R3, R3, R0, 0x1, P2 ;  /* 0x0000000003037211 */ /* 0x000fe400010f0eff */
[C---:B------:R-:W-:Y:S02]  /*1140*/  LEA R22, P2, R4.reuse, c[0x0][0x168], 0x2 ;  /* 0x00005a0004167a11 */ /* 0x040fe400078410ff */
[----:B------:R-:W-:Y:S02]  /*1150*/  PRMT R14, RZ, 0x5410, RZ ;  /* 0x00005410ff0e7816 */ /* 0x000fe400000000ff */
[----:B------:R-:W-:Y:S02]  /*1160*/  LEA.HI.X R19, R4, c[0x0][0x16c], R3, 0x2, P2 ;  /* 0x00005b0004137a11 */ /* 0x000fe400010f1403 */
[----:B------:R-:W-:Y:S02]  /*1170*/  PRMT R13, RZ, 0x5410, RZ ;  /* 0x00005410ff0d7816 */ /* 0x000fe400000000ff */
[----:B--2---:R-:W-:-:S02]  /*1180*/  PRMT R57, R8, 0x7610, R8 ;  /* 0x0000761008397816 */ /* 0x004fc40000000008 */
[----:B------:R-:W-:Y:S02]  /*1190*/  PRMT R0, R9, 0x7610, R9 ;  /* 0x0000761009007816 */ /* 0x000fe40000000009 */
[----:B---3--:R-:W-:Y:S01]  /*11a0*/  IADD3 R12, R24, R5, RZ ;  /* 0x00000005180c7210 */ /* 0x008fe20007ffe0ff */
[----:B------:R-:W-:Y:S05]  /*11b0*/  @P0 BRA `(.L_x_1438) ;  /* 0x0000410000000947 */ /* 0x000fea0003800000 */
[----:B------:R-:W-:Y:S01]  /*11c0*/  MOV R20, RZ ;  /* 0x000000ff00147202 */ /* 0x000fe20000000f00 */
[----:B------:R-:W-:Y:S01]  /*11d0*/  UMOV UR4, URZ ;  /* 0x0000003f00047c82 */ /* 0x000fe20008000000 */
[----:B------:R-:W-:Y:S02]  /*11e0*/  PRMT R18, RZ, 0x7610, R18 ;  /* 0x00007610ff127816 */ /* 0x000fe40000000012 */
.L_x_1443:
[----:B------:R-:W-:-:S13]  /*11f0*/  ISETP.NE.AND P0, PT, R24, R12, PT ;  /* 0x0000000c1800720c */ /* 0x000fda0003f05270 */
[----:B------:R-:W-:Y:S01]  /*1200*/  @!P0 IADD3 R20, R20, 0x1, RZ ;  /* 0x0000000114148810 */ /* 0x000fe20007ffe0ff */
[----:B------:R-:W-:Y:S01]  /*1210*/  @!P0 IMAD.SHL.U32 R2, R24, 0x2, RZ ;  /* 0x0000000218028824 */ /* 0x000fe200078e00ff */
[----:B------:R-:W-:Y:S02]  /*1220*/  @!P0 MOV R3, 0x2 ;  /* 0x0000000200038802 */ /* 0x000fe40000000f00 */
[----:B------:R-:W-:-:S03]  /*1230*/  @!P0 LEA R4, R20, R1, 0x3 ;  /* 0x0000000114048211 */ /* 0x000fc600078e18ff */
[----:B------:R-:W-:-:S03]  /*1240*/  @!P0 IMAD.WIDE R2, R2, R3, c[0x0][0x198] ;  /* 0x0000660002028625 */ /* 0x000fc600078e0203 */
[----:B------:R-:W2:Y:S04]  /*1250*/  @!P0 LDL.64 R4, [R4] ;  /* 0x0000000004048983 */ /* 0x000ea80000100a00 */
[----:B------:R-:W3:Y:S01]  /*1260*/  @!P0 LDG.E.U16.CONSTANT R3, [R2.64+0x2] ;  /* 0x0000020602038981 */ /* 0x000ee2000c1e9500 */
[----:B------:R-:W-:Y:S02]  /*1270*/  MOV R8, R22 ;  /* 0x0000001600087202 */ /* 0x000fe40000000f00 */
[----:B------:R-:W-:Y:S02]  /*1280*/  MOV R9, R19 ;  /* 0x0000001300097202 */ /* 0x000fe40000000f00 */
[----:B--2---:R-:W-:Y:S02]  /*1290*/  @!P0 PRMT R57, R4, 0x7610, R57 ;  /* 0x0000761004398816 */ /* 0x004fe40000000039 */
[----:B------:R-:W-:Y:S01]  /*12a0*/  @!P0 PRMT R0, R5, 0x7610, R0 ;  /* 0x0000761005008816 */ /* 0x000fe20000000000 */
[----:B---3--:R-:W-:Y:S01]  /*12b0*/  @!P0 IMAD.IADD R12, R3, 0x1, R24 ;  /* 0x00000001030c8824 */ /* 0x008fe200078e0218 */
[----:B------:R-:W-:-:S02]  /*12c0*/  @!P0 PRMT R57, R57, 0x7610, R4 ;  /* 0x0000761039398816 */ /* 0x000fc40000000004 */
[----:B------:R-:W-:Y:S01]  /*12d0*/  @!P0 PRMT R0, R0, 0x7610, R5 ;  /* 0x0000761000008816 */ /* 0x000fe20000000005 */
[----:B------:R-:W-:Y:S05]  /*12e0*/  @!P1 BRA `(.L_x_1439) ;  /* 0x00003f4000009947 */ /* 0x000fea0003800000 */
[----:B------:R-:W2:Y:S01]  /*12f0*/  LDG.E.128.CONSTANT R4, [R8.64] ;  /* 0x0000000608047981 */ /* 0x000ea2000c1e9d00 */
[----:B------:R-:W-:Y:S01]  /*1300*/  IMAD.MOV.U32 R3, RZ, RZ, 0x2c00 ;  /* 0x00002c00ff037424 */ /* 0x000fe200078e00ff */
[----:B------:R-:W-:Y:S02]  /*1310*/  ISETP.GE.AND P2, PT, R21, 0x2, PT ;  /* 0x000000021500780c */ /* 0x000fe40003f46270 */
[----:B------:R-:W0:Y:S02]  /*1320*/  LDS.64 R10, [UR4] ;  /* 0x00000004ff0a7984 */ /* 0x000e240008000a00 */
        /* <DEDUP_REMOVED lines=26> */
[----:B------:R-:W0:Y:S01]  /*14d0*/  LDS.64 R4, [UR4+0x8] ;  /* 0x00000804ff047984 */ /* 0x000e220008000a00 */
[--C-:B------:R-:W-:Y:S01]  /*14e0*/  HADD2.F32 R2, -RZ, R10.reuse.H0_H0 ;  /* 0x2000000aff027230 */ /* 0x100fe20000004100 */
[----:B------:R-:W-:Y:S01]  /*14f0*/  LOP3.LUT R37, R7, 0xf000f0, RZ, 0xc0, !PT ;  /* 0x00f000f007257812 */ /* 0x000fe200078ec0ff */
[----:B------:R-:W-:Y:S01]  /*1500*/  HADD2.F32 R28, -RZ, R29.H0_H0 ;  /* 0x2000001dff1c7230 */ /* 0x000fe20000004100 */
[----:B------:R-:W-:Y:S01]  /*1510*/  SHF.R.U32.HI R6, RZ, 0x8, R6 ;  /* 0x00000008ff067819 */ /* 0x000fe20000011606 */
[----:B------:R-:W-:Y:S01]  /*1520*/  HADD2.F32 R30, -RZ, R31.H0_H0 ;  /* 0x2000001fff1e7230 */ /* 0x000fe20000004100 */
[----:B------:R-:W-:Y:S01]  /*1530*/  FFMA.FTZ R33, R2, R39, RZ ;  /* 0x0000002702217223 */ /* 0x000fe200000100ff */
[-C--:B------:R-:W-:Y:S01]  /*1540*/  HFMA2 R44, R32, R3.reuse.H0_H0, -72, -72 ;  /* 0xd480d480202c7431 */ /* 0x080fe20000040003 */
[C---:B------:R-:W-:Y:S01]  /*1550*/  FFMA.FTZ R32, R39.reuse, R11, RZ ;  /* 0x0000000b27207223 */ /* 0x040fe200000100ff */
[----:B------:R-:W-:Y:S01]  /*1560*/  HADD2.F32 R10, -RZ, R10.H1_H1 ;  /* 0x3000000aff0a7230 */ /* 0x000fe20000004100 */
[C---:B------:R-:W-:Y:S01]  /*1570*/  FFMA.FTZ R35, R39.reuse, R28, RZ ;  /* 0x0000001c27237223 */ /* 0x040fe200000100ff */
[----:B------:R-:W-:Y:S01]  /*1580*/  HADD2.F32 R29, -RZ, R29.H1_H1 ;  /* 0x3000001dff1d7230 */ /* 0x000fe20000004100 */
[----:B------:R-:W-:Y:S01]  /*1590*/  FFMA.FTZ R39, R39, R30, RZ ;  /* 0x0000001e27277223 */ /* 0x000fe200000100ff */
[----:B------:R-:W-:Y:S01]  /*15a0*/  HADD2.F32 R31, -RZ, R31.H1_H1 ;  /* 0x3000001fff1f7230 */ /* 0x000fe20000004100 */
        /* <DEDUP_REMOVED lines=8> */
[-C--:B------:R-:W-:Y:S01]  /*1630*/  HFMA2 R37, R36, R3.reuse.H0_H0, -72, -72 ;  /* 0xd480d48024257431 */ /* 0x080fe20000040003 */
        /* <DEDUP_REMOVED lines=51> */
[-C--:B------:R-:W-:Y:S01]  /*1970*/  HFMA2 R19, R54, R3.reuse.H0_H0, -72, -72 ;  /* 0xd480d48036137431 */ /* 0x080fe20000040003 */
[C---:B------:R-:W-:Y:S01]  /*1980*/  FFMA.FTZ R54, R4.reuse, R52, R55 ;  /* 0x0000003404367223 */ /* 0x040fe20000010037 */
[-C--:B------:R-:W-:Y:S01]  /*1990*/  HFMA2 R6, R6, R3.reuse.H0_H0, -72, -72 ;  /* 0xd480d48006067431 */ /* 0x080fe20000040003 */
[C---:B------:R-:W-:Y:S01]  /*19a0*/  FFMA.FTZ R55, R4.reuse, R51, R50 ;  /* 0x0000003304377223 */ /* 0x040fe20000010032 */
[-C--:B------:R-:W-:Y:S01]  /*19b0*/  HFMA2 R7, R48, R3.reuse.H0_H0, -72, -72 ;  /* 0xd480d48030077431 */ /* 0x080fe20000040003 */
[----:B------:R-:W-:Y:S01]  /*19c0*/  FFMA.FTZ R53, R4, R44, R53 ;  /* 0x0000002c04357223 */ /* 0x000fe20000010035 */
[----:B------:R-:W-:Y:S01]  /*19d0*/  HFMA2 R22, R22, R3.H0_H0, -72, -72 ;  /* 0xd480d48016167431 */ /* 0x000fe20000040003 */
[----:B------:R-:W-:Y:S01]  /*19e0*/  FFMA.FTZ R26, R45, R4, R26 ;  /* 0x000000042d1a7223 */ /* 0x000fe2000001001a */
[----:B------:R-:W-:-:S02]  /*19f0*/  HADD2.F32 R46, -RZ, R19.H0_H0 ;  /* 0x20000013ff2e7230 */ /* 0x000fc40000004100 */
[----:B------:R-:W-:Y:S02]  /*1a00*/  HADD2.F32 R48, -RZ, R6.H0_H0 ;  /* 0x20000006ff307230 */ /* 0x000fe40000004100 */
[----:B------:R-:W-:Y:S01]  /*1a10*/  HADD2.F32 R47, -RZ, R7.H0_H0 ;  /* 0x20000007ff2f7230 */ /* 0x000fe20000004100 */
[C---:B------:R-:W-:Y:S01]  /*1a20*/  FFMA.FTZ R60, R25.reuse, R46, R55 ;  /* 0x0000002e193c7223 */ /* 0x040fe20000010037 */
[--C-:B------:R-:W-:Y:S01]  /*1a30*/  HADD2.F32 R49, -RZ, R22.reuse.H0_H0 ;  /* 0x20000016ff317230 */ /* 0x100fe20000004100 */
[C---:B------:R-:W-:Y:S01]  /*1a40*/  FFMA.FTZ R50, R25.reuse, R48, R53 ;  /* 0x0000003019327223 */ /* 0x040fe20000010035 */
[----:B------:R-:W-:Y:S01]  /*1a50*/  HADD2.F32 R5, -RZ, R5.H1_H1 ;  /* 0x30000005ff057230 */ /* 0x000fe20000004100 */
[----:B------:R-:W-:Y:S01]  /*1a60*/  FFMA.FTZ R58, R25, R47, R54 ;  /* 0x0000002f193a7223 */ /* 0x000fe20000010036 */
[----:B------:R-:W-:Y:S01]  /*1a70*/  HADD2.F32 R55, -RZ, R7.H1_H1 ;  /* 0x30000007ff377230 */ /* 0x000fe20000004100 */
[----:B------:R-:W-:Y:S01]  /*1a80*/  FFMA.FTZ R4, R49, R25, R26 ;  /* 0x0000001931047223 */ /* 0x000fe2000001001a */
[----:B------:R-:W-:-:S02]  /*1a90*/  HADD2.F32 R53, -RZ, R22.H1_H1 ;  /* 0x30000016ff357230 */ /* 0x000fc40000004100 */
[----:B------:R-:W-:Y:S01]  /*1aa0*/  HADD2.F32 R54, -RZ, R6.H1_H1 ;  /* 0x30000006ff367230 */ /* 0x000fe20000004100 */
[----:B------:R-:W-:Y:S01]  /*1ab0*/  FFMA.FTZ R59, R5, R55, R58 ;  /* 0x00000037053b7223 */ /* 0x000fe2000001003a */
[----:B------:R-:W-:Y:S01]  /*1ac0*/  HADD2.F32 R56, -RZ, R19.H1_H1 ;  /* 0x30000013ff387230 */ /* 0x000fe20000004100 */
[----:B------:R-:W-:Y:S01]  /*1ad0*/  FFMA.FTZ R7, R53, R5, R4 ;  /* 0x0000000535077223 */ /* 0x000fe20000010004 */
[--C-:B------:R-:W-:Y:S01]  /*1ae0*/  HADD2.F32 R22, -RZ, R0.reuse.H0_H0 ;  /* 0x20000000ff167230 */ /* 0x100fe20000004100 */
[C---:B------:R-:W-:Y:S01]  /*1af0*/  FFMA.FTZ R50, R5.reuse, R54, R50 ;  /* 0x0000003605327223 */ /* 0x040fe20000010032 */
[--C-:B------:R-:W-:Y:S01]  /*1b00*/  HADD2.F32 R26, -RZ, R57.reuse.H0_H0 ;  /* 0x20000039ff1a7230 */ /* 0x100fe20000004100 */
[----:B------:R-:W-:Y:S01]  /*1b10*/  FFMA.FTZ R60, R5, R56, R60 ;  /* 0x00000038053c7223 */ /* 0x000fe2000001003c */
[----:B------:R-:W-:Y:S01]  /*1b20*/  HADD2.F32 R25, -RZ, R57.H1_H1 ;  /* 0x30000039ff197230 */ /* 0x000fe20000004100 */
        /* <DEDUP_REMOVED lines=10> */
[--C-:B------:R-:W-:Y:S02]  /*1bd0*/  HADD2 R50, R7.H0_H0, R18.reuse.H0_H0 ;  /* 0x2000001207327230 */ /* 0x100fe40000000800 */
[----:B------:R-:W-:-:S02]  /*1be0*/  HADD2 R62, R62.H0_H0, R18.H1_H1 ;  /* 0x300000123e3e7230 */ /* 0x000fc40000000800 */
        /* <DEDUP_REMOVED lines=74> */
[-C--:B------:R-:W-:Y:S01]  /*2090*/  FFMA.FTZ R2, R33, R4.reuse, R5 ;  /* 0x0000000421027223 */ /* 0x080fe20000010005 */
[--C-:B-1----:R-:W-:Y:S01]  /*20a0*/  HADD2.F32 R5, -RZ, R6.reuse.H0_H0 ;  /* 0x20000006ff057230 */ /* 0x102fe20000004100 */
[-C--:B------:R-:W-:Y:S01]  /*20b0*/  FFMA.FTZ R28, R36, R59.reuse, R28 ;  /* 0x0000003b241c7223 */ /* 0x080fe2000001001c */
[----:B------:R-:W-:Y:S01]  /*20c0*/  HADD2.F32 R6, -RZ, R6.H1_H1 ;  /* 0x30000006ff067230 */ /* 0x000fe20000004100 */
[----:B------:R-:W-:Y:S02]  /*20d0*/  FFMA.FTZ R30, R38, R59, R30 ;  /* 0x0000003b261e7223 */ /* 0x000fe4000001001e */
        /* <DEDUP_REMOVED lines=33> */
.L_x_1440:
[----:B------:R-:W-:Y:S01]  /*22f0*/  MOV R51, 0x4 ;  /* 0x0000000400337802 */ /* 0x000fe20000000f00 */
[----:B------:R-:W0:Y:S04]  /*2300*/  LDS.64 R28, [UR4+0x10] ;  /* 0x00001004ff1c7984 */ /* 0x000e280008000a00 */
[----:B------:R-:W-:-:S05]  /*2310*/  IMAD.WIDE R10, R51, c[0x0][0x18c], R8 ;  /* 0x00006300330a7a25 */ /* 0x000fca00078e0208 */
[----:B------:R1:W2:Y:S02]  /*2320*/  LDG.E.128.CONSTANT R4, [R10.64] ;  /* 0x000000060a047981 */ /* 0x0002a4000c1e9d00 */
[----:B-1----:R-:W-:Y:S01]  /*2330*/  IMAD.WIDE R10, R51, c[0x0][0x18c], R10 ;  /* 0x00006300330a7a25 */ /* 0x002fe200078e020a */
[--C-:B0-----:R-:W-:Y:S02]  /*2340*/  HADD2.F32 R30, -RZ, R28.reuse.H0_H0 ;  /* 0x2000001cff1e7230 */ /* 0x101fe40000004100 */
[----:B------:R-:W-:Y:S02]  /*2350*/  HADD2.F32 R31, -RZ, R28.H1_H1 ;  /* 0x3000001cff1f7230 */ /* 0x000fe40000004100 */
[--C-:B------:R-:W-:Y:S02]  /*2360*/  HADD2.F32 R33, -RZ, R29.reuse.H0_H0 ;  /* 0x2000001dff217230 */ /* 0x100fe40000004100 */
        /* <DEDUP_REMOVED lines=15> */
[--C-:B------:R-:W-:Y:S01]  /*2460*/  HADD2.F32 R55, -RZ, R4.reuse.H0_H0 ;  /* 0x20000004ff377230 */ /* 0x100fe20000004100 */
[----:B------:R-:W-:Y:S01]  /*2470*/  LOP3.LUT R35, R6, 0xf000f0, RZ, 0xc0, !PT ;  /* 0x00f000f006237812 */ /* 0x000fe200078ec0ff */
[----:B------:R-:W-:Y:S01]  /*2480*/  HADD2.F32 R54, -RZ, R4.H1_H1 ;  /* 0x30000004ff367230 */ /* 0x000fe20000004100 */
[----:B------:R-:W-:Y:S01]  /*2490*/  LOP3.LUT R37, R7, 0xf000f0, RZ, 0xc0, !PT ;  /* 0x00f000f007257812 */ /* 0x000fe200078ec0ff */
        /* <DEDUP_REMOVED lines=9> */
[----:B------:R-:W-:Y:S01]  /*2530*/  HFMA2 R34, R34, R3.H0_H0, -72, -72 ;  /* 0xd480d48022227431 */ /* 0x000fe20000040003 */
[C---:B------:R-:W-:Y:S01]  /*2540*/  FFMA.FTZ R37, R30.reuse, R53, RZ ;  /* 0x000000351e257223 */ /* 0x040fe200000100ff */
[--C-:B------:R-:W-:Y:S01]  /*2550*/  HADD2.F32 R58, -RZ, R27.reuse.H0_H0 ;  /* 0x2000001bff3a7230 */ /* 0x100fe20000004100 */
[----:B------:R-:W-:Y:S01]  /*2560*/  SHF.R.U32.HI R6, RZ, 0x8, R6 ;  /* 0x00000008ff067819 */ /* 0x000fe20000011606 */
[--C-:B------:R-:W-:Y:S01]  /*2570*/  HADD2.F32 R49, -RZ, R36.reuse.H0_H0 ;  /* 0x20000024ff317230 */ /* 0x100fe20000004100 */
[----:B------:R-:W-:Y:S01]  /*2580*/  SHF.R.U32.HI R7, RZ, 0x8, R7 ;  /* 0x00000008ff077819 */ /* 0x000fe20000011607 */
[----:B------:R-:W-:Y:S01]  /*2590*/  HADD2.F32 R48, -RZ, R36.H1_H1 ;  /* 0x30000024ff307230 */ /* 0x000fe20000004100 */
[----:B------:R-:W-:Y:S01]  /*25a0*/  FFMA.FTZ R36, R30, R55, RZ ;  /* 0x000000371e247223 */ /* 0x000fe200000100ff */
[----:B------:R-:W-:-:S02]  /*25b0*/  HADD2.F32 R56, -RZ, R27.H1_H1 ;  /* 0x3000001bff387230 */ /* 0x000fc40000004100 */
[-C--:B------:R-:W-:Y:S01]  /*25c0*/  HFMA2 R35, R32, R3.reuse.H0_H0, -72, -72 ;  /* 0xd480d48020237431 */ /* 0x080fe20000040003 */
[----:B------:R-:W-:Y:S01]  /*25d0*/  FFMA.FTZ R32, R58, R30, RZ ;  /* 0x0000001e3a207223 */ /* 0x000fe200000100ff */
[-C--:B------:R-:W-:Y:S01]  /*25e0*/  HFMA2 R28, R28, R3.reuse.H0_H0, -72, -72 ;  /* 0xd480d4801c1c7431 */ /* 0x080fe20000040003 */
[C---:B------:R-:W-:Y:S01]  /*25f0*/  FFMA.FTZ R36, R31.reuse, R54, R36 ;  /* 0x000000361f247223 */ /* 0x040fe20000010024 */
[-C--:B------:R-:W-:Y:S01]  /*2600*/  HFMA2 R27, R38, R3.reuse.H0_H0, -72, -72 ;  /* 0xd480d480261b7431 */ /* 0x080fe20000040003 */
[----:B------:R-:W-:Y:S01]  /*2610*/  FFMA.FTZ R38, R30, R49, RZ ;  /* 0x000000311e267223 */ /* 0x000fe200000100ff */
[----:B------:R-:W-:Y:S01]  /*2620*/  HADD2.F32 R46, -RZ, R34.H0_H0 ;  /* 0x20000022ff2e7230 */ /* 0x000fe20000004100 */
[----:B------:R-:W-:Y:S01]  /*2630*/  FFMA.FTZ R30, R56, R31, R32 ;  /* 0x0000001f381e7223 */ /* 0x000fe20000010020 */
[--C-:B------:R-:W-:Y:S01]  /*2640*/  HADD2.F32 R47, -RZ, R28.reuse.H0_H0 ;  /* 0x2000001cff2f7230 */ /* 0x100fe20000004100 */
        /* <DEDUP_REMOVED lines=8> */
[----:B------:R-:W-:Y:S01]  /*26d0*/  LOP3.LUT R34, R18, 0xf000f, RZ, 0xc0, !PT ;  /* 0x000f000f12227812 */ /* 0x000fe200078ec0ff */
[--C-:B------:R-:W-:Y:S01]  /*26e0*/  HADD2.F32 R44, -RZ, R27.reuse.H0_H0 ;  /* 0x2000001bff2c7230 */ /* 0x100fe20000004100 */
        /* <DEDUP_REMOVED lines=12> */
[----:B------:R-:W-:Y:S01]  /*27b0*/  FFMA.FTZ R30, R43, R29, R30 ;  /* 0x0000001d2b1e7223 */ /* 0x000fe2000001001e */
[----:B------:R-:W-:Y:S01]  /*27c0*/  HADD2 R28, R35, -1032, -1032 ;  /* 0xe408e408231c7430 */ /* 0x000fe20000000000 */
[C---:B------:R-:W-:Y:S01]  /*27d0*/  FFMA.FTZ R31, R29.reuse, R42, R31 ;  /* 0x0000002a1d1f7223 */ /* 0x040fe2000001001f */
[----:B------:R-:W-:Y:S01]  /*27e0*/  HADD2 R27, R36, -1032, -1032 ;  /* 0xe408e408241b7430 */ /* 0x000fe20000000000 */
[C---:B------:R-:W-:Y:S01]  /*27f0*/  FFMA.FTZ R32, R29.reuse, R41, R32 ;  /* 0x000000291d207223 */ /* 0x040fe20000010020 */
[----:B0-----:R-:W-:Y:S01]  /*2800*/  HADD2.F32 R35, -RZ, R4.H0_H0 ;  /* 0x20000004ff237230 */ /* 0x001fe20000004100 */
[----:B------:R-:W-:Y:S01]  /*2810*/  FFMA.FTZ R29, R29, R40, R33 ;  /* 0x000000281d1d7223 */ /* 0x000fe20000010021 */
        /* <DEDUP_REMOVED lines=42> */
[C---:B------:R-:W-:Y:S01]  /*2ac0*/  FFMA.FTZ R30, R29.reuse, R5, R30 ;  /* 0x000000051d1e7223 */ /* 0x040fe2000001001e */
[----:B------:R-:W-:Y:S01]  /*2ad0*/  HADD2.F32 R2, -RZ, R2.H1_H1 ;  /* 0x30000002ff027230 */ /* 0x000fe20000004100 */
[----:B------:R-:W-:Y:S02]  /*2ae0*/  FFMA.FTZ R63, R6, R29, R28 ;  /* 0x0000001d063f7223 */ /* 0x000fe4000001001c */
        /* <DEDUP_REMOVED lines=81> */
[-C--:B------:R-:W-:Y:S02]  /*3000*/  FFMA.FTZ R53, R52, R63.reuse, R53 ;  /* 0x0000003f34357223 */ /* 0x080fe40000010035 */
[----:B------:R-:W-:Y:S02]  /*3010*/  FFMA.FTZ R49, R49, R60, RZ ;  /* 0x0000003c31317223 */ /* 0x000fe400000100ff */
[----:B------:R-:W-:Y:S02]  /*3020*/  FFMA.FTZ R58, R56, R63, R58 ;  /* 0x0000003f383a7223 */ /* 0x000fe4000001003a */
[----:B------:R-:W-:-:S02]  /*3030*/  FFMA.FTZ R55, R46, R28, R55 ;  /* 0x0000001c2e377223 */ /* 0x000fc40000010037 */
[-C--:B------:R-:W-:Y:S02]  /*3040*/  FFMA.FTZ R46, R45, R28.reuse, R53 ;  /* 0x0000001c2d2e7223 */ /* 0x080fe40000010035 */
[----:B------:R-:W-:Y:S02]  /*3050*/  FFMA.FTZ R49, R48, R63, R49 ;  /* 0x0000003f30317223 */ /* 0x000fe40000010031 */
        /* <DEDUP_REMOVED lines=38> */
.L_x_1441:
[----:B------:R-:W2:Y:S04]  /*32c0*/  LDG.E.128.CONSTANT R4, [R10.64] ;  /* 0x000000060a047981 */ /* 0x000ea8000c1e9d00 */
[----:B------:R-:W0:Y:S02]  /*32d0*/  LDS.64 R28, [UR4+0x20] ;  /* 0x00002004ff1c7984 */ /* 0x000e240008000a00 */
[----:B0-----:R-:W-:Y:S02]  /*32e0*/  HADD2.F32 R31, -RZ, R28.H1_H1 ;  /* 0x3000001cff1f7230 */ /* 0x001fe40000004100 */
        /* <DEDUP_REMOVED lines=8> */
[----:B------:R-:W-:-:S02]  /*3370*/  SHF.R.U32.HI R2, RZ, 0x8, R4 ;  /* 0x00000008ff027819 */ /* 0x000fc40000011604 */
[----:B------:R-:W-:Y:S01]  /*3380*/  LOP3.LUT R4, R18, 0x64006400, RZ, 0xfc, !PT ;  /* 0x6400640012047812 */ /* 0x000fe200078efcff */
[----:B------:R-:W-:Y:S01]  /*3390*/  HADD2.F32 R18, -RZ, R28.H0_H0 ;  /* 0x2000001cff127230 */ /* 0x000fe20000004100 */
[----:B------:R-:W-:Y:S02]  /*33a0*/  LOP3.LUT R5, R5, 0x64006400, RZ, 0xfc, !PT ;  /* 0x6400640005057812 */ /* 0x000fe400078efcff */
[C---:B------:R-:W-:Y:S01]  /*33b0*/  LOP3.LUT R34, R7.reuse, 0xf000f, RZ, 0xc0, !PT ;  /* 0x000f000f07227812 */ /* 0x040fe200078ec0ff */
        /* <DEDUP_REMOVED lines=16> */
[----:B------:R-:W-:Y:S01]  /*34c0*/  FFMA.FTZ R35, R18, R45, RZ ;  /* 0x0000002d12237223 */ /* 0x000fe200000100ff */
[-C--:B------:R-:W-:Y:S01]  /*34d0*/  HFMA2 R32, R32, R3.reuse.H0_H0, -72, -72 ;  /* 0xd480d48020207431 */ /* 0x080fe20000040003 */
[----:B------:R-:W-:Y:S01]  /*34e0*/  SHF.R.U32.HI R6, RZ, 0x8, R6 ;  /* 0x00000008ff067819 */ /* 0x000fe20000011606 */
[--C-:B------:R-:W-:Y:S01]  /*34f0*/  HADD2.F32 R47, -RZ, R30.reuse.H0_H0 ;  /* 0x2000001eff2f7230 */ /* 0x100fe20000004100 */
[----:B------:R-:W-:Y:S01]  /*3500*/  FFMA.FTZ R54, R31, R44, R35 ;  /* 0x0000002c1f367223 */ /* 0x000fe20000010023 */
[----:B------:R-:W-:Y:S01]  /*3510*/  HADD2.F32 R46, -RZ, R30.H1_H1 ;  /* 0x3000001eff2e7230 */ /* 0x000fe20000004100 */
[----:B------:R-:W-:Y:S01]  /*3520*/  LOP3.LUT R30, R27, 0x64006400, RZ, 0xfc, !PT ;  /* 0x640064001b1e7812 */ /* 0x000fe200078efcff */
[----:B------:R-:W-:Y:S01]  /*3530*/  HADD2.F32 R43, -RZ, R34.H0_H0 ;  /* 0x20000022ff2b7230 */ /* 0x000fe20000004100 */
[----:B------:R-:W-:Y:S01]  /*3540*/  SHF.R.U32.HI R7, RZ, 0x8, R7 ;  /* 0x00000008ff077819 */ /* 0x000fe20000011607 */
[-C--:B------:R-:W-:Y:S01]  /*3550*/  HFMA2 R33, R28, R3.reuse.H0_H0, -72, -72 ;  /* 0xd480d4801c217431 */ /* 0x080fe20000040003 */
[----:B------:R-:W-:Y:S01]  /*3560*/  FFMA.FTZ R28, R49, R18, RZ ;  /* 0x00000012311c7223 */ /* 0x000fe200000100ff */
[----:B------:R-:W-:-:S02]  /*3570*/  HFMA2 R30, R30, R3.H0_H0, -72, -72 ;  /* 0xd480d4801e1e7431 */ /* 0x000fc40000040003 */
[----:B------:R-:W-:Y:S01]  /*3580*/  HFMA2 R27, R36, R3.H0_H0, -72, -72 ;  /* 0xd480d480241b7431 */ /* 0x000fe20000040003 */
[----:B------:R-:W-:Y:S01]  /*3590*/  FFMA.FTZ R28, R48, R31, R28 ;  /* 0x0000001f301c7223 */ /* 0x000fe2000001001c */
[----:B------:R-:W-:Y:S01]  /*35a0*/  HADD2.F32 R42, -RZ, R34.H1_H1 ;  /* 0x30000022ff2a7230 */ /* 0x000fe20000004100 */
[C---:B------:R-:W-:Y:S01]  /*35b0*/  FFMA.FTZ R34, R18.reuse, R47, RZ ;  /* 0x0000002f12227223 */ /* 0x040fe200000100ff */
[----:B------:R-:W-:Y:S01]  /*35c0*/  HADD2.F32 R41, -RZ, R30.H0_H0 ;  /* 0x2000001eff297230 */ /* 0x000fe20000004100 */
[----:B------:R-:W-:Y:S01]  /*35d0*/  FFMA.FTZ R18, R18, R43, RZ ;  /* 0x0000002b12127223 */ /* 0x000fe200000100ff */
[----:B------:R-:W-:Y:S01]  /*35e0*/  HADD2.F32 R40, -RZ, R32.H0_H0 ;  /* 0x20000020ff287230 */ /* 0x000fe20000004100 */
[C---:B------:R-:W-:Y:S01]  /*35f0*/  FFMA.FTZ R34, R31.reuse, R46, R34 ;  /* 0x0000002e1f227223 */ /* 0x040fe20000010022 */
[----:B------:R-:W-:Y:S01]  /*3600*/  HADD2.F32 R39, -RZ, R33.H0_H0 ;  /* 0x20000021ff277230 */ /* 0x000fe20000004100 */
[----:B------:R-:W-:Y:S01]  /*3610*/  FFMA.FTZ R18, R31, R42, R18 ;  /* 0x0000002a1f127223 */ /* 0x000fe20000010012 */
[--C-:B------:R-:W-:Y:S01]  /*3620*/  HADD2.F32 R38, -RZ, R27.reuse.H0_H0 ;  /* 0x2000001bff267230 */ /* 0x100fe20000004100 */
[----:B------:R-:W-:Y:S01]  /*3630*/  FFMA.FTZ R28, R41, R55, R28 ;  /* 0x00000037291c7223 */ /* 0x000fe2000001001c */
[----:B------:R-:W-:Y:S01]  /*3640*/  HADD2.F32 R37, -RZ, R30.H1_H1 ;  /* 0x3000001eff257230 */ /* 0x000fe20000004100 */
[C---:B------:R-:W-:Y:S01]  /*3650*/  FFMA.FTZ R53, R55.reuse, R40, R34 ;  /* 0x0000002837357223 */ /* 0x040fe20000010022 */
[----:B------:R-:W-:Y:S01]  /*3660*/  LOP3.LUT R30, R52, 0xf000f, RZ, 0xc0, !PT ;  /* 0x000f000f341e7812 */ /* 0x000fe200078ec0ff */
[C---:B------:R-:W-:Y:S01]  /*3670*/  FFMA.FTZ R54, R55.reuse, R39, R54 ;  /* 0x0000002737367223 */ /* 0x040fe20000010036 */
[----:B------:R-:W-:Y:S01]  /*3680*/  HADD2.F32 R36, -RZ, R32.H1_H1 ;  /* 0x30000020ff247230 */ /* 0x000fe20000004100 */
        /* <DEDUP_REMOVED lines=26> */
[----:B------:R-:W-:Y:S01]  /*3830*/  HADD2.F32 R30, -RZ, R18.H0_H0 ;  /* 0x20000012ff1e7230 */ /* 0x000fe20000004100 */
[C---:B------:R-:W-:Y:S01]  /*3840*/  FFMA.FTZ R64, R29.reuse, R35, R54 ;  /* 0x000000231d407223 */ /* 0x040fe20000010036 */
[----:B------:R-:W-:Y:S01]  /*3850*/  LOP3.LUT R6, R6, 0x64006400, RZ, 0xfc, !PT ;  /* 0x6400640006067812 */ /* 0x000fe200078efcff */
        /* <DEDUP_REMOVED lines=18> */
[----:B------:R-:W-:Y:S02]  /*3980*/  HFMA2 R2, R60, R3.H0_H0, -72, -72 ;  /* 0xd480d4803c027431 */ /* 0x000fe40000040003 */
[----:B------:R-:W-:-:S02]  /*3990*/  HADD2.F32 R60, -RZ, R5.H0_H0 ;  /* 0x20000005ff3c7230 */ /* 0x000fc40000004100 */
[----:B------:R-:W-:Y:S02]  /*39a0*/  HADD2.F32 R54, -RZ, R58.H0_H0 ;  /* 0x2000003aff367230 */ /* 0x000fe40000004100 */
[----:B------:R-:W-:Y:S02]  /*39b0*/  HADD2.F32 R55, -RZ, R56.H0_H0 ;  /* 0x20000038ff377230 */ /* 0x000fe40000004100 */
        /* <DEDUP_REMOVED lines=24> */
[----:B------:R-:W-:Y:S01]  /*3b40*/  IMAD.WIDE R4, R51, c[0x0][0x18c], R10 ;  /* 0x0000630033047a25 */ /* 0x000fe200078e020a */
        /* <DEDUP_REMOVED lines=114> */
.L_x_1442:
[----:B------:R-:W2:Y:S01]  /*4270*/  LDG.E.128.CONSTANT R4, [R4.64] ;  /* 0x0000000604047981 */ /* 0x000ea2000c1e9d00 */
[----:B------:R-:W-:Y:S02]  /*4280*/  PRMT R50, R50, 0x5410, R51 ;  /* 0x0000541032327816 */ /* 0x000fe40000000033 */
[----:B------:R-:W-:Y:S01]  /*4290*/  PRMT R2, R2, 0x5410, R17 ;  /* 0x0000541002027816 */ /* 0x000fe20000000011 */
[----:B------:R-:W0:Y:S02]  /*42a0*/  LDS.64 R10, [UR4+0x30] ;  /* 0x00003004ff0a7984 */ /* 0x000e240008000a00 */
        /* <DEDUP_REMOVED lines=12> */
[----:B------:R-:W-:Y:S01]  /*4370*/  SHF.R.U32.HI R47, RZ, 0x8, R6 ;  /* 0x00000008ff2f7819 */ /* 0x000fe20000011606 */
[----:B------:R-:W-:Y:S01]  /*4380*/  HADD2 R27, R27, -1032, -1032 ;  /* 0xe408e4081b1b7430 */ /* 0x000fe20000000000 */
        /* <DEDUP_REMOVED lines=14> */
[----:B------:R-:W-:Y:S01]  /*4470*/  HADD2.F32 R36, -RZ, R29.H0_H0 ;  /* 0x2000001dff247230 */ /* 0x000fe20000004100 */
[----:B------:R-:W-:Y:S01]  /*4480*/  LOP3.LUT R30, R30, 0x64006400, RZ, 0xfc, !PT ;  /* 0x640064001e1e7812 */ /* 0x000fe200078efcff */
[--C-:B------:R-:W-:Y:S01]  /*4490*/  HADD2.F32 R34, -RZ, R31.reuse.H0_H0 ;  /* 0x2000001fff227230 */ /* 0x100fe20000004100 */
[----:B------:R-:W-:Y:S01]  /*44a0*/  LOP3.LUT R40, R40, 0x64006400, RZ, 0xfc, !PT ;  /* 0x6400640028287812 */ /* 0x000fe200078efcff */
[----:B------:R-:W-:Y:S01]  /*44b0*/  HADD2.F32 R33, -RZ, R31.H1_H1 ;  /* 0x3000001fff217230 */ /* 0x000fe20000004100 */
[C---:B------:R-:W-:Y:S01]  /*44c0*/  FFMA.FTZ R11, R41.reuse, R36, RZ ;  /* 0x00000024290b7223 */ /* 0x040fe200000100ff */
[--C-:B------:R-:W-:Y:S01]  /*44d0*/  HADD2.F32 R32, -RZ, R7.reuse.H0_H0 ;  /* 0x20000007ff207230 */ /* 0x100fe20000004100 */
[C---:B------:R-:W-:Y:S01]  /*44e0*/  FFMA.FTZ R27, R41.reuse, R34, RZ ;  /* 0x00000022291b7223 */ /* 0x040fe200000100ff */
[----:B------:R-:W-:Y:S01]  /*44f0*/  HADD2.F32 R31, -RZ, R7.H1_H1 ;  /* 0x30000007ff1f7230 */ /* 0x000fe20000004100 */
[----:B------:R-:W-:Y:S01]  /*4500*/  FFMA.FTZ R7, R38, R41, RZ ;  /* 0x0000002926077223 */ /* 0x000fe200000100ff */
[----:B------:R-:W-:Y:S01]  /*4510*/  HADD2.F32 R35, -RZ, R29.H1_H1 ;  /* 0x3000001dff237230 */ /* 0x000fe20000004100 */
[----:B------:R-:W-:Y:S01]  /*4520*/  LOP3.LUT R6, R6, 0x64006400, RZ, 0xfc, !PT ;  /* 0x6400640006067812 */ /* 0x000fe200078efcff */
        /* <DEDUP_REMOVED lines=10> */
[--C-:B------:R-:W-:Y:S01]  /*45d0*/  HADD2.F32 R28, -RZ, R7.reuse.H0_H0 ;  /* 0x20000007ff1c7230 */ /* 0x100fe20000004100 */
[----:B------:R-:W-:Y:S01]  /*45e0*/  LOP3.LUT R61, R48, 0xf000f0, RZ, 0xc0, !PT ;  /* 0x00f000f0303d7812 */ /* 0x000fe200078ec0ff */
[----:B------:R-:W-:-:S02]  /*45f0*/  HADD2.F32 R27, -RZ, R7.H1_H1 ;  /* 0x30000007ff1b7230 */ /* 0x000fc40000004100 */
[----:B------:R-:W-:Y:S01]  /*4600*/  HADD2.F32 R29, -RZ, R29.H1_H1 ;  /* 0x3000001dff1d7230 */ /* 0x000fe20000004100 */
[----:B------:R-:W-:Y:S01]  /*4610*/  FFMA.FTZ R42, R39, R28, R42 ;  /* 0x0000001c272a7223 */ /* 0x000fe2000001002a */
[--C-:B------:R-:W-:Y:S02]  /*4620*/  HADD2.F32 R11, -RZ, R40.reuse.H0_H0 ;  /* 0x20000028ff0b7230 */ /* 0x100fe40000004100 */
[----:B------:R-:W-:Y:S01]  /*4630*/  HADD2.F32 R10, -RZ, R40.H1_H1 ;  /* 0x30000028ff0a7230 */ /* 0x000fe20000004100 */
[----:B------:R-:W-:Y:S01]  /*4640*/  FFMA.FTZ R40, R30, R39, R41 ;  /* 0x000000271e287223 */ /* 0x000fe20000010029 */
[--C-:B------:R-:W-:Y:S01]  /*4650*/  HADD2.F32 R7, -RZ, R6.reuse.H0_H0 ;  /* 0x20000006ff077230 */ /* 0x100fe20000004100 */
[----:B------:R-:W-:Y:S01]  /*4660*/  FFMA.FTZ R54, R45, R27, R42 ;  /* 0x0000001b2d367223 */ /* 0x000fe2000001002a */
[----:B------:R-:W-:Y:S01]  /*4670*/  LOP3.LUT R42, R48, 0xf000f, RZ, 0xc0, !PT ;  /* 0x000f000f302a7812 */ /* 0x000fe200078ec0ff */
[----:B------:R-:W-:Y:S01]  /*4680*/  HADD2.F32 R6, -RZ, R6.H1_H1 ;  /* 0x30000006ff067230 */ /* 0x000fe20000004100 */
[----:B------:R-:W-:Y:S01]  /*4690*/  LOP3.LUT R41, R47, 0xf000f, RZ, 0xc0, !PT ;  /* 0x000f000f2f297812 */ /* 0x000fe200078ec0ff */
        /* <DEDUP_REMOVED lines=18> */
[----:B0-----:R-:W-:-:S02]  /*47c0*/  HADD2.F32 R44, -RZ, R4.H0_H0 ;  /* 0x20000004ff2c7230 */ /* 0x001fc40000004100 */
[----:B------:R-:W-:Y:S02]  /*47d0*/  HADD2.F32 R39, -RZ, R52.H0_H0 ;  /* 0x20000034ff277230 */ /* 0x000fe40000004100 */
[----:B------:R-:W-:Y:S02]  /*47e0*/  HADD2.F32 R40, -RZ, R58.H0_H0 ;  /* 0x2000003aff287230 */ /* 0x000fe40000004100 */
[--C-:B------:R-:W-:Y:S01]  /*47f0*/  HADD2.F32 R42, -RZ, R59.reuse.H0_H0 ;  /* 0x2000003bff2a7230 */ /* 0x100fe20000004100 */
[C---:B------:R-:W-:Y:S01]  /*4800*/  FFMA.FTZ R55, R44.reuse, R39, R45 ;  /* 0x000000272c377223 */ /* 0x040fe2000001002d */
[----:B------:R-:W-:Y:S01]  /*4810*/  HADD2.F32 R41, -RZ, R60.H0_H0 ;  /* 0x2000003cff297230 */ /* 0x000fe20000004100 */
[----:B------:R-:W-:Y:S01]  /*4820*/  FFMA.FTZ R56, R44, R40, R43 ;  /* 0x000000282c387223 */ /* 0x000fe2000001002b */
[----:B------:R-:W-:Y:S01]  /*4830*/  HADD2.F32 R45, -RZ, R58.H1_H1 ;  /* 0x3000003aff2d7230 */ /* 0x000fe20000004100 */
[----:B------:R-:W-:Y:S01]  /*4840*/  LOP3.LUT R58, R46, 0xf000f0, RZ, 0xc0, !PT ;  /* 0x00f000f02e3a7812 */ /* 0x000fe200078ec0ff */
        /* <DEDUP_REMOVED lines=8> */
[----:B------:R-:W-:Y:S01]  /*48d0*/  FFMA.FTZ R58, R49, R43, R54 ;  /* 0x0000002b313a7223 */ /* 0x000fe20000010036 */
[-C--:B------:R-:W-:Y:S01]  /*48e0*/  HFMA2 R62, R18, R3.reuse.H0_H0, -72, -72 ;  /* 0xd480d480123e7431 */ /* 0x080fe20000040003 */
[----:B------:R-:W-:Y:S01]  /*48f0*/  LOP3.LUT R54, R61, 0x64006400, RZ, 0xfc, !PT ;  /* 0x640064003d367812 */ /* 0x000fe200078efcff */
[----:B------:R-:W-:Y:S01]  /*4900*/  FFMA.FTZ R18, R44, R49, R53 ;  /* 0x000000312c127223 */ /* 0x000fe20000010035 */
[-C--:B------:R-:W-:Y:S01]  /*4910*/  HFMA2 R52, R52, R3.reuse.H0_H0, -72, -72 ;  /* 0xd480d48034347431 */ /* 0x080fe20000040003 */
[C---:B------:R-:W-:Y:S01]  /*4920*/  FFMA.FTZ R59, R49.reuse, R45, R56 ;  /* 0x0000002d313b7223 */ /* 0x040fe20000010038 */
[----:B------:R-:W-:Y:S01]  /*4930*/  HADD2.F32 R4, -RZ, R5.H0_H0 ;  /* 0x20000005ff047230 */ /* 0x000fe20000004100 */
[----:B------:R-:W-:Y:S01]  /*4940*/  FFMA.FTZ R60, R49, R46, R55 ;  /* 0x0000002e313c7223 */ /* 0x000fe20000010037 */
[----:B------:R-:W-:-:S02]  /*4950*/  HFMA2 R49, R48, R3.H0_H0, -72, -72 ;  /* 0xd480d48030317431 */ /* 0x000fc40000040003 */
[----:B------:R-:W-:Y:S02]  /*4960*/  HFMA2 R3, R54, R3.H0_H0, -72, -72 ;  /* 0xd480d48036037431 */ /* 0x000fe40000040003 */
[----:B------:R-:W-:Y:S02]  /*4970*/  HADD2.F32 R47, -RZ, R62.H0_H0 ;  /* 0x2000003eff2f7230 */ /* 0x000fe40000004100 */
[--C-:B------:R-:W-:Y:S02]  /*4980*/  HADD2.F32 R55, -RZ, R49.reuse.H0_H0 ;  /* 0x20000031ff377230 */ /* 0x100fe40000004100 */
        /* <DEDUP_REMOVED lines=10> */
[C---:B------:R-:W-:Y:S01]  /*4a30*/  FFMA.FTZ R58, R5.reuse, R56, R58 ;  /* 0x00000038053a7223 */ /* 0x040fe2000001003a */
[----:B------:R-:W-:Y:S01]  /*4a40*/  HADD2.F32 R52, -RZ, R3.H1_H1 ;  /* 0x30000003ff347230 */ /* 0x000fe20000004100 */
[----:B------:R-:W-:Y:S02]  /*4a50*/  FFMA.FTZ R3, R48, R5, R18 ;  /* 0x0000000530037223 */ /* 0x000fe40000010012 */
        /* <DEDUP_REMOVED lines=125> */
.L_x_1439:
[----:B------:R-:W-:Y:S01]  /*5230*/  IADD3 R24, R24, 0x20, RZ ;  /* 0x0000002018187810 */ /* 0x000fe20007ffe0ff */
[----:B------:R-:W-:Y:S01]  /*5240*/  UIADD3 UR4, UR4, 0x40, URZ ;  /* 0x0000004004047890 */ /* 0x000fe2000fffe03f */
[----:B------:R-:W-:Y:S02]  /*5250*/  MOV R3, c[0x0][0x18c] ;  /* 0x0000630000037a02 */ /* 0x000fe40000000f00 */
[C---:B------:R-:W-:Y:S02]  /*5260*/  ISETP.GE.AND P0, PT, R24.reuse, c[0x0][0x1b4], PT ;  /* 0x00006d0018007a0c */ /* 0x040fe40003f06270 */
[----:B------:R-:W-:Y:S01]  /*5270*/  ISETP.LT.AND P2, PT, R24, R23, PT ;  /* 0x000000171800720c */ /* 0x000fe20003f41270 */
[----:B------:R-:W-:-:S04]  /*5280*/  IMAD.WIDE R8, R3, 0x10, R8 ;  /* 0x0000001003087825 */ /* 0x000fc800078e0208 */
[----:B------:R-:W-:Y:S01]  /*5290*/  IMAD.MOV.U32 R22, RZ, RZ, R8 ;  /* 0x000000ffff167224 */ /* 0x000fe200078e0008 */
[----:B------:R-:W-:-:S07]  /*52a0*/  MOV R19, R9 ;  /* 0x0000000900137202 */ /* 0x000fce0000000f00 */
[----:B------:R-:W-:Y:S05]  /*52b0*/  @!P0 BRA P2, `(.L_x_1443) ;  /* 0xffffbf3000008947 */ /* 0x000fea000103ffff */
.L_x_1438:
[----:B------:R-:W-:-:S04]  /*52c0*/  ISETP.GE.AND P0, PT, R24, R23, PT ;  /* 0x000000171800720c */ /* 0x000fc80003f06270 */
[----:B------:R-:W-:-:S13]  /*52d0*/  ISETP.GE.OR P0, PT, R24, c[0x0][0x1bc], P0 ;  /* 0x00006f0018007a0c */ /* 0x000fda0000706670 */
[----:B------:R-:W-:Y:S05]  /*52e0*/  @P0 BRA `(.L_x_1444) ;  /* 0x0000104000000947 */ /* 0x000fea0003800000 */
[----:B------:R-:W-:-:S04]  /*52f0*/  MOV R3, c[0x0][0x18c] ;  /* 0x0000630000037a02 */ /* 0x000fc80000000f00 */
[----:B------:R-:W-:-:S04]  /*5300*/  SHF.R.S32.HI R2, RZ, 0x1f, R3 ;  /* 0x0000001fff027819 */ /* 0x000fc80000011403 */
[----:B------:R-:W-:Y:S02]  /*5310*/  SHF.L.U64.HI R2, R3, 0x2, R2 ;  /* 0x0000000203027819 */ /* 0x000fe40000010202 */
.L_x_1446:
[----:B------:R-:W-:-:S13]  /*5320*/  ISETP.NE.AND P0, PT, R24, R12, PT ;  /* 0x0000000c1800720c */ /* 0x000fda0003f05270 */
[----:B------:R-:W-:Y:S01]  /*5330*/  @!P0 IADD3 R20, R20, 0x1, RZ ;  /* 0x0000000114148810 */ /* 0x000fe20007ffe0ff */
[----:B------:R-:W-:Y:S01]  /*5340*/  @!P0 IMAD.MOV.U32 R5, RZ, RZ, 0x2 ;  /* 0x00000002ff058424 */ /* 0x000fe200078e00ff */
[----:B------:R-:W-:Y:S02]  /*5350*/  @!P0 LEA R4, R24, 0x1, 0x1 ;  /* 0x0000000118048811 */ /* 0x000fe400078e08ff */
        /* <DEDUP_REMOVED lines=10> */
[----:B------:R-:W-:Y:S01]  /*5400*/  IMAD.MOV.U32 R4, RZ, RZ, R22 ;  /* 0x000000ffff047224 */ /* 0x000fe200078e0016 */
[----:B------:R-:W-:-:S06]  /*5410*/  MOV R5, R19 ;  /* 0x0000001300057202 */ /* 0x000fcc0000000f00 */
[----:B------:R-:W2:Y:S01]  /*5420*/  LDG.E.128.CONSTANT R4, [R4.64] ;  /* 0x0000000604047981 */ /* 0x000ea2000c1e9d00 */
[----:B------:R-:W-:Y:S01]  /*5430*/  HFMA2.MMA R42, -RZ, RZ, 0, 0.25 ;  /* 0x00003400ff2a7435 */ /* 0x000fe200000001ff */
[----:B------:R-:W-:Y:S01]  /*5440*/  IMAD.MOV.U32 R33, RZ, RZ, 0x2c00 ;  /* 0x00002c00ff217424 */ /* 0x000fe200078e00ff */
[----:B------:R-:W-:Y:S02]  /*5450*/  MOV R26, 0x2400 ;  /* 0x00002400001a7802 */ /* 0x000fe40000000f00 */
[----:B------:R-:W-:Y:S02]  /*5460*/  ISETP.GE.AND P0, PT, R21, 0x2, PT ;  /* 0x000000021500780c */ /* 0x000fe40003f06270 */
[C---:B--2---:R-:W-:Y:S02]  /*5470*/  LOP3.LUT R35, R4.reuse, 0xc000c, RZ, 0xc0, !PT ;  /* 0x000c000c04237812 */ /* 0x044fe400078ec0ff */
        /* <DEDUP_REMOVED lines=9> */
[C---:B------:R-:W-:Y:S02]  /*5510*/  LOP3.LUT R5, R6.reuse, 0xc000c, RZ, 0xc0, !PT ;  /* 0x000c000c06057812 */ /* 0x040fe400078ec0ff */
        /* <DEDUP_REMOVED lines=24> */
[----:B------:R-:W0:Y:S01]  /*56a0*/  LDS.128 R4, [UR4] ;  /* 0x00000004ff047984 */ /* 0x000e220008000c00 */
        /* <DEDUP_REMOVED lines=27> */
[----:B------:R-:W-:Y:S02]  /*5860*/  LOP3.LUT R61, R25, 0x64006400, RZ, 0xfc, !PT ;  /* 0x64006400193d7812 */ /* 0x000fe400078efcff */
        /* <DEDUP_REMOVED lines=11> */
[----:B------:R-:W-:Y:S02]  /*5920*/  LOP3.LUT R29, R34, 0x64006400, RZ, 0xfc, !PT ;  /* 0x64006400221d7812 */ /* 0x000fe400078efcff */
[----:B------:R-:W-:Y:S01]  /*5930*/  LOP3.LUT R61, R32, 0x64006400, RZ, 0xfc, !PT ;  /* 0x64006400203d7812 */ /* 0x000fe200078efcff */
[-C--:B------:R-:W-:Y:S01]  /*5940*/  HFMA2 R32, R31, R26.reuse.H0_H0, -18, -18 ;  /* 0xcc80cc801f207431 */ /* 0x080fe2000004001a */
[----:B------:R-:W-:Y:S01]  /*5950*/  LOP3.LUT R58, R30, 0x64006400, RZ, 0xfc, !PT ;  /* 0x640064001e3a7812 */ /* 0x000fe200078efcff */
[----:B------:R-:W-:Y:S01]  /*5960*/  HADD2 R31, R29, -1026, -1026 ;  /* 0xe402e4021d1f7430 */ /* 0x000fe20000000000 */
[----:B------:R-:W-:Y:S01]  /*5970*/  LOP3.LUT R30, R51, 0xc000c0, RZ, 0xc0, !PT ;  /* 0x00c000c0331e7812 */ /* 0x000fe200078ec0ff */
[----:B------:R-:W-:Y:S01]  /*5980*/  HADD2 R29, R25, -1026, -1026 ;  /* 0xe402e402191d7430 */ /* 0x000fe20000000000 */
[-C--:B0-----:R-:W-:Y:S01]  /*5990*/  HFMA2.MMA R60, R27, R4.reuse, RZ ;  /* 0x000000041b3c7235 */ /* 0x081fe200000000ff */
[----:B------:R-:W-:Y:S01]  /*59a0*/  HADD2 R25, R58, -1026, -1026 ;  /* 0xe402e4023a197430 */ /* 0x000fe20000000000 */
[----:B------:R-:W-:Y:S01]  /*59b0*/  LOP3.LUT R59, R30, 0x64006400, RZ, 0xfc, !PT ;  /* 0x640064001e3b7812 */ /* 0x000fe200078efcff */
[----:B------:R-:W-:Y:S01]  /*59c0*/  HFMA2.MMA R58, R31, R4, RZ ;  /* 0x000000041f3a7235 */ /* 0x000fe200000000ff */
[----:B------:R-:W-:Y:S01]  /*59d0*/  HFMA2 R28, R61, R26.H0_H0, -18, -18 ;  /* 0xcc80cc803d1c7431 */ /* 0x000fe2000004001a */
[----:B------:R-:W-:Y:S01]  /*59e0*/  LOP3.LUT R49, R49, 0x30003, RZ, 0xc0, !PT ;  /* 0x0003000331317812 */ /* 0x000fe200078ec0ff */
[----:B------:R-:W-:Y:S01]  /*59f0*/  HFMA2 R61, R25, R4, RZ.H0_H0 ;  /* 0x00000004193d7231 */ /* 0x000fe200000400ff */
[----:B------:R-:W-:Y:S01]  /*5a00*/  LOP3.LUT R53, R53, 0x30003, RZ, 0xc0, !PT ;  /* 0x0003000335357812 */ /* 0x000fe200078ec0ff */
[----:B------:R-:W-:Y:S01]  /*5a10*/  HFMA2 R30, R59, R26.H0_H0, -18, -18 ;  /* 0xcc80cc803b1e7431 */ /* 0x000fe2000004001a */
[-C--:B------:R-:W-:Y:S01]  /*5a20*/  HFMA2.MMA R58, R56, R5.reuse, R58 ;  /* 0x00000005383a7235 */ /* 0x080fe2000000003a */
[----:B------:R-:W-:Y:S01]  /*5a30*/  HFMA2 R59, R29, R4, RZ.H0_H0 ;  /* 0x000000041d3b7231 */ /* 0x000fe200000400ff */
[----:B------:R-:W-:Y:S01]  /*5a40*/  HFMA2.MMA R4, R52, R5, R60 ;  /* 0x0000000534047235 */ /* 0x000fe2000000003c */
[----:B------:R-:W-:Y:S01]  /*5a50*/  LOP3.LUT R49, R49, 0x64006400, RZ, 0xfc, !PT ;  /* 0x6400640031317812 */ /* 0x000fe200078efcff */
[-C--:B------:R-:W-:Y:S01]  /*5a60*/  HFMA2 R61, R50, R5.reuse, R61 ;  /* 0x00000005323d7231 */ /* 0x080fe2000000003d */
[----:B------:R-:W-:Y:S01]  /*5a70*/  LOP3.LUT R51, R51, 0x30003, RZ, 0xc0, !PT ;  /* 0x0003000333337812 */ /* 0x000fe200078ec0ff */
[-C--:B------:R-:W-:Y:S01]  /*5a80*/  HFMA2.MMA R58, R47, R6.reuse, R58 ;  /* 0x000000062f3a7235 */ /* 0x080fe2000000003a */
[----:B------:R-:W-:Y:S01]  /*5a90*/  HFMA2 R59, R54, R5, R59 ;  /* 0x00000005363b7231 */ /* 0x000fe2000000003b */
[----:B------:R-:W-:Y:S01]  /*5aa0*/  HFMA2.MMA R4, R43, R6, R4 ;  /* 0x000000062b047235 */ /* 0x000fe20000000004 */
[----:B------:R-:W-:Y:S01]  /*5ab0*/  LOP3.LUT R53, R53, 0x64006400, RZ, 0xfc, !PT ;  /* 0x6400640035357812 */ /* 0x000fe200078efcff */
[----:B------:R-:W-:Y:S01]  /*5ac0*/  HADD2 R49, R49, -1026, -1026 ;  /* 0xe402e40231317430 */ /* 0x000fe20000000000 */
[----:B------:R-:W-:Y:S01]  /*5ad0*/  LOP3.LUT R51, R51, 0x64006400, RZ, 0xfc, !PT ;  /* 0x6400640033337812 */ /* 0x000fe200078efcff */
[-C--:B------:R-:W-:Y:S01]  /*5ae0*/  HFMA2.MMA R58, R40, R7.reuse, R58 ;  /* 0x00000007283a7235 */ /* 0x080fe2000000003a */
[----:B------:R-:W-:Y:S01]  /*5af0*/  HFMA2 R5, R45, R6, R59 ;  /* 0x000000062d057231 */ /* 0x000fe2000000003b */
[----:B------:R-:W-:Y:S01]  /*5b00*/  HFMA2.MMA R59, R36, R7, R4 ;  /* 0x00000007243b7235 */ /* 0x000fe20000000004 */
[----:B------:R-:W-:Y:S01]  /*5b10*/  HADD2 R53, R53, -1026, -1026 ;  /* 0xe402e40235357430 */ /* 0x000fe20000000000 */
[C---:B------:R-:W-:Y:S01]  /*5b20*/  LOP3.LUT R34, R55.reuse, 0xc000c0, RZ, 0xc0, !PT ;  /* 0x00c000c037227812 */ /* 0x040fe200078ec0ff */
[----:B------:R-:W-:Y:S01]  /*5b30*/  HFMA2 R5, R38, R7, R5 ;  /* 0x0000000726057231 */ /* 0x000fe20000000005 */
[-C--:B-1----:R-:W-:Y:S01]  /*5b40*/  HFMA2.MMA R58, R49, R8.reuse, R58 ;  /* 0x00000008313a7235 */ /* 0x082fe2000000003a */
[----:B------:R-:W-:Y:S01]  /*5b50*/  HADD2 R51, R51, -1026, -1026 ;  /* 0xe402e40233337430 */ /* 0x000fe20000000000 */
[----:B------:R-:W-:Y:S01]  /*5b60*/  LOP3.LUT R55, R55, 0x30003, RZ, 0xc0, !PT ;  /* 0x0003000337377812 */ /* 0x000fe200078ec0ff */
[----:B------:R-:W-:Y:S01]  /*5b70*/  HFMA2.MMA R59, R53, R8, R59 ;  /* 0x00000008353b7235 */ /* 0x000fe2000000003b */
[----:B------:R-:W-:Y:S01]  /*5b80*/  LOP3.LUT R63, R34, 0x64006400, RZ, 0xfc, !PT ;  /* 0x64006400223f7812 */ /* 0x000fe200078efcff */
[----:B------:R-:W-:Y:S01]  /*5b90*/  HFMA2 R4, R51, R8, R5 ;  /* 0x0000000833047231 */ /* 0x000fe20000000005 */
[----:B------:R-:W-:Y:S01]  /*5ba0*/  LOP3.LUT R55, R55, 0x64006400, RZ, 0xfc, !PT ;  /* 0x6400640037377812 */ /* 0x000fe200078efcff */
[-C--:B------:R-:W-:Y:S01]  /*5bb0*/  HFMA2.MMA R5, R48, R9.reuse, R58 ;  /* 0x0000000930057235 */ /* 0x080fe2000000003a */
[----:B------:R-:W-:Y:S01]  /*5bc0*/  HFMA2 R34, R65, R26.H0_H0, -18, -18 ;  /* 0xcc80cc8041227431 */ /* 0x000fe2000004001a */
[----:B------:R-:W-:Y:S01]  /*5bd0*/  HFMA2.MMA R59, R44, R9, R59 ;  /* 0x000000092c3b7235 */ /* 0x000fe2000000003b */
[----:B------:R-:W-:-:S02]  /*5be0*/  HFMA2 R6, R41, R6, R61 ;  /* 0x0000000629067231 */ /* 0x000fc4000000003d */
[----:B------:R-:W-:Y:S01]  /*5bf0*/  HADD2 R55, R55, -1026, -1026 ;  /* 0xe402e40237377430 */ /* 0x000fe20000000000 */
        /* <DEDUP_REMOVED lines=9> */
[----:B------:R-:W-:Y:S02]  /*5c90*/  HFMA2 R26, R63, R26.H0_H0, -18, -18 ;  /* 0xcc80cc803f1a7431 */ /* 0x000fe4000004001a */
[----:B------:R-:W-:Y:S02]  /*5ca0*/  HFMA2 R6, R33, R10, R6 ;  /* 0x0000000a21067231 */ /* 0x000fe40000000006 */
        /* <DEDUP_REMOVED lines=97> */
.L_x_1445:
[----:B------:R-:W-:Y:S01]  /*62c0*/  IADD3 R24, R24, 0x10, RZ ;  /* 0x0000001018187810 */ /* 0x000fe20007ffe0ff */
[----:B------:R-:W-:Y:S01]  /*62d0*/  UIADD3 UR4, UR4, 0x20, URZ ;  /* 0x0000002004047890 */ /* 0x000fe2000fffe03f */
[----:B------:R-:W-:Y:S02]  /*62e0*/  LEA R22, P2, R3, R22, 0x2 ;  /* 0x0000001603167211 */ /* 0x000fe400078410ff */
[C---:B------:R-:W-:Y:S02]  /*62f0*/  ISETP.GE.AND P0, PT, R24.reuse, c[0x0][0x1bc], PT ;  /* 0x00006f0018007a0c */ /* 0x040fe40003f06270 */
[----:B------:R-:W-:Y:S02]  /*6300*/  ISETP.LT.AND P3, PT, R24, R23, PT ;  /* 0x000000171800720c */ /* 0x000fe40003f61270 */
[----:B------:R-:W-:-:S11]  /*6310*/  IADD3.X R19, R19, R2, RZ, P2, !PT ;  /* 0x0000000213137210 */ /* 0x000fd600017fe4ff */
[----:B------:R-:W-:Y:S05]  /*6320*/  @!P0 BRA P3, `(.L_x_1446) ;  /* 0xffffeff000008947 */ /* 0x000fea000183ffff */
.L_x_1444:
[----:B------:R-:W-:Y:S05]  /*6330*/  @!P1 EXIT ;  /* 0x000000000000994d */ /* 0x000fea0003800000 */
[----:B------:R-:W0:Y:S01]  /*6340*/  S2R R3, SR_CTAID.X ;  /* 0x0000000000037919 */ /* 0x000e220000002500 */
[----:B------:R-:W-:-:S03]  /*6350*/  MOV R9, 0x2 ;  /* 0x0000000200097802 */ /* 0x000fc60000000f00 */
[----:B------:R-:W0:Y:S04]  /*6360*/  S2R R2, SR_TID.X ;  /* 0x0000000000027919 */ /* 0x000e280000002100 */
[----:B------:R-:W1:Y:S01]  /*6370*/  S2R R0, SR_CTAID.Y ;  /* 0x0000000000007919 */ /* 0x000e620000002600 */
[----:B0-----:R-:W-:Y:S02]  /*6380*/  IMAD R3, R3, 0x40, R2 ;  /* 0x0000004003037824 */ /* 0x001fe400078e0202 */
[----:B-1----:R-:W-:-:S03]  /*6390*/  IMAD R0, R0, 0x3, RZ ;  /* 0x0000000300007824 */ /* 0x002fc600078e02ff */
        /* <DEDUP_REMOVED lines=9> */
.L_x_1450:
[----:B------:R-:W0:Y:S02]  /*6430*/  LDS R6, [R4] ;  /* 0x0000000004067984 */ /* 0x000e240000000800 */
[----:B0-----:R-:W-:-:S06]  /*6440*/  HADD2 R7, R6, R18 ;  /* 0x0000001206077230 */ /* 0x001fcc0000000000 */
[----:B------:R-:W0:Y:S02]  /*6450*/  ATOMS.CAST.SPIN R7, [R4], R6, R7 ;  /* 0x000000060407738d */ /* 0x000e240001800007 */
[----:B0-----:R-:W-:-:S13]  /*6460*/  ISETP.EQ.U32.AND P0, PT, R7, 0x1, PT ;  /* 0x000000010700780c */ /* 0x001fda0003f02070 */
[----:B------:R-:W-:Y:S05]  /*6470*/  @!P0 BRA `(.L_x_1450) ;  /* 0xffffffb000008947 */ /* 0x000fea000383ffff */
[----:B------:R-:W-:Y:S05]  /*6480*/  BRA `(.L_x_1448) ;  /* 0x0000003000007947 */ /* 0x000fea0003800000 */
.L_x_1449:
[----:B------:R-:W2:Y:S02]  /*6490*/  LD.E R4, [R2.64] ;  /* 0x0000000602047980 */ /* 0x000ea4000c101900 */
[----:B--2---:R-:W-:-:S05]  /*64a0*/  IMAD.IADD R5, R18, 0x1, R4 ;  /* 0x0000000112057824 */ /* 0x004fca00078e0204 */
[----:B------:R0:W-:Y:S02]  /*64b0*/  ST.E [R2.64], R5 ;  /* 0x0000000502007985 */ /* 0x0001e4000c101906 */
.L_x_1448:
[----:B------:R-:W-:Y:S05]  /*64c0*/  BSYNC B0 ;  /* 0x0000000000007941 */ /* 0x000fea0003800000 */
.L_x_1447:
[----:B------:R-:W2:Y:S01]  /*64d0*/  ATOM.E.ADD.F16x2.RN.STRONG.GPU P0, RZ, [R2.64+0x4], R17 ;  /* 0x0000041102ff798a */ /* 0x000ea2000810e9c6 */
[----:B------:R-:W-:Y:S01]  /*64e0*/  BSSY B0, `(.L_x_1451) ;  /* 0x000000f000007945 */ /* 0x000fe20003800000 */
[----:B--2---:R-:W-:Y:S05]  /*64f0*/  @P0 BRA `(.L_x_1452) ;  /* 0x000000d000000947 */ /* 0x004fea0003800000 */
[----:B------:R-:W1:Y:S02]  /*6500*/  QSPC.E.S P0, RZ, [R2+0x4] ;  /* 0x0000040002ff73aa */ /* 0x000e640000000500 */
[----:B-1----:R-:W-:Y:S05]  /*6510*/  @!P0 BRA `(.L_x_1453) ;  /* 0x0000008000008947 */ /* 0x002fea0003800000 */
[----:B0-----:R-:W-:-:S04]  /*6520*/  IADD3 R2, R2, 0x4, RZ ;  /* 0x0000000402027810 */ /* 0x001fc80007ffe0ff */
[----:B------:R-:W-:-:S05]  /*6530*/  LOP3.LUT R2, R2, 0xffffff, RZ, 0xc0, !PT ;  /* 0x00ffffff02027812 */ /* 0x000fca00078ec0ff */
.L_x_1454:
[----:B------:R-:W0:Y:S02]  /*6540*/  LDS R4, [R2] ;  /* 0x0000000002047984 */ /* 0x000e240000000800 */
[----:B0-----:R-:W-:-:S10]  /*6550*/  HFMA2.MMA R5, R4, 1, 1, R17 ;  /* 0x3c003c0004057835 */ /* 0x001fd40000000011 */
[----:B------:R-:W0:Y:S02]  /*6560*/  ATOMS.CAST.SPIN R5, [R2], R4, R5 ;  /* 0x000000040205738d */ /* 0x000e240001800005 */
[----:B0-----:R-:W-:-:S13]  /*6570*/  ISETP.EQ.U32.AND P0, PT, R5, 0x1, PT ;  /* 0x000000010500780c */ /* 0x001fda0003f02070 */
[----:B------:R-:W-:Y:S05]  /*6580*/  @!P0 BRA `(.L_x_1454) ;  /* 0xffffffb000008947 */ /* 0x000fea000383ffff */
[----:B------:R-:W-:Y:S05]  /*6590*/  BRA `(.L_x_1452) ;  /* 0x0000003000007947 */ /* 0x000fea0003800000 */
.L_x_1453:
[----:B------:R-:W2:Y:S02]  /*65a0*/  LD.E R4, [R2.64+0x4] ;  /* 0x0000040602047980 */ /* 0x000ea4000c101900 */
[----:B0-2---:R-:W-:-:S05]  /*65b0*/  IADD3 R5, R17, R4, RZ ;  /* 0x0000000411057210 */ /* 0x005fca0007ffe0ff */
[----:B------:R0:W-:Y:S02]  /*65c0*/  ST.E [R2.64+0x4], R5 ;  /* 0x0000040502007985 */ /* 0x0001e4000c101906 */
.L_x_1452:
[----:B------:R-:W-:Y:S05]  /*65d0*/  BSYNC B0 ;  /* 0x0000000000007941 */ /* 0x000fea0003800000 */
.L_x_1451:
        /* <DEDUP_REMOVED lines=10> */
.L_x_1458:
[----:B------:R-:W0:Y:S02]  /*6680*/  LDS R6, [R4] ;  /* 0x0000000004067984 */ /* 0x000e240000000800 */
[----:B0-----:R-:W-:-:S06]  /*6690*/  HADD2 R7, R6, R16 ;  /* 0x0000001006077230 */ /* 0x001fcc0000000000 */
[----:B------:R-:W0:Y:S02]  /*66a0*/  ATOMS.CAST.SPIN R7, [R4], R6, R7 ;  /* 0x000000060407738d */ /* 0x000e240001800007 */
[----:B0-----:R-:W-:-:S13]  /*66b0*/  ISETP.EQ.U32.AND P0, PT, R7, 0x1, PT ;  /* 0x000000010700780c */ /* 0x001fda0003f02070 */
[----:B------:R-:W-:Y:S05]  /*66c0*/  @!P0 BRA `(.L_x_1458) ;  /* 0xffffffb000008947 */ /* 0x000fea000383ffff */
[----:B------:R-:W-:Y:S05]  /*66d0*/  BRA `(.L_x_1456) ;  /* 0x0000003000007947 */ /* 0x000fea0003800000 */
.L_x_1457:
[----:B------:R-:W2:Y:S02]  /*66e0*/  LD.E R4, [R2.64] ;  /* 0x0000000602047980 */ /* 0x000ea4000c101900 */
[----:B--2---:R-:W-:-:S05]  /*66f0*/  IADD3 R5, R16, R4, RZ ;  /* 0x0000000410057210 */ /* 0x004fca0007ffe0ff */
[----:B------:R0:W-:Y:S02]  /*6700*/  ST.E [R2.64], R5 ;  /* 0x0000000502007985 */ /* 0x0001e4000c101906 */
.L_x_1456:
[----:B------:R-:W-:Y:S05]  /*6710*/  BSYNC B0 ;  /* 0x0000000000007941 */ /* 0x000fea0003800000 */
.L_x_1455:
[----:B------:R-:W2:Y:S01]  /*6720*/  ATOM.E.ADD.F16x2.RN.STRONG.GPU P0, RZ, [R2.64+0x4], R15 ;  /* 0x0000040f02ff798a */ /* 0x000ea2000810e9c6 */
[----:B------:R-:W-:Y:S01]  /*6730*/  BSSY B0, `(.L_x_1459) ;  /* 0x000000f000007945 */ /* 0x000fe20003800000 */
[----:B--2---:R-:W-:Y:S05]  /*6740*/  @P0 BRA `(.L_x_1460) ;  /* 0x000000d000000947 */ /* 0x004fea0003800000 */
[----:B------:R-:W1:Y:S02]  /*6750*/  QSPC.E.S P0, RZ, [R2+0x4] ;  /* 0x0000040002ff73aa */ /* 0x000e640000000500 */
[----:B-1----:R-:W-:Y:S05]  /*6760*/  @!P0 BRA `(.L_x_1461) ;  /* 0x0000008000008947 */ /* 0x002fea0003800000 */
[----:B0-----:R-:W-:-:S04]  /*6770*/  IADD3 R2, R2, 0x4, RZ ;  /* 0x0000000402027810 */ /* 0x001fc80007ffe0ff */
[----:B------:R-:W-:-:S05]  /*6780*/  LOP3.LUT R2, R2, 0xffffff, RZ, 0xc0, !PT ;  /* 0x00ffffff02027812 */ /* 0x000fca00078ec0ff */
.L_x_1462:
[----:B------:R-:W0:Y:S02]  /*6790*/  LDS R4, [R2] ;  /* 0x0000000002047984 */ /* 0x000e240000000800 */
[----:B0-----:R-:W-:-:S10]  /*67a0*/  HFMA2.MMA R5, R4, 1, 1, R15 ;  /* 0x3c003c0004057835 */ /* 0x001fd4000000000f */
[----:B------:R-:W0:Y:S02]  /*67b0*/  ATOMS.CAST.SPIN R5, [R2], R4, R5 ;  /* 0x000000040205738d */ /* 0x000e240001800005 */
[----:B0-----:R-:W-:-:S13]  /*67c0*/  ISETP.EQ.U32.AND P0, PT, R5, 0x1, PT ;  /* 0x000000010500780c */ /* 0x001fda0003f02070 */
[----:B------:R-:W-:Y:S05]  /*67d0*/  @!P0 BRA `(.L_x_1462) ;  /* 0xffffffb000008947 */ /* 0x000fea000383ffff */
[----:B------:R-:W-:Y:S05]  /*67e0*/  BRA `(.L_x_1460) ;  /* 0x0000003000007947 */ /* 0x000fea0003800000 */
.L_x_1461:
[----:B------:R-:W2:Y:S02]  /*67f0*/  LD.E R4, [R2.64+0x4] ;  /* 0x0000040602047980 */ /* 0x000ea4000c101900 */
[----:B0-2---:R-:W-:-:S05]  /*6800*/  IMAD.IADD R5, R15, 0x1, R4 ;  /* 0x000000010f057824 */ /* 0x005fca00078e0204 */
[----:B------:R0:W-:Y:S02]  /*6810*/  ST.E [R2.64+0x4], R5 ;  /* 0x0000040502007985 */ /* 0x0001e4000c101906 */
.L_x_1460:
[----:B------:R-:W-:Y:S05]  /*6820*/  BSYNC B0 ;  /* 0x0000000000007941 */ /* 0x000fea0003800000 */
.L_x_1459:
        /* <DEDUP_REMOVED lines=10> */
.L_x_1466:
[----:B------:R-:W0:Y:S02]  /*68d0*/  LDS R4, [R0] ;  /* 0x0000000000047984 */ /* 0x000e240000000800 */
[----:B0-----:R-:W-:-:S06]  /*68e0*/  HADD2 R5, R4, R14 ;  /* 0x0000000e04057230 */ /* 0x001fcc0000000000 */
[----:B------:R-:W0:Y:S02]  /*68f0*/  ATOMS.CAST.SPIN R5, [R0], R4, R5 ;  /* 0x000000040005738d */ /* 0x000e240001800005 */
[----:B0-----:R-:W-:-:S13]  /*6900*/  ISETP.EQ.U32.AND P0, PT, R5, 0x1, PT ;  /* 0x000000010500780c */ /* 0x001fda0003f02070 */
[----:B------:R-:W-:Y:S05]  /*6910*/  @!P0 BRA `(.L_x_1466) ;  /* 0xffffffb000008947 */ /* 0x000fea000383ffff */
[----:B------:R-:W-:Y:S05]  /*6920*/  BRA `(.L_x_1464) ;  /* 0x0000003000007947 */ /* 0x000fea0003800000 */
.L_x_1465:
[----:B------:R-:W2:Y:S02]  /*6930*/  LD.E R0, [R2.64] ;  /* 0x0000000602007980 */ /* 0x000ea4000c101900 */
[----:B--2---:R-:W-:-:S05]  /*6940*/  IADD3 R5, R14, R0, RZ ;  /* 0x000000000e057210 */ /* 0x004fca0007ffe0ff */
[----:B------:R0:W-:Y:S02]  /*6950*/  ST.E [R2.64], R5 ;  /* 0x0000000502007985 */ /* 0x0001e4000c101906 */
.L_x_1464:
[----:B------:R-:W-:Y:S05]  /*6960*/  BSYNC B0 ;  /* 0x0000000000007941 */ /* 0x000fea0003800000 */
.L_x_1463:
[----:B------:R-:W2:Y:S02]  /*6970*/  ATOM.E.ADD.F16x2.RN.STRONG.GPU P0, RZ, [R2.64+0x4], R13 ;  /* 0x0000040d02ff798a */ /* 0x000ea4000810e9c6 */
[----:B--2---:R-:W-:Y:S05]  /*6980*/  @P0 EXIT ;  /* 0x000000000000094d */ /* 0x004fea0003800000 */
[----:B------:R-:W1:Y:S02]  /*6990*/  QSPC.E.S P0, RZ, [R2+0x4] ;  /* 0x0000040002ff73aa */ /* 0x000e640000000500 */
[----:B-1----:R-:W-:Y:S05]  /*69a0*/  @!P0 BRA `(.L_x_1467) ;  /* 0x0000008000008947 */ /* 0x002fea0003800000 */
[----:B0-----:R-:W-:-:S04]  /*69b0*/  IADD3 R2, R2, 0x4, RZ ;  /* 0x0000000402027810 */ /* 0x001fc80007ffe0ff */
[----:B------:R-:W-:-:S05]  /*69c0*/  LOP3.LUT R2, R2, 0xffffff, RZ, 0xc0, !PT ;  /* 0x00ffffff02027812 */ /* 0x000fca00078ec0ff */
.L_x_1468:
[----:B------:R-:W0:Y:S02]  /*69d0*/  LDS R4, [R2] ;  /* 0x0000000002047984 */ /* 0x000e240000000800 */
[----:B0-----:R-:W-:-:S10]  /*69e0*/  HFMA2.MMA R5, R4, 1, 1, R13 ;  /* 0x3c003c0004057835 */ /* 0x001fd4000000000d */
[----:B------:R-:W0:Y:S02]  /*69f0*/  ATOMS.CAST.SPIN R5, [R2], R4, R5 ;  /* 0x000000040205738d */ /* 0x000e240001800005 */
[----:B0-----:R-:W-:-:S13]  /*6a00*/  ISETP.EQ.U32.AND P0, PT, R5, 0x1, PT ;  /* 0x000000010500780c */ /* 0x001fda0003f02070 */
[----:B------:R-:W-:Y:S05]  /*6a10*/  @!P0 BRA `(.L_x_1468) ;  /* 0xffffffb000008947 */ /* 0x000fea000383ffff */
[----:B------:R-:W-:Y:S05]  /*6a20*/  EXIT ;  /* 0x000000000000794d */ /* 0x000fea0003800000 */
.L_x_1467:
[----:B------:R-:W2:Y:S02]  /*6a30*/  LD.E R0, [R2.64+0x4] ;  /* 0x0000040602007980 */ /* 0x000ea4000c101900 */
[----:B0-2---:R-:W-:-:S05]  /*6a40*/  IADD3 R5, R13, R0, RZ ;  /* 0x000000000d057210 */ /* 0x005fca0007ffe0ff */
[----:B------:R-:W-:Y:S01]  /*6a50*/  ST.E [R2.64+0x4], R5 ;  /* 0x0000040502007985 */ /* 0x000fe2000c101906 */
[----:B------:R-:W-:Y:S05]  /*6a60*/  EXIT ;  /* 0x000000000000794d */ /* 0x000fea0003800000 */
.L_x_1469:
        /* <DEDUP_REMOVED lines=9> */
.L_x_3740:


//--------------------- .text._Z23gemm_half_q_half_kernelILi3ELi172ELb0ELb0ELi64EEvPK6__halfPKjS4_S2_PS0_iiiiPKtS7_iiiiiibS2_i --------------------------
	.section	.text._Z23gemm_half_q_half_kernelILi3ELi172ELb0ELb0ELi64EEvPK6__halfPKjS4_S2_PS0_iiiiPKtS7_iiiiiibS2_i,"ax",@progbits
	.sectioninfo	@"SHI_REGISTERS=114"
	.align	128
        .global         _Z23gemm_half_q_half_kernelILi3ELi172ELb0ELb0ELi64EEvPK6__halfPKjS4_S2_PS0_iiiiPKtS7_iiiiiibS2_i
        .type           _Z23gemm_half_q_half_kernelILi3ELi172ELb0ELb0ELi64EEvPK6__halfPKjS4_S2_PS0_iiiiPKtS7_iiiiiibS2_i,@function
        .size           _Z23gemm_half_q_half_kernelILi3ELi172ELb0ELb0ELi64EEvPK6__halfPKjS4_S2_PS0_iiiiPKtS7_iiiiiibS2_i,(.L_x_3741 - _Z23gemm_half_q_half_kernelILi3ELi172ELb0ELb0ELi64EEvPK6__halfPKjS4_S2_PS0_iiiiPKtS7_iiiiiibS2_i)
        .other          _Z23gemm_half_q_half_kernelILi3ELi172ELb0ELb0ELi64EEvPK6__halfPKjS4_S2_PS0_iiiiPKtS7_iiiiiibS2_i,@"STO_CUDA_ENTRY STV_DEFAULT"
_Z23gemm_half_q_half_kernelILi3ELi172ELb0ELb0ELi64EEvPK6__halfPKjS4_S2_PS0_iiiiPKtS7_iiiiiibS2_i:
.text._Z23gemm_half_q_half_kernelILi3ELi172ELb0ELb0ELi64EEvPK6__halfPKjS4_S2_PS0_iiiiPKtS7_iiiiiibS2_i:
        /* <DEDUP_REMOVED lines=34> */
.L_x_1474:
        /* <DEDUP_REMOVED lines=36> */
.L_x_1473:
        /* <DEDUP_REMOVED lines=22> */
.L_x_1475:
        /* <DEDUP_REMOVED lines=12> */
.L_x_1472:
[----:B------:R-:W-:Y:S01]  /*0680*/  ISETP.GT.AND P2, PT, R14, 0x3, PT ;  /* 0x000000030e00780c */ /* 0x000fe20003f44270 */
[----:B------:R-:W-:Y:S01]  /*0690*/  IMAD.SHL.U32 R24, R4, 0x2, RZ ;  /* 0x0000000204187824 */ /* 0x000fe200078e00ff */
[----:B------:R-:W-:Y:S01]  /*06a0*/  PLOP3.LUT P0, PT, PT, PT, PT, 0x80, 0x0 ;  /* 0x000000000000781c */ /* 0x000fe20003f0f070 */
[----:B------:R-:W-:-:S10]  /*06b0*/  IMAD.MOV.U32 R7, RZ, RZ, RZ ;  /* 0x000000ffff077224 */ /* 0x000fd400078e00ff */
[----:B------:R-:W-:Y:S05]  /*06c0*/  @!P2 BRA `(.L_x_1476) ;  /* 0x000002600000a947 */ /* 0x000fea0003800000 */
[----:B------:R-:W-:Y:S02]  /*06d0*/  PLOP3.LUT P0, PT, PT, PT, PT, 0x8, 0x0 ;  /* 0x000000000000781c */ /* 0x000fe40003f0e170 */
[----:B------:R-:W-:Y:S02]  /*06e0*/  IADD3 R26, R14, -0x3, RZ ;  /* 0xfffffffd0e1a7810 */ /* 0x000fe40007ffe0ff */
.L_x_1477:
        /* <DEDUP_REMOVED lines=36> */
.L_x_1476:
        /* <DEDUP_REMOVED lines=22> */
.L_x_1478:
        /* <DEDUP_REMOVED lines=11> */
.L_x_1471:
[----:B------:R-:W-:Y:S05]  /*0b40*/  BSYNC B0 ;  /* 0x0000000000007941 */ /* 0x000fea0003800000 */
.L_x_1470:
        /* <DEDUP_REMOVED lines=8> */
[----:B0-----:R-:W-:Y:S01]  /*0bd0*/  IMAD.MOV.U32 R7, RZ, RZ, RZ ;  /* 0x000000ffff077224 */ /* 0x001fe200078e00ff */
[----:B------:R-:W-:-:S11]  /*0be0*/  PLOP3.LUT P0, PT, PT, PT, PT, 0x80, 0x0 ;  /* 0x000000000000781c */ /* 0x000fd60003f0f070 */
[----:B------:R-:W-:Y:S05]  /*0bf0*/  @!P2 BRA `(.L_x_1480) ;  /* 0x000001600000a947 */ /* 0x000fea0003800000 */
[----:B------:R-:W-:Y:S01]  /*0c00*/  PLOP3.LUT P0, PT, PT, PT, PT, 0x8, 0x0 ;  /* 0x000000000000781c */ /* 0x000fe20003f0e170 */
[----:B------:R-:W-:Y:S01]  /*0c10*/  IMAD.MOV.U32 R4, RZ, RZ, 0x2 ;  /* 0x00000002ff047424 */ /* 0x000fe200078e00ff */
[----:B------:R-:W-:Y:S02]  /*0c20*/  IADD3 R18, R14, -0x3, RZ ;  /* 0xfffffffd0e127810 */ /* 0x000fe40007ffe0ff */
.L_x_1481:
        /* <DEDUP_REMOVED lines=19> */
.L_x_1480:
        /* <DEDUP_REMOVED lines=14> */
.L_x_1482:
[----:B------:R-:W-:-:S13]  /*0e40*/  ISETP.LT.OR P0, PT, R7, R14, P0 ;  /* 0x0000000e0700720c */ /* 0x000fda0000701670 */
[----:B------:R-:W-:Y:S02]  /*0e50*/  @P0 IMAD R7, R0, 0x3, R7 ;  /* 0x0000000300070824 */ /* 0x000fe400078e0207 */
[----:B0-----:R-:W-:Y:S02]  /*0e60*/  @P0 IMAD.MOV.U32 R3, RZ, RZ, 0x2 ;  /* 0x00000002ff030424 */ /* 0x001fe400078e00ff */
[----:B------:R-:W-:-:S04]  /*0e70*/  @P0 IMAD R2, R7, c[0x0][0x18c], R6 ;  /* 0x0000630007020a24 */ /* 0x000fc800078e0206 */
[----:B------:R-:W-:-:S05]  /*0e80*/  @P0 IMAD.WIDE R2, R2, R3, c[0x0][0x180] ;  /* 0x0000600002020625 */ /* 0x000fca00078e0203 */
[----:B------:R0:W-:Y:S02]  /*0e90*/  @P0 STG.E.64 [R2.64], RZ ;  /* 0x000000ff02000986 */ /* 0x0001e4000c101b06 */
.L_x_1479:
        /* <DEDUP_REMOVED lines=14> */
.L_x_1484:
        /* <DEDUP_REMOVED lines=43> */
.L_x_1483:
        /* <DEDUP_REMOVED lines=18> */
[----:B0--3--:R-:W-:-:S02]  /*1350*/  @P5 IMNMX R9, R13, c[0x0][0x1b8], PT ;  /* 0x00006e000d095a17 */ /* 0x009fc40003800200 */
        /* <DEDUP_REMOVED lines=36> */
[----:B------:R-:W-:-:S03]  /*15a0*/  PRMT R15, RZ, 0x5410, RZ ;  /* 0x00005410ff0f7816 */ /* 0x000fc600000000ff */
[----:B------:R-:W-:-:S05]  /*15b0*/  IMAD R9, R0, c[0x0][0x18c], RZ ;  /* 0x0000630000097a24 */ /* 0x000fca00078e02ff */
[----:B------:R-:W-:Y:S02]  /*15c0*/  SHF.R.S32.HI R8, RZ, 0x1f, R9 ;  /* 0x0000001fff087819 */ /* 0x000fe40000011409 */
[----:B------:R-:W-:-:S05]  /*15d0*/  IADD3 R2, P2, R6, R9, RZ ;  /* 0x0000000906027210 */ /* 0x000fca0007f5e0ff */
[----:B------:R-:W-:Y:S01]  /*15e0*/  IMAD.X R3, R8, 0x1, R7, P2 ;  /* 0x0000000108037824 */ /* 0x000fe200010e0607 */
[----:B------:R-:W-:-:S04]  /*15f0*/  LEA R22, P2, R2, c[0x0][0x168], 0x2 ;  /* 0x00005a0002167a11 */ /* 0x000fc800078410ff */
[----:B------:R-:W-:Y:S02]  /*1600*/  LEA.HI.X R23, R2, c[0x0][0x16c], R3, 0x2, P2 ;  /* 0x00005b0002177a11 */ /* 0x000fe400010f1403 */
[----:B------:R-:W-:Y:S02]  /*1610*/  PRMT R3, RZ, 0x5410, RZ ;  /* 0x00005410ff037816 */ /* 0x000fe400000000ff */
[----:B--2---:R-:W-:Y:S02]  /*1620*/  PRMT R0, R18, 0x7610, R18 ;  /* 0x0000761012007816 */ /* 0x004fe40000000012 */
[----:B------:R-:W-:Y:S02]  /*1630*/  PRMT R2, R19, 0x7610, R19 ;  /* 0x0000761013027816 */ /* 0x000fe40000000013 */
[----:B------:R-:W-:Y:S01]  /*1640*/  PRMT R19, RZ, 0x5410, RZ ;  /* 0x00005410ff137816 */ /* 0x000fe200000000ff */
[----:B----4-:R-:W-:Y:S01]  /*1650*/  IMAD.IADD R16, R13, 0x1, R4 ;  /* 0x000000010d107824 */ /* 0x010fe200078e0204 */
[----:B------:R-:W-:Y:S01]  /*1660*/  PRMT R18, RZ, 0x5410, RZ ;  /* 0x00005410ff127816 */ /* 0x000fe200000000ff */
        /* <DEDUP_REMOVED lines=10> */
.L_x_1490:
        /* <DEDUP_REMOVED lines=30> */
[----:B------:R-:W-:Y:S02]  /*18f0*/  LOP3.LUT R34, R26, 0xff, RZ, 0xc0, !PT ;  /* 0x000000ff1a227812 */ /* 0x000fe400078ec0ff */
[----:B------:R-:W-:Y:S02]  /*1900*/  SHF.R.U32.HI R39, RZ, 0x10, R24 ;  /* 0x00000010ff277819 */ /* 0x000fe40000011618 */
[----:B------:R-:W-:-:S02]  /*1910*/  IADD3 R38, R34, -0x80, RZ ;  /* 0xffffff8022267810 */ /* 0x000fc40007ffe0ff */
[----:B------:R-:W-:Y:S01]  /*1920*/  LOP3.LUT R39, R39, 0xff, RZ, 0xc0, !PT ;  /* 0x000000ff27277812 */ /* 0x000fe200078ec0ff */
[----:B------:R-:W-:Y:S01]  /*1930*/  I2F.F16 R48, R36 ;  /* 0x0000002400307306 */ /* 0x000fe20000200c00 */
[----:B0-----:R-:W-:Y:S02]  /*1940*/  LOP3.LUT R37, R10, 0xff, RZ, 0xc0, !PT ;  /* 0x000000ff0a257812 */ /* 0x001fe400078ec0ff */
[----:B------:R-:W-:Y:S02]  /*1950*/  IADD3 R40, R39, -0x80, RZ ;  /* 0xffffff8027287810 */ /* 0x000fe40007ffe0ff */
[----:B------:R-:W-:Y:S02]  /*1960*/  IADD3 R41, R37, -0x80, RZ ;  /* 0xffffff8025297810 */ /* 0x000fe40007ffe0ff */
[----:B------:R-:W-:Y:S01]  /*1970*/  SHF.R.U32.HI R37, RZ, 0x8, R24 ;  /* 0x00000008ff257819 */ /* 0x000fe20000011618 */
[----:B------:R0:W-:Y:S01]  /*1980*/  I2F.F16 R55, R38 ;  /* 0x0000002600377306 */ /* 0x0001e20000200c00 */
[----:B------:R-:W-:-:S02]  /*1990*/  LEA.HI R30, R25, 0xffffff80, RZ, 0x8 ;  /* 0xffffff80191e7811 */ /* 0x000fc400078f40ff */
[----:B------:R-:W-:Y:S02]  /*19a0*/  LEA.HI R33, R27, 0xffffff80, RZ, 0x8 ;  /* 0xffffff801b217811 */ /* 0x000fe400078f40ff */
[----:B------:R-:W-:Y:S02]  /*19b0*/  LEA.HI R31, R26, 0xffffff80, RZ, 0x8 ;  /* 0xffffff801a1f7811 */ /* 0x000fe400078f40ff */
[C---:B------:R-:W-:Y:S01]  /*19c0*/  LEA.HI R28, R8.reuse, 0xffffff80, RZ, 0x8 ;  /* 0xffffff80081c7811 */ /* 0x040fe200078f40ff */
[----:B------:R1:W2:Y:S01]  /*19d0*/  I2F.F16 R36, R41 ;  /* 0x0000002900247306 */ /* 0x0002a20000200c00 */
[----:B0-----:R-:W-:Y:S02]  /*19e0*/  LOP3.LUT R38, R37, 0xff, RZ, 0xc0, !PT ;  /* 0x000000ff25267812 */ /* 0x001fe400078ec0ff */
[----:B------:R-:W-:Y:S02]  /*19f0*/  LOP3.LUT R34, R8, 0xff, RZ, 0xc0, !PT ;  /* 0x000000ff08227812 */ /* 0x000fe400078ec0ff */
[----:B------:R-:W-:-:S02]  /*1a00*/  IADD3 R24, R38, -0x80, RZ ;  /* 0xffffff8026187810 */ /* 0x000fc40007ffe0ff */
[--C-:B------:R-:W-:Y:S01]  /*1a10*/  SHF.R.U32.HI R38, RZ, 0x8, R25.reuse ;  /* 0x00000008ff267819 */ /* 0x100fe20000011619 */
[----:B------:R0:W3:Y:S01]  /*1a20*/  I2F.F16 R37, R42 ;  /* 0x0000002a00257306 */ /* 0x0000e20000200c00 */
[----:B------:R-:W-:Y:S02]  /*1a30*/  SHF.R.U32.HI R25, RZ, 0x10, R25 ;  /* 0x00000010ff197819 */ /* 0x000fe40000011619 */
[----:B-1----:R-:W-:Y:S02]  /*1a40*/  LOP3.LUT R41, R38, 0xff, RZ, 0xc0, !PT ;  /* 0x000000ff26297812 */ /* 0x002fe400078ec0ff */
[----:B------:R-:W1:Y:S01]  /*1a50*/  LDS.64 R38, [UR4] ;  /* 0x00000004ff267984 */ /* 0x000e620008000a00 */
[----:B------:R-:W-:Y:S02]  /*1a60*/  LOP3.LUT R25, R25, 0xff, RZ, 0xc0, !PT ;  /* 0x000000ff19197812 */ /* 0x000fe400078ec0ff */
[----:B------:R4:W5:Y:S01]  /*1a70*/  I2F.F16 R50, R24 ;  /* 0x0000001800327306 */ /* 0x0009620000200c00 */
[----:B0-----:R-:W-:Y:S01]  /*1a80*/  SHF.R.U32.HI R42, RZ, 0x8, R26 ;  /* 0x00000008ff2a7819 */ /* 0x001fe2000001161a */
[----:B--2---:R-:W-:Y:S01]  /*1a90*/  HADD2.F32 R36, -RZ, R36.H0_H0 ;  /* 0x20000024ff247230 */ /* 0x004fe20000004100 */
[----:B------:R-:W-:-:S02]  /*1aa0*/  IADD3 R25, R25, -0x80, RZ ;  /* 0xffffff8019197810 */ /* 0x000fc40007ffe0ff */
[----:B------:R-:W-:Y:S02]  /*1ab0*/  LOP3.LUT R42, R42, 0xff, RZ, 0xc0, !PT ;  /* 0x000000ff2a2a7812 */ /* 0x000fe400078ec0ff */
[----:B------:R-:W-:Y:S01]  /*1ac0*/  SHF.R.U32.HI R26, RZ, 0x10, R26 ;  /* 0x00000010ff1a7819 */ /* 0x000fe2000001161a */
[----:B------:R0:W-:Y:S01]  /*1ad0*/  I2F.F16 R58, R40 ;  /* 0x00000028003a7306 */ /* 0x0001e20000200c00 */
[--C-:B----4-:R-:W-:Y:S01]  /*1ae0*/  SHF.R.U32.HI R24, RZ, 0x8, R27.reuse ;  /* 0x00000008ff187819 */ /* 0x110fe2000001161b */
[----:B---3--:R-:W-:Y:S01]  /*1af0*/  HADD2.F32 R37, -RZ, R37.H0_H0 ;  /* 0x20000025ff257230 */ /* 0x008fe20000004100 */
[----:B------:R-:W-:Y:S02]  /*1b00*/  IADD3 R41, R41, -0x80, RZ ;  /* 0xffffff8029297810 */ /* 0x000fe40007ffe0ff */
[----:B------:R-:W-:Y:S02]  /*1b10*/  LOP3.LUT R24, R24, 0xff, RZ, 0xc0, !PT ;  /* 0x000000ff18187812 */ /* 0x000fe400078ec0ff */
[----:B------:R-:W-:Y:S01]  /*1b20*/  IADD3 R42, R42, -0x80, RZ ;  /* 0xffffff802a2a7810 */ /* 0x000fe20007ffe0ff */
[----:B------:R2:W-:Y:S01]  /*1b30*/  I2F.F16 R59, R25 ;  /* 0x00000019003b7306 */ /* 0x0005e20000200c00 */
[----:B0-----:R-:W-:-:S02]  /*1b40*/  SHF.R.U32.HI R40, RZ, 0x10, R27 ;  /* 0x00000010ff287819 */ /* 0x001fc4000001161b */
[----:B------:R-:W-:Y:S02]  /*1b50*/  IADD3 R27, R24, -0x80, RZ ;  /* 0xffffff80181b7810 */ /* 0x000fe40007ffe0ff */
[----:B------:R-:W-:Y:S02]  /*1b60*/  SHF.R.U32.HI R24, RZ, 0x8, R8 ;  /* 0x00000008ff187819 */ /* 0x000fe40000011608 */
[----:B------:R-:W-:Y:S01]  /*1b70*/  LOP3.LUT R26, R26, 0xff, RZ, 0xc0, !PT ;  /* 0x000000ff1a1a7812 */ /* 0x000fe200078ec0ff */
[----:B------:R0:W3:Y:S01]  /*1b80*/  I2F.F16 R54, R41 ;  /* 0x0000002900367306 */ /* 0x0000e20000200c00 */
[----:B--2---:R-:W-:Y:S02]  /*1b90*/  SHF.R.U32.HI R25, RZ, 0x8, R9 ;  /* 0x00000008ff197819 */ /* 0x004fe40000011609 */
[----:B------:R-:W-:Y:S02]  /*1ba0*/  LOP3.LUT R24, R24, 0xff, RZ, 0xc0, !PT ;  /* 0x000000ff18187812 */ /* 0x000fe400078ec0ff */
[----:B------:R-:W-:-:S02]  /*1bb0*/  LOP3.LUT R25, R25, 0xff, RZ, 0xc0, !PT ;  /* 0x000000ff19197812 */ /* 0x000fc400078ec0ff */
[----:B------:R-:W-:Y:S01]  /*1bc0*/  IADD3 R45, R24, -0x80, RZ ;  /* 0xffffff80182d7810 */ /* 0x000fe20007ffe0ff */
[----:B------:R-:W-:Y:S01]  /*1bd0*/  I2F.F16 R42, R42 ;  /* 0x0000002a002a7306 */ /* 0x000fe20000200c00 */
[----:B0-----:R-:W-:Y:S02]  /*1be0*/  IADD3 R41, R25, -0x80, RZ ;  /* 0xffffff8019297810 */ /* 0x001fe40007ffe0ff */
[----:B------:R-:W-:Y:S01]  /*1bf0*/  IADD3 R26, R26, -0x80, RZ ;  /* 0xffffff801a1a7810 */ /* 0x000fe20007ffe0ff */
[----:B------:R-:W0:Y:S01]  /*1c00*/  LDS.64 R24, [UR4+0x8] ;  /* 0x00000804ff187984 */ /* 0x000e220008000a00 */
[----:B------:R-:W-:Y:S01]  /*1c10*/  LOP3.LUT R40, R40, 0xff, RZ, 0xc0, !PT ;  /* 0x000000ff28287812 */ /* 0x000fe200078ec0ff */
[--C-:B-1----:R-:W-:Y:S01]  /*1c20*/  HADD2.F32 R47, -RZ, R38.reuse.H0_H0 ;  /* 0x20000026ff2f7230 */ /* 0x102fe20000004100 */
[----:B------:R-:W-:Y:S01]  /*1c30*/  SHF.R.U32.HI R43, RZ, 0x10, R8 ;  /* 0x00000010ff2b7819 */ /* 0x000fe20000011608 */
[----:B------:R1:W-:Y:S01]  /*1c40*/  I2F.F16 R57, R27 ;  /* 0x0000001b00397306 */ /* 0x0003e20000200c00 */
[----:B------:R-:W-:Y:S01]  /*1c50*/  IADD3 R40, R40, -0x80, RZ ;  /* 0xffffff8028287810 */ /* 0x000fe20007ffe0ff */
[----:B------:R-:W-:Y:S01]  /*1c60*/  HADD2.F32 R46, -RZ, R38.H1_H1 ;  /* 0x30000026ff2e7230 */ /* 0x000fe20000004100 */
[----:B------:R-:W-:Y:S01]  /*1c70*/  LOP3.LUT R35, R9, 0xff, RZ, 0xc0, !PT ;  /* 0x000000ff09237812 */ /* 0x000fe200078ec0ff */
[----:B------:R-:W-:Y:S01]  /*1c80*/  HADD2.F32 R8, -RZ, R53.H0_H0 ;  /* 0x20000035ff087230 */ /* 0x000fe20000004100 */
[----:B------:R-:W-:Y:S01]  /*1c90*/  IADD3 R34, R34, -0x80, RZ ;  /* 0xffffff8022227810 */ /* 0x000fe20007ffe0ff */
[----:B------:R-:W-:Y:S01]  /*1ca0*/  HADD2.F32 R38, -RZ, R55.H0_H0 ;  /* 0x20000037ff267230 */ /* 0x000fe20000004100 */
[----:B------:R-:W-:Y:S01]  /*1cb0*/  IADD3 R35, R35, -0x80, RZ ;  /* 0xffffff8023237810 */ /* 0x000fe20007ffe0ff */
[----:B------:R2:W-:Y:S01]  /*1cc0*/  I2F.F16 R61, R26 ;  /* 0x0000001a003d7306 */ /* 0x0005e20000200c00 */
[----:B-1----:R-:W-:Y:S01]  /*1cd0*/  SHF.R.U32.HI R27, RZ, 0x8, R11 ;  /* 0x00000008ff1b7819 */ /* 0x002fe2000001160b */
[--C-:B------:R-:W-:Y:S01]  /*1ce0*/  HADD2.F32 R51, -RZ, R39.reuse.H0_H0 ;  /* 0x20000027ff337230 */ /* 0x100fe20000004100 */
[----:B------:R-:W-:Y:S01]  /*1cf0*/  FFMA.FTZ R53, R47, R8, RZ ;  /* 0x000000082f357223 */ /* 0x000fe200000100ff */
[----:B------:R-:W-:Y:S01]  /*1d00*/  HADD2.F32 R52, -RZ, R39.H1_H1 ;  /* 0x30000027ff347230 */ /* 0x000fe20000004100 */
[----:B------:R-:W-:Y:S01]  /*1d10*/  LOP3.LUT R27, R27, 0xff, RZ, 0xc0, !PT ;  /* 0x000000ff1b1b7812 */ /* 0x000fe200078ec0ff */
[----:B-----5:R-:W-:Y:S01]  /*1d20*/  HADD2.F32 R39, -RZ, R50.H0_H0 ;  /* 0x20000032ff277230 */ /* 0x020fe20000004100 */
[----:B------:R-:W-:Y:S01]  /*1d30*/  FFMA.FTZ R55, R47, R38, RZ ;  /* 0x000000262f377223 */ /* 0x000fe200000100ff */
[----:B------:R3:W-:Y:S01]  /*1d40*/  I2F.F16 R63, R40 ;  /* 0x00000028003f7306 */ /* 0x0007e20000200c00 */
[----:B--2---:R-:W-:-:S02]  /*1d50*/  SHF.R.U32.HI R26, RZ, 0x8, R10 ;  /* 0x00000008ff1a7819 */ /* 0x004fc4000001160a */
[----:B------:R-:W-:Y:S01]  /*1d60*/  IADD3 R49, R27, -0x80, RZ ;  /* 0xffffff801b317810 */ /* 0x000fe20007ffe0ff */
[----:B------:R-:W-:Y:S01]  /*1d70*/  HADD2.F32 R27, -RZ, R48.H0_H0 ;  /* 0x20000030ff1b7230 */ /* 0x000fe20000004100 */
[----:B------:R-:W-:Y:S02]  /*1d80*/  LOP3.LUT R26, R26, 0xff, RZ, 0xc0, !PT ;  /* 0x000000ff1a1a7812 */ /* 0x000fe400078ec0ff */
[----:B------:R-:W-:Y:S01]  /*1d90*/  LEA.HI R29, R9, 0xffffff80, RZ, 0x8 ;  /* 0xffffff80091d7811 */ /* 0x000fe200078f40ff */
[----:B------:R-:W1:Y:S01]  /*1da0*/  I2F.F16 R32, R32 ;  /* 0x0000002000207306 */ /* 0x000e620000200c00 */
[----:B------:R-:W-:Y:S01]  /*1db0*/  IADD3 R44, R26, -0x80, RZ ;  /* 0xffffff801a2c7810 */ /* 0x000fe20007ffe0ff */
[----:B------:R-:W-:Y:S01]  /*1dc0*/  HADD2.F32 R26, -RZ, R56.H0_H0 ;  /* 0x20000038ff1a7230 */ /* 0x000fe20000004100 */
[----:B------:R-:W-:Y:S01]  /*1dd0*/  FFMA.FTZ R48, R27, R47, RZ ;  /* 0x0000002f1b307223 */ /* 0x000fe200000100ff */
[----:B---3--:R-:W-:Y:S01]  /*1de0*/  HADD2.F32 R40, -RZ, R54.H0_H0 ;  /* 0x20000036ff287230 */ /* 0x008fe20000004100 */
[----:B------:R-:W-:-:S02]  /*1df0*/  SHF.R.U32.HI R9, RZ, 0x10, R9 ;  /* 0x00000010ff097819 */ /* 0x000fc40000011609 */
[----:B------:R-:W-:Y:S01]  /*1e00*/  FFMA.FTZ R47, R47, R26, RZ ;  /* 0x0000001a2f2f7223 */ /* 0x000fe200000100ff */
[----:B------:R-:W2:Y:S01]  /*1e10*/  I2F.F16 R30, R30 ;  /* 0x0000001e001e7306 */ /* 0x000ea20000200c00 */
[----:B------:R-:W-:Y:S01]  /*1e20*/  LOP3.LUT R43, R43, 0xff, RZ, 0xc0, !PT ;  /* 0x000000ff2b2b7812 */ /* 0x000fe200078ec0ff */
[----:B------:R-:W-:Y:S01]  /*1e30*/  FFMA.FTZ R50, R39, R46, R48 ;  /* 0x0000002e27327223 */ /* 0x000fe20000010030 */
[----:B------:R-:W-:Y:S01]  /*1e40*/  SHF.R.U32.HI R48, RZ, 0x10, R10 ;  /* 0x00000010ff307819 */ /* 0x000fe2000001160a */
[----:B------:R-:W-:Y:S01]  /*1e50*/  FFMA.FTZ R54, R46, R40, R53 ;  /* 0x000000282e367223 */ /* 0x000fe20000010035 */
[----:B------:R-:W-:Y:S01]  /*1e60*/  LEA.HI R4, R10, 0xffffff80, RZ, 0x8 ;  /* 0xffffff800a047811 */ /* 0x000fe200078f40ff */
[----:B------:R-:W-:Y:S01]  /*1e70*/  HADD2.F32 R10, -RZ, R59.H0_H0 ;  /* 0x2000003bff0a7230 */ /* 0x000fe20000004100 */
[----:B------:R-:W-:Y:S01]  /*1e80*/  LOP3.LUT R48, R48, 0xff, RZ, 0xc0, !PT ;  /* 0x000000ff30307812 */ /* 0x000fe200078ec0ff */
[----:B------:R-:W3:Y:S01]  /*1e90*/  I2F.F16 R31, R31 ;  /* 0x0000001f001f7306 */ /* 0x000ee20000200c00 */
[----:B-1----:R-:W-:-:S02]  /*1ea0*/  HADD2.F32 R32, -RZ, R32.H0_H0 ;  /* 0x20000020ff207230 */ /* 0x002fc40000004100 */
[----:B------:R-:W-:-:S05]  /*1eb0*/  IADD3 R48, R48, -0x80, RZ ;  /* 0xffffff8030307810 */ /* 0x000fca0007ffe0ff */
[----:B------:R-:W1:Y:S01]  /*1ec0*/  I2F.F16 R33, R33 ;  /* 0x0000002100217306 */ /* 0x000e620000200c00 */
[----:B--2---:R-:W-:-:S07]  /*1ed0*/  HADD2.F32 R30, -RZ, R30.H0_H0 ;  /* 0x2000001eff1e7230 */ /* 0x004fce0000004100 */
[----:B------:R2:W-:Y:S01]  /*1ee0*/  I2F.F16 R60, R41 ;  /* 0x00000029003c7306 */ /* 0x0005e20000200c00 */
[----:B---3--:R-:W-:-:S07]  /*1ef0*/  HADD2.F32 R31, -RZ, R31.H0_H0 ;  /* 0x2000001fff1f7230 */ /* 0x008fce0000004100 */
[----:B------:R3:W-:Y:S01]  /*1f00*/  I2F.F16 R64, R49 ;  /* 0x0000003100407306 */ /* 0x0007e20000200c00 */
[----:B--2---:R-:W-:Y:S02]  /*1f10*/  HADD2.F32 R41, -RZ, R42.H0_H0 ;  /* 0x2000002aff297230 */ /* 0x004fe40000004100 */
[----:B------:R-:W-:Y:S02]  /*1f20*/  HADD2.F32 R42, -RZ, R57.H0_H0 ;  /* 0x20000039ff2a7230 */ /* 0x000fe40000004100 */
[----:B-1----:R-:W-:Y:S01]  /*1f30*/  HADD2.F32 R33, -RZ, R33.H0_H0 ;  /* 0x20000021ff217230 */ /* 0x002fe20000004100 */
[C---:B------:R-:W-:Y:S02]  /*1f40*/  FFMA.FTZ R56, R46.reuse, R41, R55 ;  /* 0x000000292e387223 */ /* 0x040fe40000010037 */
[----:B------:R-:W-:Y:S01]  /*1f50*/  FFMA.FTZ R57, R46, R42, R47 ;  /* 0x0000002a2e397223 */ /* 0x000fe2000001002f */
[----:B---3--:R-:W-:Y:S01]  /*1f60*/  SHF.R.U32.HI R49, RZ, 0x10, R11 ;  /* 0x00000010ff317819 */ /* 0x008fe2000001160b */
[----:B------:R-:W1:Y:S01]  /*1f70*/  I2F.F16 R34, R34 ;  /* 0x0000002200227306 */ /* 0x000e620000200c00 */
[----:B------:R-:W-:Y:S01]  /*1f80*/  LOP3.LUT R47, R9, 0xff, RZ, 0xc0, !PT ;  /* 0x000000ff092f7812 */ /* 0x000fe200078ec0ff */
[----:B------:R-:W-:Y:S01]  /*1f90*/  HADD2.F32 R9, -RZ, R58.H0_H0 ;  /* 0x2000003aff097230 */ /* 0x000fe20000004100 */
[----:B------:R-:W-:Y:S01]  /*1fa0*/  IADD3 R46, R43, -0x80, RZ ;  /* 0xffffff802b2e7810 */ /* 0x000fe20007ffe0ff */
[----:B------:R-:W-:Y:S01]  /*1fb0*/  HADD2.F32 R43, -RZ, R61.H0_H0 ;  /* 0x2000003dff2b7230 */ /* 0x000fe20000004100 */
[----:B------:R-:W-:Y:S01]  /*1fc0*/  LOP3.LUT R49, R49, 0xff, RZ, 0xc0, !PT ;  /* 0x000000ff31317812 */ /* 0x000fe200078ec0ff */
[----:B------:R-:W-:Y:S01]  /*1fd0*/  FFMA.FTZ R55, R51, R10, R54 ;  /* 0x0000000a33377223 */ /* 0x000fe20000010036 */
[----:B------:R-:W-:Y:S01]  /*1fe0*/  IADD3 R47, R47, -0x80, RZ ;  /* 0xffffff802f2f7810 */ /* 0x000fe20007ffe0ff */
[----:B------:R-:W2:Y:S01]  /*1ff0*/  I2F.F16 R35, R35 ;  /* 0x0000002300237306 */ /* 0x000ea20000200c00 */
[----:B------:R-:W-:Y:S01]  /*2000*/  IADD3 R49, R49, -0x80, RZ ;  /* 0xffffff8031317810 */ /* 0x000fe20007ffe0ff */
[----:B------:R-:W-:Y:S01]  /*2010*/  FFMA.FTZ R53, R9, R51, R50 ;  /* 0x0000003309357223 */ /* 0x000fe20000010032 */
[--C-:B0-----:R-:W-:Y:S01]  /*2020*/  HADD2.F32 R54, -RZ, R25.reuse.H0_H0 ;  /* 0x20000019ff367230 */ /* 0x101fe20000004100 */
[----:B------:R-:W-:Y:S01]  /*2030*/  FFMA.FTZ R56, R51, R43, R56 ;  /* 0x0000002b33387223 */ /* 0x000fe20000010038 */
[----:B------:R-:W-:Y:S01]  /*2040*/  HADD2.F32 R25, -RZ, R25.H1_H1 ;  /* 0x30000019ff197230 */ /* 0x000fe20000004100 */
[----:B------:R-:W-:-:S02]  /*2050*/  FFMA.FTZ R53, R32, R52, R53 ;  /* 0x0000003420357223 */ /* 0x000fc40000010035 */
[----:B------:R0:W-:Y:S01]  /*2060*/  I2F.F16 R62, R44 ;  /* 0x0000002c003e7306 */ /* 0x0001e20000200c00 */
[----:B------:R-:W-:Y:S01]  /*2070*/  FFMA.FTZ R55, R52, R30, R55 ;  /* 0x0000001e34377223 */ /* 0x000fe20000010037 */
[----:B-1----:R-:W-:-:S06]  /*2080*/  HADD2.F32 R34, -RZ, R34.H0_H0 ;  /* 0x20000022ff227230 */ /* 0x002fcc0000004100 */
[----:B------:R-:W1:Y:S01]  /*2090*/  I2F.F16 R45, R45 ;  /* 0x0000002d002d7306 */ /* 0x000e620000200c00 */
[----:B0-----:R-:W-:Y:S02]  /*20a0*/  HADD2.F32 R44, -RZ, R63.H0_H0 ;  /* 0x2000003fff2c7230 */ /* 0x001fe40000004100 */
[----:B--2---:R-:W-:-:S03]  /*20b0*/  HADD2.F32 R35, -RZ, R35.H0_H0 ;  /* 0x20000023ff237230 */ /* 0x004fc60000004100 */
[----:B------:R-:W-:Y:S02]  /*20c0*/  FFMA.FTZ R57, R51, R44, R57 ;  /* 0x0000002c33397223 */ /* 0x000fe40000010039 */
[----:B------:R0:W-:Y:S01]  /*20d0*/  I2F.F16 R58, R46 ;  /* 0x0000002e003a7306 */ /* 0x0001e20000200c00 */
[C---:B------:R-:W-:Y:S02]  /*20e0*/  FFMA.FTZ R51, R52.reuse, R31, R56 ;  /* 0x0000001f34337223 */ /* 0x040fe40000010038 */
[----:B------:R-:W-:Y:S01]  /*20f0*/  FFMA.FTZ R50, R52, R33, R57 ;  /* 0x0000002134327223 */ /* 0x000fe20000010039 */
[----:B------:R-:W-:-:S04]  /*2100*/  LEA.HI R52, R11, 0xffffff80, RZ, 0x8 ;  /* 0xffffff800b347811 */ /* 0x000fc800078f40ff */
[----:B------:R2:W3:Y:S01]  /*2110*/  I2F.F16 R59, R47 ;  /* 0x0000002f003b7306 */ /* 0x0004e20000200c00 */
[--C-:B0-----:R-:W-:Y:S02]  /*2120*/  HADD2.F32 R46, -RZ, R24.reuse.H0_H0 ;  /* 0x20000018ff2e7230 */ /* 0x101fe40000004100 */
[----:B-1----:R-:W-:Y:S02]  /*2130*/  HADD2.F32 R11, -RZ, R45.H0_H0 ;  /* 0x2000002dff0b7230 */ /* 0x002fe40000004100 */
[----:B------:R-:W-:Y:S01]  /*2140*/  HADD2.F32 R24, -RZ, R24.H1_H1 ;  /* 0x30000018ff187230 */ /* 0x000fe20000004100 */
[----:B------:R-:W-:Y:S01]  /*2150*/  FFMA.FTZ R53, R34, R46, R53 ;  /* 0x0000002e22357223 */ /* 0x000fe20000010035 */
[----:B------:R-:W-:Y:S01]  /*2160*/  HADD2.F32 R45, -RZ, R60.H0_H0 ;  /* 0x2000003cff2d7230 */ /* 0x000fe20000004100 */
[----:B------:R3:W0:Y:S01]  /*2170*/  I2F.F16 R63, R49 ;  /* 0x00000031003f7306 */ /* 0x0006220000200c00 */
[----:B--2---:R-:W-:Y:S01]  /*2180*/  HADD2.F32 R47, -RZ, R64.H0_H0 ;  /* 0x20000040ff2f7230 */ /* 0x004fe20000004100 */
[----:B------:R-:W-:-:S02]  /*2190*/  FFMA.FTZ R55, R46, R35, R55 ;  /* 0x000000232e377223 */ /* 0x000fc40000010037 */
[C---:B------:R-:W-:Y:S02]  /*21a0*/  FFMA.FTZ R57, R46.reuse, R36, R51 ;  /* 0x000000242e397223 */ /* 0x040fe40000010033 */
[----:B------:R-:W-:Y:S01]  /*21b0*/  FFMA.FTZ R56, R46, R37, R50 ;  /* 0x000000252e387223 */ /* 0x000fe20000010032 */
[----:B------:R-:W-:Y:S01]  /*21c0*/  HADD2.F32 R46, -RZ, R62.H0_H0 ;  /* 0x2000003eff2e7230 */ /* 0x000fe20000004100 */
[----:B------:R1:W2:Y:S01]  /*21d0*/  I2F.F16 R61, R48 ;  /* 0x00000030003d7306 */ /* 0x0002a20000200c00 */
[----:B---3--:R-:W-:Y:S01]  /*21e0*/  HADD2.F32 R49, -RZ, R59.H0_H0 ;  /* 0x2000003bff317230 */ /* 0x008fe20000004100 */
[----:B------:R-:W-:Y:S02]  /*21f0*/  FFMA.FTZ R53, R11, R24, R53 ;  /* 0x000000180b357223 */ /* 0x000fe40000010035 */
[C---:B------:R-:W-:Y:S02]  /*2200*/  FFMA.FTZ R55, R24.reuse, R45, R55 ;  /* 0x0000002d18377223 */ /* 0x040fe40000010037 */
[----:B------:R-:W-:-:S02]  /*2210*/  FFMA.FTZ R56, R24, R47, R56 ;  /* 0x0000002f18387223 */ /* 0x000fc40000010038 */
[----:B------:R-:W3:Y:S01]  /*2220*/  I2F.F16 R28, R28 ;  /* 0x0000001c001c7306 */ /* 0x000ee20000200c00 */
[----:B-1----:R-:W-:Y:S01]  /*2230*/  HADD2.F32 R48, -RZ, R58.H0_H0 ;  /* 0x2000003aff307230 */ /* 0x002fe20000004100 */
[----:B------:R-:W-:Y:S01]  /*2240*/  FFMA.FTZ R57, R24, R46, R57 ;  /* 0x0000002e18397223 */ /* 0x000fe20000010039 */
[----:B0-----:R-:W-:Y:S01]  /*2250*/  HADD2.F32 R51, -RZ, R63.H0_H0 ;  /* 0x2000003fff337230 */ /* 0x001fe20000004100 */
[----:B------:R-:W-:Y:S02]  /*2260*/  FFMA.FTZ R58, R54, R49, R55 ;  /* 0x00000031363a7223 */ /* 0x000fe40000010037 */
[----:B------:R-:W-:Y:S01]  /*2270*/  FFMA.FTZ R24, R48, R54, R53 ;  /* 0x0000003630187223 */ /* 0x000fe20000010035 */
[----:B------:R-:W-:Y:S01]  /*2280*/  HADD2.F32 R53, -RZ, R0.H1_H1 ;  /* 0x30000000ff357230 */ /* 0x000fe20000004100 */
[----:B------:R-:W0:Y:S01]  /*2290*/  I2F.F16 R29, R29 ;  /* 0x0000001d001d7306 */ /* 0x000e220000200c00 */
[----:B--2---:R-:W-:Y:S01]  /*22a0*/  HADD2.F32 R50, -RZ, R61.H0_H0 ;  /* 0x2000003dff327230 */ /* 0x004fe20000004100 */
[----:B------:R-:W-:-:S04]  /*22b0*/  FFMA.FTZ R60, R54, R51, R56 ;  /* 0x00000033363c7223 */ /* 0x000fc80000010038 */
[----:B------:R-:W-:Y:S01]  /*22c0*/  FFMA.FTZ R59, R54, R50, R57 ;  /* 0x00000032363b7223 */ /* 0x000fe20000010039 */
[----:B------:R-:W-:Y:S01]  /*22d0*/  HADD2.F32 R54, -RZ, R2.H0_H0 ;  /* 0x20000002ff367230 */ /* 0x000fe20000004100 */
[----:B------:R-:W1:Y:S01]  /*22e0*/  I2F.F16 R4, R4 ;  /* 0x0000000400047306 */ /* 0x000e620000200c00 */
[----:B---3--:R-:W-:-:S05]  /*22f0*/  HADD2.F32 R28, -RZ, R28.H0_H0 ;  /* 0x2000001cff1c7230 */ /* 0x008fca0000004100 */
[----:B------:R-:W-:Y:S02]  /*2300*/  FFMA.FTZ R57, R28, R25, R24 ;  /* 0x000000191c397223 */ /* 0x000fe40000010018 */
[----:B------:R2:W3:Y:S01]  /*2310*/  I2F.F16 R65, R52 ;  /* 0x0000003400417306 */ /* 0x0004e20000200c00 */
[----:B0-----:R-:W-:-:S05]  /*2320*/  HADD2.F32 R29, -RZ, R29.H0_H0 ;  /* 0x2000001dff1d7230 */ /* 0x001fca0000004100 */
[C---:B------:R-:W-:Y:S01]  /*2330*/  FFMA.FTZ R58, R25.reuse, R29, R58 ;  /* 0x0000001d193a7223 */ /* 0x040fe2000001003a */
        /* <DEDUP_REMOVED lines=129> */
.L_x_1486:
        /* <DEDUP_REMOVED lines=73> */
[----:B------:R1:W-:Y:S01]  /*2fe0*/  I2F.F16 R43, R28 ;  /* 0x0000001c002b7306 */ /* 0x0003e20000200c00 */
[----:B------:R-:W-:Y:S02]  /*2ff0*/  IADD3 R37, R26, -0x80, RZ ;  /* 0xffffff801a257810 */ /* 0x000fe40007ffe0ff */
[----:B------:R-:W2:Y:S01]  /*3000*/  LDS.64 R26, [UR4+0x18] ;  /* 0x00001804ff1a7984 */ /* 0x000ea20008000a00 */
[----:B------:R-:W-:Y:S02]  /*3010*/  LEA.HI R24, R8, 0xffffff80, RZ, 0x8 ;  /* 0xffffff8008187811 */ /* 0x000fe400078f40ff */
[----:B------:R-:W-:Y:S02]  /*3020*/  IADD3 R29, R29, -0x80, RZ ;  /* 0xffffff801d1d7810 */ /* 0x000fe40007ffe0ff */
[----:B------:R-:W-:Y:S01]  /*3030*/  IADD3 R30, R30, -0x80, RZ ;  /* 0xffffff801e1e7810 */ /* 0x000fe20007ffe0ff */
[----:B------:R3:W-:Y:S01]  /*3040*/  I2F.F16 R64, R37 ;  /* 0x0000002500407306 */ /* 0x0007e20000200c00 */
[----:B-1----:R-:W-:-:S02]  /*3050*/  SHF.R.U32.HI R28, RZ, 0x8, R8 ;  /* 0x00000008ff1c7819 */ /* 0x002fc40000011608 */
[----:B------:R-:W-:Y:S02]  /*3060*/  SHF.R.U32.HI R40, RZ, 0x10, R8 ;  /* 0x00000010ff287819 */ /* 0x000fe40000011608 */
[----:B------:R-:W-:Y:S02]  /*3070*/  SHF.R.U32.HI R8, RZ, 0x8, R9 ;  /* 0x00000008ff087819 */ /* 0x000fe40000011609 */
[----:B------:R-:W-:Y:S01]  /*3080*/  LOP3.LUT R28, R28, 0xff, RZ, 0xc0, !PT ;  /* 0x000000ff1c1c7812 */ /* 0x000fe200078ec0ff */
[----:B------:R1:W-:Y:S01]  /*3090*/  I2F.F16 R44, R29 ;  /* 0x0000001d002c7306 */ /* 0x0003e20000200c00 */
[----:B------:R-:W-:Y:S01]  /*30a0*/  SHF.R.U32.HI R38, RZ, 0x8, R11 ;  /* 0x00000008ff267819 */ /* 0x000fe2000001160b */
[----:B---3--:R-:W-:Y:S01]  /*30b0*/  HADD2.F32 R37, -RZ, R53.H0_H0 ;  /* 0x20000035ff257230 */ /* 0x008fe20000004100 */
[----:B------:R-:W-:Y:S01]  /*30c0*/  IADD3 R46, R28, -0x80, RZ ;  /* 0xffffff801c2e7810 */ /* 0x000fe20007ffe0ff */
[----:B------:R-:W-:Y:S01]  /*30d0*/  HADD2.F32 R28, -RZ, R55.H0_H0 ;  /* 0x20000037ff1c7230 */ /* 0x000fe20000004100 */
[----:B------:R-:W-:Y:S01]  /*30e0*/  LOP3.LUT R49, R38, 0xff, RZ, 0xc0, !PT ;  /* 0x000000ff26317812 */ /* 0x000fe200078ec0ff */
[----:B------:R-:W-:Y:S01]  /*30f0*/  HADD2.F32 R38, -RZ, R54.H0_H0 ;  /* 0x20000036ff267230 */ /* 0x000fe20000004100 */
[----:B------:R-:W-:Y:S01]  /*3100*/  LEA.HI R4, R9, 0xffffff80, RZ, 0x8 ;  /* 0xffffff8009047811 */ /* 0x000fe200078f40ff */
[----:B------:R3:W-:Y:S01]  /*3110*/  I2F.F16 R45, R30 ;  /* 0x0000001e002d7306 */ /* 0x0007e20000200c00 */
[----:B-1----:R-:W-:-:S02]  /*3120*/  SHF.R.U32.HI R29, RZ, 0x8, R10 ;  /* 0x00000008ff1d7819 */ /* 0x002fc4000001160a */
[----:B------:R-:W-:Y:S02]  /*3130*/  LEA.HI R32, R10, 0xffffff80, RZ, 0x8 ;  /* 0xffffff800a207811 */ /* 0x000fe400078f40ff */
[----:B------:R-:W-:Y:S01]  /*3140*/  LOP3.LUT R31, R29, 0xff, RZ, 0xc0, !PT ;  /* 0x000000ff1d1f7812 */ /* 0x000fe200078ec0ff */
[----:B------:R-:W-:Y:S01]  /*3150*/  HADD2.F32 R29, -RZ, R39.H0_H0 ;  /* 0x20000027ff1d7230 */ /* 0x000fe20000004100 */
[----:B------:R-:W-:Y:S01]  /*3160*/  SHF.R.U32.HI R10, RZ, 0x10, R10 ;  /* 0x00000010ff0a7819 */ /* 0x000fe2000001160a */
[----:B------:R-:W-:Y:S01]  /*3170*/  HADD2.F32 R39, -RZ, R56.H0_H0 ;  /* 0x20000038ff277230 */ /* 0x000fe20000004100 */
[----:B---3--:R-:W-:Y:S01]  /*3180*/  LOP3.LUT R30, R8, 0xff, RZ, 0xc0, !PT ;  /* 0x000000ff081e7812 */ /* 0x008fe200078ec0ff */
[----:B------:R-:W-:Y:S01]  /*3190*/  HADD2.F32 R8, -RZ, R41.H0_H0 ;  /* 0x20000029ff087230 */ /* 0x000fe20000004100 */
[----:B------:R-:W-:Y:S01]  /*31a0*/  LOP3.LUT R10, R10, 0xff, RZ, 0xc0, !PT ;  /* 0x000000ff0a0a7812 */ /* 0x000fe200078ec0ff */
[----:B------:R-:W1:Y:S01]  /*31b0*/  I2F.F16 R46, R46 ;  /* 0x0000002e002e7306 */ /* 0x000e620000200c00 */
[----:B------:R-:W-:Y:S01]  /*31c0*/  IADD3 R41, R30, -0x80, RZ ;  /* 0xffffff801e297810 */ /* 0x000fe20007ffe0ff */
[----:B------:R-:W-:Y:S01]  /*31d0*/  HADD2.F32 R30, -RZ, R42.H0_H0 ;  /* 0x2000002aff1e7230 */ /* 0x000fe20000004100 */
[----:B------:R-:W-:Y:S01]  /*31e0*/  IADD3 R42, R31, -0x80, RZ ;  /* 0xffffff801f2a7810 */ /* 0x000fe20007ffe0ff */
[----:B------:R-:W-:Y:S01]  /*31f0*/  HADD2.F32 R31, -RZ, R50.H0_H0 ;  /* 0x20000032ff1f7230 */ /* 0x000fe20000004100 */
[----:B------:R-:W-:Y:S01]  /*3200*/  FFMA.FTZ R50, R29, R47, RZ ;  /* 0x0000002f1d327223 */ /* 0x000fe200000100ff */
[----:B------:R-:W-:Y:S01]  /*3210*/  IADD3 R10, R10, -0x80, RZ ;  /* 0xffffff800a0a7810 */ /* 0x000fe20007ffe0ff */
[C---:B------:R-:W-:Y:S01]  /*3220*/  FFMA.FTZ R53, R47.reuse, R8, RZ ;  /* 0x000000082f357223 */ /* 0x040fe200000100ff */
[----:B------:R3:W4:Y:S01]  /*3230*/  I2F.F16 R60, R41 ;  /* 0x00000029003c7306 */ /* 0x0007220000200c00 */
[----:B------:R-:W-:Y:S01]  /*3240*/  FFMA.FTZ R55, R47, R30, RZ ;  /* 0x0000001e2f377223 */ /* 0x000fe200000100ff */
[----:B------:R-:W-:Y:S01]  /*3250*/  IADD3 R49, R49, -0x80, RZ ;  /* 0xffffff8031317810 */ /* 0x000fe20007ffe0ff */
[----:B------:R-:W-:-:S02]  /*3260*/  FFMA.FTZ R47, R47, R28, RZ ;  /* 0x0000001c2f2f7223 */ /* 0x000fc400000100ff */
[C---:B------:R-:W-:Y:S02]  /*3270*/  FFMA.FTZ R56, R48.reuse, R38, R55 ;  /* 0x0000002630387223 */ /* 0x040fe40000010037 */
[----:B------:R-:W-:Y:S01]  /*3280*/  FFMA.FTZ R50, R31, R48, R50 ;  /* 0x000000301f327223 */ /* 0x000fe20000010032 */
[----:B------:R0:W1:Y:S01]  /*3290*/  I2F.F16 R63, R42 ;  /* 0x0000002a003f7306 */ /* 0x0000620000200c00 */
[C---:B------:R-:W-:Y:S01]  /*32a0*/  FFMA.FTZ R54, R48.reuse, R37, R53 ;  /* 0x0000002530367223 */ /* 0x040fe20000010035 */
[----:B---3--:R-:W-:Y:S01]  /*32b0*/  HADD2.F32 R41, -RZ, R59.H0_H0 ;  /* 0x2000003bff297230 */ /* 0x008fe20000004100 */
[----:B------:R-:W-:Y:S01]  /*32c0*/  FFMA.FTZ R55, R48, R39, R47 ;  /* 0x0000002730377223 */ /* 0x000fe2000001002f */
[----:B------:R-:W-:Y:S01]  /*32d0*/  SHF.R.U32.HI R48, RZ, 0x10, R9 ;  /* 0x00000010ff307819 */ /* 0x000fe20000011609 */
[----:B------:R-:W-:Y:S01]  /*32e0*/  HADD2.F32 R9, -RZ, R57.H0_H0 ;  /* 0x20000039ff097230 */ /* 0x000fe20000004100 */
[----:B------:R-:W-:Y:S01]  /*32f0*/  LOP3.LUT R47, R40, 0xff, RZ, 0xc0, !PT ;  /* 0x000000ff282f7812 */ /* 0x000fe200078ec0ff */
[----:B------:R-:W-:Y:S01]  /*3300*/  HADD2.F32 R40, -RZ, R58.H0_H0 ;  /* 0x2000003aff287230 */ /* 0x000fe20000004100 */
[----:B------:R-:W-:Y:S01]  /*3310*/  LOP3.LUT R48, R48, 0xff, RZ, 0xc0, !PT ;  /* 0x000000ff30307812 */ /* 0x000fe200078ec0ff */
[----:B0-----:R-:W-:Y:S01]  /*3320*/  HADD2.F32 R42, -RZ, R61.H0_H0 ;  /* 0x2000003dff2a7230 */ /* 0x001fe20000004100 */
[----:B------:R-:W-:Y:S01]  /*3330*/  FFMA.FTZ R53, R9, R51, R50 ;  /* 0x0000003309357223 */ /* 0x000fe20000010032 */
[----:B------:R-:W-:Y:S01]  /*3340*/  SHF.R.U32.HI R50, RZ, 0x10, R11 ;  /* 0x00000010ff327819 */ /* 0x000fe2000001160b */
[----:B------:R-:W-:Y:S01]  /*3350*/  FFMA.FTZ R54, R51, R40, R54 ;  /* 0x0000002833367223 */ /* 0x000fe20000010036 */
[----:B------:R-:W-:Y:S01]  /*3360*/  IADD3 R47, R47, -0x80, RZ ;  /* 0xffffff802f2f7810 */ /* 0x000fe20007ffe0ff */
[C---:B------:R-:W-:Y:S01]  /*3370*/  FFMA.FTZ R56, R51.reuse, R41, R56 ;  /* 0x0000002933387223 */ /* 0x040fe20000010038 */
[----:B------:R-:W-:Y:S01]  /*3380*/  LOP3.LUT R50, R50, 0xff, RZ, 0xc0, !PT ;  /* 0x000000ff32327812 */ /* 0x000fe200078ec0ff */
[----:B------:R-:W-:Y:S01]  /*3390*/  FFMA.FTZ R55, R51, R42, R55 ;  /* 0x0000002a33377223 */ /* 0x000fe20000010037 */
[----:B------:R-:W-:Y:S01]  /*33a0*/  IADD3 R48, R48, -0x80, RZ ;  /* 0xffffff8030307810 */ /* 0x000fe20007ffe0ff */
[----:B------:R0:W3:Y:S01]  /*33b0*/  I2F.F16 R65, R49 ;  /* 0x0000003100417306 */ /* 0x0000e20000200c00 */
[----:B------:R-:W-:Y:S01]  /*33c0*/  IADD3 R50, R50, -0x80, RZ ;  /* 0xffffff8032327810 */ /* 0x000fe20007ffe0ff */
[----:B------:R-:W-:Y:S01]  /*33d0*/  FFMA.FTZ R53, R36, R52, R53 ;  /* 0x0000003424357223 */ /* 0x000fe20000010035 */
[----:B------:R-:W-:Y:S01]  /*33e0*/  LEA.HI R11, R11, 0xffffff80, RZ, 0x8 ;  /* 0xffffff800b0b7811 */ /* 0x000fe200078f40ff */
[----:B------:R-:W-:Y:S01]  /*33f0*/  FFMA.FTZ R51, R52, R34, R55 ;  /* 0x0000002234337223 */ /* 0x000fe20000010037 */
[----:B--2---:R-:W-:-:S02]  /*3400*/  HADD2.F32 R55, -RZ, R27.H0_H0 ;  /* 0x2000001bff377230 */ /* 0x004fc40000004100 */
[----:B------:R-:W-:Y:S01]  /*3410*/  HADD2.F32 R59, -RZ, R27.H1_H1 ;  /* 0x3000001bff3b7230 */ /* 0x000fe20000004100 */
[----:B------:R2:W3:Y:S01]  /*3420*/  I2F.F16 R58, R47 ;  /* 0x0000002f003a7306 */ /* 0x0004e20000200c00 */
[----:B0-----:R-:W-:Y:S01]  /*3430*/  FFMA.FTZ R49, R52, R33, R56 ;  /* 0x0000002134317223 */ /* 0x001fe20000010038 */
[----:B-1----:R-:W-:Y:S02]  /*3440*/  HADD2.F32 R27, -RZ, R46.H0_H0 ;  /* 0x2000002eff1b7230 */ /* 0x002fe40000004100 */
[----:B----4-:R-:W-:-:S04]  /*3450*/  HADD2.F32 R46, -RZ, R60.H0_H0 ;  /* 0x2000003cff2e7230 */ /* 0x010fc80000004100 */
[----:B------:R3:W0:Y:S01]  /*3460*/  I2F.F16 R62, R48 ;  /* 0x00000030003e7306 */ /* 0x0006220000200c00 */
[----:B--2---:R-:W-:Y:S01]  /*3470*/  FFMA.FTZ R47, R52, R35, R54 ;  /* 0x00000023342f7223 */ /* 0x004fe20000010036 */
[--C-:B------:R-:W-:Y:S02]  /*3480*/  HADD2.F32 R52, -RZ, R26.reuse.H0_H0 ;  /* 0x2000001aff347230 */ /* 0x100fe40000004100 */
[----:B------:R-:W-:Y:S02]  /*3490*/  HADD2.F32 R54, -RZ, R26.H1_H1 ;  /* 0x3000001aff367230 */ /* 0x000fe40000004100 */
[----:B------:R-:W-:Y:S02]  /*34a0*/  HADD2.F32 R26, -RZ, R43.H0_H0 ;  /* 0x2000002bff1a7230 */ /* 0x000fe40000004100 */
[----:B------:R-:W1:Y:S01]  /*34b0*/  I2F.F16 R10, R10 ;  /* 0x0000000a000a7306 */ /* 0x000e620000200c00 */
[----:B------:R-:W-:Y:S02]  /*34c0*/  HADD2.F32 R43, -RZ, R44.H0_H0 ;  /* 0x2000002cff2b7230 */ /* 0x000fe40000004100 */
[----:B------:R-:W-:Y:S01]  /*34d0*/  HADD2.F32 R44, -RZ, R45.H0_H0 ;  /* 0x2000002dff2c7230 */ /* 0x000fe20000004100 */
[----:B------:R-:W-:Y:S01]  /*34e0*/  FFMA.FTZ R53, R26, R52, R53 ;  /* 0x000000341a357223 */ /* 0x000fe20000010035 */
[----:B------:R-:W-:Y:S01]  /*34f0*/  HADD2.F32 R45, -RZ, R64.H0_H0 ;  /* 0x20000040ff2d7230 */ /* 0x000fe20000004100 */
[C---:B------:R-:W-:Y:S01]  /*3500*/  FFMA.FTZ R57, R52.reuse, R43, R47 ;  /* 0x0000002b34397223 */ /* 0x040fe2000001002f */
[----:B------:R-:W-:Y:S01]  /*3510*/  HADD2.F32 R47, -RZ, R63.H0_H0 ;  /* 0x2000003fff2f7230 */ /* 0x000fe20000004100 */
[----:B------:R0:W2:Y:S01]  /*3520*/  I2F.F16 R66, R50 ;  /* 0x0000003200427306 */ /* 0x0000a20000200c00 */
[C---:B------:R-:W-:Y:S01]  /*3530*/  FFMA.FTZ R56, R52.reuse, R44, R49 ;  /* 0x0000002c34387223 */ /* 0x040fe20000010031 */
[----:B---3--:R-:W-:Y:S01]  /*3540*/  HADD2.F32 R48, -RZ, R65.H0_H0 ;  /* 0x20000041ff307230 */ /* 0x008fe20000004100 */
[----:B------:R-:W-:Y:S01]  /*3550*/  FFMA.FTZ R61, R52, R45, R51 ;  /* 0x0000002d343d7223 */ /* 0x000fe20000010033 */
[----:B------:R-:W-:Y:S01]  /*3560*/  HADD2.F32 R49, -RZ, R58.H0_H0 ;  /* 0x2000003aff317230 */ /* 0x000fe20000004100 */
[----:B------:R-:W-:-:S02]  /*3570*/  FFMA.FTZ R57, R54, R46, R57 ;  /* 0x0000002e36397223 */ /* 0x000fc40000010039 */
[C---:B------:R-:W-:Y:S01]  /*3580*/  FFMA.FTZ R56, R54.reuse, R47, R56 ;  /* 0x0000002f36387223 */ /* 0x040fe20000010038 */
[----:B------:R-:W3:Y:S01]  /*3590*/  I2F.F16 R24, R24 ;  /* 0x0000001800187306 */ /* 0x000ee20000200c00 */
[----:B0-----:R-:W-:Y:S01]  /*35a0*/  HADD2.F32 R50, -RZ, R62.H0_H0 ;  /* 0x2000003eff327230 */ /* 0x001fe20000004100 */
[----:B------:R-:W-:Y:S01]  /*35b0*/  FFMA.FTZ R61, R54, R48, R61 ;  /* 0x00000030363d7223 */ /* 0x000fe2000001003d */
[----:B-1----:R-:W-:Y:S01]  /*35c0*/  HADD2.F32 R51, -RZ, R10.H0_H0 ;  /* 0x2000000aff337230 */ /* 0x002fe20000004100 */
[----:B------:R-:W-:Y:S01]  /*35d0*/  FFMA.FTZ R10, R27, R54, R53 ;  /* 0x000000361b0a7223 */ /* 0x000fe20000010035 */
[--C-:B------:R-:W-:Y:S02]  /*35e0*/  HADD2.F32 R53, -RZ, R0.reuse.H0_H0 ;  /* 0x20000000ff357230 */ /* 0x100fe40000004100 */
[----:B------:R-:W-:Y:S01]  /*35f0*/  HADD2.F32 R54, -RZ, R0.H1_H1 ;  /* 0x30000000ff367230 */ /* 0x000fe20000004100 */
[----:B------:R-:W0:Y:S01]  /*3600*/  I2F.F16 R4, R4 ;  /* 0x0000000400047306 */ /* 0x000e220000200c00 */
[----:B--2---:R-:W-:Y:S01]  /*3610*/  HADD2.F32 R52, -RZ, R66.H0_H0 ;  /* 0x20000042ff347230 */ /* 0x004fe20000004100 */
[----:B------:R-:W-:-:S02]  /*3620*/  FFMA.FTZ R10, R49, R55, R10 ;  /* 0x00000037310a7223 */ /* 0x000fc4000001000a */
[C---:B------:R-:W-:Y:S02]  /*3630*/  FFMA.FTZ R58, R55.reuse, R51, R56 ;  /* 0x00000033373a7223 */ /* 0x040fe40000010038 */
[----:B------:R-:W-:Y:S02]  /*3640*/  FFMA.FTZ R61, R55, R52, R61 ;  /* 0x00000034373d7223 */ /* 0x000fe4000001003d */
[----:B------:R-:W1:Y:S01]  /*3650*/  I2F.F16 R32, R32 ;  /* 0x0000002000207306 */ /* 0x000e620000200c00 */
[----:B---3--:R-:W-:-:S05]  /*3660*/  HADD2.F32 R24, -RZ, R24.H0_H0 ;  /* 0x20000018ff187230 */ /* 0x008fca0000004100 */
[----:B------:R-:W-:Y:S02]  /*3670*/  FFMA.FTZ R10, R24, R59, R10 ;  /* 0x0000003b180a7223 */ /* 0x000fe4000001000a */
[----:B------:R2:W3:Y:S01]  /*3680*/  I2F.F16 R64, R11 ;  /* 0x0000000b00407306 */ /* 0x0004e20000200c00 */
[----:B0-----:R-:W-:Y:S01]  /*3690*/  HADD2.F32 R4, -RZ, R4.H0_H0 ;  /* 0x20000004ff047230 */ /* 0x001fe20000004100 */
[----:B------:R-:W-:-:S05]  /*36a0*/  FMUL.FTZ R10, R10, R53 ;  /* 0x000000350a0a7220 */ /* 0x000fca0000410000 */
[----:B------:R-:W-:Y:S01]  /*36b0*/  F2FP.PACK_AB R10, RZ, R10 ;  /* 0x0000000aff0a723e */ /* 0x000fe200000000ff */
[----:B--2---:R-:W-:Y:S01]  /*36c0*/  FFMA.FTZ R11, R55, R50, R57 ;  /* 0x00000032370b7223 */ /* 0x004fe20000010039 */
[----:B-1----:R-:W-:Y:S02]  /*36d0*/  HADD2.F32 R57, -RZ, R32.H0_H0 ;  /* 0x20000020ff397230 */ /* 0x002fe40000004100 */
[--C-:B------:R-:W-:Y:S01]  /*36e0*/  HADD2.F32 R55, -RZ, R2.reuse.H0_H0 ;  /* 0x20000002ff377230 */ /* 0x100fe20000004100 */
[C---:B------:R-:W-:Y:S01]  /*36f0*/  FFMA.FTZ R11, R59.reuse, R4, R11 ;  /* 0x000000043b0b7223 */ /* 0x040fe2000001000b */
[----:B------:R-:W-:Y:S01]  /*3700*/  HADD2.F32 R32, -RZ, R2.H1_H1 ;  /* 0x30000002ff207230 */ /* 0x000fe20000004100 */
[----:B------:R-:W-:Y:S01]  /*3710*/  FFMA.FTZ R58, R59, R57, R58 ;  /* 0x000000393b3a7223 */ /* 0x000fe2000001003a */
[----:B---3--:R-:W-:Y:S01]  /*3720*/  HADD2.F32 R56, -RZ, R64.H0_H0 ;  /* 0x20000040ff387230 */ /* 0x008fe20000004100 */
[----:B------:R-:W-:Y:S02]  /*3730*/  FMUL.FTZ R11, R11, R54 ;  /* 0x000000360b0b7220 */ /* 0x000fe40000410000 */
[----:B------:R-:W-:-:S02]  /*3740*/  FMUL.FTZ R58, R58, R55 ;  /* 0x000000373a3a7220 */ /* 0x000fc40000410000 */
        /* <DEDUP_REMOVED lines=74> */
[-C--:B------:R-:W-:Y:S01]  /*3bf0*/  FFMA.FTZ R8, R31, R58.reuse, R29 ;  /* 0x0000003a1f087223 */ /* 0x080fe2000001001d */
[--C-:B-1----:R-:W-:Y:S01]  /*3c00*/  HADD2.F32 R29, -RZ, R11.reuse.H0_H0 ;  /* 0x2000000bff1d7230 */ /* 0x102fe20000004100 */
[-C--:B------:R-:W-:Y:S01]  /*3c10*/  FFMA.FTZ R65, R30, R61.reuse, RZ ;  /* 0x0000003d1e417223 */ /* 0x080fe200000100ff */
[----:B------:R-:W-:Y:S01]  /*3c20*/  HADD2.F32 R11, -RZ, R11.H1_H1 ;  /* 0x3000000bff0b7230 */ /* 0x000fe20000004100 */
[----:B------:R-:W-:Y:S02]  /*3c30*/  FFMA.FTZ R28, R28, R61, RZ ;  /* 0x0000003d1c1c7223 */ /* 0x000fe400000100ff */
[-C--:B------:R-:W-:Y:S02]  /*3c40*/  FFMA.FTZ R60, R37, R58.reuse, R60 ;  /* 0x0000003a253c7223 */ /* 0x080fe4000001003c */
[----:B------:R-:W-:Y:S02]  /*3c50*/  FFMA.FTZ R8, R9, R63, R8 ;  /* 0x0000003f09087223 */ /* 0x000fe40000010008 */
[----:B------:R-:W-:-:S02]  /*3c60*/  FFMA.FTZ R38, R38, R58, R65 ;  /* 0x0000003a26267223 */ /* 0x000fc40000010041 */
[----:B------:R-:W-:Y:S02]  /*3c70*/  FFMA.FTZ R28, R39, R58, R28 ;  /* 0x0000003a271c7223 */ /* 0x000fe4000001001c */
[----:B------:R-:W-:Y:S02]  /*3c80*/  FFMA.FTZ R60, R40, R63, R60 ;  /* 0x0000003f283c7223 */ /* 0x000fe4000001003c */
[----:B------:R-:W-:Y:S01]  /*3c90*/  FFMA.FTZ R9, R36, R59, R8 ;  /* 0x0000003b24097223 */ /* 0x000fe20000010008 */
        /* <DEDUP_REMOVED lines=35> */
.L_x_1487:
        /* <DEDUP_REMOVED lines=311> */
.L_x_1488:
        /* <DEDUP_REMOVED lines=311> */
.L_x_1489:
        /* <DEDUP_REMOVED lines=11> */
.L_x_1485:
[----:B------:R-:W-:-:S04]  /*6660*/  ISETP.GE.AND P0, PT, R13, R12, PT ;  /* 0x0000000c0d00720c */ /* 0x000fc80003f06270 */
[----:B------:R-:W-:-:S13]  /*6670*/  ISETP.GE.OR P0, PT, R13, c[0x0][0x1ac], P0 ;  /* 0x00006b000d007a0c */ /* 0x000fda0000706670 */
[----:B------:R-:W-:Y:S05]  /*6680*/  @P0 BRA `(.L_x_1491) ;  /* 0x0000233000000947 */ /* 0x000fea0003800000 */
[----:B------:R-:W-:Y:S02]  /*6690*/  ULDC UR5, c[0x0][0x18c] ;  /* 0x0000630000057ab9 */ /* 0x000fe40000000800 */
[----:B------:R-:W-:Y:S02]  /*66a0*/  USHF.R.S32.HI UR5, URZ, 0x1f, UR5 ;  /* 0x0000001f3f057899 */ /* 0x000fe40008011405 */
.L_x_1494:
        /* <DEDUP_REMOVED lines=67> */
[--C-:B--2---:R-:W-:Y:S02]  /*6ae0*/  SHF.R.U32.HI R29, RZ, 0xc, R24.reuse ;  /* 0x0000000cff1d7819 */ /* 0x104fe40000011618 */
[----:B------:R-:W-:Y:S02]  /*6af0*/  LOP3.LUT R50, R24, 0x3f003f, RZ, 0xc0, !PT ;  /* 0x003f003f18327812 */ /* 0x000fe400078ec0ff */
[----:B------:R-:W-:Y:S02]  /*6b00*/  SHF.R.U32.HI R51, RZ, 0x6, R24 ;  /* 0x00000006ff337819 */ /* 0x000fe40000011618 */
[----:B------:R-:W-:Y:S02]  /*6b10*/  SHF.R.U32.HI R24, RZ, 0xc, R25 ;  /* 0x0000000cff187819 */ /* 0x000fe40000011619 */
[----:B------:R-:W-:Y:S02]  /*6b20*/  LOP3.LUT R29, R29, 0xf000f, RZ, 0xc0, !PT ;  /* 0x000f000f1d1d7812 */ /* 0x000fe400078ec0ff */
[----:B------:R-:W-:-:S02]  /*6b30*/  LOP3.LUT R24, R24, 0xf000f, RZ, 0xc0, !PT ;  /* 0x000f000f18187812 */ /* 0x000fc400078ec0ff */
[----:B------:R-:W-:Y:S02]  /*6b40*/  LOP3.LUT R52, R25, 0x3f003f, RZ, 0xc0, !PT ;  /* 0x003f003f19347812 */ /* 0x000fe400078ec0ff */
[----:B------:R-:W-:Y:S02]  /*6b50*/  SHF.R.U32.HI R53, RZ, 0x6, R25 ;  /* 0x00000006ff357819 */ /* 0x000fe40000011619 */
[----:B------:R-:W-:Y:S02]  /*6b60*/  SHF.R.U32.HI R25, RZ, 0xc, R26 ;  /* 0x0000000cff197819 */ /* 0x000fe4000001161a */
[----:B------:R-:W-:Y:S02]  /*6b70*/  LOP3.LUT R47, R24, 0x300030, R47, 0xf8, !PT ;  /* 0x00300030182f7812 */ /* 0x000fe400078ef82f */
[----:B------:R-:W-:Y:S01]  /*6b80*/  LOP3.LUT R46, R29, 0x300030, R46, 0xf8, !PT ;  /* 0x003000301d2e7812 */ /* 0x000fe200078ef82e */
[----:B------:R-:W-:Y:S01]  /*6b90*/  HADD2 R29, R4, -1056, -1056 ;  /* 0xe420e420041d7430 */ /* 0x000fe20000000000 */
[----:B------:R-:W-:Y:S01]  /*6ba0*/  LOP3.LUT R24, R33, 0x64006400, RZ, 0xfc, !PT ;  /* 0x6400640021187812 */ /* 0x000fe200078efcff */
[----:B------:R-:W-:Y:S01]  /*6bb0*/  HADD2 R33, R36, -1056, -1056 ;  /* 0xe420e42024217430 */ /* 0x000fe20000000000 */
[----:B------:R-:W-:-:S02]  /*6bc0*/  LOP3.LUT R54, R26, 0x3f003f, RZ, 0xc0, !PT ;  /* 0x003f003f1a367812 */ /* 0x000fc400078ec0ff */
[----:B------:R-:W-:Y:S02]  /*6bd0*/  SHF.R.U32.HI R55, RZ, 0x6, R26 ;  /* 0x00000006ff377819 */ /* 0x000fe4000001161a */
[----:B------:R-:W-:Y:S02]  /*6be0*/  LOP3.LUT R26, R25, 0xf000f, RZ, 0xc0, !PT ;  /* 0x000f000f191a7812 */ /* 0x000fe400078ec0ff */
[----:B------:R-:W-:Y:S01]  /*6bf0*/  LOP3.LUT R31, R34, 0x64006400, RZ, 0xfc, !PT ;  /* 0x64006400221f7812 */ /* 0x000fe200078efcff */
[----:B------:R-:W-:Y:S01]  /*6c00*/  HADD2 R4, R24, -1056, -1056 ;  /* 0xe420e42018047430 */ /* 0x000fe20000000000 */
[----:B------:R-:W-:Y:S02]  /*6c10*/  LOP3.LUT R58, R27, 0x3f003f, RZ, 0xc0, !PT ;  /* 0x003f003f1b3a7812 */ /* 0x000fe400078ec0ff */
[----:B------:R-:W-:Y:S01]  /*6c20*/  SHF.R.U32.HI R59, RZ, 0x6, R27 ;  /* 0x00000006ff3b7819 */ /* 0x000fe2000001161b */
[----:B------:R-:W-:Y:S01]  /*6c30*/  HADD2 R31, R31, -1056, -1056 ;  /* 0xe420e4201f1f7430 */ /* 0x000fe20000000000 */
[----:B------:R-:W-:-:S02]  /*6c40*/  LOP3.LUT R49, R26, 0x300030, R49, 0xf8, !PT ;  /* 0x003000301a317812 */ /* 0x000fc400078ef831 */
[----:B------:R-:W-:Y:S01]  /*6c50*/  SHF.R.U32.HI R27, RZ, 0xc, R27 ;  /* 0x0000000cff1b7819 */ /* 0x000fe2000001161b */
[-C--:B0-----:R-:W-:Y:S01]  /*6c60*/  HFMA2.MMA R24, R29, R8.reuse, RZ ;  /* 0x000000081d187235 */ /* 0x081fe200000000ff */
[----:B------:R-:W-:Y:S01]  /*6c70*/  LOP3.LUT R34, R35, 0x64006400, RZ, 0xfc, !PT ;  /* 0x6400640023227812 */ /* 0x000fe200078efcff */
[----:B------:R-:W-:Y:S01]  /*6c80*/  HFMA2.MMA R26, R33, R8, RZ ;  /* 0x00000008211a7235 */ /* 0x000fe200000000ff */
[----:B------:R-:W-:Y:S01]  /*6c90*/  HADD2 R36, R38, -1056, -1056 ;  /* 0xe420e42026247430 */ /* 0x000fe20000000000 */
[----:B------:R-:W-:Y:S01]  /*6ca0*/  LOP3.LUT R27, R27, 0xf000f, RZ, 0xc0, !PT ;  /* 0x000f000f1b1b7812 */ /* 0x000fe200078ec0ff */
[----:B------:R-:W-:Y:S02]  /*6cb0*/  HFMA2 R25, R31, R8, RZ.H0_H0 ;  /* 0x000000081f197231 */ /* 0x000fe400000400ff */
[----:B------:R-:W-:Y:S01]  /*6cc0*/  HADD2 R34, R34, -1056, -1056 ;  /* 0xe420e42022227430 */ /* 0x000fe20000000000 */
[----:B------:R-:W-:Y:S01]  /*6cd0*/  LOP3.LUT R48, R27, 0x300030, R60, 0xf8, !PT ;  /* 0x003000301b307812 */ /* 0x000fe200078ef83c */
[----:B------:R-:W-:-:S02]  /*6ce0*/  HFMA2.MMA R60, R4, R9, R24 ;  /* 0x00000009043c7235 */ /* 0x000fc40000000018 */
[-C--:B------:R-:W-:Y:S01]  /*6cf0*/  HFMA2 R61, R34, R9.reuse, R25 ;  /* 0x00000009223d7231 */ /* 0x080fe20000000019 */
[----:B------:R-:W-:Y:S02]  /*6d00*/  HFMA2.MMA R62, R36, R9, R26 ;  /* 0x00000009243e7235 */ /* 0x000fe4000000001a */
[----:B------:R-:W0:Y:S01]  /*6d10*/  LDS.128 R24, [UR4+0x10] ;  /* 0x00001004ff187984 */ /* 0x000e220008000c00 */
[----:B------:R-:W-:Y:S01]  /*6d20*/  HADD2 R35, R56, -1056, -1056 ;  /* 0xe420e42038237430 */ /* 0x000fe20000000000 */
[----:B------:R-:W-:Y:S01]  /*6d30*/  LOP3.LUT R50, R50, 0x64006400, RZ, 0xfc, !PT ;  /* 0x6400640032327812 */ /* 0x000fe200078efcff */
[----:B------:R-:W-:Y:S01]  /*6d40*/  HADD2 R38, R57, -1056, -1056 ;  /* 0xe420e42039267430 */ /* 0x000fe20000000000 */
[----:B------:R-:W-:Y:S01]  /*6d50*/  LOP3.LUT R51, R51, 0x3f003f, RZ, 0xc0, !PT ;  /* 0x003f003f33337812 */ /* 0x000fe200078ec0ff */
[----:B------:R-:W-:Y:S01]  /*6d60*/  HFMA2 R8, R35, R8, RZ.H0_H0 ;  /* 0x0000000823087231 */ /* 0x000fe200000400ff */
[----:B------:R-:W-:Y:S02]  /*6d70*/  LOP3.LUT R54, R54, 0x64006400, RZ, 0xfc, !PT ;  /* 0x6400640036367812 */ /* 0x000fe400078efcff */
[----:B------:R-:W-:Y:S01]  /*6d80*/  LOP3.LUT R55, R55, 0x3f003f, RZ, 0xc0, !PT ;  /* 0x003f003f37377812 */ /* 0x000fe200078ec0ff */
[----:B------:R-:W-:Y:S01]  /*6d90*/  HFMA2 R63, R38, R9, R8 ;  /* 0x00000009263f7231 */ /* 0x000fe20000000008 */
        /* <DEDUP_REMOVED lines=17> */
[----:B------:R-:W-:-:S02]  /*6eb0*/  HFMA2 R61, R53, R10, R61 ;  /* 0x0000000a353d7231 */ /* 0x000fc4000000003d */
[----:B------:R-:W-:Y:S02]  /*6ec0*/  HFMA2 R63, R57, R10, R63 ;  /* 0x0000000a393f7231 */ /* 0x000fe4000000003f */
[----:B------:R-:W-:Y:S02]  /*6ed0*/  HADD2 R52, R9, -1056, -1056 ;  /* 0xe420e42009347430 */ /* 0x000fe40000000000 */
[----:B------:R-:W-:Y:S01]  /*6ee0*/  HADD2 R56, R59, -1056, -1056 ;  /* 0xe420e4203b387430 */ /* 0x000fe20000000000 */
[----:B------:R-:W-:Y:S01]  /*6ef0*/  LOP3.LUT R45, R45, 0x3f003f, RZ, 0xc0, !PT ;  /* 0x003f003f2d2d7812 */ /* 0x000fe200078ec0ff */
[-C--:B------:R-:W-:Y:S01]  /*6f00*/  HFMA2.MMA R60, R50, R11.reuse, R60 ;  /* 0x0000000b323c7235 */ /* 0x080fe2000000003c */
[----:B------:R-:W-:Y:S01]  /*6f10*/  LOP3.LUT R9, R39, 0x64006400, RZ, 0xfc, !PT ;  /* 0x6400640027097812 */ /* 0x000fe200078efcff */
[-C--:B------:R-:W-:Y:S01]  /*6f20*/  HFMA2 R61, R52, R11.reuse, R61 ;  /* 0x0000000b343d7231 */ /* 0x080fe2000000003d */
[----:B------:R-:W-:Y:S01]  /*6f30*/  LOP3.LUT R41, R41, 0x3f003f, RZ, 0xc0, !PT ;  /* 0x003f003f29297812 */ /* 0x000fe200078ec0ff */
[----:B------:R-:W-:Y:S01]  /*6f40*/  HFMA2.MMA R62, R54, R11, R62 ;  /* 0x0000000b363e7235 */ /* 0x000fe2000000003e */
[----:B------:R-:W-:Y:S01]  /*6f50*/  HFMA2 R63, R56, R11, R63 ;  /* 0x0000000b383f7231 */ /* 0x000fe2000000003f */
[----:B------:R-:W-:Y:S01]  /*6f60*/  LOP3.LUT R10, R37, 0x64006400, RZ, 0xfc, !PT ;  /* 0x64006400250a7812 */ /* 0x000fe200078efcff */
[----:B------:R-:W-:Y:S01]  /*6f70*/  HADD2 R37, R44, -1056, -1056 ;  /* 0xe420e4202c257430 */ /* 0x000fe20000000000 */
[----:B------:R-:W-:-:S02]  /*6f80*/  LOP3.LUT R11, R40, 0x3f003f, RZ, 0xc0, !PT ;  /* 0x003f003f280b7812 */ /* 0x000fc400078ec0ff */
[----:B------:R-:W-:Y:S02]  /*6f90*/  LOP3.LUT R40, R45, 0x64006400, RZ, 0xfc, !PT ;  /* 0x640064002d287812 */ /* 0x000fe400078efcff */
[----:B------:R-:W-:Y:S01]  /*6fa0*/  LOP3.LUT R44, R41, 0x64006400, RZ, 0xfc, !PT ;  /* 0x64006400292c7812 */ /* 0x000fe200078efcff */
[----:B------:R-:W-:Y:S01]  /*6fb0*/  HADD2 R41, R9, -1056, -1056 ;  /* 0xe420e42009297430 */ /* 0x000fe20000000000 */
[-C--:B0-----:R-:W-:Y:S01]  /*6fc0*/  HFMA2.MMA R60, R37, R24.reuse, R60 ;  /* 0x00000018253c7235 */ /* 0x081fe2000000003c */
[----:B------:R-:W-:Y:S01]  /*6fd0*/  HADD2 R40, R40, -1056, -1056 ;  /* 0xe420e42028287430 */ /* 0x000fe20000000000 */
[----:B------:R-:W-:Y:S01]  /*6fe0*/  LOP3.LUT R6, R6, 0x64006400, RZ, 0xfc, !PT ;  /* 0x6400640006067812 */ /* 0x000fe200078efcff */
[----:B------:R-:W-:Y:S01]  /*6ff0*/  HADD2 R44, R44, -1056, -1056 ;  /* 0xe420e4202c2c7430 */ /* 0x000fe20000000000 */
[----:B------:R-:W-:Y:S01]  /*7000*/  LOP3.LUT R42, R42, 0x64006400, RZ, 0xfc, !PT ;  /* 0x640064002a2a7812 */ /* 0x000fe200078efcff */
[----:B------:R-:W-:Y:S01]  /*7010*/  HFMA2.MMA R62, R41, R24, R62 ;  /* 0x00000018293e7235 */ /* 0x000fe2000000003e */
[----:B------:R-:W-:-:S02]  /*7020*/  LOP3.LUT R43, R43, 0x3f003f, RZ, 0xc0, !PT ;  /* 0x003f003f2b2b7812 */ /* 0x000fc400078ec0ff */
[----:B------:R-:W-:Y:S01]  /*7030*/  LOP3.LUT R32, R32, 0x64006400, RZ, 0xfc, !PT ;  /* 0x6400640020207812 */ /* 0x000fe200078efcff */
[-C--:B------:R-:W-:Y:S01]  /*7040*/  HFMA2.MMA R60, R40, R25.reuse, R60 ;  /* 0x00000019283c7235 */ /* 0x080fe2000000003c */
[----:B------:R-:W-:Y:S01]  /*7050*/  HADD2 R45, R6, -1056, -1056 ;  /* 0xe420e420062d7430 */ /* 0x000fe20000000000 */
        /* <DEDUP_REMOVED lines=9> */
[----:B------:R-:W-:Y:S01]  /*70f0*/  LOP3.LUT R28, R28, 0x64006400, RZ, 0xfc, !PT ;  /* 0x640064001c1c7812 */ /* 0x000fe200078efcff */
[----:B------:R-:W-:Y:S01]  /*7100*/  HFMA2 R61, R39, R24, R61 ;  /* 0x00000018273d7231 */ /* 0x000fe2000000003d */
[----:B------:R-:W-:Y:S01]  /*7110*/  HFMA2.MMA R60, R45, R26, R60 ;  /* 0x0000001a2d3c7235 */ /* 0x000fe2000000003c */
[----:B------:R-:W-:-:S02]  /*7120*/  HADD2 R42, R8, -1056, -1056 ;  /* 0xe420e420082a7430 */ /* 0x000fc40000000000 */
[----:B------:R-:W-:Y:S01]  /*7130*/  HADD2 R6, R46, -1056, -1056 ;  /* 0xe420e4202e067430 */ /* 0x000fe20000000000 */
[----:B------:R-:W-:Y:S01]  /*7140*/  LOP3.LUT R8, R47, 0x64006400, RZ, 0xfc, !PT ;  /* 0x640064002f087812 */ /* 0x000fe200078efcff */
[----:B------:R-:W-:Y:S01]  /*7150*/  HFMA2 R63, R43, R24, R63 ;  /* 0x000000182b3f7231 */ /* 0x000fe2000000003f */
[----:B------:R-:W-:Y:S01]  /*7160*/  HFMA2.MMA R62, R49, R26, R62 ;  /* 0x0000001a313e7235 */ /* 0x000fe2000000003e */
[----:B------:R-:W-:Y:S02]  /*7170*/  HADD2 R58, R11, -1056, -1056 ;  /* 0xe420e4200b3a7430 */ /* 0x000fe40000000000 */
[----:B------:R-:W-:Y:S02]  /*7180*/  HADD2 R30, R30, -1056, -1056 ;  /* 0xe420e4201e1e7430 */ /* 0x000fe40000000000 */
[-C--:B------:R-:W-:Y:S02]  /*7190*/  HFMA2 R61, R42, R25.reuse, R61 ;  /* 0x000000192a3d7231 */ /* 0x080fe4000000003d */
        /* <DEDUP_REMOVED lines=107> */
.L_x_1492:
        /* <DEDUP_REMOVED lines=37> */
[----:B------:R-:W-:Y:S02]  /*7aa0*/  SHF.R.U32.HI R58, RZ, 0x6, R31 ;  /* 0x00000006ff3a7819 */ /* 0x000fe4000001161f */
[----:B------:R-:W-:Y:S02]  /*7ab0*/  LOP3.LUT R9, R6, 0xf000f, RZ, 0xc0, !PT ;  /* 0x000f000f06097812 */ /* 0x000fe400078ec0ff */
[----:B------:R-:W-:-:S02]  /*7ac0*/  LOP3.LUT R11, R38, 0xf000f, RZ, 0xc0, !PT ;  /* 0x000f000f260b7812 */ /* 0x000fc400078ec0ff */
[----:B------:R-:W-:Y:S02]  /*7ad0*/  LOP3.LUT R31, R30, 0xf000f, RZ, 0xc0, !PT ;  /* 0x000f000f1e1f7812 */ /* 0x000fe400078ec0ff */
[----:B------:R-:W-:Y:S02]  /*7ae0*/  LOP3.LUT R6, R9, 0x300030, R28, 0xf8, !PT ;  /* 0x0030003009067812 */ /* 0x000fe400078ef81c */
[----:B------:R-:W-:Y:S02]  /*7af0*/  LOP3.LUT R28, R11, 0x300030, R8, 0xf8, !PT ;  /* 0x003000300b1c7812 */ /* 0x000fe400078ef808 */
[----:B------:R-:W-:Y:S02]  /*7b00*/  LOP3.LUT R30, R31, 0x300030, R10, 0xf8, !PT ;  /* 0x003000301f1e7812 */ /* 0x000fe400078ef80a */
[----:B------:R-:W0:Y:S01]  /*7b10*/  LDS.128 R8, [UR4+0x20] ;  /* 0x00002004ff087984 */ /* 0x000e220008000c00 */
[----:B------:R-:W-:-:S04]  /*7b20*/  LOP3.LUT R29, R29, 0xf000f, RZ, 0xc0, !PT ;  /* 0x000f000f1d1d7812 */ /* 0x000fc800078ec0ff */
[----:B------:R-:W-:Y:S02]  /*7b30*/  LOP3.LUT R32, R29, 0x300030, R32, 0xf8, !PT ;  /* 0x003000301d207812 */ /* 0x000fe400078ef820 */
[--C-:B---3--:R-:W-:Y:S02]  /*7b40*/  SHF.R.U32.HI R29, RZ, 0xc, R24.reuse ;  /* 0x0000000cff1d7819 */ /* 0x108fe40000011618 */
[----:B------:R-:W-:Y:S02]  /*7b50*/  LOP3.LUT R50, R24, 0x3f003f, RZ, 0xc0, !PT ;  /* 0x003f003f18327812 */ /* 0x000fe400078ec0ff */
[----:B------:R-:W-:Y:S02]  /*7b60*/  SHF.R.U32.HI R51, RZ, 0x6, R24 ;  /* 0x00000006ff337819 */ /* 0x000fe40000011618 */
[----:B------:R-:W-:Y:S02]  /*7b70*/  LOP3.LUT R29, R29, 0xf000f, RZ, 0xc0, !PT ;  /* 0x000f000f1d1d7812 */ /* 0x000fe400078ec0ff */
[----:B------:R-:W-:-:S02]  /*7b80*/  LOP3.LUT R4, R4, 0x64006400, RZ, 0xfc, !PT ;  /* 0x6400640004047812 */ /* 0x000fc400078efcff */
[----:B------:R-:W-:Y:S02]  /*7b90*/  LOP3.LUT R33, R33, 0x64006400, RZ, 0xfc, !PT ;  /* 0x6400640021217812 */ /* 0x000fe400078efcff */
[--C-:B------:R-:W-:Y:S02]  /*7ba0*/  SHF.R.U32.HI R24, RZ, 0xc, R25.reuse ;  /* 0x0000000cff187819 */ /* 0x100fe40000011619 */
[----:B------:R-:W-:Y:S02]  /*7bb0*/  LOP3.LUT R52, R25, 0x3f003f, RZ, 0xc0, !PT ;  /* 0x003f003f19347812 */ /* 0x000fe400078ec0ff */
[----:B------:R-:W-:Y:S02]  /*7bc0*/  SHF.R.U32.HI R53, RZ, 0x6, R25 ;  /* 0x00000006ff357819 */ /* 0x000fe40000011619 */
[----:B------:R-:W-:Y:S02]  /*7bd0*/  SHF.R.U32.HI R25, RZ, 0xc, R26 ;  /* 0x0000000cff197819 */ /* 0x000fe4000001161a */
[----:B------:R-:W-:Y:S01]  /*7be0*/  LOP3.LUT R34, R34, 0x3f003f, RZ, 0xc0, !PT ;  /* 0x003f003f22227812 */ /* 0x000fe200078ec0ff */
[----:B------:R-:W-:Y:S01]  /*7bf0*/  HADD2 R33, R33, -1056, -1056 ;  /* 0xe420e42021217430 */ /* 0x000fe20000000000 */
[----:B------:R-:W-:Y:S01]  /*7c00*/  LOP3.LUT R46, R29, 0x300030, R46, 0xf8, !PT ;  /* 0x003000301d2e7812 */ /* 0x000fe200078ef82e */
[----:B------:R-:W-:Y:S01]  /*7c10*/  HADD2 R29, R4, -1056, -1056 ;  /* 0xe420e420041d7430 */ /* 0x000fe20000000000 */
[----:B------:R-:W-:-:S02]  /*7c20*/  LOP3.LUT R36, R36, 0x3f003f, RZ, 0xc0, !PT ;  /* 0x003f003f24247812 */ /* 0x000fc400078ec0ff */
[----:B------:R-:W-:Y:S02]  /*7c30*/  LOP3.LUT R55, R26, 0x3f003f, RZ, 0xc0, !PT ;  /* 0x003f003f1a377812 */ /* 0x000fe400078ec0ff */
        /* <DEDUP_REMOVED lines=10> */
[----:B------:R-:W-:Y:S02]  /*7ce0*/  SHF.R.U32.HI R60, RZ, 0x6, R27 ;  /* 0x00000006ff3c7819 */ /* 0x000fe4000001161b */
[----:B------:R-:W-:Y:S01]  /*7cf0*/  LOP3.LUT R47, R24, 0x300030, R47, 0xf8, !PT ;  /* 0x00300030182f7812 */ /* 0x000fe200078ef82f */
[-C--:B0-----:R-:W-:Y:S01]  /*7d00*/  HFMA2.MMA R24, R29, R8.reuse, RZ ;  /* 0x000000081d187235 */ /* 0x081fe200000000ff */
[----:B------:R-:W-:Y:S01]  /*7d10*/  LOP3.LUT R49, R26, 0x300030, R49, 0xf8, !PT ;  /* 0x003000301a317812 */ /* 0x000fe200078ef831 */
[----:B------:R-:W-:Y:S01]  /*7d20*/  HFMA2.MMA R26, R33, R8, RZ ;  /* 0x00000008211a7235 */ /* 0x000fe200000000ff */
[----:B------:R-:W-:Y:S01]  /*7d30*/  SHF.R.U32.HI R27, RZ, 0xc, R27 ;  /* 0x0000000cff1b7819 */ /* 0x000fe2000001161b */
[----:B------:R-:W-:-:S02]  /*7d40*/  HADD2 R4, R34, -1056, -1056 ;  /* 0xe420e42022047430 */ /* 0x000fc40000000000 */
[----:B------:R-:W-:Y:S01]  /*7d50*/  HADD2 R34, R36, -1056, -1056 ;  /* 0xe420e42024227430 */ /* 0x000fe20000000000 */
[----:B------:R-:W-:Y:S01]  /*7d60*/  LOP3.LUT R27, R27, 0xf000f, RZ, 0xc0, !PT ;  /* 0x000f000f1b1b7812 */ /* 0x000fe200078ec0ff */
[----:B------:R-:W-:Y:S01]  /*7d70*/  HADD2 R36, R54, -1056, -1056 ;  /* 0xe420e42036247430 */ /* 0x000fe20000000000 */
[----:B------:R-:W-:Y:S01]  /*7d80*/  LOP3.LUT R58, R58, 0x3f003f, RZ, 0xc0, !PT ;  /* 0x003f003f3a3a7812 */ /* 0x000fe200078ec0ff */
[----:B------:R-:W-:Y:S01]  /*7d90*/  HFMA2 R25, R31, R8, RZ.H0_H0 ;  /* 0x000000081f197231 */ /* 0x000fe200000400ff */
[----:B------:R-:W-:Y:S02]  /*7da0*/  LOP3.LUT R48, R27, 0x300030, R48, 0xf8, !PT ;  /* 0x003000301b307812 */ /* 0x000fe400078ef830 */
[----:B------:R-:W-:Y:S01]  /*7db0*/  LOP3.LUT R38, R58, 0x64006400, RZ, 0xfc, !PT ;  /* 0x640064003a267812 */ /* 0x000fe200078efcff */
[-C--:B------:R-:W-:Y:S01]  /*7dc0*/  HFMA2.MMA R58, R4, R9.reuse, R24 ;  /* 0x00000009043a7235 */ /* 0x080fe20000000018 */
[----:B------:R-:W-:Y:S01]  /*7dd0*/  HFMA2 R61, R34, R9, R25 ;  /* 0x00000009223d7231 */ /* 0x000fe20000000019 */
[----:B------:R-:W-:-:S02]  /*7de0*/  HFMA2.MMA R62, R36, R9, R26 ;  /* 0x00000009243e7235 */ /* 0x000fc4000000001a */
[----:B------:R-:W0:Y:S01]  /*7df0*/  LDS.128 R24, [UR4+0x30] ;  /* 0x00003004ff187984 */ /* 0x000e220008000c00 */
[----:B------:R-:W-:Y:S01]  /*7e00*/  LOP3.LUT R35, R57, 0x64006400, RZ, 0xfc, !PT ;  /* 0x6400640039237812 */ /* 0x000fe200078efcff */
[----:B------:R-:W-:-:S04]  /*7e10*/  HADD2 R38, R38, -1056, -1056 ;  /* 0xe420e42026267430 */ /* 0x000fc80000000000 */
[----:B------:R-:W-:Y:S01]  /*7e20*/  HADD2 R35, R35, -1056, -1056 ;  /* 0xe420e42023237430 */ /* 0x000fe20000000000 */
[----:B------:R-:W-:Y:S02]  /*7e30*/  LOP3.LUT R50, R50, 0x64006400, RZ, 0xfc, !PT ;  /* 0x6400640032327812 */ /* 0x000fe400078efcff */
[----:B------:R-:W-:Y:S01]  /*7e40*/  LOP3.LUT R51, R51, 0x3f003f, RZ, 0xc0, !PT ;  /* 0x003f003f33337812 */ /* 0x000fe200078ec0ff */
        /* <DEDUP_REMOVED lines=175> */
.L_x_1493:
        /* <DEDUP_REMOVED lines=8> */
.L_x_1491:
[----:B------:R-:W-:-:S04]  /*89c0*/  LEA R32, R5, 0x40, 0x6 ;  /* 0x0000004005207811 */ /* 0x000fc800078e30ff */
[----:B------:R-:W-:-:S04]  /*89d0*/  IMNMX R32, R32, c[0x0][0x190], PT ;  /* 0x0000640020207a17 */ /* 0x000fc80003800200 */
[----:B------:R-:W-:-:S04]  /*89e0*/  ISETP.GE.AND P0, PT, R13, R32, PT ;  /* 0x000000200d00720c */ /* 0x000fc80003f06270 */
[----:B------:R-:W-:-:S13]  /*89f0*/  ISETP.GE.OR P0, PT, R13, c[0x0][0x1b4], P0 ;  /* 0x00006d000d007a0c */ /* 0x000fda0000706670 */
[----:B------:R-:W-:Y:S05]  /*8a00*/  @P0 BRA `(.L_x_1495) ;  /* 0x0000409000000947 */ /* 0x000fea0003800000 */
.L_x_1500:
        /* <DEDUP_REMOVED lines=15> */
[----:B------:R-:W-:-:S03]  /*8b00*/  IMAD.MOV.U32 R9, RZ, RZ, c[0x0][0x18c] ;  /* 0x00006300ff097624 */ /* 0x000fc600078e00ff */
[----:B------:R-:W0:Y:S01]  /*8b10*/  LDS.64 R50, [UR4] ;  /* 0x00000004ff327984 */ /* 0x000e220008000a00 */
[----:B-----5:R-:W-:-:S05]  /*8b20*/  IMAD.WIDE R28, R9, 0x4, R22 ;  /* 0x00000004091c7825 */ /* 0x020fca00078e0216 */
        /* <DEDUP_REMOVED lines=12> */
[----:B------:R-:W-:Y:S02]  /*8bf0*/  LOP3.LUT R29, R38, 0xf000f, RZ, 0xc0, !PT ;  /* 0x000f000f261d7812 */ /* 0x000fe400078ec0ff */
[----:B------:R-:W-:Y:S02]  /*8c00*/  LOP3.LUT R28, R28, 0x64006400, RZ, 0xfc, !PT ;  /* 0x640064001c1c7812 */ /* 0x000fe400078efcff */
[----:B------:R-:W-:Y:S02]  /*8c10*/  LOP3.LUT R29, R29, 0x64006400, RZ, 0xfc, !PT ;  /* 0x640064001d1d7812 */ /* 0x000fe400078efcff */
[----:B------:R-:W-:-:S02]  /*8c20*/  LOP3.LUT R40, R36, 0xf000f, RZ, 0xc0, !PT ;  /* 0x000f000f24287812 */ /* 0x000fc400078ec0ff */
[----:B------:R-:W-:Y:S01]  /*8c30*/  LOP3.LUT R42, R36, 0xf000f0, RZ, 0xc0, !PT ;  /* 0x00f000f0242a7812 */ /* 0x000fe200078ec0ff */
[----:B------:R-:W-:Y:S01]  /*8c40*/  HADD2 R41, R29, -1032, -1032 ;  /* 0xe408e4081d297430 */ /* 0x000fe20000000000 */
[----:B------:R-:W-:Y:S02]  /*8c50*/  SHF.R.U32.HI R35, RZ, 0x8, R36 ;  /* 0x00000008ff237819 */ /* 0x000fe40000011624 */
[C---:B------:R-:W-:Y:S02]  /*8c60*/  LOP3.LUT R36, R39.reuse, 0xf000f, RZ, 0xc0, !PT ;  /* 0x000f000f27247812 */ /* 0x040fe400078ec0ff */
[----:B------:R-:W-:Y:S02]  /*8c70*/  LOP3.LUT R48, R39, 0xf000f0, RZ, 0xc0, !PT ;  /* 0x00f000f027307812 */ /* 0x000fe400078ec0ff */
[----:B------:R-:W-:Y:S01]  /*8c80*/  SHF.R.U32.HI R31, RZ, 0x8, R39 ;  /* 0x00000008ff1f7819 */ /* 0x000fe20000011627 */
[----:B------:R-:W-:Y:S01]  /*8c90*/  HADD2 R39, R28, -1032, -1032 ;  /* 0xe408e4081c277430 */ /* 0x000fe20000000000 */
[----:B------:R-:W-:Y:S01]  /*8ca0*/  LOP3.LUT R46, R38, 0xf000f0, RZ, 0xc0, !PT ;  /* 0x00f000f0262e7812 */ /* 0x000fe200078ec0ff */
[----:B------:R-:W0:Y:S01]  /*8cb0*/  LDS.64 R28, [UR4+0x8] ;  /* 0x00000804ff1c7984 */ /* 0x000e220008000a00 */
[----:B------:R-:W-:-:S02]  /*8cc0*/  SHF.R.U32.HI R34, RZ, 0x8, R38 ;  /* 0x00000008ff227819 */ /* 0x000fc40000011626 */
[----:B------:R-:W-:Y:S02]  /*8cd0*/  LOP3.LUT R38, R36, 0x64006400, RZ, 0xfc, !PT ;  /* 0x6400640024267812 */ /* 0x000fe400078efcff */
[----:B------:R-:W-:Y:S02]  /*8ce0*/  LOP3.LUT R40, R40, 0x64006400, RZ, 0xfc, !PT ;  /* 0x6400640028287812 */ /* 0x000fe400078efcff */
        /* <DEDUP_REMOVED lines=9> */
[--C-:B------:R-:W-:Y:S01]  /*8d80*/  HADD2.F32 R36, -RZ, R40.reuse.H0_H0 ;  /* 0x20000028ff247230 */ /* 0x100fe20000004100 */
[----:B---3--:R-:W-:Y:S01]  /*8d90*/  LOP3.LUT R64, R27, 0xf000f0, RZ, 0xc0, !PT ;  /* 0x00f000f01b407812 */ /* 0x008fe200078ec0ff */
[----:B------:R-:W-:Y:S01]  /*8da0*/  HADD2.F32 R37, -RZ, R40.H1_H1 ;  /* 0x30000028ff257230 */ /* 0x000fe20000004100 */
[----:B------:R-:W-:Y:S01]  /*8db0*/  FFMA.FTZ R51, R53, R42, RZ ;  /* 0x0000002a35337223 */ /* 0x000fe200000100ff */
[----:B------:R-:W-:Y:S01]  /*8dc0*/  HADD2.F32 R43, -RZ, R43.H1_H1 ;  /* 0x3000002bff2b7230 */ /* 0x000fe20000004100 */
[----:B------:R-:W-:Y:S01]  /*8dd0*/  FFMA.FTZ R44, R36, R53, RZ ;  /* 0x00000035242c7223 */ /* 0x000fe200000100ff */
[----:B------:R-:W-:-:S02]  /*8de0*/  HADD2.F32 R40, -RZ, R41.H0_H0 ;  /* 0x20000029ff287230 */ /* 0x000fc40000004100 */
[-C--:B------:R-:W-:Y:S01]  /*8df0*/  HFMA2 R57, R45, R30.reuse.H0_H0, -72, -72 ;  /* 0xd480d4802d397431 */ /* 0x080fe2000004001e */
[----:B------:R-:W-:Y:S01]  /*8e00*/  FFMA.FTZ R58, R50, R43, R51 ;  /* 0x0000002b323a7223 */ /* 0x000fe20000010033 */
[----:B------:R-:W-:Y:S01]  /*8e10*/  HADD2.F32 R39, -RZ, R39.H1_H1 ;  /* 0x30000027ff277230 */ /* 0x000fe20000004100 */
[C---:B------:R-:W-:Y:S01]  /*8e20*/  FFMA.FTZ R45, R53.reuse, R38, RZ ;  /* 0x00000026352d7223 */ /* 0x040fe200000100ff */
[----:B------:R-:W-:Y:S01]  /*8e30*/  LOP3.LUT R51, R48, 0x64006400, RZ, 0xfc, !PT ;  /* 0x6400640030337812 */ /* 0x000fe200078efcff */
[----:B------:R-:W-:Y:S01]  /*8e40*/  FFMA.FTZ R46, R53, R40, RZ ;  /* 0x00000028352e7223 */ /* 0x000fe200000100ff */
[----:B------:R-:W-:Y:S01]  /*8e50*/  HFMA2 R49, R49, R30.H0_H0, -72, -72 ;  /* 0xd480d48031317431 */ /* 0x000fe2000004001e */
[----:B------:R-:W-:Y:S01]  /*8e60*/  FFMA.FTZ R53, R37, R50, R44 ;  /* 0x0000003225357223 */ /* 0x000fe2000001002c */
[----:B------:R-:W-:Y:S01]  /*8e70*/  HADD2.F32 R41, -RZ, R41.H1_H1 ;  /* 0x30000029ff297230 */ /* 0x000fe20000004100 */
[----:B------:R-:W-:Y:S01]  /*8e80*/  FFMA.FTZ R54, R50, R39, R45 ;  /* 0x0000002732367223 */ /* 0x000fe2000001002d */
[----:B------:R-:W-:-:S02]  /*8e90*/  HADD2.F32 R44, -RZ, R57.H0_H0 ;  /* 0x20000039ff2c7230 */ /* 0x000fc40000004100 */
[-C--:B------:R-:W-:Y:S01]  /*8ea0*/  HFMA2 R47, R47, R30.reuse.H0_H0, -72, -72 ;  /* 0xd480d4802f2f7431 */ /* 0x080fe2000004001e */
[----:B------:R-:W-:Y:S01]  /*8eb0*/  FFMA.FTZ R56, R50, R41, R46 ;  /* 0x0000002932387223 */ /* 0x000fe2000001002e */
[----:B------:R-:W-:Y:S01]  /*8ec0*/  HFMA2 R51, R51, R30.H0_H0, -72, -72 ;  /* 0xd480d48033337431 */ /* 0x000fe2000004001e */
[----:B------:R-:W-:Y:S01]  /*8ed0*/  FFMA.FTZ R53, R44, R55, R53 ;  /* 0x000000372c357223 */ /* 0x000fe20000010035 */
[----:B------:R-:W-:Y:S02]  /*8ee0*/  HADD2.F32 R48, -RZ, R49.H0_H0 ;  /* 0x20000031ff307230 */ /* 0x000fe40000004100 */
[----:B------:R-:W-:Y:S02]  /*8ef0*/  HADD2.F32 R45, -RZ, R57.H1_H1 ;  /* 0x30000039ff2d7230 */ /* 0x000fe40000004100 */
[----:B------:R-:W-:Y:S01]  /*8f00*/  HADD2.F32 R46, -RZ, R47.H0_H0 ;  /* 0x2000002fff2e7230 */ /* 0x000fe20000004100 */
[----:B------:R-:W-:Y:S01]  /*8f10*/  FFMA.FTZ R57, R55, R48, R56 ;  /* 0x0000003037397223 */ /* 0x000fe20000010038 */
[----:B------:R-:W-:Y:S01]  /*8f20*/  HADD2.F32 R50, -RZ, R51.H0_H0 ;  /* 0x20000033ff327230 */ /* 0x000fe20000004100 */
[----:B------:R-:W-:Y:S01]  /*8f30*/  FFMA.FTZ R56, R45, R52, R53 ;  /* 0x000000342d387223 */ /* 0x000fe20000010035 */
        /* <DEDUP_REMOVED lines=9> */
[--C-:B0-----:R-:W-:Y:S01]  /*8fd0*/  HADD2.F32 R57, -RZ, R28.reuse.H0_H0 ;  /* 0x2000001cff397230 */ /* 0x101fe20000004100 */
[----:B------:R-:W-:Y:S01]  /*8fe0*/  LOP3.LUT R55, R55, 0x64006400, RZ, 0xfc, !PT ;  /* 0x6400640037377812 */ /* 0x000fe200078efcff */
[----:B------:R-:W-:Y:S01]  /*8ff0*/  HADD2.F32 R58, -RZ, R28.H1_H1 ;  /* 0x3000001cff3a7230 */ /* 0x000fe20000004100 */
[----:B------:R-:W-:Y:S01]  /*9000*/  LOP3.LUT R33, R33, 0xf000f0, RZ, 0xc0, !PT ;  /* 0x00f000f021217812 */ /* 0x000fe200078ec0ff */
[----:B------:R-:W-:-:S02]  /*9010*/  HADD2 R28, R53, -1032, -1032 ;  /* 0xe408e408351c7430 */ /* 0x000fc40000000000 */
[----:B------:R-:W-:Y:S01]  /*9020*/  HADD2 R63, R55, -1032, -1032 ;  /* 0xe408e408373f7430 */ /* 0x000fe20000000000 */
[----:B------:R-:W-:Y:S01]  /*9030*/  LOP3.LUT R33, R33, 0x64006400, RZ, 0xfc, !PT ;  /* 0x6400640021217812 */ /* 0x000fe200078efcff */
[--C-:B------:R-:W-:Y:S02]  /*9040*/  HADD2.F32 R55, -RZ, R29.reuse.H0_H0 ;  /* 0x2000001dff377230 */ /* 0x100fe40000004100 */
[--C-:B------:R-:W-:Y:S02]  /*9050*/  HADD2.F32 R74, -RZ, R28.reuse.H0_H0 ;  /* 0x2000001cff4a7230 */ /* 0x100fe40000004100 */
[----:B------:R-:W-:Y:S02]  /*9060*/  HADD2.F32 R100, -RZ, R29.H1_H1 ;  /* 0x3000001dff647230 */ /* 0x000fe40000004100 */
[----:B------:R-:W-:Y:S02]  /*9070*/  HADD2.F32 R89, -RZ, R28.H1_H1 ;  /* 0x3000001cff597230 */ /* 0x000fe40000004100 */
[----:B------:R-:W0:Y:S01]  /*9080*/  LDS.64 R28, [UR4+0x10] ;  /* 0x00001004ff1c7984 */ /* 0x000e220008000a00 */
[----:B------:R-:W-:-:S02]  /*9090*/  HADD2.F32 R47, -RZ, R47.H1_H1 ;  /* 0x3000002fff2f7230 */ /* 0x000fc40000004100 */
[--C-:B------:R-:W-:Y:S02]  /*90a0*/  HADD2.F32 R72, -RZ, R63.reuse.H0_H0 ;  /* 0x2000003fff487230 */ /* 0x100fe40000004100 */
[----:B------:R-:W-:Y:S01]  /*90b0*/  HADD2.F32 R91, -RZ, R63.H1_H1 ;  /* 0x3000003fff5b7230 */ /* 0x000fe20000004100 */
[----:B------:R-:W-:Y:S01]  /*90c0*/  FFMA.FTZ R59, R52, R47, R54 ;  /* 0x0000002f343b7223 */ /* 0x000fe20000010036 */
[----:B------:R-:W-:Y:S01]  /*90d0*/  LOP3.LUT R52, R35, 0xf000f, RZ, 0xc0, !PT ;  /* 0x000f000f23347812 */ /* 0x000fe200078ec0ff */
[----:B------:R-:W-:Y:S01]  /*90e0*/  HFMA2 R33, R33, R30.H0_H0, -72, -72 ;  /* 0xd480d48021217431 */ /* 0x000fe2000004001e */
        /* <DEDUP_REMOVED lines=11> */
[----:B------:R-:W-:Y:S01]  /*91a0*/  FFMA.FTZ R62, R58, R91, R62 ;  /* 0x0000005b3a3e7223 */ /* 0x000fe2000001003e */
[----:B------:R-:W-:-:S02]  /*91b0*/  HADD2.F32 R75, -RZ, R52.H0_H0 ;  /* 0x20000034ff4b7230 */ /* 0x000fc40000004100 */
[----:B------:R-:W-:Y:S01]  /*91c0*/  HADD2.F32 R88, -RZ, R52.H1_H1 ;  /* 0x30000034ff587230 */ /* 0x000fe20000004100 */
[----:B------:R-:W-:Y:S01]  /*91d0*/  LOP3.LUT R52, R31, 0xf000f0, RZ, 0xc0, !PT ;  /* 0x00f000f01f347812 */ /* 0x000fe200078ec0ff */
[--C-:B------:R-:W-:Y:S01]  /*91e0*/  HADD2.F32 R73, -RZ, R54.reuse.H0_H0 ;  /* 0x20000036ff497230 */ /* 0x100fe20000004100 */
[----:B------:R-:W-:Y:S01]  /*91f0*/  LOP3.LUT R31, R34, 0x64006400, RZ, 0xfc, !PT ;  /* 0x64006400221f7812 */ /* 0x000fe200078efcff */
[-C--:B------:R-:W-:Y:S01]  /*9200*/  HFMA2 R34, R35, R30.reuse.H0_H0, -72, -72 ;  /* 0xd480d48023227431 */ /* 0x080fe2000004001e */
[----:B------:R-:W-:Y:S01]  /*9210*/  LOP3.LUT R35, R52, 0x64006400, RZ, 0xfc, !PT ;  /* 0x6400640034237812 */ /* 0x000fe200078efcff */
[----:B------:R-:W-:Y:S01]  /*9220*/  HADD2.F32 R90, -RZ, R54.H1_H1 ;  /* 0x30000036ff5a7230 */ /* 0x000fe20000004100 */
[----:B------:R-:W-:Y:S01]  /*9230*/  FFMA.FTZ R53, R75, R57, R56 ;  /* 0x000000394b357223 */ /* 0x000fe20000010038 */
[-C--:B------:R-:W-:Y:S01]  /*9240*/  HFMA2 R31, R31, R30.reuse.H0_H0, -72, -72 ;  /* 0xd480d4801f1f7431 */ /* 0x080fe2000004001e */
[----:B------:R-:W-:Y:S01]  /*9250*/  FFMA.FTZ R61, R57, R73, R60 ;  /* 0x00000049393d7223 */ /* 0x000fe2000001003c */
[--C-:B------:R-:W-:Y:S01]  /*9260*/  HADD2.F32 R92, -RZ, R34.reuse.H0_H0 ;  /* 0x20000022ff5c7230 */ /* 0x100fe20000004100 */
[----:B------:R-:W-:Y:S01]  /*9270*/  FFMA.FTZ R53, R88, R58, R53 ;  /* 0x0000003a58357223 */ /* 0x000fe20000010035 */
[----:B------:R-:W-:Y:S01]  /*9280*/  HADD2.F32 R93, -RZ, R34.H1_H1 ;  /* 0x30000022ff5d7230 */ /* 0x000fe20000004100 */
[----:B------:R-:W-:Y:S01]  /*9290*/  LOP3.LUT R34, R24, 0xf000f, RZ, 0xc0, !PT ;  /* 0x000f000f18227812 */ /* 0x000fe200078ec0ff */
[-C--:B------:R-:W-:Y:S01]  /*92a0*/  HFMA2 R35, R35, R30.reuse.H0_H0, -72, -72 ;  /* 0xd480d48023237431 */ /* 0x080fe2000004001e */
[----:B------:R-:W-:Y:S01]  /*92b0*/  FFMA.FTZ R61, R58, R90, R61 ;  /* 0x0000005a3a3d7223 */ /* 0x000fe2000001003d */
[--C-:B------:R-:W-:Y:S01]  /*92c0*/  HADD2.F32 R94, -RZ, R33.reuse.H0_H0 ;  /* 0x20000021ff5e7230 */ /* 0x100fe20000004100 */
[----:B------:R-:W-:Y:S01]  /*92d0*/  LOP3.LUT R58, R24, 0xf000f0, RZ, 0xc0, !PT ;  /* 0x00f000f0183a7812 */ /* 0x000fe200078ec0ff */
[----:B------:R-:W-:Y:S01]  /*92e0*/  HADD2.F32 R95, -RZ, R33.H1_H1 ;  /* 0x30000021ff5f7230 */ /* 0x000fe20000004100 */
[----:B------:R-:W-:Y:S01]  /*92f0*/  SHF.R.U32.HI R33, RZ, 0x8, R24 ;  /* 0x00000008ff217819 */ /* 0x000fe20000011618 */
[--C-:B------:R-:W-:Y:S01]  /*9300*/  HADD2.F32 R96, -RZ, R31.reuse.H0_H0 ;  /* 0x2000001fff607230 */ /* 0x100fe20000004100 */
[----:B------:R-:W-:Y:S01]  /*9310*/  LOP3.LUT R34, R34, 0x64006400, RZ, 0xfc, !PT ;  /* 0x6400640022227812 */ /* 0x000fe200078efcff */
[----:B------:R-:W-:Y:S01]  /*9320*/  HADD2.F32 R97, -RZ, R31.H1_H1 ;  /* 0x3000001fff617230 */ /* 0x000fe20000004100 */
[C---:B------:R-:W-:Y:S01]  /*9330*/  LOP3.LUT R24, R25.reuse, 0xf000f, RZ, 0xc0, !PT ;  /* 0x000f000f19187812 */ /* 0x040fe200078ec0ff */
[--C-:B------:R-:W-:Y:S01]  /*9340*/  HADD2.F32 R98, -RZ, R35.reuse.H0_H0 ;  /* 0x20000023ff627230 */ /* 0x100fe20000004100 */
[----:B------:R-:W-:Y:S01]  /*9350*/  LOP3.LUT R60, R25, 0xf000f0, RZ, 0xc0, !PT ;  /* 0x00f000f0193c7812 */ /* 0x000fe200078ec0ff */
[--C-:B0-----:R-:W-:Y:S01]  /*9360*/  HADD2.F32 R65, -RZ, R28.reuse.H0_H0 ;  /* 0x2000001cff417230 */ /* 0x101fe20000004100 */
[----:B------:R-:W-:Y:S01]  /*9370*/  SHF.R.U32.HI R31, RZ, 0x8, R25 ;  /* 0x00000008ff1f7819 */ /* 0x000fe20000011619 */
[----:B------:R-:W-:Y:S01]  /*9380*/  HADD2.F32 R66, -RZ, R28.H1_H1 ;  /* 0x3000001cff427230 */ /* 0x000fe20000004100 */
[----:B------:R-:W-:Y:S01]  /*9390*/  LOP3.LUT R52, R27, 0xf000f, RZ, 0xc0, !PT ;  /* 0x000f000f1b347812 */ /* 0x000fe200078ec0ff */
[----:B------:R-:W-:Y:S01]  /*93a0*/  HADD2.F32 R99, -RZ, R35.H1_H1 ;  /* 0x30000023ff637230 */ /* 0x000fe20000004100 */
[----:B------:R-:W-:Y:S01]  /*93b0*/  LOP3.LUT R25, R26, 0xf000f, RZ, 0xc0, !PT ;  /* 0x000f000f1a197812 */ /* 0x000fe200078ec0ff */
[--C-:B------:R-:W-:Y:S01]  /*93c0*/  HADD2.F32 R71, -RZ, R29.reuse.H0_H0 ;  /* 0x2000001dff477230 */ /* 0x100fe20000004100 */
[----:B------:R-:W-:Y:S01]  /*93d0*/  FFMA.FTZ R53, R92, R55, R53 ;  /* 0x000000375c357223 */ /* 0x000fe20000010035 */
[----:B------:R-:W-:Y:S01]  /*93e0*/  HADD2.F32 R28, -RZ, R29.H1_H1 ;  /* 0x3000001dff1c7230 */ /* 0x000fe20000004100 */
[C---:B------:R-:W-:Y:S01]  /*93f0*/  FFMA.FTZ R59, R55.reuse, R94, R59 ;  /* 0x0000005e373b7223 */ /* 0x040fe2000001003b */
[----:B------:R-:W-:Y:S01]  /*9400*/  HADD2 R34, R34, -1032, -1032 ;  /* 0xe408e40822227430 */ /* 0x000fe20000000000 */
[C---:B------:R-:W-:Y:S01]  /*9410*/  FFMA.FTZ R35, R55.reuse, R96, R61 ;  /* 0x0000006037237223 */ /* 0x040fe2000001003d */
[----:B------:R-:W-:Y:S01]  /*9420*/  LOP3.LUT R29, R52, 0x64006400, RZ, 0xfc, !PT ;  /* 0x64006400341d7812 */ /* 0x000fe200078efcff */
[----:B------:R-:W-:Y:S01]  /*9430*/  FFMA.FTZ R62, R55, R98, R62 ;  /* 0x00000062373e7223 */ /* 0x000fe2000001003e */
[----:B------:R-:W-:Y:S01]  /*9440*/  LOP3.LUT R24, R24, 0x64006400, RZ, 0xfc, !PT ;  /* 0x6400640018187812 */ /* 0x000fe200078efcff */
[----:B------:R-:W-:Y:S01]  /*9450*/  FFMA.FTZ R102, R93, R100, R53 ;  /* 0x000000645d667223 */ /* 0x000fe20000010035 */
[----:B------:R-:W-:Y:S01]  /*9460*/  LOP3.LUT R25, R25, 0x64006400, RZ, 0xfc, !PT ;  /* 0x6400640019197812 */ /* 0x000fe200078efcff */
[C---:B------:R-:W-:Y:S01]  /*9470*/  FFMA.FTZ R76, R100.reuse, R95, R59 ;  /* 0x0000005f644c7223 */ /* 0x040fe2000001003b */
[--C-:B------:R-:W-:Y:S01]  /*9480*/  HADD2.F32 R52, -RZ, R34.reuse.H0_H0 ;  /* 0x20000022ff347230 */ /* 0x100fe20000004100 */
[C---:B------:R-:W-:Y:S01]  /*9490*/  FFMA.FTZ R35, R100.reuse, R97, R35 ;  /* 0x0000006164237223 */ /* 0x040fe20000010023 */
[----:B------:R-:W-:Y:S01]  /*94a0*/  HADD2.F32 R53, -RZ, R34.H1_H1 ;  /* 0x30000022ff357230 */ /* 0x000fe20000004100 */
[----:B------:R-:W-:Y:S01]  /*94b0*/  FFMA.FTZ R100, R100, R99, R62 ;  /* 0x0000006364647223 */ /* 0x000fe2000001003e */
[----:B------:R-:W-:Y:S01]  /*94c0*/  HADD2 R59, R29, -1032, -1032 ;  /* 0xe408e4081d3b7430 */ /* 0x000fe20000000000 */
[----:B------:R-:W-:Y:S01]  /*94d0*/  LOP3.LUT R62, R26, 0xf000f0, RZ, 0xc0, !PT ;  /* 0x00f000f01a3e7812 */ /* 0x000fe200078ec0ff */
[----:B------:R-:W-:Y:S01]  /*94e0*/  HADD2 R55, R24, -1032, -1032 ;  /* 0xe408e40818377430 */ /* 0x000fe20000000000 */
[----:B------:R-:W-:Y:S01]  /*94f0*/  LOP3.LUT R29, R58, 0x64006400, RZ, 0xfc, !PT ;  /* 0x640064003a1d7812 */ /* 0x000fe200078efcff */
[----:B------:R-:W-:Y:S01]  /*9500*/  HADD2 R34, R25, -1032, -1032 ;  /* 0xe408e40819227430 */ /* 0x000fe20000000000 */
[----:B------:R-:W-:Y:S01]  /*9510*/  LOP3.LUT R63, R62, 0x64006400, RZ, 0xfc, !PT ;  /* 0x640064003e3f7812 */ /* 0x000fe200078efcff */
[----:B------:R-:W0:Y:S01]  /*9520*/  LDS.64 R24, [UR4+0x18] ;  /* 0x00001804ff187984 */ /* 0x000e220008000a00 */
[----:B------:R-:W-:Y:S01]  /*9530*/  HADD2.F32 R54, -RZ, R55.H0_H0 ;  /* 0x20000037ff367230 */ /* 0x000fe20000004100 */
[----:B------:R-:W-:Y:S01]  /*9540*/  LOP3.LUT R61, R60, 0x64006400, RZ, 0xfc, !PT ;  /* 0x640064003c3d7812 */ /* 0x000fe200078efcff */
[--C-:B------:R-:W-:Y:S01]  /*9550*/  HADD2.F32 R56, -RZ, R34.reuse.H0_H0 ;  /* 0x20000022ff387230 */ /* 0x100fe20000004100 */
[----:B------:R-:W-:Y:S01]  /*9560*/  SHF.R.U32.HI R26, RZ, 0x8, R26 ;  /* 0x00000008ff1a7819 */ /* 0x000fe2000001161a */
        /* <DEDUP_REMOVED lines=10> */
[----:B------:R-:W-:Y:S01]  /*9610*/  HADD2.F32 R55, -RZ, R55.H1_H1 ;  /* 0x30000037ff377230 */ /* 0x000fe20000004100 */
[C---:B------:R-:W-:Y:S01]  /*9620*/  FFMA.FTZ R68, R66.reuse, R57, R60 ;  /* 0x0000003942447223 */ /* 0x040fe2000001003c */
[-C--:B------:R-:W-:Y:S01]  /*9630*/  HFMA2 R64, R61, R30.reuse.H0_H0, -72, -72 ;  /* 0xd480d4803d407431 */ /* 0x080fe2000004001e */
[C---:B------:R-:W-:Y:S01]  /*9640*/  FFMA.FTZ R70, R66.reuse, R59, R65 ;  /* 0x0000003b42467223 */ /* 0x040fe20000010041 */
[-C--:B------:R-:W-:Y:S01]  /*9650*/  HFMA2 R65, R63, R30.reuse.H0_H0, -72, -72 ;  /* 0xd480d4803f417431 */ /* 0x080fe2000004001e */
[----:B------:R-:W-:Y:S01]  /*9660*/  FFMA.FTZ R34, R66, R55, R34 ;  /* 0x0000003742227223 */ /* 0x000fe20000010022 */
[----:B------:R-:W-:Y:S01]  /*9670*/  HFMA2 R29, R29, R30.H0_H0, -72, -72 ;  /* 0xd480d4801d1d7431 */ /* 0x000fe2000004001e */
[----:B------:R-:W-:Y:S01]  /*9680*/  SHF.R.U32.HI R27, RZ, 0x8, R27 ;  /* 0x00000008ff1b7819 */ /* 0x000fe2000001161b */
[----:B------:R-:W-:-:S02]  /*9690*/  HADD2.F32 R60, -RZ, R62.H0_H0 ;  /* 0x2000003eff3c7230 */ /* 0x000fc40000004100 */
[----:B------:R-:W-:Y:S02]  /*96a0*/  HADD2.F32 R61, -RZ, R62.H1_H1 ;  /* 0x3000003eff3d7230 */ /* 0x000fe40000004100 */
[--C-:B------:R-:W-:Y:S01]  /*96b0*/  HADD2.F32 R62, -RZ, R64.reuse.H0_H0 ;  /* 0x20000040ff3e7230 */ /* 0x100fe20000004100 */
[----:B------:R-:W-:Y:S01]  /*96c0*/  FFMA.FTZ R69, R60, R71, R69 ;  /* 0x000000473c457223 */ /* 0x000fe20000010045 */
[----:B------:R-:W-:Y:S02]  /*96d0*/  HADD2.F32 R63, -RZ, R64.H1_H1 ;  /* 0x30000040ff3f7230 */ /* 0x000fe40000004100 */
        /* <DEDUP_REMOVED lines=42> */
[C---:B------:R-:W-:Y:S01]  /*9980*/  FFMA.FTZ R104, R78.reuse, R70, R81 ;  /* 0x000000464e687223 */ /* 0x040fe20000010051 */
[----:B------:R-:W-:Y:S01]  /*9990*/  HFMA2 R26, R31, R30.H0_H0, -72, -72 ;  /* 0xd480d4801f1a7431 */ /* 0x000fe2000004001e */
[----:B------:R-:W-:Y:S01]  /*99a0*/  FFMA.FTZ R78, R78, R71, R80 ;  /* 0x000000474e4e7223 */ /* 0x000fe20000010050 */
[----:B------:R-:W-:Y:S01]  /*99b0*/  HADD2.F32 R86, -RZ, R83.H1_H1 ;  /* 0x30000053ff567230 */ /* 0x000fe20000004100 */
[----:B------:R-:W-:Y:S01]  /*99c0*/  LOP3.LUT R27, R27, 0x64006400, RZ, 0xfc, !PT ;  /* 0x640064001b1b7812 */ /* 0x000fe200078efcff */
[----:B------:R-:W-:Y:S01]  /*99d0*/  HADD2.F32 R85, -RZ, R84.H1_H1 ;  /* 0x30000054ff557230 */ /* 0x000fe20000004100 */
[----:B------:R-:W-:Y:S01]  /*99e0*/  FFMA.FTZ R34, R87, R29, R34 ;  /* 0x0000001d57227223 */ /* 0x000fe20000010022 */
[----:B------:R-:W-:Y:S01]  /*99f0*/  HADD2.F32 R84, -RZ, R101.H1_H1 ;  /* 0x30000065ff547230 */ /* 0x000fe20000004100 */
[C---:B------:R-:W-:Y:S01]  /*9a00*/  FFMA.FTZ R79, R29.reuse, R86, R79 ;  /* 0x000000561d4f7223 */ /* 0x040fe2000001004f */
[----:B------:R-:W-:Y:S01]  /*9a10*/  HADD2.F32 R83, -RZ, R33.H0_H0 ;  /* 0x20000021ff537230 */ /* 0x000fe20000004100 */
[----:B------:R-:W-:Y:S01]  /*9a20*/  FFMA.FTZ R104, R29, R85, R104 ;  /* 0x000000551d687223 */ /* 0x000fe20000010068 */
[----:B------:R-:W-:-:S02]  /*9a30*/  HADD2.F32 R82, -RZ, R26.H0_H0 ;  /* 0x2000001aff527230 */ /* 0x000fc40000004100 */
[-C--:B------:R-:W-:Y:S01]  /*9a40*/  HFMA2 R77, R25, R30.reuse.H0_H0, -72, -72 ;  /* 0xd480d480194d7431 */ /* 0x080fe2000004001e */
[----:B------:R-:W-:Y:S01]  /*9a50*/  FFMA.FTZ R25, R29, R84, R78 ;  /* 0x000000541d197223 */ /* 0x000fe2000001004e */
[----:B------:R-:W-:Y:S01]  /*9a60*/  HFMA2 R106, R27, R30.H0_H0, -72, -72 ;  /* 0xd480d4801b6a7431 */ /* 0x000fe2000004001e */
[----:B------:R-:W-:Y:S01]  /*9a70*/  FFMA.FTZ R29, R83, R24, R34 ;  /* 0x00000018531d7223 */ /* 0x000fe20000010022 */
[----:B------:R-:W-:Y:S01]  /*9a80*/  HADD2.F32 R34, -RZ, R2.H0_H0 ;  /* 0x20000002ff227230 */ /* 0x000fe20000004100 */
[----:B------:R-:W-:Y:S01]  /*9a90*/  FFMA.FTZ R103, R24, R82, R79 ;  /* 0x0000005218677223 */ /* 0x000fe2000001004f */
[----:B------:R-:W-:Y:S02]  /*9aa0*/  HADD2.F32 R79, -RZ, R33.H1_H1 ;  /* 0x30000021ff4f7230 */ /* 0x000fe40000004100 */
[----:B------:R-:W-:Y:S01]  /*9ab0*/  HADD2.F32 R33, -RZ, R0.H1_H1 ;  /* 0x30000000ff217230 */ /* 0x000fe20000004100 */
[----:B------:R-:W-:Y:S01]  /*9ac0*/  FMUL.FTZ R27, R35, R34 ;  /* 0x00000022231b7220 */ /* 0x000fe20000410000 */
[----:B------:R-:W-:-:S02]  /*9ad0*/  HADD2.F32 R81, -RZ, R77.H0_H0 ;  /* 0x2000004dff517230 */ /* 0x000fc40000004100 */
[----:B------:R-:W-:Y:S02]  /*9ae0*/  HADD2.F32 R80, -RZ, R106.H0_H0 ;  /* 0x2000006aff507230 */ /* 0x000fe40000004100 */
[----:B------:R-:W-:Y:S01]  /*9af0*/  HADD2.F32 R31, -RZ, R0.H0_H0 ;  /* 0x20000000ff1f7230 */ /* 0x000fe20000004100 */
[----:B------:R-:W-:Y:S01]  /*9b00*/  FFMA.FTZ R105, R24, R81, R104 ;  /* 0x0000005118697223 */ /* 0x000fe20000010068 */
[----:B------:R-:W-:Y:S01]  /*9b10*/  HADD2.F32 R78, -RZ, R26.H1_H1 ;  /* 0x3000001aff4e7230 */ /* 0x000fe20000004100 */
[----:B------:R-:W-:Y:S01]  /*9b20*/  FMUL.FTZ R26, R76, R33 ;  /* 0x000000214c1a7220 */ /* 0x000fe20000410000 */
[----:B------:R-:W-:Y:S01]  /*9b30*/  HADD2.F32 R35, -RZ, R2.H1_H1 ;  /* 0x30000002ff237230 */ /* 0x000fe20000004100 */
[----:B------:R-:W-:Y:S01]  /*9b40*/  FFMA.FTZ R107, R24, R80, R25 ;  /* 0x00000050186b7223 */ /* 0x000fe20000010019 */
[----:B------:R-:W-:Y:S01]  /*9b50*/  HADD2.F32 R77, -RZ, R77.H1_H1 ;  /* 0x3000004dff4d7230 */ /* 0x000fe20000004100 */
[----:B------:R-:W-:Y:S01]  /*9b60*/  FMUL.FTZ R102, R102, R31 ;  /* 0x0000001f66667220 */ /* 0x000fe20000410000 */
[----:B------:R-:W-:Y:S01]  /*9b70*/  HADD2.F32 R76, -RZ, R106.H1_H1 ;  /* 0x3000006aff4c7230 */ /* 0x000fe20000004100 */
[----:B------:R-:W-:Y:S01]  /*9b80*/  FMUL.FTZ R100, R100, R35 ;  /* 0x0000002364647220 */ /* 0x000fe20000410000 */
[----:B------:R-:W-:Y:S01]  /*9b90*/  F2FP.PACK_AB R26, RZ, R26 ;  /* 0x0000001aff1a723e */ /* 0x000fe200000000ff */
[----:B------:R-:W-:Y:S01]  /*9ba0*/  FFMA.FTZ R104, R79, R28, R29 ;  /* 0x0000001c4f687223 */ /* 0x000fe2000001001d */
[----:B------:R-:W-:Y:S01]  /*9bb0*/  F2FP.PACK_AB R101, RZ, R102 ;  /* 0x00000066ff65723e */ /* 0x000fe200000000ff */
[C---:B------:R-:W-:Y:S01]  /*9bc0*/  FFMA.FTZ R106, R28.reuse, R78, R103 ;  /* 0x0000004e1c6a7223 */ /* 0x040fe20000010067 */
[----:B------:R-:W-:Y:S01]  /*9bd0*/  F2FP.PACK_AB R27, RZ, R27 ;  /* 0x0000001bff1b723e */ /* 0x000fe200000000ff */
[C---:B------:R-:W-:Y:S01]  /*9be0*/  FFMA.FTZ R29, R28.reuse, R77, R105 ;  /* 0x0000004d1c1d7223 */ /* 0x040fe20000010069 */
[----:B------:R-:W-:Y:S01]  /*9bf0*/  F2FP.PACK_AB R100, RZ, R100 ;  /* 0x00000064ff64723e */ /* 0x000fe200000000ff */
[----:B------:R-:W-:Y:S01]  /*9c00*/  FFMA.FTZ R28, R28, R76, R107 ;  /* 0x0000004c1c1c7223 */ /* 0x000fe2000001006b */
[----:B------:R-:W0:Y:S01]  /*9c10*/  LDS.64 R24, [UR4+0x20] ;  /* 0x00002004ff187984 */ /* 0x000e220008000a00 */
[----:B------:R-:W-:Y:S01]  /*9c20*/  FMUL.FTZ R105, R104, R31 ;  /* 0x0000001f68697220 */ /* 0x000fe20000410000 */
[--C-:B------:R-:W-:Y:S01]  /*9c30*/  HADD2 R101, R101.H0_H0, R21.reuse.H0_H0 ;  /* 0x2000001565657230 */ /* 0x100fe20000000800 */
[----:B------:R-:W-:Y:S01]  /*9c40*/  FMUL.FTZ R104, R106, R33 ;  /* 0x000000216a687220 */ /* 0x000fe20000410000 */
[----:B------:R-:W-:Y:S01]  /*9c50*/  HADD2 R102, R26.H0_H0, R21.H1_H1 ;  /* 0x300000151a667230 */ /* 0x000fe20000000800 */
[----:B------:R-:W-:Y:S01]  /*9c60*/  FMUL.FTZ R103, R29, R34 ;  /* 0x000000221d677220 */ /* 0x000fe20000410000 */
[--C-:B------:R-:W-:Y:S01]  /*9c70*/  HADD2 R21, R27.H0_H0, R19.reuse.H0_H0 ;  /* 0x200000131b157230 */ /* 0x100fe20000000800 */
[----:B------:R-:W-:Y:S01]  /*9c80*/  FMUL.FTZ R28, R28, R35 ;  /* 0x000000231c1c7220 */ /* 0x000fe20000410000 */
[----:B------:R-:W-:Y:S01]  /*9c90*/  HADD2 R100, R100.H0_H0, R19.H1_H1 ;  /* 0x3000001364647230 */ /* 0x000fe20000000800 */
[----:B------:R-:W-:-:S02]  /*9ca0*/  F2FP.PACK_AB R105, RZ, R105 ;  /* 0x00000069ff69723e */ /* 0x000fc400000000ff */
[----:B------:R-:W-:Y:S02]  /*9cb0*/  F2FP.PACK_AB R104, RZ, R104 ;  /* 0x00000068ff68723e */ /* 0x000fe400000000ff */
        /* <DEDUP_REMOVED lines=22> */
[--C-:B--2---:R-:W-:Y:S01]  /*9e20*/  HADD2.F32 R107, -RZ, R28.reuse.H0_H0 ;  /* 0x2000001cff6b7230 */ /* 0x104fe20000004100 */
        /* <DEDUP_REMOVED lines=56> */
[-C--:B------:R-:W-:Y:S01]  /*a1b0*/  FFMA.FTZ R36, R45, R26.reuse, R37 ;  /* 0x0000001a2d247223 */ /* 0x080fe20000010025 */
[--C-:B------:R-:W-:Y:S01]  /*a1c0*/  HADD2.F32 R37, -RZ, R29.reuse.H0_H0 ;  /* 0x2000001dff257230 */ /* 0x100fe20000004100 */
        /* <DEDUP_REMOVED lines=31> */
[----:B------:R-:W-:-:S05]  /*a3c0*/  HADD2 R3, R73, R3 ;  /* 0x0000000349037230 */ /* 0x000fca0000000000 */
.L_x_1497:
        /* <DEDUP_REMOVED lines=111> */
.L_x_1498:
[----:B------:R-:W-:Y:S01]  /*aac0*/  HADD2 R100, R19.H0_H0, R100.H0_H0 ;  /* 0x2000006413647230 */ /* 0x000fe20000000800 */
[C---:B-----5:R-:W-:Y:S01]  /*aad0*/  LOP3.LUT R19, R4.reuse, 0xf000f, RZ, 0xc0, !PT ;  /* 0x000f000f04137812 */ /* 0x060fe200078ec0ff */
[----:B------:R-:W-:Y:S01]  /*aae0*/  HADD2 R103, R103.H0_H0, R21.H0_H0 ;  /* 0x2000001567677230 */ /* 0x000fe20000000800 */
[----:B------:R-:W-:Y:S01]  /*aaf0*/  LOP3.LUT R21, R4, 0xf000f0, RZ, 0xc0, !PT ;  /* 0x00f000f004157812 */ /* 0x000fe200078ec0ff */
[--C-:B0-----:R-:W-:Y:S01]  /*ab00*/  HADD2.F32 R44, -RZ, R24.reuse.H0_H0 ;  /* 0x20000018ff2c7230 */ /* 0x101fe20000004100 */
[----:B------:R-:W-:Y:S01]  /*ab10*/  SHF.R.U32.HI R52, RZ, 0x8, R4 ;  /* 0x00000008ff347819 */ /* 0x000fe20000011604 */
[----:B------:R-:W-:Y:S01]  /*ab20*/  HADD2.F32 R45, -RZ, R24.H1_H1 ;  /* 0x30000018ff2d7230 */ /* 0x000fe20000004100 */
[----:B------:R-:W-:Y:S01]  /*ab30*/  LOP3.LUT R19, R19, 0x64006400, RZ, 0xfc, !PT ;  /* 0x6400640013137812 */ /* 0x000fe200078efcff */
[--C-:B------:R-:W-:Y:S01]  /*ab40*/  HADD2.F32 R46, -RZ, R25.reuse.H0_H0 ;  /* 0x20000019ff2e7230 */ /* 0x100fe20000004100 */
[C---:B------:R-:W-:Y:S01]  /*ab50*/  LOP3.LUT R4, R5.reuse, 0xf000f, RZ, 0xc0, !PT ;  /* 0x000f000f05047812 */ /* 0x040fe200078ec0ff */
[----:B------:R-:W-:Y:S01]  /*ab60*/  HADD2.F32 R47, -RZ, R25.H1_H1 ;  /* 0x30000019ff2f7230 */ /* 0x000fe20000004100 */
[----:B------:R-:W-:Y:S01]  /*ab70*/  LOP3.LUT R26, R5, 0xf000f0, RZ, 0xc0, !PT ;  /* 0x00f000f0051a7812 */ /* 0x000fe200078ec0ff */
[----:B------:R-:W-:Y:S01]  /*ab80*/  HADD2 R19, R19, -1032, -1032 ;  /* 0xe408e40813137430 */ /* 0x000fe20000000000 */
[----:B------:R-:W-:Y:S01]  /*ab90*/  SHF.R.U32.HI R54, RZ, 0x8, R5 ;  /* 0x00000008ff367819 */ /* 0x000fe20000011605 */
[----:B------:R-:W-:Y:S01]  /*aba0*/  HADD2 R53, R104.H0_H0, R102.H0_H0 ;  /* 0x2000006668357230 */ /* 0x000fe20000000800 */
[----:B------:R-:W-:Y:S01]  /*abb0*/  LOP3.LUT R5, R6, 0xf000f, RZ, 0xc0, !PT ;  /* 0x000f000f06057812 */ /* 0x000fe200078ec0ff */
[----:B------:R-:W-:Y:S01]  /*abc0*/  HADD2 R51, R105.H0_H0, R101.H0_H0 ;  /* 0x2000006569337230 */ /* 0x000fe20000000800 */
        /* <DEDUP_REMOVED lines=12> */
[--C-:B------:R-:W-:Y:S01]  /*ac90*/  HADD2.F32 R39, -RZ, R19.reuse.H0_H0 ;  /* 0x20000013ff277230 */ /* 0x100fe20000004100 */
[----:B------:R-:W-:Y:S01]  /*aca0*/  LOP3.LUT R29, R7, 0xf000f0, RZ, 0xc0, !PT ;  /* 0x00f000f0071d7812 */ /* 0x000fe200078ec0ff */
[----:B------:R-:W-:Y:S01]  /*acb0*/  HADD2 R28, R28, -1032, -1032 ;  /* 0xe408e4081c1c7430 */ /* 0x000fe20000000000 */
[----:B------:R-:W-:Y:S01]  /*acc0*/  LOP3.LUT R27, R27, 0x64006400, RZ, 0xfc, !PT ;  /* 0x640064001b1b7812 */ /* 0x000fe200078efcff */
[----:B------:R-:W-:Y:S01]  /*acd0*/  HADD2.F32 R38, -RZ, R19.H1_H1 ;  /* 0x30000013ff267230 */ /* 0x000fe20000004100 */
[----:B------:R-:W-:Y:S01]  /*ace0*/  LOP3.LUT R19, R26, 0x64006400, RZ, 0xfc, !PT ;  /* 0x640064001a137812 */ /* 0x000fe200078efcff */
[----:B------:R-:W-:Y:S01]  /*acf0*/  HADD2.F32 R40, -RZ, R24.H1_H1 ;  /* 0x30000018ff287230 */ /* 0x000fe20000004100 */
[C---:B------:R-:W-:Y:S01]  /*ad00*/  FFMA.FTZ R24, R44.reuse, R41, RZ ;  /* 0x000000292c187223 */ /* 0x040fe200000100ff */
[--C-:B------:R-:W-:Y:S01]  /*ad10*/  HADD2.F32 R37, -RZ, R28.reuse.H0_H0 ;  /* 0x2000001cff257230 */ /* 0x100fe20000004100 */
[C---:B------:R-:W-:Y:S01]  /*ad20*/  FFMA.FTZ R25, R44.reuse, R39, RZ ;  /* 0x000000272c197223 */ /* 0x040fe200000100ff */
[----:B------:R-:W-:Y:S01]  /*ad30*/  HADD2.F32 R36, -RZ, R28.H1_H1 ;  /* 0x3000001cff247230 */ /* 0x000fe20000004100 */
[----:B------:R-:W-:Y:S01]  /*ad40*/  FFMA.FTZ R48, R45, R40, R24 ;  /* 0x000000282d307223 */ /* 0x000fe20000010018 */
[-C--:B------:R-:W-:Y:S01]  /*ad50*/  HFMA2 R28, R21, R30.reuse.H0_H0, -72, -72 ;  /* 0xd480d480151c7431 */ /* 0x080fe2000004001e */
[----:B------:R-:W-:Y:S01]  /*ad60*/  FFMA.FTZ R21, R43, R44, RZ ;  /* 0x0000002c2b157223 */ /* 0x000fe200000100ff */
[-C--:B------:R-:W-:Y:S01]  /*ad70*/  HFMA2 R19, R19, R30.reuse.H0_H0, -72, -72 ;  /* 0xd480d48013137431 */ /* 0x080fe2000004001e */
[----:B------:R-:W-:Y:S01]  /*ad80*/  FFMA.FTZ R26, R44, R37, RZ ;  /* 0x000000252c1a7223 */ /* 0x000fe200000100ff */
[-C--:B------:R-:W-:Y:S01]  /*ad90*/  HFMA2 R24, R27, R30.reuse.H0_H0, -72, -72 ;  /* 0xd480d4801b187431 */ /* 0x080fe2000004001e */
[----:B------:R-:W-:Y:S01]  /*ada0*/  FFMA.FTZ R44, R42, R45, R21 ;  /* 0x0000002d2a2c7223 */ /* 0x000fe20000010015 */
[----:B------:R-:W-:Y:S01]  /*adb0*/  LOP3.LUT R21, R29, 0x64006400, RZ, 0xfc, !PT ;  /* 0x640064001d157812 */ /* 0x000fe200078efcff */
[C---:B------:R-:W-:Y:S01]  /*adc0*/  FFMA.FTZ R49, R45.reuse, R38, R25 ;  /* 0x000000262d317223 */ /* 0x040fe20000010019 */
[----:B------:R-:W-:Y:S01]  /*add0*/  HADD2.F32 R29, -RZ, R28.H0_H0 ;  /* 0x2000001cff1d7230 */ /* 0x000fe20000004100 */
[----:B------:R-:W-:Y:S01]  /*ade0*/  FFMA.FTZ R50, R45, R36, R26 ;  /* 0x000000242d327223 */ /* 0x000fe2000001001a */
[----:B------:R-:W-:Y:S01]  /*adf0*/  HADD2.F32 R27, -RZ, R19.H0_H0 ;  /* 0x20000013ff1b7230 */ /* 0x000fe20000004100 */
[----:B------:R-:W-:Y:S01]  /*ae00*/  SHF.R.U32.HI R7, RZ, 0x8, R7 ;  /* 0x00000008ff077819 */ /* 0x000fe20000011607 */
[----:B------:R-:W-:Y:S01]  /*ae10*/  HFMA2 R45, R21, R30.H0_H0, -72, -72 ;  /* 0xd480d480152d7431 */ /* 0x000fe2000004001e */
[----:B------:R-:W-:Y:S01]  /*ae20*/  FFMA.FTZ R44, R29, R46, R44 ;  /* 0x0000002e1d2c7223 */ /* 0x000fe2000001002c */
[----:B------:R-:W-:Y:S01]  /*ae30*/  HADD2.F32 R25, -RZ, R24.H0_H0 ;  /* 0x20000018ff197230 */ /* 0x000fe20000004100 */
[----:B------:R-:W-:Y:S01]  /*ae40*/  SHF.R.U32.HI R6, RZ, 0x8, R6 ;  /* 0x00000008ff067819 */ /* 0x000fe20000011606 */
[----:B------:R-:W-:Y:S01]  /*ae50*/  HADD2.F32 R28, -RZ, R28.H1_H1 ;  /* 0x3000001cff1c7230 */ /* 0x000fe20000004100 */
[----:B------:R-:W-:Y:S01]  /*ae60*/  SHF.R.U32.HI R80, RZ, 0x8, R8 ;  /* 0x00000008ff507819 */ /* 0x000fe20000011608 */
[----:B------:R-:W-:Y:S01]  /*ae70*/  HADD2.F32 R21, -RZ, R45.H0_H0 ;  /* 0x2000002dff157230 */ /* 0x000fe20000004100 */
[C---:B------:R-:W-:Y:S01]  /*ae80*/  FFMA.FTZ R49, R46.reuse, R25, R49 ;  /* 0x000000192e317223 */ /* 0x040fe20000010031 */
[----:B------:R-:W-:Y:S01]  /*ae90*/  HADD2.F32 R26, -RZ, R19.H1_H1 ;  /* 0x30000013ff1a7230 */ /* 0x000fe20000004100 */
[----:B------:R-:W-:Y:S01]  /*aea0*/  SHF.R.U32.HI R83, RZ, 0x8, R9 ;  /* 0x00000008ff537819 */ /* 0x000fe20000011609 */
[----:B------:R-:W-:Y:S01]  /*aeb0*/  HADD2.F32 R19, -RZ, R45.H1_H1 ;  /* 0x3000002dff137230 */ /* 0x000fe20000004100 */
[C---:B------:R-:W-:Y:S01]  /*aec0*/  FFMA.FTZ R45, R46.reuse, R27, R48 ;  /* 0x0000001b2e2d7223 */ /* 0x040fe20000010030 */
[----:B------:R-:W-:Y:S01]  /*aed0*/  HADD2.F32 R24, -RZ, R24.H1_H1 ;  /* 0x30000018ff187230 */ /* 0x000fe20000004100 */
[----:B------:R-:W-:Y:S01]  /*aee0*/  FFMA.FTZ R46, R46, R21, R50 ;  /* 0x000000152e2e7223 */ /* 0x000fe20000010032 */
[--C-:B0-----:R-:W-:Y:S01]  /*aef0*/  HADD2.F32 R59, -RZ, R4.reuse.H1_H1 ;  /* 0x30000004ff3b7230 */ /* 0x101fe20000004100 */
        /* <DEDUP_REMOVED lines=19> */
[----:B------:R-:W-:Y:S01]  /*b030*/  LOP3.LUT R54, R54, 0xf000f0, RZ, 0xc0, !PT ;  /* 0x00f000f036367812 */ /* 0x000fe200078ec0ff */
[----:B------:R-:W-:Y:S01]  /*b040*/  HADD2 R57, R45, -1032, -1032 ;  /* 0xe408e4082d397430 */ /* 0x000fe20000000000 */
[----:B------:R-:W-:Y:S01]  /*b050*/  LOP3.LUT R68, R10, 0xf000f0, RZ, 0xc0, !PT ;  /* 0x00f000f00a447812 */ /* 0x000fe200078ec0ff */
[----:B------:R-:W-:Y:S01]  /*b060*/  HADD2.F32 R44, -RZ, R65.H0_H0 ;  /* 0x20000041ff2c7230 */ /* 0x000fe20000004100 */
[----:B------:R-:W-:Y:S01]  /*b070*/  FFMA.FTZ R58, R47, R49, R48 ;  /* 0x000000312f3a7223 */ /* 0x000fe20000010030 */
[----:B------:R-:W-:Y:S01]  /*b080*/  HADD2.F32 R48, -RZ, R4.H1_H1 ;  /* 0x30000004ff307230 */ /* 0x000fe20000004100 */
[----:B------:R-:W-:Y:S01]  /*b090*/  LOP3.LUT R4, R52, 0xf000f0, RZ, 0xc0, !PT ;  /* 0x00f000f034047812 */ /* 0x000fe200078ec0ff */
[----:B------:R-:W-:Y:S01]  /*b0a0*/  HADD2 R64, R46, -1032, -1032 ;  /* 0xe408e4082e407430 */ /* 0x000fe20000000000 */
[C---:B------:R-:W-:Y:S01]  /*b0b0*/  FFMA.FTZ R66, R49.reuse, R44, R55 ;  /* 0x0000002c31427223 */ /* 0x040fe20000010037 */
[----:B------:R-:W-:Y:S01]  /*b0c0*/  HADD2.F32 R46, -RZ, R57.H0_H0 ;  /* 0x20000039ff2e7230 */ /* 0x000fe20000004100 */
[----:B------:R-:W-:Y:S01]  /*b0d0*/  LOP3.LUT R55, R4, 0x64006400, RZ, 0xfc, !PT ;  /* 0x6400640004377812 */ /* 0x000fe200078efcff */
[----:B------:R-:W-:Y:S01]  /*b0e0*/  HADD2.F32 R52, -RZ, R65.H1_H1 ;  /* 0x30000041ff347230 */ /* 0x000fe20000004100 */
[----:B------:R-:W0:Y:S01]  /*b0f0*/  LDS.64 R4, [UR4+0x30] ;  /* 0x00003004ff047984 */ /* 0x000e220008000a00 */
[--C-:B------:R-:W-:Y:S01]  /*b100*/  HADD2.F32 R45, -RZ, R64.reuse.H0_H0 ;  /* 0x20000040ff2d7230 */ /* 0x100fe20000004100 */
[----:B------:R-:W-:Y:S01]  /*b110*/  FFMA.FTZ R60, R49, R46, R50 ;  /* 0x0000002e313c7223 */ /* 0x000fe20000010032 */
[----:B------:R-:W-:Y:S01]  /*b120*/  HADD2.F32 R50, -RZ, R64.H1_H1 ;  /* 0x30000040ff327230 */ /* 0x000fe20000004100 */
[----:B------:R-:W-:Y:S01]  /*b130*/  FFMA.FTZ R66, R59, R52, R66 ;  /* 0x000000343b427223 */ /* 0x000fe20000010042 */
[----:B------:R-:W-:Y:S01]  /*b140*/  SHF.R.U32.HI R81, RZ, 0x8, R10 ;  /* 0x00000008ff517819 */ /* 0x000fe2000001160a */
[----:B------:R-:W-:Y:S01]  /*b150*/  FFMA.FTZ R61, R49, R45, R56 ;  /* 0x0000002d313d7223 */ /* 0x000fe20000010038 */
[----:B------:R-:W-:Y:S01]  /*b160*/  HADD2.F32 R49, -RZ, R57.H1_H1 ;  /* 0x30000039ff317230 */ /* 0x000fe20000004100 */
[----:B------:R-:W-:-:S02]  /*b170*/  LOP3.LUT R56, R7, 0xf000f0, RZ, 0xc0, !PT ;  /* 0x00f000f007387812 */ /* 0x000fc400078ec0ff */
[----:B------:R-:W-:Y:S01]  /*b180*/  LOP3.LUT R57, R6, 0x64006400, RZ, 0xfc, !PT ;  /* 0x6400640006397812 */ /* 0x000fe200078efcff */
[----:B------:R-:W-:Y:S01]  /*b190*/  FFMA.FTZ R6, R48, R59, R58 ;  /* 0x0000003b30067223 */ /* 0x000fe2000001003a */
[----:B------:R-:W-:Y:S01]  /*b1a0*/  LOP3.LUT R7, R54, 0x64006400, RZ, 0xfc, !PT ;  /* 0x6400640036077812 */ /* 0x000fe200078efcff */
[C---:B------:R-:W-:Y:S01]  /*b1b0*/  FFMA.FTZ R64, R59.reuse, R49, R60 ;  /* 0x000000313b407223 */ /* 0x040fe2000001003c */
[-C--:B------:R-:W-:Y:S01]  /*b1c0*/  HFMA2 R54, R55, R30.reuse.H0_H0, -72, -72 ;  /* 0xd480d48037367431 */ /* 0x080fe2000004001e */
[----:B------:R-:W-:Y:S01]  /*b1d0*/  FFMA.FTZ R65, R59, R50, R61 ;  /* 0x000000323b417223 */ /* 0x000fe2000001003d */
[----:B------:R-:W-:Y:S01]  /*b1e0*/  LOP3.LUT R59, R56, 0x64006400, RZ, 0xfc, !PT ;  /* 0x64006400383b7812 */ /* 0x000fe200078efcff */
[-C--:B------:R-:W-:Y:S01]  /*b1f0*/  HFMA2 R7, R7, R30.reuse.H0_H0, -72, -72 ;  /* 0xd480d48007077431 */ /* 0x080fe2000004001e */
[----:B------:R-:W-:Y:S01]  /*b200*/  LOP3.LUT R70, R11, 0xf000f0, RZ, 0xc0, !PT ;  /* 0x00f000f00b467812 */ /* 0x000fe200078ec0ff */
[-C--:B------:R-:W-:Y:S01]  /*b210*/  HFMA2 R57, R57, R30.reuse.H0_H0, -72, -72 ;  /* 0xd480d48039397431 */ /* 0x080fe2000004001e */
[----:B------:R-:W-:Y:S01]  /*b220*/  SHF.R.U32.HI R82, RZ, 0x8, R11 ;  /* 0x00000008ff527819 */ /* 0x000fe2000001160b */
[----:B------:R-:W-:Y:S01]  /*b230*/  HFMA2 R56, R59, R30.H0_H0, -72, -72 ;  /* 0xd480d4803b387431 */ /* 0x000fe2000004001e */
[----:B------:R-:W-:Y:S01]  /*b240*/  LOP3.LUT R71, R68, 0x64006400, RZ, 0xfc, !PT ;  /* 0x6400640044477812 */ /* 0x000fe200078efcff */
[----:B------:R-:W-:-:S02]  /*b250*/  HADD2.F32 R55, -RZ, R54.H0_H0 ;  /* 0x20000036ff377230 */ /* 0x000fc40000004100 */
[----:B------:R-:W-:Y:S02]  /*b260*/  HADD2.F32 R61, -RZ, R7.H0_H0 ;  /* 0x20000007ff3d7230 */ /* 0x000fe40000004100 */
[--C-:B------:R-:W-:Y:S01]  /*b270*/  HADD2.F32 R59, -RZ, R57.reuse.H0_H0 ;  /* 0x20000039ff3b7230 */ /* 0x100fe20000004100 */
[----:B------:R-:W-:Y:S01]  /*b280*/  FFMA.FTZ R6, R55, R62, R6 ;  /* 0x0000003e37067223 */ /* 0x000fe20000010006 */
[----:B------:R-:W-:Y:S01]  /*b290*/  HADD2.F32 R58, -RZ, R57.H1_H1 ;  /* 0x30000039ff3a7230 */ /* 0x000fe20000004100 */
[C---:B------:R-:W-:Y:S01]  /*b2a0*/  FFMA.FTZ R64, R62.reuse, R61, R64 ;  /* 0x0000003d3e407223 */ /* 0x040fe20000010040 */
[----:B------:R-:W-:Y:S02]  /*b2b0*/  HADD2.F32 R57, -RZ, R56.H0_H0 ;  /* 0x20000038ff397230 */ /* 0x000fe40000004100 */
[----:B------:R-:W-:Y:S02]  /*b2c0*/  HADD2.F32 R54, -RZ, R54.H1_H1 ;  /* 0x30000036ff367230 */ /* 0x000fe40000004100 */
[----:B------:R-:W-:Y:S01]  /*b2d0*/  HADD2.F32 R60, -RZ, R7.H1_H1 ;  /* 0x30000007ff3c7230 */ /* 0x000fe20000004100 */
[C---:B------:R-:W-:Y:S01]  /*b2e0*/  FFMA.FTZ R66, R62.reuse, R57, R66 ;  /* 0x000000393e427223 */ /* 0x040fe20000010042 */
[----:B------:R-:W-:Y:S01]  /*b2f0*/  HADD2.F32 R56, -RZ, R56.H1_H1 ;  /* 0x30000038ff387230 */ /* 0x000fe20000004100 */
[----:B------:R-:W-:Y:S01]  /*b300*/  FFMA.FTZ R7, R62, R59, R65 ;  /* 0x0000003b3e077223 */ /* 0x000fe20000010041 */
[----:B------:R-:W-:Y:S01]  /*b310*/  LOP3.LUT R62, R8, 0xf000f, RZ, 0xc0, !PT ;  /* 0x000f000f083e7812 */ /* 0x000fe200078ec0ff */
[----:B------:R-:W-:Y:S01]  /*b320*/  FFMA.FTZ R88, R54, R63, R6 ;  /* 0x0000003f36587223 */ /* 0x000fe20000010006 */
[--C-:B0-----:R-:W-:Y:S01]  /*b330*/  HADD2.F32 R73, -RZ, R4.reuse.H0_H0 ;  /* 0x20000004ff497230 */ /* 0x101fe20000004100 */
[C---:B------:R-:W-:Y:S01]  /*b340*/  FFMA.FTZ R90, R63.reuse, R60, R64 ;  /* 0x0000003c3f5a7223 */ /* 0x040fe20000010040 */
[----:B------:R-:W-:Y:S01]  /*b350*/  LOP3.LUT R64, R8, 0xf000f0, RZ, 0xc0, !PT ;  /* 0x00f000f008407812 */ /* 0x000fe200078ec0ff */
[----:B------:R-:W-:Y:S01]  /*b360*/  FFMA.FTZ R6, R63, R56, R66 ;  /* 0x000000383f067223 */ /* 0x000fe20000010042 */
[C---:B------:R-:W-:Y:S01]  /*b370*/  LOP3.LUT R8, R9.reuse, 0xf000f, RZ, 0xc0, !PT ;  /* 0x000f000f09087812 */ /* 0x040fe200078ec0ff */
[----:B------:R-:W-:Y:S01]  /*b380*/  HADD2.F32 R72, -RZ, R4.H1_H1 ;  /* 0x30000004ff487230 */ /* 0x000fe20000004100 */
[----:B------:R-:W-:Y:S01]  /*b390*/  LOP3.LUT R66, R9, 0xf000f0, RZ, 0xc0, !PT ;  /* 0x00f000f009427812 */ /* 0x000fe200078ec0ff */
[----:B------:R-:W-:Y:S01]  /*b3a0*/  FFMA.FTZ R7, R63, R58, R7 ;  /* 0x0000003a3f077223 */ /* 0x000fe20000010007 */
[----:B------:R-:W-:Y:S01]  /*b3b0*/  LOP3.LUT R9, R10, 0xf000f, RZ, 0xc0, !PT ;  /* 0x000f000f0a097812 */ /* 0x000fe200078ec0ff */
[--C-:B------:R-:W-:Y:S01]  /*b3c0*/  HADD2.F32 R77, -RZ, R5.reuse.H0_H0 ;  /* 0x20000005ff4d7230 */ /* 0x100fe20000004100 */
[----:B------:R-:W-:Y:S01]  /*b3d0*/  LOP3.LUT R10, R11, 0xf000f, RZ, 0xc0, !PT ;  /* 0x000f000f0b0a7812 */ /* 0x000fe200078ec0ff */
[----:B------:R-:W-:Y:S01]  /*b3e0*/  HADD2.F32 R74, -RZ, R5.H1_H1 ;  /* 0x30000005ff4a7230 */ /* 0x000fe20000004100 */
[----:B------:R-:W-:Y:S01]  /*b3f0*/  LOP3.LUT R62, R62, 0x64006400, RZ, 0xfc, !PT ;  /* 0x640064003e3e7812 */ /* 0x000fe200078efcff */
[-C--:B------:R-:W-:Y:S01]  /*b400*/  HFMA2 R71, R71, R30.reuse.H0_H0, -72, -72 ;  /* 0xd480d48047477431 */ /* 0x080fe2000004001e */
[----:B------:R-:W-:Y:S01]  /*b410*/  LOP3.LUT R8, R8, 0x64006400, RZ, 0xfc, !PT ;  /* 0x6400640008087812 */ /* 0x000fe200078efcff */
[----:B------:R-:W-:Y:S01]  /*b420*/  FMUL.FTZ R90, R90, R33 ;  /* 0x000000215a5a7220 */ /* 0x000fe20000410000 */
        /* <DEDUP_REMOVED lines=10> */
[----:B------:R-:W-:Y:S01]  /*b4d0*/  FMUL.FTZ R7, R7, R34 ;  /* 0x0000002207077220 */ /* 0x000fe20000410000 */
[----:B------:R-:W-:Y:S01]  /*b4e0*/  HADD2.F32 R9, -RZ, R62.H1_H1 ;  /* 0x3000003eff097230 */ /* 0x000fe20000004100 */
[----:B------:R-:W-:Y:S01]  /*b4f0*/  F2FP.PACK_AB R90, RZ, R90 ;  /* 0x0000005aff5a723e */ /* 0x000fe200000000ff */
[----:B------:R-:W-:Y:S01]  /*b500*/  HADD2.F32 R10, -RZ, R11.H0_H0 ;  /* 0x2000000bff0a7230 */ /* 0x000fe20000004100 */
[----:B------:R-:W-:Y:S01]  /*b510*/  FFMA.FTZ R66, R8, R73, RZ ;  /* 0x0000004908427223 */ /* 0x000fe200000100ff */
[----:B------:R-:W-:Y:S01]  /*b520*/  HADD2.F32 R62, -RZ, R63.H0_H0 ;  /* 0x2000003fff3e7230 */ /* 0x000fe20000004100 */
[----:B------:R-:W-:Y:S01]  /*b530*/  FMUL.FTZ R6, R6, R35 ;  /* 0x0000002306067220 */ /* 0x000fe20000410000 */
[--C-:B------:R-:W-:Y:S01]  /*b540*/  HADD2.F32 R64, -RZ, R65.reuse.H0_H0 ;  /* 0x20000041ff407230 */ /* 0x100fe20000004100 */
[----:B------:R-:W-:Y:S01]  /*b550*/  FFMA.FTZ R75, R9, R72, R66 ;  /* 0x00000048094b7223 */ /* 0x000fe20000010042 */
[-C--:B------:R-:W-:Y:S01]  /*b560*/  HFMA2 R84, R67, R30.reuse.H0_H0, -72, -72 ;  /* 0xd480d48043547431 */ /* 0x080fe2000004001e */
[C---:B------:R-:W-:Y:S01]  /*b570*/  FFMA.FTZ R67, R73.reuse, R10, RZ ;  /* 0x0000000a49437223 */ /* 0x040fe200000100ff */
[----:B------:R-:W-:Y:S01]  /*b580*/  HADD2.F32 R65, -RZ, R65.H1_H1 ;  /* 0x30000041ff417230 */ /* 0x000fe20000004100 */
[C---:B------:R-:W-:Y:S01]  /*b590*/  FFMA.FTZ R68, R73.reuse, R62, RZ ;  /* 0x0000003e49447223 */ /* 0x040fe200000100ff */
[----:B------:R-:W-:Y:S01]  /*b5a0*/  HADD2.F32 R63, -RZ, R63.H1_H1 ;  /* 0x3000003fff3f7230 */ /* 0x000fe20000004100 */
[----:B------:R-:W-:Y:S01]  /*b5b0*/  FFMA.FTZ R73, R73, R64, RZ ;  /* 0x0000004049497223 */ /* 0x000fe200000100ff */
[----:B------:R-:W-:Y:S01]  /*b5c0*/  HADD2.F32 R11, -RZ, R11.H1_H1 ;  /* 0x3000000bff0b7230 */ /* 0x000fe20000004100 */
[----:B------:R-:W-:Y:S01]  /*b5d0*/  F2FP.PACK_AB R7, RZ, R7 ;  /* 0x00000007ff07723e */ /* 0x000fe200000000ff */
[-C--:B------:R-:W-:Y:S01]  /*b5e0*/  HFMA2 R69, R69, R30.reuse.H0_H0, -72, -72 ;  /* 0xd480d48045457431 */ /* 0x080fe2000004001e */
[----:B------:R-:W-:Y:S01]  /*b5f0*/  FFMA.FTZ R79, R72, R65, R73 ;  /* 0x00000041484f7223 */ /* 0x000fe20000010049 */
[----:B------:R-:W-:Y:S01]  /*b600*/  LOP3.LUT R73, R70, 0x64006400, RZ, 0xfc, !PT ;  /* 0x6400640046497812 */ /* 0x000fe200078efcff */
[--C-:B------:R-:W-:Y:S01]  /*b610*/  HADD2.F32 R66, -RZ, R84.reuse.H0_H0 ;  /* 0x20000054ff427230 */ /* 0x100fe20000004100 */
[C---:B------:R-:W-:Y:S01]  /*b620*/  FFMA.FTZ R78, R72.reuse, R63, R68 ;  /* 0x0000003f484e7223 */ /* 0x040fe20000010044 */
[----:B------:R-:W-:Y:S01]  /*b630*/  HADD2.F32 R68, -RZ, R69.H0_H0 ;  /* 0x20000045ff447230 */ /* 0x000fe20000004100 */
[----:B------:R-:W-:Y:S01]  /*b640*/  FFMA.FTZ R76, R72, R11, R67 ;  /* 0x0000000b484c7223 */ /* 0x000fe20000010043 */
[----:B------:R-:W-:Y:S01]  /*b650*/  HFMA2 R73, R73, R30.H0_H0, -72, -72 ;  /* 0xd480d48049497431 */ /* 0x000fe2000004001e */
[----:B------:R-:W-:Y:S01]  /*b660*/  FFMA.FTZ R75, R66, R77, R75 ;  /* 0x0000004d424b7223 */ /* 0x000fe2000001004b */
[----:B------:R-:W-:Y:S01]  /*b670*/  HADD2.F32 R70, -RZ, R71.H0_H0 ;  /* 0x20000047ff467230 */ /* 0x000fe20000004100 */
[C---:B------:R-:W-:Y:S01]  /*b680*/  FFMA.FTZ R76, R77.reuse, R68, R76 ;  /* 0x000000444d4c7223 */ /* 0x040fe2000001004c */
[----:B------:R-:W-:Y:S01]  /*b690*/  HADD2.F32 R67, -RZ, R84.H1_H1 ;  /* 0x30000054ff437230 */ /* 0x000fe20000004100 */
[----:B------:R-:W-:Y:S01]  /*b6a0*/  F2FP.PACK_AB R6, RZ, R6 ;  /* 0x00000006ff06723e */ /* 0x000fe200000000ff */
[----:B------:R-:W-:Y:S01]  /*b6b0*/  HADD2.F32 R72, -RZ, R73.H0_H0 ;  /* 0x20000049ff487230 */ /* 0x000fe20000004100 */
[----:B------:R-:W-:Y:S01]  /*b6c0*/  FFMA.FTZ R78, R77, R70, R78 ;  /* 0x000000464d4e7223 */ /* 0x000fe2000001004e */
[----:B------:R-:W-:-:S02]  /*b6d0*/  HADD2.F32 R69, -RZ, R69.H1_H1 ;  /* 0x30000045ff457230 */ /* 0x000fc40000004100 */
        /* <DEDUP_REMOVED lines=23> */
[----:B------:R-:W-:Y:S01]  /*b850*/  HADD2.F32 R75, -RZ, R95.H0_H0 ;  /* 0x2000005fff4b7230 */ /* 0x000fe20000004100 */
[----:B------:R-:W-:Y:S01]  /*b860*/  LOP3.LUT R82, R82, 0xf000f0, RZ, 0xc0, !PT ;  /* 0x00f000f052527812 */ /* 0x000fe200078ec0ff */
[----:B------:R-:W-:Y:S01]  /*b870*/  HADD2 R94, R74, -1032, -1032 ;  /* 0xe408e4084a5e7430 */ /* 0x000fe20000000000 */
[----:B------:R-:W-:Y:S01]  /*b880*/  LOP3.LUT R83, R83, 0x64006400, RZ, 0xfc, !PT ;  /* 0x6400640053537812 */ /* 0x000fe200078efcff */
[----:B------:R-:W-:Y:S01]  /*b890*/  HADD2.F32 R76, -RZ, R96.H0_H0 ;  /* 0x20000060ff4c7230 */ /* 0x000fe20000004100 */
[C---:B------:R-:W-:Y:S01]  /*b8a0*/  FFMA.FTZ R92, R78.reuse, R75, R84 ;  /* 0x0000004b4e5c7223 */ /* 0x040fe20000010054 */
        /* <DEDUP_REMOVED lines=8> */
[----:B------:R-:W-:Y:S01]  /*b930*/  LOP3.LUT R89, R82, 0x64006400, RZ, 0xfc, !PT ;  /* 0x6400640052597812 */ /* 0x000fe200078efcff */
[----:B------:R-:W-:-:S02]  /*b940*/  HADD2.F32 R78, -RZ, R94.H1_H1 ;  /* 0x3000005eff4e7230 */ /* 0x000fc40000004100 */
[----:B------:R-:W-:Y:S02]  /*b950*/  HADD2.F32 R79, -RZ, R95.H1_H1 ;  /* 0x3000005fff4f7230 */ /* 0x000fe40000004100 */
[-C--:B------:R-:W-:Y:S01]  /*b960*/  HFMA2 R94, R81, R30.reuse.H0_H0, -72, -72 ;  /* 0xd480d480515e7431 */ /* 0x080fe2000004001e */
[----:B------:R-:W-:Y:S01]  /*b970*/  FFMA.FTZ R86, R78, R85, R86 ;  /* 0x000000554e567223 */ /* 0x000fe20000010056 */
[-C--:B------:R-:W-:Y:S02]  /*b980*/  HFMA2 R95, R83, R30.reuse.H0_H0, -72, -72 ;  /* 0xd480d480535f7431 */ /* 0x080fe4000004001e */
[-C--:B------:R-:W-:Y:S01]  /*b990*/  HFMA2 R97, R87, R30.reuse.H0_H0, -72, -72 ;  /* 0xd480d48057617431 */ /* 0x080fe2000004001e */
[----:B------:R-:W-:Y:S01]  /*b9a0*/  FFMA.FTZ R87, R85, R79, R92 ;  /* 0x0000004f55577223 */ /* 0x000fe2000001005c */
[----:B------:R-:W-:Y:S02]  /*b9b0*/  HFMA2 R99, R89, R30.H0_H0, -72, -72 ;  /* 0xd480d48059637431 */ /* 0x000fe4000004001e */
[----:B------:R-:W-:-:S02]  /*b9c0*/  HADD2.F32 R80, -RZ, R96.H1_H1 ;  /* 0x30000060ff507230 */ /* 0x000fc40000004100 */
[----:B------:R-:W-:Y:S02]  /*b9d0*/  HADD2.F32 R30, -RZ, R98.H1_H1 ;  /* 0x30000062ff1e7230 */ /* 0x000fe40000004100 */
        /* <DEDUP_REMOVED lines=19> */
[----:B------:R-:W-:Y:S01]  /*bb10*/  FFMA.FTZ R92, R85, R5, R92 ;  /* 0x00000005555c7223 */ /* 0x000fe2000001005c */
[----:B------:R-:W-:Y:S01]  /*bb20*/  HADD2 R53, R90.H0_H0, R53.H0_H0 ;  /* 0x200000355a357230 */ /* 0x000fe20000000800 */
[----:B------:R-:W-:Y:S01]  /*bb30*/  FFMA.FTZ R96, R5, R88, R93 ;  /* 0x0000005805607223 */ /* 0x000fe2000001005d */
[----:B------:R-:W-:Y:S01]  /*bb40*/  HADD2 R103, R7.H0_H0, R103.H0_H0 ;  /* 0x2000006707677230 */ /* 0x000fe20000000800 */
[----:B------:R-:W-:Y:S01]  /*bb50*/  FMUL.FTZ R92, R92, R31 ;  /* 0x0000001f5c5c7220 */ /* 0x000fe20000410000 */
[----:B------:R-:W-:Y:S01]  /*bb60*/  HADD2 R51, R4.H0_H0, R51.H0_H0 ;  /* 0x2000003304337230 */ /* 0x000fe20000000800 */
[----:B------:R-:W-:Y:S01]  /*bb70*/  FMUL.FTZ R94, R94, R33 ;  /* 0x000000215e5e7220 */ /* 0x000fe20000410000 */
[----:B------:R-:W-:Y:S01]  /*bb80*/  HADD2 R100, R6.H0_H0, R100.H0_H0 ;  /* 0x2000006406647230 */ /* 0x000fe20000000800 */
[----:B------:R-:W-:Y:S01]  /*bb90*/  FMUL.FTZ R89, R89, R34 ;  /* 0x0000002259597220 */ /* 0x000fe20000410000 */
[----:B------:R-:W-:Y:S01]  /*bba0*/  F2FP.PACK_AB R90, RZ, R92 ;  /* 0x0000005cff5a723e */ /* 0x000fe200000000ff */
[----:B------:R-:W-:Y:S01]  /*bbb0*/  FMUL.FTZ R96, R96, R35 ;  /* 0x0000002360607220 */ /* 0x000fe20000410000 */
[----:B------:R-:W-:-:S02]  /*bbc0*/  F2FP.PACK_AB R94, RZ, R94 ;  /* 0x0000005eff5e723e */ /* 0x000fc400000000ff */
[----:B------:R-:W-:Y:S02]  /*bbd0*/  F2FP.PACK_AB R89, RZ, R89 ;  /* 0x00000059ff59723e */ /* 0x000fe400000000ff */
        /* <DEDUP_REMOVED lines=78> */
[----:B-1----:R-:W-:Y:S01]  /*c0c0*/  HADD2.F32 R21, -RZ, R6.H0_H0 ;  /* 0x20000006ff157230 */ /* 0x002fe20000004100 */
[-C--:B------:R-:W-:Y:S02]  /*c0d0*/  FFMA.FTZ R42, R28, R5.reuse, R42 ;  /* 0x000000051c2a7223 */ /* 0x080fe4000001002a */
[----:B------:R-:W-:-:S02]  /*c0e0*/  FFMA.FTZ R41, R26, R5, R41 ;  /* 0x000000051a297223 */ /* 0x000fc40000010029 */
[-C--:B------:R-:W-:Y:S02]  /*c0f0*/  FFMA.FTZ R24, R24, R5.reuse, R39 ;  /* 0x0000000518187223 */ /* 0x080fe40000010027 */
[----:B------:R-:W-:Y:S01]  /*c100*/  FFMA.FTZ R19, R19, R5, R4 ;  /* 0x0000000513137223 */ /* 0x000fe20000010004 */
[----:B------:R-:W-:Y:S01]  /*c110*/  HADD2.F32 R5, -RZ, R6.H1_H1 ;  /* 0x30000006ff057230 */ /* 0x000fe20000004100 */
        /* <DEDUP_REMOVED lines=30> */
.L_x_1499:
        /* <DEDUP_REMOVED lines=75> */
[-C--:B------:R-:W-:Y:S01]  /*c7b0*/  FFMA.FTZ R62, R63, R6.reuse, R62 ;  /* 0x000000063f3e7223 */ /* 0x080fe2000001003e */
[----:B------:R-:W-:Y:S01]  /*c7c0*/  HADD2.F32 R5, -RZ, R5.H1_H1 ;  /* 0x30000005ff057230 */ /* 0x000fe20000004100 */
        /* <DEDUP_REMOVED lines=38> */
.L_x_1496:
[----:B------:R-:W-:Y:S01]  /*ca30*/  IADD3 R13, R13, 0x20, RZ ;  /* 0x000000200d0d7810 */ /* 0x000fe20007ffe0ff */
[----:B------:R-:W-:Y:S01]  /*ca40*/  IMAD.MOV.U32 R5, RZ, RZ, c[0x0][0x18c] ;  /* 0x00006300ff057624 */ /* 0x000fe200078e00ff */
[----:B------:R-:W-:Y:S02]  /*ca50*/  UIADD3 UR4, UR4, 0x40, URZ ;  /* 0x0000004004047890 */ /* 0x000fe4000fffe03f */
[----:B------:R-:W-:Y:S01]  /*ca60*/  ISETP.GE.AND P0, PT, R13, c[0x0][0x1b4], PT ;  /* 0x00006d000d007a0c */ /* 0x000fe20003f06270 */
[----:B------:R-:W-:Y:S01]  /*ca70*/  IMAD.WIDE R22, R5, 0x10, R22 ;  /* 0x0000001005167825 */ /* 0x000fe200078e0216 */
[----:B------:R-:W-:-:S13]  /*ca80*/  ISETP.LT.AND P2, PT, R13, R12, PT ;  /* 0x0000000c0d00720c */ /* 0x000fda0003f41270 */
[----:B------:R-:W-:Y:S05]  /*ca90*/  @!P0 BRA P2, `(.L_x_1500) ;  /* 0xffffbf7000008947 */ /* 0x000fea000103ffff */
.L_x_1495:
[----:B------:R-:W-:-:S04]  /*caa0*/  ISETP.GE.AND P0, PT, R13, R32, PT ;  /* 0x000000200d00720c */ /* 0x000fc80003f06270 */
[----:B------:R-:W-:-:S13]  /*cab0*/  ISETP.GE.OR P0, PT, R13, c[0x0][0x1b8], P0 ;  /* 0x00006e000d007a0c */ /* 0x000fda0000706670 */
[----:B------:R-:W-:Y:S05]  /*cac0*/  @P0 BRA `(.L_x_1501) ;  /* 0x00001e4000000947 */ /* 0x000fea0003800000 */
.L_x_1503:
        /* <DEDUP_REMOVED lines=12> */
[----:B------:R-:W-:Y:S01]  /*cb90*/  IMAD.WIDE R32, R35, 0x4, R6 ;  /* 0x0000000423207825 */ /* 0x000fe200078e0206 */
        /* <DEDUP_REMOVED lines=9> */
[--C-:B------:R-:W-:Y:S01]  /*cc30*/  SHF.R.U32.HI R29, RZ, 0xf, R25.reuse ;  /* 0x0000000fff1d7819 */ /* 0x100fe20000011619 */
[----:B------:R-:W-:Y:S01]  /*cc40*/  IMAD.MOV.U32 R23, RZ, RZ, 0x2400 ;  /* 0x00002400ff177424 */ /* 0x000fe200078e00ff */
[C---:B------:R-:W-:Y:S02]  /*cc50*/  LOP3.LUT R34, R25.reuse, 0x380038, RZ, 0xc0, !PT ;  /* 0x0038003819227812 */ /* 0x040fe400078ec0ff */
[----:B------:R-:W-:Y:S02]  /*cc60*/  SHF.R.U32.HI R69, RZ, 0x6, R25 ;  /* 0x00000006ff457819 */ /* 0x000fe40000011619 */
[----:B------:R-:W-:-:S02]  /*cc70*/  LOP3.LUT R75, R25, 0x70007, RZ, 0xc0, !PT ;  /* 0x00070007194b7812 */ /* 0x000fc400078ec0ff */
[----:B------:R-:W-:Y:S02]  /*cc80*/  SHF.R.U32.HI R31, RZ, 0xf, R27 ;  /* 0x0000000fff1f7819 */ /* 0x000fe4000001161b */
[----:B------:R-:W-:Y:S02]  /*cc90*/  SHF.R.U32.HI R25, RZ, 0xe, R8 ;  /* 0x0000000eff197819 */ /* 0x000fe40000011608 */
[----:B------:R-:W-:Y:S02]  /*cca0*/  LOP3.LUT R28, R28, 0x10001, RZ, 0xc0, !PT ;  /* 0x000100011c1c7812 */ /* 0x000fe400078ec0ff */
[C---:B------:R-:W-:Y:S02]  /*ccb0*/  LOP3.LUT R22, R24.reuse, 0x380038, RZ, 0xc0, !PT ;  /* 0x0038003818167812 */ /* 0x040fe400078ec0ff */
[----:B------:R-:W-:Y:S02]  /*ccc0*/  SHF.R.U32.HI R67, RZ, 0x6, R24 ;  /* 0x00000006ff437819 */ /* 0x000fe40000011618 */
[----:B------:R-:W-:-:S02]  /*ccd0*/  LOP3.LUT R77, R24, 0x70007, RZ, 0xc0, !PT ;  /* 0x00070007184d7812 */ /* 0x000fc400078ec0ff */
[----:B------:R-:W-:Y:S02]  /*cce0*/  SHF.R.U32.HI R30, RZ, 0xf, R26 ;  /* 0x0000000fff1e7819 */ /* 0x000fe4000001161a */
[C---:B------:R-:W-:Y:S02]  /*ccf0*/  LOP3.LUT R24, R8.reuse, 0x380038, RZ, 0xc0, !PT ;  /* 0x0038003808187812 */ /* 0x040fe400078ec0ff */
[----:B------:R-:W-:Y:S02]  /*cd00*/  SHF.R.U32.HI R80, RZ, 0x6, R8 ;  /* 0x00000006ff507819 */ /* 0x000fe40000011608 */
[----:B------:R-:W-:Y:S02]  /*cd10*/  LOP3.LUT R72, R8, 0x70007, RZ, 0xc0, !PT ;  /* 0x0007000708487812 */ /* 0x000fe400078ec0ff */
[----:B------:R-:W-:Y:S02]  /*cd20*/  SHF.R.U32.HI R8, RZ, 0xe, R9 ;  /* 0x0000000eff087819 */ /* 0x000fe40000011609 */
[----:B------:R-:W-:-:S02]  /*cd30*/  SHF.R.U32.HI R42, RZ, 0xe, R11 ;  /* 0x0000000eff2a7819 */ /* 0x000fc4000001160b */
[----:B------:R-:W-:Y:S02]  /*cd40*/  LOP3.LUT R29, R29, 0x10001, RZ, 0xc0, !PT ;  /* 0x000100011d1d7812 */ /* 0x000fe400078ec0ff */
[----:B------:R-:W-:Y:S02]  /*cd50*/  LOP3.LUT R31, R31, 0x10001, RZ, 0xc0, !PT ;  /* 0x000100011f1f7812 */ /* 0x000fe400078ec0ff */
[C---:B------:R-:W-:Y:S02]  /*cd60*/  LOP3.LUT R38, R27.reuse, 0x380038, RZ, 0xc0, !PT ;  /* 0x003800381b267812 */ /* 0x040fe400078ec0ff */
        /* <DEDUP_REMOVED lines=16> */
[C---:B------:R-:W-:Y:S02]  /*ce70*/  LOP3.LUT R10, R11.reuse, 0x380038, RZ, 0xc0, !PT ;  /* 0x003800380b0a7812 */ /* 0x040fe400078ec0ff */
[----:B------:R-:W-:Y:S02]  /*ce80*/  SHF.R.U32.HI R86, RZ, 0x6, R11 ;  /* 0x00000006ff567819 */ /* 0x000fe4000001160b */
[----:B------:R-:W-:Y:S02]  /*ce90*/  LOP3.LUT R78, R11, 0x70007, RZ, 0xc0, !PT ;  /* 0x000700070b4e7812 */ /* 0x000fe400078ec0ff */
[----:B------:R-:W-:Y:S02]  /*cea0*/  LOP3.LUT R37, R30, 0x20002, R27, 0xf8, !PT ;  /* 0x000200021e257812 */ /* 0x000fe400078ef81b */
        /* <DEDUP_REMOVED lines=22> */
[----:B------:R-:W-:Y:S02]  /*d010*/  LOP3.LUT R72, R72, 0x64006400, RZ, 0xfc, !PT ;  /* 0x6400640048487812 */ /* 0x000fe400078efcff */
[----:B------:R-:W-:Y:S02]  /*d020*/  ISETP.GE.AND P0, PT, R14, 0x2, PT ;  /* 0x000000020e00780c */ /* 0x000fe40003f06270 */
[--C-:B--2---:R-:W-:Y:S02]  /*d030*/  SHF.R.U32.HI R88, RZ, 0xd, R4.reuse ;  /* 0x0000000dff587819 */ /* 0x104fe40000011604 */
[C---:B------:R-:W-:Y:S02]  /*d040*/  LOP3.LUT R8, R4.reuse, 0x380038, RZ, 0xc0, !PT ;  /* 0x0038003804087812 */ /* 0x040fe400078ec0ff */
[----:B------:R-:W-:Y:S02]  /*d050*/  SHF.R.U32.HI R31, RZ, 0x6, R4 ;  /* 0x00000006ff1f7819 */ /* 0x000fe40000011604 */
[----:B------:R-:W-:-:S02]  /*d060*/  LOP3.LUT R83, R4, 0x70007, RZ, 0xc0, !PT ;  /* 0x0007000704537812 */ /* 0x000fc400078ec0ff */
[--C-:B------:R-:W-:Y:S02]  /*d070*/  SHF.R.U32.HI R28, RZ, 0xd, R5.reuse ;  /* 0x0000000dff1c7819 */ /* 0x100fe40000011605 */
[----:B------:R-:W-:Y:S02]  /*d080*/  LOP3.LUT R88, R25, 0x40004, R88, 0xf8, !PT ;  /* 0x0004000419587812 */ /* 0x000fe400078ef858 */
[C---:B------:R-:W-:Y:S02]  /*d090*/  LOP3.LUT R11, R5.reuse, 0x380038, RZ, 0xc0, !PT ;  /* 0x00380038050b7812 */ /* 0x040fe400078ec0ff */
[----:B------:R-:W-:Y:S02]  /*d0a0*/  SHF.R.U32.HI R90, RZ, 0x6, R5 ;  /* 0x00000006ff5a7819 */ /* 0x000fe40000011605 */
[----:B------:R-:W-:Y:S02]  /*d0b0*/  LOP3.LUT R85, R5, 0x70007, RZ, 0xc0, !PT ;  /* 0x0007000705557812 */ /* 0x000fe400078ec0ff */
[----:B------:R-:W-:-:S02]  /*d0c0*/  SHF.R.U32.HI R4, RZ, 0xd, R6 ;  /* 0x0000000dff047819 */ /* 0x000fc40000011606 */
[----:B------:R-:W-:Y:S02]  /*d0d0*/  LOP3.LUT R25, R36, 0x64006400, RZ, 0xfc, !PT ;  /* 0x6400640024197812 */ /* 0x000fe400078efcff */
[----:B------:R-:W-:Y:S02]  /*d0e0*/  LOP3.LUT R5, R22, 0x64006400, RZ, 0xfc, !PT ;  /* 0x6400640016057812 */ /* 0x000fe400078efcff */
[----:B------:R-:W-:Y:S01]  /*d0f0*/  LOP3.LUT R27, R6, 0x380038, RZ, 0xc0, !PT ;  /* 0x00380038061b7812 */ /* 0x000fe200078ec0ff */
[-C--:B------:R-:W-:Y:S01]  /*d100*/  HFMA2 R66, R25, R40.reuse.H0_H0, -132, -132 ;  /* 0xd820d82019427431 */ /* 0x080fe20000040028 */
[----:B------:R-:W-:Y:S01]  /*d110*/  LOP3.LUT R22, R71, 0x380038, RZ, 0xc0, !PT ;  /* 0x0038003847167812 */ /* 0x000fe200078ec0ff */
[----:B------:R-:W-:Y:S01]  /*d120*/  HFMA2 R70, R5, R40.H0_H0, -132, -132 ;  /* 0xd820d82005467431 */ /* 0x000fe20000040028 */
[----:B------:R-:W-:Y:S02]  /*d130*/  LOP3.LUT R28, R29, 0x40004, R28, 0xf8, !PT ;  /* 0x000400041d1c7812 */ /* 0x000fe400078ef81c */
[----:B------:R-:W-:-:S02]  /*d140*/  SHF.R.U32.HI R30, RZ, 0xd, R7 ;  /* 0x0000000dff1e7819 */ /* 0x000fc40000011607 */
[C---:B------:R-:W-:Y:S02]  /*d150*/  LOP3.LUT R39, R7.reuse, 0x380038, RZ, 0xc0, !PT ;  /* 0x0038003807277812 */ /* 0x040fe400078ec0ff */
[----:B------:R-:W-:Y:S02]  /*d160*/  SHF.R.U32.HI R92, RZ, 0x6, R7 ;  /* 0x00000006ff5c7819 */ /* 0x000fe40000011607 */
        /* <DEDUP_REMOVED lines=65> */
[-C--:B------:R-:W-:Y:S01]  /*d580*/  HFMA2 R39, R6, R23.reuse.H0_H0, -20, -20 ;  /* 0xcd00cd0006277431 */ /* 0x080fe20000040017 */
[----:B------:R-:W-:Y:S01]  /*d590*/  LOP3.LUT R30, R41, 0x40004, R30, 0xf8, !PT ;  /* 0x00040004291e7812 */ /* 0x000fe200078ef81e */
[-C--:B------:R-:W-:Y:S01]  /*d5a0*/  HFMA2 R41, R4, R23.reuse.H0_H0, -20, -20 ;  /* 0xcd00cd0004297431 */ /* 0x080fe20000040017 */
[----:B------:R-:W-:Y:S01]  /*d5b0*/  LOP3.LUT R10, R73, 0x1c001c0, RZ, 0xc0, !PT ;  /* 0x01c001c0490a7812 */ /* 0x000fe200078ec0ff */
[----:B------:R-:W-:Y:S01]  /*d5c0*/  HFMA2 R40, R11, R40.H0_H0, -132, -132 ;  /* 0xd820d8200b287431 */ /* 0x000fe20000040028 */
[----:B------:R-:W1:Y:S01]  /*d5d0*/  LDS.128 R4, [UR4+0x10] ;  /* 0x00001004ff047984 */ /* 0x000e620008000c00 */
[----:B------:R-:W-:Y:S01]  /*d5e0*/  LOP3.LUT R11, R86, 0x1c001c0, RZ, 0xc0, !PT ;  /* 0x01c001c0560b7812 */ /* 0x000fe200078ec0ff */
[-C--:B------:R-:W-:Y:S01]  /*d5f0*/  HFMA2 R37, R8, R23.reuse.H0_H0, -20, -20 ;  /* 0xcd00cd0008257431 */ /* 0x080fe20000040017 */
[----:B------:R-:W-:Y:S01]  /*d600*/  LOP3.LUT R8, R79, 0x64006400, RZ, 0xfc, !PT ;  /* 0x640064004f087812 */ /* 0x000fe200078efcff */
[----:B------:R-:W-:Y:S01]  /*d610*/  HADD2 R79, R77, -1028, -1028 ;  /* 0xe404e4044d4f7430 */ /* 0x000fe20000000000 */
[----:B------:R-:W-:Y:S01]  /*d620*/  LOP3.LUT R10, R10, 0x64006400, RZ, 0xfc, !PT ;  /* 0x640064000a0a7812 */ /* 0x000fe200078efcff */
[----:B------:R-:W-:Y:S01]  /*d630*/  HADD2 R77, R75, -1028, -1028 ;  /* 0xe404e4044b4d7430 */ /* 0x000fe20000000000 */
[----:B------:R-:W-:Y:S01]  /*d640*/  LOP3.LUT R22, R11, 0x64006400, RZ, 0xfc, !PT ;  /* 0x640064000b167812 */ /* 0x000fe200078efcff */
[----:B------:R-:W-:Y:S01]  /*d650*/  HADD2 R75, R8, -1028, -1028 ;  /* 0xe404e404084b7430 */ /* 0x000fe20000000000 */
[----:B------:R-:W-:Y:S01]  /*d660*/  LOP3.LUT R11, R92, 0x1c001c0, RZ, 0xc0, !PT ;  /* 0x01c001c05c0b7812 */ /* 0x000fe200078ec0ff */
[-C--:B------:R-:W-:Y:S01]  /*d670*/  HFMA2 R43, R10, R23.reuse.H0_H0, -20, -20 ;  /* 0xcd00cd000a2b7431 */ /* 0x080fe20000040017 */
[----:B------:R-:W-:Y:S01]  /*d680*/  LOP3.LUT R71, R71, 0x70007, RZ, 0xc0, !PT ;  /* 0x0007000747477812 */ /* 0x000fe200078ec0ff */
[----:B------:R-:W-:Y:S01]  /*d690*/  HFMA2 R22, R22, R23.H0_H0, -20, -20 ;  /* 0xcd00cd0016167431 */ /* 0x000fe20000040017 */
[----:B------:R-:W-:Y:S01]  /*d6a0*/  LOP3.LUT R10, R11, 0x64006400, RZ, 0xfc, !PT ;  /* 0x640064000b0a7812 */ /* 0x000fe200078efcff */
[----:B0-----:R-:W-:Y:S01]  /*d6b0*/  HFMA2 R11, R77, R24, RZ.H0_H0 ;  /* 0x000000184d0b7231 */ /* 0x001fe200000400ff */
[----:B------:R-:W-:-:S02]  /*d6c0*/  LOP3.LUT R69, R69, 0x70007, RZ, 0xc0, !PT ;  /* 0x0007000745457812 */ /* 0x000fc400078ec0ff */
[----:B------:R-:W-:Y:S01]  /*d6d0*/  LOP3.LUT R67, R67, 0x70007, RZ, 0xc0, !PT ;  /* 0x0007000743437812 */ /* 0x000fe200078ec0ff */
[----:B------:R-:W-:Y:S01]  /*d6e0*/  HFMA2 R23, R10, R23.H0_H0, -20, -20 ;  /* 0xcd00cd000a177431 */ /* 0x000fe20000040017 */
[----:B------:R-:W-:Y:S01]  /*d6f0*/  LOP3.LUT R8, R71, 0x64006400, RZ, 0xfc, !PT ;  /* 0x6400640047087812 */ /* 0x000fe200078efcff */
[-C--:B------:R-:W-:Y:S01]  /*d700*/  HFMA2.MMA R71, R75, R24.reuse, RZ ;  /* 0x000000184b477235 */ /* 0x080fe200000000ff */
[----:B------:R-:W-:Y:S01]  /*d710*/  LOP3.LUT R69, R69, 0x64006400, RZ, 0xfc, !PT ;  /* 0x6400640045457812 */ /* 0x000fe200078efcff */
[----:B------:R-:W-:Y:S01]  /*d720*/  HFMA2.MMA R10, R79, R24, RZ ;  /* 0x000000184f0a7235 */ /* 0x000fe200000000ff */
[----:B------:R-:W-:Y:S01]  /*d730*/  LOP3.LUT R67, R67, 0x64006400, RZ, 0xfc, !PT ;  /* 0x6400640043437812 */ /* 0x000fe200078efcff */
[-C--:B------:R-:W-:Y:S01]  /*d740*/  HFMA2 R11, R68, R25.reuse, R11 ;  /* 0x00000019440b7231 */ /* 0x080fe2000000000b */
[----:B------:R-:W-:Y:S01]  /*d750*/  LOP3.LUT R9, R73, 0x70007, RZ, 0xc0, !PT ;  /* 0x0007000749097812 */ /* 0x000fe200078ec0ff */
[----:B------:R-:W-:Y:S01]  /*d760*/  HADD2 R73, R81, -1028, -1028 ;  /* 0xe404e40451497430 */ /* 0x000fe20000000000 */
[-C--:B------:R-:W-:Y:S01]  /*d770*/  HFMA2.MMA R93, R66, R25.reuse, R71 ;  /* 0x00000019425d7235 */ /* 0x080fe20000000047 */
[----:B------:R-:W-:Y:S01]  /*d780*/  HADD2 R71, R69, -1028, -1028 ;  /* 0xe404e40445477430 */ /* 0x000fe20000000000 */
[----:B------:R-:W-:Y:S01]  /*d790*/  HFMA2.MMA R10, R70, R25, R10 ;  /* 0x00000019460a7235 */ /* 0x000fe2000000000a */
[----:B------:R-:W-:Y:S01]  /*d7a0*/  HADD2 R81, R67, -1028, -1028 ;  /* 0xe404e40443517430 */ /* 0x000fe20000000000 */
[----:B------:R-:W-:Y:S01]  /*d7b0*/  LOP3.LUT R9, R9, 0x64006400, RZ, 0xfc, !PT ;  /* 0x6400640009097812 */ /* 0x000fe200078efcff */
[----:B------:R-:W-:Y:S01]  /*d7c0*/  HADD2 R69, R8, -1028, -1028 ;  /* 0xe404e40408457430 */ /* 0x000fe20000000000 */
[----:B------:R-:W-:Y:S01]  /*d7d0*/  LOP3.LUT R80, R80, 0x70007, RZ, 0xc0, !PT ;  /* 0x0007000750507812 */ /* 0x000fe200078ec0ff */
[----:B------:R-:W-:Y:S01]  /*d7e0*/  HFMA2 R24, R73, R24, RZ.H0_H0 ;  /* 0x0000001849187231 */ /* 0x000fe200000400ff */
[----:B------:R-:W-:Y:S01]  /*d7f0*/  LOP3.LUT R82, R82, 0x70007, RZ, 0xc0, !PT ;  /* 0x0007000752527812 */ /* 0x000fe200078ec0ff */
[----:B------:R-:W-:Y:S01]  /*d800*/  HADD2 R67, R9, -1028, -1028 ;  /* 0xe404e40409437430 */ /* 0x000fe20000000000 */
[----:B------:R-:W-:Y:S01]  /*d810*/  LOP3.LUT R84, R84, 0x70007, RZ, 0xc0, !PT ;  /* 0x0007000754547812 */ /* 0x000fe200078ec0ff */
[----:B------:R-:W-:Y:S01]  /*d820*/  HFMA2 R95, R64, R25, R24 ;  /* 0x00000019405f7231 */ /* 0x000fe20000000018 */
[-C--:B------:R-:W-:Y:S01]  /*d830*/  HFMA2.MMA R24, R81, R26.reuse, R10 ;  /* 0x0000001a51187235 */ /* 0x080fe2000000000a */
[-C--:B------:R-:W-:Y:S01]  /*d840*/  HFMA2 R25, R71, R26.reuse, R11 ;  /* 0x0000001a47197231 */ /* 0x080fe2000000000b */
[----:B------:R-:W-:Y:S01]  /*d850*/  HFMA2.MMA R94, R69, R26, R93 ;  /* 0x0000001a455e7235 */ /* 0x000fe2000000005d */
[----:B------:R-:W0:Y:S01]  /*d860*/  LDS.128 R8, [UR4+0x20] ;  /* 0x00002004ff087984 */ /* 0x000e220008000c00 */
[----:B------:R-:W-:Y:S01]  /*d870*/  HFMA2 R95, R67, R26, R95 ;  /* 0x0000001a435f7231 */ /* 0x000fe2000000005f */
[----:B------:R-:W-:Y:S01]  /*d880*/  LOP3.LUT R86, R86, 0x70007, RZ, 0xc0, !PT ;  /* 0x0007000756567812 */ /* 0x000fe200078ec0ff */
        /* <DEDUP_REMOVED lines=66> */
[-C--:B-1----:R-:W-:Y:S01]  /*dcb0*/  HFMA2.MMA R6, R91, R24.reuse, R6 ;  /* 0x000000185b067235 */ /* 0x082fe20000000006 */
[----:B------:R-:W-:Y:S01]  /*dcc0*/  HFMA2 R7, R83, R10, R7 ;  /* 0x0000000a53077231 */ /* 0x000fe20000000007 */
[----:B------:R-:W-:Y:S01]  /*dcd0*/  LOP3.LUT R88, R88, 0x64006400, RZ, 0xfc, !PT ;  /* 0x6400640058587812 */ /* 0x000fe200078efcff */
[----:B------:R-:W-:Y:S01]  /*dce0*/  HFMA2.MMA R4, R95, R24, R4 ;  /* 0x000000185f047235 */ /* 0x000fe20000000004 */
[-C--:B------:R-:W-:Y:S01]  /*dcf0*/  HFMA2 R94, R52, R11.reuse, R94 ;  /* 0x0000000b345e7231 */ /* 0x080fe2000000005e */
[----:B------:R-:W-:Y:S01]  /*dd00*/  LOP3.LUT R29, R29, 0x64006400, RZ, 0xfc, !PT ;  /* 0x640064001d1d7812 */ /* 0x000fe200078efcff */
[-C--:B------:R-:W-:Y:S01]  /*dd10*/  HFMA2.MMA R6, R46, R25.reuse, R6 ;  /* 0x000000192e067235 */ /* 0x080fe20000000006 */
[----:B------:R-:W-:Y:S01]  /*dd20*/  HADD2 R93, R90, -1028, -1028 ;  /* 0xe404e4045a5d7430 */ /* 0x000fe20000000000 */
[----:B------:R-:W-:Y:S01]  /*dd30*/  LOP3.LUT R28, R28, 0x64006400, RZ, 0xfc, !PT ;  /* 0x640064001c1c7812 */ /* 0x000fe200078efcff */
        /* <DEDUP_REMOVED lines=10> */
[-C--:B------:R-:W-:Y:S01]  /*dde0*/  HFMA2 R94, R44, R25.reuse, R94 ;  /* 0x000000192c5e7231 */ /* 0x080fe2000000005e */
[-C--:B------:R-:W-:Y:S01]  /*ddf0*/  HFMA2.MMA R6, R88, R27.reuse, R6 ;  /* 0x0000001b58067235 */ /* 0x080fe20000000006 */
[----:B------:R-:W-:Y:S02]  /*de00*/  HFMA2 R7, R40, R25, R7 ;  /* 0x0000001928077231 */ /* 0x000fe40000000007 */
        /* <DEDUP_REMOVED lines=53> */
[-C--:B------:R-:W-:Y:S02]  /*e160*/  HFMA2.MMA R5, R86, R11.reuse, R5 ;  /* 0x0000000b56057235 */ /* 0x080fe40000000005 */
        /* <DEDUP_REMOVED lines=8> */
[-C--:B------:R-:W-:Y:S02]  /*e1f0*/  HFMA2.MMA R5, R38, R25.reuse, R5 ;  /* 0x0000001926057235 */ /* 0x080fe40000000005 */
[----:B------:R-:W-:Y:S01]  /*e200*/  HFMA2.MMA R98, R34, R25, R98 ;  /* 0x0000001922627235 */ /* 0x000fe20000000062 */
[----:B------:R-:W-:-:S02]  /*e210*/  HFMA2 R24, R48, R27, R24 ;  /* 0x0000001b30187231 */ /* 0x000fc40000000018 */
[-C--:B0-----:R-:W-:Y:S01]  /*e220*/  HFMA2 R96, R93, R28.reuse, R96 ;  /* 0x0000001c5d607231 */ /* 0x081fe20000000060 */
        /* <DEDUP_REMOVED lines=59> */
[----:B--2---:R-:W-:Y:S02]  /*e5e0*/  HFMA2 R77, R55, R24, R77 ;  /* 0x00000018374d7231 */ /* 0x004fe4000000004d */
[----:B------:R-:W-:Y:S01]  /*e5f0*/  HFMA2 R6, R80, R11, R6 ;  /* 0x0000000b50067231 */ /* 0x000fe20000000006 */
[-C--:B------:R-:W-:Y:S01]  /*e600*/  HFMA2.MMA R43, R65, R10.reuse, R5 ;  /* 0x0000000a412b7235 */ /* 0x080fe20000000005 */
[----:B------:R-:W-:Y:S01]  /*e610*/  HFMA2 R77, R36, R25, R77 ;  /* 0x00000019244d7231 */ /* 0x000fe2000000004d */
[----:B------:R-:W-:-:S03]  /*e620*/  HFMA2.MMA R75, R61, R10, R75 ;  /* 0x0000000a3d4b7235 */ /* 0x000fc6000000004b */
[----:B------:R-:W-:Y:S01]  /*e630*/  HFMA2 R77, R87, R26, R77 ;  /* 0x0000001a574d7231 */ /* 0x000fe2000000004d */
[-C--:B------:R-:W-:Y:S02]  /*e640*/  HFMA2.MMA R43, R86, R11.reuse, R43 ;  /* 0x0000000b562b7235 */ /* 0x080fe4000000002b */
[----:B------:R-:W-:Y:S01]  /*e650*/  HFMA2.MMA R75, R82, R11, R75 ;  /* 0x0000000b524b7235 */ /* 0x000fe2000000004b */
[----:B------:R-:W-:Y:S02]  /*e660*/  HFMA2 R11, R51, R24, R6 ;  /* 0x00000018330b7231 */ /* 0x000fe40000000006 */
[----:B------:R-:W-:Y:S01]  /*e670*/  HFMA2 R77, R52, R27, R77 ;  /* 0x0000001b344d7231 */ /* 0x000fe2000000004d */
[-C--:B------:R-:W-:Y:S01]  /*e680*/  HFMA2.MMA R43, R57, R24.reuse, R43 ;  /* 0x00000018392b7235 */ /* 0x080fe2000000002b */
[----:B------:R-:W-:Y:S01]  /*e690*/  HFMA2 R11, R22, R25, R11 ;  /* 0x00000019160b7231 */ /* 0x000fe2000000000b */
[----:B------:R-:W-:Y:S01]  /*e6a0*/  HFMA2.MMA R75, R53, R24, R75 ;  /* 0x00000018354b7235 */ /* 0x000fe2000000004b */
[----:B---3--:R-:W-:-:S02]  /*e6b0*/  HFMA2 R22, R93, R28, R77 ;  /* 0x0000001c5d167231 */ /* 0x008fc4000000004d */
        /* <DEDUP_REMOVED lines=31> */
.L_x_1502:
[----:B0-----:R-:W-:Y:S01]  /*e8b0*/  IADD3 R13, R13, 0x20, RZ ;  /* 0x000000200d0d7810 */ /* 0x001fe20007ffe0ff */
[----:B------:R-:W-:Y:S01]  /*e8c0*/  UIADD3 UR4, UR4, 0x40, URZ ;  /* 0x0000004004047890 */ /* 0x000fe2000fffe03f */
[----:B------:R-:W-:Y:S02]  /*e8d0*/  IMAD.WIDE R22, R35, 0x4, R32 ;  /* 0x0000000423167825 */ /* 0x000fe400078e0220 */
[C---:B------:R-:W-:Y:S02]  /*e8e0*/  ISETP.GE.AND P0, PT, R13.reuse, c[0x0][0x1b8], PT ;  /* 0x00006e000d007a0c */ /* 0x040fe40003f06270 */
[----:B------:R-:W-:-:S13]  /*e8f0*/  ISETP.LT.AND P2, PT, R13, R12, PT ;  /* 0x0000000c0d00720c */ /* 0x000fda0003f41270 */
[----:B------:R-:W-:Y:S05]  /*e900*/  @!P0 BRA P2, `(.L_x_1503) ;  /* 0xffffe1c000008947 */ /* 0x000fea000103ffff */
.L_x_1501:
        /* <DEDUP_REMOVED lines=16> */
.L_x_1507:
[----:B------:R-:W0:Y:S02]  /*ea10*/  LDS R6, [R2] ;  /* 0x0000000002067984 */ /* 0x000e240000000800 */
[----:B0-----:R-:W-:-:S06]  /*ea20*/  HADD2 R7, R6, R21 ;  /* 0x0000001506077230 */ /* 0x001fcc0000000000 */
[----:B------:R-:W0:Y:S02]  /*ea30*/  ATOMS.CAST.SPIN R7, [R2], R6, R7 ;  /* 0x000000060207738d */ /* 0x000e240001800007 */
[----:B0-----:R-:W-:-:S13]  /*ea40*/  ISETP.EQ.U32.AND P0, PT, R7, 0x1, PT ;  /* 0x000000010700780c */ /* 0x001fda0003f02070 */
[----:B------:R-:W-:Y:S05]  /*ea50*/  @!P0 BRA `(.L_x_1507) ;  /* 0xffffffb000008947 */ /* 0x000fea000383ffff */
[----:B------:R-:W-:Y:S05]  /*ea60*/  BRA `(.L_x_1505) ;  /* 0x0000003000007947 */ /* 0x000fea0003800000 */
.L_x_1506:
[----:B------:R-:W2:Y:S02]  /*ea70*/  LD.E R2, [R4.64] ;  /* 0x0000000604027980 */ /* 0x000ea4000c101900 */
[----:B--2---:R-:W-:-:S05]  /*ea80*/  IMAD.IADD R7, R21, 0x1, R2 ;  /* 0x0000000115077824 */ /* 0x004fca00078e0202 */
[----:B------:R0:W-:Y:S02]  /*ea90*/  ST.E [R4.64], R7 ;  /* 0x0000000704007985 */ /* 0x0001e4000c101906 */
.L_x_1505:
[----:B------:R-:W-:Y:S05]  /*eaa0*/  BSYNC B0 ;  /* 0x0000000000007941 */ /* 0x000fea0003800000 */
.L_x_1504:
[----:B------:R-:W2:Y:S01]  /*eab0*/  ATOM.E.ADD.F16x2.RN.STRONG.GPU P0, RZ, [R4.64+0x4], R19 ;  /* 0x0000041304ff798a */ /* 0x000ea2000810e9c6 */
[----:B------:R-:W-:Y:S01]  /*eac0*/  BSSY B0, `(.L_x_1508) ;  /* 0x000000f000007945 */ /* 0x000fe20003800000 */
[----:B--2---:R-:W-:Y:S05]  /*ead0*/  @P0 BRA `(.L_x_1509) ;  /* 0x000000d000000947 */ /* 0x004fea0003800000 */
[----:B------:R-:W1:Y:S02]  /*eae0*/  QSPC.E.S P0, RZ, [R4+0x4] ;  /* 0x0000040004ff73aa */ /* 0x000e640000000500 */
[----:B-1----:R-:W-:Y:S05]  /*eaf0*/  @!P0 BRA `(.L_x_1510) ;  /* 0x0000008000008947 */ /* 0x002fea0003800000 */
[----:B0-----:R-:W-:-:S04]  /*eb00*/  IADD3 R4, R4, 0x4, RZ ;  /* 0x0000000404047810 */ /* 0x001fc80007ffe0ff */
[----:B------:R-:W-:-:S05]  /*eb10*/  LOP3.LUT R4, R4, 0xffffff, RZ, 0xc0, !PT ;  /* 0x00ffffff04047812 */ /* 0x000fca00078ec0ff */
.L_x_1511:
[----:B------:R-:W0:Y:S02]  /*eb20*/  LDS R6, [R4] ;  /* 0x0000000004067984 */ /* 0x000e240000000800 */
[----:B0-----:R-:W-:-:S10]  /*eb30*/  HFMA2.MMA R7, R6, 1, 1, R19 ;  /* 0x3c003c0006077835 */ /* 0x001fd40000000013 */
[----:B------:R-:W0:Y:S02]  /*eb40*/  ATOMS.CAST.SPIN R7, [R4], R6, R7 ;  /* 0x000000060407738d */ /* 0x000e240001800007 */
[----:B0-----:R-:W-:-:S13]  /*eb50*/  ISETP.EQ.U32.AND P0, PT, R7, 0x1, PT ;  /* 0x000000010700780c */ /* 0x001fda0003f02070 */
[----:B------:R-:W-:Y:S05]  /*eb60*/  @!P0 BRA `(.L_x_1511) ;  /* 0xffffffb000008947 */ /* 0x000fea000383ffff */
[----:B------:R-:W-:Y:S05]  /*eb70*/  BRA `(.L_x_1509) ;  /* 0x0000003000007947 */ /* 0x000fea0003800000 */
.L_x_1510:
[----:B------:R-:W2:Y:S02]  /*eb80*/  LD.E R2, [R4.64+0x4] ;  /* 0x0000040604027980 */ /* 0x000ea4000c101900 */
[----:B0-2---:R-:W-:-:S05]  /*eb90*/  IMAD.IADD R7, R19, 0x1, R2 ;  /* 0x0000000113077824 */ /* 0x005fca00078e0202 */
[----:B------:R0:W-:Y:S02]  /*eba0*/  ST.E [R4.64+0x4], R7 ;  /* 0x0000040704007985 */ /* 0x0001e4000c101906 */
.L_x_1509:
[----:B------:R-:W-:Y:S05]  /*ebb0*/  BSYNC B0 ;  /* 0x0000000000007941 */ /* 0x000fea0003800000 */
.L_x_1508:
        /* <DEDUP_REMOVED lines=10> */
.L_x_1515:
[----:B------:R-:W0:Y:S02]  /*ec60*/  LDS R6, [R2] ;  /* 0x0000000002067984 */ /* 0x000e240000000800 */
[----:B0-----:R-:W-:-:S06]  /*ec70*/  HADD2 R7, R6, R18 ;  /* 0x0000001206077230 */ /* 0x001fcc0000000000 */
[----:B------:R-:W0:Y:S02]  /*ec80*/  ATOMS.CAST.SPIN R7, [R2], R6, R7 ;  /* 0x000000060207738d */ /* 0x000e240001800007 */
[----:B0-----:R-:W-:-:S13]  /*ec90*/  ISETP.EQ.U32.AND P0, PT, R7, 0x1, PT ;  /* 0x000000010700780c */ /* 0x001fda0003f02070 */
[----:B------:R-:W-:Y:S05]  /*eca0*/  @!P0 BRA `(.L_x_1515) ;  /* 0xffffffb000008947 */ /* 0x000fea000383ffff */
[----:B------:R-:W-:Y:S05]  /*ecb0*/  BRA `(.L_x_1513) ;  /* 0x0000003000007947 */ /* 0x000fea0003800000 */
.L_x_1514:
[----:B------:R-:W2:Y:S02]  /*ecc0*/  LD.E R2, [R4.64] ;  /* 0x0000000604027980 */ /* 0x000ea4000c101900 */
[----:B--2---:R-:W-:-:S05]  /*ecd0*/  IMAD.IADD R7, R18, 0x1, R2 ;  /* 0x0000000112077824 */ /* 0x004fca00078e0202 */
[----:B------:R0:W-:Y:S02]  /*ece0*/  ST.E [R4.64], R7 ;  /* 0x0000000704007985 */ /* 0x0001e4000c101906 */
.L_x_1513:
[----:B------:R-:W-:Y:S05]  /*ecf0*/  BSYNC B0 ;  /* 0x0000000000007941 */ /* 0x000fea0003800000 */
.L_x_1512:
[----:B------:R-:W2:Y:S01]  /*ed00*/  ATOM.E.ADD.F16x2.RN.STRONG.GPU P0, RZ, [R4.64+0x4], R17 ;  /* 0x0000041104ff798a */ /* 0x000ea2000810e9c6 */
[----:B------:R-:W-:Y:S01]  /*ed10*/  BSSY B0, `(.L_x_1516) ;  /* 0x000000f000007945 */ /* 0x000fe20003800000 */
[----:B--2---:R-:W-:Y:S05]  /*ed20*/  @P0 BRA `(.L_x_1517) ;  /* 0x000000d000000947 */ /* 0x004fea0003800000 */
[----:B------:R-:W1:Y:S02]  /*ed30*/  QSPC.E.S P0, RZ, [R4+0x4] ;  /* 0x0000040004ff73aa */ /* 0x000e640000000500 */
[----:B-1----:R-:W-:Y:S05]  /*ed40*/  @!P0 BRA `(.L_x_1518) ;  /* 0x0000008000008947 */ /* 0x002fea0003800000 */
[----:B0-----:R-:W-:-:S04]  /*ed50*/  IADD3 R4, R4, 0x4, RZ ;  /* 0x0000000404047810 */ /* 0x001fc80007ffe0ff */
[----:B------:R-:W-:-:S05]  /*ed60*/  LOP3.LUT R4, R4, 0xffffff, RZ, 0xc0, !PT ;  /* 0x00ffffff04047812 */ /* 0x000fca00078ec0ff */
.L_x_1519:
[----:B------:R-:W0:Y:S02]  /*ed70*/  LDS R6, [R4] ;  /* 0x0000000004067984 */ /* 0x000e240000000800 */
[----:B0-----:R-:W-:-:S10]  /*ed80*/  HFMA2.MMA R7, R6, 1, 1, R17 ;  /* 0x3c003c0006077835 */ /* 0x001fd40000000011 */
[----:B------:R-:W0:Y:S02]  /*ed90*/  ATOMS.CAST.SPIN R7, [R4], R6, R7 ;  /* 0x000000060407738d */ /* 0x000e240001800007 */
[----:B0-----:R-:W-:-:S13]  /*eda0*/  ISETP.EQ.U32.AND P0, PT, R7, 0x1, PT ;  /* 0x000000010700780c */ /* 0x001fda0003f02070 */
[----:B------:R-:W-:Y:S05]  /*edb0*/  @!P0 BRA `(.L_x_1519) ;  /* 0xffffffb000008947 */ /* 0x000fea000383ffff */
[----:B------:R-:W-:Y:S05]  /*edc0*/  BRA `(.L_x_1517) ;  /* 0x0000003000007947 */ /* 0x000fea0003800000 */
.L_x_1518:
[----:B------:R-:W2:Y:S02]  /*edd0*/  LD.E R2, [R4.64+0x4] ;  /* 0x0000040604027980 */ /* 0x000ea4000c101900 */
[----:B0-2---:R-:W-:-:S05]  /*ede0*/  IMAD.IADD R7, R17, 0x1, R2 ;  /* 0x0000000111077824 */ /* 0x005fca00078e0202 */
[----:B------:R0:W-:Y:S02]  /*edf0*/  ST.E [R4.64+0x4], R7 ;  /* 0x0000040704007985 */ /* 0x0001e4000c101906 */
.L_x_1517:
[----:B------:R-:W-:Y:S05]  /*ee00*/  BSYNC B0 ;  /* 0x0000000000007941 */ /* 0x000fea0003800000 */
.L_x_1516:
        /* <DEDUP_REMOVED lines=10> */
.L_x_1523:
[----:B------:R-:W0:Y:S02]  /*eeb0*/  LDS R6, [R0] ;  /* 0x0000000000067984 */ /* 0x000e240000000800 */
[----:B0-----:R-:W-:-:S06]  /*eec0*/  HADD2 R7, R6, R15 ;  /* 0x0000000f06077230 */ /* 0x001fcc0000000000 */
[----:B------:R-:W0:Y:S02]  /*eed0*/  ATOMS.CAST.SPIN R7, [R0], R6, R7 ;  /* 0x000000060007738d */ /* 0x000e240001800007 */
[----:B0-----:R-:W-:-:S13]  /*eee0*/  ISETP.EQ.U32.AND P0, PT, R7, 0x1, PT ;  /* 0x000000010700780c */ /* 0x001fda0003f02070 */
[----:B------:R-:W-:Y:S05]  /*eef0*/  @!P0 BRA `(.L_x_1523) ;  /* 0xffffffb000008947 */ /* 0x000fea000383ffff */
[----:B------:R-:W-:Y:S05]  /*ef00*/  BRA `(.L_x_1521) ;  /* 0x0000003000007947 */ /* 0x000fea0003800000 */
.L_x_1522:
[----:B------:R-:W2:Y:S02]  /*ef10*/  LD.E R0, [R4.64] ;  /* 0x0000000604007980 */ /* 0x000ea4000c101900 */
[----:B--2---:R-:W-:-:S05]  /*ef20*/  IMAD.IADD R7, R15, 0x1, R0 ;  /* 0x000000010f077824 */ /* 0x004fca00078e0200 */
[----:B------:R0:W-:Y:S02]  /*ef30*/  ST.E [R4.64], R7 ;  /* 0x0000000704007985 */ /* 0x0001e4000c101906 */
.L_x_1521:
[----:B------:R-:W-:Y:S05]  /*ef40*/  BSYNC B0 ;  /* 0x0000000000007941 */ /* 0x000fea0003800000 */
.L_x_1520:
[----:B------:R-:W2:Y:S02]  /*ef50*/  ATOM.E.ADD.F16x2.RN.STRONG.GPU P0, RZ, [R4.64+0x4], R3 ;  /* 0x0000040304ff798a */ /* 0x000ea4000810e9c6 */
[----:B--2---:R-:W-:Y:S05]  /*ef60*/  @P0 EXIT ;  /* 0x000000000000094d */ /* 0x004fea0003800000 */
[----:B------:R-:W1:Y:S02]  /*ef70*/  QSPC.E.S P0, RZ, [R4+0x4] ;  /* 0x0000040004ff73aa */ /* 0x000e640000000500 */
[----:B-1----:R-:W-:Y:S05]  /*ef80*/  @!P0 BRA `(.L_x_1524) ;  /* 0x0000009000008947 */ /* 0x002fea0003800000 */
[----:B0-----:R-:W-:Y:S01]  /*ef90*/  IADD3 R4, R4, 0x4, RZ ;  /* 0x0000000404047810 */ /* 0x001fe20007ffe0ff */
[----:B------:R-:W-:-:S03]  /*efa0*/  IMAD.MOV.U32 R5, RZ, RZ, R3 ;  /* 0x000000ffff057224 */ /* 0x000fc600078e0003 */
[----:B------:R-:W-:-:S05]  /*efb0*/  LOP3.LUT R4, R4, 0xffffff, RZ, 0xc0, !PT ;  /* 0x00ffffff04047812 */ /* 0x000fca00078ec0ff */
.L_x_1525:
[----:B------:R-:W0:Y:S02]  /*efc0*/  LDS R2, [R4] ;  /* 0x0000000004027984 */ /* 0x000e240000000800 */
[----:B0-----:R-:W-:-:S10]  /*efd0*/  HFMA2.MMA R3, R2, 1, 1, R5 ;  /* 0x3c003c0002037835 */ /* 0x001fd40000000005 */
[----:B------:R-:W0:Y:S02]  /*efe0*/  ATOMS.CAST.SPIN R3, [R4], R2, R3 ;  /* 0x000000020403738d */ /* 0x000e240001800003 */
[----:B0-----:R-:W-:-:S13]  /*eff0*/  ISETP.EQ.U32.AND P0, PT, R3, 0x1, PT ;  /* 0x000000010300780c */ /* 0x001fda0003f02070 */
[----:B------:R-:W-:Y:S05]  /*f000*/  @!P0 BRA `(.L_x_1525) ;  /* 0xffffffb000008947 */ /* 0x000fea000383ffff */
[----:B------:R-:W-:Y:S05]  /*f010*/  EXIT ;  /* 0x000000000000794d */ /* 0x000fea0003800000 */
.L_x_1524:
[----:B------:R-:W2:Y:S02]  /*f020*/  LD.E R0, [R4.64+0x4] ;  /* 0x0000040604007980 */ /* 0x000ea4000c101900 */
[----:B--2---:R-:W-:-:S05]  /*f030*/  IMAD.IADD R3, R3, 0x1, R0 ;  /* 0x0000000103037824 */ /* 0x004fca00078e0200 */
[----:B------:R-:W-:Y:S01]  /*f040*/  ST.E [R4.64+0x4], R3 ;  /* 0x0000040304007985 */ /* 0x000fe2000c101906 */
[----:B------:R-:W-:Y:S05]  /*f050*/  EXIT ;  /* 0x000000000000794d */ /* 0x000fea0003800000 */
.L_x_1526:
        /* <DEDUP_REMOVED lines=10> */
.L_x_3741:


//--------------------- .text._Z23gemm_half_q_half_kernelILi3ELi176ELb0ELb0ELi64EEvPK6__halfPKjS4_S2_PS0_iiiiPKtS7_iiiiiibS2_i --------------------------
	.section	.text._Z23gemm_half_q_half_kernelILi3ELi176ELb0ELb0ELi64EEvPK6__halfPKjS4_S2_PS0_iiiiPKtS7_iiiiiibS2_i,"ax",@progbits
	.sectioninfo	@"SHI_REGISTERS=100"
	.align	128
        .global         _Z23gemm_half_q_half_kernelILi3ELi176ELb0ELb0ELi64EEvPK6__halfPKjS4_S2_PS0_iiiiPKtS7_iiiiiibS2_i
        .type           _Z23gemm_half_q_half_kernelILi3ELi176ELb0ELb0ELi64EEvPK6__halfPKjS4_S2_PS0_iiiiPKtS7_iiiiiibS2_i,@function
        .size           _Z23gemm_half_q_half_kernelILi3ELi176ELb0ELb0ELi64EEvPK6__halfPKjS4_S2_PS0_iiiiPKtS7_iiiiiibS2_i,(.L_x_3742 - _Z23gemm_half_q_half_kernelILi3ELi176ELb0ELb0ELi64EEvPK6__halfPKjS4_S2_PS0_iiiiPKtS7_iiiiiibS2_i)
        .other          _Z23gemm_half_q_half_kernelILi3ELi176ELb0ELb0ELi64EEvPK6__halfPKjS4_S2_PS0_iiiiPKtS7_iiiiiibS2_i,@"STO_CUDA_ENTRY STV_DEFAULT"
_Z23gemm_half_q_half_kernelILi3ELi176ELb0ELb0ELi64EEvPK6__halfPKjS4_S2_PS0_iiiiPKtS7_iiiiiibS2_i:
.text._Z23gemm_half_q_half_kernelILi3ELi176ELb0ELb0ELi64EEvPK6__halfPKjS4_S2_PS0_iiiiPKtS7_iiiiiibS2_i:
        /* <DEDUP_REMOVED lines=34> */
.L_x_1531:
        /* <DEDUP_REMOVED lines=36> */
.L_x_1530:
[----:B0-----:R-:W-:-:S05]  /*0460*/  IMAD.IADD R7, R43, 0x1, -R16 ;  /* 0x000000012b077824 */ /* 0x001fca00078e0a10 */
[----:B------:R-:W-:-:S13]  /*0470*/  ISETP.GT.AND P2, PT, R7, 0x1, PT ;  /* 0x000000010700780c */ /* 0x000fda0003f44270 */
[----:B------:R-:W-:Y:S05]  /*0480*/  @!P2 BRA `(.L_x_1532) ;  /* 0x000001300000a947 */ /* 0x000fea0003800000 */
[----:B------:R-:W-:-:S04]  /*0490*/  IMAD R7, R0, 0x3, R16 ;  /* 0x0000000300077824 */ /* 0x000fc800078e0210 */
[C---:B------:R-:W-:Y:S01]  /*04a0*/  IMAD R8, R7.reuse, c[0x0][0x190], RZ ;  /* 0x0000640007087a24 */ /* 0x040fe200078e02ff */
[----:B------:R-:W-:-:S05]  /*04b0*/  IADD3 R9, R7, 0x1, RZ ;  /* 0x0000000107097810 */ /* 0x000fca0007ffe0ff */
        /* <DEDUP_REMOVED lines=16> */
.L_x_1532:
        /* <DEDUP_REMOVED lines=12> */
.L_x_1529:
[----:B------:R-:W-:Y:S01]  /*0680*/  ISETP.GT.AND P2, PT, R43, 0x3, PT ;  /* 0x000000032b00780c */ /* 0x000fe20003f44270 */
[----:B------:R-:W-:Y:S01]  /*0690*/  IMAD.SHL.U32 R26, R5, 0x2, RZ ;  /* 0x00000002051a7824 */ /* 0x000fe200078e00ff */
[----:B------:R-:W-:Y:S01]  /*06a0*/  PLOP3.LUT P0, PT, PT, PT, PT, 0x80, 0x0 ;  /* 0x000000000000781c */ /* 0x000fe20003f0f070 */
[----:B------:R-:W-:-:S10]  /*06b0*/  IMAD.MOV.U32 R3, RZ, RZ, RZ ;  /* 0x000000ffff037224 */ /* 0x000fd400078e00ff */
[----:B------:R-:W-:Y:S05]  /*06c0*/  @!P2 BRA `(.L_x_1533) ;  /* 0x000002600000a947 */ /* 0x000fea0003800000 */
[----:B------:R-:W-:Y:S02]  /*06d0*/  PLOP3.LUT P0, PT, PT, PT, PT, 0x8, 0x0 ;  /* 0x000000000000781c */ /* 0x000fe40003f0e170 */
[----:B------:R-:W-:Y:S02]  /*06e0*/  IADD3 R28, R43, -0x3, RZ ;  /* 0xfffffffd2b1c7810 */ /* 0x000fe40007ffe0ff */
.L_x_1534:
        /* <DEDUP_REMOVED lines=36> */
.L_x_1533:
        /* <DEDUP_REMOVED lines=22> */
.L_x_1535:
        /* <DEDUP_REMOVED lines=11> */
.L_x_1528:
[----:B------:R-:W-:Y:S05]  /*0b40*/  BSYNC B0 ;  /* 0x0000000000007941 */ /* 0x000fea0003800000 */
.L_x_1527:
        /* <DEDUP_REMOVED lines=14> */
.L_x_1538:
        /* <DEDUP_REMOVED lines=19> */
.L_x_1537:
        /* <DEDUP_REMOVED lines=14> */
.L_x_1539:
[----:B------:R-:W-:-:S13]  /*0e40*/  ISETP.LT.OR P0, PT, R5, R43, P0 ;  /* 0x0000002b0500720c */ /* 0x000fda0000701670 */
[----:B------:R-:W-:Y:S02]  /*0e50*/  @P0 IMAD R5, R0, 0x3, R5 ;  /* 0x0000000300050824 */ /* 0x000fe400078e0205 */
[----:B0-----:R-:W-:Y:S02]  /*0e60*/  @P0 IMAD.MOV.U32 R3, RZ, RZ, 0x2 ;  /* 0x00000002ff030424 */ /* 0x001fe400078e00ff */
[----:B------:R-:W-:-:S04]  /*0e70*/  @P0 IMAD R2, R5, c[0x0][0x18c], R6 ;  /* 0x0000630005020a24 */ /* 0x000fc800078e0206 */
[----:B------:R-:W-:-:S05]  /*0e80*/  @P0 IMAD.WIDE R2, R2, R3, c[0x0][0x180] ;  /* 0x0000600002020625 */ /* 0x000fca00078e0203 */
[----:B------:R0:W-:Y:S02]  /*0e90*/  @P0 STG.E.64 [R2.64], RZ ;  /* 0x000000ff02000986 */ /* 0x0001e4000c101b06 */
.L_x_1536:
        /* <DEDUP_REMOVED lines=14> */
.L_x_1541:
        /* <DEDUP_REMOVED lines=43> */
.L_x_1540:
        /* <DEDUP_REMOVED lines=18> */
[----:B-1-3--:R-:W-:-:S02]  /*1350*/  @P4 IMNMX R9, R46, c[0x0][0x1b8], PT ;  /* 0x00006e002e094a17 */ /* 0x00afc40003800200 */
        /* <DEDUP_REMOVED lines=27> */
[----:B------:R-:W-:Y:S01]  /*1510*/  PRMT R42, RZ, 0x5410, RZ ;  /* 0x00005410ff2a7816 */ /* 0x000fe200000000ff */
        /* <DEDUP_REMOVED lines=11> */
[----:B------:R-:W-:-:S04]  /*15d0*/  SHF.R.S32.HI R0, RZ, 0x1f, R6 ;  /* 0x0000001fff007819 */ /* 0x000fc80000011406 */
[----:B------:R-:W-:Y:S02]  /*15e0*/  SHF.R.S32.HI R7, RZ, 0x1f, R3 ;  /* 0x0000001fff077819 */ /* 0x000fe40000011403 */
[----:B------:R-:W-:-:S05]  /*15f0*/  IADD3 R97, P0, R6, R3, RZ ;  /* 0x0000000306617210 */ /* 0x000fca0007f1e0ff */
[----:B------:R-:W-:Y:S01]  /*1600*/  IMAD.X R2, R7, 0x1, R0, P0 ;  /* 0x0000000107027824 */ /* 0x000fe200000e0600 */
[----:B------:R-:W-:-:S04]  /*1610*/  LEA R96, P0, R97, c[0x0][0x168], 0x2 ;  /* 0x00005a0061607a11 */ /* 0x000fc800078010ff */
[----:B------:R-:W-:Y:S02]  /*1620*/  LEA.HI.X R97, R97, c[0x0][0x16c], R2, 0x2, P0 ;  /* 0x00005b0061617a11 */ /* 0x000fe400000f1402 */
[----:B------:R-:W-:-:S04]  /*1630*/  ISETP.GE.AND P0, PT, R46, R45, PT ;  /* 0x0000002d2e00720c */ /* 0x000fc80003f06270 */
[C---:B------:R-:W-:Y:S02]  /*1640*/  ISETP.GE.OR P0, PT, R46.reuse, c[0x0][0x1a8], P0 ;  /* 0x00006a002e007a0c */ /* 0x040fe40000706670 */
[----:B--2---:R-:W-:Y:S01]  /*1650*/  PRMT R92, R95, 0x7610, R95 ;  /* 0x000076105f5c7816 */ /* 0x004fe2000000005f */
[----:B----4-:R-:W-:-:S10]  /*1660*/  IMAD.IADD R16, R46, 0x1, R5 ;  /* 0x000000012e107824 */ /* 0x010fd400078e0205 */
[----:B------:R-:W-:Y:S05]  /*1670*/  @P0 BRA `(.L_x_1542) ;  /* 0x0000502000000947 */ /* 0x000fea0003800000 */
[----:B------:R-:W-:Y:S01]  /*1680*/  ULDC UR4, c[0x0][0x18c] ;  /* 0x0000630000047ab9 */ /* 0x000fe20000000800 */
[----:B------:R-:W-:Y:S01]  /*1690*/  IADD3 R6, P0, P2, R6, c[0x0][0x18c], R3 ;  /* 0x0000630006067a10 */ /* 0x000fe20007a1e003 */
[----:B------:R-:W-:Y:S01]  /*16a0*/  USHF.R.S32.HI UR4, URZ, 0x1f, UR4 ;  /* 0x0000001f3f047899 */ /* 0x000fe20008011404 */
[----:B------:R-:W-:Y:S01]  /*16b0*/  IMAD.MOV.U32 R44, RZ, RZ, RZ ;  /* 0x000000ffff2c7224 */ /* 0x000fe200078e00ff */
[----:B------:R-:W-:Y:S02]  /*16c0*/  PRMT R42, RZ, 0x7610, R42 ;  /* 0x00007610ff2a7816 */ /* 0x000fe4000000002a */
[----:B------:R-:W-:Y:S02]  /*16d0*/  LEA R5, P3, R6, c[0x0][0x168], 0x2 ;  /* 0x00005a0006057a11 */ /* 0x000fe400078610ff */
[----:B------:R-:W-:Y:S01]  /*16e0*/  IADD3.X R3, R0, UR4, R7, P0, P2 ;  /* 0x0000000400037c10 */ /* 0x000fe200087e4407 */
[----:B------:R-:W-:-:S03]  /*16f0*/  UMOV UR4, URZ ;  /* 0x0000003f00047c82 */ /* 0x000fc60008000000 */
[----:B------:R-:W-:Y:S02]  /*1700*/  LEA.HI.X R8, R6, c[0x0][0x16c], R3, 0x2, P3 ;  /* 0x00005b0006087a11 */ /* 0x000fe400018f1403 */
.L_x_1547:
        /* <DEDUP_REMOVED lines=15> */
[----:B------:R-:W-:-:S02]  /*1800*/  IMAD.MOV.U32 R7, RZ, RZ, R97 ;  /* 0x000000ffff077224 */ /* 0x000fc400078e0061 */
[----:B------:R-:W-:Y:S01]  /*1810*/  IMAD.MOV.U32 R3, RZ, RZ, R8 ;  /* 0x000000ffff037224 */ /* 0x000fe200078e0008 */
[----:B------:R-:W-:Y:S05]  /*1820*/  @!P1 BRA `(.L_x_1543) ;  /* 0x0000134000009947 */ /* 0x000fea0003800000 */
[----:B------:R-:W2:Y:S04]  /*1830*/  LDG.E.128.CONSTANT R12, [R6.64] ;  /* 0x00000006060c7981 */ /* 0x000ea8000c1e9d00 */
[----:B------:R-:W3:Y:S01]  /*1840*/  LDG.E.128.CONSTANT R8, [R2.64] ;  /* 0x0000000602087981 */ /* 0x000ee2000c1e9d00 */
[----:B------:R-:W-:Y:S02]  /*1850*/  ISETP.GE.AND P0, PT, R43, 0x2, PT ;  /* 0x000000022b00780c */ /* 0x000fe40003f06270 */
[----:B--2---:R-:W-:Y:S02]  /*1860*/  LOP3.LUT R20, R12, 0xff, RZ, 0xc0, !PT ;  /* 0x000000ff0c147812 */ /* 0x004fe400078ec0ff */
[----:B------:R-:W-:-:S02]  /*1870*/  LOP3.LUT R21, R14, 0xff, RZ, 0xc0, !PT ;  /* 0x000000ff0e157812 */ /* 0x000fc400078ec0ff */
[----:B------:R-:W-:Y:S02]  /*1880*/  IADD3 R20, R20, -0x80, RZ ;  /* 0xffffff8014147810 */ /* 0x000fe40007ffe0ff */
[----:B------:R-:W-:Y:S02]  /*1890*/  IADD3 R26, R21, -0x80, RZ ;  /* 0xffffff80151a7810 */ /* 0x000fe40007ffe0ff */
[----:B------:R0:W-:Y:S01]  /*18a0*/  I2F.F16 R25, R20 ;  /* 0x0000001400197306 */ /* 0x0001e20000200c00 */
[----:B---3--:R-:W-:Y:S02]  /*18b0*/  LOP3.LUT R21, R8, 0xff, RZ, 0xc0, !PT ;  /* 0x000000ff08157812 */ /* 0x008fe400078ec0ff */
[----:B------:R-:W-:Y:S02]  /*18c0*/  LEA.HI R30, R12, 0xffffff80, RZ, 0x8 ;  /* 0xffffff800c1e7811 */ /* 0x000fe400078f40ff */
[----:B------:R-:W-:Y:S02]  /*18d0*/  IADD3 R21, R21, -0x80, RZ ;  /* 0xffffff8015157810 */ /* 0x000fe40007ffe0ff */
[----:B------:R-:W-:Y:S01]  /*18e0*/  LEA.HI R29, R13, 0xffffff80, RZ, 0x8 ;  /* 0xffffff800d1d7811 */ /* 0x000fe200078f40ff */
[----:B------:R-:W-:Y:S01]  /*18f0*/  I2F.F16 R26, R26 ;  /* 0x0000001a001a7306 */ /* 0x000fe20000200c00 */
[----:B0-----:R-:W-:-:S02]  /*1900*/  SHF.R.U32.HI R20, RZ, 0x8, R12 ;  /* 0x00000008ff147819 */ /* 0x001fc4000001160c */
[----:B------:R-:W-:Y:S02]  /*1910*/  SHF.R.U32.HI R12, RZ, 0x10, R12 ;  /* 0x00000010ff0c7819 */ /* 0x000fe4000001160c */
[----:B------:R-:W-:Y:S02]  /*1920*/  LOP3.LUT R20, R20, 0xff, RZ, 0xc0, !PT ;  /* 0x000000ff14147812 */ /* 0x000fe400078ec0ff */
[----:B------:R-:W-:Y:S01]  /*1930*/  LOP3.LUT R12, R12, 0xff, RZ, 0xc0, !PT ;  /* 0x000000ff0c0c7812 */ /* 0x000fe200078ec0ff */
[----:B------:R0:W1:Y:S01]  /*1940*/  I2F.F16 R34, R21 ;  /* 0x0000001500227306 */ /* 0x0000620000200c00 */
[----:B------:R-:W-:Y:S02]  /*1950*/  IADD3 R37, R20, -0x80, RZ ;  /* 0xffffff8014257810 */ /* 0x000fe40007ffe0ff */
[----:B------:R-:W-:Y:S02]  /*1960*/  SHF.R.U32.HI R20, RZ, 0x8, R13 ;  /* 0x00000008ff147819 */ /* 0x000fe4000001160d */
[----:B------:R-:W-:-:S02]  /*1970*/  LOP3.LUT R0, R13, 0xff, RZ, 0xc0, !PT ;  /* 0x000000ff0d007812 */ /* 0x000fc400078ec0ff */
[----:B------:R-:W-:Y:S01]  /*1980*/  LOP3.LUT R36, R20, 0xff, RZ, 0xc0, !PT ;  /* 0x000000ff14247812 */ /* 0x000fe200078ec0ff */
[----:B------:R-:W-:Y:S01]  /*1990*/  I2F.F16 R37, R37 ;  /* 0x0000002500257306 */ /* 0x000fe20000200c00 */
[----:B0-----:R-:W0:Y:S01]  /*19a0*/  LDS.64 R20, [UR4] ;  /* 0x00000004ff147984 */ /* 0x001e220008000a00 */
[----:B------:R-:W-:Y:S02]  /*19b0*/  SHF.R.U32.HI R38, RZ, 0x10, R13 ;  /* 0x00000010ff267819 */ /* 0x000fe4000001160d */
[----:B------:R-:W-:Y:S02]  /*19c0*/  IADD3 R12, R12, -0x80, RZ ;  /* 0xffffff800c0c7810 */ /* 0x000fe40007ffe0ff */
[----:B------:R-:W-:Y:S02]  /*19d0*/  IADD3 R13, R36, -0x80, RZ ;  /* 0xffffff80240d7810 */ /* 0x000fe40007ffe0ff */
[----:B------:R2:W3:Y:S01]  /*19e0*/  I2F.F16 R35, R12 ;  /* 0x0000000c00237306 */ /* 0x0004e20000200c00 */
[----:B------:R-:W-:Y:S01]  /*19f0*/  LEA.HI R28, R14, 0xffffff80, RZ, 0x8 ;  /* 0xffffff800e1c7811 */ /* 0x000fe200078f40ff */
[----:B-1----:R-:W-:Y:S01]  /*1a00*/  HADD2.F32 R34, -RZ, R34.H0_H0 ;  /* 0x20000022ff227230 */ /* 0x002fe20000004100 */
[----:B------:R-:W-:-:S02]  /*1a10*/  SHF.R.U32.HI R39, RZ, 0x8, R14 ;  /* 0x00000008ff277819 */ /* 0x000fc4000001160e */
[----:B------:R-:W-:Y:S02]  /*1a20*/  LOP3.LUT R5, R15, 0xff, RZ, 0xc0, !PT ;  /* 0x000000ff0f057812 */ /* 0x000fe400078ec0ff */
[----:B------:R-:W-:Y:S01]  /*1a30*/  SHF.R.U32.HI R14, RZ, 0x10, R14 ;  /* 0x00000010ff0e7819 */ /* 0x000fe2000001160e */
[----:B------:R1:W-:Y:S01]  /*1a40*/  I2F.F16 R55, R13 ;  /* 0x0000000d00377306 */ /* 0x0003e20000200c00 */
[--C-:B--2---:R-:W-:Y:S02]  /*1a50*/  SHF.R.U32.HI R12, RZ, 0x8, R15.reuse ;  /* 0x00000008ff0c7819 */ /* 0x104fe4000001160f */
[----:B------:R-:W-:Y:S02]  /*1a60*/  IADD3 R0, R0, -0x80, RZ ;  /* 0xffffff8000007810 */ /* 0x000fe40007ffe0ff */
[----:B------:R-:W-:Y:S02]  /*1a70*/  LOP3.LUT R12, R12, 0xff, RZ, 0xc0, !PT ;  /* 0x000000ff0c0c7812 */ /* 0x000fe400078ec0ff */
[----:B------:R-:W-:Y:S01]  /*1a80*/  IADD3 R5, R5, -0x80, RZ ;  /* 0xffffff8005057810 */ /* 0x000fe20007ffe0ff */
[----:B------:R-:W-:Y:S01]  /*1a90*/  I2F.F16 R30, R30 ;  /* 0x0000001e001e7306 */ /* 0x000fe20000200c00 */
[----:B-1----:R-:W-:Y:S01]  /*1aa0*/  SHF.R.U32.HI R13, RZ, 0x10, R15 ;  /* 0x00000010ff0d7819 */ /* 0x002fe2000001160f */
[----:B---3--:R-:W-:Y:S01]  /*1ab0*/  HADD2.F32 R35, -RZ, R35.H0_H0 ;  /* 0x20000023ff237230 */ /* 0x008fe20000004100 */
[----:B------:R-:W-:-:S02]  /*1ac0*/  LOP3.LUT R14, R14, 0xff, RZ, 0xc0, !PT ;  /* 0x000000ff0e0e7812 */ /* 0x000fc400078ec0ff */
[----:B------:R-:W-:Y:S02]  /*1ad0*/  LOP3.LUT R13, R13, 0xff, RZ, 0xc0, !PT ;  /* 0x000000ff0d0d7812 */ /* 0x000fe400078ec0ff */
[----:B------:R-:W-:Y:S01]  /*1ae0*/  LEA.HI R27, R15, 0xffffff80, RZ, 0x8 ;  /* 0xffffff800f1b7811 */ /* 0x000fe200078f40ff */
[----:B------:R-:W1:Y:S01]  /*1af0*/  I2F.F16 R0, R0 ;  /* 0x0000000000007306 */ /* 0x000e620000200c00 */
[----:B------:R-:W-:Y:S02]  /*1b00*/  LOP3.LUT R38, R38, 0xff, RZ, 0xc0, !PT ;  /* 0x000000ff26267812 */ /* 0x000fe400078ec0ff */
[----:B------:R-:W-:Y:S02]  /*1b10*/  LOP3.LUT R39, R39, 0xff, RZ, 0xc0, !PT ;  /* 0x000000ff27277812 */ /* 0x000fe400078ec0ff */
[----:B------:R-:W-:Y:S02]  /*1b20*/  IADD3 R15, R12, -0x80, RZ ;  /* 0xffffff800c0f7810 */ /* 0x000fe40007ffe0ff */
[----:B------:R-:W-:Y:S01]  /*1b30*/  IADD3 R50, R13, -0x80, RZ ;  /* 0xffffff800d327810 */ /* 0x000fe20007ffe0ff */
[----:B------:R-:W2:Y:S01]  /*1b40*/  I2F.F16 R5, R5 ;  /* 0x0000000500057306 */ /* 0x000ea20000200c00 */
[----:B------:R-:W-:Y:S01]  /*1b50*/  IADD3 R14, R14, -0x80, RZ ;  /* 0xffffff800e0e7810 */ /* 0x000fe20007ffe0ff */
[--C-:B0-----:R-:W-:Y:S01]  /*1b60*/  HADD2.F32 R52, -RZ, R20.reuse.H0_H0 ;  /* 0x20000014ff347230 */ /* 0x101fe20000004100 */
[--C-:B------:R-:W-:Y:S01]  /*1b70*/  SHF.R.U32.HI R12, RZ, 0x8, R8.reuse ;  /* 0x00000008ff0c7819 */ /* 0x100fe20000011608 */
[----:B------:R-:W-:Y:S01]  /*1b80*/  HADD2.F32 R53, -RZ, R20.H1_H1 ;  /* 0x30000014ff357230 */ /* 0x000fe20000004100 */
[----:B------:R-:W-:Y:S01]  /*1b90*/  SHF.R.U32.HI R13, RZ, 0x8, R9 ;  /* 0x00000008ff0d7819 */ /* 0x000fe20000011609 */
[----:B------:R-:W-:Y:S01]  /*1ba0*/  HADD2.F32 R20, -RZ, R37.H0_H0 ;  /* 0x20000025ff147230 */ /* 0x000fe20000004100 */
[----:B------:R-:W-:Y:S01]  /*1bb0*/  IADD3 R39, R39, -0x80, RZ ;  /* 0xffffff8027277810 */ /* 0x000fe20007ffe0ff */
[----:B------:R0:W3:Y:S01]  /*1bc0*/  I2F.F16 R57, R15 ;  /* 0x0000000f00397306 */ /* 0x0000e20000200c00 */
[----:B------:R-:W-:Y:S01]  /*1bd0*/  IADD3 R36, R38, -0x80, RZ ;  /* 0xffffff8026247810 */ /* 0x000fe20007ffe0ff */
[----:B-1----:R-:W-:Y:S01]  /*1be0*/  HADD2.F32 R0, -RZ, R0.H0_H0 ;  /* 0x20000000ff007230 */ /* 0x002fe20000004100 */
[----:B------:R-:W-:Y:S01]  /*1bf0*/  LOP3.LUT R12, R12, 0xff, RZ, 0xc0, !PT ;  /* 0x000000ff0c0c7812 */ /* 0x000fe200078ec0ff */
[--C-:B------:R-:W-:Y:S01]  /*1c00*/  HADD2.F32 R49, -RZ, R21.reuse.H0_H0 ;  /* 0x20000015ff317230 */ /* 0x100fe20000004100 */
[----:B------:R-:W-:Y:S01]  /*1c10*/  LOP3.LUT R13, R13, 0xff, RZ, 0xc0, !PT ;  /* 0x000000ff0d0d7812 */ /* 0x000fe200078ec0ff */
[----:B------:R-:W-:Y:S01]  /*1c20*/  HADD2.F32 R48, -RZ, R21.H1_H1 ;  /* 0x30000015ff307230 */ /* 0x000fe20000004100 */
[----:B------:R-:W-:Y:S01]  /*1c30*/  LEA.HI R24, R8, 0xffffff80, RZ, 0x8 ;  /* 0xffffff8008187811 */ /* 0x000fe200078f40ff */
[----:B------:R1:W-:Y:S01]  /*1c40*/  I2F.F16 R38, R14 ;  /* 0x0000000e00267306 */ /* 0x0003e20000200c00 */
[----:B0-----:R-:W-:Y:S01]  /*1c50*/  SHF.R.U32.HI R15, RZ, 0x8, R11 ;  /* 0x00000008ff0f7819 */ /* 0x001fe2000001160b */
[----:B--2---:R-:W-:Y:S01]  /*1c60*/  HADD2.F32 R5, -RZ, R5.H0_H0 ;  /* 0x20000005ff057230 */ /* 0x004fe20000004100 */
[----:B------:R-:W-:Y:S01]  /*1c70*/  IADD3 R47, R13, -0x80, RZ ;  /* 0xffffff800d2f7810 */ /* 0x000fe20007ffe0ff */
[----:B------:R-:W-:Y:S01]  /*1c80*/  FFMA.FTZ R58, R52, R0, RZ ;  /* 0x00000000343a7223 */ /* 0x000fe200000100ff */
[----:B------:R-:W-:Y:S01]  /*1c90*/  LOP3.LUT R15, R15, 0xff, RZ, 0xc0, !PT ;  /* 0x000000ff0f0f7812 */ /* 0x000fe200078ec0ff */
[----:B------:R-:W-:Y:S01]  /*1ca0*/  HADD2.F32 R21, -RZ, R55.H0_H0 ;  /* 0x20000037ff157230 */ /* 0x000fe20000004100 */
[----:B------:R-:W-:Y:S01]  /*1cb0*/  SHF.R.U32.HI R51, RZ, 0x10, R8 ;  /* 0x00000010ff337819 */ /* 0x000fe20000011608 */
[----:B------:R0:W2:Y:S01]  /*1cc0*/  I2F.F16 R56, R39 ;  /* 0x0000002700387306 */ /* 0x0000a20000200c00 */
[----:B-1----:R-:W-:-:S02]  /*1cd0*/  SHF.R.U32.HI R14, RZ, 0x8, R10 ;  /* 0x00000008ff0e7819 */ /* 0x002fc4000001160a */
[----:B------:R-:W-:Y:S01]  /*1ce0*/  LOP3.LUT R31, R9, 0xff, RZ, 0xc0, !PT ;  /* 0x000000ff091f7812 */ /* 0x000fe200078ec0ff */
[----:B------:R-:W-:Y:S01]  /*1cf0*/  FFMA.FTZ R58, R53, R21, R58 ;  /* 0x00000015353a7223 */ /* 0x000fe2000001003a */
[----:B------:R-:W-:Y:S02]  /*1d00*/  LOP3.LUT R14, R14, 0xff, RZ, 0xc0, !PT ;  /* 0x000000ff0e0e7812 */ /* 0x000fe400078ec0ff */
[----:B------:R-:W-:Y:S01]  /*1d10*/  IADD3 R54, R15, -0x80, RZ ;  /* 0xffffff800f367810 */ /* 0x000fe20007ffe0ff */
[----:B------:R-:W1:Y:S01]  /*1d20*/  I2F.F16 R50, R50 ;  /* 0x0000003200327306 */ /* 0x000e620000200c00 */
[----:B0-----:R-:W-:Y:S01]  /*1d30*/  IADD3 R39, R12, -0x80, RZ ;  /* 0xffffff800c277810 */ /* 0x001fe20007ffe0ff */
[----:B------:R-:W-:Y:S01]  /*1d40*/  HADD2.F32 R15, -RZ, R26.H0_H0 ;  /* 0x2000001aff0f7230 */ /* 0x000fe20000004100 */
[----:B------:R-:W0:Y:S01]  /*1d50*/  LDS.64 R12, [UR4+0x8] ;  /* 0x00000804ff0c7984 */ /* 0x000e220008000a00 */
[----:B------:R-:W-:Y:S01]  /*1d60*/  IADD3 R8, R14, -0x80, RZ ;  /* 0xffffff800e087810 */ /* 0x000fe20007ffe0ff */
[----:B------:R-:W-:Y:S01]  /*1d70*/  HADD2.F32 R14, -RZ, R25.H0_H0 ;  /* 0x20000019ff0e7230 */ /* 0x000fe20000004100 */
[----:B------:R-:W-:Y:S01]  /*1d80*/  IADD3 R33, R31, -0x80, RZ ;  /* 0xffffff801f217810 */ /* 0x000fe20007ffe0ff */
[----:B---3--:R-:W-:Y:S01]  /*1d90*/  HADD2.F32 R26, -RZ, R57.H0_H0 ;  /* 0x20000039ff1a7230 */ /* 0x008fe20000004100 */
[----:B------:R-:W3:Y:S01]  /*1da0*/  I2F.F16 R36, R36 ;  /* 0x0000002400247306 */ /* 0x000ee20000200c00 */
[----:B------:R-:W-:Y:S01]  /*1db0*/  LOP3.LUT R31, R10, 0xff, RZ, 0xc0, !PT ;  /* 0x000000ff0a1f7812 */ /* 0x000fe200078ec0ff */
[----:B------:R-:W-:Y:S01]  /*1dc0*/  FFMA.FTZ R37, R14, R52, RZ ;  /* 0x000000340e257223 */ /* 0x000fe200000100ff */
[----:B--2---:R-:W-:Y:S01]  /*1dd0*/  HADD2.F32 R25, -RZ, R56.H0_H0 ;  /* 0x20000038ff197230 */ /* 0x004fe20000004100 */
[C---:B------:R-:W-:Y:S01]  /*1de0*/  FFMA.FTZ R60, R52.reuse, R15, RZ ;  /* 0x0000000f343c7223 */ /* 0x040fe200000100ff */
[----:B------:R-:W-:Y:S01]  /*1df0*/  IADD3 R32, R31, -0x80, RZ ;  /* 0xffffff801f207810 */ /* 0x000fe20007ffe0ff */
[----:B------:R-:W-:Y:S01]  /*1e00*/  FFMA.FTZ R52, R52, R5, RZ ;  /* 0x0000000534347223 */ /* 0x000fe200000100ff */
[----:B------:R-:W-:Y:S01]  /*1e10*/  LOP3.LUT R31, R11, 0xff, RZ, 0xc0, !PT ;  /* 0x000000ff0b1f7812 */ /* 0x000fe200078ec0ff */
[----:B------:R-:W2:Y:S01]  /*1e20*/  I2F.F16 R29, R29 ;  /* 0x0000001d001d7306 */ /* 0x000ea20000200c00 */
[----:B------:R-:W-:Y:S01]  /*1e30*/  FFMA.FTZ R56, R20, R53, R37 ;  /* 0x0000003514387223 */ /* 0x000fe20000010025 */
[----:B------:R-:W-:Y:S01]  /*1e40*/  SHF.R.U32.HI R37, RZ, 0x10, R9 ;  /* 0x00000010ff257819 */ /* 0x000fe20000011609 */
[----:B------:R-:W-:Y:S01]  /*1e50*/  FFMA.FTZ R55, R53, R26, R52 ;  /* 0x0000001a35377223 */ /* 0x000fe20000010034 */
[----:B------:R-:W-:Y:S01]  /*1e60*/  IADD3 R31, R31, -0x80, RZ ;  /* 0xffffff801f1f7810 */ /* 0x000fe20007ffe0ff */
[----:B------:R-:W-:Y:S01]  /*1e70*/  FFMA.FTZ R60, R53, R25, R60 ;  /* 0x00000019353c7223 */ /* 0x000fe2000001003c */
[----:B------:R-:W-:Y:S01]  /*1e80*/  LOP3.LUT R52, R37, 0xff, RZ, 0xc0, !PT ;  /* 0x000000ff25347812 */ /* 0x000fe200078ec0ff */
[----:B------:R-:W-:Y:S01]  /*1e90*/  HADD2.F32 R37, -RZ, R38.H0_H0 ;  /* 0x20000026ff257230 */ /* 0x000fe20000004100 */
[----:B------:R-:W4:Y:S01]  /*1ea0*/  I2F.F16 R28, R28 ;  /* 0x0000001c001c7306 */ /* 0x000f220000200c00 */
[----:B-1----:R-:W-:Y:S01]  /*1eb0*/  HADD2.F32 R38, -RZ, R50.H0_H0 ;  /* 0x20000032ff267230 */ /* 0x002fe20000004100 */
[----:B------:R-:W-:Y:S01]  /*1ec0*/  SHF.R.U32.HI R50, RZ, 0x10, R11 ;  /* 0x00000010ff327819 */ /* 0x000fe2000001160b */
[----:B---3--:R-:W-:Y:S01]  /*1ed0*/  HADD2.F32 R36, -RZ, R36.H0_H0 ;  /* 0x20000024ff247230 */ /* 0x008fe20000004100 */
[----:B------:R-:W-:Y:S01]  /*1ee0*/  LOP3.LUT R51, R51, 0xff, RZ, 0xc0, !PT ;  /* 0x000000ff33337812 */ /* 0x000fe200078ec0ff */
[----:B------:R-:W-:Y:S01]  /*1ef0*/  FFMA.FTZ R56, R35, R49, R56 ;  /* 0x0000003123387223 */ /* 0x000fe20000010038 */
[----:B------:R-:W-:Y:S01]  /*1f00*/  SHF.R.U32.HI R53, RZ, 0x10, R10 ;  /* 0x00000010ff357819 */ /* 0x000fe2000001160a */
[----:B------:R-:W-:Y:S01]  /*1f10*/  FFMA.FTZ R60, R49, R37, R60 ;  /* 0x00000025313c7223 */ /* 0x000fe2000001003c */
[----:B------:R-:W1:Y:S01]  /*1f20*/  I2F.F16 R27, R27 ;  /* 0x0000001b001b7306 */ /* 0x000e620000200c00 */
[----:B------:R-:W-:Y:S01]  /*1f30*/  LEA.HI R23, R9, 0xffffff80, RZ, 0x8 ;  /* 0xffffff8009177811 */ /* 0x000fe200078f40ff */
[----:B------:R-:W-:Y:S01]  /*1f40*/  FFMA.FTZ R58, R49, R36, R58 ;  /* 0x00000024313a7223 */ /* 0x000fe2000001003a */
[----:B------:R-:W-:Y:S01]  /*1f50*/  LEA.HI R22, R10, 0xffffff80, RZ, 0x8 ;  /* 0xffffff800a167811 */ /* 0x000fe200078f40ff */
[----:B--2---:R-:W-:Y:S01]  /*1f60*/  HADD2.F32 R29, -RZ, R29.H0_H0 ;  /* 0x2000001dff1d7230 */ /* 0x004fe20000004100 */
[----:B------:R-:W-:-:S02]  /*1f70*/  LOP3.LUT R50, R50, 0xff, RZ, 0xc0, !PT ;  /* 0x000000ff32327812 */ /* 0x000fc400078ec0ff */
[----:B------:R-:W-:Y:S01]  /*1f80*/  IADD3 R10, R51, -0x80, RZ ;  /* 0xffffff80330a7810 */ /* 0x000fe20007ffe0ff */
[----:B------:R-:W2:Y:S01]  /*1f90*/  I2F.F16 R33, R33 ;  /* 0x0000002100217306 */ /* 0x000ea20000200c00 */
[----:B------:R-:W-:Y:S01]  /*1fa0*/  LOP3.LUT R53, R53, 0xff, RZ, 0xc0, !PT ;  /* 0x000000ff35357812 */ /* 0x000fe200078ec0ff */
[----:B----4-:R-:W-:Y:S01]  /*1fb0*/  HADD2.F32 R51, -RZ, R28.H0_H0 ;  /* 0x2000001cff337230 */ /* 0x010fe20000004100 */
[----:B------:R-:W-:Y:S01]  /*1fc0*/  IADD3 R52, R52, -0x80, RZ ;  /* 0xffffff8034347810 */ /* 0x000fe20007ffe0ff */
[----:B0-----:R-:W-:Y:S01]  /*1fd0*/  HADD2.F32 R28, -RZ, R12.H0_H0 ;  /* 0x2000000cff1c7230 */ /* 0x001fe20000004100 */
[----:B------:R-:W-:Y:S01]  /*1fe0*/  IADD3 R50, R50, -0x80, RZ ;  /* 0xffffff8032327810 */ /* 0x000fe20007ffe0ff */
[----:B------:R-:W-:Y:S01]  /*1ff0*/  HADD2.F32 R57, -RZ, R13.H0_H0 ;  /* 0x2000000dff397230 */ /* 0x000fe20000004100 */
[----:B------:R-:W-:Y:S01]  /*2000*/  IADD3 R53, R53, -0x80, RZ ;  /* 0xffffff8035357810 */ /* 0x000fe20007ffe0ff */
[----:B------:R-:W0:Y:S01]  /*2010*/  I2F.F16 R32, R32 ;  /* 0x0000002000207306 */ /* 0x000e220000200c00 */
[----:B-1----:R-:W-:Y:S01]  /*2020*/  HADD2.F32 R27, -RZ, R27.H0_H0 ;  /* 0x2000001bff1b7230 */ /* 0x002fe20000004100 */
[----:B------:R-:W-:Y:S01]  /*2030*/  FFMA.FTZ R59, R48, R51, R60 ;  /* 0x00000033303b7223 */ /* 0x000fe2000001003c */
[----:B------:R-:W-:-:S05]  /*2040*/  LEA.HI R11, R11, 0xffffff80, RZ, 0x8 ;  /* 0xffffff800b0b7811 */ /* 0x000fca00078f40ff */
[----:B------:R-:W1:Y:S01]  /*2050*/  I2F.F16 R31, R31 ;  /* 0x0000001f001f7306 */ /* 0x000e620000200c00 */
[----:B--2---:R-:W-:-:S07]  /*2060*/  HADD2.F32 R33, -RZ, R33.H0_H0 ;  /* 0x20000021ff217230 */ /* 0x004fce0000004100 */
[----:B------:R2:W3:Y:S01]  /*2070*/  I2F.F16 R9, R54 ;  /* 0x0000003600097306 */ /* 0x0004e20000200c00 */
[----:B0-----:R-:W-:-:S05]  /*2080*/  HADD2.F32 R32, -RZ, R32.H0_H0 ;  /* 0x20000020ff207230 */ /* 0x001fca0000004100 */
[----:B------:R-:W-:Y:S02]  /*2090*/  FFMA.FTZ R59, R28, R32, R59 ;  /* 0x000000201c3b7223 */ /* 0x000fe4000001003b */
[----:B------:R-:W0:Y:S01]  /*20a0*/  I2F.F16 R39, R39 ;  /* 0x0000002700277306 */ /* 0x000e220000200c00 */
[----:B--2---:R-:W-:Y:S01]  /*20b0*/  FFMA.FTZ R54, R49, R38, R55 ;  /* 0x0000002631367223 */ /* 0x004fe20000010037 */
[----:B------:R-:W-:Y:S01]  /*20c0*/  HADD2.F32 R49, -RZ, R30.H0_H0 ;  /* 0x2000001eff317230 */ /* 0x000fe20000004100 */
[C---:B------:R-:W-:Y:S01]  /*20d0*/  FFMA.FTZ R30, R48.reuse, R29, R58 ;  /* 0x0000001d301e7223 */ /* 0x040fe2000001003a */
[----:B-1----:R-:W-:Y:S01]  /*20e0*/  HADD2.F32 R31, -RZ, R31.H0_H0 ;  /* 0x2000001fff1f7230 */ /* 0x002fe20000004100 */
[----:B------:R-:W-:Y:S01]  /*20f0*/  FFMA.FTZ R54, R48, R27, R54 ;  /* 0x0000001b30367223 */ /* 0x000fe20000010036 */
[----:B------:R-:W-:Y:S01]  /*2100*/  HADD2.F32 R58, -RZ, R13.H1_H1 ;  /* 0x3000000dff3a7230 */ /* 0x000fe20000004100 */
[----:B------:R-:W-:Y:S01]  /*2110*/  FFMA.FTZ R55, R49, R48, R56 ;  /* 0x0000003031377223 */ /* 0x000fe20000010038 */
[----:B------:R-:W1:Y:S01]  /*2120*/  I2F.F16 R47, R47 ;  /* 0x0000002f002f7306 */ /* 0x000e620000200c00 */
[----:B------:R-:W-:Y:S01]  /*2130*/  FFMA.FTZ R54, R28, R31, R54 ;  /* 0x0000001f1c367223 */ /* 0x000fe20000010036 */
[----:B---3--:R-:W-:Y:S01]  /*2140*/  HADD2.F32 R13, -RZ, R9.H0_H0 ;  /* 0x20000009ff0d7230 */ /* 0x008fe20000004100 */
[----:B------:R-:W-:-:S05]  /*2150*/  FFMA.FTZ R55, R34, R28, R55 ;  /* 0x0000001c22377223 */ /* 0x000fca0000010037 */
[----:B------:R-:W2:Y:S01]  /*2160*/  I2F.F16 R8, R8 ;  /* 0x0000000800087306 */ /* 0x000ea20000200c00 */
[----:B0-----:R-:W-:-:S07]  /*2170*/  HADD2.F32 R39, -RZ, R39.H0_H0 ;  /* 0x20000027ff277230 */ /* 0x001fce0000004100 */
[----:B------:R-:W0:Y:S01]  /*2180*/  I2F.F16 R10, R10 ;  /* 0x0000000a000a7306 */ /* 0x000e220000200c00 */
[----:B-1----:R-:W-:-:S07]  /*2190*/  HADD2.F32 R47, -RZ, R47.H0_H0 ;  /* 0x2000002fff2f7230 */ /* 0x002fce0000004100 */
[----:B------:R1:W3:Y:S08]  /*21a0*/  I2F.F16 R61, R52 ;  /* 0x00000034003d7306 */ /* 0x0002f00000200c00 */
[----:B------:R4:W5:Y:S01]  /*21b0*/  I2F.F16 R48, R53 ;  /* 0x0000003500307306 */ /* 0x0009620000200c00 */
[----:B-1----:R-:W-:Y:S02]  /*21c0*/  HADD2.F32 R52, -RZ, R12.H1_H1 ;  /* 0x3000000cff347230 */ /* 0x002fe40000004100 */
[----:B--2---:R-:W-:-:S03]  /*21d0*/  HADD2.F32 R12, -RZ, R8.H0_H0 ;  /* 0x20000008ff0c7230 */ /* 0x004fc60000004100 */
[----:B------:R-:W-:Y:S02]  /*21e0*/  FFMA.FTZ R55, R39, R52, R55 ;  /* 0x0000003427377223 */ /* 0x000fe40000010037 */
[----:B------:R-:W1:Y:S01]  /*21f0*/  I2F.F16 R50, R50 ;  /* 0x0000003200327306 */ /* 0x000e620000200c00 */
[----:B----4-:R-:W-:Y:S01]  /*2200*/  FFMA.FTZ R53, R28, R33, R30 ;  /* 0x000000211c357223 */ /* 0x010fe2000001001e */
[----:B0-----:R-:W-:Y:S01]  /*2210*/  HADD2.F32 R28, -RZ, R10.H0_H0 ;  /* 0x2000000aff1c7230 */ /* 0x001fe20000004100 */
[C---:B------:R-:W-:Y:S01]  /*2220*/  FFMA.FTZ R59, R52.reuse, R12, R59 ;  /* 0x0000000c343b7223 */ /* 0x040fe2000001003b */
[----:B---3--:R-:W-:Y:S01]  /*2230*/  HADD2.F32 R30, -RZ, R61.H0_H0 ;  /* 0x2000003dff1e7230 */ /* 0x008fe20000004100 */
[C---:B------:R-:W-:Y:S02]  /*2240*/  FFMA.FTZ R53, R52.reuse, R47, R53 ;  /* 0x0000002f34357223 */ /* 0x040fe40000010035 */
[----:B------:R-:W-:Y:S01]  /*2250*/  FFMA.FTZ R54, R52, R13, R54 ;  /* 0x0000000d34367223 */ /* 0x000fe20000010036 */
[----:B------:R-:W0:Y:S01]  /*2260*/  I2F.F16 R24, R24 ;  /* 0x0000001800187306 */ /* 0x000e220000200c00 */
[----:B-----5:R-:W-:Y:S01]  /*2270*/  HADD2.F32 R48, -RZ, R48.H0_H0 ;  /* 0x20000030ff307230 */ /* 0x020fe20000004100 */
[----:B------:R-:W-:Y:S01]  /*2280*/  FFMA.FTZ R9, R28, R57, R55 ;  /* 0x000000391c097223 */ /* 0x000fe20000010037 */
[--C-:B------:R-:W-:Y:S01]  /*2290*/  HADD2.F32 R52, -RZ, R94.reuse.H0_H0 ;  /* 0x2000005eff347230 */ /* 0x100fe20000004100 */
[C---:B------:R-:W-:Y:S01]  /*22a0*/  FFMA.FTZ R8, R57.reuse, R30, R53 ;  /* 0x0000001e39087223 */ /* 0x040fe20000010035 */
[----:B------:R-:W-:Y:S01]  /*22b0*/  HADD2.F32 R53, -RZ, R94.H1_H1 ;  /* 0x3000005eff357230 */ /* 0x000fe20000004100 */
[----:B------:R-:W-:-:S02]  /*22c0*/  FFMA.FTZ R59, R57, R48, R59 ;  /* 0x00000030393b7223 */ /* 0x000fc4000001003b */
[----:B------:R-:W2:Y:S01]  /*22d0*/  I2F.F16 R23, R23 ;  /* 0x0000001700177306 */ /* 0x000ea20000200c00 */
[----:B-1----:R-:W-:-:S05]  /*22e0*/  HADD2.F32 R50, -RZ, R50.H0_H0 ;  /* 0x20000032ff327230 */ /* 0x002fca0000004100 */
[----:B------:R-:W-:Y:S01]  /*22f0*/  FFMA.FTZ R57, R57, R50, R54 ;  /* 0x0000003239397223 */ /* 0x000fe20000010036 */
[----:B------:R-:W-:Y:S01]  /*2300*/  HADD2.F32 R54, -RZ, R92.H0_H0 ;  /* 0x2000005cff367230 */ /* 0x000fe20000004100 */
[----:B------:R-:W1:Y:S01]  /*2310*/  I2F.F16 R22, R22 ;  /* 0x0000001600167306 */ /* 0x000e620000200c00 */
[----:B0-----:R-:W-:-:S05]  /*2320*/  HADD2.F32 R24, -RZ, R24.H0_H0 ;  /* 0x20000018ff187230 */ /* 0x001fca0000004100 */
[----:B------:R-:W-:Y:S02]  /*2330*/  FFMA.FTZ R9, R24, R58, R9 ;  /* 0x0000003a18097223 */ /* 0x000fe40000010009 */
[----:B------:R-:W0:Y:S01]  /*2340*/  I2F.F16 R11, R11 ;  /* 0x0000000b000b7306 */ /* 0x000e220000200c00 */
[----:B--2---:R-:W-:Y:S01]  /*2350*/  HADD2.F32 R23, -RZ, R23.H0_H0 ;  /* 0x20000017ff177230 */ /* 0x004fe20000004100 */
[----:B------:R-:W-:-:S04]  /*2360*/  FMUL.FTZ R9, R9, R52 ;  /* 0x0000003409097220 */ /* 0x000fc80000410000 */
[----:B------:R-:W-:Y:S01]  /*2370*/  FFMA.FTZ R8, R58, R23, R8 ;  /* 0x000000173a087223 */ /* 0x000fe20000010008 */
[----:B------:R-:W-:Y:S01]  /*2380*/  F2FP.PACK_AB R9, RZ, R9 ;  /* 0x00000009ff09723e */ /* 0x000fe200000000ff */
[----:B-1----:R-:W-:Y:S02]  /*2390*/  HADD2.F32 R56, -RZ, R22.H0_H0 ;  /* 0x20000016ff387230 */ /* 0x002fe40000004100 */
[----:B------:R-:W-:Y:S01]  /*23a0*/  HADD2.F32 R22, -RZ, R92.H1_H1 ;  /* 0x3000005cff167230 */ /* 0x000fe20000004100 */
[----:B------:R-:W-:Y:S02]  /*23b0*/  FMUL.FTZ R8, R8, R53 ;  /* 0x0000003508087220 */ /* 0x000fe40000410000 */
[----:B------:R-:W-:Y:S01]  /*23c0*/  FFMA.FTZ R59, R58, R56, R59 ;  /* 0x000000383a3b7223 */ /* 0x000fe2000001003b */
[----:B0-----:R-:W-:-:S03]  /*23d0*/  HADD2.F32 R55, -RZ, R11.H0_H0 ;  /* 0x2000000bff377230 */ /* 0x001fc60000004100 */
        /* <DEDUP_REMOVED lines=121> */
.L_x_1543:
        /* <DEDUP_REMOVED lines=11> */
[----:B------:R-:W1:Y:S01]  /*2c20*/  I2F.F16 R32, R32 ;  /* 0x0000002000207306 */ /* 0x000e620000200c00 */
[----:B------:R-:W-:-:S02]  /*2c30*/  IADD3 R22, R20, -0x80, RZ ;  /* 0xffffff8014167810 */ /* 0x000fc40007ffe0ff */
[----:B------:R-:W-:Y:S02]  /*2c40*/  LOP3.LUT R20, R10, 0xff, RZ, 0xc0, !PT ;  /* 0x000000ff0a147812 */ /* 0x000fe400078ec0ff */
[----:B------:R-:W-:Y:S02]  /*2c50*/  LOP3.LUT R5, R9, 0xff, RZ, 0xc0, !PT ;  /* 0x000000ff09057812 */ /* 0x000fe400078ec0ff */
[----:B------:R-:W-:Y:S01]  /*2c60*/  IADD3 R23, R20, -0x80, RZ ;  /* 0xffffff8014177810 */ /* 0x000fe20007ffe0ff */
[----:B------:R-:W-:Y:S01]  /*2c70*/  I2F.F16 R21, R21 ;  /* 0x0000001500157306 */ /* 0x000fe20000200c00 */
[--C-:B------:R-:W-:Y:S02]  /*2c80*/  SHF.R.U32.HI R20, RZ, 0x8, R8.reuse ;  /* 0x00000008ff147819 */ /* 0x100fe40000011608 */
[----:B------:R-:W-:Y:S02]  /*2c90*/  SHF.R.U32.HI R27, RZ, 0x8, R9 ;  /* 0x00000008ff1b7819 */ /* 0x000fe40000011609 */
[----:B------:R-:W-:-:S02]  /*2ca0*/  SHF.R.U32.HI R8, RZ, 0x10, R8 ;  /* 0x00000010ff087819 */ /* 0x000fc40000011608 */
[----:B------:R-:W-:Y:S01]  /*2cb0*/  SHF.R.U32.HI R9, RZ, 0x10, R9 ;  /* 0x00000010ff097819 */ /* 0x000fe20000011609 */
[----:B------:R-:W-:Y:S01]  /*2cc0*/  I2F.F16 R22, R22 ;  /* 0x0000001600167306 */ /* 0x000fe20000200c00 */
[----:B------:R-:W-:Y:S01]  /*2cd0*/  LOP3.LUT R8, R8, 0xff, RZ, 0xc0, !PT ;  /* 0x000000ff08087812 */ /* 0x000fe200078ec0ff */
[----:B-1----:R-:W-:Y:S01]  /*2ce0*/  HADD2.F32 R32, -RZ, R32.H0_H0 ;  /* 0x20000020ff207230 */ /* 0x002fe20000004100 */
[----:B------:R-:W-:Y:S02]  /*2cf0*/  LOP3.LUT R9, R9, 0xff, RZ, 0xc0, !PT ;  /* 0x000000ff09097812 */ /* 0x000fe400078ec0ff */
[----:B------:R-:W-:Y:S02]  /*2d00*/  IADD3 R33, R8, -0x80, RZ ;  /* 0xffffff8008217810 */ /* 0x000fe40007ffe0ff */
[----:B------:R-:W-:Y:S01]  /*2d10*/  IADD3 R34, R9, -0x80, RZ ;  /* 0xffffff8009227810 */ /* 0x000fe20007ffe0ff */
[----:B------:R-:W-:Y:S01]  /*2d20*/  I2F.F16 R23, R23 ;  /* 0x0000001700177306 */ /* 0x000fe20000200c00 */
[----:B------:R-:W1:Y:S01]  /*2d30*/  LDS.64 R8, [UR4+0x10] ;  /* 0x00001004ff087984 */ /* 0x000e620008000a00 */
[----:B------:R-:W-:-:S02]  /*2d40*/  LOP3.LUT R25, R20, 0xff, RZ, 0xc0, !PT ;  /* 0x000000ff14197812 */ /* 0x000fc400078ec0ff */
[----:B------:R-:W-:Y:S02]  /*2d50*/  SHF.R.U32.HI R36, RZ, 0x8, R11 ;  /* 0x00000008ff247819 */ /* 0x000fe4000001160b */
[----:B------:R-:W-:Y:S02]  /*2d60*/  IADD3 R5, R5, -0x80, RZ ;  /* 0xffffff8005057810 */ /* 0x000fe40007ffe0ff */
[----:B------:R-:W-:Y:S01]  /*2d70*/  LOP3.LUT R27, R27, 0xff, RZ, 0xc0, !PT ;  /* 0x000000ff1b1b7812 */ /* 0x000fe200078ec0ff */
[----:B------:R-:W-:Y:S01]  /*2d80*/  I2F.F16 R33, R33 ;  /* 0x0000002100217306 */ /* 0x000fe20000200c00 */
[----:B------:R-:W-:Y:S02]  /*2d90*/  IADD3 R25, R25, -0x80, RZ ;  /* 0xffffff8019197810 */ /* 0x000fe40007ffe0ff */
[----:B------:R-:W-:Y:S02]  /*2da0*/  LOP3.LUT R36, R36, 0xff, RZ, 0xc0, !PT ;  /* 0x000000ff24247812 */ /* 0x000fe400078ec0ff */
[----:B------:R-:W-:-:S02]  /*2db0*/  LEA.HI R30, R10, 0xffffff80, RZ, 0x8 ;  /* 0xffffff800a1e7811 */ /* 0x000fc400078f40ff */
[----:B------:R-:W-:Y:S01]  /*2dc0*/  IADD3 R27, R27, -0x80, RZ ;  /* 0xffffff801b1b7810 */ /* 0x000fe20007ffe0ff */
[----:B------:R-:W3:Y:S01]  /*2dd0*/  I2F.F16 R5, R5 ;  /* 0x0000000500057306 */ /* 0x000ee20000200c00 */
[----:B------:R-:W-:Y:S02]  /*2de0*/  LEA.HI R29, R11, 0xffffff80, RZ, 0x8 ;  /* 0xffffff800b1d7811 */ /* 0x000fe400078f40ff */
[----:B------:R-:W-:Y:S02]  /*2df0*/  SHF.R.U32.HI R11, RZ, 0x10, R11 ;  /* 0x00000010ff0b7819 */ /* 0x000fe4000001160b */
[----:B------:R-:W-:Y:S02]  /*2e00*/  IADD3 R37, R36, -0x80, RZ ;  /* 0xffffff8024257810 */ /* 0x000fe40007ffe0ff */
[----:B------:R-:W-:Y:S01]  /*2e10*/  LOP3.LUT R11, R11, 0xff, RZ, 0xc0, !PT ;  /* 0x000000ff0b0b7812 */ /* 0x000fe200078ec0ff */
[----:B------:R-:W-:Y:S01]  /*2e20*/  I2F.F16 R25, R25 ;  /* 0x0000001900197306 */ /* 0x000fe20000200c00 */
[----:B------:R-:W-:-:S02]  /*2e30*/  ISETP.GE.AND P0, PT, R43, 0x2, PT ;  /* 0x000000022b00780c */ /* 0x000fc40003f06270 */
[----:B------:R-:W-:-:S05]  /*2e40*/  IADD3 R47, R11, -0x80, RZ ;  /* 0xffffff800b2f7810 */ /* 0x000fca0007ffe0ff */
[----:B------:R-:W-:Y:S01]  /*2e50*/  I2F.F16 R27, R27 ;  /* 0x0000001b001b7306 */ /* 0x000fe20000200c00 */
[----:B---3--:R-:W-:Y:S02]  /*2e60*/  HADD2.F32 R5, -RZ, R5.H0_H0 ;  /* 0x20000005ff057230 */ /* 0x008fe40000004100 */
[----:B-1----:R-:W-:-:S05]  /*2e70*/  HADD2.F32 R55, -RZ, R8.H0_H0 ;  /* 0x20000008ff377230 */ /* 0x002fca0000004100 */
[----:B------:R1:W-:Y:S01]  /*2e80*/  I2F.F16 R57, R37 ;  /* 0x0000002500397306 */ /* 0x0003e20000200c00 */
[----:B------:R-:W-:Y:S02]  /*2e90*/  HADD2.F32 R56, -RZ, R8.H1_H1 ;  /* 0x30000008ff387230 */ /* 0x000fe40000004100 */
[----:B------:R-:W-:-:S05]  /*2ea0*/  HADD2.F32 R50, -RZ, R9.H0_H0 ;  /* 0x20000009ff327230 */ /* 0x000fca0000004100 */
[----:B------:R-:W-:Y:S01]  /*2eb0*/  I2F.F16 R34, R34 ;  /* 0x0000002200227306 */ /* 0x000fe20000200c00 */
[----:B-1----:R-:W-:-:S07]  /*2ec0*/  HADD2.F32 R37, -RZ, R9.H1_H1 ;  /* 0x30000009ff257230 */ /* 0x002fce0000004100 */
[----:B------:R-:W-:Y:S08]  /*2ed0*/  I2F.F16 R47, R47 ;  /* 0x0000002f002f7306 */ /* 0x000ff00000200c00 */
[----:B------:R-:W-:Y:S08]  /*2ee0*/  I2F.F16 R31, R31 ;  /* 0x0000001f001f7306 */ /* 0x000ff00000200c00 */
        /* <DEDUP_REMOVED lines=13> */
[----:B------:R-:W-:Y:S01]  /*2fc0*/  I2F.F16 R26, R26 ;  /* 0x0000001a001a7306 */ /* 0x000fe20000200c00 */
[----:B------:R-:W-:Y:S02]  /*2fd0*/  LOP3.LUT R28, R28, 0xff, RZ, 0xc0, !PT ;  /* 0x000000ff1c1c7812 */ /* 0x000fe400078ec0ff */
[----:B------:R-:W-:Y:S02]  /*2fe0*/  LOP3.LUT R10, R10, 0xff, RZ, 0xc0, !PT ;  /* 0x000000ff0a0a7812 */ /* 0x000fe400078ec0ff */
[----:B------:R-:W-:Y:S02]  /*2ff0*/  IADD3 R28, R28, -0x80, RZ ;  /* 0xffffff801c1c7810 */ /* 0x000fe40007ffe0ff */
[----:B------:R-:W-:Y:S02]  /*3000*/  IADD3 R35, R10, -0x80, RZ ;  /* 0xffffff800a237810 */ /* 0x000fe40007ffe0ff */
[----:B------:R-:W-:-:S02]  /*3010*/  LOP3.LUT R10, R12, 0xff, RZ, 0xc0, !PT ;  /* 0x000000ff0c0a7812 */ /* 0x000fc400078ec0ff */
[----:B------:R-:W1:Y:S01]  /*3020*/  I2F.F16 R28, R28 ;  /* 0x0000001c001c7306 */ /* 0x000e620000200c00 */
[----:B------:R-:W-:Y:S02]  /*3030*/  LOP3.LUT R12, R38, 0xff, RZ, 0xc0, !PT ;  /* 0x000000ff260c7812 */ /* 0x000fe400078ec0ff */
[----:B------:R-:W-:Y:S02]  /*3040*/  SHF.R.U32.HI R53, RZ, 0x8, R15 ;  /* 0x00000008ff357819 */ /* 0x000fe4000001160f */
[----:B------:R-:W-:Y:S01]  /*3050*/  IADD3 R39, R12, -0x80, RZ ;  /* 0xffffff800c277810 */ /* 0x000fe20007ffe0ff */
[----:B------:R-:W-:Y:S01]  /*3060*/  HADD2.F32 R12, -RZ, R21.H0_H0 ;  /* 0x20000015ff0c7230 */ /* 0x000fe20000004100 */
[----:B------:R-:W-:Y:S01]  /*3070*/  LOP3.LUT R54, R53, 0xff, RZ, 0xc0, !PT ;  /* 0x000000ff35367812 */ /* 0x000fe200078ec0ff */
[----:B------:R-:W3:Y:S01]  /*3080*/  I2F.F16 R35, R35 ;  /* 0x0000002300237306 */ /* 0x000ee20000200c00 */
[----:B------:R-:W-:Y:S01]  /*3090*/  HADD2.F32 R21, -RZ, R22.H0_H0 ;  /* 0x20000016ff157230 */ /* 0x000fe20000004100 */
[----:B------:R-:W-:Y:S01]  /*30a0*/  LOP3.LUT R11, R13, 0xff, RZ, 0xc0, !PT ;  /* 0x000000ff0d0b7812 */ /* 0x000fe200078ec0ff */
[----:B------:R-:W-:Y:S01]  /*30b0*/  HADD2.F32 R22, -RZ, R23.H0_H0 ;  /* 0x20000017ff167230 */ /* 0x000fe20000004100 */
[----:B------:R-:W-:Y:S01]  /*30c0*/  FFMA.FTZ R53, R55, R5, RZ ;  /* 0x0000000537357223 */ /* 0x000fe200000100ff */
[----:B------:R-:W-:Y:S01]  /*30d0*/  HADD2.F32 R23, -RZ, R25.H0_H0 ;  /* 0x20000019ff177230 */ /* 0x000fe20000004100 */
[----:B------:R-:W-:Y:S01]  /*30e0*/  IADD3 R11, R11, -0x80, RZ ;  /* 0xffffff800b0b7810 */ /* 0x000fe20007ffe0ff */
[----:B------:R-:W-:Y:S01]  /*30f0*/  HADD2.F32 R25, -RZ, R27.H0_H0 ;  /* 0x2000001bff197230 */ /* 0x000fe20000004100 */
[----:B------:R4:W0:Y:S01]  /*3100*/  I2F.F16 R38, R52 ;  /* 0x0000003400267306 */ /* 0x0008220000200c00 */
[----:B-1----:R-:W-:Y:S01]  /*3110*/  HADD2.F32 R27, -RZ, R28.H0_H0 ;  /* 0x2000001cff1b7230 */ /* 0x002fe20000004100 */
[----:B------:R-:W-:Y:S01]  /*3120*/  LEA.HI R24, R13, 0xffffff80, RZ, 0x8 ;  /* 0xffffff800d187811 */ /* 0x000fe200078f40ff */
[----:B------:R-:W-:Y:S01]  /*3130*/  HADD2.F32 R28, -RZ, R57.H0_H0 ;  /* 0x20000039ff1c7230 */ /* 0x000fe20000004100 */
[----:B------:R-:W-:Y:S01]  /*3140*/  FFMA.FTZ R57, R56, R25, R53 ;  /* 0x0000001938397223 */ /* 0x000fe20000010035 */
[--C-:B------:R-:W-:Y:S01]  /*3150*/  SHF.R.U32.HI R48, RZ, 0x8, R13.reuse ;  /* 0x00000008ff307819 */ /* 0x100fe2000001160d */
[C---:B------:R-:W-:Y:S01]  /*3160*/  FFMA.FTZ R58, R55.reuse, R22, RZ ;  /* 0x00000016373a7223 */ /* 0x040fe200000100ff */
[----:B------:R-:W-:Y:S01]  /*3170*/  SHF.R.U32.HI R53, RZ, 0x10, R13 ;  /* 0x00000010ff357819 */ /* 0x000fe2000001160d */
[----:B------:R-:W-:Y:S01]  /*3180*/  FFMA.FTZ R61, R55, R12, RZ ;  /* 0x0000000c373d7223 */ /* 0x000fe200000100ff */
[----:B------:R-:W-:Y:S01]  /*3190*/  HADD2.F32 R13, -RZ, R33.H0_H0 ;  /* 0x20000021ff0d7230 */ /* 0x000fe20000004100 */
[----:B----4-:R-:W-:Y:S01]  /*31a0*/  FFMA.FTZ R52, R21, R55, RZ ;  /* 0x0000003715347223 */ /* 0x010fe200000100ff */
[----:B------:R-:W-:Y:S01]  /*31b0*/  HADD2.F32 R33, -RZ, R34.H0_H0 ;  /* 0x20000022ff217230 */ /* 0x000fe20000004100 */
[----:B------:R-:W-:Y:S01]  /*31c0*/  LOP3.LUT R36, R14, 0xff, RZ, 0xc0, !PT ;  /* 0x000000ff0e247812 */ /* 0x000fe200078ec0ff */
[----:B---3--:R-:W-:Y:S01]  /*31d0*/  HADD2.F32 R34, -RZ, R35.H0_H0 ;  /* 0x20000023ff227230 */ /* 0x008fe20000004100 */
[----:B------:R-:W-:Y:S01]  /*31e0*/  FFMA.FTZ R55, R23, R56, R52 ;  /* 0x0000003817377223 */ /* 0x000fe20000010034 */
[----:B------:R-:W-:Y:S01]  /*31f0*/  LOP3.LUT R52, R51, 0xff, RZ, 0xc0, !PT ;  /* 0x000000ff33347812 */ /* 0x000fe200078ec0ff */
[----:B------:R-:W-:Y:S01]  /*3200*/  HADD2.F32 R35, -RZ, R47.H0_H0 ;  /* 0x2000002fff237230 */ /* 0x000fe20000004100 */
[----:B------:R-:W1:Y:S01]  /*3210*/  I2F.F16 R11, R11 ;  /* 0x0000000b000b7306 */ /* 0x000e620000200c00 */
[----:B------:R-:W-:Y:S01]  /*3220*/  SHF.R.U32.HI R49, RZ, 0x8, R14 ;  /* 0x00000008ff317819 */ /* 0x000fe2000001160e */
[----:B------:R-:W-:Y:S01]  /*3230*/  FFMA.FTZ R59, R56, R27, R58 ;  /* 0x0000001b383b7223 */ /* 0x000fe2000001003a */
[----:B------:R-:W-:Y:S01]  /*3240*/  IADD3 R10, R10, -0x80, RZ ;  /* 0xffffff800a0a7810 */ /* 0x000fe20007ffe0ff */
[----:B------:R-:W-:Y:S01]  /*3250*/  FFMA.FTZ R61, R56, R28, R61 ;  /* 0x0000001c383d7223 */ /* 0x000fe2000001003d */
[----:B------:R-:W-:Y:S01]  /*3260*/  LOP3.LUT R48, R48, 0xff, RZ, 0xc0, !PT ;  /* 0x000000ff30307812 */ /* 0x000fe200078ec0ff */
[----:B------:R-:W-:Y:S01]  /*3270*/  FFMA.FTZ R55, R13, R50, R55 ;  /* 0x000000320d377223 */ /* 0x000fe20000010037 */
[----:B------:R-:W-:Y:S01]  /*3280*/  IADD3 R36, R36, -0x80, RZ ;  /* 0xffffff8024247810 */ /* 0x000fe20007ffe0ff */
[----:B------:R-:W-:Y:S01]  /*3290*/  FFMA.FTZ R57, R50, R33, R57 ;  /* 0x0000002132397223 */ /* 0x000fe20000010039 */
[----:B------:R-:W-:Y:S01]  /*32a0*/  IADD3 R47, R52, -0x80, RZ ;  /* 0xffffff80342f7810 */ /* 0x000fe20007ffe0ff */
[C---:B------:R-:W-:Y:S01]  /*32b0*/  FFMA.FTZ R59, R50.reuse, R34, R59 ;  /* 0x00000022323b7223 */ /* 0x040fe2000001003b */
[----:B------:R-:W-:Y:S01]  /*32c0*/  LOP3.LUT R49, R49, 0xff, RZ, 0xc0, !PT ;  /* 0x000000ff31317812 */ /* 0x000fe200078ec0ff */
[----:B------:R-:W-:Y:S01]  /*32d0*/  FFMA.FTZ R61, R50, R35, R61 ;  /* 0x00000023323d7223 */ /* 0x000fe2000001003d */
[----:B------:R-:W-:Y:S01]  /*32e0*/  SHF.R.U32.HI R52, RZ, 0x10, R15 ;  /* 0x00000010ff347819 */ /* 0x000fe2000001160f */
[----:B------:R-:W3:Y:S01]  /*32f0*/  I2F.F16 R10, R10 ;  /* 0x0000000a000a7306 */ /* 0x000ee20000200c00 */
[----:B------:R-:W-:Y:S01]  /*3300*/  IADD3 R48, R48, -0x80, RZ ;  /* 0xffffff8030307810 */ /* 0x000fe20007ffe0ff */
[----:B------:R-:W-:Y:S01]  /*3310*/  FFMA.FTZ R56, R32, R37, R55 ;  /* 0x0000002520387223 */ /* 0x000fe20000010037 */
[----:B------:R-:W-:Y:S01]  /*3320*/  LOP3.LUT R53, R53, 0xff, RZ, 0xc0, !PT ;  /* 0x000000ff35357812 */ /* 0x000fe200078ec0ff */
[----:B------:R-:W-:Y:S01]  /*3330*/  FFMA.FTZ R59, R37, R30, R59 ;  /* 0x0000001e253b7223 */ /* 0x000fe2000001003b */
[----:B------:R-:W-:Y:S01]  /*3340*/  SHF.R.U32.HI R50, RZ, 0x10, R14 ;  /* 0x00000010ff327819 */ /* 0x000fe2000001160e */
[----:B------:R-:W-:Y:S01]  /*3350*/  HADD2.F32 R14, -RZ, R31.H0_H0 ;  /* 0x2000001fff0e7230 */ /* 0x000fe20000004100 */
[----:B------:R-:W-:Y:S01]  /*3360*/  IADD3 R49, R49, -0x80, RZ ;  /* 0xffffff8031317810 */ /* 0x000fe20007ffe0ff */
[----:B------:R-:W4:Y:S01]  /*3370*/  I2F.F16 R36, R36 ;  /* 0x0000002400247306 */ /* 0x000f220000200c00 */
[----:B------:R-:W-:Y:S01]  /*3380*/  IADD3 R51, R54, -0x80, RZ ;  /* 0xffffff8036337810 */ /* 0x000fe20007ffe0ff */
[----:B0-----:R-:W-:Y:S01]  /*3390*/  HADD2.F32 R38, -RZ, R38.H0_H0 ;  /* 0x20000026ff267230 */ /* 0x001fe20000004100 */
[----:B------:R-:W-:Y:S01]  /*33a0*/  LOP3.LUT R52, R52, 0xff, RZ, 0xc0, !PT ;  /* 0x000000ff34347812 */ /* 0x000fe200078ec0ff */
[----:B------:R-:W-:Y:S01]  /*33b0*/  FFMA.FTZ R60, R37, R14, R57 ;  /* 0x0000000e253c7223 */ /* 0x000fe20000010039 */
[----:B------:R-:W-:Y:S01]  /*33c0*/  IADD3 R53, R53, -0x80, RZ ;  /* 0xffffff8035357810 */ /* 0x000fe20007ffe0ff */
[----:B--2---:R-:W-:Y:S01]  /*33d0*/  HADD2.F32 R58, -RZ, R9.H0_H0 ;  /* 0x20000009ff3a7230 */ /* 0x004fe20000004100 */
[----:B------:R-:W-:Y:S01]  /*33e0*/  LOP3.LUT R31, R50, 0xff, RZ, 0xc0, !PT ;  /* 0x000000ff321f7812 */ /* 0x000fe200078ec0ff */
[----:B------:R-:W-:Y:S01]  /*33f0*/  HADD2.F32 R50, -RZ, R29.H0_H0 ;  /* 0x2000001dff327230 */ /* 0x000fe20000004100 */
[----:B------:R-:W0:Y:S01]  /*3400*/  I2F.F16 R39, R39 ;  /* 0x0000002700277306 */ /* 0x000e220000200c00 */
[----:B------:R-:W-:Y:S01]  /*3410*/  IADD3 R52, R52, -0x80, RZ ;  /* 0xffffff8034347810 */ /* 0x000fe20007ffe0ff */
[----:B-1----:R-:W-:Y:S01]  /*3420*/  HADD2.F32 R29, -RZ, R11.H0_H0 ;  /* 0x2000000bff1d7230 */ /* 0x002fe20000004100 */
[----:B------:R-:W-:Y:S01]  /*3430*/  IADD3 R31, R31, -0x80, RZ ;  /* 0xffffff801f1f7810 */ /* 0x000fe20007ffe0ff */
[----:B------:R-:W-:Y:S01]  /*3440*/  FFMA.FTZ R61, R37, R50, R61 ;  /* 0x00000032253d7223 */ /* 0x000fe2000001003d */
[----:B------:R-:W-:Y:S01]  /*3450*/  HADD2.F32 R37, -RZ, R8.H0_H0 ;  /* 0x20000008ff257230 */ /* 0x000fe20000004100 */
[----:B------:R-:W-:Y:S01]  /*3460*/  LEA.HI R54, R15, 0xffffff80, RZ, 0x8 ;  /* 0xffffff800f367811 */ /* 0x000fe200078f40ff */
[----:B---3--:R-:W-:Y:S01]  /*3470*/  HADD2.F32 R15, -RZ, R10.H0_H0 ;  /* 0x2000000aff0f7230 */ /* 0x008fe20000004100 */
[----:B------:R-:W1:Y:S01]  /*3480*/  I2F.F16 R48, R48 ;  /* 0x0000003000307306 */ /* 0x000e620000200c00 */
[----:B----4-:R-:W-:Y:S01]  /*3490*/  HADD2.F32 R36, -RZ, R36.H0_H0 ;  /* 0x20000024ff247230 */ /* 0x010fe20000004100 */
[----:B------:R-:W-:Y:S01]  /*34a0*/  FFMA.FTZ R11, R37, R29, R60 ;  /* 0x0000001d250b7223 */ /* 0x000fe2000001003c */
[----:B------:R-:W-:Y:S01]  /*34b0*/  HADD2.F32 R8, -RZ, R8.H1_H1 ;  /* 0x30000008ff087230 */ /* 0x000fe20000004100 */
[----:B------:R-:W-:Y:S01]  /*34c0*/  FFMA.FTZ R56, R15, R37, R56 ;  /* 0x000000250f387223 */ /* 0x000fe20000010038 */
[----:B------:R-:W-:Y:S01]  /*34d0*/  HADD2.F32 R9, -RZ, R9.H1_H1 ;  /* 0x30000009ff097230 */ /* 0x000fe20000004100 */
[C---:B------:R-:W-:Y:S01]  /*34e0*/  FFMA.FTZ R59, R37.reuse, R36, R59 ;  /* 0x00000024253b7223 */ /* 0x040fe2000001003b */
[----:B------:R-:W-:Y:S01]  /*34f0*/  HADD2.F32 R26, -RZ, R26.H0_H0 ;  /* 0x2000001aff1a7230 */ /* 0x000fe20000004100 */
[----:B------:R-:W2:Y:S01]  /*3500*/  I2F.F16 R49, R49 ;  /* 0x0000003100317306 */ /* 0x000ea20000200c00 */
[----:B0-----:R-:W-:Y:S01]  /*3510*/  HADD2.F32 R39, -RZ, R39.H0_H0 ;  /* 0x20000027ff277230 */ /* 0x001fe20000004100 */
[----:B------:R-:W-:Y:S01]  /*3520*/  FFMA.FTZ R61, R37, R38, R61 ;  /* 0x00000026253d7223 */ /* 0x000fe2000001003d */
[----:B------:R-:W-:-:S02]  /*3530*/  HADD2.F32 R57, -RZ, R20.H0_H0 ;  /* 0x20000014ff397230 */ /* 0x000fc40000004100 */
[----:B------:R-:W-:Y:S01]  /*3540*/  HADD2.F32 R20, -RZ, R92.H1_H1 ;  /* 0x3000005cff147230 */ /* 0x000fe20000004100 */
        /* <DEDUP_REMOVED lines=11> */
[----:B------:R-:W3:Y:S01]  /*3600*/  I2F.F16 R52, R52 ;  /* 0x0000003400347306 */ /* 0x000ee20000200c00 */
[----:B-1----:R-:W-:-:S02]  /*3610*/  HADD2.F32 R31, -RZ, R47.H0_H0 ;  /* 0x2000002fff1f7230 */ /* 0x002fc40000004100 */
[----:B--2---:R-:W-:Y:S02]  /*3620*/  HADD2.F32 R37, -RZ, R53.H0_H0 ;  /* 0x20000035ff257230 */ /* 0x004fe40000004100 */
[----:B------:R-:W-:Y:S01]  /*3630*/  HADD2.F32 R53, -RZ, R94.H0_H0 ;  /* 0x2000005eff357230 */ /* 0x000fe20000004100 */
[----:B------:R-:W-:Y:S02]  /*3640*/  FFMA.FTZ R8, R31, R58, R56 ;  /* 0x0000003a1f087223 */ /* 0x000fe40000010038 */
[----:B------:R-:W1:Y:S01]  /*3650*/  I2F.F16 R24, R24 ;  /* 0x0000001800187306 */ /* 0x000e620000200c00 */
[----:B0-----:R-:W-:Y:S01]  /*3660*/  HADD2.F32 R47, -RZ, R55.H0_H0 ;  /* 0x20000037ff2f7230 */ /* 0x001fe20000004100 */
[----:B------:R-:W-:Y:S01]  /*3670*/  FFMA.FTZ R11, R58, R37, R11 ;  /* 0x000000253a0b7223 */ /* 0x000fe2000001000b */
[----:B------:R-:W-:Y:S01]  /*3680*/  HADD2.F32 R55, -RZ, R92.H0_H0 ;  /* 0x2000005cff377230 */ /* 0x000fe20000004100 */
[----:B------:R-:W-:Y:S02]  /*3690*/  FFMA.FTZ R8, R26, R9, R8 ;  /* 0x000000091a087223 */ /* 0x000fe40000010008 */
[----:B------:R-:W-:-:S02]  /*36a0*/  FFMA.FTZ R10, R58, R47, R59 ;  /* 0x0000002f3a0a7223 */ /* 0x000fc4000001003b */
[----:B------:R0:W2:Y:S01]  /*36b0*/  I2F.F16 R60, R54 ;  /* 0x00000036003c7306 */ /* 0x0000a20000200c00 */
[----:B---3--:R-:W-:Y:S01]  /*36c0*/  HADD2.F32 R52, -RZ, R52.H0_H0 ;  /* 0x20000034ff347230 */ /* 0x008fe20000004100 */
[----:B------:R-:W-:Y:S02]  /*36d0*/  FFMA.FTZ R10, R9, R57, R10 ;  /* 0x00000039090a7223 */ /* 0x000fe4000001000a */
[----:B------:R-:W-:Y:S02]  /*36e0*/  FMUL.FTZ R8, R8, R53 ;  /* 0x0000003508087220 */ /* 0x000fe40000410000 */
[----:B------:R-:W-:Y:S01]  /*36f0*/  FFMA.FTZ R61, R58, R52, R61 ;  /* 0x000000343a3d7223 */ /* 0x000fe2000001003d */
[----:B-1----:R-:W-:Y:S01]  /*3700*/  HADD2.F32 R24, -RZ, R24.H0_H0 ;  /* 0x20000018ff187230 */ /* 0x002fe20000004100 */
[----:B------:R-:W-:Y:S01]  /*3710*/  FMUL.FTZ R10, R10, R55 ;  /* 0x000000370a0a7220 */ /* 0x000fe20000410000 */
[----:B0-----:R-:W-:Y:S01]  /*3720*/  HADD2.F32 R54, -RZ, R94.H1_H1 ;  /* 0x3000005eff367230 */ /* 0x001fe20000004100 */
[----:B------:R-:W-:-:S02]  /*3730*/  F2FP.PACK_AB R8, RZ, R8 ;  /* 0x00000008ff08723e */ /* 0x000fc400000000ff */
[----:B------:R-:W-:Y:S01]  /*3740*/  FFMA.FTZ R11, R9, R24, R11 ;  /* 0x00000018090b7223 */ /* 0x000fe2000001000b */
[----:B------:R-:W-:Y:S01]  /*3750*/  F2FP.PACK_AB R10, RZ, R10 ;  /* 0x0000000aff0a723e */ /* 0x000fe200000000ff */
[----:B--2---:R-:W-:Y:S02]  /*3760*/  HADD2.F32 R56, -RZ, R60.H0_H0 ;  /* 0x2000003cff387230 */ /* 0x004fe40000004100 */
[----:B------:R-:W-:-:S03]  /*3770*/  FMUL.FTZ R11, R11, R54 ;  /* 0x000000360b0b7220 */ /* 0x000fc60000410000 */
        /* <DEDUP_REMOVED lines=27> */
[--C-:B-1----:R-:W-:Y:S01]  /*3930*/  HADD2.F32 R9, -RZ, R10.reuse.H0_H0 ;  /* 0x2000000aff097230 */ /* 0x102fe20000004100 */
[----:B------:R-:W-:Y:S01]  /*3940*/  FFMA.FTZ R63, R35, R60, R63 ;  /* 0x0000003c233f7223 */ /* 0x000fe2000001003f */
[----:B------:R-:W-:Y:S01]  /*3950*/  HADD2.F32 R10, -RZ, R10.H1_H1 ;  /* 0x3000000aff0a7230 */ /* 0x000fe20000004100 */
        /* <DEDUP_REMOVED lines=43> */
[----:B------:R-:W-:Y:S02]  /*3c10*/  FFMA.FTZ R5, R25, R8, R5 ;  /* 0x0000000819057223 */ /* 0x000fe40000010005 */
[-C--:B------:R-:W-:Y:S02]  /*3c20*/  FFMA.FTZ R22, R22, R58.reuse, RZ ;  /* 0x0000003a16167223 */ /* 0x080fe400000100ff */
[----:B------:R-:W-:Y:S02]  /*3c30*/  FFMA.FTZ R59, R12, R58, RZ ;  /* 0x0000003a0c3b7223 */ /* 0x000fe400000100ff */
[----:B------:R-:W-:Y:S02]  /*3c40*/  FFMA.FTZ R12, R23, R8, R21 ;  /* 0x00000008170c7223 */ /* 0x000fe40000010015 */
[----:B------:R-:W-:Y:S02]  /*3c50*/  FFMA.FTZ R5, R33, R60, R5 ;  /* 0x0000003c21057223 */ /* 0x000fe40000010005 */
[----:B------:R-:W-:-:S02]  /*3c60*/  FFMA.FTZ R27, R27, R8, R22 ;  /* 0x000000081b1b7223 */ /* 0x000fc40000010016 */
        /* <DEDUP_REMOVED lines=40> */
.L_x_1544:
        /* <DEDUP_REMOVED lines=311> */
.L_x_1545:
        /* <DEDUP_REMOVED lines=311> */
.L_x_1546:
        /* <DEDUP_REMOVED lines=9> */
[----:B-----5:R-:W-:Y:S02]  /*6660*/  IMAD.MOV.U32 R8, RZ, RZ, R3 ;  /* 0x000000ffff087224 */ /* 0x020fe400078e0003 */
[----:B------:R-:W-:Y:S02]  /*6670*/  IMAD.MOV.U32 R96, RZ, RZ, R6 ;  /* 0x000000ffff607224 */ /* 0x000fe400078e0006 */
[----:B------:R-:W-:-:S06]  /*6680*/  IMAD.MOV.U32 R97, RZ, RZ, R7 ;  /* 0x000000ffff617224 */ /* 0x000fcc00078e0007 */
[----:B------:R-:W-:Y:S05]  /*6690*/  @!P0 BRA P2, `(.L_x_1547) ;  /* 0xffffb07000008947 */ /* 0x000fea000103ffff */
.L_x_1542:
[----:B------:R-:W-:-:S04]  /*66a0*/  ISETP.GE.AND P0, PT, R46, R45, PT ;  /* 0x0000002d2e00720c */ /* 0x000fc80003f06270 */
[----:B------:R-:W-:-:S13]  /*66b0*/  ISETP.GE.OR P0, PT, R46, c[0x0][0x1ac], P0 ;  /* 0x00006b002e007a0c */ /* 0x000fda0000706670 */
[----:B------:R-:W-:Y:S05]  /*66c0*/  @P0 BRA `(.L_x_1548) ;  /* 0x0000236000000947 */ /* 0x000fea0003800000 */
[----:B------:R-:W-:Y:S02]  /*66d0*/  ULDC UR5, c[0x0][0x18c] ;  /* 0x0000630000057ab9 */ /* 0x000fe40000000800 */
[----:B------:R-:W-:Y:S02]  /*66e0*/  USHF.R.S32.HI UR5, URZ, 0x1f, UR5 ;  /* 0x0000001f3f057899 */ /* 0x000fe40008011405 */
.L_x_1551:
[----:B------:R-:W-:-:S13]  /*66f0*/  ISETP.NE.AND P0, PT, R46, R16, PT ;  /* 0x000000102e00720c */ /* 0x000fda0003f05270 */
[----:B------:R-:W-:Y:S01]  /*6700*/  @!P0 IADD3 R44, R44, 0x1, RZ ;  /* 0x000000012c2c8810 */ /* 0x000fe20007ffe0ff */
[----:B------:R-:W-:Y:S01]  /*6710*/  @!P0 IMAD.MOV.U32 R3, RZ, RZ, 0x2 ;  /* 0x00000002ff038424 */ /* 0x000fe200078e00ff */
[----:B------:R-:W-:-:S03]  /*6720*/  @!P0 LEA R2, R46, 0x1, 0x1 ;  /* 0x000000012e028811 */ /* 0x000fc600078e08ff */
[----:B------:R-:W-:Y:S02]  /*6730*/  @!P0 IMAD R6, R44, 0x8, R1 ;  /* 0x000000082c068824 */ /* 0x000fe400078e0201 */
[----:B------:R-:W-:-:S04]  /*6740*/  @!P0 IMAD.WIDE R2, R2, R3, c[0x0][0x198] ;  /* 0x0000660002028625 */ /* 0x000fc800078e0203 */
[----:B------:R-:W2:Y:S04]  /*6750*/  @!P0 LDL.64 R6, [R6] ;  /* 0x0000000006068983 */ /* 0x000ea80000100a00 */
[----:B------:R0:W3:Y:S02]  /*6760*/  @!P0 LDG.E.U16.CONSTANT R5, [R2.64] ;  /* 0x0000000602058981 */ /* 0x0000e4000c1e9500 */
[----:B0-----:R-:W-:Y:S02]  /*6770*/  IMAD.MOV.U32 R2, RZ, RZ, R96 ;  /* 0x000000ffff027224 */ /* 0x001fe400078e0060 */
[----:B------:R-:W-:-:S05]  /*6780*/  IMAD.MOV.U32 R3, RZ, RZ, R97 ;  /* 0x000000ffff037224 */ /* 0x000fca00078e0061 */
[----:B-----5:R0:W5:Y:S01]  /*6790*/  LDG.E.128.CONSTANT R20, [R2.64] ;  /* 0x0000000602147981 */ /* 0x020162000c1e9d00 */
[----:B--2---:R-:W-:Y:S02]  /*67a0*/  @!P0 PRMT R94, R6, 0x7610, R94 ;  /* 0x00007610065e8816 */ /* 0x004fe4000000005e */
[----:B------:R-:W-:Y:S01]  /*67b0*/  @!P0 PRMT R92, R7, 0x7610, R92 ;  /* 0x00007610075c8816 */ /* 0x000fe2000000005c */
[----:B---3--:R-:W-:Y:S01]  /*67c0*/  @!P0 IMAD.IADD R16, R5, 0x1, R46 ;  /* 0x0000000105108824 */ /* 0x008fe200078e022e */
[----:B------:R-:W-:Y:S01]  /*67d0*/  @!P0 PRMT R94, R94, 0x7610, R6 ;  /* 0x000076105e5e8816 */ /* 0x000fe20000000006 */
[----:B------:R-:W-:Y:S01]  /*67e0*/  IMAD.MOV.U32 R5, RZ, RZ, c[0x0][0x18c] ;  /* 0x00006300ff057624 */ /* 0x000fe200078e00ff */
        /* <DEDUP_REMOVED lines=8> */
[----:B------:R-:W-:-:S02]  /*6870*/  LOP3.LUT R25, R21, 0x3f003f, RZ, 0xc0, !PT ;  /* 0x003f003f15197812 */ /* 0x000fc400078ec0ff */
[----:B------:R-:W-:Y:S02]  /*6880*/  SHF.R.U32.HI R56, RZ, 0x6, R21 ;  /* 0x00000006ff387819 */ /* 0x000fe40000011615 */
        /* <DEDUP_REMOVED lines=10> */
[----:B------:R-:W-:-:S02]  /*6930*/  SHF.R.U32.HI R20, RZ, 0x6, R20 ;  /* 0x00000006ff147819 */ /* 0x000fc40000011614 */
[----:B------:R-:W-:Y:S02]  /*6940*/  SHF.R.U32.HI R23, RZ, 0x6, R23 ;  /* 0x00000006ff177819 */ /* 0x000fe40000011617 */
[----:B------:R-:W-:Y:S02]  /*6950*/  LOP3.LUT R22, R22, 0x3f003f, RZ, 0xc0, !PT ;  /* 0x003f003f16167812 */ /* 0x000fe400078ec0ff */
[----:B------:R-:W-:Y:S02]  /*6960*/  LOP3.LUT R20, R20, 0x3f003f, RZ, 0xc0, !PT ;  /* 0x003f003f14147812 */ /* 0x000fe400078ec0ff */
[----:B------:R-:W-:Y:S02]  /*6970*/  LOP3.LUT R56, R56, 0x3f003f, RZ, 0xc0, !PT ;  /* 0x003f003f38387812 */ /* 0x000fe400078ec0ff */
[----:B------:R-:W-:Y:S02]  /*6980*/  LOP3.LUT R20, R20, 0x64006400, RZ, 0xfc, !PT ;  /* 0x6400640014147812 */ /* 0x000fe400078efcff */
[----:B------:R-:W-:-:S02]  /*6990*/  LOP3.LUT R56, R56, 0x64006400, RZ, 0xfc, !PT ;  /* 0x6400640038387812 */ /* 0x000fc400078efcff */
        /* <DEDUP_REMOVED lines=36> */
[----:B------:R-:W-:-:S02]  /*6be0*/  LOP3.LUT R55, R8, 0x300030, R55, 0xf8, !PT ;  /* 0x0030003008377812 */ /* 0x000fc400078ef837 */
[----:B------:R-:W-:Y:S01]  /*6bf0*/  LOP3.LUT R51, R51, 0x300030, R52, 0xf8, !PT ;  /* 0x0030003033337812 */ /* 0x000fe200078ef834 */
[----:B------:R-:W-:Y:S01]  /*6c00*/  HADD2 R21, R6, -1056, -1056 ;  /* 0xe420e42006157430 */ /* 0x000fe20000000000 */
[----:B------:R-:W-:Y:S02]  /*6c10*/  LOP3.LUT R52, R10, 0x300030, R53, 0xf8, !PT ;  /* 0x003000300a347812 */ /* 0x000fe400078ef835 */
[----:B------:R-:W-:Y:S01]  /*6c20*/  LOP3.LUT R8, R25, 0x64006400, RZ, 0xfc, !PT ;  /* 0x6400640019087812 */ /* 0x000fe200078efcff */
[----:B------:R-:W-:Y:S01]  /*6c30*/  HADD2 R25, R7, -1056, -1056 ;  /* 0xe420e42007197430 */ /* 0x000fe20000000000 */
[----:B------:R-:W-:Y:S02]  /*6c40*/  LOP3.LUT R27, R11, 0x3f003f, RZ, 0xc0, !PT ;  /* 0x003f003f0b1b7812 */ /* 0x000fe400078ec0ff */
[----:B------:R-:W-:Y:S02]  /*6c50*/  SHF.R.U32.HI R29, RZ, 0x6, R11 ;  /* 0x00000006ff1d7819 */ /* 0x000fe4000001160b */
[----:B------:R-:W-:-:S02]  /*6c60*/  LOP3.LUT R10, R23, 0x3f003f, RZ, 0xc0, !PT ;  /* 0x003f003f170a7812 */ /* 0x000fc400078ec0ff */
        /* <DEDUP_REMOVED lines=8> */
[----:B------:R-:W-:-:S02]  /*6cf0*/  HADD2 R6, R0, -1056, -1056 ;  /* 0xe420e42000067430 */ /* 0x000fc40000000000 */
[----:B------:R-:W-:Y:S02]  /*6d00*/  HADD2 R22, R20, -1056, -1056 ;  /* 0xe420e42014167430 */ /* 0x000fe40000000000 */
        /* <DEDUP_REMOVED lines=9> */
[----:B------:R-:W-:Y:S01]  /*6da0*/  HFMA2 R12, R7, R12, RZ.H0_H0 ;  /* 0x0000000c070c7231 */ /* 0x000fe200000400ff */
[----:B------:R-:W-:Y:S02]  /*6db0*/  LOP3.LUT R36, R36, 0x64006400, RZ, 0xfc, !PT ;  /* 0x6400640024247812 */ /* 0x000fe400078efcff */
[----:B------:R-:W-:Y:S01]  /*6dc0*/  LOP3.LUT R38, R38, 0x3f003f, RZ, 0xc0, !PT ;  /* 0x003f003f26267812 */ /* 0x000fe200078ec0ff */
[----:B------:R-:W-:Y:S01]  /*6dd0*/  HFMA2 R60, R0, R13, R12 ;  /* 0x0000000d003c7231 */ /* 0x000fe2000000000c */
[----:B------:R-:W-:Y:S02]  /*6de0*/  LOP3.LUT R31, R31, 0x64006400, RZ, 0xfc, !PT ;  /* 0x640064001f1f7812 */ /* 0x000fe400078efcff */
[----:B------:R-:W-:Y:S01]  /*6df0*/  LOP3.LUT R13, R27, 0x64006400, RZ, 0xfc, !PT ;  /* 0x640064001b0d7812 */ /* 0x000fe200078efcff */
[----:B------:R-:W-:Y:S01]  /*6e00*/  HADD2 R27, R36, -1056, -1056 ;  /* 0xe420e420241b7430 */ /* 0x000fe20000000000 */
[----:B------:R-:W-:-:S02]  /*6e10*/  LOP3.LUT R12, R32, 0x3f003f, RZ, 0xc0, !PT ;  /* 0x003f003f200c7812 */ /* 0x000fc400078ec0ff */
[----:B------:R-:W-:Y:S01]  /*6e20*/  LOP3.LUT R32, R38, 0x64006400, RZ, 0xfc, !PT ;  /* 0x6400640026207812 */ /* 0x000fe200078efcff */
[----:B------:R-:W-:Y:S01]  /*6e30*/  HADD2 R31, R31, -1056, -1056 ;  /* 0xe420e4201f1f7430 */ /* 0x000fe20000000000 */
[----:B------:R-:W-:Y:S02]  /*6e40*/  LOP3.LUT R33, R33, 0x64006400, RZ, 0xfc, !PT ;  /* 0x6400640021217812 */ /* 0x000fe400078efcff */
        /* <DEDUP_REMOVED lines=10> */
[----:B------:R-:W-:Y:S01]  /*6ef0*/  HFMA2.MMA R59, R31, R14, R59 ;  /* 0x0000000e1f3b7235 */ /* 0x000fe2000000003b */
[----:B------:R-:W-:Y:S01]  /*6f00*/  HADD2 R36, R12, -1056, -1056 ;  /* 0xe420e4200c247430 */ /* 0x000fe20000000000 */
[----:B------:R-:W-:-:S02]  /*6f10*/  LOP3.LUT R39, R39, 0x3f003f, RZ, 0xc0, !PT ;  /* 0x003f003f27277812 */ /* 0x000fc400078ec0ff */
[----:B------:R-:W-:Y:S01]  /*6f20*/  LOP3.LUT R47, R47, 0x64006400, RZ, 0xfc, !PT ;  /* 0x640064002f2f7812 */ /* 0x000fe200078efcff */
[-C--:B------:R-:W-:Y:S01]  /*6f30*/  HFMA2.MMA R57, R32, R15.reuse, R57 ;  /* 0x0000000f20397235 */ /* 0x080fe20000000039 */
[----:B------:R-:W-:Y:S01]  /*6f40*/  LOP3.LUT R12, R35, 0x64006400, RZ, 0xfc, !PT ;  /* 0x64006400230c7812 */ /* 0x000fe200078efcff */
[----:B------:R-:W-:Y:S01]  /*6f50*/  HADD2 R35, R37, -1056, -1056 ;  /* 0xe420e42025237430 */ /* 0x000fe20000000000 */
        /* <DEDUP_REMOVED lines=14> */
[----:B0-----:R-:W-:Y:S01]  /*7040*/  HFMA2.MMA R57, R35, R8, R57 ;  /* 0x0000000823397235 */ /* 0x001fe20000000039 */
[----:B------:R-:W-:-:S02]  /*7050*/  HADD2 R37, R12, -1056, -1056 ;  /* 0xe420e4200c257430 */ /* 0x000fc40000000000 */
        /* <DEDUP_REMOVED lines=21> */
[-C--:B------:R-:W-:Y:S01]  /*71b0*/  HFMA2.MMA R57, R49, R10.reuse, R57 ;  /* 0x0000000a31397235 */ /* 0x080fe20000000039 */
[----:B------:R-:W-:Y:S01]  /*71c0*/  HFMA2 R60, R56, R9, R60 ;  /* 0x00000009383c7231 */ /* 0x000fe2000000003c */
[----:B------:R-:W-:Y:S01]  /*71d0*/  LOP3.LUT R9, R26, 0x64006400, RZ, 0xfc, !PT ;  /* 0x640064001a097812 */ /* 0x000fe200078efcff */
[----:B------:R-:W-:Y:S01]  /*71e0*/  HADD2 R24, R24, -1056, -1056 ;  /* 0xe420e42018187430 */ /* 0x000fe20000000000 */
[----:B------:R-:W-:Y:S01]  /*71f0*/  LOP3.LUT R26, R51, 0x64006400, RZ, 0xfc, !PT ;  /* 0x64006400331a7812 */ /* 0x000fe200078efcff */
[----:B------:R-:W-:Y:S01]  /*7200*/  HADD2 R51, R28, -1056, -1056 ;  /* 0xe420e4201c337430 */ /* 0x000fe20000000000 */
[----:B------:R-:W-:Y:S01]  /*7210*/  HFMA2.MMA R14, R53, R10, R59 ;  /* 0x0000000a350e7235 */ /* 0x000fe2000000003b */
[----:B------:R-:W-:-:S02]  /*7220*/  HADD2 R28, R52, -1056, -1056 ;  /* 0xe420e420341c7430 */ /* 0x000fc40000000000 */
[-C--:B------:R-:W-:Y:S01]  /*7230*/  HFMA2.MMA R57, R24, R11.reuse, R57 ;  /* 0x0000000b18397235 */ /* 0x080fe20000000039 */
[----:B------:R-:W-:Y:S02]  /*7240*/  HADD2 R55, R9, -1056, -1056 ;  /* 0xe420e42009377430 */ /* 0x000fe40000000000 */
[-C--:B------:R-:W-:Y:S01]  /*7250*/  HFMA2 R13, R51, R10.reuse, R58 ;  /* 0x0000000a330d7231 */ /* 0x080fe2000000003a */
[----:B------:R-:W-:Y:S01]  /*7260*/  HFMA2.MMA R14, R28, R11, R14 ;  /* 0x0000000b1c0e7235 */ /* 0x000fe2000000000e */
        /* <DEDUP_REMOVED lines=75> */
[----:B-1----:R-:W-:Y:S01]  /*7720*/  HFMA2 R25, R37, R12, R23 ;  /* 0x0000000c25197231 */ /* 0x002fe20000000017 */
[----:B------:R-:W-:-:S03]  /*7730*/  HFMA2.MMA R21, R36, R11, R21 ;  /* 0x0000000b24157235 */ /* 0x000fc60000000015 */
[----:B------:R-:W-:Y:S01]  /*7740*/  HFMA2 R25, R50, R13, R25 ;  /* 0x0000000d32197231 */ /* 0x000fe20000000019 */
[-C--:B------:R-:W-:Y:S02]  /*7750*/  HFMA2.MMA R6, R35, R12.reuse, R6 ;  /* 0x0000000c23067235 */ /* 0x080fe40000000006 */
        /* <DEDUP_REMOVED lines=20> */
[----:B------:R-:W-:-:S05]  /*78a0*/  HFMA2 R17, R27, R92, R17 ;  /* 0x0000005c1b117231 */ /* 0x000fca0000000011 */
.L_x_1549:
        /* <DEDUP_REMOVED lines=29> */
[----:B------:R-:W-:Y:S02]  /*7a80*/  LOP3.LUT R29, R29, 0xf000f, RZ, 0xc0, !PT ;  /* 0x000f000f1d1d7812 */ /* 0x000fe400078ec0ff */
[----:B------:R-:W-:Y:S02]  /*7a90*/  LOP3.LUT R7, R24, 0xf000f, RZ, 0xc0, !PT ;  /* 0x000f000f18077812 */ /* 0x000fe400078ec0ff */
[----:B------:R-:W-:Y:S02]  /*7aa0*/  LOP3.LUT R50, R15, 0x3f003f, RZ, 0xc0, !PT ;  /* 0x003f003f0f327812 */ /* 0x000fe400078ec0ff */
[--C-:B------:R-:W-:Y:S02]  /*7ab0*/  SHF.R.U32.HI R57, RZ, 0xa, R15.reuse ;  /* 0x0000000aff397819 */ /* 0x100fe4000001160f */
[----:B------:R-:W-:-:S02]  /*7ac0*/  SHF.R.U32.HI R54, RZ, 0x6, R15 ;  /* 0x00000006ff367819 */ /* 0x000fc4000001160f */
[----:B------:R-:W-:Y:S02]  /*7ad0*/  LOP3.LUT R28, R13, 0x300030, R28, 0xf8, !PT ;  /* 0x003000300d1c7812 */ /* 0x000fe400078ef81c */
[----:B------:R-:W-:Y:S02]  /*7ae0*/  LOP3.LUT R24, R27, 0x300030, R12, 0xf8, !PT ;  /* 0x003000301b187812 */ /* 0x000fe400078ef80c */
[----:B------:R-:W-:Y:S02]  /*7af0*/  LOP3.LUT R26, R29, 0x300030, R14, 0xf8, !PT ;  /* 0x003000301d1a7812 */ /* 0x000fe400078ef80e */
[----:B------:R-:W0:Y:S01]  /*7b00*/  LDS.128 R12, [UR4+0x20] ;  /* 0x00002004ff0c7984 */ /* 0x000e220008000c00 */
[----:B------:R-:W-:Y:S02]  /*7b10*/  LOP3.LUT R56, R21, 0x3f003f, RZ, 0xc0, !PT ;  /* 0x003f003f15387812 */ /* 0x000fe400078ec0ff */
[----:B------:R-:W-:Y:S02]  /*7b20*/  LOP3.LUT R30, R7, 0x300030, R30, 0xf8, !PT ;  /* 0x00300030071e7812 */ /* 0x000fe400078ef81e */
[----:B------:R-:W-:-:S02]  /*7b30*/  LOP3.LUT R25, R20, 0x3f003f, RZ, 0xc0, !PT ;  /* 0x003f003f14197812 */ /* 0x000fc400078ec0ff */
[----:B------:R-:W-:Y:S02]  /*7b40*/  SHF.R.U32.HI R21, RZ, 0x6, R21 ;  /* 0x00000006ff157819 */ /* 0x000fe40000011615 */
[----:B------:R-:W-:Y:S02]  /*7b50*/  LOP3.LUT R6, R22, 0x3f003f, RZ, 0xc0, !PT ;  /* 0x003f003f16067812 */ /* 0x000fe400078ec0ff */
[----:B---3--:R-:W-:Y:S02]  /*7b60*/  SHF.R.U32.HI R7, RZ, 0xc, R8 ;  /* 0x0000000cff077819 */ /* 0x008fe40000011608 */
[----:B------:R-:W-:Y:S02]  /*7b70*/  SHF.R.U32.HI R22, RZ, 0x6, R22 ;  /* 0x00000006ff167819 */ /* 0x000fe40000011616 */
[----:B------:R-:W-:Y:S02]  /*7b80*/  LOP3.LUT R0, R23, 0x3f003f, RZ, 0xc0, !PT ;  /* 0x003f003f17007812 */ /* 0x000fe400078ec0ff */
        /* <DEDUP_REMOVED lines=8> */
[----:B------:R-:W-:Y:S01]  /*7c10*/  LOP3.LUT R7, R0, 0x64006400, RZ, 0xfc, !PT ;  /* 0x6400640000077812 */ /* 0x000fe200078efcff */
[----:B------:R-:W-:Y:S01]  /*7c20*/  HADD2 R25, R25, -1056, -1056 ;  /* 0xe420e42019197430 */ /* 0x000fe20000000000 */
[--C-:B------:R-:W-:Y:S02]  /*7c30*/  SHF.R.U32.HI R51, RZ, 0xc, R9.reuse ;  /* 0x0000000cff337819 */ /* 0x100fe40000011609 */
[----:B------:R-:W-:Y:S02]  /*7c40*/  LOP3.LUT R33, R9, 0x3f003f, RZ, 0xc0, !PT ;  /* 0x003f003f09217812 */ /* 0x000fe400078ec0ff */
[----:B------:R-:W-:Y:S02]  /*7c50*/  SHF.R.U32.HI R34, RZ, 0x6, R9 ;  /* 0x00000006ff227819 */ /* 0x000fe40000011609 */
[----:B------:R-:W-:-:S02]  /*7c60*/  LOP3.LUT R55, R8, 0x300030, R55, 0xf8, !PT ;  /* 0x0030003008377812 */ /* 0x000fc400078ef837 */
[----:B------:R-:W-:Y:S01]  /*7c70*/  LOP3.LUT R0, R21, 0x64006400, RZ, 0xfc, !PT ;  /* 0x6400640015007812 */ /* 0x000fe200078efcff */
[----:B------:R-:W-:Y:S01]  /*7c80*/  HADD2 R21, R6, -1056, -1056 ;  /* 0xe420e42006157430 */ /* 0x000fe20000000000 */
[----:B------:R-:W-:Y:S02]  /*7c90*/  SHF.R.U32.HI R9, RZ, 0xc, R10 ;  /* 0x0000000cff097819 */ /* 0x000fe4000001160a */
[----:B------:R-:W-:Y:S02]  /*7ca0*/  LOP3.LUT R27, R11, 0x3f003f, RZ, 0xc0, !PT ;  /* 0x003f003f0b1b7812 */ /* 0x000fe400078ec0ff */
[----:B------:R-:W-:Y:S02]  /*7cb0*/  SHF.R.U32.HI R29, RZ, 0x6, R11 ;  /* 0x00000006ff1d7819 */ /* 0x000fe4000001160b */
[----:B------:R-:W-:Y:S02]  /*7cc0*/  LOP3.LUT R20, R20, 0x3f003f, RZ, 0xc0, !PT ;  /* 0x003f003f14147812 */ /* 0x000fe400078ec0ff */
[----:B------:R-:W-:-:S02]  /*7cd0*/  LOP3.LUT R8, R22, 0x64006400, RZ, 0xfc, !PT ;  /* 0x6400640016087812 */ /* 0x000fc400078efcff */
[----:B------:R-:W-:Y:S02]  /*7ce0*/  SHF.R.U32.HI R23, RZ, 0x6, R23 ;  /* 0x00000006ff177819 */ /* 0x000fe40000011617 */
[----:B------:R-:W-:Y:S02]  /*7cf0*/  SHF.R.U32.HI R11, RZ, 0xc, R11 ;  /* 0x0000000cff0b7819 */ /* 0x000fe4000001160b */
[----:B------:R-:W-:Y:S02]  /*7d00*/  LOP3.LUT R56, R56, 0x64006400, RZ, 0xfc, !PT ;  /* 0x6400640038387812 */ /* 0x000fe400078efcff */
[----:B------:R-:W-:Y:S02]  /*7d10*/  LOP3.LUT R31, R10, 0x3f003f, RZ, 0xc0, !PT ;  /* 0x003f003f0a1f7812 */ /* 0x000fe400078ec0ff */
[----:B------:R-:W-:Y:S01]  /*7d20*/  SHF.R.U32.HI R32, RZ, 0x6, R10 ;  /* 0x00000006ff207819 */ /* 0x000fe2000001160a */
[----:B------:R-:W-:Y:S01]  /*7d30*/  HADD2 R6, R8, -1056, -1056 ;  /* 0xe420e42008067430 */ /* 0x000fe20000000000 */
[----:B------:R-:W-:-:S02]  /*7d40*/  LOP3.LUT R51, R51, 0xf000f, RZ, 0xc0, !PT ;  /* 0x000f000f33337812 */ /* 0x000fc400078ec0ff */
[----:B------:R-:W-:Y:S02]  /*7d50*/  LOP3.LUT R10, R9, 0xf000f, RZ, 0xc0, !PT ;  /* 0x000f000f090a7812 */ /* 0x000fe400078ec0ff */
        /* <DEDUP_REMOVED lines=8> */
[----:B------:R-:W-:Y:S01]  /*7de0*/  LOP3.LUT R52, R10, 0x300030, R53, 0xf8, !PT ;  /* 0x003000300a347812 */ /* 0x000fe200078ef835 */
[----:B------:R-:W-:Y:S01]  /*7df0*/  HFMA2 R10, R23, R12, RZ.H0_H0 ;  /* 0x0000000c170a7231 */ /* 0x000fe200000400ff */
[----:B------:R-:W-:Y:S01]  /*7e00*/  LOP3.LUT R9, R9, 0x64006400, RZ, 0xfc, !PT ;  /* 0x6400640009097812 */ /* 0x000fe200078efcff */
[----:B------:R-:W-:Y:S01]  /*7e10*/  HADD2 R20, R0, -1056, -1056 ;  /* 0xe420e42000147430 */ /* 0x000fe20000000000 */
[----:B------:R-:W-:Y:S01]  /*7e20*/  LOP3.LUT R53, R58, 0x300030, R57, 0xf8, !PT ;  /* 0x003000303a357812 */ /* 0x000fe200078ef839 */
[----:B------:R-:W-:-:S02]  /*7e30*/  HFMA2.MMA R57, R22, R13, R11 ;  /* 0x0000000d16397235 */ /* 0x000fc4000000000b */
        /* <DEDUP_REMOVED lines=13> */
[----:B------:R-:W-:Y:S01]  /*7f10*/  LOP3.LUT R32, R38, 0x64006400, RZ, 0xfc, !PT ;  /* 0x6400640026207812 */ /* 0x000fe200078efcff */
[----:B------:R-:W-:Y:S01]  /*7f20*/  HADD2 R31, R31, -1056, -1056 ;  /* 0xe420e4201f1f7430 */ /* 0x000fe20000000000 */
[----:B------:R-:W-:-:S02]  /*7f30*/  LOP3.LUT R33, R33, 0x64006400, RZ, 0xfc, !PT ;  /* 0x6400640021217812 */ /* 0x000fc400078efcff */
        /* <DEDUP_REMOVED lines=166> */
.L_x_1550:
        /* <DEDUP_REMOVED lines=9> */
.L_x_1548:
[----:B------:R-:W-:-:S04]  /*8a30*/  LEA R4, R4, 0x40, 0x6 ;  /* 0x0000004004047811 */ /* 0x000fc800078e30ff */
[----:B------:R-:W-:-:S04]  /*8a40*/  IMNMX R3, R4, c[0x0][0x190], PT ;  /* 0x0000640004037a17 */ /* 0x000fc80003800200 */
[----:B------:R-:W-:-:S04]  /*8a50*/  ISETP.GE.AND P0, PT, R46, R3, PT ;  /* 0x000000032e00720c */ /* 0x000fc80003f06270 */
[----:B------:R-:W-:-:S13]  /*8a60*/  ISETP.GE.OR P0, PT, R46, c[0x0][0x1b0], P0 ;  /* 0x00006c002e007a0c */ /* 0x000fda0000706670 */
[----:B------:R-:W-:Y:S05]  /*8a70*/  @P0 BRA `(.L_x_1552) ;  /* 0x0000201000000947 */ /* 0x000fea0003800000 */
.L_x_1554:
[----:B------:R-:W-:Y:S01]  /*8a80*/  ISETP.NE.AND P0, PT, R46, R16, PT ;  /* 0x000000102e00720c */ /* 0x000fe20003f05270 */
[----:B------:R-:W-:Y:S02]  /*8a90*/  IMAD.MOV.U32 R15, RZ, RZ, c[0x0][0x18c] ;  /* 0x00006300ff0f7624 */ /* 0x000fe400078e00ff */
[----:B-----5:R-:W-:Y:S02]  /*8aa0*/  IMAD.MOV.U32 R4, RZ, RZ, R96 ;  /* 0x000000ffff047224 */ /* 0x020fe400078e0060 */
[----:B------:R-:W-:-:S04]  /*8ab0*/  IMAD.MOV.U32 R5, RZ, RZ, R97 ;  /* 0x000000ffff057224 */ /* 0x000fc800078e0061 */
[C---:B------:R-:W-:Y:S02]  /*8ac0*/  IMAD.WIDE R8, R15.reuse, 0x4, R4 ;  /* 0x000000040f087825 */ /* 0x040fe400078e0204 */
[----:B-----5:R-:W5:Y:S02]  /*8ad0*/  LDG.E.128.CONSTANT R4, [R4.64] ;  /* 0x0000000604047981 */ /* 0x020f64000c1e9d00 */
        /* <DEDUP_REMOVED lines=39> */
[----:B------:R-:W-:Y:S02]  /*8d50*/  LOP3.LUT R38, R38, 0x10001, RZ, 0xc0, !PT ;  /* 0x0001000126267812 */ /* 0x000fe400078ec0ff */
[----:B------:R-:W-:Y:S02]  /*8d60*/  LOP3.LUT R39, R39, 0x10001, RZ, 0xc0, !PT ;  /* 0x0001000127277812 */ /* 0x000fe400078ec0ff */
[----:B------:R-:W-:-:S02]  /*8d70*/  LOP3.LUT R37, R36, 0x20002, R37, 0xf8, !PT ;  /* 0x0002000224257812 */ /* 0x000fc400078ef825 */
[----:B------:R-:W-:Y:S02]  /*8d80*/  SHF.R.U32.HI R10, RZ, 0xe, R11 ;  /* 0x0000000eff0a7819 */ /* 0x000fe4000001160b */
[----:B------:R-:W-:Y:S02]  /*8d90*/  SHF.R.U32.HI R80, RZ, 0xd, R25 ;  /* 0x0000000dff507819 */ /* 0x000fe40000011619 */
[----:B------:R-:W-:Y:S02]  /*8da0*/  LOP3.LUT R9, R38, 0x20002, R9, 0xf8, !PT ;  /* 0x0002000226097812 */ /* 0x000fe400078ef809 */
[----:B------:R-:W-:Y:S02]  /*8db0*/  LOP3.LUT R10, R39, 0x20002, R10, 0xf8, !PT ;  /* 0x00020002270a7812 */ /* 0x000fe400078ef80a */
[----:B------:R-:W-:Y:S02]  /*8dc0*/  LOP3.LUT R80, R37, 0x40004, R80, 0xf8, !PT ;  /* 0x0004000425507812 */ /* 0x000fe400078ef850 */
[----:B------:R-:W0:Y:S01]  /*8dd0*/  LDS.128 R36, [UR4] ;  /* 0x00000004ff247984 */ /* 0x000e220008000c00 */
[----:B------:R-:W-:-:S02]  /*8de0*/  SHF.R.U32.HI R13, RZ, 0xf, R4 ;  /* 0x0000000fff0d7819 */ /* 0x000fc40000011604 */
[----:B------:R-:W-:Y:S02]  /*8df0*/  SHF.R.U32.HI R83, RZ, 0xd, R27 ;  /* 0x0000000dff537819 */ /* 0x000fe4000001161b */
[----:B------:R-:W-:Y:S02]  /*8e00*/  SHF.R.U32.HI R14, RZ, 0xe, R8 ;  /* 0x0000000eff0e7819 */ /* 0x000fe40000011608 */
[----:B------:R-:W-:Y:S02]  /*8e10*/  LOP3.LUT R13, R13, 0x10001, RZ, 0xc0, !PT ;  /* 0x000100010d0d7812 */ /* 0x000fe400078ec0ff */
        /* <DEDUP_REMOVED lines=10> */
[C---:B------:R-:W-:Y:S02]  /*8ec0*/  LOP3.LUT R64, R11.reuse, 0x1f001f, RZ, 0xc0, !PT ;  /* 0x001f001f0b407812 */ /* 0x040fe400078ec0ff */
[----:B------:R-:W-:Y:S02]  /*8ed0*/  LOP3.LUT R8, R11, 0x3e003e0, RZ, 0xc0, !PT ;  /* 0x03e003e00b087812 */ /* 0x000fe400078ec0ff */
[----:B------:R-:W-:Y:S02]  /*8ee0*/  SHF.R.U32.HI R60, RZ, 0xa, R11 ;  /* 0x0000000aff3c7819 */ /* 0x000fe4000001160b */
[----:B------:R-:W-:Y:S02]  /*8ef0*/  LOP3.LUT R13, R13, 0x20002, R14, 0xf8, !PT ;  /* 0x000200020d0d7812 */ /* 0x000fe400078ef80e */
        /* <DEDUP_REMOVED lines=8> */
[----:B------:R-:W-:Y:S02]  /*8f80*/  SHF.R.U32.HI R82, RZ, 0xd, R26 ;  /* 0x0000000dff527819 */ /* 0x000fe4000001161a */
[----:B------:R-:W-:Y:S02]  /*8f90*/  LOP3.LUT R75, R3, 0x64006400, RZ, 0xfc, !PT ;  /* 0x64006400034b7812 */ /* 0x000fe400078efcff */
[----:B------:R-:W-:Y:S02]  /*8fa0*/  LOP3.LUT R78, R13, 0x40004, R78, 0xf8, !PT ;  /* 0x000400040d4e7812 */ /* 0x000fe400078ef84e */
[----:B------:R-:W-:Y:S02]  /*8fb0*/  LOP3.LUT R69, R7, 0x64006400, RZ, 0xfc, !PT ;  /* 0x6400640007457812 */ /* 0x000fe400078efcff */
        /* <DEDUP_REMOVED lines=41> */
[----:B------:R-:W-:-:S02]  /*9250*/  LOP3.LUT R47, R47, 0x64006400, RZ, 0xfc, !PT ;  /* 0x640064002f2f7812 */ /* 0x000fc400078efcff */
[----:B------:R-:W-:Y:S01]  /*9260*/  LOP3.LUT R61, R61, 0x64006400, RZ, 0xfc, !PT ;  /* 0x640064003d3d7812 */ /* 0x000fe200078efcff */
[----:B0-----:R-:W-:Y:S01]  /*9270*/  HFMA2.MMA R67, R81, R36, RZ ;  /* 0x0000002451437235 */ /* 0x001fe200000000ff */
[----:B------:R-:W-:Y:S02]  /*9280*/  LOP3.LUT R62, R62, 0x64006400, RZ, 0xfc, !PT ;  /* 0x640064003e3e7812 */ /* 0x000fe400078efcff */
[----:B------:R-:W-:Y:S02]  /*9290*/  LOP3.LUT R54, R54, 0x1f001f, RZ, 0xc0, !PT ;  /* 0x001f001f36367812 */ /* 0x000fe400078ec0ff */
[----:B------:R-:W-:Y:S01]  /*92a0*/  LOP3.LUT R56, R56, 0x1f001f, RZ, 0xc0, !PT ;  /* 0x001f001f38387812 */ /* 0x000fe200078ec0ff */
[----:B------:R-:W-:Y:S01]  /*92b0*/  HFMA2.MMA R67, R70, R37, R67 ;  /* 0x0000002546437235 */ /* 0x000fe20000000043 */
[----:B------:R-:W-:Y:S01]  /*92c0*/  HADD2 R64, R62, -1040, -1040 ;  /* 0xe410e4103e407430 */ /* 0x000fe20000000000 */
[----:B------:R-:W-:Y:S02]  /*92d0*/  LOP3.LUT R59, R59, 0x1f001f, RZ, 0xc0, !PT ;  /* 0x001f001f3b3b7812 */ /* 0x000fe400078ec0ff */
[----:B------:R-:W-:-:S02]  /*92e0*/  LOP3.LUT R54, R54, 0x64006400, RZ, 0xfc, !PT ;  /* 0x6400640036367812 */ /* 0x000fc400078efcff */
[----:B------:R-:W-:Y:S02]  /*92f0*/  LOP3.LUT R60, R60, 0x1f001f, RZ, 0xc0, !PT ;  /* 0x001f001f3c3c7812 */ /* 0x000fe400078ec0ff */
[----:B------:R-:W-:Y:S01]  /*9300*/  LOP3.LUT R56, R56, 0x64006400, RZ, 0xfc, !PT ;  /* 0x6400640038387812 */ /* 0x000fe200078efcff */
[----:B------:R-:W-:Y:S01]  /*9310*/  HADD2 R62, R54, -1040, -1040 ;  /* 0xe410e410363e7430 */ /* 0x000fe20000000000 */
[----:B------:R-:W-:Y:S02]  /*9320*/  LOP3.LUT R59, R59, 0x64006400, RZ, 0xfc, !PT ;  /* 0x640064003b3b7812 */ /* 0x000fe400078efcff */
[----:B------:R-:W-:-:S03]  /*9330*/  ISETP.GE.AND P0, PT, R43, 0x2, PT ;  /* 0x000000022b00780c */ /* 0x000fc60003f06270 */
[----:B------:R-:W-:Y:S01]  /*9340*/  HADD2 R54, R59, -1040, -1040 ;  /* 0xe410e4103b367430 */ /* 0x000fe20000000000 */
[----:B------:R-:W-:Y:S02]  /*9350*/  LOP3.LUT R59, R24, 0x1f001f, RZ, 0xc0, !PT ;  /* 0x001f001f183b7812 */ /* 0x000fe400078ec0ff */
[----:B------:R-:W-:Y:S02]  /*9360*/  SHF.R.U32.HI R24, RZ, 0xa, R24 ;  /* 0x0000000aff187819 */ /* 0x000fe40000011618 */
[----:B------:R-:W-:Y:S02]  /*9370*/  LOP3.LUT R59, R59, 0x64006400, RZ, 0xfc, !PT ;  /* 0x640064003b3b7812 */ /* 0x000fe400078efcff */
[----:B------:R-:W-:-:S04]  /*9380*/  LOP3.LUT R24, R24, 0x1f001f, RZ, 0xc0, !PT ;  /* 0x001f001f18187812 */ /* 0x000fc800078ec0ff */
[----:B------:R-:W-:-:S05]  /*9390*/  LOP3.LUT R24, R24, 0x64006400, RZ, 0xfc, !PT ;  /* 0x6400640018187812 */ /* 0x000fca00078efcff */
[----:B------:R-:W-:Y:S01]  /*93a0*/  HADD2 R79, R24, -1040, -1040 ;  /* 0xe410e410184f7430 */ /* 0x000fe20000000000 */
[----:B------:R-:W-:-:S04]  /*93b0*/  LOP3.LUT R24, R30, 0x1f001f, RZ, 0xc0, !PT ;  /* 0x001f001f1e187812 */ /* 0x000fc800078ec0ff */
[----:B------:R-:W-:Y:S02]  /*93c0*/  LOP3.LUT R24, R24, 0x64006400, RZ, 0xfc, !PT ;  /* 0x6400640018187812 */ /* 0x000fe400078efcff */
[----:B--2---:R-:W-:Y:S02]  /*93d0*/  LOP3.LUT R4, R32, 0x3e003e0, RZ, 0xc0, !PT ;  /* 0x03e003e020047812 */ /* 0x004fe400078ec0ff */
        /* <DEDUP_REMOVED lines=8> */
[-C--:B------:R-:W-:Y:S02]  /*9460*/  HFMA2 R3, R65, R0.reuse.H0_H0, -48, -48 ;  /* 0xd200d20041037431 */ /* 0x080fe40000040000 */
[-C--:B------:R-:W-:Y:S01]  /*9470*/  HFMA2 R2, R55, R0.reuse.H0_H0, -48, -48 ;  /* 0xd200d20037027431 */ /* 0x080fe20000040000 */
[----:B------:R-:W-:Y:S01]  /*9480*/  LOP3.LUT R55, R23, 0x64006400, RZ, 0xfc, !PT ;  /* 0x6400640017377812 */ /* 0x000fe200078efcff */
[----:B------:R-:W-:Y:S01]  /*9490*/  HFMA2 R0, R57, R0.H0_H0, -48, -48 ;  /* 0xd200d20039007431 */ /* 0x000fe20000040000 */
[----:B------:R-:W-:Y:S01]  /*94a0*/  LOP3.LUT R57, R22, 0x64006400, RZ, 0xfc, !PT ;  /* 0x6400640016397812 */ /* 0x000fe200078efcff */
[----:B------:R-:W-:Y:S01]  /*94b0*/  HFMA2 R66, R77, R36, RZ.H0_H0 ;  /* 0x000000244d427231 */ /* 0x000fe200000400ff */
[----:B------:R-:W0:Y:S01]  /*94c0*/  LDS.128 R20, [UR4+0x10] ;  /* 0x00001004ff147984 */ /* 0x000e220008000c00 */
[----:B------:R-:W-:-:S02]  /*94d0*/  HADD2 R55, R55, -1040, -1040 ;  /* 0xe410e41037377430 */ /* 0x000fc40000000000 */
[----:B------:R-:W-:Y:S02]  /*94e0*/  HADD2 R57, R57, -1040, -1040 ;  /* 0xe410e41039397430 */ /* 0x000fe40000000000 */
[----:B------:R-:W-:Y:S02]  /*94f0*/  HFMA2 R69, R55, R36, RZ.H0_H0 ;  /* 0x0000002437457231 */ /* 0x000fe400000400ff */
[----:B------:R-:W-:Y:S02]  /*9500*/  HFMA2 R66, R68, R37, R66 ;  /* 0x0000002544427231 */ /* 0x000fe40000000042 */
[----:B------:R-:W-:-:S06]  /*9510*/  HFMA2.MMA R65, R57, R36, RZ ;  /* 0x0000002439417235 */ /* 0x000fcc00000000ff */
[----:B------:R-:W-:Y:S01]  /*9520*/  HFMA2.MMA R36, R58, R37, R65 ;  /* 0x000000253a247235 */ /* 0x000fe20000000041 */
[----:B------:R-:W-:Y:S01]  /*9530*/  LOP3.LUT R65, R48, 0x1f001f, RZ, 0xc0, !PT ;  /* 0x001f001f30417812 */ /* 0x000fe200078ec0ff */
[----:B------:R-:W-:Y:S01]  /*9540*/  HFMA2 R37, R52, R37, R69 ;  /* 0x0000002534257231 */ /* 0x000fe20000000045 */
[----:B------:R-:W-:Y:S01]  /*9550*/  LOP3.LUT R48, R63, 0x64006400, RZ, 0xfc, !PT ;  /* 0x640064003f307812 */ /* 0x000fe200078efcff */
[----:B------:R-:W-:Y:S01]  /*9560*/  HADD2 R69, R47, -1040, -1040 ;  /* 0xe410e4102f457430 */ /* 0x000fe20000000000 */
[----:B------:R-:W-:Y:S01]  /*9570*/  LOP3.LUT R63, R53, 0x64006400, RZ, 0xfc, !PT ;  /* 0x64006400353f7812 */ /* 0x000fe200078efcff */
[----:B------:R-:W-:Y:S01]  /*9580*/  HADD2 R53, R50, -1040, -1040 ;  /* 0xe410e41032357430 */ /* 0x000fe20000000000 */
[----:B------:R-:W-:Y:S01]  /*9590*/  LOP3.LUT R65, R65, 0x64006400, RZ, 0xfc, !PT ;  /* 0x6400640041417812 */ /* 0x000fe200078efcff */
[----:B------:R-:W-:Y:S02]  /*95a0*/  HADD2 R48, R48, -1040, -1040 ;  /* 0xe410e41030307430 */ /* 0x000fe40000000000 */
[----:B------:R-:W-:Y:S01]  /*95b0*/  HADD2 R47, R63, -1040, -1040 ;  /* 0xe410e4103f2f7430 */ /* 0x000fe20000000000 */
[-C--:B------:R-:W-:Y:S01]  /*95c0*/  HFMA2.MMA R67, R69, R38.reuse, R67 ;  /* 0x0000002645437235 */ /* 0x080fe20000000043 */
[----:B------:R-:W-:Y:S01]  /*95d0*/  HADD2 R65, R65, -1040, -1040 ;  /* 0xe410e41041417430 */ /* 0x000fe20000000000 */
[----:B------:R-:W-:Y:S01]  /*95e0*/  HFMA2.MMA R36, R53, R38, R36 ;  /* 0x0000002635247235 */ /* 0x000fe20000000024 */
[----:B------:R-:W-:-:S02]  /*95f0*/  HFMA2 R37, R47, R38, R37 ;  /* 0x000000262f257231 */ /* 0x000fc40000000025 */
[----:B------:R-:W-:Y:S02]  /*9600*/  HADD2 R50, R71, -1040, -1040 ;  /* 0xe410e41047327430 */ /* 0x000fe40000000000 */
[----:B------:R-:W-:Y:S01]  /*9610*/  HFMA2 R72, R65, R38, R66 ;  /* 0x0000002641487231 */ /* 0x000fe20000000042 */
[----:B------:R-:W-:Y:S01]  /*9620*/  HFMA2.MMA R36, R48, R39, R36 ;  /* 0x0000002730247235 */ /* 0x000fe20000000024 */
[----:B------:R-:W-:Y:S02]  /*9630*/  HADD2 R66, R61, -1040, -1040 ;  /* 0xe410e4103d427430 */ /* 0x000fe40000000000 */
[-C--:B------:R-:W-:Y:S02]  /*9640*/  HFMA2 R37, R50, R39.reuse, R37 ;  /* 0x0000002732257231 */ /* 0x080fe40000000025 */
[----:B------:R-:W-:Y:S01]  /*9650*/  HFMA2 R72, R64, R39, R72 ;  /* 0x0000002740487231 */ /* 0x000fe20000000048 */
[----:B0-----:R-:W-:Y:S01]  /*9660*/  HFMA2.MMA R71, R14, R20, R36 ;  /* 0x000000140e477235 */ /* 0x001fe20000000024 */
[-C--:B------:R-:W-:Y:S01]  /*9670*/  HFMA2 R61, R13, R20.reuse, R37 ;  /* 0x000000140d3d7231 */ /* 0x080fe20000000025 */
[----:B------:R-:W-:Y:S01]  /*9680*/  HFMA2.MMA R63, R66, R39, R67 ;  /* 0x00000027423f7235 */ /* 0x000fe20000000043 */
[----:B------:R-:W-:Y:S01]  /*9690*/  HFMA2 R72, R49, R20, R72 ;  /* 0x0000001431487231 */ /* 0x000fe20000000048 */
[----:B------:R-:W0:Y:S01]  /*96a0*/  LDS.128 R36, [UR4+0x20] ;  /* 0x00002004ff247984 */ /* 0x000e220008000c00 */
[----:B------:R-:W-:Y:S01]  /*96b0*/  LOP3.LUT R67, R27, 0x1f001f, RZ, 0xc0, !PT ;  /* 0x001f001f1b437812 */ /* 0x000fe200078ec0ff */
[----:B------:R-:W-:Y:S01]  /*96c0*/  HFMA2.MMA R71, R54, R21, R71 ;  /* 0x0000001536477235 */ /* 0x000fe20000000047 */
[----:B------:R-:W-:Y:S01]  /*96d0*/  SHF.R.U32.HI R27, RZ, 0xa, R27 ;  /* 0x0000000aff1b7819 */ /* 0x000fe2000001161b */
[----:B------:R-:W-:Y:S01]  /*96e0*/  HFMA2.MMA R63, R51, R20, R63 ;  /* 0x00000014333f7235 */ /* 0x000fe2000000003f */
[----:B------:R-:W-:Y:S01]  /*96f0*/  LOP3.LUT R20, R60, 0x64006400, RZ, 0xfc, !PT ;  /* 0x640064003c147812 */ /* 0x000fe200078efcff */
[----:B------:R-:W-:Y:S01]  /*9700*/  HADD2 R60, R56, -1040, -1040 ;  /* 0xe410e410383c7430 */ /* 0x000fe20000000000 */
[----:B------:R-:W-:Y:S01]  /*9710*/  LOP3.LUT R74, R67, 0x64006400, RZ, 0xfc, !PT ;  /* 0x64006400434a7812 */ /* 0x000fe200078efcff */
[----:B------:R-:W-:Y:S01]  /*9720*/  HADD2 R67, R59, -1040, -1040 ;  /* 0xe410e4103b437430 */ /* 0x000fe20000000000 */
[----:B------:R-:W-:Y:S01]  /*9730*/  LOP3.LUT R27, R27, 0x1f001f, RZ, 0xc0, !PT ;  /* 0x001f001f1b1b7812 */ /* 0x000fe200078ec0ff */
[----:B------:R-:W-:Y:S01]  /*9740*/  HADD2 R56, R20, -1040, -1040 ;  /* 0xe410e41014387430 */ /* 0x000fe20000000000 */
[----:B------:R-:W-:Y:S01]  /*9750*/  HFMA2.MMA R20, R62, R21, R63 ;  /* 0x000000153e147235 */ /* 0x000fe2000000003f */
[----:B------:R-:W-:Y:S01]  /*9760*/  LOP3.LUT R63, R26, 0x1f001f, RZ, 0xc0, !PT ;  /* 0x001f001f1a3f7812 */ /* 0x000fe200078ec0ff */
[-C--:B------:R-:W-:Y:S01]  /*9770*/  HFMA2 R72, R60, R21.reuse, R72 ;  /* 0x000000153c487231 */ /* 0x080fe20000000048 */
[----:B------:R-:W-:Y:S01]  /*9780*/  SHF.R.U32.HI R26, RZ, 0xa, R26 ;  /* 0x0000000aff1a7819 */ /* 0x000fe2000001161a */
[----:B------:R-:W-:Y:S01]  /*9790*/  HFMA2 R21, R56, R21, R61 ;  /* 0x0000001538157231 */ /* 0x000fe2000000003d */
[----:B------:R-:W-:Y:S01]  /*97a0*/  LOP3.LUT R73, R63, 0x64006400, RZ, 0xfc, !PT ;  /* 0x640064003f497812 */ /* 0x000fe200078efcff */
[----:B------:R-:W-:Y:S01]  /*97b0*/  HFMA2.MMA R20, R67, R22, R20 ;  /* 0x0000001643147235 */ /* 0x000fe20000000014 */
[----:B------:R-:W-:-:S02]  /*97c0*/  LOP3.LUT R61, R25, 0x1f001f, RZ, 0xc0, !PT ;  /* 0x001f001f193d7812 */ /* 0x000fc400078ec0ff */
[----:B------:R-:W-:Y:S01]  /*97d0*/  SHF.R.U32.HI R25, RZ, 0xa, R25 ;  /* 0x0000000aff197819 */ /* 0x000fe20000011619 */
[----:B------:R-:W-:Y:S01]  /*97e0*/  HADD2 R59, R73, -1040, -1040 ;  /* 0xe410e410493b7430 */ /* 0x000fe20000000000 */
[----:B------:R-:W-:Y:S01]  /*97f0*/  LOP3.LUT R61, R61, 0x64006400, RZ, 0xfc, !PT ;  /* 0x640064003d3d7812 */ /* 0x000fe200078efcff */
[----:B------:R-:W-:Y:S01]  /*9800*/  HFMA2.MMA R20, R12, R23, R20 ;  /* 0x000000170c147235 */ /* 0x000fe20000000014 */
[----:B------:R-:W-:Y:S02]  /*9810*/  LOP3.LUT R26, R26, 0x1f001f, RZ, 0xc0, !PT ;  /* 0x001f001f1a1a7812 */ /* 0x000fe400078ec0ff */
        /* <DEDUP_REMOVED lines=8> */
[----:B------:R-:W-:Y:S01]  /*98a0*/  HFMA2.MMA R22, R10, R23, R71 ;  /* 0x000000170a167235 */ /* 0x000fe20000000047 */
[----:B------:R-:W-:Y:S01]  /*98b0*/  HADD2 R73, R26, -1040, -1040 ;  /* 0xe410e4101a497430 */ /* 0x000fe20000000000 */
[----:B------:R-:W-:Y:S01]  /*98c0*/  LOP3.LUT R27, R27, 0x64006400, RZ, 0xfc, !PT ;  /* 0x640064001b1b7812 */ /* 0x000fe200078efcff */
[----:B------:R-:W-:-:S02]  /*98d0*/  HFMA2 R72, R11, R23, R72 ;  /* 0x000000170b487231 */ /* 0x000fc40000000048 */
[----:B------:R-:W-:Y:S01]  /*98e0*/  HFMA2 R21, R9, R23, R21 ;  /* 0x0000001709157231 */ /* 0x000fe20000000015 */
[----:B------:R-:W-:Y:S01]  /*98f0*/  LOP3.LUT R23, R29, 0x1f001f, RZ, 0xc0, !PT ;  /* 0x001f001f1d177812 */ /* 0x000fe200078ec0ff */
[----:B------:R-:W-:Y:S01]  /*9900*/  HADD2 R75, R25, -1040, -1040 ;  /* 0xe410e410194b7430 */ /* 0x000fe20000000000 */
[-C--:B0-----:R-:W-:Y:S01]  /*9910*/  HFMA2.MMA R85, R79, R36.reuse, R20 ;  /* 0x000000244f557235 */ /* 0x081fe20000000014 */
[----:B------:R-:W-:Y:S01]  /*9920*/  LOP3.LUT R25, R31, 0x1f001f, RZ, 0xc0, !PT ;  /* 0x001f001f1f197812 */ /* 0x000fe200078ec0ff */
[----:B------:R-:W-:Y:S01]  /*9930*/  HFMA2.MMA R20, R73, R36, R22 ;  /* 0x0000002449147235 */ /* 0x000fe20000000016 */
[----:B------:R-:W-:Y:S01]  /*9940*/  HFMA2 R84, R75, R36, R72 ;  /* 0x000000244b547231 */ /* 0x000fe20000000048 */
        /* <DEDUP_REMOVED lines=8> */
[----:B------:R-:W-:Y:S01]  /*99d0*/  HFMA2 R21, R71, R36, R21 ;  /* 0x0000002447157231 */ /* 0x000fe20000000015 */
[-C--:B------:R-:W-:Y:S01]  /*99e0*/  HFMA2.MMA R20, R72, R37.reuse, R20 ;  /* 0x0000002548147235 */ /* 0x080fe20000000014 */
[----:B------:R-:W-:Y:S01]  /*99f0*/  HADD2 R36, R25, -1040, -1040 ;  /* 0xe410e41019247430 */ /* 0x000fe20000000000 */
[----:B------:R-:W-:Y:S01]  /*9a00*/  LOP3.LUT R24, R78, 0x80008, R23, 0xf8, !PT ;  /* 0x000800084e187812 */ /* 0x000fe200078ef817 */
[----:B------:R-:W-:Y:S01]  /*9a10*/  HADD2 R76, R22, -1040, -1040 ;  /* 0xe410e410164c7430 */ /* 0x000fe20000000000 */
[----:B------:R-:W-:Y:S01]  /*9a20*/  SHF.R.U32.HI R23, RZ, 0xc, R30 ;  /* 0x0000000cff177819 */ /* 0x000fe2000001161e */
[-C--:B------:R-:W-:Y:S01]  /*9a30*/  HFMA2 R21, R36, R37.reuse, R21 ;  /* 0x0000002524157231 */ /* 0x080fe20000000015 */
[----:B------:R-:W-:Y:S01]  /*9a40*/  SHF.R.U32.HI R22, RZ, 0xc, R31 ;  /* 0x0000000cff167819 */ /* 0x000fe2000001161f */
[----:B------:R-:W-:Y:S01]  /*9a50*/  HFMA2 R84, R74, R37, R84 ;  /* 0x000000254a547231 */ /* 0x000fe20000000054 */
[----:B------:R-:W-:Y:S01]  /*9a60*/  LOP3.LUT R26, R82, 0x80008, R23, 0xf8, !PT ;  /* 0x00080008521a7812 */ /* 0x000fe200078ef817 */
[----:B------:R-:W-:Y:S01]  /*9a70*/  HFMA2.MMA R85, R76, R37, R85 ;  /* 0x000000254c557235 */ /* 0x000fe20000000055 */
[----:B------:R-:W-:Y:S01]  /*9a80*/  LOP3.LUT R27, R83, 0x80008, R22, 0xf8, !PT ;  /* 0x00080008531b7812 */ /* 0x000fe200078ef816 */
[-C--:B------:R-:W-:Y:S01]  /*9a90*/  HFMA2.MMA R37, R6, R38.reuse, R20 ;  /* 0x0000002606257235 */ /* 0x080fe20000000014 */
[-C--:B------:R-:W-:Y:S01]  /*9aa0*/  HFMA2 R83, R5, R38.reuse, R21 ;  /* 0x0000002605537231 */ /* 0x080fe20000000015 */
[----:B------:R-:W-:Y:S01]  /*9ab0*/  SHF.R.U32.HI R28, RZ, 0xa, R28 ;  /* 0x0000000aff1c7819 */ /* 0x000fe2000001161c */
[----:B------:R-:W0:Y:S01]  /*9ac0*/  LDS.128 R20, [UR4+0x30] ;  /* 0x00003004ff147984 */ /* 0x000e220008000c00 */
[----:B------:R-:W-:Y:S01]  /*9ad0*/  SHF.R.U32.HI R30, RZ, 0xa, R30 ;  /* 0x0000000aff1e7819 */ /* 0x000fe2000001161e */
[----:B------:R-:W-:Y:S01]  /*9ae0*/  HFMA2.MMA R85, R8, R38, R85 ;  /* 0x0000002608557235 */ /* 0x000fe20000000055 */
[----:B------:R-:W-:Y:S01]  /*9af0*/  LOP3.LUT R28, R28, 0x1f001f, RZ, 0xc0, !PT ;  /* 0x001f001f1c1c7812 */ /* 0x000fe200078ec0ff */
[----:B------:R-:W-:Y:S01]  /*9b00*/  HFMA2 R84, R7, R38, R84 ;  /* 0x0000002607547231 */ /* 0x000fe20000000054 */
[----:B------:R-:W-:-:S02]  /*9b10*/  SHF.R.U32.HI R25, RZ, 0xc, R29 ;  /* 0x0000000cff197819 */ /* 0x000fc4000001161d */
[----:B------:R-:W-:Y:S02]  /*9b20*/  SHF.R.U32.HI R29, RZ, 0xa, R29 ;  /* 0x0000000aff1d7819 */ /* 0x000fe4000001161d */
[----:B------:R-:W-:Y:S02]  /*9b30*/  SHF.R.U32.HI R31, RZ, 0xa, R31 ;  /* 0x0000000aff1f7819 */ /* 0x000fe4000001161f */
[----:B------:R-:W-:Y:S02]  /*9b40*/  LOP3.LUT R28, R28, 0x64006400, RZ, 0xfc, !PT ;  /* 0x640064001c1c7812 */ /* 0x000fe400078efcff */
[----:B------:R-:W-:Y:S02]  /*9b50*/  LOP3.LUT R30, R30, 0x1f001f, RZ, 0xc0, !PT ;  /* 0x001f001f1e1e7812 */ /* 0x000fe400078ec0ff */
[----:B------:R-:W-:Y:S01]  /*9b60*/  LOP3.LUT R29, R29, 0x1f001f, RZ, 0xc0, !PT ;  /* 0x001f001f1d1d7812 */ /* 0x000fe200078ec0ff */
[----:B------:R-:W-:Y:S01]  /*9b70*/  HADD2 R82, R28, -1040, -1040 ;  /* 0xe410e4101c527430 */ /* 0x000fe20000000000 */
[----:B------:R-:W-:-:S02]  /*9b80*/  LOP3.LUT R31, R31, 0x1f001f, RZ, 0xc0, !PT ;  /* 0x001f001f1f1f7812 */ /* 0x000fc400078ec0ff */
[----:B------:R-:W-:Y:S02]  /*9b90*/  LOP3.LUT R30, R30, 0x64006400, RZ, 0xfc, !PT ;  /* 0x640064001e1e7812 */ /* 0x000fe400078efcff */
[----:B------:R-:W-:Y:S01]  /*9ba0*/  LOP3.LUT R29, R29, 0x64006400, RZ, 0xfc, !PT ;  /* 0x640064001d1d7812 */ /* 0x000fe200078efcff */
[-C--:B------:R-:W-:Y:S01]  /*9bb0*/  HFMA2.MMA R28, R82, R39.reuse, R85 ;  /* 0x00000027521c7235 */ /* 0x080fe20000000055 */
[----:B------:R-:W-:Y:S01]  /*9bc0*/  LOP3.LUT R31, R31, 0x64006400, RZ, 0xfc, !PT ;  /* 0x640064001f1f7812 */ /* 0x000fe200078efcff */
[----:B------:R-:W-:Y:S01]  /*9bd0*/  HADD2 R78, R30, -1040, -1040 ;  /* 0xe410e4101e4e7430 */ /* 0x000fe20000000000 */
[----:B------:R-:W-:Y:S01]  /*9be0*/  LOP3.LUT R25, R80, 0x80008, R25, 0xf8, !PT ;  /* 0x0008000850197812 */ /* 0x000fe200078ef819 */
[----:B------:R-:W-:Y:S01]  /*9bf0*/  HADD2 R80, R29, -1040, -1040 ;  /* 0xe410e4101d507430 */ /* 0x000fe20000000000 */
[----:B------:R-:W-:Y:S01]  /*9c00*/  LOP3.LUT R85, R32, 0x1f001f, RZ, 0xc0, !PT ;  /* 0x001f001f20557812 */ /* 0x000fe200078ec0ff */
[----:B------:R-:W-:Y:S02]  /*9c10*/  HADD2 R38, R31, -1040, -1040 ;  /* 0xe410e4101f267430 */ /* 0x000fe40000000000 */
[-C--:B------:R-:W-:Y:S01]  /*9c20*/  HFMA2 R84, R80, R39.reuse, R84 ;  /* 0x0000002750547231 */ /* 0x080fe20000000054 */
[----:B------:R-:W-:Y:S01]  /*9c30*/  HFMA2.MMA R29, R78, R39, R37 ;  /* 0x000000274e1d7235 */ /* 0x000fe20000000025 */
[----:B------:R-:W-:Y:S01]  /*9c40*/  HFMA2 R30, R38, R39, R83 ;  /* 0x00000027261e7231 */ /* 0x000fe20000000053 */
        /* <DEDUP_REMOVED lines=8> */
[----:B0-----:R-:W-:Y:S01]  /*9cd0*/  HFMA2.MMA R31, R85, R20, R28 ;  /* 0x00000014551f7235 */ /* 0x001fe2000000001c */
[----:B------:R-:W-:-:S02]  /*9ce0*/  LOP3.LUT R37, R37, 0x64006400, RZ, 0xfc, !PT ;  /* 0x6400640025257812 */ /* 0x000fc400078efcff */
[----:B------:R-:W-:Y:S02]  /*9cf0*/  HADD2 R83, R83, -1040, -1040 ;  /* 0xe410e41053537430 */ /* 0x000fe40000000000 */
[----:B------:R-:W-:Y:S01]  /*9d00*/  HFMA2.MMA R28, R39, R20, R29 ;  /* 0x00000014271c7235 */ /* 0x000fe2000000001d */
[----:B------:R-:W-:Y:S01]  /*9d10*/  HADD2 R37, R37, -1040, -1040 ;  /* 0xe410e41025257430 */ /* 0x000fe20000000000 */
[-C--:B------:R-:W-:Y:S01]  /*9d20*/  HFMA2.MMA R29, R4, R21.reuse, R31 ;  /* 0x00000015041d7235 */ /* 0x080fe2000000001f */
[--C-:B------:R-:W-:Y:S01]  /*9d30*/  SHF.R.U32.HI R31, RZ, 0xb, R32.reuse ;  /* 0x0000000bff1f7819 */ /* 0x100fe20000011620 */
[-C--:B------:R-:W-:Y:S01]  /*9d40*/  HFMA2 R84, R83, R20.reuse, R84 ;  /* 0x0000001453547231 */ /* 0x080fe20000000054 */
[----:B------:R-:W-:Y:S01]  /*9d50*/  SHF.R.U32.HI R32, RZ, 0xa, R32 ;  /* 0x0000000aff207819 */ /* 0x000fe20000011620 */
[----:B------:R-:W-:Y:S01]  /*9d60*/  HFMA2 R30, R37, R20, R30 ;  /* 0x00000014251e7231 */ /* 0x000fe2000000001e */
[----:B------:R-:W-:Y:S01]  /*9d70*/  LOP3.LUT R24, R24, 0x100010, R31, 0xf8, !PT ;  /* 0x0010001018187812 */ /* 0x000fe200078ef81f */
[-C--:B------:R-:W-:Y:S01]  /*9d80*/  HFMA2 R20, R3, R21.reuse, R84 ;  /* 0x0000001503147231 */ /* 0x080fe20000000054 */
[--C-:B------:R-:W-:Y:S01]  /*9d90*/  SHF.R.U32.HI R31, RZ, 0xb, R34.reuse ;  /* 0x0000000bff1f7819 */ /* 0x100fe20000011622 */
[----:B------:R-:W-:Y:S01]  /*9da0*/  HFMA2.MMA R28, R2, R21, R28 ;  /* 0x00000015021c7235 */ /* 0x000fe2000000001c */
[----:B------:R-:W-:Y:S01]  /*9db0*/  SHF.R.U32.HI R34, RZ, 0xa, R34 ;  /* 0x0000000aff227819 */ /* 0x000fe20000011622 */
[----:B------:R-:W-:Y:S01]  /*9dc0*/  HFMA2 R21, R0, R21, R30 ;  /* 0x0000001500157231 */ /* 0x000fe2000000001e */
[----:B------:R-:W-:-:S02]  /*9dd0*/  LOP3.LUT R32, R32, 0x1f001f, RZ, 0xc0, !PT ;  /* 0x001f001f20207812 */ /* 0x000fc400078ec0ff */
[--C-:B------:R-:W-:Y:S02]  /*9de0*/  SHF.R.U32.HI R30, RZ, 0xb, R33.reuse ;  /* 0x0000000bff1e7819 */ /* 0x100fe40000011621 */
[----:B------:R-:W-:Y:S02]  /*9df0*/  LOP3.LUT R34, R34, 0x1f001f, RZ, 0xc0, !PT ;  /* 0x001f001f22227812 */ /* 0x000fe400078ec0ff */
[----:B------:R-:W-:Y:S02]  /*9e00*/  LOP3.LUT R32, R32, 0x64006400, RZ, 0xfc, !PT ;  /* 0x6400640020207812 */ /* 0x000fe400078efcff */
[----:B------:R-:W-:Y:S02]  /*9e10*/  SHF.R.U32.HI R33, RZ, 0xa, R33 ;  /* 0x0000000aff217819 */ /* 0x000fe40000011621 */
[----:B------:R-:W-:Y:S01]  /*9e20*/  LOP3.LUT R25, R25, 0x100010, R30, 0xf8, !PT ;  /* 0x0010001019197812 */ /* 0x000fe200078ef81e */
[----:B------:R-:W-:Y:S01]  /*9e30*/  HADD2 R93, R32, -1040, -1040 ;  /* 0xe410e410205d7430 */ /* 0x000fe20000000000 */
[----:B------:R-:W-:-:S02]  /*9e40*/  LOP3.LUT R34, R34, 0x64006400, RZ, 0xfc, !PT ;  /* 0x6400640022227812 */ /* 0x000fc400078efcff */
[----:B------:R-:W-:Y:S02]  /*9e50*/  SHF.R.U32.HI R30, RZ, 0xb, R35 ;  /* 0x0000000bff1e7819 */ /* 0x000fe40000011623 */
[----:B------:R-:W-:Y:S01]  /*9e60*/  LOP3.LUT R26, R26, 0x100010, R31, 0xf8, !PT ;  /* 0x001000101a1a7812 */ /* 0x000fe200078ef81f */
[----:B------:R-:W-:Y:S01]  /*9e70*/  HADD2 R89, R34, -1040, -1040 ;  /* 0xe410e41022597430 */ /* 0x000fe20000000000 */
[----:B------:R-:W-:Y:S01]  /*9e80*/  SHF.R.U32.HI R35, RZ, 0xa, R35 ;  /* 0x0000000aff237819 */ /* 0x000fe20000011623 */
[-C--:B------:R-:W-:Y:S01]  /*9e90*/  HFMA2.MMA R29, R93, R22.reuse, R29 ;  /* 0x000000165d1d7235 */ /* 0x080fe2000000001d */
[----:B------:R-:W-:Y:S02]  /*9ea0*/  LOP3.LUT R33, R33, 0x1f001f, RZ, 0xc0, !PT ;  /* 0x001f001f21217812 */ /* 0x000fe400078ec0ff */
[----:B------:R-:W-:Y:S01]  /*9eb0*/  LOP3.LUT R24, R24, 0x64006400, RZ, 0xfc, !PT ;  /* 0x6400640018187812 */ /* 0x000fe200078efcff */
[----:B------:R-:W-:Y:S01]  /*9ec0*/  HFMA2.MMA R28, R89, R22, R28 ;  /* 0x00000016591c7235 */ /* 0x000fe2000000001c */
[----:B------:R-:W-:-:S02]  /*9ed0*/  LOP3.LUT R35, R35, 0x1f001f, RZ, 0xc0, !PT ;  /* 0x001f001f23237812 */ /* 0x000fc400078ec0ff */
[----:B------:R-:W-:Y:S01]  /*9ee0*/  LOP3.LUT R26, R26, 0x64006400, RZ, 0xfc, !PT ;  /* 0x640064001a1a7812 */ /* 0x000fe200078efcff */
[----:B------:R-:W-:Y:S01]  /*9ef0*/  HADD2 R90, R24, -1040, -1040 ;  /* 0xe410e410185a7430 */ /* 0x000fe20000000000 */
[----:B------:R-:W-:Y:S02]  /*9f00*/  LOP3.LUT R33, R33, 0x64006400, RZ, 0xfc, !PT ;  /* 0x6400640021217812 */ /* 0x000fe400078efcff */
        /* <DEDUP_REMOVED lines=55> */
[-C--:B------:R-:W-:Y:S02]  /*a280*/  HFMA2 R25, R11, R23.reuse, R30 ;  /* 0x000000170b197231 */ /* 0x080fe4000000001e */
[----:B------:R-:W-:Y:S01]  /*a290*/  HFMA2 R27, R9, R23, R27 ;  /* 0x00000017091b7231 */ /* 0x000fe2000000001b */
[-C--:B------:R-:W-:Y:S02]  /*a2a0*/  HFMA2.MMA R26, R12, R23.reuse, R26 ;  /* 0x000000170c1a7235 */ /* 0x080fe4000000001a */
[----:B------:R-:W-:Y:S02]  /*a2b0*/  HFMA2.MMA R24, R10, R23, R24 ;  /* 0x000000170a187235 */ /* 0x000fe40000000018 */
        /* <DEDUP_REMOVED lines=119> */
.L_x_1553:
[----:B0-----:R-:W-:Y:S01]  /*aa30*/  IADD3 R46, R46, 0x20, RZ ;  /* 0x000000202e2e7810 */ /* 0x001fe20007ffe0ff */
[----:B------:R-:W-:Y:S01]  /*aa40*/  UIADD3 UR4, UR4, 0x40, URZ ;  /* 0x0000004004047890 */ /* 0x000fe2000fffe03f */
[----:B------:R-:W-:Y:S02]  /*aa50*/  IMAD.WIDE R96, R15, 0x4, R96 ;  /* 0x000000040f607825 */ /* 0x000fe400078e0260 */
[C---:B------:R-:W-:Y:S02]  /*aa60*/  ISETP.GE.AND P0, PT, R46.reuse, c[0x0][0x1b0], PT ;  /* 0x00006c002e007a0c */ /* 0x040fe40003f06270 */
[----:B------:R-:W-:-:S13]  /*aa70*/  ISETP.LT.AND P2, PT, R46, R45, PT ;  /* 0x0000002d2e00720c */ /* 0x000fda0003f41270 */
[----:B------:R-:W-:Y:S05]  /*aa80*/  @!P0 BRA P2, `(.L_x_1554) ;  /* 0xffffdff000008947 */ /* 0x000fea000103ffff */
.L_x_1552:
        /* <DEDUP_REMOVED lines=16> */
.L_x_1558:
[----:B------:R-:W0:Y:S02]  /*ab90*/  LDS R6, [R4] ;  /* 0x0000000004067984 */ /* 0x000e240000000800 */
[----:B0-----:R-:W-:-:S06]  /*aba0*/  HADD2 R7, R6, R42 ;  /* 0x0000002a06077230 */ /* 0x001fcc0000000000 */
[----:B------:R-:W0:Y:S02]  /*abb0*/  ATOMS.CAST.SPIN R7, [R4], R6, R7 ;  /* 0x000000060407738d */ /* 0x000e240001800007 */
[----:B0-----:R-:W-:-:S13]  /*abc0*/  ISETP.EQ.U32.AND P0, PT, R7, 0x1, PT ;  /* 0x000000010700780c */ /* 0x001fda0003f02070 */
[----:B------:R-:W-:Y:S05]  /*abd0*/  @!P0 BRA `(.L_x_1558) ;  /* 0xffffffb000008947 */ /* 0x000fea000383ffff */
[----:B------:R-:W-:Y:S05]  /*abe0*/  BRA `(.L_x_1556) ;  /* 0x0000003000007947 */ /* 0x000fea0003800000 */
.L_x_1557:
[----:B------:R-:W2:Y:S02]  /*abf0*/  LD.E R4, [R2.64] ;  /* 0x0000000602047980 */ /* 0x000ea4000c101900 */
[----:B--2---:R-:W-:-:S05]  /*ac00*/  IMAD.IADD R5, R42, 0x1, R4 ;  /* 0x000000012a057824 */ /* 0x004fca00078e0204 */
[----:B------:R0:W-:Y:S02]  /*ac10*/  ST.E [R2.64], R5 ;  /* 0x0000000502007985 */ /* 0x0001e4000c101906 */
.L_x_1556:
[----:B------:R-:W-:Y:S05]  /*ac20*/  BSYNC B0 ;  /* 0x0000000000007941 */ /* 0x000fea0003800000 */
.L_x_1555:
[----:B------:R-:W2:Y:S01]  /*ac30*/  ATOM.E.ADD.F16x2.RN.STRONG.GPU P0, RZ, [R2.64+0x4], R41 ;  /* 0x0000042902ff798a */ /* 0x000ea2000810e9c6 */
[----:B------:R-:W-:Y:S01]  /*ac40*/  BSSY B0, `(.L_x_1559) ;  /* 0x000000f000007945 */ /* 0x000fe20003800000 */
[----:B--2---:R-:W-:Y:S05]  /*ac50*/  @P0 BRA `(.L_x_1560) ;  /* 0x000000d000000947 */ /* 0x004fea0003800000 */
[----:B------:R-:W1:Y:S02]  /*ac60*/  QSPC.E.S P0, RZ, [R2+0x4] ;  /* 0x0000040002ff73aa */ /* 0x000e640000000500 */
[----:B-1----:R-:W-:Y:S05]  /*ac70*/  @!P0 BRA `(.L_x_1561) ;  /* 0x0000008000008947 */ /* 0x002fea0003800000 */
[----:B0-----:R-:W-:-:S04]  /*ac80*/  IADD3 R2, R2, 0x4, RZ ;  /* 0x0000000402027810 */ /* 0x001fc80007ffe0ff */
[----:B------:R-:W-:-:S05]  /*ac90*/  LOP3.LUT R2, R2, 0xffffff, RZ, 0xc0, !PT ;  /* 0x00ffffff02027812 */ /* 0x000fca00078ec0ff */
.L_x_1562:
[----:B------:R-:W0:Y:S02]  /*aca0*/  LDS R4, [R2] ;  /* 0x0000000002047984 */ /* 0x000e240000000800 */
[----:B0-----:R-:W-:-:S10]  /*acb0*/  HFMA2.MMA R5, R4, 1, 1, R41 ;  /* 0x3c003c0004057835 */ /* 0x001fd40000000029 */
[----:B------:R-:W0:Y:S02]  /*acc0*/  ATOMS.CAST.SPIN R5, [R2], R4, R5 ;  /* 0x000000040205738d */ /* 0x000e240001800005 */
[----:B0-----:R-:W-:-:S13]  /*acd0*/  ISETP.EQ.U32.AND P0, PT, R5, 0x1, PT ;  /* 0x000000010500780c */ /* 0x001fda0003f02070 */
[----:B------:R-:W-:Y:S05]  /*ace0*/  @!P0 BRA `(.L_x_1562) ;  /* 0xffffffb000008947 */ /* 0x000fea000383ffff */
[----:B------:R-:W-:Y:S05]  /*acf0*/  BRA `(.L_x_1560) ;  /* 0x0000003000007947 */ /* 0x000fea0003800000 */
.L_x_1561:
[----:B------:R-:W2:Y:S02]  /*ad00*/  LD.E R4, [R2.64+0x4] ;  /* 0x0000040602047980 */ /* 0x000ea4000c101900 */
[----:B0-2---:R-:W-:-:S05]  /*ad10*/  IMAD.IADD R5, R41, 0x1, R4 ;  /* 0x0000000129057824 */ /* 0x005fca00078e0204 */
[----:B------:R0:W-:Y:S02]  /*ad20*/  ST.E [R2.64+0x4], R5 ;  /* 0x0000040502007985 */ /* 0x0001e4000c101906 */
.L_x_1560:
[----:B------:R-:W-:Y:S05]  /*ad30*/  BSYNC B0 ;  /* 0x0000000000007941 */ /* 0x000fea0003800000 */
.L_x_1559:
        /* <DEDUP_REMOVED lines=10> */
.L_x_1566:
[----:B------:R-:W0:Y:S02]  /*ade0*/  LDS R6, [R4] ;  /* 0x0000000004067984 */ /* 0x000e240000000800 */
[----:B0-----:R-:W-:-:S06]  /*adf0*/  HADD2 R7, R6, R40 ;  /* 0x0000002806077230 */ /* 0x001fcc0000000000 */
[----:B------:R-:W0:Y:S02]  /*ae00*/  ATOMS.CAST.SPIN R7, [R4], R6, R7 ;  /* 0x000000060407738d */ /* 0x000e240001800007 */
[----:B0-----:R-:W-:-:S13]  /*ae10*/  ISETP.EQ.U32.AND P0, PT, R7, 0x1, PT ;  /* 0x000000010700780c */ /* 0x001fda0003f02070 */
[----:B------:R-:W-:Y:S05]  /*ae20*/  @!P0 BRA `(.L_x_1566) ;  /* 0xffffffb000008947 */ /* 0x000fea000383ffff */
[----:B------:R-:W-:Y:S05]  /*ae30*/  BRA `(.L_x_1564) ;  /* 0x0000003000007947 */ /* 0x000fea0003800000 */
.L_x_1565:
[----:B------:R-:W2:Y:S02]  /*ae40*/  LD.E R4, [R2.64] ;  /* 0x0000000602047980 */ /* 0x000ea4000c101900 */
[----:B--2---:R-:W-:-:S05]  /*ae50*/  IMAD.IADD R5, R40, 0x1, R4 ;  /* 0x0000000128057824 */ /* 0x004fca00078e0204 */
[----:B------:R0:W-:Y:S02]  /*ae60*/  ST.E [R2.64], R5 ;  /* 0x0000000502007985 */ /* 0x0001e4000c101906 */
.L_x_1564:
[----:B------:R-:W-:Y:S05]  /*ae70*/  BSYNC B0 ;  /* 0x0000000000007941 */ /* 0x000fea0003800000 */
.L_x_1563:
[----:B------:R-:W2:Y:S01]  /*ae80*/  ATOM.E.ADD.F16x2.RN.STRONG.GPU P0, RZ, [R2.64+0x4], R19 ;  /* 0x0000041302ff798a */ /* 0x000ea2000810e9c6 */
[----:B------:R-:W-:Y:S01]  /*ae90*/  BSSY B0, `(.L_x_1567) ;  /* 0x000000f000007945 */ /* 0x000fe20003800000 */
[----:B--2---:R-:W-:Y:S05]  /*aea0*/  @P0 BRA `(.L_x_1568) ;  /* 0x000000d000000947 */ /* 0x004fea0003800000 */
[----:B------:R-:W1:Y:S02]  /*aeb0*/  QSPC.E.S P0, RZ, [R2+0x4] ;  /* 0x0000040002ff73aa */ /* 0x000e640000000500 */
[----:B-1----:R-:W-:Y:S05]  /*aec0*/  @!P0 BRA `(.L_x_1569) ;  /* 0x0000008000008947 */ /* 0x002fea0003800000 */
[----:B0-----:R-:W-:-:S04]  /*aed0*/  IADD3 R2, R2, 0x4, RZ ;  /* 0x0000000402027810 */ /* 0x001fc80007ffe0ff */
[----:B------:R-:W-:-:S05]  /*aee0*/  LOP3.LUT R2, R2, 0xffffff, RZ, 0xc0, !PT ;  /* 0x00ffffff02027812 */ /* 0x000fca00078ec0ff */
.L_x_1570:
[----:B------:R-:W0:Y:S02]  /*aef0*/  LDS R4, [R2] ;  /* 0x0000000002047984 */ /* 0x000e240000000800 */
[----:B0-----:R-:W-:-:S10]  /*af00*/  HFMA2.MMA R5, R4, 1, 1, R19 ;  /* 0x3c003c0004057835 */ /* 0x001fd40000000013 */
[----:B------:R-:W0:Y:S02]  /*af10*/  ATOMS.CAST.SPIN R5, [R2], R4, R5 ;  /* 0x000000040205738d */ /* 0x000e240001800005 */
[----:B0-----:R-:W-:-:S13]  /*af20*/  ISETP.EQ.U32.AND P0, PT, R5, 0x1, PT ;  /* 0x000000010500780c */ /* 0x001fda0003f02070 */
[----:B------:R-:W-:Y:S05]  /*af30*/  @!P0 BRA `(.L_x_1570) ;  /* 0xffffffb000008947 */ /* 0x000fea000383ffff */
[----:B------:R-:W-:Y:S05]  /*af40*/  BRA `(.L_x_1568) ;  /* 0x0000003000007947 */ /* 0x000fea0003800000 */
.L_x_1569:
[----:B------:R-:W2:Y:S02]  /*af50*/  LD.E R4, [R2.64+0x4] ;  /* 0x0000040602047980 */ /* 0x000ea4000c101900 */
[----:B0-2---:R-:W-:-:S05]  /*af60*/  IMAD.IADD R5, R19, 0x1, R4 ;  /* 0x0000000113057824 */ /* 0x005fca00078e0204 */
[----:B------:R0:W-:Y:S02]  /*af70*/  ST.E [R2.64+0x4], R5 ;  /* 0x0000040502007985 */ /* 0x0001e4000c101906 */
.L_x_1568:
[----:B------:R-:W-:Y:S05]  /*af80*/  BSYNC B0 ;  /* 0x0000000000007941 */ /* 0x000fea0003800000 */
.L_x_1567:
        /* <DEDUP_REMOVED lines=10> */
.L_x_1574:
[----:B------:R-:W0:Y:S02]  /*b030*/  LDS R4, [R0] ;  /* 0x0000000000047984 */ /* 0x000e240000000800 */
[----:B0-----:R-:W-:-:S06]  /*b040*/  HADD2 R5, R4, R18 ;  /* 0x0000001204057230 */ /* 0x001fcc0000000000 */
[----:B------:R-:W0:Y:S02]  /*b050*/  ATOMS.CAST.SPIN R5, [R0], R4, R5 ;  /* 0x000000040005738d */ /* 0x000e240001800005 */
[----:B0-----:R-:W-:-:S13]  /*b060*/  ISETP.EQ.U32.AND P0, PT, R5, 0x1, PT ;  /* 0x000000010500780c */ /* 0x001fda0003f02070 */
[----:B------:R-:W-:Y:S05]  /*b070*/  @!P0 BRA `(.L_x_1574) ;  /* 0xffffffb000008947 */ /* 0x000fea000383ffff */
[----:B------:R-:W-:Y:S05]  /*b080*/  BRA `(.L_x_1572) ;  /* 0x0000003000007947 */ /* 0x000fea0003800000 */
.L_x_1573:
[----:B------:R-:W2:Y:S02]  /*b090*/  LD.E R0, [R2.64] ;  /* 0x0000000602007980 */ /* 0x000ea4000c101900 */
[----:B--2---:R-:W-:-:S05]  /*b0a0*/  IMAD.IADD R5, R18, 0x1, R0 ;  /* 0x0000000112057824 */ /* 0x004fca00078e0200 */
[----:B------:R0:W-:Y:S02]  /*b0b0*/  ST.E [R2.64], R5 ;  /* 0x0000000502007985 */ /* 0x0001e4000c101906 */
.L_x_1572:
[----:B------:R-:W-:Y:S05]  /*b0c0*/  BSYNC B0 ;  /* 0x0000000000007941 */ /* 0x000fea0003800000 */
.L_x_1571:
[----:B------:R-:W2:Y:S02]  /*b0d0*/  ATOM.E.ADD.F16x2.RN.STRONG.GPU P0, RZ, [R2.64+0x4], R17 ;  /* 0x0000041102ff798a */ /* 0x000ea4000810e9c6 */
[----:B--2---:R-:W-:Y:S05]  /*b0e0*/  @P0 EXIT ;  /* 0x000000000000094d */ /* 0x004fea0003800000 */
[----:B------:R-:W1:Y:S02]  /*b0f0*/  QSPC.E.S P0, RZ, [R2+0x4] ;  /* 0x0000040002ff73aa */ /* 0x000e640000000500 */
[----:B-1----:R-:W-:Y:S05]  /*b100*/  @!P0 BRA `(.L_x_1575) ;  /* 0x0000008000008947 */ /* 0x002fea0003800000 */
[----:B0-----:R-:W-:-:S04]  /*b110*/  IADD3 R2, R2, 0x4, RZ ;  /* 0x0000000402027810 */ /* 0x001fc80007ffe0ff */
[----:B------:R-:W-:-:S05]  /*b120*/  LOP3.LUT R2, R2, 0xffffff, RZ, 0xc0, !PT ;  /* 0x00ffffff02027812 */ /* 0x000fca00078ec0ff */
.L_x_1576:
[----:B------:R-:W0:Y:S02]  /*b130*/  LDS R4, [R2] ;  /* 0x0000000002047984 */ /* 0x000e240000000800 */
[----:B0-----:R-:W-:-:S10]  /*b140*/  HFMA2.MMA R5, R4, 1, 1, R17 ;  /* 0x3c003c0004057835 */ /* 0x001fd40000000011 */
[----:B------:R-:W0:Y:S02]  /*b150*/  ATOMS.CAST.SPIN R5, [R2], R4, R5 ;  /* 0x000000040205738d */ /* 0x000e240001800005 */
[----:B0-----:R-:W-:-:S13]  /*b160*/  ISETP.EQ.U32.AND P0, PT, R5, 0x1, PT ;  /* 0x000000010500780c */ /* 0x001fda0003f02070 */
[----:B------:R-:W-:Y:S05]  /*b170*/  @!P0 BRA `(.L_x_1576) ;  /* 0xffffffb000008947 */ /* 0x000fea000383ffff */
[----:B------:R-:W-:Y:S05]  /*b180*/  EXIT ;  /* 0x000000000000794d */ /* 0x000fea0003800000 */
.L_x_1575:
[----:B------:R-:W2:Y:S02]  /*b190*/  LD.E R0, [R2.64+0x4] ;  /* 0x0000040602007980 */ /* 0x000ea4000c101900 */
[----:B0-2---:R-:W-:-:S05]  /*b1a0*/  IMAD.IADD R5, R17, 0x1, R0 ;  /* 0x0000000111057824 */ /* 0x005fca00078e0200 */
[----:B------:R-:W-:Y:S01]  /*b1b0*/  ST.E [R2.64+0x4], R5 ;  /* 0x0000040502007985 */ /* 0x000fe2000c101906 */
[----:B------:R-:W-:Y:S05]  /*b1c0*/  EXIT ;  /* 0x000000000000794d */ /* 0x000fea0003800000 */
.L_x_1577:
        /* <DEDUP_REMOVED lines=11> */
.L_x_3742:


//--------------------- .text._Z23gemm_half_q_half_kernelILi3ELi152ELb0ELb0ELi64EEvPK6__halfPKjS4_S2_PS0_iiiiPKtS7_iiiiiibS2_i --------------------------
	.section	.text._Z23gemm_half_q_half_kernelILi3ELi152ELb0ELb0ELi64EEvPK6__halfPKjS4_S2_PS0_iiiiPKtS7_iiiiiibS2_i,"ax",@progbits
	.sectioninfo	@"SHI_REGISTERS=100"
	.align	128
        .global         _Z23gemm_half_q_half_kernelILi3ELi152ELb0ELb0ELi64EEvPK6__halfPKjS4_S2_PS0_iiiiPKtS7_iiiiiibS2_i
        .type           _Z23gemm_half_q_half_kernelILi3ELi152ELb0ELb0ELi64EEvPK6__halfPKjS4_S2_PS0_iiiiPKtS7_iiiiiibS2_i,@function
        .size           _Z23gemm_half_q_half_kernelILi3ELi152ELb0ELb0ELi64EEvPK6__halfPKjS4_S2_PS0_iiiiPKtS7_iiiiiibS2_i,(.L_x_3743 - _Z23gemm_half_q_half_kernelILi3ELi152ELb0ELb0ELi64EEvPK6__halfPKjS4_S2_PS0_iiiiPKtS7_iiiiiibS2_i)
        .other          _Z23gemm_half_q_half_kernelILi3ELi152ELb0ELb0ELi64EEvPK6__halfPKjS4_S2_PS0_iiiiPKtS7_iiiiiibS2_i,@"STO_CUDA_ENTRY STV_DEFAULT"
_Z23gemm_half_q_half_kernelILi3ELi152ELb0ELb0ELi64EEvPK6__halfPKjS4_S2_PS0_iiiiPKtS7_iiiiiibS2_i:
.text._Z23gemm_half_q_half_kernelILi3ELi152ELb0ELb0ELi64EEvPK6__halfPKjS4_S2_PS0_iiiiPKtS7_iiiiiibS2_i:
        /* <DEDUP_REMOVED lines=34> */
.L_x_1582:
        /* <DEDUP_REMOVED lines=36> */
.L_x_1581:
        /* <DEDUP_REMOVED lines=22> */
.L_x_1583:
        /* <DEDUP_REMOVED lines=12> */
.L_x_1580:
[----:B------:R-:W-:Y:S01]  /*0680*/  ISETP.GT.AND P2, PT, R43, 0x3, PT ;  /* 0x000000032b00780c */ /* 0x000fe20003f44270 */
[----:B------:R-:W-:Y:S01]  /*0690*/  IMAD.SHL.U32 R24, R8, 0x2, RZ ;  /* 0x0000000208187824 */ /* 0x000fe200078e00ff */
[----:B------:R-:W-:Y:S01]  /*06a0*/  PLOP3.LUT P0, PT, PT, PT, PT, 0x80, 0x0 ;  /* 0x000000000000781c */ /* 0x000fe20003f0f070 */
[----:B------:R-:W-:-:S10]  /*06b0*/  IMAD.MOV.U32 R3, RZ, RZ, RZ ;  /* 0x000000ffff037224 */ /* 0x000fd400078e00ff */
[----:B------:R-:W-:Y:S05]  /*06c0*/  @!P2 BRA `(.L_x_1584) ;  /* 0x000002600000a947 */ /* 0x000fea0003800000 */
[----:B------:R-:W-:Y:S02]  /*06d0*/  PLOP3.LUT P0, PT, PT, PT, PT, 0x8, 0x0 ;  /* 0x000000000000781c */ /* 0x000fe40003f0e170 */
[----:B------:R-:W-:Y:S02]  /*06e0*/  IADD3 R26, R43, -0x3, RZ ;  /* 0xfffffffd2b1a7810 */ /* 0x000fe40007ffe0ff */
.L_x_1585:
        /* <DEDUP_REMOVED lines=36> */
.L_x_1584:
        /* <DEDUP_REMOVED lines=22> */
.L_x_1586:
        /* <DEDUP_REMOVED lines=11> */
.L_x_1579:
[----:B------:R-:W-:Y:S05]  /*0b40*/  BSYNC B0 ;  /* 0x0000000000007941 */ /* 0x000fea0003800000 */
.L_x_1578:
        /* <DEDUP_REMOVED lines=14> */
.L_x_1589:
        /* <DEDUP_REMOVED lines=19> */
.L_x_1588:
        /* <DEDUP_REMOVED lines=14> */
.L_x_1590:
[----:B------:R-:W-:-:S13]  /*0e40*/  ISETP.LT.OR P0, PT, R5, R43, P0 ;  /* 0x0000002b0500720c */ /* 0x000fda0000701670 */
[----:B------:R-:W-:Y:S02]  /*0e50*/  @P0 IMAD R5, R0, 0x3, R5 ;  /* 0x0000000300050824 */ /* 0x000fe400078e0205 */
[----:B0-----:R-:W-:Y:S02]  /*0e60*/  @P0 IMAD.MOV.U32 R3, RZ, RZ, 0x2 ;  /* 0x00000002ff030424 */ /* 0x001fe400078e00ff */
[----:B------:R-:W-:-:S04]  /*0e70*/  @P0 IMAD R2, R5, c[0x0][0x18c], R4 ;  /* 0x0000630005020a24 */ /* 0x000fc800078e0204 */
[----:B------:R-:W-:-:S05]  /*0e80*/  @P0 IMAD.WIDE R2, R2, R3, c[0x0][0x180] ;  /* 0x0000600002020625 */ /* 0x000fca00078e0203 */
[----:B------:R0:W-:Y:S02]  /*0e90*/  @P0 STG.E.64 [R2.64], RZ ;  /* 0x000000ff02000986 */ /* 0x0001e4000c101b06 */
.L_x_1587:
        /* <DEDUP_REMOVED lines=14> */
.L_x_1592:
        /* <DEDUP_REMOVED lines=43> */
.L_x_1591:
[----:B------:R-:W2:Y:S04]  /*1230*/  LDL.64 R94, [R1] ;  /* 0x00000000015e7983 */ /* 0x000ea80000100a00 */
[----:B-1----:R1:W3:Y:S01]  /*1240*/  LDG.E.U16.CONSTANT R16, [R16.64+0x2] ;  /* 0x0000020610107981 */ /* 0x0022e2000c1e9500 */
        /* <DEDUP_REMOVED lines=57> */
[----:B-1----:R-:W-:-:S02]  /*15e0*/  PRMT R17, RZ, 0x5410, RZ ;  /* 0x00005410ff117816 */ /* 0x002fc400000000ff */
[----:B------:R-:W-:Y:S02]  /*15f0*/  SHF.R.S32.HI R13, RZ, 0x1f, R5 ;  /* 0x0000001fff0d7819 */ /* 0x000fe40000011405 */
[----:B------:R-:W-:-:S05]  /*1600*/  IADD3 R3, P2, R4, R5, RZ ;  /* 0x0000000504037210 */ /* 0x000fca0007f5e0ff */
        /* <DEDUP_REMOVED lines=15> */
.L_x_1598:
        /* <DEDUP_REMOVED lines=23> */
[----:B------:R-:W-:Y:S01]  /*1870*/  I2F.F16 R24, R24 ;  /* 0x0000001800187306 */ /* 0x000fe20000200c00 */
[----:B---3--:R-:W-:-:S02]  /*1880*/  LOP3.LUT R15, R4, 0xff, RZ, 0xc0, !PT ;  /* 0x000000ff040f7812 */ /* 0x008fc400078ec0ff */
[----:B------:R-:W-:Y:S02]  /*1890*/  LEA.HI R30, R8, 0xffffff80, RZ, 0x8 ;  /* 0xffffff80081e7811 */ /* 0x000fe400078f40ff */
[----:B------:R-:W-:Y:S02]  /*18a0*/  IADD3 R15, R15, -0x80, RZ ;  /* 0xffffff800f0f7810 */ /* 0x000fe40007ffe0ff */
[C---:B------:R-:W-:Y:S01]  /*18b0*/  LEA.HI R29, R9.reuse, 0xffffff80, RZ, 0x8 ;  /* 0xffffff80091d7811 */ /* 0x040fe200078f40ff */
[----:B------:R0:W-:Y:S01]  /*18c0*/  I2F.F16 R25, R14 ;  /* 0x0000000e00197306 */ /* 0x0001e20000200c00 */
[----:B------:R-:W-:Y:S02]  /*18d0*/  LOP3.LUT R0, R9, 0xff, RZ, 0xc0, !PT ;  /* 0x000000ff09007812 */ /* 0x000fe400078ec0ff */
[----:B------:R-:W-:Y:S02]  /*18e0*/  SHF.R.U32.HI R38, RZ, 0x10, R9 ;  /* 0x00000010ff267819 */ /* 0x000fe40000011609 */
[----:B------:R-:W-:-:S02]  /*18f0*/  SHF.R.U32.HI R39, RZ, 0x8, R10 ;  /* 0x00000008ff277819 */ /* 0x000fc4000001160a */
[----:B------:R-:W-:Y:S01]  /*1900*/  LEA.HI R28, R10, 0xffffff80, RZ, 0x8 ;  /* 0xffffff800a1c7811 */ /* 0x000fe200078f40ff */
[----:B------:R1:W2:Y:S01]  /*1910*/  I2F.F16 R34, R15 ;  /* 0x0000000f00227306 */ /* 0x0002a20000200c00 */
[--C-:B0-----:R-:W-:Y:S02]  /*1920*/  SHF.R.U32.HI R14, RZ, 0x8, R8.reuse ;  /* 0x00000008ff0e7819 */ /* 0x101fe40000011608 */
[----:B------:R-:W-:Y:S02]  /*1930*/  SHF.R.U32.HI R8, RZ, 0x10, R8 ;  /* 0x00000010ff087819 */ /* 0x000fe40000011608 */
[----:B------:R-:W-:Y:S02]  /*1940*/  LOP3.LUT R14, R14, 0xff, RZ, 0xc0, !PT ;  /* 0x000000ff0e0e7812 */ /* 0x000fe400078ec0ff */
[----:B------:R-:W-:Y:S01]  /*1950*/  LOP3.LUT R8, R8, 0xff, RZ, 0xc0, !PT ;  /* 0x000000ff08087812 */ /* 0x000fe200078ec0ff */
[----:B------:R-:W-:Y:S01]  /*1960*/  I2F.F16 R26, R26 ;  /* 0x0000001a001a7306 */ /* 0x000fe20000200c00 */
[----:B------:R-:W-:-:S02]  /*1970*/  IADD3 R37, R14, -0x80, RZ ;  /* 0xffffff800e257810 */ /* 0x000fc40007ffe0ff */
[----:B------:R-:W-:Y:S02]  /*1980*/  SHF.R.U32.HI R14, RZ, 0x8, R9 ;  /* 0x00000008ff0e7819 */ /* 0x000fe40000011609 */
[----:B------:R-:W-:Y:S02]  /*1990*/  IADD3 R8, R8, -0x80, RZ ;  /* 0xffffff8008087810 */ /* 0x000fe40007ffe0ff */
[----:B------:R-:W-:Y:S01]  /*19a0*/  LOP3.LUT R36, R14, 0xff, RZ, 0xc0, !PT ;  /* 0x000000ff0e247812 */ /* 0x000fe200078ec0ff */
[----:B------:R-:W-:Y:S01]  /*19b0*/  I2F.F16 R37, R37 ;  /* 0x0000002500257306 */ /* 0x000fe20000200c00 */
[----:B-1----:R-:W0:Y:S01]  /*19c0*/  LDS.64 R14, [UR4] ;  /* 0x00000004ff0e7984 */ /* 0x002e220008000a00 */
[----:B------:R-:W-:Y:S01]  /*19d0*/  IADD3 R0, R0, -0x80, RZ ;  /* 0xffffff8000007810 */ /* 0x000fe20007ffe0ff */
[----:B--2---:R-:W-:Y:S01]  /*19e0*/  HADD2.F32 R34, -RZ, R34.H0_H0 ;  /* 0x20000022ff227230 */ /* 0x004fe20000004100 */
[----:B------:R-:W-:Y:S02]  /*19f0*/  IADD3 R9, R36, -0x80, RZ ;  /* 0xffffff8024097810 */ /* 0x000fe40007ffe0ff */
[----:B------:R-:W-:-:S02]  /*1a00*/  SHF.R.U32.HI R10, RZ, 0x10, R10 ;  /* 0x00000010ff0a7819 */ /* 0x000fc4000001160a */
[----:B------:R1:W2:Y:S01]  /*1a10*/  I2F.F16 R35, R8 ;  /* 0x0000000800237306 */ /* 0x0002a20000200c00 */
[----:B------:R-:W-:Y:S02]  /*1a20*/  LEA.HI R27, R11, 0xffffff80, RZ, 0x8 ;  /* 0xffffff800b1b7811 */ /* 0x000fe400078f40ff */
[----:B------:R-:W-:Y:S02]  /*1a30*/  LOP3.LUT R39, R39, 0xff, RZ, 0xc0, !PT ;  /* 0x000000ff27277812 */ /* 0x000fe400078ec0ff */
[----:B------:R-:W-:Y:S02]  /*1a40*/  LOP3.LUT R10, R10, 0xff, RZ, 0xc0, !PT ;  /* 0x000000ff0a0a7812 */ /* 0x000fe400078ec0ff */
[----:B------:R-:W-:Y:S01]  /*1a50*/  LOP3.LUT R38, R38, 0xff, RZ, 0xc0, !PT ;  /* 0x000000ff26267812 */ /* 0x000fe200078ec0ff */
[----:B------:R3:W-:Y:S01]  /*1a60*/  I2F.F16 R55, R9 ;  /* 0x0000000900377306 */ /* 0x0007e20000200c00 */
[----:B-1----:R-:W-:Y:S02]  /*1a70*/  SHF.R.U32.HI R8, RZ, 0x8, R11 ;  /* 0x00000008ff087819 */ /* 0x002fe4000001160b */
[----:B------:R-:W-:-:S02]  /*1a80*/  IADD3 R39, R39, -0x80, RZ ;  /* 0xffffff8027277810 */ /* 0x000fc40007ffe0ff */
[----:B------:R-:W-:Y:S02]  /*1a90*/  LOP3.LUT R8, R8, 0xff, RZ, 0xc0, !PT ;  /* 0x000000ff08087812 */ /* 0x000fe400078ec0ff */
[----:B------:R-:W-:Y:S01]  /*1aa0*/  IADD3 R10, R10, -0x80, RZ ;  /* 0xffffff800a0a7810 */ /* 0x000fe20007ffe0ff */
[----:B------:R-:W1:Y:S01]  /*1ab0*/  I2F.F16 R0, R0 ;  /* 0x0000000000007306 */ /* 0x000e620000200c00 */
[----:B---3--:R-:W-:Y:S01]  /*1ac0*/  SHF.R.U32.HI R9, RZ, 0x10, R11 ;  /* 0x00000010ff097819 */ /* 0x008fe2000001160b */
[----:B--2---:R-:W-:Y:S01]  /*1ad0*/  HADD2.F32 R35, -RZ, R35.H0_H0 ;  /* 0x20000023ff237230 */ /* 0x004fe20000004100 */
[----:B------:R-:W-:Y:S02]  /*1ae0*/  IADD3 R11, R8, -0x80, RZ ;  /* 0xffffff80080b7810 */ /* 0x000fe40007ffe0ff */
[----:B------:R-:W-:Y:S02]  /*1af0*/  LOP3.LUT R9, R9, 0xff, RZ, 0xc0, !PT ;  /* 0x000000ff09097812 */ /* 0x000fe400078ec0ff */
[----:B------:R-:W-:Y:S01]  /*1b00*/  SHF.R.U32.HI R8, RZ, 0x8, R4 ;  /* 0x00000008ff087819 */ /* 0x000fe20000011604 */
[----:B------:R2:W3:Y:S01]  /*1b10*/  I2F.F16 R57, R11 ;  /* 0x0000000b00397306 */ /* 0x0004e20000200c00 */
[----:B------:R-:W-:-:S02]  /*1b20*/  IADD3 R50, R9, -0x80, RZ ;  /* 0xffffff8009327810 */ /* 0x000fc40007ffe0ff */
[----:B------:R-:W-:Y:S02]  /*1b30*/  SHF.R.U32.HI R9, RZ, 0x8, R5 ;  /* 0x00000008ff097819 */ /* 0x000fe40000011605 */
[----:B------:R-:W-:Y:S02]  /*1b40*/  LOP3.LUT R8, R8, 0xff, RZ, 0xc0, !PT ;  /* 0x000000ff08087812 */ /* 0x000fe400078ec0ff */
[----:B------:R-:W-:Y:S01]  /*1b50*/  LOP3.LUT R9, R9, 0xff, RZ, 0xc0, !PT ;  /* 0x000000ff09097812 */ /* 0x000fe200078ec0ff */
[----:B------:R4:W5:Y:S01]  /*1b60*/  I2F.F16 R56, R39 ;  /* 0x0000002700387306 */ /* 0x0009620000200c00 */
[----:B--2---:R-:W-:Y:S01]  /*1b70*/  SHF.R.U32.HI R11, RZ, 0x8, R7 ;  /* 0x00000008ff0b7819 */ /* 0x004fe20000011607 */
[--C-:B0-----:R-:W-:Y:S01]  /*1b80*/  HADD2.F32 R53, -RZ, R14.reuse.H0_H0 ;  /* 0x2000000eff357230 */ /* 0x101fe20000004100 */
[----:B------:R-:W-:Y:S01]  /*1b90*/  IADD3 R36, R38, -0x80, RZ ;  /* 0xffffff8026247810 */ /* 0x000fe20007ffe0ff */
[----:B------:R-:W-:Y:S01]  /*1ba0*/  HADD2.F32 R52, -RZ, R14.H1_H1 ;  /* 0x3000000eff347230 */ /* 0x000fe20000004100 */
[----:B------:R-:W-:Y:S01]  /*1bb0*/  IADD3 R46, R9, -0x80, RZ ;  /* 0xffffff80092e7810 */ /* 0x000fe20007ffe0ff */
[--C-:B------:R-:W-:Y:S01]  /*1bc0*/  HADD2.F32 R49, -RZ, R15.reuse.H0_H0 ;  /* 0x2000000fff317230 */ /* 0x100fe20000004100 */
[----:B------:R-:W-:Y:S01]  /*1bd0*/  LOP3.LUT R11, R11, 0xff, RZ, 0xc0, !PT ;  /* 0x000000ff0b0b7812 */ /* 0x000fe200078ec0ff */
[----:B------:R0:W2:Y:S01]  /*1be0*/  I2F.F16 R38, R10 ;  /* 0x0000000a00267306 */ /* 0x0000a20000200c00 */
[----:B----4-:R-:W-:Y:S01]  /*1bf0*/  IADD3 R39, R8, -0x80, RZ ;  /* 0xffffff8008277810 */ /* 0x010fe20007ffe0ff */
[----:B------:R-:W-:Y:S01]  /*1c00*/  HADD2.F32 R48, -RZ, R15.H1_H1 ;  /* 0x3000000fff307230 */ /* 0x000fe20000004100 */
[----:B------:R-:W4:Y:S01]  /*1c10*/  LDS.64 R8, [UR4+0x8] ;  /* 0x00000804ff087984 */ /* 0x000f220008000a00 */
[----:B------:R-:W-:Y:S01]  /*1c20*/  IADD3 R54, R11, -0x80, RZ ;  /* 0xffffff800b367810 */ /* 0x000fe20007ffe0ff */
[----:B------:R-:W-:Y:S01]  /*1c30*/  HADD2.F32 R11, -RZ, R25.H0_H0 ;  /* 0x20000019ff0b7230 */ /* 0x000fe20000004100 */
[----:B------:R-:W-:Y:S01]  /*1c40*/  LOP3.LUT R31, R5, 0xff, RZ, 0xc0, !PT ;  /* 0x000000ff051f7812 */ /* 0x000fe200078ec0ff */
[----:B-1----:R-:W-:Y:S01]  /*1c50*/  HADD2.F32 R0, -RZ, R0.H0_H0 ;  /* 0x20000000ff007230 */ /* 0x002fe20000004100 */
[----:B------:R-:W1:Y:S01]  /*1c60*/  I2F.F16 R50, R50 ;  /* 0x0000003200327306 */ /* 0x000e620000200c00 */
[----:B0-----:R-:W-:Y:S01]  /*1c70*/  SHF.R.U32.HI R10, RZ, 0x8, R6 ;  /* 0x00000008ff0a7819 */ /* 0x001fe20000011606 */
[----:B------:R-:W-:Y:S01]  /*1c80*/  HADD2.F32 R14, -RZ, R26.H0_H0 ;  /* 0x2000001aff0e7230 */ /* 0x000fe20000004100 */
[----:B------:R-:W-:Y:S01]  /*1c90*/  LEA.HI R23, R4, 0xffffff80, RZ, 0x8 ;  /* 0xffffff8004177811 */ /* 0x000fe200078f40ff */
[----:B------:R-:W-:Y:S01]  /*1ca0*/  HADD2.F32 R15, -RZ, R37.H0_H0 ;  /* 0x20000025ff0f7230 */ /* 0x000fe20000004100 */
[----:B------:R-:W-:Y:S01]  /*1cb0*/  LOP3.LUT R10, R10, 0xff, RZ, 0xc0, !PT ;  /* 0x000000ff0a0a7812 */ /* 0x000fe200078ec0ff */
[----:B------:R-:W-:Y:S01]  /*1cc0*/  FFMA.FTZ R37, R11, R53, RZ ;  /* 0x000000350b257223 */ /* 0x000fe200000100ff */
[----:B------:R-:W-:Y:S01]  /*1cd0*/  SHF.R.U32.HI R51, RZ, 0x10, R4 ;  /* 0x00000010ff337819 */ /* 0x000fe20000011604 */
[----:B------:R-:W0:Y:S01]  /*1ce0*/  I2F.F16 R36, R36 ;  /* 0x0000002400247306 */ /* 0x000e220000200c00 */
[----:B------:R-:W-:Y:S01]  /*1cf0*/  IADD3 R4, R10, -0x80, RZ ;  /* 0xffffff800a047810 */ /* 0x000fe20007ffe0ff */
[----:B------:R-:W-:Y:S01]  /*1d00*/  HADD2.F32 R10, -RZ, R24.H0_H0 ;  /* 0x20000018ff0a7230 */ /* 0x000fe20000004100 */
[----:B------:R-:W-:Y:S01]  /*1d10*/  IADD3 R33, R31, -0x80, RZ ;  /* 0xffffff801f217810 */ /* 0x000fe20007ffe0ff */
[----:B------:R-:W-:Y:S01]  /*1d20*/  HADD2.F32 R24, -RZ, R55.H0_H0 ;  /* 0x20000037ff187230 */ /* 0x000fe20000004100 */
[----:B------:R-:W-:Y:S01]  /*1d30*/  LOP3.LUT R31, R6, 0xff, RZ, 0xc0, !PT ;  /* 0x000000ff061f7812 */ /* 0x000fe200078ec0ff */
[----:B---3--:R-:W-:Y:S01]  /*1d40*/  HADD2.F32 R26, -RZ, R57.H0_H0 ;  /* 0x20000039ff1a7230 */ /* 0x008fe20000004100 */
[C---:B------:R-:W-:Y:S01]  /*1d50*/  FFMA.FTZ R55, R53.reuse, R0, RZ ;  /* 0x0000000035377223 */ /* 0x040fe200000100ff */
[----:B------:R-:W-:Y:S01]  /*1d60*/  I2F.F16 R30, R30 ;  /* 0x0000001e001e7306 */ /* 0x000fe20000200c00 */
[----:B-----5:R-:W-:Y:S01]  /*1d70*/  HADD2.F32 R25, -RZ, R56.H0_H0 ;  /* 0x20000038ff197230 */ /* 0x020fe20000004100 */
[----:B------:R-:W-:Y:S01]  /*1d80*/  FFMA.FTZ R57, R53, R14, RZ ;  /* 0x0000000e35397223 */ /* 0x000fe200000100ff */
[----:B------:R-:W-:Y:S01]  /*1d90*/  IADD3 R32, R31, -0x80, RZ ;  /* 0xffffff801f207810 */ /* 0x000fe20007ffe0ff */
[----:B------:R-:W-:Y:S01]  /*1da0*/  FFMA.FTZ R53, R53, R10, RZ ;  /* 0x0000000a35357223 */ /* 0x000fe200000100ff */
[----:B------:R-:W-:Y:S01]  /*1db0*/  LOP3.LUT R31, R7, 0xff, RZ, 0xc0, !PT ;  /* 0x000000ff071f7812 */ /* 0x000fe200078ec0ff */
[----:B------:R-:W-:Y:S01]  /*1dc0*/  FFMA.FTZ R56, R15, R52, R37 ;  /* 0x000000340f387223 */ /* 0x000fe20000010025 */
[----:B------:R-:W-:Y:S01]  /*1dd0*/  SHF.R.U32.HI R37, RZ, 0x10, R5 ;  /* 0x00000010ff257819 */ /* 0x000fe20000011605 */
[----:B------:R-:W3:Y:S01]  /*1de0*/  I2F.F16 R29, R29 ;  /* 0x0000001d001d7306 */ /* 0x000ee20000200c00 */
[C---:B------:R-:W-:Y:S01]  /*1df0*/  FFMA.FTZ R55, R52.reuse, R24, R55 ;  /* 0x0000001834377223 */ /* 0x040fe20000010037 */
[----:B------:R-:W-:Y:S01]  /*1e00*/  IADD3 R31, R31, -0x80, RZ ;  /* 0xffffff801f1f7810 */ /* 0x000fe20007ffe0ff */
[C---:B------:R-:W-:Y:S01]  /*1e10*/  FFMA.FTZ R58, R52.reuse, R25, R57 ;  /* 0x00000019343a7223 */ /* 0x040fe20000010039 */
[----:B------:R-:W-:Y:S01]  /*1e20*/  LOP3.LUT R51, R51, 0xff, RZ, 0xc0, !PT ;  /* 0x000000ff33337812 */ /* 0x000fe200078ec0ff */
[----:B------:R-:W-:Y:S01]  /*1e30*/  FFMA.FTZ R59, R52, R26, R53 ;  /* 0x0000001a343b7223 */ /* 0x000fe20000010035 */
[----:B------:R-:W-:Y:S01]  /*1e40*/  LOP3.LUT R52, R37, 0xff, RZ, 0xc0, !PT ;  /* 0x000000ff25347812 */ /* 0x000fe200078ec0ff */
[----:B--2---:R-:W-:Y:S01]  /*1e50*/  HADD2.F32 R37, -RZ, R38.H0_H0 ;  /* 0x20000026ff257230 */ /* 0x004fe20000004100 */
[----:B------:R-:W2:Y:S01]  /*1e60*/  I2F.F16 R28, R28 ;  /* 0x0000001c001c7306 */ /* 0x000ea20000200c00 */
[----:B-1----:R-:W-:Y:S01]  /*1e70*/  HADD2.F32 R38, -RZ, R50.H0_H0 ;  /* 0x20000032ff267230 */ /* 0x002fe20000004100 */
[----:B------:R-:W-:Y:S01]  /*1e80*/  SHF.R.U32.HI R50, RZ, 0x10, R7 ;  /* 0x00000010ff327819 */ /* 0x000fe20000011607 */
[----:B0-----:R-:W-:Y:S01]  /*1e90*/  HADD2.F32 R36, -RZ, R36.H0_H0 ;  /* 0x20000024ff247230 */ /* 0x001fe20000004100 */
[----:B------:R-:W-:Y:S01]  /*1ea0*/  SHF.R.U32.HI R53, RZ, 0x10, R6 ;  /* 0x00000010ff357819 */ /* 0x000fe20000011606 */
[----:B------:R-:W-:Y:S01]  /*1eb0*/  FFMA.FTZ R56, R35, R49, R56 ;  /* 0x0000003123387223 */ /* 0x000fe20000010038 */
[----:B------:R-:W-:Y:S01]  /*1ec0*/  LEA.HI R20, R6, 0xffffff80, RZ, 0x8 ;  /* 0xffffff8006147811 */ /* 0x000fe200078f40ff */
[----:B------:R-:W-:Y:S01]  /*1ed0*/  FFMA.FTZ R58, R49, R37, R58 ;  /* 0x00000025313a7223 */ /* 0x000fe2000001003a */
[----:B------:R-:W0:Y:S01]  /*1ee0*/  I2F.F16 R27, R27 ;  /* 0x0000001b001b7306 */ /* 0x000e220000200c00 */
[----:B------:R-:W-:Y:S01]  /*1ef0*/  LEA.HI R22, R5, 0xffffff80, RZ, 0x8 ;  /* 0xffffff8005167811 */ /* 0x000fe200078f40ff */
[----:B------:R-:W-:Y:S01]  /*1f00*/  FFMA.FTZ R57, R49, R36, R55 ;  /* 0x0000002431397223 */ /* 0x000fe20000010037 */
[----:B------:R-:W-:Y:S01]  /*1f10*/  IADD3 R6, R51, -0x80, RZ ;  /* 0xffffff8033067810 */ /* 0x000fe20007ffe0ff */
[----:B---3--:R-:W-:Y:S01]  /*1f20*/  HADD2.F32 R29, -RZ, R29.H0_H0 ;  /* 0x2000001dff1d7230 */ /* 0x008fe20000004100 */
[----:B------:R-:W-:-:S02]  /*1f30*/  LOP3.LUT R50, R50, 0xff, RZ, 0xc0, !PT ;  /* 0x000000ff32327812 */ /* 0x000fc400078ec0ff */
[----:B------:R-:W-:Y:S01]  /*1f40*/  LOP3.LUT R53, R53, 0xff, RZ, 0xc0, !PT ;  /* 0x000000ff35357812 */ /* 0x000fe200078ec0ff */
[----:B------:R-:W1:Y:S01]  /*1f50*/  I2F.F16 R33, R33 ;  /* 0x0000002100217306 */ /* 0x000e620000200c00 */
[----:B------:R-:W-:Y:S01]  /*1f60*/  IADD3 R52, R52, -0x80, RZ ;  /* 0xffffff8034347810 */ /* 0x000fe20007ffe0ff */
[----:B--2---:R-:W-:Y:S01]  /*1f70*/  HADD2.F32 R51, -RZ, R28.H0_H0 ;  /* 0x2000001cff337230 */ /* 0x004fe20000004100 */
[----:B------:R-:W-:Y:S01]  /*1f80*/  IADD3 R50, R50, -0x80, RZ ;  /* 0xffffff8032327810 */ /* 0x000fe20007ffe0ff */
[----:B----4-:R-:W-:Y:S01]  /*1f90*/  HADD2.F32 R28, -RZ, R8.H0_H0 ;  /* 0x20000008ff1c7230 */ /* 0x010fe20000004100 */
[----:B------:R-:W-:Y:S02]  /*1fa0*/  IADD3 R53, R53, -0x80, RZ ;  /* 0xffffff8035357810 */ /* 0x000fe40007ffe0ff */
[----:B------:R-:W-:Y:S01]  /*1fb0*/  LEA.HI R7, R7, 0xffffff80, RZ, 0x8 ;  /* 0xffffff8007077811 */ /* 0x000fe200078f40ff */
[----:B------:R-:W2:Y:S01]  /*1fc0*/  I2F.F16 R32, R32 ;  /* 0x0000002000207306 */ /* 0x000ea20000200c00 */
[----:B0-----:R-:W-:-:S07]  /*1fd0*/  HADD2.F32 R27, -RZ, R27.H0_H0 ;  /* 0x2000001bff1b7230 */ /* 0x001fce0000004100 */
[----:B------:R-:W0:Y:S01]  /*1fe0*/  I2F.F16 R31, R31 ;  /* 0x0000001f001f7306 */ /* 0x000e220000200c00 */
[----:B-1----:R-:W-:-:S07]  /*1ff0*/  HADD2.F32 R33, -RZ, R33.H0_H0 ;  /* 0x20000021ff217230 */ /* 0x002fce0000004100 */
[----:B------:R1:W3:Y:S01]  /*2000*/  I2F.F16 R5, R54 ;  /* 0x0000003600057306 */ /* 0x0002e20000200c00 */
[----:B--2---:R-:W-:-:S07]  /*2010*/  HADD2.F32 R32, -RZ, R32.H0_H0 ;  /* 0x20000020ff207230 */ /* 0x004fce0000004100 */
[----:B------:R-:W2:Y:S01]  /*2020*/  I2F.F16 R39, R39 ;  /* 0x0000002700277306 */ /* 0x000ea20000200c00 */
[----:B-1----:R-:W-:Y:S01]  /*2030*/  FFMA.FTZ R54, R49, R38, R59 ;  /* 0x0000002631367223 */ /* 0x002fe2000001003b */
[----:B------:R-:W-:Y:S01]  /*2040*/  HADD2.F32 R49, -RZ, R30.H0_H0 ;  /* 0x2000001eff317230 */ /* 0x000fe20000004100 */
[C---:B------:R-:W-:Y:S01]  /*2050*/  FFMA.FTZ R30, R48.reuse, R29, R57 ;  /* 0x0000001d301e7223 */ /* 0x040fe20000010039 */
[----:B0-----:R-:W-:Y:S01]  /*2060*/  HADD2.F32 R31, -RZ, R31.H0_H0 ;  /* 0x2000001fff1f7230 */ /* 0x001fe20000004100 */
[C---:B------:R-:W-:Y:S01]  /*2070*/  FFMA.FTZ R59, R48.reuse, R51, R58 ;  /* 0x00000033303b7223 */ /* 0x040fe2000001003a */
[--C-:B------:R-:W-:Y:S01]  /*2080*/  HADD2.F32 R57, -RZ, R9.reuse.H0_H0 ;  /* 0x20000009ff397230 */ /* 0x100fe20000004100 */
[----:B------:R-:W-:Y:S01]  /*2090*/  FFMA.FTZ R55, R49, R48, R56 ;  /* 0x0000003031377223 */ /* 0x000fe20000010038 */
[----:B------:R-:W0:Y:S01]  /*20a0*/  I2F.F16 R46, R46 ;  /* 0x0000002e002e7306 */ /* 0x000e220000200c00 */
[----:B------:R-:W-:Y:S01]  /*20b0*/  FFMA.FTZ R54, R48, R27, R54 ;  /* 0x0000001b30367223 */ /* 0x000fe20000010036 */
[----:B------:R-:W-:Y:S01]  /*20c0*/  HADD2.F32 R58, -RZ, R9.H1_H1 ;  /* 0x30000009ff3a7230 */ /* 0x000fe20000004100 */
[----:B------:R-:W-:Y:S01]  /*20d0*/  FFMA.FTZ R55, R34, R28, R55 ;  /* 0x0000001c22377223 */ /* 0x000fe20000010037 */
[----:B---3--:R-:W-:Y:S01]  /*20e0*/  HADD2.F32 R9, -RZ, R5.H0_H0 ;  /* 0x20000005ff097230 */ /* 0x008fe20000004100 */
[----:B------:R-:W-:-:S02]  /*20f0*/  FFMA.FTZ R59, R28, R32, R59 ;  /* 0x000000201c3b7223 */ /* 0x000fc4000001003b */
[----:B------:R-:W-:Y:S01]  /*2100*/  FFMA.FTZ R54, R28, R31, R54 ;  /* 0x0000001f1c367223 */ /* 0x000fe20000010036 */
[----:B------:R-:W1:Y:S01]  /*2110*/  I2F.F16 R4, R4 ;  /* 0x0000000400047306 */ /* 0x000e620000200c00 */
[----:B--2---:R-:W-:-:S07]  /*2120*/  HADD2.F32 R39, -RZ, R39.H0_H0 ;  /* 0x20000027ff277230 */ /* 0x004fce0000004100 */
[----:B------:R-:W2:Y:S01]  /*2130*/  I2F.F16 R6, R6 ;  /* 0x0000000600067306 */ /* 0x000ea20000200c00 */
[----:B0-----:R-:W-:-:S07]  /*2140*/  HADD2.F32 R46, -RZ, R46.H0_H0 ;  /* 0x2000002eff2e7230 */ /* 0x001fce0000004100 */
[----:B------:R0:W3:Y:S08]  /*2150*/  I2F.F16 R60, R52 ;  /* 0x00000034003c7306 */ /* 0x0000f00000200c00 */
[----:B------:R4:W5:Y:S01]  /*2160*/  I2F.F16 R48, R53 ;  /* 0x0000003500307306 */ /* 0x0009620000200c00 */
[----:B0-----:R-:W-:Y:S02]  /*2170*/  HADD2.F32 R52, -RZ, R8.H1_H1 ;  /* 0x30000008ff347230 */ /* 0x001fe40000004100 */
[----:B-1----:R-:W-:-:S03]  /*2180*/  HADD2.F32 R8, -RZ, R4.H0_H0 ;  /* 0x20000004ff087230 */ /* 0x002fc60000004100 */
[----:B------:R-:W-:Y:S02]  /*2190*/  FFMA.FTZ R55, R39, R52, R55 ;  /* 0x0000003427377223 */ /* 0x000fe40000010037 */
[----:B------:R-:W0:Y:S01]  /*21a0*/  I2F.F16 R23, R23 ;  /* 0x0000001700177306 */ /* 0x000e220000200c00 */
[----:B----4-:R-:W-:Y:S01]  /*21b0*/  FFMA.FTZ R53, R28, R33, R30 ;  /* 0x000000211c357223 */ /* 0x010fe2000001001e */
[----:B--2---:R-:W-:Y:S01]  /*21c0*/  HADD2.F32 R28, -RZ, R6.H0_H0 ;  /* 0x20000006ff1c7230 */ /* 0x004fe20000004100 */
[C---:B------:R-:W-:Y:S01]  /*21d0*/  FFMA.FTZ R59, R52.reuse, R8, R59 ;  /* 0x00000008343b7223 */ /* 0x040fe2000001003b */
[----:B---3--:R-:W-:Y:S01]  /*21e0*/  HADD2.F32 R30, -RZ, R60.H0_H0 ;  /* 0x2000003cff1e7230 */ /* 0x008fe20000004100 */
[C---:B------:R-:W-:Y:S02]  /*21f0*/  FFMA.FTZ R53, R52.reuse, R46, R53 ;  /* 0x0000002e34357223 */ /* 0x040fe40000010035 */
[----:B------:R-:W-:Y:S01]  /*2200*/  FFMA.FTZ R54, R52, R9, R54 ;  /* 0x0000000934367223 */ /* 0x000fe20000010036 */
[----:B------:R-:W1:Y:S01]  /*2210*/  I2F.F16 R50, R50 ;  /* 0x0000003200327306 */ /* 0x000e620000200c00 */
[----:B-----5:R-:W-:Y:S01]  /*2220*/  HADD2.F32 R48, -RZ, R48.H0_H0 ;  /* 0x20000030ff307230 */ /* 0x020fe20000004100 */
[----:B------:R-:W-:Y:S01]  /*2230*/  FFMA.FTZ R4, R28, R57, R55 ;  /* 0x000000391c047223 */ /* 0x000fe20000010037 */
[----:B------:R-:W-:-:S03]  /*2240*/  HADD2.F32 R52, -RZ, R94.H0_H0 ;  /* 0x2000005eff347230 */ /* 0x000fc60000004100 */
[----:B------:R-:W-:Y:S02]  /*2250*/  FFMA.FTZ R59, R57, R48, R59 ;  /* 0x00000030393b7223 */ /* 0x000fe4000001003b */
[----:B------:R-:W2:Y:S01]  /*2260*/  I2F.F16 R22, R22 ;  /* 0x0000001600167306 */ /* 0x000ea20000200c00 */
[----:B0-----:R-:W-:-:S05]  /*2270*/  HADD2.F32 R23, -RZ, R23.H0_H0 ;  /* 0x20000017ff177230 */ /* 0x001fca0000004100 */
[----:B------:R-:W-:Y:S02]  /*2280*/  FFMA.FTZ R5, R23, R58, R4 ;  /* 0x0000003a17057223 */ /* 0x000fe40000010004 */
[----:B------:R-:W0:Y:S01]  /*2290*/  I2F.F16 R20, R20 ;  /* 0x0000001400147306 */ /* 0x000e220000200c00 */
[----:B-1----:R-:W-:Y:S01]  /*22a0*/  HADD2.F32 R50, -RZ, R50.H0_H0 ;  /* 0x20000032ff327230 */ /* 0x002fe20000004100 */
[----:B------:R-:W-:-:S05]  /*22b0*/  FMUL.FTZ R5, R5, R52 ;  /* 0x0000003405057220 */ /* 0x000fca0000410000 */
[----:B------:R-:W-:Y:S01]  /*22c0*/  F2FP.PACK_AB R5, RZ, R5 ;  /* 0x00000005ff05723e */ /* 0x000fe200000000ff */
[----:B------:R1:W3:Y:S01]  /*22d0*/  I2F.F16 R61, R7 ;  /* 0x00000007003d7306 */ /* 0x0002e20000200c00 */
[----:B--2---:R-:W-:Y:S02]  /*22e0*/  HADD2.F32 R22, -RZ, R22.H0_H0 ;  /* 0x20000016ff167230 */ /* 0x004fe40000004100 */
[----:B0-----:R-:W-:Y:S01]  /*22f0*/  HADD2.F32 R56, -RZ, R20.H0_H0 ;  /* 0x20000014ff387230 */ /* 0x001fe20000004100 */
[C---:B-1----:R-:W-:Y:S01]  /*2300*/  FFMA.FTZ R7, R57.reuse, R30, R53 ;  /* 0x0000001e39077223 */ /* 0x042fe20000010035 */
[----:B------:R-:W-:Y:S01]  /*2310*/  HADD2.F32 R53, -RZ, R94.H1_H1 ;  /* 0x3000005eff357230 */ /* 0x000fe20000004100 */
[----:B------:R-:W-:Y:S01]  /*2320*/  FFMA.FTZ R57, R57, R50, R54 ;  /* 0x0000003239397223 */ /* 0x000fe20000010036 */
[--C-:B------:R-:W-:Y:S01]  /*2330*/  HADD2.F32 R54, -RZ, R92.reuse.H0_H0 ;  /* 0x2000005cff367230 */ /* 0x100fe20000004100 */
[C---:B------:R-:W-:Y:S01]  /*2340*/  FFMA.FTZ R4, R58.reuse, R22, R7 ;  /* 0x000000163a047223 */ /* 0x040fe20000010007 */
[----:B------:R-:W-:Y:S01]  /*2350*/  HADD2.F32 R20, -RZ, R92.H1_H1 ;  /* 0x3000005cff147230 */ /* 0x000fe20000004100 */
[----:B------:R-:W-:Y:S01]  /*2360*/  FFMA.FTZ R59, R58, R56, R59 ;  /* 0x000000383a3b7223 */ /* 0x000fe2000001003b */
[----:B---3--:R-:W-:Y:S01]  /*2370*/  HADD2.F32 R55, -RZ, R61.H0_H0 ;  /* 0x2000003dff377230 */ /* 0x008fe20000004100 */
[----:B------:R-:W-:-:S02]  /*2380*/  FMUL.FTZ R4, R4, R53 ;  /* 0x0000003504047220 */ /* 0x000fc40000410000 */
        /* <DEDUP_REMOVED lines=121> */
.L_x_1594:
        /* <DEDUP_REMOVED lines=14> */
[--C-:B------:R-:W-:Y:S02]  /*2c00*/  SHF.R.U32.HI R27, RZ, 0x8, R9.reuse ;  /* 0x00000008ff1b7819 */ /* 0x100fe40000011609 */
[----:B------:R-:W-:Y:S01]  /*2c10*/  IADD3 R20, R14, -0x80, RZ ;  /* 0xffffff800e147810 */ /* 0x000fe20007ffe0ff */
[----:B------:R-:W-:Y:S01]  /*2c20*/  I2F.F16 R15, R15 ;  /* 0x0000000f000f7306 */ /* 0x000fe20000200c00 */
[----:B------:R-:W-:Y:S02]  /*2c30*/  LOP3.LUT R14, R10, 0xff, RZ, 0xc0, !PT ;  /* 0x000000ff0a0e7812 */ /* 0x000fe400078ec0ff */
[----:B------:R-:W-:Y:S02]  /*2c40*/  SHF.R.U32.HI R9, RZ, 0x10, R9 ;  /* 0x00000010ff097819 */ /* 0x000fe40000011609 */
[----:B------:R-:W-:-:S02]  /*2c50*/  IADD3 R22, R14, -0x80, RZ ;  /* 0xffffff800e167810 */ /* 0x000fc40007ffe0ff */
[--C-:B------:R-:W-:Y:S01]  /*2c60*/  SHF.R.U32.HI R14, RZ, 0x8, R8.reuse ;  /* 0x00000008ff0e7819 */ /* 0x100fe20000011608 */
[----:B------:R-:W-:Y:S01]  /*2c70*/  I2F.F16 R20, R20 ;  /* 0x0000001400147306 */ /* 0x000fe20000200c00 */
[----:B------:R-:W-:Y:S01]  /*2c80*/  SHF.R.U32.HI R8, RZ, 0x10, R8 ;  /* 0x00000010ff087819 */ /* 0x000fe20000011608 */
[----:B-1----:R-:W-:Y:S01]  /*2c90*/  HADD2.F32 R32, -RZ, R32.H0_H0 ;  /* 0x20000020ff207230 */ /* 0x002fe20000004100 */
[----:B------:R-:W-:Y:S02]  /*2ca0*/  LOP3.LUT R9, R9, 0xff, RZ, 0xc0, !PT ;  /* 0x000000ff09097812 */ /* 0x000fe400078ec0ff */
[----:B------:R-:W-:Y:S02]  /*2cb0*/  LOP3.LUT R8, R8, 0xff, RZ, 0xc0, !PT ;  /* 0x000000ff08087812 */ /* 0x000fe400078ec0ff */
[----:B------:R-:W-:Y:S01]  /*2cc0*/  LOP3.LUT R26, R14, 0xff, RZ, 0xc0, !PT ;  /* 0x000000ff0e1a7812 */ /* 0x000fe200078ec0ff */
[----:B------:R-:W-:Y:S01]  /*2cd0*/  I2F.F16 R24, R24 ;  /* 0x0000001800187306 */ /* 0x000fe20000200c00 */
[----:B------:R-:W-:-:S02]  /*2ce0*/  IADD3 R28, R8, -0x80, RZ ;  /* 0xffffff80081c7810 */ /* 0x000fc40007ffe0ff */
[----:B------:R-:W-:Y:S02]  /*2cf0*/  LEA.HI R30, R10, 0xffffff80, RZ, 0x8 ;  /* 0xffffff800a1e7811 */ /* 0x000fe400078f40ff */
[----:B------:R-:W-:Y:S02]  /*2d00*/  LEA.HI R29, R11, 0xffffff80, RZ, 0x8 ;  /* 0xffffff800b1d7811 */ /* 0x000fe400078f40ff */
[--C-:B------:R-:W-:Y:S01]  /*2d10*/  SHF.R.U32.HI R34, RZ, 0x8, R10.reuse ;  /* 0x00000008ff227819 */ /* 0x100fe2000001160a */
[----:B------:R-:W-:Y:S01]  /*2d20*/  I2F.F16 R22, R22 ;  /* 0x0000001600167306 */ /* 0x000fe20000200c00 */
[--C-:B------:R-:W-:Y:S02]  /*2d30*/  SHF.R.U32.HI R35, RZ, 0x8, R11.reuse ;  /* 0x00000008ff237819 */ /* 0x100fe4000001160b */
[----:B------:R-:W-:Y:S02]  /*2d40*/  SHF.R.U32.HI R10, RZ, 0x10, R10 ;  /* 0x00000010ff0a7819 */ /* 0x000fe4000001160a */
[----:B------:R-:W-:-:S02]  /*2d50*/  SHF.R.U32.HI R11, RZ, 0x10, R11 ;  /* 0x00000010ff0b7819 */ /* 0x000fc4000001160b */
[----:B------:R-:W-:Y:S01]  /*2d60*/  LOP3.LUT R34, R34, 0xff, RZ, 0xc0, !PT ;  /* 0x000000ff22227812 */ /* 0x000fe200078ec0ff */
[----:B------:R-:W1:Y:S01]  /*2d70*/  I2F.F16 R28, R28 ;  /* 0x0000001c001c7306 */ /* 0x000e620000200c00 */
[----:B------:R-:W-:Y:S02]  /*2d80*/  LOP3.LUT R35, R35, 0xff, RZ, 0xc0, !PT ;  /* 0x000000ff23237812 */ /* 0x000fe400078ec0ff */
        /* <DEDUP_REMOVED lines=8> */
[----:B------:R-:W-:Y:S01]  /*2e10*/  I2F.F16 R26, R26 ;  /* 0x0000001a001a7306 */ /* 0x000fe20000200c00 */
[----:B------:R-:W-:Y:S01]  /*2e20*/  IADD3 R34, R10, -0x80, RZ ;  /* 0xffffff800a227810 */ /* 0x000fe20007ffe0ff */
[----:B-1----:R-:W-:Y:S01]  /*2e30*/  HADD2.F32 R28, -RZ, R28.H0_H0 ;  /* 0x2000001cff1c7230 */ /* 0x002fe20000004100 */
[----:B------:R-:W-:Y:S02]  /*2e40*/  IADD3 R35, R11, -0x80, RZ ;  /* 0xffffff800b237810 */ /* 0x000fe40007ffe0ff */
[----:B------:R-:W-:-:S03]  /*2e50*/  ISETP.GE.AND P0, PT, R43, 0x2, PT ;  /* 0x000000022b00780c */ /* 0x000fc60003f06270 */
[----:B------:R-:W-:Y:S08]  /*2e60*/  I2F.F16 R27, R27 ;  /* 0x0000001b001b7306 */ /* 0x000ff00000200c00 */
[----:B------:R-:W-:Y:S08]  /*2e70*/  I2F.F16 R56, R39 ;  /* 0x0000002700387306 */ /* 0x000ff00000200c00 */
[----:B------:R-:W-:Y:S08]  /*2e80*/  I2F.F16 R50, R50 ;  /* 0x0000003200327306 */ /* 0x000ff00000200c00 */
[----:B------:R-:W1:Y:S08]  /*2e90*/  I2F.F16 R34, R34 ;  /* 0x0000002200227306 */ /* 0x000e700000200c00 */
[----:B------:R-:W3:Y:S08]  /*2ea0*/  I2F.F16 R35, R35 ;  /* 0x0000002300237306 */ /* 0x000ef00000200c00 */
[----:B------:R-:W4:Y:S01]  /*2eb0*/  I2F.F16 R30, R30 ;  /* 0x0000001e001e7306 */ /* 0x000f220000200c00 */
[----:B-1----:R-:W-:-:S07]  /*2ec0*/  HADD2.F32 R34, -RZ, R34.H0_H0 ;  /* 0x20000022ff227230 */ /* 0x002fce0000004100 */
[----:B------:R-:W-:Y:S01]  /*2ed0*/  I2F.F16 R29, R29 ;  /* 0x0000001d001d7306 */ /* 0x000fe20000200c00 */
[----:B---3--:R-:W-:Y:S02]  /*2ee0*/  HADD2.F32 R35, -RZ, R35.H0_H0 ;  /* 0x20000023ff237230 */ /* 0x008fe40000004100 */
[----:B----4-:R-:W-:Y:S01]  /*2ef0*/  HADD2.F32 R30, -RZ, R30.H0_H0 ;  /* 0x2000001eff1e7230 */ /* 0x010fe20000004100 */
[----:B--2---:R-:W-:Y:S02]  /*2f00*/  LEA.HI R33, R6, 0xffffff80, RZ, 0x8 ;  /* 0xffffff8006217811 */ /* 0x004fe400078f40ff */
[----:B------:R-:W-:Y:S02]  /*2f10*/  LOP3.LUT R10, R4, 0xff, RZ, 0xc0, !PT ;  /* 0x000000ff040a7812 */ /* 0x000fe400078ec0ff */
[----:B------:R1:W-:Y:S01]  /*2f20*/  I2F.F16 R14, R33 ;  /* 0x00000021000e7306 */ /* 0x0003e20000200c00 */
[----:B------:R-:W-:Y:S02]  /*2f30*/  LOP3.LUT R11, R5, 0xff, RZ, 0xc0, !PT ;  /* 0x000000ff050b7812 */ /* 0x000fe400078ec0ff */
[----:B------:R-:W-:-:S02]  /*2f40*/  IADD3 R10, R10, -0x80, RZ ;  /* 0xffffff800a0a7810 */ /* 0x000fc40007ffe0ff */
[----:B------:R-:W-:Y:S02]  /*2f50*/  IADD3 R11, R11, -0x80, RZ ;  /* 0xffffff800b0b7810 */ /* 0x000fe40007ffe0ff */
[----:B------:R-:W-:Y:S01]  /*2f60*/  SHF.R.U32.HI R52, RZ, 0x8, R6 ;  /* 0x00000008ff347819 */ /* 0x000fe20000011606 */
[----:B------:R2:W3:Y:S01]  /*2f70*/  I2F.F16 R36, R10 ;  /* 0x0000000a00247306 */ /* 0x0004e20000200c00 */
[----:B-1----:R-:W-:Y:S02]  /*2f80*/  IADD3 R33, R9, -0x80, RZ ;  /* 0xffffff8009217810 */ /* 0x002fe40007ffe0ff */
[----:B------:R-:W1:Y:S01]  /*2f90*/  LDS.64 R8, [UR4+0x10] ;  /* 0x00001004ff087984 */ /* 0x000e620008000a00 */
[----:B------:R-:W-:Y:S02]  /*2fa0*/  LOP3.LUT R52, R52, 0xff, RZ, 0xc0, !PT ;  /* 0x000000ff34347812 */ /* 0x000fe400078ec0ff */
[----:B------:R-:W-:Y:S02]  /*2fb0*/  LEA.HI R25, R4, 0xffffff80, RZ, 0x8 ;  /* 0xffffff8004197811 */ /* 0x000fe400078f40ff */
[----:B------:R4:W-:Y:S01]  /*2fc0*/  I2F.F16 R37, R11 ;  /* 0x0000000b00257306 */ /* 0x0009e20000200c00 */
[----:B--2---:R-:W-:-:S02]  /*2fd0*/  SHF.R.U32.HI R10, RZ, 0x8, R4 ;  /* 0x00000008ff0a7819 */ /* 0x004fc40000011604 */
[----:B------:R-:W-:Y:S02]  /*2fe0*/  SHF.R.U32.HI R51, RZ, 0x10, R4 ;  /* 0x00000010ff337819 */ /* 0x000fe40000011604 */
[----:B------:R-:W-:Y:S02]  /*2ff0*/  LOP3.LUT R10, R10, 0xff, RZ, 0xc0, !PT ;  /* 0x000000ff0a0a7812 */ /* 0x000fe400078ec0ff */
[----:B------:R-:W-:Y:S01]  /*3000*/  SHF.R.U32.HI R54, RZ, 0x8, R7 ;  /* 0x00000008ff367819 */ /* 0x000fe20000011607 */
[----:B------:R-:W2:Y:S01]  /*3010*/  I2F.F16 R33, R33 ;  /* 0x0000002100217306 */ /* 0x000ea20000200c00 */
[----:B----4-:R-:W-:Y:S01]  /*3020*/  SHF.R.U32.HI R11, RZ, 0x8, R5 ;  /* 0x00000008ff0b7819 */ /* 0x010fe20000011605 */
[----:B---3--:R-:W-:Y:S01]  /*3030*/  HADD2.F32 R36, -RZ, R36.H0_H0 ;  /* 0x20000024ff247230 */ /* 0x008fe20000004100 */
[----:B------:R-:W-:Y:S01]  /*3040*/  IADD3 R46, R10, -0x80, RZ ;  /* 0xffffff800a2e7810 */ /* 0x000fe20007ffe0ff */
[----:B------:R-:W-:Y:S01]  /*3050*/  HADD2.F32 R10, -RZ, R24.H0_H0 ;  /* 0x20000018ff0a7230 */ /* 0x000fe20000004100 */
[----:B------:R-:W-:Y:S01]  /*3060*/  LOP3.LUT R49, R11, 0xff, RZ, 0xc0, !PT ;  /* 0x000000ff0b317812 */ /* 0x000fe200078ec0ff */
[----:B------:R-:W-:Y:S01]  /*3070*/  HADD2.F32 R11, -RZ, R15.H0_H0 ;  /* 0x2000000fff0b7230 */ /* 0x000fe20000004100 */
[----:B------:R-:W-:Y:S01]  /*3080*/  LOP3.LUT R54, R54, 0xff, RZ, 0xc0, !PT ;  /* 0x000000ff36367812 */ /* 0x000fe200078ec0ff */
[----:B------:R-:W-:Y:S01]  /*3090*/  HADD2.F32 R15, -RZ, R20.H0_H0 ;  /* 0x20000014ff0f7230 */ /* 0x000fe20000004100 */
[----:B------:R-:W-:Y:S01]  /*30a0*/  LOP3.LUT R38, R6, 0xff, RZ, 0xc0, !PT ;  /* 0x000000ff06267812 */ /* 0x000fe200078ec0ff */
[----:B------:R-:W-:Y:S01]  /*30b0*/  HADD2.F32 R20, -RZ, R22.H0_H0 ;  /* 0x20000016ff147230 */ /* 0x000fe20000004100 */
[----:B------:R-:W-:Y:S01]  /*30c0*/  LEA.HI R23, R5, 0xffffff80, RZ, 0x8 ;  /* 0xffffff8005177811 */ /* 0x000fe200078f40ff */
[----:B------:R-:W-:Y:S01]  /*30d0*/  HADD2.F32 R22, -RZ, R26.H0_H0 ;  /* 0x2000001aff167230 */ /* 0x000fe20000004100 */
[----:B------:R-:W-:Y:S01]  /*30e0*/  IADD3 R38, R38, -0x80, RZ ;  /* 0xffffff8026267810 */ /* 0x000fe20007ffe0ff */
[----:B------:R-:W-:Y:S01]  /*30f0*/  HADD2.F32 R24, -RZ, R27.H0_H0 ;  /* 0x2000001bff187230 */ /* 0x000fe20000004100 */
[----:B------:R-:W-:Y:S01]  /*3100*/  LOP3.LUT R51, R51, 0xff, RZ, 0xc0, !PT ;  /* 0x000000ff33337812 */ /* 0x000fe200078ec0ff */
[----:B------:R-:W-:Y:S01]  /*3110*/  HADD2.F32 R27, -RZ, R56.H0_H0 ;  /* 0x20000038ff1b7230 */ /* 0x000fe20000004100 */
[----:B------:R-:W-:Y:S01]  /*3120*/  IADD3 R49, R49, -0x80, RZ ;  /* 0xffffff8031317810 */ /* 0x000fe20007ffe0ff */
[----:B------:R-:W-:Y:S01]  /*3130*/  HADD2.F32 R26, -RZ, R50.H0_H0 ;  /* 0x20000032ff1a7230 */ /* 0x000fe20000004100 */
[----:B------:R-:W3:Y:S01]  /*3140*/  I2F.F16 R38, R38 ;  /* 0x0000002600267306 */ /* 0x000ee20000200c00 */
[----:B--2---:R-:W-:Y:S01]  /*3150*/  HADD2.F32 R33, -RZ, R33.H0_H0 ;  /* 0x20000021ff217230 */ /* 0x004fe20000004100 */
[----:B------:R-:W-:Y:S01]  /*3160*/  IADD3 R51, R51, -0x80, RZ ;  /* 0xffffff8033337810 */ /* 0x000fe20007ffe0ff */
[----:B------:R-:W-:-:S02]  /*3170*/  HADD2.F32 R37, -RZ, R37.H0_H0 ;  /* 0x20000025ff257230 */ /* 0x000fc40000004100 */
[----:B-1----:R-:W-:-:S03]  /*3180*/  HADD2.F32 R55, -RZ, R8.H0_H0 ;  /* 0x20000008ff377230 */ /* 0x002fc60000004100 */
[----:B------:R-:W1:Y:S01]  /*3190*/  I2F.F16 R46, R46 ;  /* 0x0000002e002e7306 */ /* 0x000e620000200c00 */
[----:B------:R-:W-:Y:S01]  /*31a0*/  HADD2.F32 R57, -RZ, R8.H1_H1 ;  /* 0x30000008ff397230 */ /* 0x000fe20000004100 */
[----:B------:R-:W-:Y:S01]  /*31b0*/  LOP3.LUT R8, R7, 0xff, RZ, 0xc0, !PT ;  /* 0x000000ff07087812 */ /* 0x000fe200078ec0ff */
[--C-:B------:R-:W-:Y:S01]  /*31c0*/  HADD2.F32 R48, -RZ, R9.reuse.H0_H0 ;  /* 0x20000009ff307230 */ /* 0x100fe20000004100 */
[C---:B------:R-:W-:Y:S01]  /*31d0*/  FFMA.FTZ R56, R55.reuse, R10, RZ ;  /* 0x0000000a37387223 */ /* 0x040fe200000100ff */
[----:B------:R-:W-:Y:S01]  /*31e0*/  HADD2.F32 R39, -RZ, R9.H1_H1 ;  /* 0x30000009ff277230 */ /* 0x000fe20000004100 */
[----:B------:R-:W-:Y:S01]  /*31f0*/  IADD3 R53, R8, -0x80, RZ ;  /* 0xffffff8008357810 */ /* 0x000fe20007ffe0ff */
[C---:B------:R-:W-:Y:S01]  /*3200*/  FFMA.FTZ R58, R55.reuse, R20, RZ ;  /* 0x00000014373a7223 */ /* 0x040fe200000100ff */
[----:B------:R-:W2:Y:S01]  /*3210*/  LDS.64 R8, [UR4+0x18] ;  /* 0x00001804ff087984 */ /* 0x000ea20008000a00 */
[----:B------:R-:W-:Y:S01]  /*3220*/  FFMA.FTZ R60, R55, R11, RZ ;  /* 0x0000000b373c7223 */ /* 0x000fe200000100ff */
[----:B------:R4:W-:Y:S01]  /*3230*/  I2F.F16 R4, R53 ;  /* 0x0000003500047306 */ /* 0x0009e20000200c00 */
[C---:B------:R-:W-:Y:S01]  /*3240*/  FFMA.FTZ R56, R57.reuse, R24, R56 ;  /* 0x0000001839387223 */ /* 0x040fe20000010038 */
[----:B---3--:R-:W-:Y:S01]  /*3250*/  HADD2.F32 R38, -RZ, R38.H0_H0 ;  /* 0x20000026ff267230 */ /* 0x008fe20000004100 */
[----:B------:R-:W-:-:S02]  /*3260*/  FFMA.FTZ R59, R57, R26, R58 ;  /* 0x0000001a393b7223 */ /* 0x000fc4000001003a */
[----:B------:R-:W-:Y:S01]  /*3270*/  FFMA.FTZ R60, R57, R27, R60 ;  /* 0x0000001b393c7223 */ /* 0x000fe2000001003c */
[----:B-1----:R-:W-:Y:S01]  /*3280*/  HADD2.F32 R46, -RZ, R46.H0_H0 ;  /* 0x2000002eff2e7230 */ /* 0x002fe20000004100 */
[----:B------:R-:W-:Y:S01]  /*3290*/  FFMA.FTZ R56, R48, R33, R56 ;  /* 0x0000002130387223 */ /* 0x000fe20000010038 */
[----:B------:R-:W1:Y:S01]  /*32a0*/  I2F.F16 R49, R49 ;  /* 0x0000003100317306 */ /* 0x000e620000200c00 */
[----:B----4-:R-:W-:Y:S01]  /*32b0*/  IADD3 R53, R52, -0x80, RZ ;  /* 0xffffff8034357810 */ /* 0x010fe20007ffe0ff */
[----:B------:R-:W-:Y:S02]  /*32c0*/  FFMA.FTZ R52, R15, R55, RZ ;  /* 0x000000370f347223 */ /* 0x000fe400000100ff */
[----:B------:R-:W-:Y:S02]  /*32d0*/  FFMA.FTZ R59, R48, R34, R59 ;  /* 0x00000022303b7223 */ /* 0x000fe4000001003b */
[----:B------:R-:W-:Y:S01]  /*32e0*/  FFMA.FTZ R55, R22, R57, R52 ;  /* 0x0000003916377223 */ /* 0x000fe20000010034 */
[----:B------:R-:W-:Y:S01]  /*32f0*/  SHF.R.U32.HI R52, RZ, 0x10, R5 ;  /* 0x00000010ff347819 */ /* 0x000fe20000011605 */
[----:B------:R3:W4:Y:S01]  /*3300*/  I2F.F16 R50, R53 ;  /* 0x0000003500327306 */ /* 0x0007220000200c00 */
[----:B------:R-:W-:Y:S01]  /*3310*/  IADD3 R5, R54, -0x80, RZ ;  /* 0xffffff8036057810 */ /* 0x000fe20007ffe0ff */
[----:B------:R-:W-:Y:S01]  /*3320*/  FFMA.FTZ R55, R28, R48, R55 ;  /* 0x000000301c377223 */ /* 0x000fe20000010037 */
[----:B------:R-:W-:Y:S01]  /*3330*/  SHF.R.U32.HI R54, RZ, 0x10, R7 ;  /* 0x00000010ff367819 */ /* 0x000fe20000011607 */
[----:B------:R-:W-:Y:S01]  /*3340*/  FFMA.FTZ R60, R48, R35, R60 ;  /* 0x00000023303c7223 */ /* 0x000fe2000001003c */
[----:B------:R-:W-:Y:S01]  /*3350*/  LOP3.LUT R52, R52, 0xff, RZ, 0xc0, !PT ;  /* 0x000000ff34347812 */ /* 0x000fe200078ec0ff */
[----:B------:R-:W-:Y:S01]  /*3360*/  HADD2.F32 R48, -RZ, R31.H0_H0 ;  /* 0x2000001fff307230 */ /* 0x000fe20000004100 */
[----:B------:R-:W-:Y:S01]  /*3370*/  LOP3.LUT R54, R54, 0xff, RZ, 0xc0, !PT ;  /* 0x000000ff36367812 */ /* 0x000fe200078ec0ff */
[----:B------:R-:W0:Y:S01]  /*3380*/  I2F.F16 R5, R5 ;  /* 0x0000000500057306 */ /* 0x000e220000200c00 */
[----:B---3--:R-:W-:Y:S01]  /*3390*/  SHF.R.U32.HI R53, RZ, 0x10, R6 ;  /* 0x00000010ff357819 */ /* 0x008fe20000011606 */
[----:B------:R-:W-:Y:S01]  /*33a0*/  FFMA.FTZ R55, R32, R39, R55 ;  /* 0x0000002720377223 */ /* 0x000fe20000010037 */
[----:B------:R-:W-:Y:S01]  /*33b0*/  IADD3 R54, R54, -0x80, RZ ;  /* 0xffffff8036367810 */ /* 0x000fe20007ffe0ff */
[----:B------:R-:W-:Y:S01]  /*33c0*/  FFMA.FTZ R58, R39, R48, R56 ;  /* 0x00000030273a7223 */ /* 0x000fe20000010038 */
[----:B------:R-:W-:Y:S01]  /*33d0*/  LOP3.LUT R53, R53, 0xff, RZ, 0xc0, !PT ;  /* 0x000000ff35357812 */ /* 0x000fe200078ec0ff */
[----:B------:R-:W-:Y:S01]  /*33e0*/  FFMA.FTZ R59, R39, R30, R59 ;  /* 0x0000001e273b7223 */ /* 0x000fe2000001003b */
[----:B------:R-:W-:Y:S01]  /*33f0*/  IADD3 R6, R52, -0x80, RZ ;  /* 0xffffff8034067810 */ /* 0x000fe20007ffe0ff */
[----:B------:R-:W-:Y:S01]  /*3400*/  HADD2.F32 R52, -RZ, R29.H0_H0 ;  /* 0x2000001dff347230 */ /* 0x000fe20000004100 */
[----:B------:R-:W-:Y:S01]  /*3410*/  IADD3 R53, R53, -0x80, RZ ;  /* 0xffffff8035357810 */ /* 0x000fe20007ffe0ff */
[----:B------:R-:W3:Y:S01]  /*3420*/  I2F.F16 R51, R51 ;  /* 0x0000003300337306 */ /* 0x000ee20000200c00 */
[----:B------:R-:W-:Y:S01]  /*3430*/  LEA.HI R7, R7, 0xffffff80, RZ, 0x8 ;  /* 0xffffff8007077811 */ /* 0x000fe200078f40ff */
[----:B-1----:R-:W-:Y:S01]  /*3440*/  HADD2.F32 R49, -RZ, R49.H0_H0 ;  /* 0x20000031ff317230 */ /* 0x002fe20000004100 */
[----:B------:R-:W-:Y:S01]  /*3450*/  FFMA.FTZ R60, R39, R52, R60 ;  /* 0x00000034273c7223 */ /* 0x000fe2000001003c */
[----:B--2---:R-:W-:-:S02]  /*3460*/  HADD2.F32 R29, -RZ, R8.H0_H0 ;  /* 0x20000008ff1d7230 */ /* 0x004fc40000004100 */
[----:B------:R-:W-:Y:S02]  /*3470*/  HADD2.F32 R56, -RZ, R9.H0_H0 ;  /* 0x20000009ff387230 */ /* 0x000fe40000004100 */
[----:B------:R-:W1:Y:S01]  /*3480*/  I2F.F16 R54, R54 ;  /* 0x0000003600367306 */ /* 0x000e620000200c00 */
[----:B------:R-:W-:Y:S01]  /*3490*/  FFMA.FTZ R55, R36, R29, R55 ;  /* 0x0000001d24377223 */ /* 0x000fe20000010037 */
[----:B----4-:R-:W-:Y:S01]  /*34a0*/  HADD2.F32 R50, -RZ, R50.H0_H0 ;  /* 0x20000032ff327230 */ /* 0x010fe20000004100 */
[C---:B------:R-:W-:Y:S01]  /*34b0*/  FFMA.FTZ R58, R29.reuse, R37, R58 ;  /* 0x000000251d3a7223 */ /* 0x040fe2000001003a */
[----:B------:R-:W-:Y:S01]  /*34c0*/  HADD2.F32 R57, -RZ, R14.H0_H0 ;  /* 0x2000000eff397230 */ /* 0x000fe20000004100 */
[----:B------:R-:W-:Y:S01]  /*34d0*/  FFMA.FTZ R59, R29, R38, R59 ;  /* 0x000000261d3b7223 */ /* 0x000fe2000001003b */
[----:B------:R-:W-:Y:S02]  /*34e0*/  HADD2.F32 R14, -RZ, R92.H1_H1 ;  /* 0x3000005cff0e7230 */ /* 0x000fe40000004100 */
[----:B------:R2:W4:Y:S08]  /*34f0*/  I2F.F16 R31, R6 ;  /* 0x00000006001f7306 */ /* 0x0005300000200c00 */
[----:B------:R-:W4:Y:S01]  /*3500*/  I2F.F16 R39, R53 ;  /* 0x0000003500277306 */ /* 0x000f220000200c00 */
[----:B--2---:R-:W-:-:S02]  /*3510*/  HADD2.F32 R6, -RZ, R8.H1_H1 ;  /* 0x30000008ff067230 */ /* 0x004fc40000004100 */
[----:B------:R-:W-:Y:S02]  /*3520*/  HADD2.F32 R8, -RZ, R4.H0_H0 ;  /* 0x20000004ff087230 */ /* 0x000fe40000004100 */
[----:B------:R-:W-:Y:S01]  /*3530*/  HADD2.F32 R4, -RZ, R9.H1_H1 ;  /* 0x30000009ff047230 */ /* 0x000fe20000004100 */
[C---:B------:R-:W-:Y:S01]  /*3540*/  FFMA.FTZ R58, R6.reuse, R49, R58 ;  /* 0x00000031063a7223 */ /* 0x040fe2000001003a */
[----:B0-----:R-:W-:Y:S01]  /*3550*/  HADD2.F32 R9, -RZ, R5.H0_H0 ;  /* 0x20000005ff097230 */ /* 0x001fe20000004100 */
[----:B------:R-:W0:Y:S01]  /*3560*/  I2F.F16 R25, R25 ;  /* 0x0000001900197306 */ /* 0x000e220000200c00 */
[----:B------:R-:W-:Y:S01]  /*3570*/  FFMA.FTZ R60, R29, R8, R60 ;  /* 0x000000081d3c7223 */ /* 0x000fe2000001003c */
[----:B---3--:R-:W-:Y:S01]  /*3580*/  HADD2.F32 R29, -RZ, R51.H0_H0 ;  /* 0x20000033ff1d7230 */ /* 0x008fe20000004100 */
[----:B------:R-:W-:Y:S01]  /*3590*/  FFMA.FTZ R59, R6, R50, R59 ;  /* 0x00000032063b7223 */ /* 0x000fe2000001003b */
[----:B-1----:R-:W-:Y:S01]  /*35a0*/  HADD2.F32 R51, -RZ, R54.H0_H0 ;  /* 0x20000036ff337230 */ /* 0x002fe20000004100 */
[----:B------:R-:W-:Y:S01]  /*35b0*/  FFMA.FTZ R54, R46, R6, R55 ;  /* 0x000000062e367223 */ /* 0x000fe20000010037 */
[----:B----4-:R-:W-:Y:S01]  /*35c0*/  HADD2.F32 R31, -RZ, R31.H0_H0 ;  /* 0x2000001fff1f7230 */ /* 0x010fe20000004100 */
[----:B------:R-:W-:Y:S01]  /*35d0*/  FFMA.FTZ R60, R6, R9, R60 ;  /* 0x00000009063c7223 */ /* 0x000fe2000001003c */
[----:B------:R-:W1:Y:S01]  /*35e0*/  I2F.F16 R23, R23 ;  /* 0x0000001700177306 */ /* 0x000e620000200c00 */
[----:B------:R-:W-:Y:S01]  /*35f0*/  HADD2.F32 R39, -RZ, R39.H0_H0 ;  /* 0x20000027ff277230 */ /* 0x000fe20000004100 */
[----:B------:R-:W-:Y:S01]  /*3600*/  FFMA.FTZ R5, R29, R56, R54 ;  /* 0x000000381d057223 */ /* 0x000fe20000010036 */
[--C-:B------:R-:W-:Y:S01]  /*3610*/  HADD2.F32 R53, -RZ, R94.reuse.H0_H0 ;  /* 0x2000005eff357230 */ /* 0x100fe20000004100 */
[C---:B------:R-:W-:Y:S01]  /*3620*/  FFMA.FTZ R58, R56.reuse, R31, R58 ;  /* 0x0000001f383a7223 */ /* 0x040fe2000001003a */
[----:B------:R-:W-:Y:S01]  /*3630*/  HADD2.F32 R54, -RZ, R94.H1_H1 ;  /* 0x3000005eff367230 */ /* 0x000fe20000004100 */
[----:B------:R-:W-:Y:S01]  /*3640*/  FFMA.FTZ R59, R56, R39, R59 ;  /* 0x00000027383b7223 */ /* 0x000fe2000001003b */
[----:B------:R-:W-:Y:S01]  /*3650*/  HADD2.F32 R55, -RZ, R92.H0_H0 ;  /* 0x2000005cff377230 */ /* 0x000fe20000004100 */
[----:B------:R2:W3:Y:S01]  /*3660*/  I2F.F16 R61, R7 ;  /* 0x00000007003d7306 */ /* 0x0004e20000200c00 */
[----:B0-----:R-:W-:-:S05]  /*3670*/  HADD2.F32 R25, -RZ, R25.H0_H0 ;  /* 0x20000019ff197230 */ /* 0x001fca0000004100 */
[----:B------:R-:W-:Y:S01]  /*3680*/  FFMA.FTZ R6, R25, R4, R5 ;  /* 0x0000000419067223 */ /* 0x000fe20000010005 */
[----:B-1----:R-:W-:Y:S01]  /*3690*/  HADD2.F32 R23, -RZ, R23.H0_H0 ;  /* 0x20000017ff177230 */ /* 0x002fe20000004100 */
[----:B--2---:R-:W-:Y:S02]  /*36a0*/  FFMA.FTZ R7, R56, R51, R60 ;  /* 0x0000003338077223 */ /* 0x004fe4000001003c */
[----:B------:R-:W-:Y:S02]  /*36b0*/  FMUL.FTZ R6, R6, R53 ;  /* 0x0000003506067220 */ /* 0x000fe40000410000 */
[C---:B------:R-:W-:Y:S02]  /*36c0*/  FFMA.FTZ R5, R4.reuse, R23, R58 ;  /* 0x0000001704057223 */ /* 0x040fe4000001003a */
[----:B------:R-:W-:Y:S01]  /*36d0*/  FFMA.FTZ R58, R4, R57, R59 ;  /* 0x00000039043a7223 */ /* 0x000fe2000001003b */
[----:B---3--:R-:W-:Y:S01]  /*36e0*/  HADD2.F32 R56, -RZ, R61.H0_H0 ;  /* 0x2000003dff387230 */ /* 0x008fe20000004100 */
[----:B------:R-:W-:Y:S01]  /*36f0*/  FMUL.FTZ R5, R5, R54 ;  /* 0x0000003605057220 */ /* 0x000fe20000410000 */
[----:B------:R-:W-:Y:S01]  /*3700*/  F2FP.PACK_AB R6, RZ, R6 ;  /* 0x00000006ff06723e */ /* 0x000fe200000000ff */
        /* <DEDUP_REMOVED lines=121> */
.L_x_1595:
[----:B0-----:R-:W-:-:S05]  /*3ea0*/  IMAD.WIDE R2, R0, 0x8, R2 ;  /* 0x0000000800027825 */ /* 0x001fca00078e0202 */
[----:B------:R0:W5:Y:S01]  /*3eb0*/  LDG.E.128.CONSTANT R4, [R2.64] ;  /* 0x0000000602047981 */ /* 0x000162000c1e9d00 */
[----:B------:R-:W-:Y:S01]  /*3ec0*/  IMAD.WIDE R12, R0, 0x8, R12 ;  /* 0x00000008000c7825 */ /* 0x000fe200078e020c */
[----:B------:R-:W-:Y:S05]  /*3ed0*/  @!P1 BRA `(.L_x_1596) ;  /* 0x0000133000009947 */ /* 0x000fea0003800000 */
[----:B-----5:R-:W2:Y:S01]  /*3ee0*/  LDG.E.128.CONSTANT R8, [R12.64] ;  /* 0x000000060c087981 */ /* 0x020ea2000c1e9d00 */
[----:B------:R-:W-:Y:S02]  /*3ef0*/  LOP3.LUT R14, R5, 0xff, RZ, 0xc0, !PT ;  /* 0x000000ff050e7812 */ /* 0x000fe400078ec0ff */
        /* <DEDUP_REMOVED lines=14> */
[----:B------:R-:W3:Y:S01]  /*3fe0*/  I2F.F16 R20, R20 ;  /* 0x0000001400147306 */ /* 0x000ee20000200c00 */
[----:B------:R-:W-:Y:S01]  /*3ff0*/  SHF.R.U32.HI R4, RZ, 0x10, R4 ;  /* 0x00000010ff047819 */ /* 0x000fe20000011604 */
[----:B-1----:R-:W-:Y:S01]  /*4000*/  HADD2.F32 R32, -RZ, R32.H0_H0 ;  /* 0x20000020ff207230 */ /* 0x002fe20000004100 */
[----:B------:R-:W-:Y:S02]  /*4010*/  LOP3.LUT R5, R5, 0xff, RZ, 0xc0, !PT ;  /* 0x000000ff05057812 */ /* 0x000fe400078ec0ff */
[----:B------:R-:W-:Y:S02]  /*4020*/  LOP3.LUT R4, R4, 0xff, RZ, 0xc0, !PT ;  /* 0x000000ff04047812 */ /* 0x000fe400078ec0ff */
[----:B------:R-:W-:Y:S01]  /*4030*/  IADD3 R34, R5, -0x80, RZ ;  /* 0xffffff8005227810 */ /* 0x000fe20007ffe0ff */
[----:B------:R-:W1:Y:S01]  /*4040*/  I2F.F16 R15, R15 ;  /* 0x0000000f000f7306 */ /* 0x000e620000200c00 */
[----:B------:R-:W-:-:S02]  /*4050*/  IADD3 R33, R4, -0x80, RZ ;  /* 0xffffff8004217810 */ /* 0x000fc40007ffe0ff */
[----:B------:R-:W4:Y:S01]  /*4060*/  LDS.64 R4, [UR4+0x20] ;  /* 0x00002004ff047984 */ /* 0x000f220008000a00 */
[----:B------:R-:W-:Y:S02]  /*4070*/  SHF.R.U32.HI R36, RZ, 0x8, R7 ;  /* 0x00000008ff247819 */ /* 0x000fe40000011607 */
[----:B------:R-:W-:Y:S02]  /*4080*/  LOP3.LUT R25, R14, 0xff, RZ, 0xc0, !PT ;  /* 0x000000ff0e197812 */ /* 0x000fe400078ec0ff */
[----:B------:R-:W-:Y:S01]  /*4090*/  LOP3.LUT R36, R36, 0xff, RZ, 0xc0, !PT ;  /* 0x000000ff24247812 */ /* 0x000fe200078ec0ff */
[----:B------:R-:W0:Y:S01]  /*40a0*/  I2F.F16 R22, R22 ;  /* 0x0000001600167306 */ /* 0x000e220000200c00 */
[----:B------:R-:W-:Y:S01]  /*40b0*/  LOP3.LUT R27, R27, 0xff, RZ, 0xc0, !PT ;  /* 0x000000ff1b1b7812 */ /* 0x000fe200078ec0ff */
[----:B---3--:R-:W-:Y:S01]  /*40c0*/  HADD2.F32 R20, -RZ, R20.H0_H0 ;  /* 0x20000014ff147230 */ /* 0x008fe20000004100 */
[----:B------:R-:W-:Y:S02]  /*40d0*/  IADD3 R37, R36, -0x80, RZ ;  /* 0xffffff8024257810 */ /* 0x000fe40007ffe0ff */
[----:B------:R-:W-:-:S02]  /*40e0*/  IADD3 R25, R25, -0x80, RZ ;  /* 0xffffff8019197810 */ /* 0x000fc40007ffe0ff */
[----:B------:R-:W-:Y:S01]  /*40f0*/  LEA.HI R30, R6, 0xffffff80, RZ, 0x8 ;  /* 0xffffff80061e7811 */ /* 0x000fe200078f40ff */
[----:B------:R3:W-:Y:S01]  /*4100*/  I2F.F16 R57, R37 ;  /* 0x0000002500397306 */ /* 0x0007e20000200c00 */
[----:B------:R-:W-:Y:S01]  /*4110*/  IADD3 R27, R27, -0x80, RZ ;  /* 0xffffff801b1b7810 */ /* 0x000fe20007ffe0ff */
[----:B-1----:R-:W-:Y:S01]  /*4120*/  HADD2.F32 R15, -RZ, R15.H0_H0 ;  /* 0x2000000fff0f7230 */ /* 0x002fe20000004100 */
[----:B------:R-:W-:Y:S02]  /*4130*/  LEA.HI R29, R7, 0xffffff80, RZ, 0x8 ;  /* 0xffffff80071d7811 */ /* 0x000fe400078f40ff */
[----:B------:R-:W-:Y:S02]  /*4140*/  SHF.R.U32.HI R7, RZ, 0x10, R7 ;  /* 0x00000010ff077819 */ /* 0x000fe40000011607 */
[----:B------:R-:W-:Y:S01]  /*4150*/  ISETP.GE.AND P0, PT, R43, 0x2, PT ;  /* 0x000000022b00780c */ /* 0x000fe20003f06270 */
[----:B------:R-:W-:Y:S01]  /*4160*/  I2F.F16 R25, R25 ;  /* 0x0000001900197306 */ /* 0x000fe20000200c00 */
[----:B------:R-:W-:Y:S01]  /*4170*/  LOP3.LUT R7, R7, 0xff, RZ, 0xc0, !PT ;  /* 0x000000ff07077812 */ /* 0x000fe200078ec0ff */
[----:B0-----:R-:W-:-:S03]  /*4180*/  HADD2.F32 R22, -RZ, R22.H0_H0 ;  /* 0x20000016ff167230 */ /* 0x001fc60000004100 */
[----:B------:R-:W-:-:S03]  /*4190*/  IADD3 R46, R7, -0x80, RZ ;  /* 0xffffff80072e7810 */ /* 0x000fc60007ffe0ff */
[----:B------:R-:W-:Y:S08]  /*41a0*/  I2F.F16 R27, R27 ;  /* 0x0000001b001b7306 */ /* 0x000ff00000200c00 */
[----:B------:R-:W-:Y:S01]  /*41b0*/  I2F.F16 R33, R33 ;  /* 0x0000002100217306 */ /* 0x000fe20000200c00 */
[--C-:B----4-:R-:W-:Y:S02]  /*41c0*/  HADD2.F32 R55, -RZ, R4.reuse.H0_H0 ;  /* 0x20000004ff377230 */ /* 0x110fe40000004100 */
[----:B------:R-:W-:-:S02]  /*41d0*/  HADD2.F32 R56, -RZ, R4.H1_H1 ;  /* 0x30000004ff387230 */ /* 0x000fc40000004100 */
[--C-:B------:R-:W-:Y:S01]  /*41e0*/  HADD2.F32 R50, -RZ, R5.reuse.H0_H0 ;  /* 0x20000005ff327230 */ /* 0x100fe20000004100 */
[C---:B------:R-:W-:Y:S01]  /*41f0*/  FFMA.FTZ R58, R55.reuse, R22, RZ ;  /* 0x00000016373a7223 */ /* 0x040fe200000100ff */
[----:B---3--:R-:W-:Y:S01]  /*4200*/  HADD2.F32 R37, -RZ, R5.H1_H1 ;  /* 0x30000005ff257230 */ /* 0x008fe20000004100 */
[----:B------:R-:W-:Y:S01]  /*4210*/  I2F.F16 R34, R34 ;  /* 0x0000002200227306 */ /* 0x000fe20000200c00 */
[----:B------:R-:W-:-:S07]  /*4220*/  FFMA.FTZ R61, R55, R15, RZ ;  /* 0x0000000f373d7223 */ /* 0x000fce00000100ff */
[----:B------:R-:W-:Y:S08]  /*4230*/  I2F.F16 R46, R46 ;  /* 0x0000002e002e7306 */ /* 0x000ff00000200c00 */
[----:B------:R-:W-:Y:S08]  /*4240*/  I2F.F16 R31, R31 ;  /* 0x0000001f001f7306 */ /* 0x000ff00000200c00 */
[----:B------:R-:W0:Y:S08]  /*4250*/  I2F.F16 R30, R30 ;  /* 0x0000001e001e7306 */ /* 0x000e300000200c00 */
[----:B------:R-:W-:Y:S01]  /*4260*/  I2F.F16 R29, R29 ;  /* 0x0000001d001d7306 */ /* 0x000fe20000200c00 */
[----:B0-----:R-:W-:Y:S01]  /*4270*/  HADD2.F32 R30, -RZ, R30.H0_H0 ;  /* 0x2000001eff1e7230 */ /* 0x001fe20000004100 */
[----:B--2---:R-:W-:-:S02]  /*4280*/  LEA.HI R28, R10, 0xffffff80, RZ, 0x8 ;  /* 0xffffff800a1c7811 */ /* 0x004fc400078f40ff */
[----:B------:R-:W-:-:S04]  /*4290*/  LOP3.LUT R4, R11, 0xff, RZ, 0xc0, !PT ;  /* 0x000000ff0b047812 */ /* 0x000fc800078ec0ff */
[----:B------:R0:W-:Y:S01]  /*42a0*/  I2F.F16 R14, R28 ;  /* 0x0000001c000e7306 */ /* 0x0001e20000200c00 */
[--C-:B------:R-:W-:Y:S02]  /*42b0*/  SHF.R.U32.HI R38, RZ, 0x8, R8.reuse ;  /* 0x00000008ff267819 */ /* 0x100fe40000011608 */
[----:B------:R-:W-:Y:S02]  /*42c0*/  IADD3 R52, R4, -0x80, RZ ;  /* 0xffffff8004347810 */ /* 0x000fe40007ffe0ff */
[----:B------:R-:W1:Y:S01]  /*42d0*/  LDS.64 R4, [UR4+0x28] ;  /* 0x00002804ff047984 */ /* 0x000e620008000a00 */
[----:B------:R-:W-:Y:S02]  /*42e0*/  LEA.HI R26, R8, 0xffffff80, RZ, 0x8 ;  /* 0xffffff80081a7811 */ /* 0x000fe400078f40ff */
[----:B------:R-:W-:Y:S02]  /*42f0*/  SHF.R.U32.HI R51, RZ, 0x10, R8 ;  /* 0x00000010ff337819 */ /* 0x000fe40000011608 */
[----:B0-----:R-:W-:-:S02]  /*4300*/  SHF.R.U32.HI R28, RZ, 0x8, R6 ;  /* 0x00000008ff1c7819 */ /* 0x001fc40000011606 */
[----:B------:R-:W-:Y:S01]  /*4310*/  SHF.R.U32.HI R6, RZ, 0x10, R6 ;  /* 0x00000010ff067819 */ /* 0x000fe20000011606 */
[----:B------:R-:W0:Y:S01]  /*4320*/  I2F.F16 R26, R26 ;  /* 0x0000001a001a7306 */ /* 0x000e220000200c00 */
[----:B------:R-:W-:Y:S02]  /*4330*/  LOP3.LUT R28, R28, 0xff, RZ, 0xc0, !PT ;  /* 0x000000ff1c1c7812 */ /* 0x000fe400078ec0ff */
[----:B------:R-:W-:Y:S02]  /*4340*/  LOP3.LUT R6, R6, 0xff, RZ, 0xc0, !PT ;  /* 0x000000ff06067812 */ /* 0x000fe400078ec0ff */
[----:B------:R-:W-:Y:S02]  /*4350*/  IADD3 R28, R28, -0x80, RZ ;  /* 0xffffff801c1c7810 */ /* 0x000fe40007ffe0ff */
[----:B------:R-:W-:Y:S02]  /*4360*/  IADD3 R35, R6, -0x80, RZ ;  /* 0xffffff8006237810 */ /* 0x000fe40007ffe0ff */
[----:B------:R-:W-:-:S02]  /*4370*/  LOP3.LUT R6, R8, 0xff, RZ, 0xc0, !PT ;  /* 0x000000ff08067812 */ /* 0x000fc400078ec0ff */
[----:B------:R-:W2:Y:S01]  /*4380*/  I2F.F16 R28, R28 ;  /* 0x0000001c001c7306 */ /* 0x000ea20000200c00 */
[----:B------:R-:W-:Y:S02]  /*4390*/  LOP3.LUT R8, R38, 0xff, RZ, 0xc0, !PT ;  /* 0x000000ff26087812 */ /* 0x000fe400078ec0ff */
[----:B------:R-:W-:Y:S02]  /*43a0*/  LOP3.LUT R7, R9, 0xff, RZ, 0xc0, !PT ;  /* 0x000000ff09077812 */ /* 0x000fe400078ec0ff */
[----:B------:R-:W-:Y:S01]  /*43b0*/  IADD3 R39, R8, -0x80, RZ ;  /* 0xffffff8008277810 */ /* 0x000fe20007ffe0ff */
[----:B------:R-:W-:Y:S01]  /*43c0*/  HADD2.F32 R8, -RZ, R23.H0_H0 ;  /* 0x20000017ff087230 */ /* 0x000fe20000004100 */
[----:B------:R-:W-:Y:S01]  /*43d0*/  SHF.R.U32.HI R53, RZ, 0x8, R11 ;  /* 0x00000008ff357819 */ /* 0x000fe2000001160b */
[----:B------:R-:W3:Y:S01]  /*43e0*/  I2F.F16 R35, R35 ;  /* 0x0000002300237306 */ /* 0x000ee20000200c00 */
[----:B------:R-:W-:Y:S01]  /*43f0*/  HADD2.F32 R23, -RZ, R25.H0_H0 ;  /* 0x20000019ff177230 */ /* 0x000fe20000004100 */
[----:B------:R-:W-:Y:S01]  /*4400*/  IADD3 R7, R7, -0x80, RZ ;  /* 0xffffff8007077810 */ /* 0x000fe20007ffe0ff */
[----:B------:R-:W-:Y:S01]  /*4410*/  HADD2.F32 R25, -RZ, R27.H0_H0 ;  /* 0x2000001bff197230 */ /* 0x000fe20000004100 */
[----:B------:R-:W-:Y:S01]  /*4420*/  LOP3.LUT R54, R53, 0xff, RZ, 0xc0, !PT ;  /* 0x000000ff35367812 */ /* 0x000fe200078ec0ff */
[----:B------:R-:W-:Y:S01]  /*4430*/  FFMA.FTZ R53, R55, R8, RZ ;  /* 0x0000000837357223 */ /* 0x000fe200000100ff */
[----:B------:R-:W-:Y:S01]  /*4440*/  SHF.R.U32.HI R48, RZ, 0x8, R9 ;  /* 0x00000008ff307819 */ /* 0x000fe20000011609 */
[----:B0-----:R-:W-:Y:S01]  /*4450*/  HADD2.F32 R26, -RZ, R26.H0_H0 ;  /* 0x2000001aff1a7230 */ /* 0x001fe20000004100 */
[----:B------:R0:W-:Y:S01]  /*4460*/  I2F.F16 R38, R52 ;  /* 0x0000003400267306 */ /* 0x0001e20000200c00 */
[----:B--2---:R-:W-:Y:S01]  /*4470*/  HADD2.F32 R27, -RZ, R28.H0_H0 ;  /* 0x2000001cff1b7230 */ /* 0x004fe20000004100 */
[----:B------:R-:W-:Y:S01]  /*4480*/  LOP3.LUT R36, R10, 0xff, RZ, 0xc0, !PT ;  /* 0x000000ff0a247812 */ /* 0x000fe200078ec0ff */
[----:B------:R-:W-:Y:S01]  /*4490*/  HADD2.F32 R28, -RZ, R57.H0_H0 ;  /* 0x20000039ff1c7230 */ /* 0x000fe20000004100 */
[----:B------:R-:W-:Y:S01]  /*44a0*/  SHF.R.U32.HI R49, RZ, 0x8, R10 ;  /* 0x00000008ff317819 */ /* 0x000fe2000001160a */
[C---:B------:R-:W-:Y:S01]  /*44b0*/  FFMA.FTZ R57, R56.reuse, R25, R53 ;  /* 0x0000001938397223 */ /* 0x040fe20000010035 */
[----:B------:R-:W-:Y:S01]  /*44c0*/  LEA.HI R24, R9, 0xffffff80, RZ, 0x8 ;  /* 0xffffff8009187811 */ /* 0x000fe200078f40ff */
[----:B------:R-:W-:Y:S01]  /*44d0*/  FFMA.FTZ R59, R56, R27, R58 ;  /* 0x0000001b383b7223 */ /* 0x000fe2000001003a */
[----:B------:R-:W2:Y:S01]  /*44e0*/  I2F.F16 R7, R7 ;  /* 0x0000000700077306 */ /* 0x000ea20000200c00 */
[----:B0-----:R-:W-:Y:S01]  /*44f0*/  FFMA.FTZ R52, R20, R55, RZ ;  /* 0x0000003714347223 */ /* 0x001fe200000100ff */
[----:B------:R-:W-:Y:S01]  /*4500*/  SHF.R.U32.HI R53, RZ, 0x10, R9 ;  /* 0x00000010ff357819 */ /* 0x000fe20000011609 */
[----:B------:R-:W-:Y:S01]  /*4510*/  HADD2.F32 R9, -RZ, R33.H0_H0 ;  /* 0x20000021ff097230 */ /* 0x000fe20000004100 */
[----:B------:R-:W-:Y:S01]  /*4520*/  IADD3 R6, R6, -0x80, RZ ;  /* 0xffffff8006067810 */ /* 0x000fe20007ffe0ff */
[----:B------:R-:W-:Y:S01]  /*4530*/  FFMA.FTZ R55, R23, R56, R52 ;  /* 0x0000003817377223 */ /* 0x000fe20000010034 */
[----:B------:R-:W-:Y:S01]  /*4540*/  LOP3.LUT R52, R51, 0xff, RZ, 0xc0, !PT ;  /* 0x000000ff33347812 */ /* 0x000fe200078ec0ff */
[----:B------:R-:W-:Y:S01]  /*4550*/  HADD2.F32 R33, -RZ, R34.H0_H0 ;  /* 0x20000022ff217230 */ /* 0x000fe20000004100 */
[----:B------:R-:W-:Y:S01]  /*4560*/  IADD3 R51, R54, -0x80, RZ ;  /* 0xffffff8036337810 */ /* 0x000fe20007ffe0ff */
[----:B---3--:R-:W-:Y:S01]  /*4570*/  HADD2.F32 R34, -RZ, R35.H0_H0 ;  /* 0x20000023ff227230 */ /* 0x008fe20000004100 */
[----:B------:R-:W-:Y:S01]  /*4580*/  LOP3.LUT R48, R48, 0xff, RZ, 0xc0, !PT ;  /* 0x000000ff30307812 */ /* 0x000fe200078ec0ff */
[----:B------:R-:W-:Y:S01]  /*4590*/  HADD2.F32 R35, -RZ, R46.H0_H0 ;  /* 0x2000002eff237230 */ /* 0x000fe20000004100 */
[----:B------:R-:W-:Y:S01]  /*45a0*/  SHF.R.U32.HI R54, RZ, 0x10, R11 ;  /* 0x00000010ff367819 */ /* 0x000fe2000001160b */
[----:B------:R-:W-:Y:S01]  /*45b0*/  I2F.F16 R6, R6 ;  /* 0x0000000600067306 */ /* 0x000fe20000200c00 */
[----:B------:R-:W-:Y:S01]  /*45c0*/  IADD3 R36, R36, -0x80, RZ ;  /* 0xffffff8024247810 */ /* 0x000fe20007ffe0ff */
[----:B------:R-:W-:Y:S01]  /*45d0*/  FFMA.FTZ R61, R56, R28, R61 ;  /* 0x0000001c383d7223 */ /* 0x000fe2000001003d */
[----:B------:R-:W-:Y:S01]  /*45e0*/  LOP3.LUT R49, R49, 0xff, RZ, 0xc0, !PT ;  /* 0x000000ff31317812 */ /* 0x000fe200078ec0ff */
[----:B------:R-:W-:Y:S01]  /*45f0*/  FFMA.FTZ R55, R9, R50, R55 ;  /* 0x0000003209377223 */ /* 0x000fe20000010037 */
[----:B------:R-:W-:Y:S01]  /*4600*/  IADD3 R48, R48, -0x80, RZ ;  /* 0xffffff8030307810 */ /* 0x000fe20007ffe0ff */
[----:B------:R-:W-:Y:S01]  /*4610*/  FFMA.FTZ R57, R50, R33, R57 ;  /* 0x0000002132397223 */ /* 0x000fe20000010039 */
[----:B------:R-:W-:Y:S01]  /*4620*/  SHF.R.U32.HI R46, RZ, 0x10, R10 ;  /* 0x00000010ff2e7819 */ /* 0x000fe2000001160a */
[----:B------:R-:W-:Y:S01]  /*4630*/  HADD2.F32 R10, -RZ, R31.H0_H0 ;  /* 0x2000001fff0a7230 */ /* 0x000fe20000004100 */
[----:B------:R-:W-:Y:S01]  /*4640*/  LOP3.LUT R54, R54, 0xff, RZ, 0xc0, !PT ;  /* 0x000000ff36367812 */ /* 0x000fe200078ec0ff */
[----:B------:R-:W0:Y:S01]  /*4650*/  I2F.F16 R36, R36 ;  /* 0x0000002400247306 */ /* 0x000e220000200c00 */
[----:B------:R-:W-:Y:S01]  /*4660*/  IADD3 R49, R49, -0x80, RZ ;  /* 0xffffff8031317810 */ /* 0x000fe20007ffe0ff */
[C---:B------:R-:W-:Y:S01]  /*4670*/  FFMA.FTZ R59, R50.reuse, R34, R59 ;  /* 0x00000022323b7223 */ /* 0x040fe2000001003b */
[----:B------:R-:W-:Y:S01]  /*4680*/  LOP3.LUT R53, R53, 0xff, RZ, 0xc0, !PT ;  /* 0x000000ff35357812 */ /* 0x000fe200078ec0ff */
[----:B------:R-:W-:Y:S01]  /*4690*/  FFMA.FTZ R61, R50, R35, R61 ;  /* 0x00000023323d7223 */ /* 0x000fe2000001003d */
[----:B------:R-:W-:Y:S01]  /*46a0*/  LOP3.LUT R31, R46, 0xff, RZ, 0xc0, !PT ;  /* 0x000000ff2e1f7812 */ /* 0x000fe200078ec0ff */
[----:B------:R-:W-:Y:S01]  /*46b0*/  HADD2.F32 R46, -RZ, R29.H0_H0 ;  /* 0x2000001dff2e7230 */ /* 0x000fe20000004100 */
[----:B------:R-:W-:Y:S01]  /*46c0*/  IADD3 R54, R54, -0x80, RZ ;  /* 0xffffff8036367810 */ /* 0x000fe20007ffe0ff */
[----:B------:R-:W3:Y:S01]  /*46d0*/  I2F.F16 R39, R39 ;  /* 0x0000002700277306 */ /* 0x000ee20000200c00 */
[----:B------:R-:W-:Y:S01]  /*46e0*/  IADD3 R52, R52, -0x80, RZ ;  /* 0xffffff8034347810 */ /* 0x000fe20007ffe0ff */
[----:B------:R-:W-:Y:S01]  /*46f0*/  FFMA.FTZ R56, R37, R10, R57 ;  /* 0x0000000a25387223 */ /* 0x000fe20000010039 */
[----:B------:R-:W-:Y:S01]  /*4700*/  IADD3 R53, R53, -0x80, RZ ;  /* 0xffffff8035357810 */ /* 0x000fe20007ffe0ff */
[----:B------:R-:W-:Y:S01]  /*4710*/  FFMA.FTZ R59, R37, R30, R59 ;  /* 0x0000001e253b7223 */ /* 0x000fe2000001003b */
[----:B------:R-:W-:Y:S01]  /*4720*/  IADD3 R31, R31, -0x80, RZ ;  /* 0xffffff801f1f7810 */ /* 0x000fe20007ffe0ff */
[----:B------:R-:W-:Y:S01]  /*4730*/  FFMA.FTZ R61, R37, R46, R61 ;  /* 0x0000002e253d7223 */ /* 0x000fe2000001003d */
[----:B--2---:R-:W-:Y:S01]  /*4740*/  HADD2.F32 R29, -RZ, R7.H0_H0 ;  /* 0x20000007ff1d7230 */ /* 0x004fe20000004100 */
[----:B------:R-:W2:Y:S01]  /*4750*/  I2F.F16 R48, R48 ;  /* 0x0000003000307306 */ /* 0x000ea20000200c00 */
[----:B0-----:R-:W-:-:S02]  /*4760*/  HADD2.F32 R36, -RZ, R36.H0_H0 ;  /* 0x20000024ff247230 */ /* 0x001fc40000004100 */
[----:B------:R-:W-:-:S05]  /*4770*/  HADD2.F32 R38, -RZ, R38.H0_H0 ;  /* 0x20000026ff267230 */ /* 0x000fca0000004100 */
[----:B------:R-:W0:Y:S01]  /*4780*/  I2F.F16 R49, R49 ;  /* 0x0000003100317306 */ /* 0x000e220000200c00 */
[----:B---3--:R-:W-:-:S07]  /*4790*/  HADD2.F32 R39, -RZ, R39.H0_H0 ;  /* 0x20000027ff277230 */ /* 0x008fce0000004100 */
[----:B------:R-:W3:Y:S01]  /*47a0*/  I2F.F16 R51, R51 ;  /* 0x0000003300337306 */ /* 0x000ee20000200c00 */
[----:B--2---:R-:W-:-:S07]  /*47b0*/  HADD2.F32 R48, -RZ, R48.H0_H0 ;  /* 0x20000030ff307230 */ /* 0x004fce0000004100 */
[----:B------:R2:W-:Y:S01]  /*47c0*/  I2F.F16 R50, R52 ;  /* 0x0000003400327306 */ /* 0x0005e20000200c00 */
[----:B0-----:R-:W-:-:S07]  /*47d0*/  HADD2.F32 R49, -RZ, R49.H0_H0 ;  /* 0x20000031ff317230 */ /* 0x001fce0000004100 */
[----:B------:R0:W4:Y:S01]  /*47e0*/  I2F.F16 R58, R53 ;  /* 0x00000035003a7306 */ /* 0x0001220000200c00 */
[----:B--2---:R-:W-:Y:S01]  /*47f0*/  FFMA.FTZ R52, R32, R37, R55 ;  /* 0x0000002520347223 */ /* 0x004fe20000010037 */
[----:B-1----:R-:W-:Y:S01]  /*4800*/  HADD2.F32 R37, -RZ, R4.H0_H0 ;  /* 0x20000004ff257230 */ /* 0x002fe20000004100 */
[----:B------:R-:W-:Y:S01]  /*4810*/  LEA.HI R55, R11, 0xffffff80, RZ, 0x8 ;  /* 0xffffff800b377811 */ /* 0x000fe200078f40ff */
[----:B------:R-:W-:Y:S02]  /*4820*/  HADD2.F32 R11, -RZ, R6.H0_H0 ;  /* 0x20000006ff0b7230 */ /* 0x000fe40000004100 */
[----:B------:R-:W-:Y:S01]  /*4830*/  HADD2.F32 R4, -RZ, R4.H1_H1 ;  /* 0x30000004ff047230 */ /* 0x000fe20000004100 */
[----:B------:R-:W-:Y:S01]  /*4840*/  FFMA.FTZ R7, R37, R29, R56 ;  /* 0x0000001d25077223 */ /* 0x000fe20000010038 */
[----:B------:R-:W1:Y:S01]  /*4850*/  I2F.F16 R54, R54 ;  /* 0x0000003600367306 */ /* 0x000e620000200c00 */
[----:B------:R-:W-:Y:S01]  /*4860*/  FFMA.FTZ R6, R11, R37, R52 ;  /* 0x000000250b067223 */ /* 0x000fe20000010034 */
[----:B---3--:R-:W-:Y:S01]  /*4870*/  HADD2.F32 R51, -RZ, R51.H0_H0 ;  /* 0x20000033ff337230 */ /* 0x008fe20000004100 */
[C---:B------:R-:W-:Y:S01]  /*4880*/  FFMA.FTZ R59, R37.reuse, R36, R59 ;  /* 0x00000024253b7223 */ /* 0x040fe2000001003b */
[--C-:B0-----:R-:W-:Y:S01]  /*4890*/  HADD2.F32 R53, -RZ, R5.reuse.H0_H0 ;  /* 0x20000005ff357230 */ /* 0x101fe20000004100 */
[----:B------:R-:W-:Y:S01]  /*48a0*/  FFMA.FTZ R61, R37, R38, R61 ;  /* 0x00000026253d7223 */ /* 0x000fe2000001003d */
[----:B------:R-:W-:Y:S01]  /*48b0*/  HADD2.F32 R5, -RZ, R5.H1_H1 ;  /* 0x30000005ff057230 */ /* 0x000fe20000004100 */
[----:B------:R-:W-:Y:S01]  /*48c0*/  FFMA.FTZ R6, R39, R4, R6 ;  /* 0x0000000427067223 */ /* 0x000fe20000010006 */
[----:B------:R0:W2:Y:S01]  /*48d0*/  I2F.F16 R57, R31 ;  /* 0x0000001f00397306 */ /* 0x0000a20000200c00 */
[----:B----4-:R-:W-:Y:S01]  /*48e0*/  HADD2.F32 R37, -RZ, R58.H0_H0 ;  /* 0x2000003aff257230 */ /* 0x010fe20000004100 */
[----:B------:R-:W-:-:S02]  /*48f0*/  FFMA.FTZ R59, R4, R49, R59 ;  /* 0x00000031043b7223 */ /* 0x000fc4000001003b */
[----:B------:R-:W-:-:S04]  /*4900*/  FFMA.FTZ R61, R4, R51, R61 ;  /* 0x00000033043d7223 */ /* 0x000fc8000001003d */
[----:B------:R-:W3:Y:S01]  /*4910*/  I2F.F16 R24, R24 ;  /* 0x0000001800187306 */ /* 0x000ee20000200c00 */
[----:B0-----:R-:W-:Y:S02]  /*4920*/  HADD2.F32 R31, -RZ, R50.H0_H0 ;  /* 0x20000032ff1f7230 */ /* 0x001fe40000004100 */
[----:B-1----:R-:W-:Y:S01]  /*4930*/  HADD2.F32 R52, -RZ, R54.H0_H0 ;  /* 0x20000036ff347230 */ /* 0x002fe20000004100 */
[----:B------:R-:W-:Y:S02]  /*4940*/  FFMA.FTZ R54, R4, R48, R7 ;  /* 0x0000003004367223 */ /* 0x000fe40000010007 */
[----:B------:R-:W-:Y:S02]  /*4950*/  FFMA.FTZ R6, R31, R53, R6 ;  /* 0x000000351f067223 */ /* 0x000fe40000010006 */
[----:B------:R0:W1:Y:S01]  /*4960*/  I2F.F16 R56, R55 ;  /* 0x0000003700387306 */ /* 0x0000620000200c00 */
[----:B--2---:R-:W-:Y:S01]  /*4970*/  HADD2.F32 R50, -RZ, R57.H0_H0 ;  /* 0x20000039ff327230 */ /* 0x004fe20000004100 */
[C---:B------:R-:W-:Y:S01]  /*4980*/  FFMA.FTZ R4, R53.reuse, R37, R54 ;  /* 0x0000002535047223 */ /* 0x040fe20000010036 */
[----:B------:R-:W-:Y:S01]  /*4990*/  HADD2.F32 R57, -RZ, R14.H0_H0 ;  /* 0x2000000eff397230 */ /* 0x000fe20000004100 */
[C---:B------:R-:W-:Y:S01]  /*49a0*/  FFMA.FTZ R61, R53.reuse, R52, R61 ;  /* 0x00000034353d7223 */ /* 0x040fe2000001003d */
[--C-:B------:R-:W-:Y:S01]  /*49b0*/  HADD2.F32 R54, -RZ, R94.reuse.H1_H1 ;  /* 0x3000005eff367230 */ /* 0x100fe20000004100 */
[----:B------:R-:W-:Y:S01]  /*49c0*/  FFMA.FTZ R58, R53, R50, R59 ;  /* 0x00000032353a7223 */ /* 0x000fe2000001003b */
[----:B------:R-:W-:Y:S01]  /*49d0*/  HADD2.F32 R53, -RZ, R94.H0_H0 ;  /* 0x2000005eff357230 */ /* 0x000fe20000004100 */
[----:B------:R-:W-:Y:S01]  /*49e0*/  FFMA.FTZ R6, R26, R5, R6 ;  /* 0x000000051a067223 */ /* 0x000fe20000010006 */
[----:B---3--:R-:W-:Y:S01]  /*49f0*/  HADD2.F32 R24, -RZ, R24.H0_H0 ;  /* 0x20000018ff187230 */ /* 0x008fe20000004100 */
[C---:B------:R-:W-:Y:S01]  /*4a00*/  FFMA.FTZ R58, R5.reuse, R57, R58 ;  /* 0x00000039053a7223 */ /* 0x040fe2000001003a */
[--C-:B0-----:R-:W-:Y:S01]  /*4a10*/  HADD2.F32 R55, -RZ, R92.reuse.H0_H0 ;  /* 0x2000005cff377230 */ /* 0x101fe20000004100 */
[----:B------:R-:W-:Y:S01]  /*4a20*/  FMUL.FTZ R6, R6, R53 ;  /* 0x0000003506067220 */ /* 0x000fe20000410000 */
[----:B------:R-:W-:Y:S01]  /*4a30*/  HADD2.F32 R14, -RZ, R92.H1_H1 ;  /* 0x3000005cff0e7230 */ /* 0x000fe20000004100 */
[----:B------:R-:W-:Y:S01]  /*4a40*/  FFMA.FTZ R7, R5, R24, R4 ;  /* 0x0000001805077223 */ /* 0x000fe20000010004 */
[----:B-1----:R-:W-:Y:S01]  /*4a50*/  HADD2.F32 R56, -RZ, R56.H0_H0 ;  /* 0x20000038ff387230 */ /* 0x002fe20000004100 */
[----:B------:R-:W-:Y:S01]  /*4a60*/  FMUL.FTZ R58, R58, R55 ;  /* 0x000000373a3a7220 */ /* 0x000fe20000410000 */
[----:B------:R-:W-:Y:S01]  /*4a70*/  F2FP.PACK_AB R6, RZ, R6 ;  /* 0x00000006ff06723e */ /* 0x000fe200000000ff */
[----:B------:R-:W-:-:S02]  /*4a80*/  FMUL.FTZ R7, R7, R54 ;  /* 0x0000003607077220 */ /* 0x000fc40000410000 */
[----:B------:R-:W-:Y:S01]  /*4a90*/  FFMA.FTZ R61, R5, R56, R61 ;  /* 0x00000038053d7223 */ /* 0x000fe2000001003d */
[----:B------:R-:W-:Y:S02]  /*4aa0*/  F2FP.PACK_AB R58, RZ, R58 ;  /* 0x0000003aff3a723e */ /* 0x000fe400000000ff */
[----:B------:R-:W-:Y:S01]  /*4ab0*/  F2FP.PACK_AB R7, RZ, R7 ;  /* 0x00000007ff07723e */ /* 0x000fe200000000ff */
[----:B------:R-:W-:-:S03]  /*4ac0*/  FMUL.FTZ R61, R61, R14 ;  /* 0x0000000e3d3d7220 */ /* 0x000fc60000410000 */
[----:B------:R-:W-:Y:S02]  /*4ad0*/  PRMT R6, R6, 0x5410, R7 ;  /* 0x0000541006067816 */ /* 0x000fe40000000007 */
[----:B------:R-:W-:-:S04]  /*4ae0*/  F2FP.PACK_AB R61, RZ, R61 ;  /* 0x0000003dff3d723e */ /* 0x000fc800000000ff */
[----:B------:R-:W-:Y:S01]  /*4af0*/  PRMT R58, R58, 0x5410, R61 ;  /* 0x000054103a3a7816 */ /* 0x000fe2000000003d */
[----:B------:R-:W-:-:S04]  /*4b00*/  HFMA2.MMA R42, R6, 1, 1, R42 ;  /* 0x3c003c00062a7835 */ /* 0x000fc8000000002a */
        /* <DEDUP_REMOVED lines=112> */
.L_x_1596:
        /* <DEDUP_REMOVED lines=311> */
.L_x_1597:
[----:B-----5:R-:W-:Y:S01]  /*6580*/  LEA R4, R21, 0x40, 0x6 ;  /* 0x0000004015047811 */ /* 0x020fe200078e30ff */
[----:B------:R-:W-:Y:S01]  /*6590*/  UIADD3 UR4, UR4, 0x40, URZ ;  /* 0x0000004004047890 */ /* 0x000fe2000fffe03f */
[----:B------:R-:W-:Y:S01]  /*65a0*/  IADD3 R47, R47, 0x20, RZ ;  /* 0x000000202f2f7810 */ /* 0x000fe20007ffe0ff */
[----:B------:R-:W-:Y:S01]  /*65b0*/  IMAD.WIDE R12, R0, 0x8, R12 ;  /* 0x00000008000c7825 */ /* 0x000fe200078e020c */
[----:B------:R-:W-:Y:S02]  /*65c0*/  IMNMX R4, R4, c[0x0][0x190], PT ;  /* 0x0000640004047a17 */ /* 0x000fe40003800200 */
[C---:B------:R-:W-:Y:S01]  /*65d0*/  ISETP.GE.AND P0, PT, R47.reuse, c[0x0][0x1a8], PT ;  /* 0x00006a002f007a0c */ /* 0x040fe20003f06270 */
[----:B0-----:R-:W-:Y:S01]  /*65e0*/  IMAD.WIDE R2, R0, 0x8, R2 ;  /* 0x0000000800027825 */ /* 0x001fe200078e0202 */
[----:B------:R-:W-:-:S13]  /*65f0*/  ISETP.LT.AND P2, PT, R47, R4, PT ;  /* 0x000000042f00720c */ /* 0x000fda0003f41270 */
[----:B------:R-:W-:Y:S05]  /*6600*/  @!P0 BRA P2, `(.L_x_1598) ;  /* 0xffffb0f000008947 */ /* 0x000fea000103ffff */
.L_x_1593:
[----:B------:R-:W-:-:S04]  /*6610*/  ISETP.GE.AND P0, PT, R47, R45, PT ;  /* 0x0000002d2f00720c */ /* 0x000fc80003f06270 */
[----:B------:R-:W-:-:S13]  /*6620*/  ISETP.GE.OR P0, PT, R47, c[0x0][0x1b0], P0 ;  /* 0x00006c002f007a0c */ /* 0x000fda0000706670 */
[----:B------:R-:W-:Y:S05]  /*6630*/  @P0 BRA `(.L_x_1599) ;  /* 0x00001ff000000947 */ /* 0x000fea0003800000 */
.L_x_1601:
        /* <DEDUP_REMOVED lines=42> */
[----:B------:R-:W-:Y:S02]  /*68e0*/  SHF.R.U32.HI R10, RZ, 0xe, R11 ;  /* 0x0000000eff0a7819 */ /* 0x000fe4000001160b */
[----:B------:R-:W-:Y:S02]  /*68f0*/  LOP3.LUT R36, R36, 0x10001, RZ, 0xc0, !PT ;  /* 0x0001000124247812 */ /* 0x000fe400078ec0ff */
[----:B------:R-:W-:Y:S02]  /*6900*/  LOP3.LUT R39, R39, 0x10001, RZ, 0xc0, !PT ;  /* 0x0001000127277812 */ /* 0x000fe400078ec0ff */
[----:B------:R-:W-:-:S02]  /*6910*/  LOP3.LUT R38, R38, 0x10001, RZ, 0xc0, !PT ;  /* 0x0001000126267812 */ /* 0x000fc400078ec0ff */
[----:B------:R-:W-:Y:S02]  /*6920*/  LOP3.LUT R37, R36, 0x20002, R37, 0xf8, !PT ;  /* 0x0002000224257812 */ /* 0x000fe400078ef825 */
[----:B------:R-:W-:Y:S02]  /*6930*/  LOP3.LUT R39, R39, 0x20002, R10, 0xf8, !PT ;  /* 0x0002000227277812 */ /* 0x000fe400078ef80a */
[----:B------:R-:W-:Y:S02]  /*6940*/  SHF.R.U32.HI R78, RZ, 0xd, R25 ;  /* 0x0000000dff4e7819 */ /* 0x000fe40000011619 */
[----:B------:R-:W-:Y:S02]  /*6950*/  SHF.R.U32.HI R82, RZ, 0xd, R27 ;  /* 0x0000000dff527819 */ /* 0x000fe4000001161b */
[----:B------:R-:W-:Y:S02]  /*6960*/  LOP3.LUT R9, R38, 0x20002, R9, 0xf8, !PT ;  /* 0x0002000226097812 */ /* 0x000fe400078ef809 */
[----:B------:R-:W-:-:S02]  /*6970*/  LOP3.LUT R78, R37, 0x40004, R78, 0xf8, !PT ;  /* 0x00040004254e7812 */ /* 0x000fc400078ef84e */
[----:B------:R-:W-:Y:S02]  /*6980*/  LOP3.LUT R82, R39, 0x40004, R82, 0xf8, !PT ;  /* 0x0004000427527812 */ /* 0x000fe400078ef852 */
[----:B------:R-:W0:Y:S01]  /*6990*/  LDS.128 R36, [UR4] ;  /* 0x00000004ff247984 */ /* 0x000e220008000c00 */
[----:B------:R-:W-:Y:S02]  /*69a0*/  SHF.R.U32.HI R13, RZ, 0xf, R4 ;  /* 0x0000000fff0d7819 */ /* 0x000fe40000011604 */
        /* <DEDUP_REMOVED lines=22> */
[----:B------:R-:W-:Y:S02]  /*6b10*/  SHF.R.U32.HI R80, RZ, 0xd, R26 ;  /* 0x0000000dff507819 */ /* 0x000fe4000001161a */
[----:B------:R-:W-:Y:S02]  /*6b20*/  LOP3.LUT R75, R3, 0x64006400, RZ, 0xfc, !PT ;  /* 0x64006400034b7812 */ /* 0x000fe400078efcff */
[----:B------:R-:W-:Y:S02]  /*6b30*/  LOP3.LUT R76, R13, 0x40004, R76, 0xf8, !PT ;  /* 0x000400040d4c7812 */ /* 0x000fe400078ef84c */
        /* <DEDUP_REMOVED lines=11> */
[----:B------:R-:W-:-:S02]  /*6bf0*/  LOP3.LUT R80, R9, 0x40004, R80, 0xf8, !PT ;  /* 0x0004000409507812 */ /* 0x000fc400078ef850 */
        /* <DEDUP_REMOVED lines=36> */
[----:B------:R-:W-:Y:S01]  /*6e40*/  HADD2 R62, R62, -1040, -1040 ;  /* 0xe410e4103e3e7430 */ /* 0x000fe20000000000 */
[----:B------:R-:W-:Y:S02]  /*6e50*/  LOP3.LUT R54, R54, 0x1f001f, RZ, 0xc0, !PT ;  /* 0x001f001f36367812 */ /* 0x000fe400078ec0ff */
[----:B------:R-:W-:Y:S02]  /*6e60*/  LOP3.LUT R60, R60, 0x1f001f, RZ, 0xc0, !PT ;  /* 0x001f001f3c3c7812 */ /* 0x000fe400078ec0ff */
[----:B------:R-:W-:Y:S01]  /*6e70*/  HFMA2.MMA R69, R68, R37, R69 ;  /* 0x0000002544457235 */ /* 0x000fe20000000045 */
[----:B------:R-:W-:Y:S02]  /*6e80*/  LOP3.LUT R52, R52, 0x64006400, RZ, 0xfc, !PT ;  /* 0x6400640034347812 */ /* 0x000fe400078efcff */
[----:B------:R-:W-:-:S02]  /*6e90*/  LOP3.LUT R54, R54, 0x64006400, RZ, 0xfc, !PT ;  /* 0x6400640036367812 */ /* 0x000fc400078efcff */
[----:B------:R-:W-:Y:S02]  /*6ea0*/  ISETP.GE.AND P0, PT, R43, 0x2, PT ;  /* 0x000000022b00780c */ /* 0x000fe40003f06270 */
        /* <DEDUP_REMOVED lines=16> */
[----:B------:R-:W0:Y:S01]  /*6fb0*/  LDS.128 R20, [UR4+0x10] ;  /* 0x00001004ff147984 */ /* 0x000e220008000c00 */
[----:B------:R-:W-:Y:S01]  /*6fc0*/  HADD2 R57, R57, -1040, -1040 ;  /* 0xe410e41039397430 */ /* 0x000fe20000000000 */
[----:B------:R-:W-:Y:S01]  /*6fd0*/  LOP3.LUT R87, R87, 0x64006400, RZ, 0xfc, !PT ;  /* 0x6400640057577812 */ /* 0x000fe200078efcff */
[----:B------:R-:W-:-:S02]  /*6fe0*/  HADD2 R59, R59, -1040, -1040 ;  /* 0xe410e4103b3b7430 */ /* 0x000fc40000000000 */
[----:B------:R-:W-:Y:S02]  /*6ff0*/  HFMA2 R70, R57, R36, RZ.H0_H0 ;  /* 0x0000002439467231 */ /* 0x000fe400000400ff */
[----:B------:R-:W-:Y:S02]  /*7000*/  HFMA2 R65, R66, R37, R65 ;  /* 0x0000002542417231 */ /* 0x000fe40000000041 */
[----:B------:R-:W-:Y:S01]  /*7010*/  HFMA2.MMA R67, R59, R36, RZ ;  /* 0x000000243b437235 */ /* 0x000fe200000000ff */
[----:B------:R-:W-:-:S05]  /*7020*/  HADD2 R87, R87, -1040, -1040 ;  /* 0xe410e41057577430 */ /* 0x000fca0000000000 */
[----:B------:R-:W-:Y:S01]  /*7030*/  HFMA2.MMA R36, R56, R37, R67 ;  /* 0x0000002538247235 */ /* 0x000fe20000000043 */
[----:B------:R-:W-:Y:S01]  /*7040*/  LOP3.LUT R67, R46, 0x1f001f, RZ, 0xc0, !PT ;  /* 0x001f001f2e437812 */ /* 0x000fe200078ec0ff */
[----:B------:R-:W-:Y:S01]  /*7050*/  HFMA2 R37, R50, R37, R70 ;  /* 0x0000002532257231 */ /* 0x000fe20000000046 */
[----:B------:R-:W-:Y:S02]  /*7060*/  LOP3.LUT R46, R63, 0x64006400, RZ, 0xfc, !PT ;  /* 0x640064003f2e7812 */ /* 0x000fe400078efcff */
[----:B------:R-:W-:Y:S02]  /*7070*/  LOP3.LUT R67, R67, 0x64006400, RZ, 0xfc, !PT ;  /* 0x6400640043437812 */ /* 0x000fe400078efcff */
[----:B------:R-:W-:Y:S01]  /*7080*/  LOP3.LUT R63, R55, 0x64006400, RZ, 0xfc, !PT ;  /* 0x64006400373f7812 */ /* 0x000fe200078efcff */
[----:B------:R-:W-:Y:S01]  /*7090*/  HADD2 R55, R49, -1040, -1040 ;  /* 0xe410e41031377430 */ /* 0x000fe20000000000 */
[----:B------:R-:W-:Y:S01]  /*70a0*/  LOP3.LUT R70, R64, 0x64006400, RZ, 0xfc, !PT ;  /* 0x6400640040467812 */ /* 0x000fe200078efcff */
[----:B------:R-:W-:-:S02]  /*70b0*/  HADD2 R71, R67, -1040, -1040 ;  /* 0xe410e41043477430 */ /* 0x000fc40000000000 */
[----:B------:R-:W-:Y:S02]  /*70c0*/  HADD2 R46, R46, -1040, -1040 ;  /* 0xe410e4102e2e7430 */ /* 0x000fe40000000000 */
[-C--:B------:R-:W-:Y:S01]  /*70d0*/  HFMA2.MMA R36, R55, R38.reuse, R36 ;  /* 0x0000002637247235 */ /* 0x080fe20000000024 */
[----:B------:R-:W-:Y:S01]  /*70e0*/  HADD2 R49, R63, -1040, -1040 ;  /* 0xe410e4103f317430 */ /* 0x000fe20000000000 */
[----:B------:R-:W-:Y:S01]  /*70f0*/  HFMA2.MMA R69, R71, R38, R69 ;  /* 0x0000002647457235 */ /* 0x000fe20000000045 */
[----:B------:R-:W-:Y:S02]  /*7100*/  HADD2 R67, R48, -1040, -1040 ;  /* 0xe410e41030437430 */ /* 0x000fe40000000000 */
[----:B------:R-:W-:Y:S01]  /*7110*/  HADD2 R64, R61, -1040, -1040 ;  /* 0xe410e4103d407430 */ /* 0x000fe20000000000 */
[----:B------:R-:W-:Y:S01]  /*7120*/  HFMA2.MMA R36, R46, R39, R36 ;  /* 0x000000272e247235 */ /* 0x000fe20000000024 */
[----:B------:R-:W-:Y:S02]  /*7130*/  HFMA2 R37, R49, R38, R37 ;  /* 0x0000002631257231 */ /* 0x000fe40000000025 */
[----:B------:R-:W-:-:S02]  /*7140*/  HADD2 R48, R70, -1040, -1040 ;  /* 0xe410e41046307430 */ /* 0x000fc40000000000 */
[----:B------:R-:W-:Y:S01]  /*7150*/  HFMA2 R65, R67, R38, R65 ;  /* 0x0000002643417231 */ /* 0x000fe20000000041 */
[----:B------:R-:W-:Y:S01]  /*7160*/  HFMA2.MMA R63, R64, R39, R69 ;  /* 0x00000027403f7235 */ /* 0x000fe20000000045 */
[-C--:B------:R-:W-:Y:S01]  /*7170*/  HFMA2 R37, R48, R39.reuse, R37 ;  /* 0x0000002730257231 */ /* 0x080fe20000000025 */
[-C--:B0-----:R-:W-:Y:S01]  /*7180*/  HFMA2.MMA R70, R14, R20.reuse, R36 ;  /* 0x000000140e467235 */ /* 0x081fe20000000024 */
        /* <DEDUP_REMOVED lines=11> */
[----:B------:R-:W-:Y:S01]  /*7240*/  SHF.R.U32.HI R27, RZ, 0xa, R27 ;  /* 0x0000000aff1b7819 */ /* 0x000fe2000001161b */
        /* <DEDUP_REMOVED lines=9> */
[----:B------:R-:W-:-:S02]  /*72e0*/  SHF.R.U32.HI R24, RZ, 0xa, R24 ;  /* 0x0000000aff187819 */ /* 0x000fc40000011618 */
[----:B------:R-:W-:Y:S01]  /*72f0*/  LOP3.LUT R65, R26, 0x1f001f, RZ, 0xc0, !PT ;  /* 0x001f001f1a417812 */ /* 0x000fe200078ec0ff */
[----:B------:R-:W-:Y:S01]  /*7300*/  HADD2 R69, R61, -1040, -1040 ;  /* 0xe410e4103d457430 */ /* 0x000fe20000000000 */
[----:B------:R-:W-:Y:S02]  /*7310*/  LOP3.LUT R63, R63, 0x64006400, RZ, 0xfc, !PT ;  /* 0x640064003f3f7812 */ /* 0x000fe400078efcff */
[----:B------:R-:W-:Y:S02]  /*7320*/  LOP3.LUT R24, R24, 0x1f001f, RZ, 0xc0, !PT ;  /* 0x001f001f18187812 */ /* 0x000fe400078ec0ff */
[----:B------:R-:W-:Y:S01]  /*7330*/  LOP3.LUT R73, R65, 0x64006400, RZ, 0xfc, !PT ;  /* 0x6400640041497812 */ /* 0x000fe200078efcff */
[----:B------:R-:W-:Y:S01]  /*7340*/  HADD2 R65, R63, -1040, -1040 ;  /* 0xe410e4103f417430 */ /* 0x000fe20000000000 */
[----:B------:R-:W-:Y:S01]  /*7350*/  HFMA2.MMA R20, R69, R22, R20 ;  /* 0x0000001645147235 */ /* 0x000fe20000000014 */
        /* <DEDUP_REMOVED lines=8> */
[----:B------:R-:W-:Y:S01]  /*73e0*/  SHF.R.U32.HI R26, RZ, 0xa, R26 ;  /* 0x0000000aff1a7819 */ /* 0x000fe2000001161a */
[-C--:B------:R-:W-:Y:S01]  /*73f0*/  HFMA2 R21, R9, R23.reuse, R21 ;  /* 0x0000001709157231 */ /* 0x080fe20000000015 */
[----:B------:R-:W-:Y:S01]  /*7400*/  SHF.R.U32.HI R25, RZ, 0xa, R25 ;  /* 0x0000000aff197819 */ /* 0x000fe20000011619 */
[----:B------:R-:W-:Y:S01]  /*7410*/  HADD2 R73, R27, -1040, -1040 ;  /* 0xe410e4101b497430 */ /* 0x000fe20000000000 */
[----:B------:R-:W-:Y:S01]  /*7420*/  HFMA2.MMA R70, R61, R22, R70 ;  /* 0x000000163d467235 */ /* 0x000fe20000000046 */
[----:B------:R-:W-:Y:S01]  /*7430*/  LOP3.LUT R26, R26, 0x1f001f, RZ, 0xc0, !PT ;  /* 0x001f001f1a1a7812 */ /* 0x000fe200078ec0ff */
[----:B0-----:R-:W-:Y:S01]  /*7440*/  HFMA2.MMA R85, R81, R36, R20 ;  /* 0x0000002451557235 */ /* 0x001fe20000000014 */
[----:B------:R-:W-:Y:S01]  /*7450*/  HFMA2 R72, R65, R22, R72 ;  /* 0x0000001641487231 */ /* 0x000fe20000000048 */
[----:B------:R-:W-:Y:S01]  /*7460*/  LOP3.LUT R25, R25, 0x1f001f, RZ, 0xc0, !PT ;  /* 0x001f001f19197812 */ /* 0x000fe200078ec0ff */
[----:B------:R-:W-:Y:S01]  /*7470*/  HFMA2 R20, R73, R36, R21 ;  /* 0x0000002449147231 */ /* 0x000fe20000000015 */
        /* <DEDUP_REMOVED lines=10> */
[----:B------:R-:W-:Y:S01]  /*7520*/  LOP3.LUT R22, R29, 0x1f001f, RZ, 0xc0, !PT ;  /* 0x001f001f1d167812 */ /* 0x000fe200078ec0ff */
[----:B------:R-:W-:Y:S01]  /*7530*/  HFMA2 R84, R77, R36, R72 ;  /* 0x000000244d547231 */ /* 0x000fe20000000048 */
[----:B------:R-:W-:Y:S01]  /*7540*/  LOP3.LUT R23, R23, 0x64006400, RZ, 0xfc, !PT ;  /* 0x6400640017177812 */ /* 0x000fe200078efcff */
[----:B------:R-:W-:Y:S01]  /*7550*/  HADD2 R74, R21, -1040, -1040 ;  /* 0xe410e410154a7430 */ /* 0x000fe20000000000 */
[----:B------:R-:W-:Y:S01]  /*7560*/  LOP3.LUT R24, R24, 0x64006400, RZ, 0xfc, !PT ;  /* 0x6400640018187812 */ /* 0x000fe200078efcff */
[----:B------:R-:W-:Y:S01]  /*7570*/  HFMA2.MMA R27, R75, R36, R70 ;  /* 0x000000244b1b7235 */ /* 0x000fe20000000046 */
[----:B------:R-:W-:Y:S01]  /*7580*/  LOP3.LUT R22, R22, 0x64006400, RZ, 0xfc, !PT ;  /* 0x6400640016167812 */ /* 0x000fe200078efcff */
[----:B------:R-:W-:Y:S01]  /*7590*/  HADD2 R70, R23, -1040, -1040 ;  /* 0xe410e41017467430 */ /* 0x000fe20000000000 */
[----:B------:R-:W-:Y:S01]  /*75a0*/  SHF.R.U32.HI R21, RZ, 0xc, R28 ;  /* 0x0000000cff157819 */ /* 0x000fe2000001161c */
[----:B------:R-:W-:Y:S01]  /*75b0*/  HADD2 R36, R24, -1040, -1040 ;  /* 0xe410e41018247430 */ /* 0x000fe20000000000 */
[----:B------:R-:W-:Y:S01]  /*75c0*/  SHF.R.U32.HI R23, RZ, 0xc, R31 ;  /* 0x0000000cff177819 */ /* 0x000fe2000001161f */
[----:B------:R-:W-:Y:S01]  /*75d0*/  HADD2 R72, R22, -1040, -1040 ;  /* 0xe410e41016487430 */ /* 0x000fe20000000000 */
[----:B------:R-:W-:Y:S01]  /*75e0*/  LOP3.LUT R24, R76, 0x80008, R21, 0xf8, !PT ;  /* 0x000800084c187812 */ /* 0x000fe200078ef815 */
[-C--:B------:R-:W-:Y:S01]  /*75f0*/  HFMA2.MMA R85, R74, R37.reuse, R85 ;  /* 0x000000254a557235 */ /* 0x080fe20000000055 */
        /* <DEDUP_REMOVED lines=26> */
[----:B------:R-:W-:Y:S01]  /*77a0*/  LOP3.LUT R25, R78, 0x80008, R25, 0xf8, !PT ;  /* 0x000800084e197812 */ /* 0x000fe200078ef819 */
[----:B------:R-:W-:Y:S01]  /*77b0*/  HADD2 R78, R29, -1040, -1040 ;  /* 0xe410e4101d4e7430 */ /* 0x000fe20000000000 */
[----:B------:R-:W-:Y:S01]  /*77c0*/  SHF.R.U32.HI R30, RZ, 0xb, R33 ;  /* 0x0000000bff1e7819 */ /* 0x000fe20000011621 */
[----:B------:R-:W-:Y:S01]  /*77d0*/  HADD2 R38, R31, -1040, -1040 ;  /* 0xe410e4101f267430 */ /* 0x000fe20000000000 */
[-C--:B------:R-:W-:Y:S01]  /*77e0*/  HFMA2.MMA R28, R80, R39.reuse, R85 ;  /* 0x00000027501c7235 */ /* 0x080fe20000000055 */
[-C--:B------:R-:W-:Y:S01]  /*77f0*/  HFMA2 R84, R78, R39.reuse, R84 ;  /* 0x000000274e547231 */ /* 0x080fe20000000054 */
[----:B------:R-:W-:Y:S01]  /*7800*/  HFMA2.MMA R27, R76, R39, R27 ;  /* 0x000000274c1b7235 */ /* 0x000fe2000000001b */
[----:B------:R-:W-:Y:S01]  /*7810*/  HFMA2 R29, R38, R39, R37 ;  /* 0x00000027261d7231 */ /* 0x000fe20000000025 */
[----:B------:R-:W-:-:S02]  /*7820*/  LOP3.LUT R39, R34, 0x1f001f, RZ, 0xc0, !PT ;  /* 0x001f001f22277812 */ /* 0x000fc400078ec0ff */
[----:B------:R-:W-:Y:S02]  /*7830*/  LOP3.LUT R85, R33, 0x1f001f, RZ, 0xc0, !PT ;  /* 0x001f001f21557812 */ /* 0x000fe400078ec0ff */
[----:B------:R-:W-:Y:S01]  /*7840*/  LOP3.LUT R39, R39, 0x64006400, RZ, 0xfc, !PT ;  /* 0x6400640027277812 */ /* 0x000fe200078efcff */
[----:B0-----:R-:W-:Y:S01]  /*7850*/  HFMA2.MMA R28, R87, R20, R28 ;  /* 0x00000014571c7235 */ /* 0x001fe2000000001c */
        /* <DEDUP_REMOVED lines=11> */
[----:B------:R-:W-:Y:S01]  /*7910*/  LOP3.LUT R33, R33, 0x1f001f, RZ, 0xc0, !PT ;  /* 0x001f001f21217812 */ /* 0x000fe200078ec0ff */
[----:B------:R-:W-:Y:S01]  /*7920*/  HFMA2 R29, R37, R20, R29 ;  /* 0x00000014251d7231 */ /* 0x000fe2000000001d */
[----:B------:R-:W-:Y:S01]  /*7930*/  LOP3.LUT R25, R25, 0x64006400, RZ, 0xfc, !PT ;  /* 0x6400640019197812 */ /* 0x000fe200078efcff */
[-C--:B------:R-:W-:Y:S01]  /*7940*/  HFMA2 R20, R3, R21.reuse, R84 ;  /* 0x0000001503147231 */ /* 0x080fe20000000054 */
[----:B------:R-:W-:Y:S01]  /*7950*/  HFMA2.MMA R27, R2, R21, R27 ;  /* 0x00000015021b7235 */ /* 0x000fe2000000001b */
[----:B------:R-:W-:Y:S01]  /*7960*/  HFMA2 R21, R0, R21, R29 ;  /* 0x0000001500157231 */ /* 0x000fe2000000001d */
[--C-:B------:R-:W-:Y:S01]  /*7970*/  SHF.R.U32.HI R29, RZ, 0xb, R32.reuse ;  /* 0x0000000bff1d7819 */ /* 0x100fe20000011620 */
[----:B------:R-:W-:Y:S01]  /*7980*/  HADD2 R88, R25, -1040, -1040 ;  /* 0xe410e41019587430 */ /* 0x000fe20000000000 */
[----:B------:R-:W-:-:S02]  /*7990*/  SHF.R.U32.HI R32, RZ, 0xa, R32 ;  /* 0x0000000aff207819 */ /* 0x000fc40000011620 */
[----:B------:R-:W-:Y:S02]  /*79a0*/  LOP3.LUT R24, R24, 0x100010, R29, 0xf8, !PT ;  /* 0x0010001018187812 */ /* 0x000fe400078ef81d */
[--C-:B------:R-:W-:Y:S02]  /*79b0*/  SHF.R.U32.HI R29, RZ, 0xb, R34.reuse ;  /* 0x0000000bff1d7819 */ /* 0x100fe40000011622 */
[----:B------:R-:W-:Y:S02]  /*79c0*/  SHF.R.U32.HI R34, RZ, 0xa, R34 ;  /* 0x0000000aff227819 */ /* 0x000fe40000011622 */
[----:B------:R-:W-:Y:S02]  /*79d0*/  LOP3.LUT R32, R32, 0x1f001f, RZ, 0xc0, !PT ;  /* 0x001f001f20207812 */ /* 0x000fe400078ec0ff */
[----:B------:R-:W-:Y:S02]  /*79e0*/  LOP3.LUT R26, R26, 0x100010, R29, 0xf8, !PT ;  /* 0x001000101a1a7812 */ /* 0x000fe400078ef81d */
[----:B------:R-:W-:-:S02]  /*79f0*/  LOP3.LUT R34, R34, 0x1f001f, RZ, 0xc0, !PT ;  /* 0x001f001f22227812 */ /* 0x000fc400078ec0ff */
[----:B------:R-:W-:Y:S02]  /*7a00*/  SHF.R.U32.HI R29, RZ, 0xb, R35 ;  /* 0x0000000bff1d7819 */ /* 0x000fe40000011623 */
[----:B------:R-:W-:Y:S02]  /*7a10*/  LOP3.LUT R32, R32, 0x64006400, RZ, 0xfc, !PT ;  /* 0x6400640020207812 */ /* 0x000fe400078efcff */
[----:B------:R-:W-:Y:S02]  /*7a20*/  LOP3.LUT R34, R34, 0x64006400, RZ, 0xfc, !PT ;  /* 0x6400640022227812 */ /* 0x000fe400078efcff */
[----:B------:R-:W-:Y:S01]  /*7a30*/  LOP3.LUT R29, R82, 0x100010, R29, 0xf8, !PT ;  /* 0x00100010521d7812 */ /* 0x000fe200078ef81d */
[----:B------:R-:W-:Y:S01]  /*7a40*/  HADD2 R82, R32, -1040, -1040 ;  /* 0xe410e41020527430 */ /* 0x000fe20000000000 */
[----:B------:R-:W-:Y:S01]  /*7a50*/  SHF.R.U32.HI R35, RZ, 0xa, R35 ;  /* 0x0000000aff237819 */ /* 0x000fe20000011623 */
[----:B------:R-:W-:Y:S01]  /*7a60*/  HADD2 R91, R34, -1040, -1040 ;  /* 0xe410e410225b7430 */ /* 0x000fe20000000000 */
[----:B------:R-:W-:-:S02]  /*7a70*/  LOP3.LUT R24, R24, 0x64006400, RZ, 0xfc, !PT ;  /* 0x6400640018187812 */ /* 0x000fc400078efcff */
[----:B------:R-:W-:Y:S01]  /*7a80*/  LOP3.LUT R35, R35, 0x1f001f, RZ, 0xc0, !PT ;  /* 0x001f001f23237812 */ /* 0x000fe200078ec0ff */
[-C--:B------:R-:W-:Y:S01]  /*7a90*/  HFMA2.MMA R28, R82, R22.reuse, R28 ;  /* 0x00000016521c7235 */ /* 0x080fe2000000001c */
        /* <DEDUP_REMOVED lines=8> */
[----:B------:R-:W-:Y:S01]  /*7b20*/  HFMA2.MMA R28, R90, R23, R28 ;  /* 0x000000175a1c7235 */ /* 0x000fe2000000001c */
[----:B------:R-:W-:-:S02]  /*7b30*/  HADD2 R89, R35, -1040, -1040 ;  /* 0xe410e41023597430 */ /* 0x000fc40000000000 */
[-C--:B------:R-:W-:Y:S01]  /*7b40*/  HFMA2 R20, R93, R22.reuse, R20 ;  /* 0x000000165d147231 */ /* 0x080fe20000000014 */
        /* <DEDUP_REMOVED lines=106> */
[----:B------:R-:W-:Y:S01]  /*81f0*/  HFMA2 R20, R48, R23, R20 ;  /* 0x0000001730147231 */ /* 0x000fe20000000014 */
[----:B------:R-:W-:-:S02]  /*8200*/  HFMA2.MMA R62, R62, R23, R31 ;  /* 0x000000173e3e7235 */ /* 0x000fc4000000001f */
[----:B------:R-:W0:Y:S01]  /*8210*/  LDS.128 R28, [UR4+0x120] ;  /* 0x00012004ff1c7984 */ /* 0x000e220008000c00 */
[-C--:B-1----:R-:W-:Y:S01]  /*8220*/  HFMA2 R20, R13, R24.reuse, R20 ;  /* 0x000000180d147231 */ /* 0x082fe20000000014 */
[----:B------:R-:W-:Y:S02]  /*8230*/  HFMA2.MMA R56, R46, R23, R56 ;  /* 0x000000172e387235 */ /* 0x000fe40000000038 */
[----:B------:R-:W-:Y:S02]  /*8240*/  HFMA2 R32, R64, R23, R32 ;  /* 0x0000001740207231 */ /* 0x000fe40000000020 */
[----:B------:R-:W-:Y:S02]  /*8250*/  HFMA2 R20, R54, R25, R20 ;  /* 0x0000001936147231 */ /* 0x000fe40000000014 */
[-C--:B------:R-:W-:Y:S01]  /*8260*/  HFMA2.MMA R56, R14, R24.reuse, R56 ;  /* 0x000000180e387235 */ /* 0x080fe20000000038 */
[----:B------:R-:W-:Y:S01]  /*8270*/  HFMA2 R62, R51, R24, R62 ;  /* 0x00000018333e7231 */ /* 0x000fe2000000003e */
[----:B------:R-:W-:Y:S01]  /*8280*/  HFMA2.MMA R32, R53, R24, R32 ;  /* 0x0000001835207235 */ /* 0x000fe20000000020 */
[----:B------:R-:W-:-:S03]  /*8290*/  HFMA2 R20, R63, R26, R20 ;  /* 0x0000001a3f147231 */ /* 0x000fc60000000014 */
[-C--:B------:R-:W-:Y:S01]  /*82a0*/  HFMA2.MMA R13, R52, R25.reuse, R56 ;  /* 0x00000019340d7235 */ /* 0x080fe20000000038 */
[----:B------:R-:W-:Y:S01]  /*82b0*/  HFMA2 R20, R9, R27, R20 ;  /* 0x0000001b09147231 */ /* 0x000fe20000000014 */
[----:B------:R-:W-:-:S04]  /*82c0*/  HFMA2.MMA R58, R58, R25, R62 ;  /* 0x000000193a3a7235 */ /* 0x000fc8000000003e */
[----:B------:R-:W-:Y:S01]  /*82d0*/  HFMA2 R60, R60, R25, R32 ;  /* 0x000000193c3c7231 */ /* 0x000fe20000000020 */
[-C--:B------:R-:W-:Y:S01]  /*82e0*/  HFMA2.MMA R13, R61, R26.reuse, R13 ;  /* 0x0000001a3d0d7235 */ /* 0x080fe2000000000d */
[----:B------:R-:W1:Y:S04]  /*82f0*/  LDS.128 R32, [UR4+0x130] ;  /* 0x00013004ff207984 */ /* 0x000e680008000c00 */
[----:B------:R-:W-:Y:S01]  /*8300*/  HFMA2.MMA R60, R69, R26, R60 ;  /* 0x0000001a453c7235 */ /* 0x000fe2000000003c */
[----:B------:R-:W-:Y:S01]  /*8310*/  HFMA2 R58, R65, R26, R58 ;  /* 0x0000001a413a7231 */ /* 0x000fe2000000003a */
[----:B------:R-:W-:-:S03]  /*8320*/  HFMA2.MMA R13, R10, R27, R13 ;  /* 0x0000001b0a0d7235 */ /* 0x000fc6000000000d */
[----:B------:R-:W-:Y:S01]  /*8330*/  HFMA2 R58, R11, R27, R58 ;  /* 0x0000001b0b3a7231 */ /* 0x000fe2000000003a */
[----:B------:R-:W-:-:S06]  /*8340*/  HFMA2.MMA R14, R12, R27, R60 ;  /* 0x0000001b0c0e7235 */ /* 0x000fcc000000003c */
        /* <DEDUP_REMOVED lines=15> */
[----:B------:R-:W-:Y:S01]  /*8440*/  HFMA2.MMA R13, R76, R31, R13 ;  /* 0x0000001f4c0d7235 */ /* 0x000fe2000000000d */
[----:B-1----:R-:W-:-:S03]  /*8450*/  HFMA2 R58, R85, R32, R58 ;  /* 0x00000020553a7231 */ /* 0x002fc6000000003a */
        /* <DEDUP_REMOVED lines=23> */
.L_x_1600:
[----:B0-----:R-:W-:Y:S01]  /*85d0*/  IADD3 R47, R47, 0x20, RZ ;  /* 0x000000202f2f7810 */ /* 0x001fe20007ffe0ff */
[----:B------:R-:W-:Y:S01]  /*85e0*/  UIADD3 UR4, UR4, 0x40, URZ ;  /* 0x0000004004047890 */ /* 0x000fe2000fffe03f */
[----:B------:R-:W-:Y:S02]  /*85f0*/  IMAD.WIDE R2, R15, 0x4, R96 ;  /* 0x000000040f027825 */ /* 0x000fe400078e0260 */
[C---:B------:R-:W-:Y:S02]  /*8600*/  ISETP.GE.AND P0, PT, R47.reuse, c[0x0][0x1b0], PT ;  /* 0x00006c002f007a0c */ /* 0x040fe40003f06270 */
[----:B------:R-:W-:-:S13]  /*8610*/  ISETP.LT.AND P2, PT, R47, R45, PT ;  /* 0x0000002d2f00720c */ /* 0x000fda0003f41270 */
[----:B------:R-:W-:Y:S05]  /*8620*/  @!P0 BRA P2, `(.L_x_1601) ;  /* 0xffffe01000008947 */ /* 0x000fea000103ffff */
.L_x_1599:
[----:B------:R-:W0:Y:S02]  /*8630*/  S2R R0, SR_CTAID.Z ;  /* 0x0000000000007919 */ /* 0x000e240000002700 */
[----:B0-----:R-:W-:-:S04]  /*8640*/  LEA R0, R0, 0x40, 0x6 ;  /* 0x0000004000007811 */ /* 0x001fc800078e30ff */
[----:B------:R-:W-:-:S04]  /*8650*/  IMNMX R0, R0, c[0x0][0x190], PT ;  /* 0x0000640000007a17 */ /* 0x000fc80003800200 */
[----:B------:R-:W-:-:S04]  /*8660*/  ISETP.GE.AND P0, PT, R47, R0, PT ;  /* 0x000000002f00720c */ /* 0x000fc80003f06270 */
[----:B------:R-:W-:-:S13]  /*8670*/  ISETP.GE.OR P0, PT, R47, c[0x0][0x1b4], P0 ;  /* 0x00006d002f007a0c */ /* 0x000fda0000706670 */
[----:B------:R-:W-:Y:S05]  /*8680*/  @P0 BRA `(.L_x_1602) ;  /* 0x0000409000000947 */ /* 0x000fea0003800000 */
.L_x_1607:
[----:B------:R-:W-:-:S13]  /*8690*/  ISETP.NE.AND P0, PT, R47, R16, PT ;  /* 0x000000102f00720c */ /* 0x000fda0003f05270 */
[----:B------:R-:W-:Y:S01]  /*86a0*/  @!P0 IADD3 R44, R44, 0x1, RZ ;  /* 0x000000012c2c8810 */ /* 0x000fe20007ffe0ff */
[----:B-----5:R-:W-:Y:S01]  /*86b0*/  @!P0 IMAD.MOV.U32 R5, RZ, RZ, 0x2 ;  /* 0x00000002ff058424 */ /* 0x020fe200078e00ff */
        /* <DEDUP_REMOVED lines=14> */
[----:B------:R-:W0:Y:S02]  /*87a0*/  LDS.64 R20, [UR4] ;  /* 0x00000004ff147984 */ /* 0x000e240008000a00 */
[--C-:B0-----:R-:W-:Y:S02]  /*87b0*/  HADD2.F32 R31, -RZ, R20.reuse.H0_H0 ;  /* 0x20000014ff1f7230 */ /* 0x101fe40000004100 */
[----:B------:R-:W-:Y:S02]  /*87c0*/  HADD2.F32 R32, -RZ, R20.H1_H1 ;  /* 0x30000014ff207230 */ /* 0x000fe40000004100 */
[----:B------:R-:W-:Y:S01]  /*87d0*/  HADD2.F32 R33, -RZ, R21.H0_H0 ;  /* 0x20000015ff217230 */ /* 0x000fe20000004100 */
[----:B--2---:R-:W-:Y:S02]  /*87e0*/  LOP3.LUT R8, R4, 0xf000f, RZ, 0xc0, !PT ;  /* 0x000f000f04087812 */ /* 0x004fe400078ec0ff */
[----:B------:R-:W-:Y:S02]  /*87f0*/  LOP3.LUT R12, R6, 0xf000f, RZ, 0xc0, !PT ;  /* 0x000f000f060c7812 */ /* 0x000fe400078ec0ff */
[----:B------:R-:W-:-:S02]  /*8800*/  LOP3.LUT R8, R8, 0x64006400, RZ, 0xfc, !PT ;  /* 0x6400640008087812 */ /* 0x000fc400078efcff */
[----:B------:R-:W-:Y:S02]  /*8810*/  LOP3.LUT R12, R12, 0x64006400, RZ, 0xfc, !PT ;  /* 0x640064000c0c7812 */ /* 0x000fe400078efcff */
[C---:B------:R-:W-:Y:S01]  /*8820*/  LOP3.LUT R10, R5.reuse, 0xf000f, RZ, 0xc0, !PT ;  /* 0x000f000f050a7812 */ /* 0x040fe200078ec0ff */
[----:B------:R-:W-:Y:S01]  /*8830*/  HADD2 R13, R8, -1032, -1032 ;  /* 0xe408e408080d7430 */ /* 0x000fe20000000000 */
[----:B------:R-:W-:Y:S01]  /*8840*/  LOP3.LUT R9, R4, 0xf000f0, RZ, 0xc0, !PT ;  /* 0x00f000f004097812 */ /* 0x000fe200078ec0ff */
[----:B------:R-:W-:Y:S01]  /*8850*/  HADD2 R12, R12, -1032, -1032 ;  /* 0xe408e4080c0c7430 */ /* 0x000fe20000000000 */
[----:B------:R-:W-:Y:S01]  /*8860*/  LOP3.LUT R10, R10, 0x64006400, RZ, 0xfc, !PT ;  /* 0x640064000a0a7812 */ /* 0x000fe200078efcff */
[----:B------:R-:W-:Y:S01]  /*8870*/  HADD2.F32 R8, -RZ, R21.H1_H1 ;  /* 0x30000015ff087230 */ /* 0x000fe20000004100 */
[----:B------:R-:W-:Y:S01]  /*8880*/  LOP3.LUT R11, R5, 0xf000f0, RZ, 0xc0, !PT ;  /* 0x00f000f0050b7812 */ /* 0x000fe200078ec0ff */
[--C-:B------:R-:W-:Y:S01]  /*8890*/  HADD2.F32 R24, -RZ, R13.reuse.H0_H0 ;  /* 0x2000000dff187230 */ /* 0x100fe20000004100 */
[C---:B------:R-:W-:Y:S01]  /*88a0*/  LOP3.LUT R25, R7.reuse, 0xf000f, RZ, 0xc0, !PT ;  /* 0x000f000f07197812 */ /* 0x040fe200078ec0ff */
        /* <DEDUP_REMOVED lines=8> */
[----:B------:R-:W-:-:S02]  /*8930*/  LOP3.LUT R11, R11, 0x64006400, RZ, 0xfc, !PT ;  /* 0x640064000b0b7812 */ /* 0x000fc400078efcff */
[----:B------:R-:W-:Y:S01]  /*8940*/  LOP3.LUT R15, R6, 0xf000f0, RZ, 0xc0, !PT ;  /* 0x00f000f0060f7812 */ /* 0x000fe200078ec0ff */
[-C--:B------:R-:W-:Y:S01]  /*8950*/  HFMA2 R35, R9, R0.reuse.H0_H0, -72, -72 ;  /* 0xd480d48009237431 */ /* 0x080fe20000040000 */
[----:B------:R-:W-:Y:S01]  /*8960*/  LOP3.LUT R27, R26, 0x64006400, RZ, 0xfc, !PT ;  /* 0x640064001a1b7812 */ /* 0x000fe200078efcff */
[--C-:B------:R-:W-:Y:S01]  /*8970*/  HADD2.F32 R22, -RZ, R10.reuse.H0_H0 ;  /* 0x2000000aff167230 */ /* 0x100fe20000004100 */
[----:B------:R-:W-:Y:S01]  /*8980*/  LOP3.LUT R15, R15, 0x64006400, RZ, 0xfc, !PT ;  /* 0x640064000f0f7812 */ /* 0x000fe200078efcff */
[----:B------:R-:W-:Y:S01]  /*8990*/  HADD2.F32 R21, -RZ, R10.H1_H1 ;  /* 0x3000000aff157230 */ /* 0x000fe20000004100 */
[----:B------:R-:W-:Y:S01]  /*89a0*/  FFMA.FTZ R9, R24, R31, RZ ;  /* 0x0000001f18097223 */ /* 0x000fe200000100ff */
[----:B------:R-:W-:Y:S01]  /*89b0*/  HADD2 R10, R25, -1032, -1032 ;  /* 0xe408e408190a7430 */ /* 0x000fe20000000000 */
[----:B------:R-:W-:Y:S01]  /*89c0*/  SHF.R.U32.HI R4, RZ, 0x8, R4 ;  /* 0x00000008ff047819 */ /* 0x000fe20000011604 */
[-C--:B------:R-:W-:Y:S01]  /*89d0*/  HFMA2 R36, R11, R0.reuse.H0_H0, -72, -72 ;  /* 0xd480d4800b247431 */ /* 0x080fe20000040000 */
[----:B------:R-:W-:Y:S01]  /*89e0*/  FFMA.FTZ R11, R31, R22, RZ ;  /* 0x000000161f0b7223 */ /* 0x000fe200000100ff */
[-C--:B------:R-:W-:Y:S01]  /*89f0*/  HFMA2 R38, R27, R0.reuse.H0_H0, -72, -72 ;  /* 0xd480d4801b267431 */ /* 0x080fe20000040000 */
[----:B------:R-:W-:Y:S01]  /*8a00*/  SHF.R.U32.HI R5, RZ, 0x8, R5 ;  /* 0x00000008ff057819 */ /* 0x000fe20000011605 */
[--C-:B------:R-:W-:Y:S01]  /*8a10*/  HADD2.F32 R25, -RZ, R10.reuse.H0_H0 ;  /* 0x2000000aff197230 */ /* 0x100fe20000004100 */
[----:B------:R-:W-:Y:S01]  /*8a20*/  FFMA.FTZ R11, R32, R21, R11 ;  /* 0x00000015200b7223 */ /* 0x000fe2000001000b */
[----:B------:R-:W-:Y:S01]  /*8a30*/  HADD2.F32 R26, -RZ, R10.H1_H1 ;  /* 0x3000000aff1a7230 */ /* 0x000fe20000004100 */
[----:B------:R-:W-:Y:S01]  /*8a40*/  FFMA.FTZ R10, R23, R32, R9 ;  /* 0x00000020170a7223 */ /* 0x000fe20000010009 */
[----:B------:R-:W-:Y:S01]  /*8a50*/  HADD2.F32 R27, -RZ, R35.H0_H0 ;  /* 0x20000023ff1b7230 */ /* 0x000fe20000004100 */
[----:B------:R-:W-:Y:S01]  /*8a60*/  SHF.R.U32.HI R6, RZ, 0x8, R6 ;  /* 0x00000008ff067819 */ /* 0x000fe20000011606 */
[----:B------:R-:W-:Y:S01]  /*8a70*/  HADD2.F32 R28, -RZ, R36.H0_H0 ;  /* 0x20000024ff1c7230 */ /* 0x000fe20000004100 */
[----:B------:R-:W-:Y:S01]  /*8a80*/  SHF.R.U32.HI R7, RZ, 0x8, R7 ;  /* 0x00000008ff077819 */ /* 0x000fe20000011607 */
[----:B------:R-:W-:Y:S01]  /*8a90*/  HFMA2 R37, R15, R0.H0_H0, -72, -72 ;  /* 0xd480d4800f257431 */ /* 0x000fe20000040000 */
[----:B------:R-:W-:Y:S01]  /*8aa0*/  FFMA.FTZ R15, R31, R20, RZ ;  /* 0x000000141f0f7223 */ /* 0x000fe200000100ff */
[----:B------:R-:W-:Y:S01]  /*8ab0*/  LOP3.LUT R9, R4, 0xf000f, RZ, 0xc0, !PT ;  /* 0x000f000f04097812 */ /* 0x000fe200078ec0ff */
[----:B------:R-:W-:Y:S01]  /*8ac0*/  FFMA.FTZ R39, R27, R33, R10 ;  /* 0x000000211b277223 */ /* 0x000fe2000001000a */
[----:B------:R-:W-:Y:S01]  /*8ad0*/  LOP3.LUT R10, R5, 0xf000f, RZ, 0xc0, !PT ;  /* 0x000f000f050a7812 */ /* 0x000fe200078ec0ff */
[----:B------:R-:W-:Y:S01]  /*8ae0*/  FFMA.FTZ R49, R33, R28, R11 ;  /* 0x0000001c21317223 */ /* 0x000fe2000001000b */
[----:B------:R-:W-:Y:S01]  /*8af0*/  LOP3.LUT R11, R6, 0xf000f, RZ, 0xc0, !PT ;  /* 0x000f000f060b7812 */ /* 0x000fe200078ec0ff */
[----:B------:R-:W-:Y:S01]  /*8b00*/  FFMA.FTZ R34, R32, R14, R15 ;  /* 0x0000000e20227223 */ /* 0x000fe2000001000f */
[----:B------:R-:W-:Y:S01]  /*8b10*/  LOP3.LUT R15, R7, 0xf000f, RZ, 0xc0, !PT ;  /* 0x000f000f070f7812 */ /* 0x000fe200078ec0ff */
[----:B------:R-:W-:Y:S01]  /*8b20*/  FFMA.FTZ R31, R31, R25, RZ ;  /* 0x000000191f1f7223 */ /* 0x000fe200000100ff */
        /* <DEDUP_REMOVED lines=8> */
[----:B------:R-:W-:Y:S01]  /*8bb0*/  FFMA.FTZ R51, R33, R30, R31 ;  /* 0x0000001e21337223 */ /* 0x000fe2000001001f */
[----:B------:R-:W-:Y:S01]  /*8bc0*/  HADD2 R48, R9, -1032, -1032 ;  /* 0xe408e40809307430 */ /* 0x000fe20000000000 */
[----:B------:R-:W-:Y:S01]  /*8bd0*/  LOP3.LUT R4, R4, 0xf000f0, RZ, 0xc0, !PT ;  /* 0x00f000f004047812 */ /* 0x000fe200078ec0ff */
[----:B------:R-:W-:Y:S01]  /*8be0*/  HADD2 R50, R10, -1032, -1032 ;  /* 0xe408e4080a327430 */ /* 0x000fe20000000000 */
[----:B------:R-:W-:Y:S01]  /*8bf0*/  LOP3.LUT R6, R6, 0xf000f0, RZ, 0xc0, !PT ;  /* 0x00f000f006067812 */ /* 0x000fe200078ec0ff */
[----:B------:R-:W-:-:S02]  /*8c00*/  HADD2 R52, R11, -1032, -1032 ;  /* 0xe408e4080b347430 */ /* 0x000fc40000000000 */
[----:B------:R-:W-:Y:S02]  /*8c10*/  HADD2.F32 R31, -RZ, R35.H1_H1 ;  /* 0x30000023ff1f7230 */ /* 0x000fe40000004100 */
[----:B------:R-:W-:Y:S02]  /*8c20*/  HADD2.F32 R32, -RZ, R36.H1_H1 ;  /* 0x30000024ff207230 */ /* 0x000fe40000004100 */
[----:B------:R-:W-:Y:S01]  /*8c30*/  HADD2.F32 R33, -RZ, R37.H1_H1 ;  /* 0x30000025ff217230 */ /* 0x000fe20000004100 */
[----:B------:R-:W-:Y:S01]  /*8c40*/  FFMA.FTZ R10, R31, R8, R39 ;  /* 0x000000081f0a7223 */ /* 0x000fe20000010027 */
[----:B------:R-:W-:Y:S01]  /*8c50*/  HADD2 R15, R15, -1032, -1032 ;  /* 0xe408e4080f0f7430 */ /* 0x000fe20000000000 */
[C---:B------:R-:W-:Y:S01]  /*8c60*/  FFMA.FTZ R49, R8.reuse, R32, R49 ;  /* 0x0000002008317223 */ /* 0x040fe20000010031 */
[----:B------:R-:W-:Y:S01]  /*8c70*/  HADD2.F32 R34, -RZ, R38.H1_H1 ;  /* 0x30000026ff227230 */ /* 0x000fe20000004100 */
[----:B------:R-:W-:Y:S01]  /*8c80*/  FFMA.FTZ R46, R8, R33, R46 ;  /* 0x00000021082e7223 */ /* 0x000fe2000001002e */
[----:B0-----:R-:W-:-:S02]  /*8c90*/  HADD2.F32 R9, -RZ, R12.H0_H0 ;  /* 0x2000000cff097230 */ /* 0x001fc40000004100 */
        /* <DEDUP_REMOVED lines=20> */
[----:B------:R-:W-:Y:S01]  /*8de0*/  LOP3.LUT R5, R6, 0x64006400, RZ, 0xfc, !PT ;  /* 0x6400640006057812 */ /* 0x000fe200078efcff */
[C---:B------:R-:W-:Y:S01]  /*8df0*/  FFMA.FTZ R39, R50.reuse, R49, R39 ;  /* 0x0000003132277223 */ /* 0x040fe20000010027 */
[-C--:B------:R-:W-:Y:S01]  /*8e00*/  HFMA2 R7, R7, R0.reuse.H0_H0, -72, -72 ;  /* 0xd480d48007077431 */ /* 0x080fe20000040000 */
[C---:B------:R-:W-:Y:S01]  /*8e10*/  FFMA.FTZ R46, R50.reuse, R51, R46 ;  /* 0x00000033322e7223 */ /* 0x040fe2000001002e */
[--C-:B------:R-:W-:Y:S01]  /*8e20*/  HADD2.F32 R59, -RZ, R8.reuse.H0_H0 ;  /* 0x20000008ff3b7230 */ /* 0x100fe20000004100 */
[----:B------:R-:W-:Y:S01]  /*8e30*/  FFMA.FTZ R50, R50, R52, R9 ;  /* 0x0000003432327223 */ /* 0x000fe20000010009 */
[----:B------:R-:W-:Y:S01]  /*8e40*/  LOP3.LUT R9, R4, 0x64006400, RZ, 0xfc, !PT ;  /* 0x6400640004097812 */ /* 0x000fe200078efcff */
[----:B------:R-:W-:Y:S01]  /*8e50*/  HFMA2 R5, R5, R0.H0_H0, -72, -72 ;  /* 0xd480d48005057431 */ /* 0x000fe20000040000 */
[----:B------:R-:W-:Y:S01]  /*8e60*/  IMAD.MOV.U32 R15, RZ, RZ, c[0x0][0x18c] ;  /* 0x00006300ff0f7624 */ /* 0x000fe200078e00ff */
[----:B------:R-:W-:-:S02]  /*8e70*/  HADD2.F32 R54, -RZ, R8.H1_H1 ;  /* 0x30000008ff367230 */ /* 0x000fc40000004100 */
[----:B------:R-:W-:Y:S02]  /*8e80*/  HFMA2 R9, R9, R0.H0_H0, -72, -72 ;  /* 0xd480d48009097431 */ /* 0x000fe40000040000 */
[--C-:B------:R-:W-:Y:S02]  /*8e90*/  HADD2.F32 R58, -RZ, R7.reuse.H0_H0 ;  /* 0x20000007ff3a7230 */ /* 0x100fe40000004100 */
[----:B------:R-:W-:Y:S02]  /*8ea0*/  HADD2.F32 R56, -RZ, R7.H1_H1 ;  /* 0x30000007ff387230 */ /* 0x000fe40000004100 */
[--C-:B------:R-:W-:Y:S02]  /*8eb0*/  HADD2.F32 R57, -RZ, R9.reuse.H0_H0 ;  /* 0x20000009ff397230 */ /* 0x100fe40000004100 */
[----:B------:R-:W-:Y:S02]  /*8ec0*/  HADD2.F32 R53, -RZ, R9.H1_H1 ;  /* 0x30000009ff357230 */ /* 0x000fe40000004100 */
[----:B------:R-:W-:-:S02]  /*8ed0*/  HADD2.F32 R61, -RZ, R5.H0_H0 ;  /* 0x20000005ff3d7230 */ /* 0x000fc40000004100 */
[----:B------:R-:W-:Y:S02]  /*8ee0*/  HADD2.F32 R55, -RZ, R5.H1_H1 ;  /* 0x30000005ff377230 */ /* 0x000fe40000004100 */
[--C-:B------:R-:W-:Y:S02]  /*8ef0*/  HADD2.F32 R11, -RZ, R94.reuse.H0_H0 ;  /* 0x2000005eff0b7230 */ /* 0x100fe40000004100 */
[----:B------:R-:W-:Y:S02]  /*8f00*/  HADD2.F32 R10, -RZ, R94.H1_H1 ;  /* 0x3000005eff0a7230 */ /* 0x000fe40000004100 */
[--C-:B------:R-:W-:Y:S02]  /*8f10*/  HADD2.F32 R8, -RZ, R92.reuse.H0_H0 ;  /* 0x2000005cff087230 */ /* 0x100fe40000004100 */
[----:B------:R-:W-:Y:S01]  /*8f20*/  HADD2.F32 R9, -RZ, R92.H1_H1 ;  /* 0x3000005cff097230 */ /* 0x000fe20000004100 */
        /* <DEDUP_REMOVED lines=68> */
[-C--:B------:R-:W-:Y:S01]  /*9370*/  FFMA.FTZ R22, R21, R4.reuse, R22 ;  /* 0x0000000415167223 */ /* 0x080fe20000010016 */
[--C-:B-1----:R-:W-:Y:S01]  /*9380*/  HADD2.F32 R21, -RZ, R6.reuse.H0_H0 ;  /* 0x20000006ff157230 */ /* 0x102fe20000004100 */
        /* <DEDUP_REMOVED lines=41> */
.L_x_1604:
[----:B------:R-:W-:Y:S01]  /*9620*/  IMAD.WIDE R20, R15, 0x4, R2 ;  /* 0x000000040f147825 */ /* 0x000fe200078e0202 */
[----:B------:R-:W0:Y:S04]  /*9630*/  LDS.64 R22, [UR4+0x10] ;  /* 0x00001004ff167984 */ /* 0x000e280008000a00 */
[----:B------:R1:W2:Y:S01]  /*9640*/  LDG.E.128.CONSTANT R4, [R20.64] ;  /* 0x0000000614047981 */ /* 0x0002a2000c1e9d00 */
[--C-:B------:R-:W-:Y:S02]  /*9650*/  HADD2.F32 R14, -RZ, R13.reuse.H0_H0 ;  /* 0x2000000dff0e7230 */ /* 0x100fe40000004100 */
[----:B------:R-:W-:-:S03]  /*9660*/  HADD2.F32 R13, -RZ, R13.H1_H1 ;  /* 0x3000000dff0d7230 */ /* 0x000fc60000004100 */
[----:B------:R-:W-:Y:S02]  /*9670*/  FFMA.FTZ R12, R59, R14, R12 ;  /* 0x0000000e3b0c7223 */ /* 0x000fe4000001000c */
[C---:B------:R-:W-:Y:S02]  /*9680*/  FFMA.FTZ R39, R14.reuse, R58, R39 ;  /* 0x0000003a0e277223 */ /* 0x040fe40000010027 */
[C---:B------:R-:W-:Y:S02]  /*9690*/  FFMA.FTZ R46, R14.reuse, R61, R46 ;  /* 0x0000003d0e2e7223 */ /* 0x040fe4000001002e */
[----:B------:R-:W-:Y:S02]  /*96a0*/  FFMA.FTZ R50, R14, R57, R50 ;  /* 0x000000390e327223 */ /* 0x000fe40000010032 */
[----:B------:R-:W-:Y:S02]  /*96b0*/  FFMA.FTZ R24, R54, R13, R12 ;  /* 0x0000000d36187223 */ /* 0x000fe4000001000c */
[----:B------:R-:W-:-:S02]  /*96c0*/  FFMA.FTZ R59, R13, R56, R39 ;  /* 0x000000380d3b7223 */ /* 0x000fc40000010027 */
[C---:B------:R-:W-:Y:S02]  /*96d0*/  FFMA.FTZ R61, R13.reuse, R55, R46 ;  /* 0x000000370d3d7223 */ /* 0x040fe4000001002e */
[----:B------:R-:W-:Y:S02]  /*96e0*/  FFMA.FTZ R58, R13, R53, R50 ;  /* 0x000000350d3a7223 */ /* 0x000fe40000010032 */
[----:B------:R-:W-:Y:S02]  /*96f0*/  FMUL.FTZ R59, R59, R10 ;  /* 0x0000000a3b3b7220 */ /* 0x000fe40000410000 */
[----:B------:R-:W-:Y:S02]  /*9700*/  FMUL.FTZ R24, R24, R11 ;  /* 0x0000000b18187220 */ /* 0x000fe40000410000 */
[----:B------:R-:W-:Y:S02]  /*9710*/  FMUL.FTZ R58, R58, R9 ;  /* 0x000000093a3a7220 */ /* 0x000fe40000410000 */
[----:B------:R-:W-:Y:S01]  /*9720*/  FMUL.FTZ R61, R61, R8 ;  /* 0x000000083d3d7220 */ /* 0x000fe20000410000 */
[----:B------:R-:W-:Y:S01]  /*9730*/  F2FP.PACK_AB R24, RZ, R24 ;  /* 0x00000018ff18723e */ /* 0x000fe200000000ff */
[----:B-1----:R-:W-:-:S04]  /*9740*/  IMAD.WIDE R20, R15, 0x4, R20 ;  /* 0x000000040f147825 */ /* 0x002fc800078e0214 */
[----:B------:R-:W-:Y:S02]  /*9750*/  HADD2 R24, R24.H0_H0, R42.H0_H0 ;  /* 0x2000002a18187230 */ /* 0x000fe40000000800 */
        /* <DEDUP_REMOVED lines=25> */
[--C-:B------:R-:W-:Y:S01]  /*98f0*/  HADD2.F32 R32, -RZ, R22.reuse.H0_H0 ;  /* 0x20000016ff207230 */ /* 0x100fe20000004100 */
[----:B------:R-:W-:Y:S01]  /*9900*/  LOP3.LUT R37, R30, 0x64006400, RZ, 0xfc, !PT ;  /* 0x640064001e257812 */ /* 0x000fe200078efcff */
[----:B------:R-:W-:Y:S01]  /*9910*/  HADD2.F32 R33, -RZ, R22.H1_H1 ;  /* 0x30000016ff217230 */ /* 0x000fe20000004100 */
[----:B------:R-:W-:Y:S01]  /*9920*/  LOP3.LUT R22, R29, 0x64006400, RZ, 0xfc, !PT ;  /* 0x640064001d167812 */ /* 0x000fe200078efcff */
[-C--:B------:R-:W-:Y:S01]  /*9930*/  HFMA2 R51, R35, R0.reuse.H0_H0, -72, -72 ;  /* 0xd480d48023337431 */ /* 0x080fe20000040000 */
[----:B------:R-:W-:Y:S01]  /*9940*/  LOP3.LUT R29, R14, 0x64006400, RZ, 0xfc, !PT ;  /* 0x640064000e1d7812 */ /* 0x000fe200078efcff */
[-C--:B------:R-:W-:Y:S01]  /*9950*/  HFMA2 R53, R39, R0.reuse.H0_H0, -72, -72 ;  /* 0xd480d48027357431 */ /* 0x080fe20000040000 */
[----:B------:R-:W-:Y:S01]  /*9960*/  SHF.R.U32.HI R5, RZ, 0x8, R5 ;  /* 0x00000008ff057819 */ /* 0x000fe20000011605 */
[----:B------:R-:W-:Y:S01]  /*9970*/  HADD2 R22, R22, -1032, -1032 ;  /* 0xe408e40816167430 */ /* 0x000fe20000000000 */
[----:B------:R-:W-:Y:S01]  /*9980*/  FFMA.FTZ R14, R46, R27, RZ ;  /* 0x0000001b2e0e7223 */ /* 0x000fe200000100ff */
[-C--:B------:R-:W-:Y:S01]  /*9990*/  HFMA2 R28, R29, R0.reuse.H0_H0, -72, -72 ;  /* 0xd480d4801d1c7431 */ /* 0x080fe20000040000 */
[----:B------:R-:W-:Y:S01]  /*99a0*/  FFMA.FTZ R29, R25, R46, RZ ;  /* 0x0000002e191d7223 */ /* 0x000fe200000100ff */
[----:B------:R-:W-:Y:S01]  /*99b0*/  HFMA2 R52, R37, R0.H0_H0, -72, -72 ;  /* 0xd480d48025347431 */ /* 0x000fe20000040000 */
[----:B------:R-:W-:Y:S01]  /*99c0*/  SHF.R.U32.HI R7, RZ, 0x8, R7 ;  /* 0x00000008ff077819 */ /* 0x000fe20000011607 */
[--C-:B------:R-:W-:Y:S01]  /*99d0*/  HADD2.F32 R34, -RZ, R22.reuse.H0_H0 ;  /* 0x20000016ff227230 */ /* 0x100fe20000004100 */
[----:B------:R-:W-:Y:S01]  /*99e0*/  FFMA.FTZ R29, R26, R48, R29 ;  /* 0x000000301a1d7223 */ /* 0x000fe2000001001d */
[----:B------:R-:W-:Y:S01]  /*99f0*/  HADD2.F32 R35, -RZ, R22.H1_H1 ;  /* 0x30000016ff237230 */ /* 0x000fe20000004100 */
[C---:B------:R-:W-:Y:S01]  /*9a00*/  FFMA.FTZ R22, R46.reuse, R32, RZ ;  /* 0x000000202e167223 */ /* 0x040fe200000100ff */
[----:B------:R-:W-:Y:S01]  /*9a10*/  HADD2.F32 R36, -RZ, R28.H0_H0 ;  /* 0x2000001cff247230 */ /* 0x000fe20000004100 */
[----:B------:R-:W-:Y:S01]  /*9a20*/  FFMA.FTZ R46, R46, R34, RZ ;  /* 0x000000222e2e7223 */ /* 0x000fe200000100ff */
[----:B------:R-:W-:Y:S01]  /*9a30*/  HADD2.F32 R37, -RZ, R51.H0_H0 ;  /* 0x20000033ff257230 */ /* 0x000fe20000004100 */
[C---:B------:R-:W-:Y:S01]  /*9a40*/  FFMA.FTZ R49, R48.reuse, R33, R22 ;  /* 0x0000002130317223 */ /* 0x040fe20000010016 */
[----:B------:R-:W-:Y:S01]  /*9a50*/  LOP3.LUT R22, R5, 0xf000f, RZ, 0xc0, !PT ;  /* 0x000f000f05167812 */ /* 0x000fe200078ec0ff */
[C---:B------:R-:W-:Y:S01]  /*9a60*/  FFMA.FTZ R14, R48.reuse, R31, R14 ;  /* 0x0000001f300e7223 */ /* 0x040fe2000001000e */
[----:B------:R-:W-:Y:S01]  /*9a70*/  SHF.R.U32.HI R4, RZ, 0x8, R4 ;  /* 0x00000008ff047819 */ /* 0x000fe20000011604 */
[----:B------:R-:W-:Y:S01]  /*9a80*/  HADD2.F32 R39, -RZ, R53.H0_H0 ;  /* 0x20000035ff277230 */ /* 0x000fe20000004100 */
[----:B------:R-:W-:Y:S01]  /*9a90*/  FFMA.FTZ R46, R48, R35, R46 ;  /* 0x00000023302e7223 */ /* 0x000fe2000001002e */
[----:B------:R-:W-:Y:S01]  /*9aa0*/  LOP3.LUT R22, R22, 0x64006400, RZ, 0xfc, !PT ;  /* 0x6400640016167812 */ /* 0x000fe200078efcff */
[----:B------:R-:W-:Y:S01]  /*9ab0*/  FFMA.FTZ R30, R36, R50, R29 ;  /* 0x00000032241e7223 */ /* 0x000fe2000001001d */
[----:B------:R-:W-:Y:S01]  /*9ac0*/  LOP3.LUT R29, R7, 0xf000f, RZ, 0xc0, !PT ;  /* 0x000f000f071d7812 */ /* 0x000fe200078ec0ff */
[----:B------:R-:W-:Y:S01]  /*9ad0*/  FFMA.FTZ R55, R50, R37, R14 ;  /* 0x0000002532377223 */ /* 0x000fe2000001000e */
[----:B------:R-:W-:Y:S01]  /*9ae0*/  SHF.R.U32.HI R6, RZ, 0x8, R6 ;  /* 0x00000008ff067819 */ /* 0x000fe20000011606 */
[----:B------:R-:W-:Y:S01]  /*9af0*/  HADD2.F32 R38, -RZ, R52.H0_H0 ;  /* 0x20000034ff267230 */ /* 0x000fe20000004100 */
[----:B------:R-:W-:Y:S01]  /*9b00*/  LOP3.LUT R14, R4, 0xf000f, RZ, 0xc0, !PT ;  /* 0x000f000f040e7812 */ /* 0x000fe200078ec0ff */
[----:B------:R-:W-:Y:S01]  /*9b10*/  FFMA.FTZ R57, R50, R39, R46 ;  /* 0x0000002732397223 */ /* 0x000fe2000001002e */
[----:B------:R-:W-:Y:S01]  /*9b20*/  HADD2.F32 R46, -RZ, R28.H1_H1 ;  /* 0x3000001cff2e7230 */ /* 0x000fe20000004100 */
[----:B------:R-:W-:Y:S01]  /*9b30*/  LOP3.LUT R29, R29, 0x64006400, RZ, 0xfc, !PT ;  /* 0x640064001d1d7812 */ /* 0x000fe200078efcff */
[----:B------:R-:W-:Y:S01]  /*9b40*/  HADD2 R62, R22, -1032, -1032 ;  /* 0xe408e408163e7430 */ /* 0x000fe20000000000 */
[----:B------:R-:W-:Y:S01]  /*9b50*/  LOP3.LUT R28, R6, 0xf000f, RZ, 0xc0, !PT ;  /* 0x000f000f061c7812 */ /* 0x000fe200078ec0ff */
[----:B------:R-:W-:Y:S01]  /*9b60*/  HADD2.F32 R48, -RZ, R51.H1_H1 ;  /* 0x30000033ff307230 */ /* 0x000fe20000004100 */
[----:B------:R-:W-:Y:S01]  /*9b70*/  LOP3.LUT R14, R14, 0x64006400, RZ, 0xfc, !PT ;  /* 0x640064000e0e7812 */ /* 0x000fe200078efcff */
[----:B------:R-:W-:Y:S01]  /*9b80*/  FFMA.FTZ R56, R50, R38, R49 ;  /* 0x0000002632387223 */ /* 0x000fe20000010031 */
[----:B------:R-:W-:Y:S01]  /*9b90*/  HADD2.F32 R49, -RZ, R52.H1_H1 ;  /* 0x30000034ff317230 */ /* 0x000fe20000004100 */
[----:B------:R-:W-:Y:S01]  /*9ba0*/  LOP3.LUT R28, R28, 0x64006400, RZ, 0xfc, !PT ;  /* 0x640064001c1c7812 */ /* 0x000fe200078efcff */
[----:B------:R-:W-:Y:S01]  /*9bb0*/  HADD2 R64, R29, -1032, -1032 ;  /* 0xe408e4081d407430 */ /* 0x000fe20000000000 */
[C---:B------:R-:W-:Y:S01]  /*9bc0*/  FFMA.FTZ R55, R23.reuse, R48, R55 ;  /* 0x0000003017377223 */ /* 0x040fe20000010037 */
[----:B0-----:R-:W-:Y:S01]  /*9bd0*/  HADD2.F32 R29, -RZ, R12.H0_H0 ;  /* 0x2000000cff1d7230 */ /* 0x001fe20000004100 */
[----:B------:R-:W-:Y:S01]  /*9be0*/  FFMA.FTZ R30, R46, R23, R30 ;  /* 0x000000172e1e7223 */ /* 0x000fe2000001001e */
[----:B------:R-:W-:Y:S01]  /*9bf0*/  HADD2.F32 R52, -RZ, R62.H0_H0 ;  /* 0x2000003eff347230 */ /* 0x000fe20000004100 */
[----:B------:R-:W-:Y:S01]  /*9c00*/  FFMA.FTZ R56, R23, R49, R56 ;  /* 0x0000003117387223 */ /* 0x000fe20000010038 */
[----:B------:R-:W-:Y:S01]  /*9c10*/  HADD2 R14, R14, -1032, -1032 ;  /* 0xe408e4080e0e7430 */ /* 0x000fe20000000000 */
[----:B------:R-:W-:Y:S01]  /*9c20*/  LOP3.LUT R4, R4, 0xf000f0, RZ, 0xc0, !PT ;  /* 0x00f000f004047812 */ /* 0x000fe200078ec0ff */
[----:B------:R-:W-:Y:S01]  /*9c30*/  HADD2.F32 R50, -RZ, R53.H1_H1 ;  /* 0x30000035ff327230 */ /* 0x000fe20000004100 */
[----:B------:R-:W-:Y:S01]  /*9c40*/  FFMA.FTZ R22, R29, R52, R55 ;  /* 0x000000341d167223 */ /* 0x000fe20000010037 */
[----:B------:R-:W-:Y:S01]  /*9c50*/  HADD2 R63, R28, -1032, -1032 ;  /* 0xe408e4081c3f7430 */ /* 0x000fe20000000000 */
[----:B------:R-:W-:Y:S01]  /*9c60*/  LOP3.LUT R6, R6, 0xf000f0, RZ, 0xc0, !PT ;  /* 0x00f000f006067812 */ /* 0x000fe200078ec0ff */
[--C-:B------:R-:W-:Y:S01]  /*9c70*/  HADD2.F32 R51, -RZ, R14.reuse.H0_H0 ;  /* 0x2000000eff337230 */ /* 0x100fe20000004100 */
[----:B------:R-:W-:Y:S01]  /*9c80*/  FFMA.FTZ R57, R23, R50, R57 ;  /* 0x0000003217397223 */ /* 0x000fe20000010039 */
[----:B------:R-:W-:Y:S01]  /*9c90*/  HADD2.F32 R55, -RZ, R14.H1_H1 ;  /* 0x3000000eff377230 */ /* 0x000fe20000004100 */
[----:B------:R-:W-:Y:S01]  /*9ca0*/  LOP3.LUT R14, R5, 0xf000f0, RZ, 0xc0, !PT ;  /* 0x00f000f0050e7812 */ /* 0x000fe200078ec0ff */
[----:B------:R-:W-:Y:S01]  /*9cb0*/  HADD2.F32 R54, -RZ, R64.H0_H0 ;  /* 0x20000040ff367230 */ /* 0x000fe20000004100 */
[----:B------:R-:W-:Y:S01]  /*9cc0*/  FFMA.FTZ R30, R51, R29, R30 ;  /* 0x0000001d331e7223 */ /* 0x000fe2000001001e */
[----:B------:R-:W-:Y:S01]  /*9cd0*/  HADD2.F32 R53, -RZ, R63.H0_H0 ;  /* 0x2000003fff357230 */ /* 0x000fe20000004100 */
[----:B------:R-:W-:-:S02]  /*9ce0*/  LOP3.LUT R23, R14, 0x64006400, RZ, 0xfc, !PT ;  /* 0x640064000e177812 */ /* 0x000fc400078efcff */
[C---:B------:R-:W-:Y:S01]  /*9cf0*/  FFMA.FTZ R60, R29.reuse, R54, R57 ;  /* 0x000000361d3c7223 */ /* 0x040fe20000010039 */
[----:B------:R-:W-:Y:S01]  /*9d00*/  HADD2.F32 R57, -RZ, R63.H1_H1 ;  /* 0x3000003fff397230 */ /* 0x000fe20000004100 */
[----:B------:R-:W-:Y:S01]  /*9d10*/  FFMA.FTZ R28, R29, R53, R56 ;  /* 0x000000351d1c7223 */ /* 0x000fe20000010038 */
[----:B------:R-:W-:Y:S01]  /*9d20*/  LOP3.LUT R5, R4, 0x64006400, RZ, 0xfc, !PT ;  /* 0x6400640004057812 */ /* 0x000fe200078efcff */
[----:B------:R-:W-:Y:S01]  /*9d30*/  HADD2.F32 R29, -RZ, R12.H1_H1 ;  /* 0x3000000cff1d7230 */ /* 0x000fe20000004100 */
[----:B------:R-:W-:Y:S01]  /*9d40*/  LOP3.LUT R63, R6, 0x64006400, RZ, 0xfc, !PT ;  /* 0x64006400063f7812 */ /* 0x000fe200078efcff */
[-C--:B------:R-:W-:Y:S01]  /*9d50*/  HFMA2 R23, R23, R0.reuse.H0_H0, -72, -72 ;  /* 0xd480d48017177431 */ /* 0x080fe20000040000 */
[----:B------:R-:W-:Y:S01]  /*9d60*/  LOP3.LUT R7, R7, 0xf000f0, RZ, 0xc0, !PT ;  /* 0x00f000f007077812 */ /* 0x000fe200078ec0ff */
[----:B------:R-:W-:Y:S01]  /*9d70*/  HADD2.F32 R56, -RZ, R62.H1_H1 ;  /* 0x3000003eff387230 */ /* 0x000fe20000004100 */
[----:B------:R-:W-:Y:S01]  /*9d80*/  FFMA.FTZ R65, R55, R29, R30 ;  /* 0x0000001d37417223 */ /* 0x000fe2000001001e */
[----:B------:R-:W-:Y:S01]  /*9d90*/  HADD2.F32 R12, -RZ, R64.H1_H1 ;  /* 0x30000040ff0c7230 */ /* 0x000fe20000004100 */
[----:B------:R-:W-:Y:S01]  /*9da0*/  LOP3.LUT R7, R7, 0x64006400, RZ, 0xfc, !PT ;  /* 0x6400640007077812 */ /* 0x000fe200078efcff */
[-C--:B------:R-:W-:Y:S01]  /*9db0*/  HFMA2 R4, R5, R0.reuse.H0_H0, -72, -72 ;  /* 0xd480d48005047431 */ /* 0x080fe20000040000 */
[C---:B------:R-:W-:Y:S01]  /*9dc0*/  FFMA.FTZ R5, R29.reuse, R57, R28 ;  /* 0x000000391d057223 */ /* 0x040fe2000001001c */
[-C--:B------:R-:W-:Y:S01]  /*9dd0*/  HFMA2 R6, R63, R0.reuse.H0_H0, -72, -72 ;  /* 0xd480d4803f067431 */ /* 0x080fe20000040000 */
[C---:B------:R-:W-:Y:S01]  /*9de0*/  FFMA.FTZ R67, R29.reuse, R56, R22 ;  /* 0x000000381d437223 */ /* 0x040fe20000010016 */
[--C-:B------:R-:W-:Y:S01]  /*9df0*/  HADD2.F32 R62, -RZ, R23.reuse.H0_H0 ;  /* 0x20000017ff3e7230 */ /* 0x100fe20000004100 */
[----:B------:R-:W-:Y:S01]  /*9e00*/  FFMA.FTZ R29, R29, R12, R60 ;  /* 0x0000000c1d1d7223 */ /* 0x000fe2000001003c */
[----:B------:R-:W-:Y:S01]  /*9e10*/  HADD2.F32 R28, -RZ, R23.H1_H1 ;  /* 0x30000017ff1c7230 */ /* 0x000fe20000004100 */
[----:B------:R-:W-:Y:S01]  /*9e20*/  F2FP.PACK_AB R23, RZ, R59 ;  /* 0x0000003bff17723e */ /* 0x000fe200000000ff */
[----:B------:R-:W-:Y:S01]  /*9e30*/  HADD2.F32 R63, -RZ, R4.H0_H0 ;  /* 0x20000004ff3f7230 */ /* 0x000fe20000004100 */
[----:B------:R-:W-:Y:S01]  /*9e40*/  F2FP.PACK_AB R59, RZ, R58 ;  /* 0x0000003aff3b723e */ /* 0x000fe200000000ff */
[----:B------:R-:W-:Y:S01]  /*9e50*/  HADD2.F32 R60, -RZ, R6.H0_H0 ;  /* 0x20000006ff3c7230 */ /* 0x000fe20000004100 */
[----:B------:R-:W-:Y:S01]  /*9e60*/  F2FP.PACK_AB R22, RZ, R61 ;  /* 0x0000003dff16723e */ /* 0x000fe200000000ff */
[----:B------:R-:W-:-:S02]  /*9e70*/  HFMA2 R7, R7, R0.H0_H0, -72, -72 ;  /* 0xd480d48007077431 */ /* 0x000fc40000040000 */
[----:B------:R-:W-:Y:S02]  /*9e80*/  HADD2.F32 R58, -RZ, R13.H0_H0 ;  /* 0x2000000dff3a7230 */ /* 0x000fe40000004100 */
[----:B------:R-:W-:Y:S02]  /*9e90*/  HADD2 R23, R23.H0_H0, R42.H1_H1 ;  /* 0x3000002a17177230 */ /* 0x000fe40000000800 */
[----:B------:R-:W-:Y:S01]  /*9ea0*/  HADD2.F32 R30, -RZ, R4.H1_H1 ;  /* 0x30000004ff1e7230 */ /* 0x000fe20000004100 */
[----:B------:R-:W-:Y:S01]  /*9eb0*/  FFMA.FTZ R65, R63, R58, R65 ;  /* 0x0000003a3f417223 */ /* 0x000fe20000010041 */
[----:B------:R-:W-:Y:S01]  /*9ec0*/  HADD2.F32 R14, -RZ, R6.H1_H1 ;  /* 0x30000006ff0e7230 */ /* 0x000fe20000004100 */
[C---:B------:R-:W-:Y:S01]  /*9ed0*/  FFMA.FTZ R67, R58.reuse, R62, R67 ;  /* 0x0000003e3a437223 */ /* 0x040fe20000010043 */
[----:B------:R-:W-:Y:S01]  /*9ee0*/  HADD2 R22, R22.H0_H0, R41.H0_H0 ;  /* 0x2000002916167230 */ /* 0x000fe20000000800 */
[----:B------:R-:W-:Y:S01]  /*9ef0*/  FFMA.FTZ R61, R58, R60, R5 ;  /* 0x0000003c3a3d7223 */ /* 0x000fe20000010005 */
[----:B------:R-:W-:-:S02]  /*9f00*/  HADD2.F32 R64, -RZ, R7.H0_H0 ;  /* 0x20000007ff407230 */ /* 0x000fc40000004100 */
        /* <DEDUP_REMOVED lines=112> */
.L_x_1605:
[----:B------:R-:W2:Y:S01]  /*a610*/  LDG.E.128.CONSTANT R4, [R20.64] ;  /* 0x0000000614047981 */ /* 0x000ea2000c1e9d00 */
[----:B------:R-:W-:Y:S01]  /*a620*/  HADD2.F32 R31, -RZ, R13.H1_H1 ;  /* 0x3000000dff1f7230 */ /* 0x000fe20000004100 */
[----:B------:R-:W-:Y:S01]  /*a630*/  IMAD.WIDE R12, R15, 0x4, R20 ;  /* 0x000000040f0c7825 */ /* 0x000fe200078e0214 */
[----:B------:R-:W-:Y:S01]  /*a640*/  HADD2 R25, R59.H0_H0, R41.H1_H1 ;  /* 0x300000293b197230 */ /* 0x000fe20000000800 */
[----:B------:R-:W0:Y:S02]  /*a650*/  LDS.64 R26, [UR4+0x20] ;  /* 0x00002004ff1a7984 */ /* 0x000e240008000a00 */
        /* <DEDUP_REMOVED lines=9> */
[----:B------:R-:W-:-:S02]  /*a6f0*/  F2FP.PACK_AB R67, RZ, R67 ;  /* 0x00000043ff43723e */ /* 0x000fc400000000ff */
[----:B------:R-:W-:Y:S02]  /*a700*/  F2FP.PACK_AB R61, RZ, R61 ;  /* 0x0000003dff3d723e */ /* 0x000fe400000000ff */
[----:B------:R-:W-:Y:S01]  /*a710*/  F2FP.PACK_AB R56, RZ, R56 ;  /* 0x00000038ff38723e */ /* 0x000fe200000000ff */
[----:B------:R-:W-:Y:S02]  /*a720*/  HADD2 R23, R67.H0_H0, R23.H0_H0 ;  /* 0x2000001743177230 */ /* 0x000fe40000000800 */
[----:B------:R-:W-:Y:S02]  /*a730*/  HADD2 R22, R61.H0_H0, R22.H0_H0 ;  /* 0x200000163d167230 */ /* 0x000fe40000000800 */
[--C-:B0-----:R-:W-:Y:S02]  /*a740*/  HADD2.F32 R42, -RZ, R26.reuse.H0_H0 ;  /* 0x2000001aff2a7230 */ /* 0x101fe40000004100 */
[----:B------:R-:W-:Y:S02]  /*a750*/  HADD2.F32 R41, -RZ, R26.H1_H1 ;  /* 0x3000001aff297230 */ /* 0x000fe40000004100 */
[----:B------:R-:W-:-:S02]  /*a760*/  HADD2.F32 R49, -RZ, R27.H0_H0 ;  /* 0x2000001bff317230 */ /* 0x000fc40000004100 */
[----:B------:R-:W-:Y:S01]  /*a770*/  HADD2.F32 R27, -RZ, R27.H1_H1 ;  /* 0x3000001bff1b7230 */ /* 0x000fe20000004100 */
[----:B--2---:R-:W-:Y:S02]  /*a780*/  LOP3.LUT R14, R4, 0xf000f, RZ, 0xc0, !PT ;  /* 0x000f000f040e7812 */ /* 0x004fe400078ec0ff */
        /* <DEDUP_REMOVED lines=27> */
[C---:B------:R-:W-:Y:S01]  /*a940*/  FFMA.FTZ R28, R42.reuse, R29, RZ ;  /* 0x0000001d2a1c7223 */ /* 0x040fe200000100ff */
[----:B------:R-:W-:Y:S01]  /*a950*/  HADD2 R26, R26, -1032, -1032 ;  /* 0xe408e4081a1a7430 */ /* 0x000fe20000000000 */
[----:B------:R-:W-:Y:S01]  /*a960*/  SHF.R.U32.HI R4, RZ, 0x8, R4 ;  /* 0x00000008ff047819 */ /* 0x000fe20000011604 */
[-C--:B------:R-:W-:Y:S01]  /*a970*/  HFMA2 R48, R33, R0.reuse.H0_H0, -72, -72 ;  /* 0xd480d48021307431 */ /* 0x080fe20000040000 */
[----:B------:R-:W-:Y:S01]  /*a980*/  FFMA.FTZ R28, R41, R30, R28 ;  /* 0x0000001e291c7223 */ /* 0x000fe2000001001c */
[----:B------:R-:W-:Y:S01]  /*a990*/  HFMA2 R53, R39, R0.H0_H0, -72, -72 ;  /* 0xd480d48027357431 */ /* 0x000fe20000040000 */
[----:B------:R-:W-:Y:S01]  /*a9a0*/  FFMA.FTZ R39, R42, R31, RZ ;  /* 0x0000001f2a277223 */ /* 0x000fe200000100ff */
[--C-:B------:R-:W-:Y:S01]  /*a9b0*/  HADD2.F32 R33, -RZ, R26.reuse.H0_H0 ;  /* 0x2000001aff217230 */ /* 0x100fe20000004100 */
[----:B------:R-:W-:Y:S01]  /*a9c0*/  SHF.R.U32.HI R5, RZ, 0x8, R5 ;  /* 0x00000008ff057819 */ /* 0x000fe20000011605 */
[----:B------:R-:W-:Y:S01]  /*a9d0*/  HADD2.F32 R34, -RZ, R26.H1_H1 ;  /* 0x3000001aff227230 */ /* 0x000fe20000004100 */
[----:B------:R-:W-:Y:S01]  /*a9e0*/  FFMA.FTZ R26, R20, R42, RZ ;  /* 0x0000002a141a7223 */ /* 0x000fe200000100ff */
[----:B------:R-:W-:Y:S01]  /*a9f0*/  HADD2.F32 R35, -RZ, R48.H0_H0 ;  /* 0x20000030ff237230 */ /* 0x000fe20000004100 */
[----:B------:R-:W-:Y:S01]  /*aa00*/  FFMA.FTZ R46, R42, R33, RZ ;  /* 0x000000212a2e7223 */ /* 0x000fe200000100ff */
[----:B------:R-:W-:Y:S01]  /*aa10*/  HADD2.F32 R36, -RZ, R50.H0_H0 ;  /* 0x20000032ff247230 */ /* 0x000fe20000004100 */
[----:B------:R-:W-:Y:S01]  /*aa20*/  FFMA.FTZ R26, R21, R41, R26 ;  /* 0x00000029151a7223 */ /* 0x000fe2000001001a */
[----:B------:R-:W-:Y:S01]  /*aa30*/  HADD2.F32 R37, -RZ, R51.H0_H0 ;  /* 0x20000033ff257230 */ /* 0x000fe20000004100 */
[C---:B------:R-:W-:Y:S01]  /*aa40*/  FFMA.FTZ R42, R41.reuse, R32, R39 ;  /* 0x00000020292a7223 */ /* 0x040fe20000010027 */
[----:B------:R-:W-:Y:S01]  /*aa50*/  HADD2.F32 R38, -RZ, R53.H0_H0 ;  /* 0x20000035ff267230 */ /* 0x000fe20000004100 */
[----:B------:R-:W-:Y:S01]  /*aa60*/  FFMA.FTZ R46, R41, R34, R46 ;  /* 0x00000022292e7223 */ /* 0x000fe2000001002e */
[----:B------:R-:W-:Y:S01]  /*aa70*/  SHF.R.U32.HI R6, RZ, 0x8, R6 ;  /* 0x00000008ff067819 */ /* 0x000fe20000011606 */
[----:B------:R-:W-:Y:S01]  /*aa80*/  FFMA.FTZ R52, R35, R49, R26 ;  /* 0x0000003123347223 */ /* 0x000fe2000001001a */
[----:B------:R-:W-:Y:S01]  /*aa90*/  SHF.R.U32.HI R7, RZ, 0x8, R7 ;  /* 0x00000008ff077819 */ /* 0x000fe20000011607 */
        /* <DEDUP_REMOVED lines=10> */
[----:B------:R-:W-:Y:S01]  /*ab40*/  HADD2.F32 R42, -RZ, R51.H1_H1 ;  /* 0x30000033ff2a7230 */ /* 0x000fe20000004100 */
[----:B------:R-:W-:-:S02]  /*ab50*/  LOP3.LUT R28, R28, 0x64006400, RZ, 0xfc, !PT ;  /* 0x640064001c1c7812 */ /* 0x000fc400078efcff */
[----:B------:R-:W-:Y:S01]  /*ab60*/  LOP3.LUT R48, R46, 0x64006400, RZ, 0xfc, !PT ;  /* 0x640064002e307812 */ /* 0x000fe200078efcff */
[----:B------:R-:W-:Y:S01]  /*ab70*/  HADD2 R59, R26, -1032, -1032 ;  /* 0xe408e4081a3b7430 */ /* 0x000fe20000000000 */
[----:B------:R-:W-:Y:S01]  /*ab80*/  LOP3.LUT R49, R49, 0x64006400, RZ, 0xfc, !PT ;  /* 0x6400640031317812 */ /* 0x000fe200078efcff */
[----:B------:R-:W-:Y:S01]  /*ab90*/  HADD2 R62, R28, -1032, -1032 ;  /* 0xe408e4081c3e7430 */ /* 0x000fe20000000000 */
[C---:B------:R-:W-:Y:S01]  /*aba0*/  FFMA.FTZ R58, R27.reuse, R41, R58 ;  /* 0x000000291b3a7223 */ /* 0x040fe2000001003a */
[----:B------:R-:W-:Y:S01]  /*abb0*/  HADD2 R64, R48, -1032, -1032 ;  /* 0xe408e40830407430 */ /* 0x000fe20000000000 */
[----:B------:R-:W-:Y:S01]  /*abc0*/  FFMA.FTZ R55, R27, R42, R55 ;  /* 0x0000002a1b377223 */ /* 0x000fe20000010037 */
[----:B------:R-:W-:Y:S01]  /*abd0*/  HADD2 R65, R49, -1032, -1032 ;  /* 0xe408e40831417430 */ /* 0x000fe20000000000 */
[----:B------:R-:W-:Y:S01]  /*abe0*/  LOP3.LUT R4, R4, 0xf000f0, RZ, 0xc0, !PT ;  /* 0x00f000f004047812 */ /* 0x000fe200078ec0ff */
[----:B------:R-:W-:Y:S01]  /*abf0*/  HADD2.F32 R46, -RZ, R53.H1_H1 ;  /* 0x30000035ff2e7230 */ /* 0x000fe20000004100 */
[----:B------:R-:W-:Y:S01]  /*ac00*/  FFMA.FTZ R53, R39, R27, R52 ;  /* 0x0000001b27357223 */ /* 0x000fe20000010034 */
[----:B0-----:R-:W-:Y:S01]  /*ac10*/  HADD2.F32 R26, -RZ, R14.H0_H0 ;  /* 0x2000000eff1a7230 */ /* 0x001fe20000004100 */
[----:B------:R-:W-:Y:S01]  /*ac20*/  LOP3.LUT R6, R6, 0xf000f0, RZ, 0xc0, !PT ;  /* 0x00f000f006067812 */ /* 0x000fe200078ec0ff */
[----:B------:R-:W-:Y:S01]  /*ac30*/  HADD2.F32 R48, -RZ, R59.H0_H0 ;  /* 0x2000003bff307230 */ /* 0x000fe20000004100 */
[----:B------:R-:W-:Y:S01]  /*ac40*/  FFMA.FTZ R57, R27, R46, R57 ;  /* 0x0000002e1b397223 */ /* 0x000fe20000010039 */
        /* <DEDUP_REMOVED lines=21> */
[----:B------:R-:W-:Y:S01]  /*ada0*/  LOP3.LUT R7, R7, 0x64006400, RZ, 0xfc, !PT ;  /* 0x6400640007077812 */ /* 0x000fe200078efcff */
[C---:B------:R-:W-:Y:S01]  /*adb0*/  FFMA.FTZ R69, R14.reuse, R55, R28 ;  /* 0x000000370e457223 */ /* 0x040fe2000001001c */
[----:B------:R-:W-:Y:S01]  /*adc0*/  HADD2.F32 R28, -RZ, R4.H1_H1 ;  /* 0x30000004ff1c7230 */ /* 0x000fe20000004100 */
[----:B------:R-:W-:Y:S01]  /*add0*/  FFMA.FTZ R27, R14, R57, R60 ;  /* 0x000000390e1b7223 */ /* 0x000fe2000001003c */
[----:B------:R-:W-:-:S02]  /*ade0*/  HFMA2 R14, R59, R0.H0_H0, -72, -72 ;  /* 0xd480d4803b0e7431 */ /* 0x000fc40000040000 */
[----:B------:R-:W-:Y:S01]  /*adf0*/  HADD2.F32 R60, -RZ, R4.H0_H0 ;  /* 0x20000004ff3c7230 */ /* 0x000fe20000004100 */
[----:B------:R-:W-:Y:S01]  /*ae00*/  F2FP.PACK_AB R4, RZ, R54 ;  /* 0x00000036ff04723e */ /* 0x000fe200000000ff */
[----:B------:R-:W-:Y:S02]  /*ae10*/  HADD2.F32 R54, -RZ, R15.H0_H0 ;  /* 0x2000000fff367230 */ /* 0x000fe40000004100 */
[----:B------:R-:W-:Y:S02]  /*ae20*/  HADD2.F32 R59, -RZ, R6.H0_H0 ;  /* 0x20000006ff3b7230 */ /* 0x000fe40000004100 */
[----:B------:R-:W-:Y:S01]  /*ae30*/  HADD2.F32 R58, -RZ, R14.H0_H0 ;  /* 0x2000000eff3a7230 */ /* 0x000fe20000004100 */
[----:B------:R-:W-:Y:S01]  /*ae40*/  FFMA.FTZ R65, R60, R54, R63 ;  /* 0x000000363c417223 */ /* 0x000fe2000001003f */
[----:B------:R-:W-:Y:S01]  /*ae50*/  HFMA2 R7, R7, R0.H0_H0, -72, -72 ;  /* 0xd480d48007077431 */ /* 0x000fe20000040000 */
[C---:B------:R-:W-:Y:S01]  /*ae60*/  FFMA.FTZ R67, R54.reuse, R59, R5 ;  /* 0x0000003b36437223 */ /* 0x040fe20000010005 */
[----:B------:R-:W-:Y:S01]  /*ae70*/  HADD2.F32 R26, -RZ, R6.H1_H1 ;  /* 0x30000006ff1a7230 */ /* 0x000fe20000004100 */
[----:B------:R-:W-:Y:S01]  /*ae80*/  FFMA.FTZ R63, R54, R58, R69 ;  /* 0x0000003a363f7223 */ /* 0x000fe20000010045 */
[----:B------:R-:W-:-:S02]  /*ae90*/  HADD2.F32 R14, -RZ, R14.H1_H1 ;  /* 0x3000000eff0e7230 */ /* 0x000fc40000004100 */
[----:B------:R-:W-:Y:S02]  /*aea0*/  HADD2 R24, R4.H0_H0, R24.H0_H0 ;  /* 0x2000001804187230 */ /* 0x000fe40000000800 */
        /* <DEDUP_REMOVED lines=113> */
.L_x_1606:
[----:B------:R-:W2:Y:S01]  /*b5c0*/  LDG.E.128.CONSTANT R4, [R12.64] ;  /* 0x000000060c047981 */ /* 0x000ea2000c1e9d00 */
[----:B------:R-:W-:Y:S01]  /*b5d0*/  HADD2.F32 R32, -RZ, R15.H1_H1 ;  /* 0x3000000fff207230 */ /* 0x000fe20000004100 */
[----:B------:R-:W-:Y:S01]  /*b5e0*/  FFMA.FTZ R27, R54, R62, R27 ;  /* 0x0000003e361b7223 */ /* 0x000fe2000001001b */
[----:B------:R-:W-:Y:S01]  /*b5f0*/  HADD2 R25, R56.H0_H0, R25.H0_H0 ;  /* 0x2000001938197230 */ /* 0x000fe20000000800 */
[----:B------:R-:W0:Y:S02]  /*b600*/  LDS.64 R20, [UR4+0x30] ;  /* 0x00003004ff147984 */ /* 0x000e240008000a00 */
[C---:B------:R-:W-:Y:S02]  /*b610*/  FFMA.FTZ R63, R32.reuse, R14, R63 ;  /* 0x0000000e203f7223 */ /* 0x040fe4000001003f */
[----:B------:R-:W-:Y:S02]  /*b620*/  FFMA.FTZ R67, R32, R26, R67 ;  /* 0x0000001a20437223 */ /* 0x000fe40000010043 */
[----:B------:R-:W-:-:S02]  /*b630*/  FFMA.FTZ R30, R28, R32, R65 ;  /* 0x000000201c1e7223 */ /* 0x000fc40000010041 */
[----:B------:R-:W-:Y:S02]  /*b640*/  FFMA.FTZ R28, R32, R61, R27 ;  /* 0x0000003d201c7223 */ /* 0x000fe4000001001b */
[----:B------:R-:W-:Y:S02]  /*b650*/  FMUL.FTZ R67, R67, R10 ;  /* 0x0000000a43437220 */ /* 0x000fe40000410000 */
[----:B------:R-:W-:Y:S02]  /*b660*/  FMUL.FTZ R63, R63, R8 ;  /* 0x000000083f3f7220 */ /* 0x000fe40000410000 */
[----:B------:R-:W-:Y:S01]  /*b670*/  FMUL.FTZ R28, R28, R9 ;  /* 0x000000091c1c7220 */ /* 0x000fe20000410000 */
[----:B------:R-:W-:Y:S02]  /*b680*/  F2FP.PACK_AB R67, RZ, R67 ;  /* 0x00000043ff43723e */ /* 0x000fe400000000ff */
[----:B------:R-:W-:Y:S02]  /*b690*/  F2FP.PACK_AB R63, RZ, R63 ;  /* 0x0000003fff3f723e */ /* 0x000fe400000000ff */
[----:B------:R-:W-:Y:S01]  /*b6a0*/  F2FP.PACK_AB R28, RZ, R28 ;  /* 0x0000001cff1c723e */ /* 0x000fe200000000ff */
[----:B------:R-:W-:-:S02]  /*b6b0*/  HADD2 R23, R67.H0_H0, R23.H0_H0 ;  /* 0x2000001743177230 */ /* 0x000fc40000000800 */
[----:B------:R-:W-:Y:S02]  /*b6c0*/  HADD2 R22, R63.H0_H0, R22.H0_H0 ;  /* 0x200000163f167230 */ /* 0x000fe40000000800 */
[----:B------:R-:W-:-:S05]  /*b6d0*/  HADD2 R25, R28.H0_H0, R25.H0_H0 ;  /* 0x200000191c197230 */ /* 0x000fca0000000800 */
[----:B------:R-:W-:Y:S01]  /*b6e0*/  PRMT R22, R22, 0x5410, R25 ;  /* 0x0000541016167816 */ /* 0x000fe20000000019 */
        /* <DEDUP_REMOVED lines=25> */
[----:B------:R-:W-:Y:S01]  /*b880*/  HADD2.F32 R14, -RZ, R15.H0_H0 ;  /* 0x2000000fff0e7230 */ /* 0x000fe20000004100 */
[----:B------:R-:W-:Y:S01]  /*b890*/  LOP3.LUT R31, R31, 0x64006400, RZ, 0xfc, !PT ;  /* 0x640064001f1f7812 */ /* 0x000fe200078efcff */
[----:B------:R-:W-:Y:S01]  /*b8a0*/  HADD2.F32 R20, -RZ, R21.H0_H0 ;  /* 0x20000015ff147230 */ /* 0x000fe20000004100 */
[----:B------:R-:W-:Y:S01]  /*b8b0*/  SHF.R.U32.HI R6, RZ, 0x8, R6 ;  /* 0x00000008ff067819 */ /* 0x000fe20000011606 */
[--C-:B------:R-:W-:Y:S01]  /*b8c0*/  HADD2.F32 R27, -RZ, R33.reuse.H0_H0 ;  /* 0x20000021ff1b7230 */ /* 0x100fe20000004100 */
[----:B------:R-:W-:Y:S01]  /*b8d0*/  SHF.R.U32.HI R7, RZ, 0x8, R7 ;  /* 0x00000008ff077819 */ /* 0x000fe20000011607 */
[----:B------:R-:W-:Y:S01]  /*b8e0*/  HADD2.F32 R26, -RZ, R33.H1_H1 ;  /* 0x30000021ff1a7230 */ /* 0x000fe20000004100 */
[----:B------:R-:W-:Y:S01]  /*b8f0*/  LOP3.LUT R33, R32, 0x64006400, RZ, 0xfc, !PT ;  /* 0x6400640020217812 */ /* 0x000fe200078efcff */
[----:B------:R-:W-:Y:S01]  /*b900*/  HFMA2 R51, R29, R0.H0_H0, -72, -72 ;  /* 0xd480d4801d337431 */ /* 0x000fe20000040000 */
[----:B------:R-:W-:Y:S01]  /*b910*/  FFMA.FTZ R29, R12, R35, RZ ;  /* 0x000000230c1d7223 */ /* 0x000fe200000100ff */
[----:B------:R-:W-:Y:S01]  /*b920*/  HADD2.F32 R13, -RZ, R13.H1_H1 ;  /* 0x3000000dff0d7230 */ /* 0x000fe20000004100 */
[C---:B------:R-:W-:Y:S01]  /*b930*/  FFMA.FTZ R32, R35.reuse, R14, RZ ;  /* 0x0000000e23207223 */ /* 0x040fe200000100ff */
[----:B------:R-:W-:Y:S01]  /*b940*/  HADD2.F32 R15, -RZ, R15.H1_H1 ;  /* 0x3000000fff0f7230 */ /* 0x000fe20000004100 */
[C---:B------:R-:W-:Y:S01]  /*b950*/  FFMA.FTZ R37, R35.reuse, R20, RZ ;  /* 0x0000001423257223 */ /* 0x040fe200000100ff */
[----:B------:R-:W-:Y:S01]  /*b960*/  HADD2.F32 R21, -RZ, R21.H1_H1 ;  /* 0x30000015ff157230 */ /* 0x000fe20000004100 */
[----:B------:R-:W-:-:S02]  /*b970*/  FFMA.FTZ R35, R35, R27, RZ ;  /* 0x0000001b23237223 */ /* 0x000fc400000100ff */
[----:B------:R-:W-:Y:S01]  /*b980*/  FFMA.FTZ R38, R13, R36, R29 ;  /* 0x000000240d267223 */ /* 0x000fe2000001001d */
[----:B------:R-:W-:Y:S01]  /*b990*/  HADD2.F32 R29, -RZ, R51.H0_H0 ;  /* 0x20000033ff1d7230 */ /* 0x000fe20000004100 */
[----:B------:R-:W-:Y:S01]  /*b9a0*/  FFMA.FTZ R50, R36, R26, R35 ;  /* 0x0000001a24327223 */ /* 0x000fe20000010023 */
[----:B------:R-:W-:Y:S01]  /*b9b0*/  LOP3.LUT R35, R34, 0x64006400, RZ, 0xfc, !PT ;  /* 0x6400640022237812 */ /* 0x000fe200078efcff */
[C---:B------:R-:W-:Y:S01]  /*b9c0*/  FFMA.FTZ R48, R36.reuse, R15, R32 ;  /* 0x0000000f24307223 */ /* 0x040fe20000010020 */
[-C--:B------:R-:W-:Y:S01]  /*b9d0*/  HFMA2 R34, R31, R0.reuse.H0_H0, -72, -72 ;  /* 0xd480d4801f227431 */ /* 0x080fe20000040000 */
[----:B------:R-:W-:Y:S01]  /*b9e0*/  FFMA.FTZ R49, R36, R21, R37 ;  /* 0x0000001524317223 */ /* 0x000fe20000010025 */
[-C--:B------:R-:W-:Y:S01]  /*b9f0*/  HFMA2 R36, R33, R0.reuse.H0_H0, -72, -72 ;  /* 0xd480d48021247431 */ /* 0x080fe20000040000 */
[----:B------:R-:W-:Y:S01]  /*ba00*/  FFMA.FTZ R38, R29, R39, R38 ;  /* 0x000000271d267223 */ /* 0x000fe20000010026 */
[----:B------:R-:W-:Y:S02]  /*ba10*/  HFMA2 R37, R35, R0.H0_H0, -72, -72 ;  /* 0xd480d48023257431 */ /* 0x000fe40000040000 */
[----:B------:R-:W-:-:S02]  /*ba20*/  HADD2.F32 R32, -RZ, R34.H0_H0 ;  /* 0x20000022ff207230 */ /* 0x000fc40000004100 */
[----:B------:R-:W-:Y:S02]  /*ba30*/  HADD2.F32 R33, -RZ, R34.H1_H1 ;  /* 0x30000022ff217230 */ /* 0x000fe40000004100 */
[--C-:B------:R-:W-:Y:S01]  /*ba40*/  HADD2.F32 R34, -RZ, R36.reuse.H0_H0 ;  /* 0x20000024ff227230 */ /* 0x100fe20000004100 */
[C---:B------:R-:W-:Y:S01]  /*ba50*/  FFMA.FTZ R48, R39.reuse, R32, R48 ;  /* 0x0000002027307223 */ /* 0x040fe20000010030 */
[----:B------:R-:W-:Y:S02]  /*ba60*/  HADD2.F32 R35, -RZ, R36.H1_H1 ;  /* 0x30000024ff237230 */ /* 0x000fe40000004100 */
[----:B------:R-:W-:Y:S02]  /*ba70*/  HADD2.F32 R36, -RZ, R37.H0_H0 ;  /* 0x20000025ff247230 */ /* 0x000fe40000004100 */
[----:B------:R-:W-:Y:S01]  /*ba80*/  HADD2.F32 R31, -RZ, R51.H1_H1 ;  /* 0x30000033ff1f7230 */ /* 0x000fe20000004100 */
[C---:B------:R-:W-:Y:S01]  /*ba90*/  FFMA.FTZ R51, R39.reuse, R34, R49 ;  /* 0x0000002227337223 */ /* 0x040fe20000010031 */
[----:B------:R-:W-:Y:S01]  /*baa0*/  HADD2.F32 R37, -RZ, R37.H1_H1 ;  /* 0x30000025ff257230 */ /* 0x000fe20000004100 */
[----:B------:R-:W-:Y:S01]  /*bab0*/  FFMA.FTZ R39, R39, R36, R50 ;  /* 0x0000002427277223 */ /* 0x000fe20000010032 */
[--C-:B0-----:R-:W-:Y:S01]  /*bac0*/  HADD2.F32 R57, -RZ, R5.reuse.H0_H0 ;  /* 0x20000005ff397230 */ /* 0x101fe20000004100 */
        /* <DEDUP_REMOVED lines=33> */
[----:B------:R-:W-:Y:S02]  /*bce0*/  LOP3.LUT R51, R7, 0xf000f0, RZ, 0xc0, !PT ;  /* 0x00f000f007337812 */ /* 0x000fe400078ec0ff */
[----:B------:R-:W-:Y:S01]  /*bcf0*/  LOP3.LUT R53, R6, 0x64006400, RZ, 0xfc, !PT ;  /* 0x6400640006357812 */ /* 0x000fe200078efcff */
[----:B------:R-:W-:Y:S01]  /*bd00*/  FFMA.FTZ R56, R49, R4, R56 ;  /* 0x0000000431387223 */ /* 0x000fe20000010038 */
[----:B------:R-:W-:Y:S01]  /*bd10*/  LOP3.LUT R7, R42, 0x64006400, RZ, 0xfc, !PT ;  /* 0x640064002a077812 */ /* 0x000fe200078efcff */
[----:B------:R-:W-:Y:S01]  /*bd20*/  FFMA.FTZ R42, R4, R50, R59 ;  /* 0x00000032042a7223 */ /* 0x000fe2000001003b */
[----:B------:R-:W-:Y:S01]  /*bd30*/  LOP3.LUT R55, R51, 0x64006400, RZ, 0xfc, !PT ;  /* 0x6400640033377812 */ /* 0x000fe200078efcff */
[----:B------:R-:W-:-:S02]  /*bd40*/  HADD2.F32 R51, -RZ, R61.H1_H1 ;  /* 0x3000003dff337230 */ /* 0x000fc40000004100 */
[-C--:B------:R-:W-:Y:S02]  /*bd50*/  HFMA2 R61, R41, R0.reuse.H0_H0, -72, -72 ;  /* 0xd480d480293d7431 */ /* 0x080fe40000040000 */
[-C--:B------:R-:W-:Y:S01]  /*bd60*/  HFMA2 R62, R53, R0.reuse.H0_H0, -72, -72 ;  /* 0xd480d480353e7431 */ /* 0x080fe20000040000 */
[----:B------:R-:W-:Y:S01]  /*bd70*/  FFMA.FTZ R58, R4, R51, R58 ;  /* 0x00000033043a7223 */ /* 0x000fe2000001003a */
[-C--:B------:R-:W-:Y:S02]  /*bd80*/  HFMA2 R7, R7, R0.reuse.H0_H0, -72, -72 ;  /* 0xd480d48007077431 */ /* 0x080fe40000040000 */
[----:B------:R-:W-:Y:S02]  /*bd90*/  HFMA2 R65, R55, R0.H0_H0, -72, -72 ;  /* 0xd480d48037417431 */ /* 0x000fe40000040000 */
[----:B------:R-:W-:Y:S02]  /*bda0*/  HADD2.F32 R55, -RZ, R64.H1_H1 ;  /* 0x30000040ff377230 */ /* 0x000fe40000004100 */
[----:B------:R-:W-:-:S02]  /*bdb0*/  HADD2.F32 R54, -RZ, R61.H0_H0 ;  /* 0x2000003dff367230 */ /* 0x000fc40000004100 */
        /* <DEDUP_REMOVED lines=13> */
[----:B------:R-:W-:-:S02]  /*be90*/  FFMA.FTZ R6, R56, R5, R6 ;  /* 0x0000000538067223 */ /* 0x000fc40000010006 */
[C---:B------:R-:W-:Y:S01]  /*bea0*/  FFMA.FTZ R7, R5.reuse, R58, R42 ;  /* 0x0000003a05077223 */ /* 0x040fe2000001002a */
[----:B------:R-:W-:Y:S01]  /*beb0*/  F2FP.PACK_AB R4, RZ, R4 ;  /* 0x00000004ff04723e */ /* 0x000fe200000000ff */
[C---:B------:R-:W-:Y:S02]  /*bec0*/  FFMA.FTZ R41, R5.reuse, R60, R41 ;  /* 0x0000003c05297223 */ /* 0x040fe40000010029 */
[----:B------:R-:W-:Y:S02]  /*bed0*/  FFMA.FTZ R42, R5, R30, R57 ;  /* 0x0000001e052a7223 */ /* 0x000fe40000010039 */
[----:B------:R-:W-:Y:S01]  /*bee0*/  FMUL.FTZ R6, R6, R11 ;  /* 0x0000000b06067220 */ /* 0x000fe20000410000 */
[----:B------:R-:W-:Y:S01]  /*bef0*/  HADD2 R4, R4.H0_H0, R24.H0_H0 ;  /* 0x2000001804047230 */ /* 0x000fe20000000800 */
        /* <DEDUP_REMOVED lines=123> */
.L_x_1603:
[----:B------:R-:W-:Y:S01]  /*c6b0*/  IADD3 R47, R47, 0x20, RZ ;  /* 0x000000202f2f7810 */ /* 0x000fe20007ffe0ff */
[----:B------:R-:W-:Y:S01]  /*c6c0*/  IMAD.MOV.U32 R5, RZ, RZ, c[0x0][0x18c] ;  /* 0x00006300ff057624 */ /* 0x000fe200078e00ff */
[----:B------:R-:W-:Y:S02]  /*c6d0*/  UIADD3 UR4, UR4, 0x40, URZ ;  /* 0x0000004004047890 */ /* 0x000fe4000fffe03f */
[----:B------:R-:W-:Y:S01]  /*c6e0*/  ISETP.GE.AND P0, PT, R47, c[0x0][0x1b4], PT ;  /* 0x00006d002f007a0c */ /* 0x000fe20003f06270 */
[----:B------:R-:W-:Y:S01]  /*c6f0*/  IMAD.WIDE R2, R5, 0x10, R2 ;  /* 0x0000001005027825 */ /* 0x000fe200078e0202 */
[----:B------:R-:W-:-:S13]  /*c700*/  ISETP.LT.AND P2, PT, R47, R45, PT ;  /* 0x0000002d2f00720c */ /* 0x000fda0003f41270 */
[----:B------:R-:W-:Y:S05]  /*c710*/  @!P0 BRA P2, `(.L_x_1607) ;  /* 0xffffbf7000008947 */ /* 0x000fea000103ffff */
.L_x_1602:
        /* <DEDUP_REMOVED lines=16> */
.L_x_1611:
[----:B------:R-:W0:Y:S02]  /*c820*/  LDS R6, [R4] ;  /* 0x0000000004067984 */ /* 0x000e240000000800 */
[----:B0-----:R-:W-:-:S10]  /*c830*/  HFMA2.MMA R7, R6, 1, 1, R42 ;  /* 0x3c003c0006077835 */ /* 0x001fd4000000002a */
[----:B------:R-:W0:Y:S02]  /*c840*/  ATOMS.CAST.SPIN R7, [R4], R6, R7 ;  /* 0x000000060407738d */ /* 0x000e240001800007 */
[----:B0-----:R-:W-:-:S13]  /*c850*/  ISETP.EQ.U32.AND P0, PT, R7, 0x1, PT ;  /* 0x000000010700780c */ /* 0x001fda0003f02070 */
[----:B------:R-:W-:Y:S05]  /*c860*/  @!P0 BRA `(.L_x_1611) ;  /* 0xffffffb000008947 */ /* 0x000fea000383ffff */
[----:B------:R-:W-:Y:S05]  /*c870*/  BRA `(.L_x_1609) ;  /* 0x0000003000007947 */ /* 0x000fea0003800000 */
.L_x_1610:
[----:B------:R-:W2:Y:S02]  /*c880*/  LD.E R4, [R2.64] ;  /* 0x0000000602047980 */ /* 0x000ea4000c101900 */
[----:B--2---:R-:W-:-:S05]  /*c890*/  IMAD.IADD R5, R42, 0x1, R4 ;  /* 0x000000012a057824 */ /* 0x004fca00078e0204 */
[----:B------:R0:W-:Y:S02]  /*c8a0*/  ST.E [R2.64], R5 ;  /* 0x0000000502007985 */ /* 0x0001e4000c101906 */
.L_x_1609:
[----:B------:R-:W-:Y:S05]  /*c8b0*/  BSYNC B0 ;  /* 0x0000000000007941 */ /* 0x000fea0003800000 */
.L_x_1608:
[----:B------:R-:W2:Y:S01]  /*c8c0*/  ATOM.E.ADD.F16x2.RN.STRONG.GPU P0, RZ, [R2.64+0x4], R41 ;  /* 0x0000042902ff798a */ /* 0x000ea2000810e9c6 */
[----:B------:R-:W-:Y:S01]  /*c8d0*/  BSSY B0, `(.L_x_1612) ;  /* 0x000000f000007945 */ /* 0x000fe20003800000 */
[----:B--2---:R-:W-:Y:S05]  /*c8e0*/  @P0 BRA `(.L_x_1613) ;  /* 0x000000d000000947 */ /* 0x004fea0003800000 */
[----:B------:R-:W1:Y:S02]  /*c8f0*/  QSPC.E.S P0, RZ, [R2+0x4] ;  /* 0x0000040002ff73aa */ /* 0x000e640000000500 */
[----:B-1----:R-:W-:Y:S05]  /*c900*/  @!P0 BRA `(.L_x_1614) ;  /* 0x0000008000008947 */ /* 0x002fea0003800000 */
[----:B0-----:R-:W-:-:S04]  /*c910*/  IADD3 R2, R2, 0x4, RZ ;  /* 0x0000000402027810 */ /* 0x001fc80007ffe0ff */
[----:B------:R-:W-:-:S05]  /*c920*/  LOP3.LUT R2, R2, 0xffffff, RZ, 0xc0, !PT ;  /* 0x00ffffff02027812 */ /* 0x000fca00078ec0ff */
.L_x_1615:
[----:B------:R-:W0:Y:S02]  /*c930*/  LDS R4, [R2] ;  /* 0x0000000002047984 */ /* 0x000e240000000800 */
[----:B0-----:R-:W-:-:S06]  /*c940*/  HADD2 R5, R4, R41 ;  /* 0x0000002904057230 */ /* 0x001fcc0000000000 */
[----:B------:R-:W0:Y:S02]  /*c950*/  ATOMS.CAST.SPIN R5, [R2], R4, R5 ;  /* 0x000000040205738d */ /* 0x000e240001800005 */
[----:B0-----:R-:W-:-:S13]  /*c960*/  ISETP.EQ.U32.AND P0, PT, R5, 0x1, PT ;  /* 0x000000010500780c */ /* 0x001fda0003f02070 */
[----:B------:R-:W-:Y:S05]  /*c970*/  @!P0 BRA `(.L_x_1615) ;  /* 0xffffffb000008947 */ /* 0x000fea000383ffff */
[----:B------:R-:W-:Y:S05]  /*c980*/  BRA `(.L_x_1613) ;  /* 0x0000003000007947 */ /* 0x000fea0003800000 */
.L_x_1614:
[----:B------:R-:W2:Y:S02]  /*c990*/  LD.E R4, [R2.64+0x4] ;  /* 0x0000040602047980 */ /* 0x000ea4000c101900 */
[----:B0-2---:R-:W-:-:S05]  /*c9a0*/  IMAD.IADD R5, R41, 0x1, R4 ;  /* 0x0000000129057824 */ /* 0x005fca00078e0204 */
[----:B------:R0:W-:Y:S02]  /*c9b0*/  ST.E [R2.64+0x4], R5 ;  /* 0x0000040502007985 */ /* 0x0001e4000c101906 */
.L_x_1613:
[----:B------:R-:W-:Y:S05]  /*c9c0*/  BSYNC B0 ;  /* 0x0000000000007941 */ /* 0x000fea0003800000 */
.L_x_1612:
        /* <DEDUP_REMOVED lines=10> */
.L_x_1619:
[----:B------:R-:W0:Y:S02]  /*ca70*/  LDS R6, [R4] ;  /* 0x0000000004067984 */ /* 0x000e240000000800 */
[----:B0-----:R-:W-:-:S10]  /*ca80*/  HFMA2.MMA R7, R6, 1, 1, R40 ;  /* 0x3c003c0006077835 */ /* 0x001fd40000000028 */
[----:B------:R-:W0:Y:S02]  /*ca90*/  ATOMS.CAST.SPIN R7, [R4], R6, R7 ;  /* 0x000000060407738d */ /* 0x000e240001800007 */
[----:B0-----:R-:W-:-:S13]  /*caa0*/  ISETP.EQ.U32.AND P0, PT, R7, 0x1, PT ;  /* 0x000000010700780c */ /* 0x001fda0003f02070 */
[----:B------:R-:W-:Y:S05]  /*cab0*/  @!P0 BRA `(.L_x_1619) ;  /* 0xffffffb000008947 */ /* 0x000fea000383ffff */
[----:B------:R-:W-:Y:S05]  /*cac0*/  BRA `(.L_x_1617) ;  /* 0x0000003000007947 */ /* 0x000fea0003800000 */
.L_x_1618:
[----:B------:R-:W2:Y:S02]  /*cad0*/  LD.E R4, [R2.64] ;  /* 0x0000000602047980 */ /* 0x000ea4000c101900 */
[----:B--2---:R-:W-:-:S05]  /*cae0*/  IMAD.IADD R5, R40, 0x1, R4 ;  /* 0x0000000128057824 */ /* 0x004fca00078e0204 */
[----:B------:R0:W-:Y:S02]  /*caf0*/  ST.E [R2.64], R5 ;  /* 0x0000000502007985 */ /* 0x0001e4000c101906 */
.L_x_1617:
[----:B------:R-:W-:Y:S05]  /*cb00*/  BSYNC B0 ;  /* 0x0000000000007941 */ /* 0x000fea0003800000 */
.L_x_1616:
[----:B------:R-:W2:Y:S01]  /*cb10*/  ATOM.E.ADD.F16x2.RN.STRONG.GPU P0, RZ, [R2.64+0x4], R19 ;  /* 0x0000041302ff798a */ /* 0x000ea2000810e9c6 */
[----:B------:R-:W-:Y:S01]  /*cb20*/  BSSY B0, `(.L_x_1620) ;  /* 0x000000f000007945 */ /* 0x000fe20003800000 */
[----:B--2---:R-:W-:Y:S05]  /*cb30*/  @P0 BRA `(.L_x_1621) ;  /* 0x000000d000000947 */ /* 0x004fea0003800000 */
[----:B------:R-:W1:Y:S02]  /*cb40*/  QSPC.E.S P0, RZ, [R2+0x4] ;  /* 0x0000040002ff73aa */ /* 0x000e640000000500 */
[----:B-1----:R-:W-:Y:S05]  /*cb50*/  @!P0 BRA `(.L_x_1622) ;  /* 0x0000008000008947 */ /* 0x002fea0003800000 */
[----:B0-----:R-:W-:-:S04]  /*cb60*/  IADD3 R2, R2, 0x4, RZ ;  /* 0x0000000402027810 */ /* 0x001fc80007ffe0ff */
[----:B------:R-:W-:-:S05]  /*cb70*/  LOP3.LUT R2, R2, 0xffffff, RZ, 0xc0, !PT ;  /* 0x00ffffff02027812 */ /* 0x000fca00078ec0ff */
.L_x_1623:
[----:B------:R-:W0:Y:S02]  /*cb80*/  LDS R4, [R2] ;  /* 0x0000000002047984 */ /* 0x000e240000000800 */
[----:B0-----:R-:W-:-:S06]  /*cb90*/  HADD2 R5, R4, R19 ;  /* 0x0000001304057230 */ /* 0x001fcc0000000000 */
[----:B------:R-:W0:Y:S02]  /*cba0*/  ATOMS.CAST.SPIN R5, [R2], R4, R5 ;  /* 0x000000040205738d */ /* 0x000e240001800005 */
[----:B0-----:R-:W-:-:S13]  /*cbb0*/  ISETP.EQ.U32.AND P0, PT, R5, 0x1, PT ;  /* 0x000000010500780c */ /* 0x001fda0003f02070 */
[----:B------:R-:W-:Y:S05]  /*cbc0*/  @!P0 BRA `(.L_x_1623) ;  /* 0xffffffb000008947 */ /* 0x000fea000383ffff */
[----:B------:R-:W-:Y:S05]  /*cbd0*/  BRA `(.L_x_1621) ;  /* 0x0000003000007947 */ /* 0x000fea0003800000 */
.L_x_1622:
[----:B------:R-:W2:Y:S02]  /*cbe0*/  LD.E R4, [R2.64+0x4] ;  /* 0x0000040602047980 */ /* 0x000ea4000c101900 */
[----:B0-2---:R-:W-:-:S05]  /*cbf0*/  IMAD.IADD R5, R19, 0x1, R4 ;  /* 0x0000000113057824 */ /* 0x005fca00078e0204 */
[----:B------:R0:W-:Y:S02]  /*cc00*/  ST.E [R2.64+0x4], R5 ;  /* 0x0000040502007985 */ /* 0x0001e4000c101906 */
.L_x_1621:
[----:B------:R-:W-:Y:S05]  /*cc10*/  BSYNC B0 ;  /* 0x0000000000007941 */ /* 0x000fea0003800000 */
.L_x_1620:
        /* <DEDUP_REMOVED lines=10> */
.L_x_1627:
[----:B------:R-:W0:Y:S02]  /*ccc0*/  LDS R4, [R0] ;  /* 0x0000000000047984 */ /* 0x000e240000000800 */
[----:B0-----:R-:W-:-:S10]  /*ccd0*/  HFMA2.MMA R5, R4, 1, 1, R18 ;  /* 0x3c003c0004057835 */ /* 0x001fd40000000012 */
[----:B------:R-:W0:Y:S02]  /*cce0*/  ATOMS.CAST.SPIN R5, [R0], R4, R5 ;  /* 0x000000040005738d */ /* 0x000e240001800005 */
[----:B0-----:R-:W-:-:S13]  /*ccf0*/  ISETP.EQ.U32.AND P0, PT, R5, 0x1, PT ;  /* 0x000000010500780c */ /* 0x001fda0003f02070 */
[----:B------:R-:W-:Y:S05]  /*cd00*/  @!P0 BRA `(.L_x_1627) ;  /* 0xffffffb000008947 */ /* 0x000fea000383ffff */
[----:B------:R-:W-:Y:S05]  /*cd10*/  BRA `(.L_x_1625) ;  /* 0x0000003000007947 */ /* 0x000fea0003800000 */
.L_x_1626:
[----:B------:R-:W2:Y:S02]  /*cd20*/  LD.E R0, [R2.64] ;  /* 0x0000000602007980 */ /* 0x000ea4000c101900 */
[----:B--2---:R-:W-:-:S05]  /*cd30*/  IMAD.IADD R5, R18, 0x1, R0 ;  /* 0x0000000112057824 */ /* 0x004fca00078e0200 */
[----:B------:R0:W-:Y:S02]  /*cd40*/  ST.E [R2.64], R5 ;  /* 0x0000000502007985 */ /* 0x0001e4000c101906 */
.L_x_1625:
[----:B------:R-:W-:Y:S05]  /*cd50*/  BSYNC B0 ;  /* 0x0000000000007941 */ /* 0x000fea0003800000 */
.L_x_1624:
[----:B------:R-:W2:Y:S02]  /*cd60*/  ATOM.E.ADD.F16x2.RN.STRONG.GPU P0, RZ, [R2.64+0x4], R17 ;  /* 0x0000041102ff798a */ /* 0x000ea4000810e9c6 */
[----:B--2---:R-:W-:Y:S05]  /*cd70*/  @P0 EXIT ;  /* 0x000000000000094d */ /* 0x004fea0003800000 */
[----:B------:R-:W1:Y:S02]  /*cd80*/  QSPC.E.S P0, RZ, [R2+0x4] ;  /* 0x0000040002ff73aa */ /* 0x000e640000000500 */
[----:B-1----:R-:W-:Y:S05]  /*cd90*/  @!P0 BRA `(.L_x_1628) ;  /* 0x0000008000008947 */ /* 0x002fea0003800000 */
[----:B0-----:R-:W-:-:S04]  /*cda0*/  IADD3 R2, R2, 0x4, RZ ;  /* 0x0000000402027810 */ /* 0x001fc80007ffe0ff */
[----:B------:R-:W-:-:S05]  /*cdb0*/  LOP3.LUT R2, R2, 0xffffff, RZ, 0xc0, !PT ;  /* 0x00ffffff02027812 */ /* 0x000fca00078ec0ff */
.L_x_1629:
[----:B------:R-:W0:Y:S02]  /*cdc0*/  LDS R4, [R2] ;  /* 0x0000000002047984 */ /* 0x000e240000000800 */
[----:B0-----:R-:W-:-:S06]  /*cdd0*/  HADD2 R5, R4, R17 ;  /* 0x0000001104057230 */ /* 0x001fcc0000000000 */
[----:B------:R-:W0:Y:S02]  /*cde0*/  ATOMS.CAST.SPIN R5, [R2], R4, R5 ;  /* 0x000000040205738d */ /* 0x000e240001800005 */
[----:B0-----:R-:W-:-:S13]  /*cdf0*/  ISETP.EQ.U32.AND P0, PT, R5, 0x1, PT ;  /* 0x000000010500780c */ /* 0x001fda0003f02070 */
[----:B------:R-:W-:Y:S05]  /*ce00*/  @!P0 BRA `(.L_x_1629) ;  /* 0xffffffb000008947 */ /* 0x000fea000383ffff */
[----:B------:R-:W-:Y:S05]  /*ce10*/  EXIT ;  /* 0x000000000000794d */ /* 0x000fea0003800000 */
.L_x_1628:
[----:B------:R-:W2:Y:S02]  /*ce20*/  LD.E R0, [R2.64+0x4] ;  /* 0x0000040602007980 */ /* 0x000ea4000c101900 */
[----:B0-2---:R-:W-:-:S05]  /*ce30*/  IMAD.IADD R5, R17, 0x1, R0 ;  /* 0x0000000111057824 */ /* 0x005fca00078e0200 */
[----:B------:R-:W-:Y:S01]  /*ce40*/  ST.E [R2.64+0x4], R5 ;  /* 0x0000040502007985 */ /* 0x000fe2000c101906 */
[----:B------:R-:W-:Y:S05]  /*ce50*/  EXIT ;  /* 0x000000000000794d */ /* 0x000fea0003800000 */
.L_x_1630:
        /* <DEDUP_REMOVED lines=10> */
.L_x_3743:


//--------------------- .text._Z23gemm_half_q_half_kernelILi3ELi140ELb0ELb0ELi64EEvPK6__halfPKjS4_S2_PS0_iiiiPKtS7_iiiiiibS2_i --------------------------
	.section	.text._Z23gemm_half_q_half_kernelILi3ELi140ELb0ELb0ELi64EEvPK6__halfPKjS4_S2_PS0_iiiiPKtS7_iiiiiibS2_i,"ax",@progbits
	.sectioninfo	@"SHI_REGISTERS=114"
	.align	128
        .global         _Z23gemm_half_q_half_kernelILi3ELi140ELb0ELb0ELi64EEvPK6__halfPKjS4_S2_PS0_iiiiPKtS7_iiiiiibS2_i
        .type           _Z23gemm_half_q_half_kernelILi3ELi140ELb0ELb0ELi64EEvPK6__halfPKjS4_S2_PS0_iiiiPKtS7_iiiiiibS2_i,@function
        .size           _Z23gemm_half_q_half_kernelILi3ELi140ELb0ELb0ELi64EEvPK6__halfPKjS4_S2_PS0_iiiiPKtS7_iiiiiibS2_i,(.L_x_3744 - _Z23gemm_half_q_half_kernelILi3ELi140ELb0ELb0ELi64EEvPK6__halfPKjS4_S2_PS0_iiiiPKtS7_iiiiiibS2_i)
        .other          _Z23gemm_half_q_half_kernelILi3ELi140ELb0ELb0ELi64EEvPK6__halfPKjS4_S2_PS0_iiiiPKtS7_iiiiiibS2_i,@"STO_CUDA_ENTRY STV_DEFAULT"
_Z23gemm_half_q_half_kernelILi3ELi140ELb0ELb0ELi64EEvPK6__halfPKjS4_S2_PS0_iiiiPKtS7_iiiiiibS2_i:
.text._Z23gemm_half_q_half_kernelILi3ELi140ELb0ELb0ELi64EEvPK6__halfPKjS4_S2_PS0_iiiiPKtS7_iiiiiibS2_i:
        /* <DEDUP_REMOVED lines=34> */
.L_x_1635:
        /* <DEDUP_REMOVED lines=36> */
.L_x_1634:
        /* <DEDUP_REMOVED lines=22> */
.L_x_1636:
        /* <DEDUP_REMOVED lines=12> */
.L_x_1633:
[----:B------:R-:W-:Y:S01]  /*0680*/  ISETP.GT.AND P2, PT, R14, 0x3, PT ;  /* 0x000000030e00780c */ /* 0x000fe20003f44270 */
[----:B------:R-:W-:Y:S01]  /*0690*/  IMAD.SHL.U32 R22, R4, 0x2, RZ ;  /* 0x0000000204167824 */ /* 0x000fe200078e00ff */
[----:B------:R-:W-:Y:S01]  /*06a0*/  PLOP3.LUT P0, PT, PT, PT, PT, 0x80, 0x0 ;  /* 0x000000000000781c */ /* 0x000fe20003f0f070 */
[----:B------:R-:W-:-:S10]  /*06b0*/  IMAD.MOV.U32 R15, RZ, RZ, RZ ;  /* 0x000000ffff0f7224 */ /* 0x000fd400078e00ff */
[----:B------:R-:W-:Y:S05]  /*06c0*/  @!P2 BRA `(.L_x_1637) ;  /* 0x000002600000a947 */ /* 0x000fea0003800000 */
[----:B------:R-:W-:Y:S02]  /*06d0*/  PLOP3.LUT P0, PT, PT, PT, PT, 0x8, 0x0 ;  /* 0x000000000000781c */ /* 0x000fe40003f0e170 */
[----:B------:R-:W-:Y:S02]  /*06e0*/  IADD3 R24, R14, -0x3, RZ ;  /* 0xfffffffd0e187810 */ /* 0x000fe40007ffe0ff */
.L_x_1638:
        /* <DEDUP_REMOVED lines=36> */
.L_x_1637:
        /* <DEDUP_REMOVED lines=22> */
.L_x_1639:
        /* <DEDUP_REMOVED lines=9> */
[----:B------:R-:W-:-:S05]  /*0b20*/  LEA R15, R15, R22, 0x7 ;  /* 0x000000160f0f7211 */ /* 0x000fca00078e38ff */
[----:B--2---:R0:W-:Y:S02]  /*0b30*/  STS.U16 [R15], R6 ;  /* 0x000000060f007388 */ /* 0x0041e40000000400 */
.L_x_1632:
[----:B------:R-:W-:Y:S05]  /*0b40*/  BSYNC B0 ;  /* 0x0000000000007941 */ /* 0x000fea0003800000 */
.L_x_1631:
        /* <DEDUP_REMOVED lines=14> */
.L_x_1642:
        /* <DEDUP_REMOVED lines=19> */
.L_x_1641:
        /* <DEDUP_REMOVED lines=14> */
.L_x_1643:
[----:B------:R-:W-:-:S13]  /*0e40*/  ISETP.LT.OR P0, PT, R15, R14, P0 ;  /* 0x0000000e0f00720c */ /* 0x000fda0000701670 */
[----:B------:R-:W-:Y:S02]  /*0e50*/  @P0 IMAD R0, R0, 0x3, R15 ;  /* 0x0000000300000824 */ /* 0x000fe400078e020f */
[----:B0-----:R-:W-:Y:S02]  /*0e60*/  @P0 IMAD.MOV.U32 R3, RZ, RZ, 0x2 ;  /* 0x00000002ff030424 */ /* 0x001fe400078e00ff */
[----:B------:R-:W-:-:S04]  /*0e70*/  @P0 IMAD R0, R0, c[0x0][0x18c], R5 ;  /* 0x0000630000000a24 */ /* 0x000fc800078e0205 */
[----:B------:R-:W-:-:S05]  /*0e80*/  @P0 IMAD.WIDE R2, R0, R3, c[0x0][0x180] ;  /* 0x0000600000020625 */ /* 0x000fca00078e0203 */
[----:B------:R0:W-:Y:S02]  /*0e90*/  @P0 STG.E.64 [R2.64], RZ ;  /* 0x000000ff02000986 */ /* 0x0001e4000c101b06 */
.L_x_1640:
        /* <DEDUP_REMOVED lines=14> */
.L_x_1645:
        /* <DEDUP_REMOVED lines=28> */
[----:B-1----:R-:W-:-:S02]  /*1140*/  IMAD R9, R2, R2, RZ ;  /* 0x0000000202097224 */ /* 0x002fc400078e02ff */
[----:B------:R-:W-:Y:S01]  /*1150*/  IMAD R18, R18, R18, RZ ;  /* 0x0000001212127224 */ /* 0x000fe200078e02ff */
[----:B------:R-:W-:Y:S01]  /*1160*/  I2F.F16 R19, R19 ;  /* 0x0000001300137306 */ /* 0x000fe20000200c00 */
[----:B------:R-:W-:-:S07]  /*1170*/  ISETP.GE.AND P0, PT, R17, R12, PT ;  /* 0x0000000c1100720c */ /* 0x000fce0003f06270 */
        /* <DEDUP_REMOVED lines=11> */
.L_x_1644:
        /* <DEDUP_REMOVED lines=52> */
[----:B------:R-:W-:-:S04]  /*1570*/  PRMT R15, RZ, 0x5410, RZ ;  /* 0x00005410ff0f7816 */ /* 0x000fc800000000ff */
[----:B------:R-:W-:Y:S02]  /*1580*/  IADD3 R0, R6, R0, R3 ;  /* 0x0000000006007210 */ /* 0x000fe40007ffe003 */
[----:B------:R-:W-:-:S03]  /*1590*/  SHF.R.S32.HI R6, RZ, 0x1f, R5 ;  /* 0x0000001fff067819 */ /* 0x000fc60000011405 */
[----:B------:R-:W-:-:S05]  /*15a0*/  IMAD R8, R0, c[0x0][0x18c], RZ ;  /* 0x0000630000087a24 */ /* 0x000fca00078e02ff */
[----:B------:R-:W-:Y:S02]  /*15b0*/  SHF.R.S32.HI R7, RZ, 0x1f, R8 ;  /* 0x0000001fff077819 */ /* 0x000fe40000011408 */
[----:B------:R-:W-:-:S05]  /*15c0*/  IADD3 R2, P0, R5, R8, RZ ;  /* 0x0000000805027210 */ /* 0x000fca0007f1e0ff */
[----:B------:R-:W-:Y:S01]  /*15d0*/  IMAD.X R3, R7, 0x1, R6, P0 ;  /* 0x0000000107037824 */ /* 0x000fe200000e0606 */
[----:B------:R-:W-:-:S04]  /*15e0*/  LEA R22, P0, R2, c[0x0][0x168], 0x2 ;  /* 0x00005a0002167a11 */ /* 0x000fc800078010ff */
[----:B------:R-:W-:Y:S02]  /*15f0*/  LEA.HI.X R23, R2, c[0x0][0x16c], R3, 0x2, P0 ;  /* 0x00005b0002177a11 */ /* 0x000fe400000f1403 */
[C---:B------:R-:W-:Y:S02]  /*1600*/  ISETP.GE.AND P0, PT, R13.reuse, R12, PT ;  /* 0x0000000c0d00720c */ /* 0x040fe40003f06270 */
[----:B------:R-:W-:Y:S02]  /*1610*/  PRMT R3, RZ, 0x5410, RZ ;  /* 0x00005410ff037816 */ /* 0x000fe400000000ff */
[----:B------:R-:W-:Y:S02]  /*1620*/  ISETP.GE.OR P0, PT, R13, c[0x0][0x1a8], P0 ;  /* 0x00006a000d007a0c */ /* 0x000fe40000706670 */
[----:B--2---:R-:W-:Y:S02]  /*1630*/  PRMT R0, R16, 0x7610, R16 ;  /* 0x0000761010007816 */ /* 0x004fe40000000010 */
[----:B------:R-:W-:-:S02]  /*1640*/  PRMT R2, R17, 0x7610, R17 ;  /* 0x0000761011027816 */ /* 0x000fc40000000011 */
[----:B------:R-:W-:Y:S01]  /*1650*/  PRMT R17, RZ, 0x5410, RZ ;  /* 0x00005410ff117816 */ /* 0x000fe200000000ff */
[----:B----4-:R-:W-:Y:S01]  /*1660*/  IMAD.IADD R20, R13, 0x1, R4 ;  /* 0x000000010d147824 */ /* 0x010fe200078e0204 */
[----:B------:R-:W-:-:S05]  /*1670*/  PRMT R16, RZ, 0x5410, RZ ;  /* 0x00005410ff107816 */ /* 0x000fca00000000ff */
        /* <DEDUP_REMOVED lines=10> */
.L_x_1651:
[----:B------:R-:W-:-:S13]  /*1720*/  ISETP.NE.AND P0, PT, R13, R20, PT ;  /* 0x000000140d00720c */ /* 0x000fda0003f05270 */
[----:B------:R-:W-:Y:S01]  /*1730*/  @!P0 IADD3 R18, R18, 0x1, RZ ;  /* 0x0000000112128810 */ /* 0x000fe20007ffe0ff */
[----:B------:R-:W-:Y:S01]  /*1740*/  @!P0 IMAD.SHL.U32 R4, R13, 0x2, RZ ;  /* 0x000000020d048824 */ /* 0x000fe200078e00ff */
[----:B------:R-:W-:-:S03]  /*1750*/  @!P0 MOV R5, 0x2 ;  /* 0x0000000200058802 */ /* 0x000fc60000000f00 */
        /* <DEDUP_REMOVED lines=71> */
[----:B------:R-:W-:Y:S02]  /*1bd0*/  IADD3 R45, R8, -0x80, RZ ;  /* 0xffffff80082d7810 */ /* 0x000fe40007ffe0ff */
[----:B0-----:R-:W-:Y:S02]  /*1be0*/  IADD3 R41, R9, -0x80, RZ ;  /* 0xffffff8009297810 */ /* 0x001fe40007ffe0ff */
[----:B------:R-:W0:Y:S01]  /*1bf0*/  LDS.64 R8, [UR4+0x8] ;  /* 0x00000804ff087984 */ /* 0x000e220008000a00 */
[----:B------:R-:W-:Y:S01]  /*1c00*/  LOP3.LUT R40, R40, 0xff, RZ, 0xc0, !PT ;  /* 0x000000ff28287812 */ /* 0x000fe200078ec0ff */
[--C-:B-1----:R-:W-:Y:S01]  /*1c10*/  HADD2.F32 R47, -RZ, R38.reuse.H0_H0 ;  /* 0x20000026ff2f7230 */ /* 0x102fe20000004100 */
[----:B------:R1:W-:Y:S01]  /*1c20*/  I2F.F16 R57, R11 ;  /* 0x0000000b00397306 */ /* 0x0003e20000200c00 */
[----:B------:R-:W-:Y:S01]  /*1c30*/  HADD2.F32 R46, -RZ, R38.H1_H1 ;  /* 0x30000026ff2e7230 */ /* 0x000fe20000004100 */
[----:B------:R-:W-:Y:S01]  /*1c40*/  IADD3 R40, R40, -0x80, RZ ;  /* 0xffffff8028287810 */ /* 0x000fe20007ffe0ff */
[----:B------:R-:W-:Y:S01]  /*1c50*/  HADD2.F32 R38, -RZ, R55.H0_H0 ;  /* 0x20000037ff267230 */ /* 0x000fe20000004100 */
[----:B------:R-:W-:Y:S01]  /*1c60*/  SHF.R.U32.HI R43, RZ, 0x10, R4 ;  /* 0x00000010ff2b7819 */ /* 0x000fe20000011604 */
[----:B------:R-:W-:Y:S01]  /*1c70*/  HADD2.F32 R4, -RZ, R53.H0_H0 ;  /* 0x20000035ff047230 */ /* 0x000fe20000004100 */
[----:B------:R-:W-:Y:S01]  /*1c80*/  LOP3.LUT R35, R5, 0xff, RZ, 0xc0, !PT ;  /* 0x000000ff05237812 */ /* 0x000fe200078ec0ff */
[--C-:B------:R-:W-:Y:S01]  /*1c90*/  HADD2.F32 R51, -RZ, R39.reuse.H0_H0 ;  /* 0x20000027ff337230 */ /* 0x100fe20000004100 */
[----:B------:R2:W-:Y:S01]  /*1ca0*/  I2F.F16 R61, R10 ;  /* 0x0000000a003d7306 */ /* 0x0005e20000200c00 */
[----:B-1----:R-:W-:Y:S01]  /*1cb0*/  SHF.R.U32.HI R11, RZ, 0x8, R7 ;  /* 0x00000008ff0b7819 */ /* 0x002fe20000011607 */
[----:B------:R-:W-:Y:S01]  /*1cc0*/  HADD2.F32 R52, -RZ, R39.H1_H1 ;  /* 0x30000027ff347230 */ /* 0x000fe20000004100 */
[----:B------:R-:W-:Y:S01]  /*1cd0*/  FFMA.FTZ R53, R47, R4, RZ ;  /* 0x000000042f357223 */ /* 0x000fe200000100ff */
[----:B-----5:R-:W-:Y:S01]  /*1ce0*/  HADD2.F32 R39, -RZ, R50.H0_H0 ;  /* 0x20000032ff277230 */ /* 0x020fe20000004100 */
[----:B------:R-:W-:Y:S01]  /*1cf0*/  LOP3.LUT R11, R11, 0xff, RZ, 0xc0, !PT ;  /* 0x000000ff0b0b7812 */ /* 0x000fe200078ec0ff */
[----:B------:R-:W-:Y:S01]  /*1d00*/  FFMA.FTZ R55, R47, R38, RZ ;  /* 0x000000262f377223 */ /* 0x000fe200000100ff */
[----:B------:R-:W-:Y:S01]  /*1d10*/  IADD3 R34, R34, -0x80, RZ ;  /* 0xffffff8022227810 */ /* 0x000fe20007ffe0ff */
[----:B------:R3:W-:Y:S01]  /*1d20*/  I2F.F16 R63, R40 ;  /* 0x00000028003f7306 */ /* 0x0007e20000200c00 */
[----:B--2---:R-:W-:-:S02]  /*1d30*/  SHF.R.U32.HI R10, RZ, 0x8, R6 ;  /* 0x00000008ff0a7819 */ /* 0x004fc40000011606 */
[----:B------:R-:W-:Y:S01]  /*1d40*/  IADD3 R49, R11, -0x80, RZ ;  /* 0xffffff800b317810 */ /* 0x000fe20007ffe0ff */
[----:B------:R-:W-:Y:S01]  /*1d50*/  HADD2.F32 R11, -RZ, R48.H0_H0 ;  /* 0x20000030ff0b7230 */ /* 0x000fe20000004100 */
[----:B------:R-:W-:Y:S02]  /*1d60*/  LOP3.LUT R10, R10, 0xff, RZ, 0xc0, !PT ;  /* 0x000000ff0a0a7812 */ /* 0x000fe400078ec0ff */
[----:B------:R-:W-:Y:S01]  /*1d70*/  IADD3 R35, R35, -0x80, RZ ;  /* 0xffffff8023237810 */ /* 0x000fe20007ffe0ff */
[----:B------:R-:W1:Y:S01]  /*1d80*/  I2F.F16 R31, R31 ;  /* 0x0000001f001f7306 */ /* 0x000e620000200c00 */
[----:B------:R-:W-:Y:S01]  /*1d90*/  IADD3 R44, R10, -0x80, RZ ;  /* 0xffffff800a2c7810 */ /* 0x000fe20007ffe0ff */
[----:B------:R-:W-:Y:S01]  /*1da0*/  HADD2.F32 R10, -RZ, R56.H0_H0 ;  /* 0x20000038ff0a7230 */ /* 0x000fe20000004100 */
[----:B------:R-:W-:Y:S01]  /*1db0*/  FFMA.FTZ R48, R11, R47, RZ ;  /* 0x0000002f0b307223 */ /* 0x000fe200000100ff */
[----:B---3--:R-:W-:Y:S01]  /*1dc0*/  HADD2.F32 R40, -RZ, R54.H0_H0 ;  /* 0x20000036ff287230 */ /* 0x008fe20000004100 */
[----:B------:R-:W-:-:S02]  /*1dd0*/  LOP3.LUT R43, R43, 0xff, RZ, 0xc0, !PT ;  /* 0x000000ff2b2b7812 */ /* 0x000fc400078ec0ff */
[----:B------:R-:W-:Y:S01]  /*1de0*/  FFMA.FTZ R47, R47, R10, RZ ;  /* 0x0000000a2f2f7223 */ /* 0x000fe200000100ff */
[----:B------:R-:W2:Y:S01]  /*1df0*/  I2F.F16 R32, R32 ;  /* 0x0000002000207306 */ /* 0x000ea20000200c00 */
[----:B------:R-:W-:Y:S01]  /*1e00*/  LEA.HI R29, R5, 0xffffff80, RZ, 0x8 ;  /* 0xffffff80051d7811 */ /* 0x000fe200078f40ff */
[----:B------:R-:W-:Y:S01]  /*1e10*/  FFMA.FTZ R50, R39, R46, R48 ;  /* 0x0000002e27327223 */ /* 0x000fe20000010030 */
[----:B------:R-:W-:Y:S01]  /*1e20*/  SHF.R.U32.HI R5, RZ, 0x10, R5 ;  /* 0x00000010ff057819 */ /* 0x000fe20000011605 */
[----:B------:R-:W-:Y:S01]  /*1e30*/  FFMA.FTZ R54, R46, R40, R53 ;  /* 0x000000282e367223 */ /* 0x000fe20000010035 */
[----:B------:R-:W-:Y:S02]  /*1e40*/  SHF.R.U32.HI R48, RZ, 0x10, R6 ;  /* 0x00000010ff307819 */ /* 0x000fe40000011606 */
[----:B------:R-:W-:Y:S01]  /*1e50*/  LEA.HI R26, R6, 0xffffff80, RZ, 0x8 ;  /* 0xffffff80061a7811 */ /* 0x000fe200078f40ff */
[----:B------:R-:W3:Y:S01]  /*1e60*/  I2F.F16 R30, R30 ;  /* 0x0000001e001e7306 */ /* 0x000ee20000200c00 */
[----:B------:R-:W-:Y:S01]  /*1e70*/  HADD2.F32 R6, -RZ, R59.H0_H0 ;  /* 0x2000003bff067230 */ /* 0x000fe20000004100 */
[----:B------:R-:W-:Y:S01]  /*1e80*/  LOP3.LUT R48, R48, 0xff, RZ, 0xc0, !PT ;  /* 0x000000ff30307812 */ /* 0x000fe200078ec0ff */
[----:B-1----:R-:W-:-:S03]  /*1e90*/  HADD2.F32 R31, -RZ, R31.H0_H0 ;  /* 0x2000001fff1f7230 */ /* 0x002fc60000004100 */
[----:B------:R-:W-:Y:S02]  /*1ea0*/  IADD3 R48, R48, -0x80, RZ ;  /* 0xffffff8030307810 */ /* 0x000fe40007ffe0ff */
        /* <DEDUP_REMOVED lines=10> */
[----:B------:R-:W-:Y:S01]  /*1f50*/  IADD3 R46, R43, -0x80, RZ ;  /* 0xffffff802b2e7810 */ /* 0x000fe20007ffe0ff */
[----:B------:R-:W1:Y:S01]  /*1f60*/  I2F.F16 R34, R34 ;  /* 0x0000002200227306 */ /* 0x000e620000200c00 */
[----:B---3--:R-:W-:Y:S01]  /*1f70*/  SHF.R.U32.HI R49, RZ, 0x10, R7 ;  /* 0x00000010ff317819 */ /* 0x008fe20000011607 */
[----:B------:R-:W-:Y:S01]  /*1f80*/  HADD2.F32 R43, -RZ, R61.H0_H0 ;  /* 0x2000003dff2b7230 */ /* 0x000fe20000004100 */
[----:B------:R-:W-:Y:S01]  /*1f90*/  LOP3.LUT R47, R5, 0xff, RZ, 0xc0, !PT ;  /* 0x000000ff052f7812 */ /* 0x000fe200078ec0ff */
[----:B------:R-:W-:Y:S01]  /*1fa0*/  HADD2.F32 R5, -RZ, R58.H0_H0 ;  /* 0x2000003aff057230 */ /* 0x000fe20000004100 */
[----:B------:R-:W-:Y:S01]  /*1fb0*/  LOP3.LUT R49, R49, 0xff, RZ, 0xc0, !PT ;  /* 0x000000ff31317812 */ /* 0x000fe200078ec0ff */
[----:B------:R-:W-:Y:S01]  /*1fc0*/  FFMA.FTZ R55, R51, R6, R54 ;  /* 0x0000000633377223 */ /* 0x000fe20000010036 */
[----:B------:R-:W-:Y:S01]  /*1fd0*/  IADD3 R47, R47, -0x80, RZ ;  /* 0xffffff802f2f7810 */ /* 0x000fe20007ffe0ff */
[----:B------:R-:W2:Y:S01]  /*1fe0*/  I2F.F16 R35, R35 ;  /* 0x0000002300237306 */ /* 0x000ea20000200c00 */
[----:B------:R-:W-:Y:S01]  /*1ff0*/  FFMA.FTZ R56, R51, R43, R56 ;  /* 0x0000002b33387223 */ /* 0x000fe20000010038 */
[----:B------:R-:W-:Y:S01]  /*2000*/  IADD3 R49, R49, -0x80, RZ ;  /* 0xffffff8031317810 */ /* 0x000fe20007ffe0ff */
[----:B------:R-:W-:Y:S01]  /*2010*/  FFMA.FTZ R53, R5, R51, R50 ;  /* 0x0000003305357223 */ /* 0x000fe20000010032 */
[--C-:B0-----:R-:W-:Y:S01]  /*2020*/  HADD2.F32 R54, -RZ, R9.reuse.H0_H0 ;  /* 0x20000009ff367230 */ /* 0x101fe20000004100 */
[----:B------:R-:W-:Y:S01]  /*2030*/  FFMA.FTZ R55, R52, R30, R55 ;  /* 0x0000001e34377223 */ /* 0x000fe20000010037 */
[----:B------:R-:W-:Y:S01]  /*2040*/  HADD2.F32 R58, -RZ, R9.H1_H1 ;  /* 0x30000009ff3a7230 */ /* 0x000fe20000004100 */
[----:B------:R-:W-:Y:S01]  /*2050*/  FFMA.FTZ R53, R32, R52, R53 ;  /* 0x0000003420357223 */ /* 0x000fe20000010035 */
[----:B------:R0:W-:Y:S01]  /*2060*/  I2F.F16 R62, R44 ;  /* 0x0000002c003e7306 */ /* 0x0001e20000200c00 */
[----:B-1----:R-:W-:-:S07]  /*2070*/  HADD2.F32 R34, -RZ, R34.H0_H0 ;  /* 0x20000022ff227230 */ /* 0x002fce0000004100 */
[----:B------:R-:W1:Y:S01]  /*2080*/  I2F.F16 R45, R45 ;  /* 0x0000002d002d7306 */ /* 0x000e620000200c00 */
[----:B0-----:R-:W-:Y:S02]  /*2090*/  HADD2.F32 R44, -RZ, R63.H0_H0 ;  /* 0x2000003fff2c7230 */ /* 0x001fe40000004100 */
[----:B--2---:R-:W-:-:S03]  /*20a0*/  HADD2.F32 R35, -RZ, R35.H0_H0 ;  /* 0x20000023ff237230 */ /* 0x004fc60000004100 */
[----:B------:R-:W-:Y:S02]  /*20b0*/  FFMA.FTZ R57, R51, R44, R57 ;  /* 0x0000002c33397223 */ /* 0x000fe40000010039 */
[----:B------:R0:W2:Y:S01]  /*20c0*/  I2F.F16 R59, R46 ;  /* 0x0000002e003b7306 */ /* 0x0000a20000200c00 */
[C---:B------:R-:W-:Y:S02]  /*20d0*/  FFMA.FTZ R51, R52.reuse, R31, R56 ;  /* 0x0000001f34337223 */ /* 0x040fe40000010038 */
[----:B------:R-:W-:Y:S01]  /*20e0*/  FFMA.FTZ R57, R52, R33, R57 ;  /* 0x0000002134397223 */ /* 0x000fe20000010039 */
[----:B------:R-:W-:-:S04]  /*20f0*/  LEA.HI R52, R7, 0xffffff80, RZ, 0x8 ;  /* 0xffffff8007347811 */ /* 0x000fc800078f40ff */
[----:B------:R3:W4:Y:S01]  /*2100*/  I2F.F16 R50, R47 ;  /* 0x0000002f00327306 */ /* 0x0007220000200c00 */
[--C-:B0-----:R-:W-:Y:S02]  /*2110*/  HADD2.F32 R46, -RZ, R8.reuse.H0_H0 ;  /* 0x20000008ff2e7230 */ /* 0x101fe40000004100 */
[----:B------:R-:W-:Y:S02]  /*2120*/  HADD2.F32 R8, -RZ, R8.H1_H1 ;  /* 0x30000008ff087230 */ /* 0x000fe40000004100 */
[----:B-1----:R-:W-:Y:S01]  /*2130*/  HADD2.F32 R7, -RZ, R45.H0_H0 ;  /* 0x2000002dff077230 */ /* 0x002fe20000004100 */
[----:B------:R-:W-:Y:S01]  /*2140*/  FFMA.FTZ R53, R34, R46, R53 ;  /* 0x0000002e22357223 */ /* 0x000fe20000010035 */
[----:B------:R-:W-:Y:S01]  /*2150*/  HADD2.F32 R45, -RZ, R60.H0_H0 ;  /* 0x2000003cff2d7230 */ /* 0x000fe20000004100 */
[----:B------:R2:W0:Y:S01]  /*2160*/  I2F.F16 R56, R48 ;  /* 0x0000003000387306 */ /* 0x0004220000200c00 */
[C---:B------:R-:W-:Y:S01]  /*2170*/  FFMA.FTZ R55, R46.reuse, R35, R55 ;  /* 0x000000232e377223 */ /* 0x040fe20000010037 */
[----:B---3--:R-:W-:Y:S01]  /*2180*/  HADD2.F32 R47, -RZ, R64.H0_H0 ;  /* 0x20000040ff2f7230 */ /* 0x008fe20000004100 */
[----:B------:R-:W-:-:S02]  /*2190*/  FFMA.FTZ R9, R46, R36, R51 ;  /* 0x000000242e097223 */ /* 0x000fc40000010033 */
[----:B------:R-:W-:Y:S01]  /*21a0*/  FFMA.FTZ R57, R46, R37, R57 ;  /* 0x000000252e397223 */ /* 0x000fe20000010039 */
[----:B------:R-:W-:Y:S01]  /*21b0*/  HADD2.F32 R46, -RZ, R62.H0_H0 ;  /* 0x2000003eff2e7230 */ /* 0x000fe20000004100 */
[----:B------:R-:W-:Y:S01]  /*21c0*/  FFMA.FTZ R53, R7, R8, R53 ;  /* 0x0000000807357223 */ /* 0x000fe20000010035 */
[----:B------:R4:W1:Y:S01]  /*21d0*/  I2F.F16 R61, R49 ;  /* 0x00000031003d7306 */ /* 0x0008620000200c00 */
[----:B--2---:R-:W-:Y:S01]  /*21e0*/  HADD2.F32 R48, -RZ, R59.H0_H0 ;  /* 0x2000003bff307230 */ /* 0x004fe20000004100 */
[C---:B------:R-:W-:Y:S02]  /*21f0*/  FFMA.FTZ R55, R8.reuse, R45, R55 ;  /* 0x0000002d08377223 */ /* 0x040fe40000010037 */
[----:B------:R-:W-:-:S04]  /*2200*/  FFMA.FTZ R9, R8, R46, R9 ;  /* 0x0000002e08097223 */ /* 0x000fc80000010009 */
[----:B------:R-:W2:Y:S01]  /*2210*/  I2F.F16 R27, R27 ;  /* 0x0000001b001b7306 */ /* 0x000ea20000200c00 */
[----:B----4-:R-:W-:Y:S02]  /*2220*/  HADD2.F32 R49, -RZ, R50.H0_H0 ;  /* 0x20000032ff317230 */ /* 0x010fe40000004100 */
[----:B0-----:R-:W-:-:S05]  /*2230*/  HADD2.F32 R50, -RZ, R56.H0_H0 ;  /* 0x20000038ff327230 */ /* 0x001fca0000004100 */
[----:B------:R-:W0:Y:S01]  /*2240*/  I2F.F16 R29, R29 ;  /* 0x0000001d001d7306 */ /* 0x000e220000200c00 */
[----:B-1----:R-:W-:Y:S01]  /*2250*/  HADD2.F32 R51, -RZ, R61.H0_H0 ;  /* 0x2000003dff337230 */ /* 0x002fe20000004100 */
[----:B------:R-:W-:-:S06]  /*2260*/  FFMA.FTZ R59, R54, R50, R9 ;  /* 0x00000032363b7223 */ /* 0x000fcc0000010009 */
[----:B------:R-:W1:Y:S01]  /*2270*/  I2F.F16 R26, R26 ;  /* 0x0000001a001a7306 */ /* 0x000e620000200c00 */
[----:B--2---:R-:W-:-:S07]  /*2280*/  HADD2.F32 R27, -RZ, R27.H0_H0 ;  /* 0x2000001bff1b7230 */ /* 0x004fce0000004100 */
[----:B------:R2:W3:Y:S01]  /*2290*/  I2F.F16 R63, R52 ;  /* 0x00000034003f7306 */ /* 0x0004e20000200c00 */
[----:B0-----:R-:W-:Y:S02]  /*22a0*/  HADD2.F32 R29, -RZ, R29.H0_H0 ;  /* 0x2000001dff1d7230 */ /* 0x001fe40000004100 */
        /* <DEDUP_REMOVED lines=43> */
[----:B-1----:R-:W-:Y:S01]  /*2560*/  HADD2.F32 R60, -RZ, R9.H0_H0 ;  /* 0x20000009ff3c7230 */ /* 0x002fe20000004100 */
        /* <DEDUP_REMOVED lines=49> */
[----:B------:R-:W-:Y:S01]  /*2880*/  FFMA.FTZ R57, R10, R57, RZ ;  /* 0x000000390a397223 */ /* 0x000fe200000100ff */
[----:B-1----:R-:W-:Y:S01]  /*2890*/  HADD2.F32 R10, -RZ, R9.H1_H1 ;  /* 0x30000009ff0a7230 */ /* 0x002fe20000004100 */
[-C--:B------:R-:W-:Y:S02]  /*28a0*/  FFMA.FTZ R63, R40, R58.reuse, R63 ;  /* 0x0000003a283f7223 */ /* 0x080fe4000001003f */
[----:B------:R-:W-:Y:S02]  /*28b0*/  FFMA.FTZ R4, R5, R61, R4 ;  /* 0x0000003d05047223 */ /* 0x000fe40000010004 */
[----:B------:R-:W-:-:S02]  /*28c0*/  FFMA.FTZ R38, R41, R58, R38 ;  /* 0x0000003a29267223 */ /* 0x000fc40000010026 */
[----:B------:R-:W-:Y:S02]  /*28d0*/  FFMA.FTZ R57, R42, R58, R57 ;  /* 0x0000003a2a397223 */ /* 0x000fe40000010039 */
[----:B------:R-:W-:Y:S01]  /*28e0*/  FFMA.FTZ R63, R6, R61, R63 ;  /* 0x0000003d063f7223 */ /* 0x000fe2000001003f */
[----:B------:R-:W-:Y:S01]  /*28f0*/  HADD2.F32 R6, -RZ, R9.H0_H0 ;  /* 0x20000009ff067230 */ /* 0x000fe20000004100 */
        /* <DEDUP_REMOVED lines=36> */
.L_x_1647:
        /* <DEDUP_REMOVED lines=269> */
[-C--:B------:R-:W-:Y:S02]  /*3c10*/  FFMA.FTZ R60, R37, R58.reuse, R60 ;  /* 0x0000003a253c7223 */ /* 0x080fe4000001003c */
        /* <DEDUP_REMOVED lines=10> */
[-C--:B------:R-:W-:Y:S01]  /*3cc0*/  FFMA.FTZ R31, R29, R59.reuse, R38 ;  /* 0x0000003b1d1f7223 */ /* 0x080fe20000010026 */
[--C-:B------:R-:W-:Y:S01]  /*3cd0*/  HADD2.F32 R29, -RZ, R7.reuse.H0_H0 ;  /* 0x20000007ff1d7230 */ /* 0x100fe20000004100 */
        /* <DEDUP_REMOVED lines=30> */
.L_x_1648:
        /* <DEDUP_REMOVED lines=311> */
.L_x_1649:
        /* <DEDUP_REMOVED lines=311> */
.L_x_1650:
        /* <DEDUP_REMOVED lines=9> */
.L_x_1646:
[----:B------:R-:W-:-:S04]  /*6630*/  ISETP.GE.AND P0, PT, R13, R12, PT ;  /* 0x0000000c0d00720c */ /* 0x000fc80003f06270 */
[----:B------:R-:W-:-:S13]  /*6640*/  ISETP.GE.OR P0, PT, R13, c[0x0][0x1b4], P0 ;  /* 0x00006d000d007a0c */ /* 0x000fda0000706670 */
[----:B------:R-:W-:Y:S05]  /*6650*/  @P0 BRA `(.L_x_1652) ;  /* 0x0000409000000947 */ /* 0x000fea0003800000 */
.L_x_1657:
        /* <DEDUP_REMOVED lines=52> */
[----:B------:R-:W-:Y:S01]  /*69a0*/  FFMA.FTZ R45, R51, R38, RZ ;  /* 0x00000026332d7223 */ /* 0x000fe200000100ff */
[----:B------:R-:W-:Y:S01]  /*69b0*/  HADD2.F32 R42, -RZ, R43.H0_H0 ;  /* 0x2000002bff2a7230 */ /* 0x000fe20000004100 */
[----:B------:R-:W-:Y:S01]  /*69c0*/  LOP3.LUT R49, R35, 0xf000f0, RZ, 0xc0, !PT ;  /* 0x00f000f023317812 */ /* 0x000fe200078ec0ff */
        /* <DEDUP_REMOVED lines=15> */
[-C--:B------:R-:W-:Y:S01]  /*6ac0*/  HFMA2 R49, R48, R29.reuse.H0_H0, -72, -72 ;  /* 0xd480d48030317431 */ /* 0x080fe2000004001d */
[----:B------:R-:W-:Y:S01]  /*6ad0*/  FFMA.FTZ R53, R44, R55, R53 ;  /* 0x000000372c357223 */ /* 0x000fe20000010035 */
[----:B------:R-:W-:Y:S01]  /*6ae0*/  SHF.R.U32.HI R33, RZ, 0x8, R33 ;  /* 0x00000008ff217819 */ /* 0x000fe20000011621 */
[----:B------:R-:W-:Y:S01]  /*6af0*/  HADD2.F32 R46, -RZ, R47.H0_H0 ;  /* 0x2000002fff2e7230 */ /* 0x000fe20000004100 */
[----:B------:R-:W-:Y:S01]  /*6b00*/  SHF.R.U32.HI R35, RZ, 0x8, R35 ;  /* 0x00000008ff237819 */ /* 0x000fe20000011623 */
[----:B------:R-:W-:Y:S01]  /*6b10*/  HFMA2 R51, R50, R29.H0_H0, -72, -72 ;  /* 0xd480d48032337431 */ /* 0x000fe2000004001d */
[----:B------:R-:W-:Y:S01]  /*6b20*/  SHF.R.U32.HI R32, RZ, 0x8, R32 ;  /* 0x00000008ff207819 */ /* 0x000fe20000011620 */
[--C-:B------:R-:W-:Y:S01]  /*6b30*/  HADD2.F32 R48, -RZ, R49.reuse.H0_H0 ;  /* 0x20000031ff307230 */ /* 0x100fe20000004100 */
[C---:B------:R-:W-:Y:S01]  /*6b40*/  FFMA.FTZ R54, R55.reuse, R46, R54 ;  /* 0x0000002e37367223 */ /* 0x040fe20000010036 */
[----:B------:R-:W-:Y:S01]  /*6b50*/  HADD2.F32 R49, -RZ, R49.H1_H1 ;  /* 0x30000031ff317230 */ /* 0x000fe20000004100 */
[----:B------:R-:W-:Y:S01]  /*6b60*/  SHF.R.U32.HI R34, RZ, 0x8, R34 ;  /* 0x00000008ff227819 */ /* 0x000fe20000011622 */
[--C-:B------:R-:W-:Y:S01]  /*6b70*/  HADD2.F32 R50, -RZ, R51.reuse.H0_H0 ;  /* 0x20000033ff327230 */ /* 0x100fe20000004100 */
        /* <DEDUP_REMOVED lines=13> */
[----:B------:R-:W-:Y:S01]  /*6c50*/  HADD2 R30, R53, -1032, -1032 ;  /* 0xe408e408351e7430 */ /* 0x000fe20000000000 */
[----:B------:R-:W-:Y:S01]  /*6c60*/  LOP3.LUT R35, R35, 0xf000f0, RZ, 0xc0, !PT ;  /* 0x00f000f023237812 */ /* 0x000fe200078ec0ff */
[----:B------:R-:W-:-:S02]  /*6c70*/  HADD2.F32 R47, -RZ, R47.H1_H1 ;  /* 0x3000002fff2f7230 */ /* 0x000fc40000004100 */
[----:B------:R-:W-:Y:S02]  /*6c80*/  HADD2 R63, R55, -1032, -1032 ;  /* 0xe408e408373f7430 */ /* 0x000fe40000000000 */
[--C-:B------:R-:W-:Y:S01]  /*6c90*/  HADD2.F32 R55, -RZ, R31.reuse.H0_H0 ;  /* 0x2000001fff377230 */ /* 0x100fe20000004100 */
[----:B------:R-:W-:Y:S01]  /*6ca0*/  FFMA.FTZ R59, R52, R47, R54 ;  /* 0x0000002f343b7223 */ /* 0x000fe20000010036 */
[--C-:B------:R-:W-:Y:S01]  /*6cb0*/  HADD2.F32 R74, -RZ, R30.reuse.H0_H0 ;  /* 0x2000001eff4a7230 */ /* 0x100fe20000004100 */
[----:B------:R-:W-:Y:S01]  /*6cc0*/  LOP3.LUT R52, R32, 0xf000f, RZ, 0xc0, !PT ;  /* 0x000f000f20347812 */ /* 0x000fe200078ec0ff */
[----:B------:R-:W-:Y:S01]  /*6cd0*/  HADD2.F32 R100, -RZ, R31.H1_H1 ;  /* 0x3000001fff647230 */ /* 0x000fe20000004100 */
[----:B------:R-:W-:Y:S01]  /*6ce0*/  LOP3.LUT R54, R34, 0xf000f, RZ, 0xc0, !PT ;  /* 0x000f000f22367812 */ /* 0x000fe200078ec0ff */
[----:B------:R-:W-:Y:S01]  /*6cf0*/  HADD2.F32 R89, -RZ, R30.H1_H1 ;  /* 0x3000001eff597230 */ /* 0x000fe20000004100 */
[----:B------:R-:W-:Y:S01]  /*6d00*/  LOP3.LUT R52, R52, 0x64006400, RZ, 0xfc, !PT ;  /* 0x6400640034347812 */ /* 0x000fe200078efcff */
[----:B------:R-:W0:Y:S01]  /*6d10*/  LDS.64 R30, [UR4+0x10] ;  /* 0x00001004ff1e7984 */ /* 0x000e220008000a00 */
[----:B------:R-:W-:Y:S01]  /*6d20*/  LOP3.LUT R54, R54, 0x64006400, RZ, 0xfc, !PT ;  /* 0x6400640036367812 */ /* 0x000fe200078efcff */
[--C-:B------:R-:W-:Y:S01]  /*6d30*/  HADD2.F32 R72, -RZ, R63.reuse.H0_H0 ;  /* 0x2000003fff487230 */ /* 0x100fe20000004100 */
[----:B------:R-:W-:Y:S01]  /*6d40*/  LOP3.LUT R32, R32, 0xf000f0, RZ, 0xc0, !PT ;  /* 0x00f000f020207812 */ /* 0x000fe200078ec0ff */
[----:B------:R-:W-:Y:S01]  /*6d50*/  HADD2 R52, R52, -1032, -1032 ;  /* 0xe408e40834347430 */ /* 0x000fe20000000000 */
[C---:B------:R-:W-:Y:S01]  /*6d60*/  FFMA.FTZ R59, R57.reuse, R74, R59 ;  /* 0x0000004a393b7223 */ /* 0x040fe2000001003b */
[----:B------:R-:W-:Y:S01]  /*6d70*/  HADD2 R54, R54, -1032, -1032 ;  /* 0xe408e40836367430 */ /* 0x000fe20000000000 */
[----:B------:R-:W-:Y:S01]  /*6d80*/  LOP3.LUT R32, R32, 0x64006400, RZ, 0xfc, !PT ;  /* 0x6400640020207812 */ /* 0x000fe200078efcff */
[----:B------:R-:W-:Y:S01]  /*6d90*/  HADD2.F32 R91, -RZ, R63.H1_H1 ;  /* 0x3000003fff5b7230 */ /* 0x000fe20000004100 */
[----:B------:R-:W-:Y:S01]  /*6da0*/  FFMA.FTZ R62, R57, R72, R62 ;  /* 0x00000048393e7223 */ /* 0x000fe2000001003e */
[--C-:B------:R-:W-:Y:S01]  /*6db0*/  HADD2.F32 R75, -RZ, R52.reuse.H0_H0 ;  /* 0x20000034ff4b7230 */ /* 0x100fe20000004100 */
[----:B------:R-:W-:Y:S01]  /*6dc0*/  FFMA.FTZ R59, R58, R89, R59 ;  /* 0x000000593a3b7223 */ /* 0x000fe2000001003b */
[----:B------:R-:W-:Y:S01]  /*6dd0*/  HADD2.F32 R88, -RZ, R52.H1_H1 ;  /* 0x30000034ff587230 */ /* 0x000fe20000004100 */
[----:B------:R-:W-:Y:S01]  /*6de0*/  LOP3.LUT R52, R34, 0xf000f0, RZ, 0xc0, !PT ;  /* 0x00f000f022347812 */ /* 0x000fe200078ec0ff */
[--C-:B------:R-:W-:Y:S01]  /*6df0*/  HADD2.F32 R73, -RZ, R54.reuse.H0_H0 ;  /* 0x20000036ff497230 */ /* 0x100fe20000004100 */
[----:B------:R-:W-:Y:S01]  /*6e00*/  LOP3.LUT R34, R33, 0x64006400, RZ, 0xfc, !PT ;  /* 0x6400640021227812 */ /* 0x000fe200078efcff */
[-C--:B------:R-:W-:Y:S01]  /*6e10*/  HFMA2 R33, R32, R29.reuse.H0_H0, -72, -72 ;  /* 0xd480d48020217431 */ /* 0x080fe2000004001d */
[----:B------:R-:W-:Y:S01]  /*6e20*/  LOP3.LUT R32, R35, 0x64006400, RZ, 0xfc, !PT ;  /* 0x6400640023207812 */ /* 0x000fe200078efcff */
[----:B------:R-:W-:Y:S01]  /*6e30*/  HADD2.F32 R90, -RZ, R54.H1_H1 ;  /* 0x30000036ff5a7230 */ /* 0x000fe20000004100 */
[----:B------:R-:W-:Y:S01]  /*6e40*/  LOP3.LUT R52, R52, 0x64006400, RZ, 0xfc, !PT ;  /* 0x6400640034347812 */ /* 0x000fe200078efcff */
[-C--:B------:R-:W-:Y:S01]  /*6e50*/  HFMA2 R34, R34, R29.reuse.H0_H0, -72, -72 ;  /* 0xd480d48022227431 */ /* 0x080fe2000004001d */
[----:B------:R-:W-:Y:S01]  /*6e60*/  FFMA.FTZ R53, R75, R57, R56 ;  /* 0x000000394b357223 */ /* 0x000fe20000010038 */
[-C--:B------:R-:W-:Y:S01]  /*6e70*/  HFMA2 R32, R32, R29.reuse.H0_H0, -72, -72 ;  /* 0xd480d48020207431 */ /* 0x080fe2000004001d */
[----:B------:R-:W-:Y:S01]  /*6e80*/  FFMA.FTZ R61, R57, R73, R60 ;  /* 0x00000049393d7223 */ /* 0x000fe2000001003c */
[-C--:B------:R-:W-:Y:S01]  /*6e90*/  HFMA2 R52, R52, R29.reuse.H0_H0, -72, -72 ;  /* 0xd480d48034347431 */ /* 0x080fe2000004001d */
[----:B------:R-:W-:Y:S01]  /*6ea0*/  FFMA.FTZ R53, R88, R58, R53 ;  /* 0x0000003a58357223 */ /* 0x000fe20000010035 */
[--C-:B------:R-:W-:Y:S01]  /*6eb0*/  HADD2.F32 R94, -RZ, R34.reuse.H0_H0 ;  /* 0x20000022ff5e7230 */ /* 0x100fe20000004100 */
[----:B------:R-:W-:Y:S01]  /*6ec0*/  FFMA.FTZ R61, R58, R90, R61 ;  /* 0x0000005a3a3d7223 */ /* 0x000fe2000001003d */
[----:B------:R-:W-:Y:S01]  /*6ed0*/  HADD2.F32 R95, -RZ, R34.H1_H1 ;  /* 0x30000022ff5f7230 */ /* 0x000fe20000004100 */
[----:B---3--:R-:W-:Y:S01]  /*6ee0*/  LOP3.LUT R34, R24, 0xf000f, RZ, 0xc0, !PT ;  /* 0x000f000f18227812 */ /* 0x008fe200078ec0ff */
        /* <DEDUP_REMOVED lines=11> */
[----:B------:R-:W-:Y:S01]  /*6fa0*/  HADD2.F32 R97, -RZ, R52.H1_H1 ;  /* 0x30000034ff617230 */ /* 0x000fe20000004100 */
[----:B------:R-:W-:Y:S01]  /*6fb0*/  SHF.R.U32.HI R32, RZ, 0x8, R25 ;  /* 0x00000008ff207819 */ /* 0x000fe20000011619 */
[----:B------:R-:W-:Y:S01]  /*6fc0*/  FFMA.FTZ R53, R92, R55, R53 ;  /* 0x000000375c357223 */ /* 0x000fe20000010035 */
[----:B------:R-:W-:Y:S01]  /*6fd0*/  LOP3.LUT R25, R26, 0xf000f, RZ, 0xc0, !PT ;  /* 0x000f000f1a197812 */ /* 0x000fe200078ec0ff */
[----:B------:R-:W-:Y:S01]  /*6fe0*/  HADD2 R34, R34, -1032, -1032 ;  /* 0xe408e40822227430 */ /* 0x000fe20000000000 */
[----:B------:R-:W-:Y:S01]  /*6ff0*/  LOP3.LUT R52, R27, 0xf000f, RZ, 0xc0, !PT ;  /* 0x000f000f1b347812 */ /* 0x000fe200078ec0ff */
[--C-:B0-----:R-:W-:Y:S01]  /*7000*/  HADD2.F32 R65, -RZ, R30.reuse.H0_H0 ;  /* 0x2000001eff417230 */ /* 0x101fe20000004100 */
[----:B------:R-:W-:Y:S01]  /*7010*/  LOP3.LUT R25, R25, 0x64006400, RZ, 0xfc, !PT ;  /* 0x6400640019197812 */ /* 0x000fe200078efcff */
[----:B------:R-:W-:Y:S01]  /*7020*/  HADD2.F32 R64, -RZ, R30.H1_H1 ;  /* 0x3000001eff407230 */ /* 0x000fe20000004100 */
[----:B------:R-:W-:Y:S01]  /*7030*/  LOP3.LUT R24, R24, 0x64006400, RZ, 0xfc, !PT ;  /* 0x6400640018187812 */ /* 0x000fe200078efcff */
[--C-:B------:R-:W-:Y:S01]  /*7040*/  HADD2.F32 R69, -RZ, R31.reuse.H0_H0 ;  /* 0x2000001fff457230 */ /* 0x100fe20000004100 */
[----:B------:R-:W-:Y:S01]  /*7050*/  FFMA.FTZ R101, R93, R100, R53 ;  /* 0x000000645d657223 */ /* 0x000fe20000010035 */
[----:B------:R-:W-:Y:S01]  /*7060*/  HADD2.F32 R30, -RZ, R31.H1_H1 ;  /* 0x3000001fff1e7230 */ /* 0x000fe20000004100 */
[----:B------:R-:W-:Y:S01]  /*7070*/  LOP3.LUT R31, R52, 0x64006400, RZ, 0xfc, !PT ;  /* 0x64006400341f7812 */ /* 0x000fe200078efcff */
[--C-:B------:R-:W-:Y:S01]  /*7080*/  HADD2.F32 R52, -RZ, R34.reuse.H0_H0 ;  /* 0x20000022ff347230 */ /* 0x100fe20000004100 */
[C---:B------:R-:W-:Y:S01]  /*7090*/  FFMA.FTZ R59, R55.reuse, R94, R59 ;  /* 0x0000005e373b7223 */ /* 0x040fe2000001003b */
[----:B------:R-:W-:Y:S01]  /*70a0*/  HADD2.F32 R53, -RZ, R34.H1_H1 ;  /* 0x30000022ff357230 */ /* 0x000fe20000004100 */
[C---:B------:R-:W-:Y:S01]  /*70b0*/  FFMA.FTZ R35, R55.reuse, R96, R61 ;  /* 0x0000006037237223 */ /* 0x040fe2000001003d */
[----:B------:R-:W-:Y:S01]  /*70c0*/  HADD2 R34, R25, -1032, -1032 ;  /* 0xe408e40819227430 */ /* 0x000fe20000000000 */
[----:B------:R-:W-:Y:S01]  /*70d0*/  FFMA.FTZ R62, R55, R98, R62 ;  /* 0x00000062373e7223 */ /* 0x000fe2000001003e */
[----:B------:R-:W-:Y:S01]  /*70e0*/  HADD2 R55, R24, -1032, -1032 ;  /* 0xe408e40818377430 */ /* 0x000fe20000000000 */
[----:B------:R-:W-:Y:S01]  /*70f0*/  LOP3.LUT R61, R26, 0xf000f0, RZ, 0xc0, !PT ;  /* 0x00f000f01a3d7812 */ /* 0x000fe200078ec0ff */
[----:B------:R-:W-:Y:S01]  /*7100*/  HADD2 R31, R31, -1032, -1032 ;  /* 0xe408e4081f1f7430 */ /* 0x000fe20000000000 */
[----:B------:R-:W0:Y:S01]  /*7110*/  LDS.64 R24, [UR4+0x18] ;  /* 0x00001804ff187984 */ /* 0x000e220008000a00 */
[--C-:B------:R-:W-:Y:S01]  /*7120*/  HADD2.F32 R56, -RZ, R34.reuse.H0_H0 ;  /* 0x20000022ff387230 */ /* 0x100fe20000004100 */
[----:B------:R-:W-:Y:S01]  /*7130*/  FFMA.FTZ R76, R100, R95, R59 ;  /* 0x0000005f644c7223 */ /* 0x000fe2000001003b */
[----:B------:R-:W-:Y:S01]  /*7140*/  HADD2.F32 R57, -RZ, R34.H1_H1 ;  /* 0x30000022ff397230 */ /* 0x000fe20000004100 */
[----:B------:R-:W-:Y:S01]  /*7150*/  LOP3.LUT R34, R58, 0x64006400, RZ, 0xfc, !PT ;  /* 0x640064003a227812 */ /* 0x000fe200078efcff */
[--C-:B------:R-:W-:Y:S01]  /*7160*/  HADD2.F32 R54, -RZ, R55.reuse.H0_H0 ;  /* 0x20000037ff367230 */ /* 0x100fe20000004100 */
[C---:B------:R-:W-:Y:S01]  /*7170*/  FFMA.FTZ R35, R100.reuse, R97, R35 ;  /* 0x0000006164237223 */ /* 0x040fe20000010023 */
[----:B------:R-:W-:Y:S01]  /*7180*/  HADD2.F32 R55, -RZ, R55.H1_H1 ;  /* 0x30000037ff377230 */ /* 0x000fe20000004100 */
[----:B------:R-:W-:Y:S01]  /*7190*/  LOP3.LUT R63, R27, 0xf000f0, RZ, 0xc0, !PT ;  /* 0x00f000f01b3f7812 */ /* 0x000fe200078ec0ff */
[-C--:B------:R-:W-:Y:S01]  /*71a0*/  HFMA2 R66, R34, R29.reuse.H0_H0, -72, -72 ;  /* 0xd480d48022427431 */ /* 0x080fe2000004001d */
[----:B------:R-:W-:Y:S01]  /*71b0*/  FFMA.FTZ R34, R65, R54, RZ ;  /* 0x0000003641227223 */ /* 0x000fe200000100ff */
[--C-:B------:R-:W-:Y:S01]  /*71c0*/  HADD2.F32 R58, -RZ, R31.reuse.H0_H0 ;  /* 0x2000001fff3a7230 */ /* 0x100fe20000004100 */
[----:B------:R-:W-:Y:S01]  /*71d0*/  FFMA.FTZ R100, R100, R99, R62 ;  /* 0x0000006364647223 */ /* 0x000fe2000001003e */
[----:B------:R-:W-:Y:S01]  /*71e0*/  HADD2.F32 R59, -RZ, R31.H1_H1 ;  /* 0x3000001fff3b7230 */ /* 0x000fe20000004100 */
[----:B------:R-:W-:Y:S01]  /*71f0*/  LOP3.LUT R62, R61, 0x64006400, RZ, 0xfc, !PT ;  /* 0x640064003d3e7812 */ /* 0x000fe200078efcff */
[----:B------:R-:W-:Y:S01]  /*7200*/  FFMA.FTZ R31, R52, R65, RZ ;  /* 0x00000041341f7223 */ /* 0x000fe200000100ff */
[----:B------:R-:W-:Y:S01]  /*7210*/  LOP3.LUT R60, R60, 0x64006400, RZ, 0xfc, !PT ;  /* 0x640064003c3c7812 */ /* 0x000fe200078efcff */
[----:B------:R-:W-:Y:S01]  /*7220*/  FFMA.FTZ R61, R65, R56, RZ ;  /* 0x00000038413d7223 */ /* 0x000fe200000100ff */
[----:B------:R-:W-:Y:S01]  /*7230*/  SHF.R.U32.HI R26, RZ, 0x8, R26 ;  /* 0x00000008ff1a7819 */ /* 0x000fe2000001161a */
[C---:B------:R-:W-:Y:S01]  /*7240*/  FFMA.FTZ R68, R64.reuse, R55, R34 ;  /* 0x0000003740447223 */ /* 0x040fe20000010022 */
[----:B------:R-:W-:Y:S01]  /*7250*/  LOP3.LUT R34, R63, 0x64006400, RZ, 0xfc, !PT ;  /* 0x640064003f227812 */ /* 0x000fe200078efcff */
[----:B------:R-:W-:Y:S01]  /*7260*/  FFMA.FTZ R65, R65, R58, RZ ;  /* 0x0000003a41417223 */ /* 0x000fe200000100ff */
[-C--:B------:R-:W-:Y:S01]  /*7270*/  HFMA2 R63, R60, R29.reuse.H0_H0, -72, -72 ;  /* 0xd480d4803c3f7431 */ /* 0x080fe2000004001d */
[C---:B------:R-:W-:Y:S01]  /*7280*/  FFMA.FTZ R70, R64.reuse, R57, R61 ;  /* 0x0000003940467223 */ /* 0x040fe2000001003d */
[--C-:B------:R-:W-:Y:S01]  /*7290*/  HADD2.F32 R60, -RZ, R66.reuse.H0_H0 ;  /* 0x20000042ff3c7230 */ /* 0x100fe20000004100 */
[----:B------:R-:W-:Y:S01]  /*72a0*/  FFMA.FTZ R71, R64, R59, R65 ;  /* 0x0000003b40477223 */ /* 0x000fe20000010041 */
[-C--:B------:R-:W-:Y:S01]  /*72b0*/  HFMA2 R65, R62, R29.reuse.H0_H0, -72, -72 ;  /* 0xd480d4803e417431 */ /* 0x080fe2000004001d */
[----:B------:R-:W-:Y:S01]  /*72c0*/  FFMA.FTZ R31, R53, R64, R31 ;  /* 0x00000040351f7223 */ /* 0x000fe2000001001f */
[----:B------:R-:W-:Y:S01]  /*72d0*/  HFMA2 R34, R34, R29.H0_H0, -72, -72 ;  /* 0xd480d48022227431 */ /* 0x000fe2000004001d */
[----:B------:R-:W-:Y:S01]  /*72e0*/  SHF.R.U32.HI R27, RZ, 0x8, R27 ;  /* 0x00000008ff1b7819 */ /* 0x000fe2000001161b */
[----:B------:R-:W-:Y:S01]  /*72f0*/  HADD2.F32 R61, -RZ, R66.H1_H1 ;  /* 0x30000042ff3d7230 */ /* 0x000fe20000004100 */
[----:B------:R-:W-:Y:S01]  /*7300*/  FFMA.FTZ R31, R60, R69, R31 ;  /* 0x000000453c1f7223 */ /* 0x000fe2000001001f */
        /* <DEDUP_REMOVED lines=16> */
[----:B0-----:R-:W-:Y:S01]  /*7410*/  HADD2.F32 R78, -RZ, R24.H0_H0 ;  /* 0x20000018ff4e7230 */ /* 0x001fe20000004100 */
[----:B------:R-:W-:-:S02]  /*7420*/  LOP3.LUT R69, R27, 0xf000f, RZ, 0xc0, !PT ;  /* 0x000f000f1b457812 */ /* 0x000fc400078ec0ff */
[----:B------:R-:W-:Y:S02]  /*7430*/  LOP3.LUT R30, R30, 0x64006400, RZ, 0xfc, !PT ;  /* 0x640064001e1e7812 */ /* 0x000fe400078efcff */
        /* <DEDUP_REMOVED lines=18> */
[--C-:B------:R-:W-:Y:S01]  /*7560*/  HADD2.F32 R24, -RZ, R25.reuse.H0_H0 ;  /* 0x20000019ff187230 */ /* 0x100fe20000004100 */
[----:B------:R-:W-:Y:S01]  /*7570*/  FFMA.FTZ R104, R78, R70, R81 ;  /* 0x000000464e687223 */ /* 0x000fe20000010051 */
[----:B------:R-:W-:Y:S01]  /*7580*/  HADD2.F32 R30, -RZ, R25.H1_H1 ;  /* 0x30000019ff1e7230 */ /* 0x000fe20000004100 */
        /* <DEDUP_REMOVED lines=8> */
[----:B------:R-:W-:Y:S01]  /*7610*/  FFMA.FTZ R79, R31, R86, R79 ;  /* 0x000000561f4f7223 */ /* 0x000fe2000001004f */
[----:B------:R-:W-:-:S02]  /*7620*/  HADD2.F32 R84, -RZ, R84.H1_H1 ;  /* 0x30000054ff547230 */ /* 0x000fc40000004100 */
[-C--:B------:R-:W-:Y:S02]  /*7630*/  HFMA2 R26, R26, R29.reuse.H0_H0, -72, -72 ;  /* 0xd480d4801a1a7431 */ /* 0x080fe4000004001d */
        /* <DEDUP_REMOVED lines=8> */
[----:B------:R-:W-:Y:S01]  /*76c0*/  HADD2.F32 R80, -RZ, R108.H0_H0 ;  /* 0x2000006cff507230 */ /* 0x000fe20000004100 */
[----:B------:R-:W-:Y:S01]  /*76d0*/  FFMA.FTZ R103, R24, R82, R79 ;  /* 0x0000005218677223 */ /* 0x000fe2000001004f */
[----:B------:R-:W-:-:S02]  /*76e0*/  HADD2.F32 R33, -RZ, R0.H1_H1 ;  /* 0x30000000ff217230 */ /* 0x000fc40000004100 */
[----:B------:R-:W-:Y:S01]  /*76f0*/  HADD2.F32 R83, -RZ, R26.H0_H0 ;  /* 0x2000001aff537230 */ /* 0x000fe20000004100 */
[----:B------:R-:W-:Y:S01]  /*7700*/  FFMA.FTZ R107, R24, R80, R77 ;  /* 0x00000050186b7223 */ /* 0x000fe2000001004d */
[----:B------:R-:W-:Y:S02]  /*7710*/  HADD2.F32 R81, -RZ, R106.H0_H0 ;  /* 0x2000006aff517230 */ /* 0x000fe40000004100 */
[----:B------:R-:W-:Y:S01]  /*7720*/  HADD2.F32 R78, -RZ, R27.H1_H1 ;  /* 0x3000001bff4e7230 */ /* 0x000fe20000004100 */
[----:B------:R-:W-:Y:S01]  /*7730*/  FMUL.FTZ R27, R35, R34 ;  /* 0x00000022231b7220 */ /* 0x000fe20000410000 */
        /* <DEDUP_REMOVED lines=11> */
[C---:B------:R-:W-:Y:S01]  /*77f0*/  FFMA.FTZ R104, R30.reuse, R78, R103 ;  /* 0x0000004e1e687223 */ /* 0x040fe20000010067 */
[----:B------:R-:W-:Y:S01]  /*7800*/  F2FP.PACK_AB R101, RZ, R101 ;  /* 0x00000065ff65723e */ /* 0x000fe200000000ff */
[----:B------:R-:W-:Y:S01]  /*7810*/  FFMA.FTZ R31, R79, R30, R102 ;  /* 0x0000001e4f1f7223 */ /* 0x000fe20000010066 */
        /* <DEDUP_REMOVED lines=128> */
.L_x_1654:
        /* <DEDUP_REMOVED lines=111> */
.L_x_1655:
        /* <DEDUP_REMOVED lines=31> */
[----:B------:R-:W-:Y:S01]  /*8900*/  SHF.R.U32.HI R7, RZ, 0x8, R7 ;  /* 0x00000008ff077819 */ /* 0x000fe20000011607 */
[----:B------:R-:W-:Y:S01]  /*8910*/  HADD2.F32 R40, -RZ, R24.H1_H1 ;  /* 0x30000018ff287230 */ /* 0x000fe20000004100 */
[----:B------:R-:W-:Y:S01]  /*8920*/  LOP3.LUT R24, R21, 0x64006400, RZ, 0xfc, !PT ;  /* 0x6400640015187812 */ /* 0x000fe200078efcff */
[--C-:B------:R-:W-:Y:S01]  /*8930*/  HADD2.F32 R39, -RZ, R19.reuse.H0_H0 ;  /* 0x20000013ff277230 */ /* 0x100fe20000004100 */
[C---:B------:R-:W-:Y:S01]  /*8940*/  FFMA.FTZ R21, R44.reuse, R41, RZ ;  /* 0x000000292c157223 */ /* 0x040fe200000100ff */
[--C-:B------:R-:W-:Y:S01]  /*8950*/  HADD2.F32 R37, -RZ, R30.reuse.H0_H0 ;  /* 0x2000001eff257230 */ /* 0x100fe20000004100 */
[----:B------:R-:W-:Y:S01]  /*8960*/  SHF.R.U32.HI R6, RZ, 0x8, R6 ;  /* 0x00000008ff067819 */ /* 0x000fe20000011606 */
[----:B------:R-:W-:Y:S01]  /*8970*/  HADD2.F32 R36, -RZ, R30.H1_H1 ;  /* 0x3000001eff247230 */ /* 0x000fe20000004100 */
[----:B------:R-:W-:Y:S01]  /*8980*/  LOP3.LUT R30, R27, 0x64006400, RZ, 0xfc, !PT ;  /* 0x640064001b1e7812 */ /* 0x000fe200078efcff */
[----:B------:R-:W-:Y:S01]  /*8990*/  HADD2.F32 R38, -RZ, R19.H1_H1 ;  /* 0x30000013ff267230 */ /* 0x000fe20000004100 */
[----:B------:R-:W-:Y:S01]  /*89a0*/  FFMA.FTZ R19, R43, R44, RZ ;  /* 0x0000002c2b137223 */ /* 0x000fe200000100ff */
[-C--:B------:R-:W-:Y:S01]  /*89b0*/  HFMA2 R27, R24, R29.reuse.H0_H0, -72, -72 ;  /* 0xd480d480181b7431 */ /* 0x080fe2000004001d */
[C---:B------:R-:W-:Y:S01]  /*89c0*/  FFMA.FTZ R24, R44.reuse, R39, RZ ;  /* 0x000000272c187223 */ /* 0x040fe200000100ff */
[-C--:B------:R-:W-:Y:S01]  /*89d0*/  HFMA2 R26, R26, R29.reuse.H0_H0, -72, -72 ;  /* 0xd480d4801a1a7431 */ /* 0x080fe2000004001d */
[----:B------:R-:W-:Y:S01]  /*89e0*/  FFMA.FTZ R25, R44, R37, RZ ;  /* 0x000000252c197223 */ /* 0x000fe200000100ff */
[----:B------:R-:W-:Y:S01]  /*89f0*/  SHF.R.U32.HI R80, RZ, 0x8, R8 ;  /* 0x00000008ff507819 */ /* 0x000fe20000011608 */
[----:B------:R-:W-:Y:S01]  /*8a00*/  FFMA.FTZ R49, R45, R38, R24 ;  /* 0x000000262d317223 */ /* 0x000fe20000010018 */
[----:B------:R-:W-:Y:S01]  /*8a10*/  LOP3.LUT R24, R31, 0x64006400, RZ, 0xfc, !PT ;  /* 0x640064001f187812 */ /* 0x000fe200078efcff */
[----:B------:R-:W-:Y:S01]  /*8a20*/  FFMA.FTZ R44, R42, R45, R19 ;  /* 0x0000002d2a2c7223 */ /* 0x000fe20000010013 */
[-C--:B------:R-:W-:Y:S01]  /*8a30*/  HFMA2 R19, R30, R29.reuse.H0_H0, -72, -72 ;  /* 0xd480d4801e137431 */ /* 0x080fe2000004001d */
[C---:B------:R-:W-:Y:S01]  /*8a40*/  FFMA.FTZ R48, R45.reuse, R40, R21 ;  /* 0x000000282d307223 */ /* 0x040fe20000010015 */
[--C-:B------:R-:W-:Y:S01]  /*8a50*/  HADD2.F32 R31, -RZ, R27.reuse.H0_H0 ;  /* 0x2000001bff1f7230 */ /* 0x100fe20000004100 */
[----:B------:R-:W-:Y:S01]  /*8a60*/  FFMA.FTZ R50, R45, R36, R25 ;  /* 0x000000242d327223 */ /* 0x000fe20000010019 */
[----:B------:R-:W-:Y:S01]  /*8a70*/  HFMA2 R45, R24, R29.H0_H0, -72, -72 ;  /* 0xd480d480182d7431 */ /* 0x000fe2000004001d */
[----:B------:R-:W-:Y:S01]  /*8a80*/  SHF.R.U32.HI R83, RZ, 0x8, R9 ;  /* 0x00000008ff537819 */ /* 0x000fe20000011609 */
[----:B------:R-:W-:Y:S01]  /*8a90*/  HADD2.F32 R30, -RZ, R27.H1_H1 ;  /* 0x3000001bff1e7230 */ /* 0x000fe20000004100 */
[----:B------:R-:W-:Y:S01]  /*8aa0*/  FFMA.FTZ R44, R31, R46, R44 ;  /* 0x0000002e1f2c7223 */ /* 0x000fe2000001002c */
[--C-:B------:R-:W-:Y:S01]  /*8ab0*/  HADD2.F32 R27, -RZ, R26.reuse.H0_H0 ;  /* 0x2000001aff1b7230 */ /* 0x100fe20000004100 */
[----:B------:R-:W-:Y:S01]  /*8ac0*/  LOP3.LUT R69, R10, 0xf000f0, RZ, 0xc0, !PT ;  /* 0x00f000f00a457812 */ /* 0x000fe200078ec0ff */
[----:B------:R-:W-:Y:S01]  /*8ad0*/  HADD2.F32 R25, -RZ, R19.H0_H0 ;  /* 0x20000013ff197230 */ /* 0x000fe20000004100 */
[----:B------:R-:W-:Y:S01]  /*8ae0*/  SHF.R.U32.HI R81, RZ, 0x8, R10 ;  /* 0x00000008ff517819 */ /* 0x000fe2000001160a */
[----:B------:R-:W-:Y:S01]  /*8af0*/  HADD2.F32 R21, -RZ, R45.H0_H0 ;  /* 0x2000002dff157230 */ /* 0x000fe20000004100 */
[----:B------:R-:W-:Y:S01]  /*8b00*/  LOP3.LUT R71, R11, 0xf000f0, RZ, 0xc0, !PT ;  /* 0x00f000f00b477812 */ /* 0x000fe200078ec0ff */
[----:B------:R-:W-:Y:S01]  /*8b10*/  HADD2.F32 R24, -RZ, R19.H1_H1 ;  /* 0x30000013ff187230 */ /* 0x000fe20000004100 */
[C---:B------:R-:W-:Y:S01]  /*8b20*/  FFMA.FTZ R49, R46.reuse, R25, R49 ;  /* 0x000000192e317223 */ /* 0x040fe20000010031 */
        /* <DEDUP_REMOVED lines=8> */
[--C-:B------:R-:W-:Y:S01]  /*8bb0*/  HADD2.F32 R64, -RZ, R5.reuse.H0_H0 ;  /* 0x20000005ff407230 */ /* 0x100fe20000004100 */
        /* <DEDUP_REMOVED lines=23> */
[----:B------:R-:W-:Y:S01]  /*8d30*/  LOP3.LUT R55, R6, 0xf000f0, RZ, 0xc0, !PT ;  /* 0x00f000f006377812 */ /* 0x000fe200078ec0ff */
[--C-:B------:R-:W-:Y:S01]  /*8d40*/  HADD2.F32 R45, -RZ, R65.reuse.H0_H0 ;  /* 0x20000041ff2d7230 */ /* 0x100fe20000004100 */
[----:B------:R-:W-:Y:S01]  /*8d50*/  LOP3.LUT R6, R4, 0x64006400, RZ, 0xfc, !PT ;  /* 0x6400640004067812 */ /* 0x000fe200078efcff */
[--C-:B------:R-:W-:Y:S01]  /*8d60*/  HADD2.F32 R46, -RZ, R62.reuse.H0_H0 ;  /* 0x2000003eff2e7230 */ /* 0x100fe20000004100 */
[----:B------:R-:W0:Y:S01]  /*8d70*/  LDS.64 R4, [UR4+0x30] ;  /* 0x00003004ff047984 */ /* 0x000e220008000a00 */
[----:B------:R-:W-:Y:S01]  /*8d80*/  LOP3.LUT R54, R54, 0x64006400, RZ, 0xfc, !PT ;  /* 0x6400640036367812 */ /* 0x000fe200078efcff */
[----:B------:R-:W-:Y:S01]  /*8d90*/  FFMA.FTZ R59, R49, R45, R56 ;  /* 0x0000002d313b7223 */ /* 0x000fe20000010038 */
[-C--:B------:R-:W-:Y:S01]  /*8da0*/  HFMA2 R68, R6, R29.reuse.H0_H0, -72, -72 ;  /* 0xd480d48006447431 */ /* 0x080fe2000004001d */
[----:B------:R-:W-:Y:S01]  /*8db0*/  LOP3.LUT R56, R55, 0x64006400, RZ, 0xfc, !PT ;  /* 0x6400640037387812 */ /* 0x000fe200078efcff */
[----:B------:R-:W-:Y:S01]  /*8dc0*/  FFMA.FTZ R60, R49, R46, R50 ;  /* 0x0000002e313c7223 */ /* 0x000fe20000010032 */
[----:B------:R-:W-:Y:S01]  /*8dd0*/  LOP3.LUT R6, R7, 0x64006400, RZ, 0xfc, !PT ;  /* 0x6400640007067812 */ /* 0x000fe200078efcff */
[----:B------:R-:W-:Y:S01]  /*8de0*/  HADD2.F32 R49, -RZ, R62.H1_H1 ;  /* 0x3000003eff317230 */ /* 0x000fe20000004100 */
[----:B------:R-:W-:Y:S01]  /*8df0*/  FFMA.FTZ R62, R48, R57, R58 ;  /* 0x00000039303e7223 */ /* 0x000fe2000001003a */
[----:B------:R-:W-:Y:S01]  /*8e00*/  HADD2.F32 R50, -RZ, R65.H1_H1 ;  /* 0x30000041ff327230 */ /* 0x000fe20000004100 */
[----:B------:R-:W-:Y:S01]  /*8e10*/  SHF.R.U32.HI R82, RZ, 0x8, R11 ;  /* 0x00000008ff527819 */ /* 0x000fe2000001160b */
[----:B------:R-:W-:Y:S01]  /*8e20*/  HADD2.F32 R52, -RZ, R66.H1_H1 ;  /* 0x30000042ff347230 */ /* 0x000fe20000004100 */
[C---:B------:R-:W-:Y:S01]  /*8e30*/  FFMA.FTZ R65, R57.reuse, R49, R60 ;  /* 0x0000003139417223 */ /* 0x040fe2000001003c */
[-C--:B------:R-:W-:Y:S01]  /*8e40*/  HFMA2 R7, R54, R29.reuse.H0_H0, -72, -72 ;  /* 0xd480d48036077431 */ /* 0x080fe2000004001d */
[C---:B------:R-:W-:Y:S01]  /*8e50*/  FFMA.FTZ R66, R57.reuse, R50, R59 ;  /* 0x0000003239427223 */ /* 0x040fe2000001003b */
[-C--:B------:R-:W-:Y:S01]  /*8e60*/  HFMA2 R56, R56, R29.reuse.H0_H0, -72, -72 ;  /* 0xd480d48038387431 */ /* 0x080fe2000004001d */
[----:B------:R-:W-:Y:S01]  /*8e70*/  FFMA.FTZ R67, R57, R52, R61 ;  /* 0x0000003439437223 */ /* 0x000fe2000001003d */
[----:B------:R-:W-:Y:S01]  /*8e80*/  HFMA2 R6, R6, R29.H0_H0, -72, -72 ;  /* 0xd480d48006067431 */ /* 0x000fe2000004001d */
[----:B------:R-:W-:Y:S01]  /*8e90*/  LOP3.LUT R70, R69, 0x64006400, RZ, 0xfc, !PT ;  /* 0x6400640045467812 */ /* 0x000fe200078efcff */
[----:B------:R-:W-:-:S02]  /*8ea0*/  HADD2.F32 R55, -RZ, R68.H0_H0 ;  /* 0x20000044ff377230 */ /* 0x000fc40000004100 */
[--C-:B------:R-:W-:Y:S02]  /*8eb0*/  HADD2.F32 R61, -RZ, R7.reuse.H0_H0 ;  /* 0x20000007ff3d7230 */ /* 0x100fe40000004100 */
        /* <DEDUP_REMOVED lines=9> */
[C---:B------:R-:W-:Y:S01]  /*8f50*/  LOP3.LUT R62, R8.reuse, 0xf000f, RZ, 0xc0, !PT ;  /* 0x000f000f083e7812 */ /* 0x040fe200078ec0ff */
[----:B------:R-:W-:Y:S01]  /*8f60*/  HADD2.F32 R54, -RZ, R68.H1_H1 ;  /* 0x30000044ff367230 */ /* 0x000fe20000004100 */
        /* <DEDUP_REMOVED lines=9> */
[----:B------:R-:W-:Y:S01]  /*9000*/  FFMA.FTZ R7, R54, R63, R7 ;  /* 0x0000003f36077223 */ /* 0x000fe20000010007 */
[----:B------:R-:W-:Y:S01]  /*9010*/  LOP3.LUT R62, R62, 0x64006400, RZ, 0xfc, !PT ;  /* 0x640064003e3e7812 */ /* 0x000fe200078efcff */
[----:B------:R-:W-:Y:S01]  /*9020*/  FFMA.FTZ R6, R63, R56, R6 ;  /* 0x000000383f067223 */ /* 0x000fe20000010006 */
        /* <DEDUP_REMOVED lines=10> */
[----:B------:R-:W-:Y:S01]  /*90d0*/  FMUL.FTZ R7, R7, R32 ;  /* 0x0000002007077220 */ /* 0x000fe20000410000 */
[--C-:B------:R-:W-:Y:S01]  /*90e0*/  HADD2.F32 R8, -RZ, R62.reuse.H0_H0 ;  /* 0x2000003eff087230 */ /* 0x100fe20000004100 */
[----:B------:R-:W-:Y:S01]  /*90f0*/  FMUL.FTZ R6, R6, R35 ;  /* 0x0000002306067220 */ /* 0x000fe20000410000 */
[----:B------:R-:W-:-:S02]  /*9100*/  HADD2.F32 R9, -RZ, R62.H1_H1 ;  /* 0x3000003eff097230 */ /* 0x000fc40000004100 */
[----:B------:R-:W-:Y:S01]  /*9110*/  HADD2.F32 R10, -RZ, R11.H0_H0 ;  /* 0x2000000bff0a7230 */ /* 0x000fe20000004100 */
[----:B------:R-:W-:Y:S01]  /*9120*/  F2FP.PACK_AB R7, RZ, R7 ;  /* 0x00000007ff07723e */ /* 0x000fe200000000ff */
[----:B------:R-:W-:Y:S01]  /*9130*/  HADD2.F32 R62, -RZ, R63.H0_H0 ;  /* 0x2000003fff3e7230 */ /* 0x000fe20000004100 */
[----:B------:R-:W-:Y:S01]  /*9140*/  F2FP.PACK_AB R6, RZ, R6 ;  /* 0x00000006ff06723e */ /* 0x000fe200000000ff */
[----:B------:R-:W-:Y:S01]  /*9150*/  HADD2.F32 R74, -RZ, R5.H1_H1 ;  /* 0x30000005ff4a7230 */ /* 0x000fe20000004100 */
[C---:B------:R-:W-:Y:S01]  /*9160*/  FFMA.FTZ R67, R73.reuse, R10, RZ ;  /* 0x0000000a49437223 */ /* 0x040fe200000100ff */
[----:B------:R-:W-:Y:S01]  /*9170*/  HADD2.F32 R64, -RZ, R65.H0_H0 ;  /* 0x20000041ff407230 */ /* 0x000fe20000004100 */
[----:B------:R-:W0:Y:S01]  /*9180*/  LDS.64 R4, [UR4+0x38] ;  /* 0x00003804ff047984 */ /* 0x000e220008000a00 */
        /* <DEDUP_REMOVED lines=25> */
[C---:B------:R-:W-:Y:S01]  /*9320*/  FFMA.FTZ R84, R74.reuse, R69, R76 ;  /* 0x000000454a547223 */ /* 0x040fe2000001004c */
        /* <DEDUP_REMOVED lines=9> */
[----:B------:R-:W-:Y:S01]  /*93c0*/  HADD2 R51, R7.H0_H0, R51.H0_H0 ;  /* 0x2000003307337230 */ /* 0x000fe20000000800 */
        /* <DEDUP_REMOVED lines=18> */
[----:B------:R-:W-:Y:S01]  /*94f0*/  LOP3.LUT R89, R82, 0xf000f0, RZ, 0xc0, !PT ;  /* 0x00f000f052597812 */ /* 0x000fe200078ec0ff */
[----:B------:R-:W-:Y:S01]  /*9500*/  FFMA.FTZ R91, R74, R78, R79 ;  /* 0x0000004e4a5b7223 */ /* 0x000fe2000001004f */
[----:B------:R-:W-:Y:S01]  /*9510*/  LOP3.LUT R82, R80, 0x64006400, RZ, 0xfc, !PT ;  /* 0x6400640050527812 */ /* 0x000fe200078efcff */
[C---:B------:R-:W-:Y:S01]  /*9520*/  FFMA.FTZ R92, R78.reuse, R75, R84 ;  /* 0x0000004b4e5c7223 */ /* 0x040fe20000010054 */
[----:B------:R-:W-:Y:S01]  /*9530*/  LOP3.LUT R84, R83, 0x64006400, RZ, 0xfc, !PT ;  /* 0x6400640053547812 */ /* 0x000fe200078efcff */
[----:B------:R-:W-:Y:S01]  /*9540*/  FFMA.FTZ R95, R78, R77, R86 ;  /* 0x0000004d4e5f7223 */ /* 0x000fe20000010056 */
[----:B------:R-:W-:Y:S01]  /*9550*/  HADD2.F32 R78, -RZ, R90.H1_H1 ;  /* 0x3000005aff4e7230 */ /* 0x000fe20000004100 */
[----:B------:R-:W-:Y:S01]  /*9560*/  LOP3.LUT R86, R81, 0x64006400, RZ, 0xfc, !PT ;  /* 0x6400640051567812 */ /* 0x000fe200078efcff */
[----:B------:R-:W-:Y:S01]  /*9570*/  HADD2.F32 R80, -RZ, R96.H1_H1 ;  /* 0x30000060ff507230 */ /* 0x000fe20000004100 */
[----:B------:R-:W-:Y:S01]  /*9580*/  LOP3.LUT R90, R89, 0x64006400, RZ, 0xfc, !PT ;  /* 0x64006400595a7812 */ /* 0x000fe200078efcff */
[----:B------:R-:W-:-:S02]  /*9590*/  HFMA2 R89, R82, R29.H0_H0, -72, -72 ;  /* 0xd480d48052597431 */ /* 0x000fc4000004001d */
[-C--:B------:R-:W-:Y:S02]  /*95a0*/  HFMA2 R96, R84, R29.reuse.H0_H0, -72, -72 ;  /* 0xd480d48054607431 */ /* 0x080fe4000004001d */
[-C--:B------:R-:W-:Y:S01]  /*95b0*/  HFMA2 R97, R86, R29.reuse.H0_H0, -72, -72 ;  /* 0xd480d48056617431 */ /* 0x080fe2000004001d */
[----:B------:R-:W-:Y:S01]  /*95c0*/  FFMA.FTZ R86, R78, R4, R91 ;  /* 0x000000044e567223 */ /* 0x000fe2000001005b */
[----:B------:R-:W-:Y:S02]  /*95d0*/  HFMA2 R99, R90, R29.H0_H0, -72, -72 ;  /* 0xd480d4805a637431 */ /* 0x000fe4000004001d */
[----:B------:R-:W-:Y:S01]  /*95e0*/  HADD2.F32 R79, -RZ, R94.H1_H1 ;  /* 0x3000005eff4f7230 */ /* 0x000fe20000004100 */
[C---:B------:R-:W-:Y:S01]  /*95f0*/  FFMA.FTZ R94, R4.reuse, R80, R93 ;  /* 0x00000050045e7223 */ /* 0x040fe2000001005d */
[----:B------:R-:W-:Y:S02]  /*9600*/  HADD2.F32 R29, -RZ, R98.H1_H1 ;  /* 0x30000062ff1d7230 */ /* 0x000fe40000004100 */
[----:B------:R-:W-:Y:S01]  /*9610*/  HADD2.F32 R85, -RZ, R5.H0_H0 ;  /* 0x20000005ff557230 */ /* 0x000fe20000004100 */
[C---:B------:R-:W-:Y:S01]  /*9620*/  FFMA.FTZ R92, R4.reuse, R79, R92 ;  /* 0x0000004f045c7223 */ /* 0x040fe2000001005c */
[----:B------:R-:W-:Y:S01]  /*9630*/  HADD2.F32 R81, -RZ, R89.H0_H0 ;  /* 0x20000059ff517230 */ /* 0x000fe20000004100 */
[----:B------:R-:W-:Y:S01]  /*9640*/  FFMA.FTZ R95, R4, R29, R95 ;  /* 0x0000001d045f7223 */ /* 0x000fe2000001005f */
[--C-:B------:R-:W-:Y:S01]  /*9650*/  HADD2.F32 R82, -RZ, R96.reuse.H0_H0 ;  /* 0x20000060ff527230 */ /* 0x100fe20000004100 */
[----:B------:R-:W-:Y:S01]  /*9660*/  FMUL.FTZ R4, R88, R33 ;  /* 0x0000002158047220 */ /* 0x000fe20000410000 */
        /* <DEDUP_REMOVED lines=11> */
[----:B------:R-:W-:Y:S01]  /*9720*/  F2FP.PACK_AB R4, RZ, R4 ;  /* 0x00000004ff04723e */ /* 0x000fe200000000ff */
[----:B------:R-:W-:Y:S01]  /*9730*/  HADD2.F32 R88, -RZ, R99.H1_H1 ;  /* 0x30000063ff587230 */ /* 0x000fe20000004100 */
[----:B------:R-:W-:Y:S01]  /*9740*/  FFMA.FTZ R91, R85, R5, R90 ;  /* 0x00000005555b7223 */ /* 0x000fe2000001005a */
[----:B------:R-:W-:Y:S01]  /*9750*/  F2FP.PACK_AB R89, RZ, R89 ;  /* 0x00000059ff59723e */ /* 0x000fe200000000ff */
[C---:B------:R-:W-:Y:S01]  /*9760*/  FFMA.FTZ R92, R5.reuse, R86, R92 ;  /* 0x00000056055c7223 */ /* 0x040fe2000001005c */
[----:B------:R-:W-:Y:S01]  /*9770*/  HADD2 R53, R4.H0_H0, R53.H0_H0 ;  /* 0x2000003504357230 */ /* 0x000fe20000000800 */
[C---:B------:R-:W-:Y:S01]  /*9780*/  FFMA.FTZ R93, R5.reuse, R87, R94 ;  /* 0x00000057055d7223 */ /* 0x040fe2000001005e */
[----:B------:R-:W-:Y:S01]  /*9790*/  HADD2 R100, R6.H0_H0, R100.H0_H0 ;  /* 0x2000006406647230 */ /* 0x000fe20000000800 */
[----:B------:R-:W-:Y:S01]  /*97a0*/  FFMA.FTZ R90, R5, R88, R95 ;  /* 0x00000058055a7223 */ /* 0x000fe2000001005f */
[----:B------:R-:W-:Y:S01]  /*97b0*/  HADD2 R103, R89.H0_H0, R103.H0_H0 ;  /* 0x2000006759677230 */ /* 0x000fe20000000800 */
[----:B------:R-:W-:-:S02]  /*97c0*/  FMUL.FTZ R91, R91, R32 ;  /* 0x000000205b5b7220 */ /* 0x000fc40000410000 */
[----:B------:R-:W-:Y:S02]  /*97d0*/  FMUL.FTZ R92, R92, R33 ;  /* 0x000000215c5c7220 */ /* 0x000fe40000410000 */
[----:B------:R-:W-:Y:S02]  /*97e0*/  FMUL.FTZ R93, R93, R34 ;  /* 0x000000225d5d7220 */ /* 0x000fe40000410000 */
[----:B------:R-:W-:Y:S01]  /*97f0*/  FMUL.FTZ R4, R90, R35 ;  /* 0x000000235a047220 */ /* 0x000fe20000410000 */
[----:B------:R-:W-:Y:S02]  /*9800*/  F2FP.PACK_AB R90, RZ, R91 ;  /* 0x0000005bff5a723e */ /* 0x000fe400000000ff */
[----:B------:R-:W-:Y:S02]  /*9810*/  F2FP.PACK_AB R92, RZ, R92 ;  /* 0x0000005cff5c723e */ /* 0x000fe400000000ff */
[----:B------:R-:W-:Y:S02]  /*9820*/  F2FP.PACK_AB R89, RZ, R93 ;  /* 0x0000005dff59723e */ /* 0x000fe400000000ff */
[----:B------:R-:W-:-:S02]  /*9830*/  F2FP.PACK_AB R4, RZ, R4 ;  /* 0x00000004ff04723e */ /* 0x000fc400000000ff */
        /* <DEDUP_REMOVED lines=113> */
.L_x_1656:
        /* <DEDUP_REMOVED lines=115> */
.L_x_1653:
[----:B------:R-:W-:Y:S01]  /*a680*/  IADD3 R13, R13, 0x20, RZ ;  /* 0x000000200d0d7810 */ /* 0x000fe20007ffe0ff */
[----:B------:R-:W-:Y:S01]  /*a690*/  IMAD.MOV.U32 R5, RZ, RZ, c[0x0][0x18c] ;  /* 0x00006300ff057624 */ /* 0x000fe200078e00ff */
[----:B------:R-:W-:Y:S02]  /*a6a0*/  UIADD3 UR4, UR4, 0x40, URZ ;  /* 0x0000004004047890 */ /* 0x000fe4000fffe03f */
[----:B------:R-:W-:Y:S01]  /*a6b0*/  ISETP.GE.AND P0, PT, R13, c[0x0][0x1b4], PT ;  /* 0x00006d000d007a0c */ /* 0x000fe20003f06270 */
[----:B------:R-:W-:Y:S01]  /*a6c0*/  IMAD.WIDE R22, R5, 0x10, R22 ;  /* 0x0000001005167825 */ /* 0x000fe200078e0216 */
[----:B------:R-:W-:-:S13]  /*a6d0*/  ISETP.LT.AND P2, PT, R13, R12, PT ;  /* 0x0000000c0d00720c */ /* 0x000fda0003f41270 */
[----:B------:R-:W-:Y:S05]  /*a6e0*/  @!P0 BRA P2, `(.L_x_1657) ;  /* 0xffffbf7000008947 */ /* 0x000fea000103ffff */
.L_x_1652:
[----:B------:R-:W-:-:S04]  /*a6f0*/  LEA R28, R28, 0x40, 0x6 ;  /* 0x000000401c1c7811 */ /* 0x000fc800078e30ff */
[----:B------:R-:W-:-:S04]  /*a700*/  IMNMX R28, R28, c[0x0][0x190], PT ;  /* 0x000064001c1c7a17 */ /* 0x000fc80003800200 */
[----:B------:R-:W-:-:S04]  /*a710*/  ISETP.GE.AND P0, PT, R13, R28, PT ;  /* 0x0000001c0d00720c */ /* 0x000fc80003f06270 */
[----:B------:R-:W-:-:S13]  /*a720*/  ISETP.GE.OR P0, PT, R13, c[0x0][0x1b8], P0 ;  /* 0x00006e000d007a0c */ /* 0x000fda0000706670 */
[----:B------:R-:W-:Y:S05]  /*a730*/  @P0 BRA `(.L_x_1658) ;  /* 0x00001e4000000947 */ /* 0x000fea0003800000 */
.L_x_1660:
[C---:B------:R-:W-:Y:S01]  /*a740*/  ISETP.NE.AND P0, PT, R13.reuse, R20, PT ;  /* 0x000000140d00720c */ /* 0x040fe20003f05270 */
[----:B-----5:R-:W-:Y:S01]  /*a750*/  IMAD.MOV.U32 R35, RZ, RZ, c[0x0][0x18c] ;  /* 0x00006300ff237624 */ /* 0x020fe200078e00ff */
[----:B------:R0:W5:Y:S11]  /*a760*/  LDG.E.128.CONSTANT R24, [R22.64] ;  /* 0x0000000616187981 */ /* 0x000176000c1e9d00 */
        /* <DEDUP_REMOVED lines=19> */
[--C-:B------:R-:W-:Y:S02]  /*a8a0*/  SHF.R.U32.HI R29, RZ, 0xf, R25.reuse ;  /* 0x0000000fff1d7819 */ /* 0x100fe40000011619 */
        /* <DEDUP_REMOVED lines=37> */
[----:B------:R-:W-:Y:S02]  /*ab00*/  MOV R40, 0x3000 ;  /* 0x0000300000287802 */ /* 0x000fe40000000f00 */
[----:B------:R-:W-:-:S02]  /*ab10*/  LOP3.LUT R37, R30, 0x20002, R27, 0xf8, !PT ;  /* 0x000200021e257812 */ /* 0x000fc400078ef81b */
[----:B------:R-:W-:Y:S02]  /*ab20*/  LOP3.LUT R65, R24, 0x64006400, RZ, 0xfc, !PT ;  /* 0x6400640018417812 */ /* 0x000fe400078efcff */
        /* <DEDUP_REMOVED lines=19> */
[----:B------:R-:W-:Y:S01]  /*ac60*/  HFMA2 R55, R55, R40.H0_H0, -132, -132 ;  /* 0xd820d82037377431 */ /* 0x000fe20000040028 */
[----:B------:R-:W-:Y:S02]  /*ac70*/  LOP3.LUT R74, R74, 0x64006400, RZ, 0xfc, !PT ;  /* 0x640064004a4a7812 */ /* 0x000fe400078efcff */
[----:B------:R-:W-:Y:S02]  /*ac80*/  LOP3.LUT R72, R72, 0x64006400, RZ, 0xfc, !PT ;  /* 0x6400640048487812 */ /* 0x000fe400078efcff */
[----:B------:R-:W-:Y:S02]  /*ac90*/  ISETP.GE.AND P0, PT, R14, 0x2, PT ;  /* 0x000000020e00780c */ /* 0x000fe40003f06270 */
[----:B--2---:R-:W-:-:S02]  /*aca0*/  SHF.R.U32.HI R88, RZ, 0xd, R4 ;  /* 0x0000000dff587819 */ /* 0x004fc40000011604 */
[C---:B------:R-:W-:Y:S02]  /*acb0*/  LOP3.LUT R8, R4.reuse, 0x380038, RZ, 0xc0, !PT ;  /* 0x0038003804087812 */ /* 0x040fe400078ec0ff */
[----:B------:R-:W-:Y:S02]  /*acc0*/  SHF.R.U32.HI R31, RZ, 0x6, R4 ;  /* 0x00000006ff1f7819 */ /* 0x000fe40000011604 */
[----:B------:R-:W-:Y:S02]  /*acd0*/  LOP3.LUT R83, R4, 0x70007, RZ, 0xc0, !PT ;  /* 0x0007000704537812 */ /* 0x000fe400078ec0ff */
[----:B------:R-:W-:Y:S02]  /*ace0*/  SHF.R.U32.HI R28, RZ, 0xd, R5 ;  /* 0x0000000dff1c7819 */ /* 0x000fe40000011605 */
[----:B------:R-:W-:Y:S02]  /*acf0*/  LOP3.LUT R88, R25, 0x40004, R88, 0xf8, !PT ;  /* 0x0004000419587812 */ /* 0x000fe400078ef858 */
[----:B------:R-:W-:-:S02]  /*ad00*/  LOP3.LUT R11, R5, 0x380038, RZ, 0xc0, !PT ;  /* 0x00380038050b7812 */ /* 0x000fc400078ec0ff */
[----:B------:R-:W-:Y:S02]  /*ad10*/  SHF.R.U32.HI R90, RZ, 0x6, R5 ;  /* 0x00000006ff5a7819 */ /* 0x000fe40000011605 */
[----:B------:R-:W-:Y:S02]  /*ad20*/  LOP3.LUT R85, R5, 0x70007, RZ, 0xc0, !PT ;  /* 0x0007000705557812 */ /* 0x000fe400078ec0ff */
[----:B------:R-:W-:Y:S02]  /*ad30*/  SHF.R.U32.HI R4, RZ, 0xd, R6 ;  /* 0x0000000dff047819 */ /* 0x000fe40000011606 */
[----:B------:R-:W-:Y:S02]  /*ad40*/  LOP3.LUT R25, R36, 0x64006400, RZ, 0xfc, !PT ;  /* 0x6400640024197812 */ /* 0x000fe400078efcff */
[----:B------:R-:W-:Y:S02]  /*ad50*/  LOP3.LUT R5, R22, 0x64006400, RZ, 0xfc, !PT ;  /* 0x6400640016057812 */ /* 0x000fe400078efcff */
[----:B------:R-:W-:Y:S01]  /*ad60*/  LOP3.LUT R27, R6, 0x380038, RZ, 0xc0, !PT ;  /* 0x00380038061b7812 */ /* 0x000fe200078ec0ff */
[-C--:B------:R-:W-:Y:S01]  /*ad70*/  HFMA2 R66, R25, R40.reuse.H0_H0, -132, -132 ;  /* 0xd820d82019427431 */ /* 0x080fe20000040028 */
[----:B------:R-:W-:Y:S01]  /*ad80*/  LOP3.LUT R22, R71, 0x380038, RZ, 0xc0, !PT ;  /* 0x0038003847167812 */ /* 0x000fe200078ec0ff */
[----:B------:R-:W-:Y:S01]  /*ad90*/  HFMA2 R70, R5, R40.H0_H0, -132, -132 ;  /* 0xd820d82005467431 */ /* 0x000fe20000040028 */
[----:B------:R-:W-:-:S02]  /*ada0*/  LOP3.LUT R28, R29, 0x40004, R28, 0xf8, !PT ;  /* 0x000400041d1c7812 */ /* 0x000fc400078ef81c */
[--C-:B------:R-:W-:Y:S02]  /*adb0*/  SHF.R.U32.HI R30, RZ, 0xd, R7.reuse ;  /* 0x0000000dff1e7819 */ /* 0x100fe40000011607 */
        /* <DEDUP_REMOVED lines=374> */
.L_x_1659:
[----:B0-----:R-:W-:Y:S01]  /*c520*/  IADD3 R13, R13, 0x20, RZ ;  /* 0x000000200d0d7810 */ /* 0x001fe20007ffe0ff */
[----:B------:R-:W-:Y:S01]  /*c530*/  UIADD3 UR4, UR4, 0x40, URZ ;  /* 0x0000004004047890 */ /* 0x000fe2000fffe03f */
[----:B------:R-:W-:Y:S02]  /*c540*/  IMAD.WIDE R22, R35, 0x4, R32 ;  /* 0x0000000423167825 */ /* 0x000fe400078e0220 */
[C---:B------:R-:W-:Y:S02]  /*c550*/  ISETP.GE.AND P0, PT, R13.reuse, c[0x0][0x1b8], PT ;  /* 0x00006e000d007a0c */ /* 0x040fe40003f06270 */
[----:B------:R-:W-:-:S13]  /*c560*/  ISETP.LT.AND P2, PT, R13, R12, PT ;  /* 0x0000000c0d00720c */ /* 0x000fda0003f41270 */
[----:B------:R-:W-:Y:S05]  /*c570*/  @!P0 BRA P2, `(.L_x_1660) ;  /* 0xffffe1c000008947 */ /* 0x000fea000103ffff */
.L_x_1658:
        /* <DEDUP_REMOVED lines=16> */
.L_x_1664:
[----:B------:R-:W0:Y:S02]  /*c680*/  LDS R6, [R2] ;  /* 0x0000000002067984 */ /* 0x000e240000000800 */
[----:B0-----:R-:W-:-:S06]  /*c690*/  HADD2 R7, R6, R21 ;  /* 0x0000001506077230 */ /* 0x001fcc0000000000 */
[----:B------:R-:W0:Y:S02]  /*c6a0*/  ATOMS.CAST.SPIN R7, [R2], R6, R7 ;  /* 0x000000060207738d */ /* 0x000e240001800007 */
[----:B0-----:R-:W-:-:S13]  /*c6b0*/  ISETP.EQ.U32.AND P0, PT, R7, 0x1, PT ;  /* 0x000000010700780c */ /* 0x001fda0003f02070 */
[----:B------:R-:W-:Y:S05]  /*c6c0*/  @!P0 BRA `(.L_x_1664) ;  /* 0xffffffb000008947 */ /* 0x000fea000383ffff */
[----:B------:R-:W-:Y:S05]  /*c6d0*/  BRA `(.L_x_1662) ;  /* 0x0000003000007947 */ /* 0x000fea0003800000 */
.L_x_1663:
[----:B------:R-:W2:Y:S02]  /*c6e0*/  LD.E R2, [R4.64] ;  /* 0x0000000604027980 */ /* 0x000ea4000c101900 */
[----:B--2---:R-:W-:-:S05]  /*c6f0*/  IMAD.IADD R7, R21, 0x1, R2 ;  /* 0x0000000115077824 */ /* 0x004fca00078e0202 */
[----:B------:R0:W-:Y:S02]  /*c700*/  ST.E [R4.64], R7 ;  /* 0x0000000704007985 */ /* 0x0001e4000c101906 */
.L_x_1662:
[----:B------:R-:W-:Y:S05]  /*c710*/  BSYNC B0 ;  /* 0x0000000000007941 */ /* 0x000fea0003800000 */
.L_x_1661:
[----:B------:R-:W2:Y:S01]  /*c720*/  ATOM.E.ADD.F16x2.RN.STRONG.GPU P0, RZ, [R4.64+0x4], R19 ;  /* 0x0000041304ff798a */ /* 0x000ea2000810e9c6 */
[----:B------:R-:W-:Y:S01]  /*c730*/  BSSY B0, `(.L_x_1665) ;  /* 0x000000f000007945 */ /* 0x000fe20003800000 */
[----:B--2---:R-:W-:Y:S05]  /*c740*/  @P0 BRA `(.L_x_1666) ;  /* 0x000000d000000947 */ /* 0x004fea0003800000 */
[----:B------:R-:W1:Y:S02]  /*c750*/  QSPC.E.S P0, RZ, [R4+0x4] ;  /* 0x0000040004ff73aa */ /* 0x000e640000000500 */
[----:B-1----:R-:W-:Y:S05]  /*c760*/  @!P0 BRA `(.L_x_1667) ;  /* 0x0000008000008947 */ /* 0x002fea0003800000 */
[----:B0-----:R-:W-:-:S04]  /*c770*/  IADD3 R4, R4, 0x4, RZ ;  /* 0x0000000404047810 */ /* 0x001fc80007ffe0ff */
[----:B------:R-:W-:-:S05]  /*c780*/  LOP3.LUT R4, R4, 0xffffff, RZ, 0xc0, !PT ;  /* 0x00ffffff04047812 */ /* 0x000fca00078ec0ff */
.L_x_1668:
[----:B------:R-:W0:Y:S02]  /*c790*/  LDS R6, [R4] ;  /* 0x0000000004067984 */ /* 0x000e240000000800 */
[----:B0-----:R-:W-:-:S10]  /*c7a0*/  HFMA2.MMA R7, R6, 1, 1, R19 ;  /* 0x3c003c0006077835 */ /* 0x001fd40000000013 */
[----:B------:R-:W0:Y:S02]  /*c7b0*/  ATOMS.CAST.SPIN R7, [R4], R6, R7 ;  /* 0x000000060407738d */ /* 0x000e240001800007 */
[----:B0-----:R-:W-:-:S13]  /*c7c0*/  ISETP.EQ.U32.AND P0, PT, R7, 0x1, PT ;  /* 0x000000010700780c */ /* 0x001fda0003f02070 */
[----:B------:R-:W-:Y:S05]  /*c7d0*/  @!P0 BRA `(.L_x_1668) ;  /* 0xffffffb000008947 */ /* 0x000fea000383ffff */
[----:B------:R-:W-:Y:S05]  /*c7e0*/  BRA `(.L_x_1666) ;  /* 0x0000003000007947 */ /* 0x000fea0003800000 */
.L_x_1667:
[----:B------:R-:W2:Y:S02]  /*c7f0*/  LD.E R2, [R4.64+0x4] ;  /* 0x0000040604027980 */ /* 0x000ea4000c101900 */
[----:B0-2---:R-:W-:-:S05]  /*c800*/  IMAD.IADD R7, R19, 0x1, R2 ;  /* 0x0000000113077824 */ /* 0x005fca00078e0202 */
[----:B------:R0:W-:Y:S02]  /*c810*/  ST.E [R4.64+0x4], R7 ;  /* 0x0000040704007985 */ /* 0x0001e4000c101906 */
.L_x_1666:
[----:B------:R-:W-:Y:S05]  /*c820*/  BSYNC B0 ;  /* 0x0000000000007941 */ /* 0x000fea0003800000 */
.L_x_1665:
        /* <DEDUP_REMOVED lines=10> */
.L_x_1672:
[----:B------:R-:W0:Y:S02]  /*c8d0*/  LDS R6, [R2] ;  /* 0x0000000002067984 */ /* 0x000e240000000800 */
[----:B0-----:R-:W-:-:S06]  /*c8e0*/  HADD2 R7, R6, R17 ;  /* 0x0000001106077230 */ /* 0x001fcc0000000000 */
[----:B------:R-:W0:Y:S02]  /*c8f0*/  ATOMS.CAST.SPIN R7, [R2], R6, R7 ;  /* 0x000000060207738d */ /* 0x000e240001800007 */
[----:B0-----:R-:W-:-:S13]  /*c900*/  ISETP.EQ.U32.AND P0, PT, R7, 0x1, PT ;  /* 0x000000010700780c */ /* 0x001fda0003f02070 */
[----:B------:R-:W-:Y:S05]  /*c910*/  @!P0 BRA `(.L_x_1672) ;  /* 0xffffffb000008947 */ /* 0x000fea000383ffff */
[----:B------:R-:W-:Y:S05]  /*c920*/  BRA `(.L_x_1670) ;  /* 0x0000003000007947 */ /* 0x000fea0003800000 */
.L_x_1671:
[----:B------:R-:W2:Y:S02]  /*c930*/  LD.E R2, [R4.64] ;  /* 0x0000000604027980 */ /* 0x000ea4000c101900 */
[----:B--2---:R-:W-:-:S05]  /*c940*/  IMAD.IADD R7, R17, 0x1, R2 ;  /* 0x0000000111077824 */ /* 0x004fca00078e0202 */
[----:B------:R0:W-:Y:S02]  /*c950*/  ST.E [R4.64], R7 ;  /* 0x0000000704007985 */ /* 0x0001e4000c101906 */
.L_x_1670:
[----:B------:R-:W-:Y:S05]  /*c960*/  BSYNC B0 ;  /* 0x0000000000007941 */ /* 0x000fea0003800000 */
.L_x_1669:
[----:B------:R-:W2:Y:S01]  /*c970*/  ATOM.E.ADD.F16x2.RN.STRONG.GPU P0, RZ, [R4.64+0x4], R16 ;  /* 0x0000041004ff798a */ /* 0x000ea2000810e9c6 */
[----:B------:R-:W-:Y:S01]  /*c980*/  BSSY B0, `(.L_x_1673) ;  /* 0x000000f000007945 */ /* 0x000fe20003800000 */
[----:B--2---:R-:W-:Y:S05]  /*c990*/  @P0 BRA `(.L_x_1674) ;  /* 0x000000d000000947 */ /* 0x004fea0003800000 */
[----:B------:R-:W1:Y:S02]  /*c9a0*/  QSPC.E.S P0, RZ, [R4+0x4] ;  /* 0x0000040004ff73aa */ /* 0x000e640000000500 */
[----:B-1----:R-:W-:Y:S05]  /*c9b0*/  @!P0 BRA `(.L_x_1675) ;  /* 0x0000008000008947 */ /* 0x002fea0003800000 */
[----:B0-----:R-:W-:-:S04]  /*c9c0*/  IADD3 R4, R4, 0x4, RZ ;  /* 0x0000000404047810 */ /* 0x001fc80007ffe0ff */
[----:B------:R-:W-:-:S05]  /*c9d0*/  LOP3.LUT R4, R4, 0xffffff, RZ, 0xc0, !PT ;  /* 0x00ffffff04047812 */ /* 0x000fca00078ec0ff */
.L_x_1676:
[----:B------:R-:W0:Y:S02]  /*c9e0*/  LDS R6, [R4] ;  /* 0x0000000004067984 */ /* 0x000e240000000800 */
[----:B0-----:R-:W-:-:S10]  /*c9f0*/  HFMA2.MMA R7, R6, 1, 1, R16 ;  /* 0x3c003c0006077835 */ /* 0x001fd40000000010 */
[----:B------:R-:W0:Y:S02]  /*ca00*/  ATOMS.CAST.SPIN R7, [R4], R6, R7 ;  /* 0x000000060407738d */ /* 0x000e240001800007 */
[----:B0-----:R-:W-:-:S13]  /*ca10*/  ISETP.EQ.U32.AND P0, PT, R7, 0x1, PT ;  /* 0x000000010700780c */ /* 0x001fda0003f02070 */
[----:B------:R-:W-:Y:S05]  /*ca20*/  @!P0 BRA `(.L_x_1676) ;  /* 0xffffffb000008947 */ /* 0x000fea000383ffff */
[----:B------:R-:W-:Y:S05]  /*ca30*/  BRA `(.L_x_1674) ;  /* 0x0000003000007947 */ /* 0x000fea0003800000 */
.L_x_1675:
[----:B------:R-:W2:Y:S02]  /*ca40*/  LD.E R2, [R4.64+0x4] ;  /* 0x0000040604027980 */ /* 0x000ea4000c101900 */
[----:B0-2---:R-:W-:-:S05]  /*ca50*/  IMAD.IADD R7, R16, 0x1, R2 ;  /* 0x0000000110077824 */ /* 0x005fca00078e0202 */
[----:B------:R0:W-:Y:S02]  /*ca60*/  ST.E [R4.64+0x4], R7 ;  /* 0x0000040704007985 */ /* 0x0001e4000c101906 */
.L_x_1674:
[----:B------:R-:W-:Y:S05]  /*ca70*/  BSYNC B0 ;  /* 0x0000000000007941 */ /* 0x000fea0003800000 */
.L_x_1673:
        /* <DEDUP_REMOVED lines=10> */
.L_x_1680:
[----:B------:R-:W0:Y:S02]  /*cb20*/  LDS R6, [R0] ;  /* 0x0000000000067984 */ /* 0x000e240000000800 */
[----:B0-----:R-:W-:-:S06]  /*cb30*/  HADD2 R7, R6, R15 ;  /* 0x0000000f06077230 */ /* 0x001fcc0000000000 */
[----:B------:R-:W0:Y:S02]  /*cb40*/  ATOMS.CAST.SPIN R7, [R0], R6, R7 ;  /* 0x000000060007738d */ /* 0x000e240001800007 */
[----:B0-----:R-:W-:-:S13]  /*cb50*/  ISETP.EQ.U32.AND P0, PT, R7, 0x1, PT ;  /* 0x000000010700780c */ /* 0x001fda0003f02070 */
[----:B------:R-:W-:Y:S05]  /*cb60*/  @!P0 BRA `(.L_x_1680) ;  /* 0xffffffb000008947 */ /* 0x000fea000383ffff */
[----:B------:R-:W-:Y:S05]  /*cb70*/  BRA `(.L_x_1678) ;  /* 0x0000003000007947 */ /* 0x000fea0003800000 */
.L_x_1679:
[----:B------:R-:W2:Y:S02]  /*cb80*/  LD.E R0, [R4.64] ;  /* 0x0000000604007980 */ /* 0x000ea4000c101900 */
[----:B--2---:R-:W-:-:S05]  /*cb90*/  IMAD.IADD R7, R15, 0x1, R0 ;  /* 0x000000010f077824 */ /* 0x004fca00078e0200 */
[----:B------:R0:W-:Y:S02]  /*cba0*/  ST.E [R4.64], R7 ;  /* 0x0000000704007985 */ /* 0x0001e4000c101906 */
.L_x_1678:
[----:B------:R-:W-:Y:S05]  /*cbb0*/  BSYNC B0 ;  /* 0x0000000000007941 */ /* 0x000fea0003800000 */
.L_x_1677:
[----:B------:R-:W2:Y:S02]  /*cbc0*/  ATOM.E.ADD.F16x2.RN.STRONG.GPU P0, RZ, [R4.64+0x4], R3 ;  /* 0x0000040304ff798a */ /* 0x000ea4000810e9c6 */
[----:B--2---:R-:W-:Y:S05]  /*cbd0*/  @P0 EXIT ;  /* 0x000000000000094d */ /* 0x004fea0003800000 */
[----:B------:R-:W1:Y:S02]  /*cbe0*/  QSPC.E.S P0, RZ, [R4+0x4] ;  /* 0x0000040004ff73aa */ /* 0x000e640000000500 */
[----:B-1----:R-:W-:Y:S05]  /*cbf0*/  @!P0 BRA `(.L_x_1681) ;  /* 0x0000009000008947 */ /* 0x002fea0003800000 */
[----:B0-----:R-:W-:Y:S01]  /*cc00*/  IADD3 R4, R4, 0x4, RZ ;  /* 0x0000000404047810 */ /* 0x001fe20007ffe0ff */
[----:B------:R-:W-:-:S03]  /*cc10*/  IMAD.MOV.U32 R5, RZ, RZ, R3 ;  /* 0x000000ffff057224 */ /* 0x000fc600078e0003 */
[----:B------:R-:W-:-:S05]  /*cc20*/  LOP3.LUT R4, R4, 0xffffff, RZ, 0xc0, !PT ;  /* 0x00ffffff04047812 */ /* 0x000fca00078ec0ff */
.L_x_1682:
[----:B------:R-:W0:Y:S02]  /*cc30*/  LDS R2, [R4] ;  /* 0x0000000004027984 */ /* 0x000e240000000800 */
[----:B0-----:R-:W-:-:S10]  /*cc40*/  HFMA2.MMA R3, R2, 1, 1, R5 ;  /* 0x3c003c0002037835 */ /* 0x001fd40000000005 */
[----:B------:R-:W0:Y:S02]  /*cc50*/  ATOMS.CAST.SPIN R3, [R4], R2, R3 ;  /* 0x000000020403738d */ /* 0x000e240001800003 */
[----:B0-----:R-:W-:-:S13]  /*cc60*/  ISETP.EQ.U32.AND P0, PT, R3, 0x1, PT ;  /* 0x000000010300780c */ /* 0x001fda0003f02070 */
[----:B------:R-:W-:Y:S05]  /*cc70*/  @!P0 BRA `(.L_x_1682) ;  /* 0xffffffb000008947 */ /* 0x000fea000383ffff */
[----:B------:R-:W-:Y:S05]  /*cc80*/  EXIT ;  /* 0x000000000000794d */ /* 0x000fea0003800000 */
.L_x_1681:
[----:B------:R-:W2:Y:S02]  /*cc90*/  LD.E R0, [R4.64+0x4] ;  /* 0x0000040604007980 */ /* 0x000ea4000c101900 */
[----:B--2---:R-:W-:-:S05]  /*cca0*/  IMAD.IADD R3, R3, 0x1, R0 ;  /* 0x0000000103037824 */ /* 0x004fca00078e0200 */
[----:B------:R-:W-:Y:S01]  /*ccb0*/  ST.E [R4.64+0x4], R3 ;  /* 0x0000040304007985 */ /* 0x000fe2000c101906 */
[----:B------:R-:W-:Y:S05]  /*ccc0*/  EXIT ;  /* 0x000000000000794d */ /* 0x000fea0003800000 */
.L_x_1683:
        /* <DEDUP_REMOVED lines=11> */
.L_x_3744:


//--------------------- .text._Z23gemm_half_q_half_kernelILi3ELi20ELb0ELb0ELi64EEvPK6__halfPKjS4_S2_PS0_iiiiPKtS7_iiiiiibS2_i --------------------------
	.section	.text._Z23gemm_half_q_half_kernelILi3ELi20ELb0ELb0ELi64EEvPK6__halfPKjS4_S2_PS0_iiiiPKtS7_iiiiiibS2_i,"ax",@progbits
	.sectioninfo	@"SHI_REGISTERS=110"
	.align	128
        .global         _Z23gemm_half_q_half_kernelILi3ELi20ELb0ELb0ELi64EEvPK6__halfPKjS4_S2_PS0_iiiiPKtS7_iiiiiibS2_i
        .type           _Z23gemm_half_q_half_kernelILi3ELi20ELb0ELb0ELi64EEvPK6__halfPKjS4_S2_PS0_iiiiPKtS7_iiiiiibS2_i,@function
        .size           _Z23gemm_half_q_half_kernelILi3ELi20ELb0ELb0ELi64EEvPK6__halfPKjS4_S2_PS0_iiiiPKtS7_iiiiiibS2_i,(.L_x_3745 - _Z23gemm_half_q_half_kernelILi3ELi20ELb0ELb0ELi64EEvPK6__halfPKjS4_S2_PS0_iiiiPKtS7_iiiiiibS2_i)
        .other          _Z23gemm_half_q_half_kernelILi3ELi20ELb0ELb0ELi64EEvPK6__halfPKjS4_S2_PS0_iiiiPKtS7_iiiiiibS2_i,@"STO_CUDA_ENTRY STV_DEFAULT"
_Z23gemm_half_q_half_kernelILi3ELi20ELb0ELb0ELi64EEvPK6__halfPKjS4_S2_PS0_iiiiPKtS7_iiiiiibS2_i:
.text._Z23gemm_half_q_half_kernelILi3ELi20ELb0ELb0ELi64EEvPK6__halfPKjS4_S2_PS0_iiiiPKtS7_iiiiiibS2_i:
        /* <DEDUP_REMOVED lines=40> */
.L_x_1688:
        /* <DEDUP_REMOVED lines=17> */
.L_x_1687:
        /* <DEDUP_REMOVED lines=17> */
.L_x_1686:
        /* <DEDUP_REMOVED lines=13> */
.L_x_1690:
        /* <DEDUP_REMOVED lines=17> */
.L_x_1689:
        /* <DEDUP_REMOVED lines=15> */
.L_x_1685:
[----:B------:R-:W-:Y:S05]  /*0770*/  BSYNC B0 ;  /* 0x0000000000007941 */ /* 0x000fea0003800000 */
.L_x_1684:
        /* <DEDUP_REMOVED lines=8> */
[----:B0-----:R-:W-:Y:S01]  /*0800*/  IMAD R3, R13, c[0x0][0x18c], RZ ;  /* 0x000063000d037a24 */ /* 0x001fe200078e02ff */
        /* <DEDUP_REMOVED lines=9> */
.L_x_1693:
        /* <DEDUP_REMOVED lines=11> */
.L_x_1692:
        /* <DEDUP_REMOVED lines=10> */
.L_x_1691:
        /* <DEDUP_REMOVED lines=10> */
[----:B0-----:R-:W-:Y:S01]  /*0a90*/  LEA.HI R3, R4, R5, RZ, 0x3 ;  /* 0x0000000504037211 */ /* 0x001fe200078f18ff */
[----:B------:R-:W-:Y:S01]  /*0aa0*/  IMAD.MOV.U32 R15, RZ, RZ, R23 ;  /* 0x000000ffff0f7224 */ /* 0x000fe200078e0017 */
[----:B------:R-:W-:Y:S02]  /*0ab0*/  LOP3.LUT R4, R2, 0x10, RZ, 0xc0, !PT ;  /* 0x0000001002047812 */ /* 0x000fe400078ec0ff */
[----:B------:R-:W-:Y:S02]  /*0ac0*/  SHF.R.S32.HI R12, RZ, 0x3, R3 ;  /* 0x00000003ff0c7819 */ /* 0x000fe40000011403 */
.L_x_1695:
        /* <DEDUP_REMOVED lines=29> */
[----:B0-----:R-:W-:Y:S02]  /*0ca0*/  IMAD R9, R2, R2, RZ ;  /* 0x0000000202097224 */ /* 0x001fe400078e02ff */
[----:B------:R-:W-:Y:S01]  /*0cb0*/  IMAD R14, R14, R14, RZ ;  /* 0x0000000e0e0e7224 */ /* 0x000fe200078e02ff */
[----:B------:R-:W-:Y:S08]  /*0cc0*/  I2F.F16 R16, R16 ;  /* 0x0000001000107306 */ /* 0x000ff00000200c00 */
[----:B------:R-:W0:Y:S08]  /*0cd0*/  I2F.F16 R17, R17 ;  /* 0x0000001100117306 */ /* 0x000e300000200c00 */
[----:B------:R-:W-:Y:S08]  /*0ce0*/  I2F.F16 R9, R9 ;  /* 0x0000000900097306 */ /* 0x000ff00000200c00 */
[----:B------:R-:W2:Y:S01]  /*0cf0*/  I2F.F16 R14, R14 ;  /* 0x0000000e000e7306 */ /* 0x000ea20000200c00 */
[----:B0-----:R-:W-:-:S05]  /*0d00*/  PRMT R17, R16, 0x5410, R17 ;  /* 0x0000541010117816 */ /* 0x001fca0000000011 */
[----:B---3--:R-:W-:Y:S01]  /*0d10*/  HMUL2 R2, R17, R8.H0_H0 ;  /* 0x2000000811027232 */ /* 0x008fe20000000000 */
[----:B--2---:R-:W-:-:S05]  /*0d20*/  PRMT R3, R14, 0x5410, R9 ;  /* 0x000054100e037816 */ /* 0x004fca0000000009 */
[----:B------:R-:W-:Y:S01]  /*0d30*/  HMUL2 R3, R3, R8.H0_H0 ;  /* 0x2000000803037232 */ /* 0x000fe20000000000 */
[C---:B------:R-:W-:Y:S01]  /*0d40*/  IMAD R8, R13.reuse, 0x8, R1 ;  /* 0x000000080d087824 */ /* 0x040fe200078e0201 */
[----:B------:R-:W-:-:S04]  /*0d50*/  IADD3 R13, R13, 0x1, RZ ;  /* 0x000000010d0d7810 */ /* 0x000fc80007ffe0ff */
[----:B------:R0:W-:Y:S01]  /*0d60*/  STL.64 [R8], R2 ;  /* 0x0000000208007387 */ /* 0x0001e20000100a00 */
[----:B------:R-:W-:Y:S05]  /*0d70*/  @!P2 BRA `(.L_x_1695) ;  /* 0xfffffd500000a947 */ /* 0x000fea000383ffff */
.L_x_1694:
        /* <DEDUP_REMOVED lines=16> */
[C---:B-1-3--:R-:W-:Y:S02]  /*0e80*/  @P5 IMNMX R7, R23.reuse, c[0x0][0x1b8], PT ;  /* 0x00006e0017075a17 */ /* 0x04afe40003800200 */
        /* <DEDUP_REMOVED lines=38> */
[----:B------:R-:W-:Y:S02]  /*10f0*/  SHF.R.S32.HI R3, RZ, 0x1f, R5 ;  /* 0x0000001fff037819 */ /* 0x000fe40000011405 */
[----:B------:R-:W-:Y:S01]  /*1100*/  PRMT R26, RZ, 0x5410, RZ ;  /* 0x00005410ff1a7816 */ /* 0x000fe200000000ff */
[----:B------:R-:W-:Y:S01]  /*1110*/  IMAD R0, R0, c[0x0][0x18c], RZ ;  /* 0x0000630000007a24 */ /* 0x000fe200078e02ff */
[----:B------:R-:W-:Y:S02]  /*1120*/  PRMT R27, RZ, 0x5410, RZ ;  /* 0x00005410ff1b7816 */ /* 0x000fe400000000ff */
[----:B------:R-:W-:-:S02]  /*1130*/  PRMT R28, RZ, 0x5410, RZ ;  /* 0x00005410ff1c7816 */ /* 0x000fc400000000ff */
[----:B------:R-:W-:-:S04]  /*1140*/  IADD3 R5, P2, R5, R0, RZ ;  /* 0x0000000005057210 */ /* 0x000fc80007f5e0ff */
[----:B------:R-:W-:Y:S02]  /*1150*/  LEA.HI.X.SX32 R2, R0, R3, 0x1, P2 ;  /* 0x0000000300027211 */ /* 0x000fe400010f0eff */
[----:B------:R-:W-:-:S04]  /*1160*/  LEA R36, P2, R5, c[0x0][0x168], 0x2 ;  /* 0x00005a0005247a11 */ /* 0x000fc800078410ff */
[----:B------:R-:W-:Y:S02]  /*1170*/  LEA.HI.X R37, R5, c[0x0][0x16c], R2, 0x2, P2 ;  /* 0x00005b0005257a11 */ /* 0x000fe400010f1402 */
[----:B--2---:R-:W-:Y:S02]  /*1180*/  PRMT R0, R14, 0x7610, R14 ;  /* 0x000076100e007816 */ /* 0x004fe4000000000e */
[----:B------:R-:W-:Y:S01]  /*1190*/  PRMT R20, R15, 0x7610, R15 ;  /* 0x000076100f147816 */ /* 0x000fe2000000000f */
[----:B----4-:R-:W-:Y:S01]  /*11a0*/  IMAD.IADD R32, R23, 0x1, R4 ;  /* 0x0000000117207824 */ /* 0x010fe200078e0204 */
[----:B------:R-:W-:Y:S05]  /*11b0*/  @P0 BRA `(.L_x_1696) ;  /* 0x0000202000000947 */ /* 0x000fea0003800000 */
[----:B------:R-:W-:Y:S01]  /*11c0*/  IMAD.MOV.U32 R24, RZ, RZ, RZ ;  /* 0x000000ffff187224 */ /* 0x000fe200078e00ff */
[----:B------:R-:W-:Y:S01]  /*11d0*/  PRMT R30, RZ, 0x7610, R30 ;  /* 0x00007610ff1e7816 */ /* 0x000fe2000000001e */
[----:B------:R-:W-:Y:S02]  /*11e0*/  UMOV UR4, URZ ;  /* 0x0000003f00047c82 */ /* 0x000fe40008000000 */
.L_x_1698:
        /* <DEDUP_REMOVED lines=10> */
[----:B------:R-:W-:-:S04]  /*1290*/  @!P0 IMAD.WIDE R2, R2, R3, c[0x0][0x198] ;  /* 0x0000660002028625 */ /* 0x000fc800078e0203 */
[----:B------:R-:W2:Y:S01]  /*12a0*/  @!P0 LDL.64 R6, [R6] ;  /* 0x0000000006068983 */ /* 0x000ea20000100a00 */
[----:B------:R-:W-:-:S03]  /*12b0*/  IMAD.WIDE R4, R31, c[0x0][0x18c], R12 ;  /* 0x000063001f047a25 */ /* 0x000fc600078e020c */
[----:B------:R-:W3:Y:S04]  /*12c0*/  @!P0 LDG.E.U16.CONSTANT R2, [R2.64+0x2] ;  /* 0x0000020602028981 */ /* 0x000ee8000c1e9500 */
[----:B------:R-:W5:Y:S04]  /*12d0*/  LDG.E.128.CONSTANT R12, [R12.64] ;  /* 0x000000060c0c7981 */ /* 0x000f68000c1e9d00 */
[----:B------:R0:W5:Y:S01]  /*12e0*/  LDG.E.128.CONSTANT R8, [R4.64] ;  /* 0x0000000604087981 */ /* 0x000162000c1e9d00 */
[----:B--2---:R-:W-:Y:S02]  /*12f0*/  @!P0 PRMT R0, R6, 0x7610, R0 ;  /* 0x0000761006008816 */ /* 0x004fe40000000000 */
[----:B------:R-:W-:Y:S01]  /*1300*/  @!P0 PRMT R20, R7, 0x7610, R20 ;  /* 0x0000761007148816 */ /* 0x000fe20000000014 */
[----:B---3--:R-:W-:Y:S01]  /*1310*/  @!P0 IMAD.IADD R32, R2, 0x1, R23 ;  /* 0x0000000102208824 */ /* 0x008fe200078e0217 */
[----:B------:R-:W-:Y:S01]  /*1320*/  @!P0 PRMT R0, R0, 0x7610, R6 ;  /* 0x0000761000008816 */ /* 0x000fe20000000006 */
[----:B------:R-:W-:Y:S01]  /*1330*/  IMAD.WIDE R2, R31, c[0x0][0x18c], R4 ;  /* 0x000063001f027a25 */ /* 0x000fe200078e0204 */
        /* <DEDUP_REMOVED lines=484> */
.L_x_1697:
[----:B0-----:R-:W-:Y:S01]  /*3180*/  IADD3 R23, R23, 0x20, RZ ;  /* 0x0000002017177810 */ /* 0x001fe20007ffe0ff */
[----:B------:R-:W-:Y:S01]  /*3190*/  UIADD3 UR4, UR4, 0x40, URZ ;  /* 0x0000004004047890 */ /* 0x000fe2000fffe03f */
[----:B-----5:R-:W-:Y:S02]  /*31a0*/  IMAD.WIDE R36, R31, c[0x0][0x18c], R2 ;  /* 0x000063001f247a25 */ /* 0x020fe400078e0202 */
[C---:B------:R-:W-:Y:S02]  /*31b0*/  ISETP.GE.AND P0, PT, R23.reuse, c[0x0][0x1b0], PT ;  /* 0x00006c0017007a0c */ /* 0x040fe40003f06270 */
[----:B------:R-:W-:-:S13]  /*31c0*/  ISETP.LT.AND P2, PT, R23, R22, PT ;  /* 0x000000161700720c */ /* 0x000fda0003f41270 */
[----:B------:R-:W-:Y:S05]  /*31d0*/  @!P0 BRA P2, `(.L_x_1698) ;  /* 0xffffe01000008947 */ /* 0x000fea000103ffff */
.L_x_1696:
[----:B------:R-:W-:-:S04]  /*31e0*/  ISETP.GE.AND P0, PT, R23, R22, PT ;  /* 0x000000161700720c */ /* 0x000fc80003f06270 */
[----:B------:R-:W-:-:S13]  /*31f0*/  ISETP.GE.OR P0, PT, R23, c[0x0][0x1b8], P0 ;  /* 0x00006e0017007a0c */ /* 0x000fda0000706670 */
[----:B------:R-:W-:Y:S05]  /*3200*/  @P0 BRA `(.L_x_1699) ;  /* 0x00001e4000000947 */ /* 0x000fea0003800000 */
.L_x_1701:
[C---:B------:R-:W-:Y:S01]  /*3210*/  ISETP.NE.AND P0, PT, R23.reuse, R32, PT ;  /* 0x000000201700720c */ /* 0x040fe20003f05270 */
        /* <DEDUP_REMOVED lines=477> */
.L_x_1700:
[----:B0-----:R-:W-:Y:S01]  /*4ff0*/  IADD3 R23, R23, 0x20, RZ ;  /* 0x0000002017177810 */ /* 0x001fe20007ffe0ff */
[----:B------:R-:W-:Y:S01]  /*5000*/  UIADD3 UR4, UR4, 0x40, URZ ;  /* 0x0000004004047890 */ /* 0x000fe2000fffe03f */
[----:B------:R-:W-:Y:S02]  /*5010*/  IMAD.WIDE R36, R31, c[0x0][0x18c], R2 ;  /* 0x000063001f247a25 */ /* 0x000fe400078e0202 */
[C---:B------:R-:W-:Y:S02]  /*5020*/  ISETP.GE.AND P0, PT, R23.reuse, c[0x0][0x1b8], PT ;  /* 0x00006e0017007a0c */ /* 0x040fe40003f06270 */
[----:B------:R-:W-:-:S13]  /*5030*/  ISETP.LT.AND P2, PT, R23, R22, PT ;  /* 0x000000161700720c */ /* 0x000fda0003f41270 */
[----:B------:R-:W-:Y:S05]  /*5040*/  @!P0 BRA P2, `(.L_x_1701) ;  /* 0xffffe1c000008947 */ /* 0x000fea000103ffff */
.L_x_1699:
        /* <DEDUP_REMOVED lines=16> */
.L_x_1705:
[----:B------:R-:W0:Y:S02]  /*5150*/  LDS R6, [R4] ;  /* 0x0000000004067984 */ /* 0x000e240000000800 */
[----:B0-----:R-:W-:-:S06]  /*5160*/  HADD2 R7, R6, R30 ;  /* 0x0000001e06077230 */ /* 0x001fcc0000000000 */
[----:B------:R-:W0:Y:S02]  /*5170*/  ATOMS.CAST.SPIN R7, [R4], R6, R7 ;  /* 0x000000060407738d */ /* 0x000e240001800007 */
[----:B0-----:R-:W-:-:S13]  /*5180*/  ISETP.EQ.U32.AND P0, PT, R7, 0x1, PT ;  /* 0x000000010700780c */ /* 0x001fda0003f02070 */
[----:B------:R-:W-:Y:S05]  /*5190*/  @!P0 BRA `(.L_x_1705) ;  /* 0xffffffb000008947 */ /* 0x000fea000383ffff */
[----:B------:R-:W-:Y:S05]  /*51a0*/  BRA `(.L_x_1703) ;  /* 0x0000003000007947 */ /* 0x000fea0003800000 */
.L_x_1704:
[----:B------:R-:W2:Y:S02]  /*51b0*/  LD.E R4, [R2.64] ;  /* 0x0000000602047980 */ /* 0x000ea4000c101900 */
[----:B--2---:R-:W-:-:S05]  /*51c0*/  IMAD.IADD R5, R30, 0x1, R4 ;  /* 0x000000011e057824 */ /* 0x004fca00078e0204 */
[----:B------:R0:W-:Y:S02]  /*51d0*/  ST.E [R2.64], R5 ;  /* 0x0000000502007985 */ /* 0x0001e4000c101906 */
.L_x_1703:
[----:B------:R-:W-:Y:S05]  /*51e0*/  BSYNC B0 ;  /* 0x0000000000007941 */ /* 0x000fea0003800000 */
.L_x_1702:
[----:B------:R-:W2:Y:S01]  /*51f0*/  ATOM.E.ADD.F16x2.RN.STRONG.GPU P0, RZ, [R2.64+0x4], R29 ;  /* 0x0000041d02ff798a */ /* 0x000ea2000810e9c6 */
[----:B------:R-:W-:Y:S01]  /*5200*/  BSSY B0, `(.L_x_1706) ;  /* 0x000000f000007945 */ /* 0x000fe20003800000 */
[----:B--2---:R-:W-:Y:S05]  /*5210*/  @P0 BRA `(.L_x_1707) ;  /* 0x000000d000000947 */ /* 0x004fea0003800000 */
[----:B------:R-:W1:Y:S02]  /*5220*/  QSPC.E.S P0, RZ, [R2+0x4] ;  /* 0x0000040002ff73aa */ /* 0x000e640000000500 */
[----:B-1----:R-:W-:Y:S05]  /*5230*/  @!P0 BRA `(.L_x_1708) ;  /* 0x0000008000008947 */ /* 0x002fea0003800000 */
[----:B0-----:R-:W-:-:S04]  /*5240*/  IADD3 R2, R2, 0x4, RZ ;  /* 0x0000000402027810 */ /* 0x001fc80007ffe0ff */
[----:B------:R-:W-:-:S05]  /*5250*/  LOP3.LUT R2, R2, 0xffffff, RZ, 0xc0, !PT ;  /* 0x00ffffff02027812 */ /* 0x000fca00078ec0ff */
.L_x_1709:
[----:B------:R-:W0:Y:S02]  /*5260*/  LDS R4, [R2] ;  /* 0x0000000002047984 */ /* 0x000e240000000800 */
[----:B0-----:R-:W-:-:S10]  /*5270*/  HFMA2.MMA R5, R4, 1, 1, R29 ;  /* 0x3c003c0004057835 */ /* 0x001fd4000000001d */
[----:B------:R-:W0:Y:S02]  /*5280*/  ATOMS.CAST.SPIN R5, [R2], R4, R5 ;  /* 0x000000040205738d */ /* 0x000e240001800005 */
[----:B0-----:R-:W-:-:S13]  /*5290*/  ISETP.EQ.U32.AND P0, PT, R5, 0x1, PT ;  /* 0x000000010500780c */ /* 0x001fda0003f02070 */
[----:B------:R-:W-:Y:S05]  /*52a0*/  @!P0 BRA `(.L_x_1709) ;  /* 0xffffffb000008947 */ /* 0x000fea000383ffff */
[----:B------:R-:W-:Y:S05]  /*52b0*/  BRA `(.L_x_1707) ;  /* 0x0000003000007947 */ /* 0x000fea0003800000 */
.L_x_1708:
[----:B------:R-:W2:Y:S02]  /*52c0*/  LD.E R4, [R2.64+0x4] ;  /* 0x0000040602047980 */ /* 0x000ea4000c101900 */
[----:B0-2---:R-:W-:-:S05]  /*52d0*/  IMAD.IADD R5, R29, 0x1, R4 ;  /* 0x000000011d057824 */ /* 0x005fca00078e0204 */
[----:B------:R0:W-:Y:S02]  /*52e0*/  ST.E [R2.64+0x4], R5 ;  /* 0x0000040502007985 */ /* 0x0001e4000c101906 */
.L_x_1707:
[----:B------:R-:W-:Y:S05]  /*52f0*/  BSYNC B0 ;  /* 0x0000000000007941 */ /* 0x000fea0003800000 */
.L_x_1706:
        /* <DEDUP_REMOVED lines=10> */
.L_x_1713:
[----:B------:R-:W0:Y:S02]  /*53a0*/  LDS R6, [R4] ;  /* 0x0000000004067984 */ /* 0x000e240000000800 */
[----:B0-----:R-:W-:-:S06]  /*53b0*/  HADD2 R7, R6, R25 ;  /* 0x0000001906077230 */ /* 0x001fcc0000000000 */
[----:B------:R-:W0:Y:S02]  /*53c0*/  ATOMS.CAST.SPIN R7, [R4], R6, R7 ;  /* 0x000000060407738d */ /* 0x000e240001800007 */
[----:B0-----:R-:W-:-:S13]  /*53d0*/  ISETP.EQ.U32.AND P0, PT, R7, 0x1, PT ;  /* 0x000000010700780c */ /* 0x001fda0003f02070 */
[----:B------:R-:W-:Y:S05]  /*53e0*/  @!P0 BRA `(.L_x_1713) ;  /* 0xffffffb000008947 */ /* 0x000fea000383ffff */
[----:B------:R-:W-:Y:S05]  /*53f0*/  BRA `(.L_x_1711) ;  /* 0x0000003000007947 */ /* 0x000fea0003800000 */
.L_x_1712:
[----:B------:R-:W2:Y:S02]  /*5400*/  LD.E R4, [R2.64] ;  /* 0x0000000602047980 */ /* 0x000ea4000c101900 */
[----:B--2---:R-:W-:-:S05]  /*5410*/  IMAD.IADD R5, R25, 0x1, R4 ;  /* 0x0000000119057824 */ /* 0x004fca00078e0204 */
[----:B------:R0:W-:Y:S02]  /*5420*/  ST.E [R2.64], R5 ;  /* 0x0000000502007985 */ /* 0x0001e4000c101906 */
.L_x_1711:
[----:B------:R-:W-:Y:S05]  /*5430*/  BSYNC B0 ;  /* 0x0000000000007941 */ /* 0x000fea0003800000 */
.L_x_1710:
[----:B------:R-:W2:Y:S01]  /*5440*/  ATOM.E.ADD.F16x2.RN.STRONG.GPU P0, RZ, [R2.64+0x4], R26 ;  /* 0x0000041a02ff798a */ /* 0x000ea2000810e9c6 */
[----:B------:R-:W-:Y:S01]  /*5450*/  BSSY B0, `(.L_x_1714) ;  /* 0x000000f000007945 */ /* 0x000fe20003800000 */
[----:B--2---:R-:W-:Y:S05]  /*5460*/  @P0 BRA `(.L_x_1715) ;  /* 0x000000d000000947 */ /* 0x004fea0003800000 */
[----:B------:R-:W1:Y:S02]  /*5470*/  QSPC.E.S P0, RZ, [R2+0x4] ;  /* 0x0000040002ff73aa */ /* 0x000e640000000500 */
[----:B-1----:R-:W-:Y:S05]  /*5480*/  @!P0 BRA `(.L_x_1716) ;  /* 0x0000008000008947 */ /* 0x002fea0003800000 */
[----:B0-----:R-:W-:-:S04]  /*5490*/  IADD3 R2, R2, 0x4, RZ ;  /* 0x0000000402027810 */ /* 0x001fc80007ffe0ff */
[----:B------:R-:W-:-:S05]  /*54a0*/  LOP3.LUT R2, R2, 0xffffff, RZ, 0xc0, !PT ;  /* 0x00ffffff02027812 */ /* 0x000fca00078ec0ff */
.L_x_1717:
[----:B------:R-:W0:Y:S02]  /*54b0*/  LDS R4, [R2] ;  /* 0x0000000002047984 */ /* 0x000e240000000800 */
[----:B0-----:R-:W-:-:S10]  /*54c0*/  HFMA2.MMA R5, R4, 1, 1, R26 ;  /* 0x3c003c0004057835 */ /* 0x001fd4000000001a */
[----:B------:R-:W0:Y:S02]  /*54d0*/  ATOMS.CAST.SPIN R5, [R2], R4, R5 ;  /* 0x000000040205738d */ /* 0x000e240001800005 */
[----:B0-----:R-:W-:-:S13]  /*54e0*/  ISETP.EQ.U32.AND P0, PT, R5, 0x1, PT ;  /* 0x000000010500780c */ /* 0x001fda0003f02070 */
[----:B------:R-:W-:Y:S05]  /*54f0*/  @!P0 BRA `(.L_x_1717) ;  /* 0xffffffb000008947 */ /* 0x000fea000383ffff */
[----:B------:R-:W-:Y:S05]  /*5500*/  BRA `(.L_x_1715) ;  /* 0x0000003000007947 */ /* 0x000fea0003800000 */
.L_x_1716:
[----:B------:R-:W2:Y:S02]  /*5510*/  LD.E R4, [R2.64+0x4] ;  /* 0x0000040602047980 */ /* 0x000ea4000c101900 */
[----:B0-2---:R-:W-:-:S05]  /*5520*/  IMAD.IADD R5, R26, 0x1, R4 ;  /* 0x000000011a057824 */ /* 0x005fca00078e0204 */
[----:B------:R0:W-:Y:S02]  /*5530*/  ST.E [R2.64+0x4], R5 ;  /* 0x0000040502007985 */ /* 0x0001e4000c101906 */
.L_x_1715:
[----:B------:R-:W-:Y:S05]  /*5540*/  BSYNC B0 ;  /* 0x0000000000007941 */ /* 0x000fea0003800000 */
.L_x_1714:
        /* <DEDUP_REMOVED lines=10> */
.L_x_1721:
[----:B------:R-:W0:Y:S02]  /*55f0*/  LDS R4, [R0] ;  /* 0x0000000000047984 */ /* 0x000e240000000800 */
[----:B0-----:R-:W-:-:S06]  /*5600*/  HADD2 R5, R4, R27 ;  /* 0x0000001b04057230 */ /* 0x001fcc0000000000 */
[----:B------:R-:W0:Y:S02]  /*5610*/  ATOMS.CAST.SPIN R5, [R0], R4, R5 ;  /* 0x000000040005738d */ /* 0x000e240001800005 */
[----:B0-----:R-:W-:-:S13]  /*5620*/  ISETP.EQ.U32.AND P0, PT, R5, 0x1, PT ;  /* 0x000000010500780c */ /* 0x001fda0003f02070 */
[----:B------:R-:W-:Y:S05]  /*5630*/  @!P0 BRA `(.L_x_1721) ;  /* 0xffffffb000008947 */ /* 0x000fea000383ffff */
[----:B------:R-:W-:Y:S05]  /*5640*/  BRA `(.L_x_1719) ;  /* 0x0000003000007947 */ /* 0x000fea0003800000 */
.L_x_1720:
[----:B------:R-:W2:Y:S02]  /*5650*/  LD.E R0, [R2.64] ;  /* 0x0000000602007980 */ /* 0x000ea4000c101900 */
[----:B--2---:R-:W-:-:S05]  /*5660*/  IMAD.IADD R5, R27, 0x1, R0 ;  /* 0x000000011b057824 */ /* 0x004fca00078e0200 */
[----:B------:R0:W-:Y:S02]  /*5670*/  ST.E [R2.64], R5 ;  /* 0x0000000502007985 */ /* 0x0001e4000c101906 */
.L_x_1719:
[----:B------:R-:W-:Y:S05]  /*5680*/  BSYNC B0 ;  /* 0x0000000000007941 */ /* 0x000fea0003800000 */
.L_x_1718:
[----:B------:R-:W2:Y:S02]  /*5690*/  ATOM.E.ADD.F16x2.RN.STRONG.GPU P0, RZ, [R2.64+0x4], R28 ;  /* 0x0000041c02ff798a */ /* 0x000ea4000810e9c6 */
[----:B--2---:R-:W-:Y:S05]  /*56a0*/  @P0 EXIT ;  /* 0x000000000000094d */ /* 0x004fea0003800000 */
[----:B------:R-:W1:Y:S02]  /*56b0*/  QSPC.E.S P0, RZ, [R2+0x4] ;  /* 0x0000040002ff73aa */ /* 0x000e640000000500 */
[----:B-1----:R-:W-:Y:S05]  /*56c0*/  @!P0 BRA `(.L_x_1722) ;  /* 0x0000008000008947 */ /* 0x002fea0003800000 */
[----:B0-----:R-:W-:-:S04]  /*56d0*/  IADD3 R2, R2, 0x4, RZ ;  /* 0x0000000402027810 */ /* 0x001fc80007ffe0ff */
[----:B------:R-:W-:-:S05]  /*56e0*/  LOP3.LUT R2, R2, 0xffffff, RZ, 0xc0, !PT ;  /* 0x00ffffff02027812 */ /* 0x000fca00078ec0ff */
.L_x_1723:
[----:B------:R-:W0:Y:S02]  /*56f0*/  LDS R4, [R2] ;  /* 0x0000000002047984 */ /* 0x000e240000000800 */
[----:B0-----:R-:W-:-:S10]  /*5700*/  HFMA2.MMA R5, R4, 1, 1, R28 ;  /* 0x3c003c0004057835 */ /* 0x001fd4000000001c */
[----:B------:R-:W0:Y:S02]  /*5710*/  ATOMS.CAST.SPIN R5, [R2], R4, R5 ;  /* 0x000000040205738d */ /* 0x000e240001800005 */
[----:B0-----:R-:W-:-:S13]  /*5720*/  ISETP.EQ.U32.AND P0, PT, R5, 0x1, PT ;  /* 0x000000010500780c */ /* 0x001fda0003f02070 */
[----:B------:R-:W-:Y:S05]  /*5730*/  @!P0 BRA `(.L_x_1723) ;  /* 0xffffffb000008947 */ /* 0x000fea000383ffff */
[----:B------:R-:W-:Y:S05]  /*5740*/  EXIT ;  /* 0x000000000000794d */ /* 0x000fea0003800000 */
.L_x_1722:
[----:B------:R-:W2:Y:S02]  /*5750*/  LD.E R0, [R2.64+0x4] ;  /* 0x0000040602007980 */ /* 0x000ea4000c101900 */
[----:B0-2---:R-:W-:-:S05]  /*5760*/  IMAD.IADD R5, R28, 0x1, R0 ;  /* 0x000000011c057824 */ /* 0x005fca00078e0200 */
[----:B------:R-:W-:Y:S01]  /*5770*/  ST.E [R2.64+0x4], R5 ;  /* 0x0000040502007985 */ /* 0x000fe2000c101906 */
[----:B------:R-:W-:Y:S05]  /*5780*/  EXIT ;  /* 0x000000000000794d */ /* 0x000fea0003800000 */
.L_x_1724:
        /* <DEDUP_REMOVED lines=15> */
.L_x_3745:


//--------------------- .text._Z23gemm_half_q_half_kernelILi3ELi38ELb0ELb0ELi64EEvPK6__halfPKjS4_S2_PS0_iiiiPKtS7_iiiiiibS2_i --------------------------
	.section	.text._Z23gemm_half_q_half_kernelILi3ELi38ELb0ELb0ELi64EEvPK6__halfPKjS4_S2_PS0_iiiiPKtS7_iiiiiibS2_i,"ax",@progbits
	.sectioninfo	@"SHI_REGISTERS=101"
	.align	128
        .global         _Z23gemm_half_q_half_kernelILi3ELi38ELb0ELb0ELi64EEvPK6__halfPKjS4_S2_PS0_iiiiPKtS7_iiiiiibS2_i
        .type           _Z23gemm_half_q_half_kernelILi3ELi38ELb0ELb0ELi64EEvPK6__halfPKjS4_S2_PS0_iiiiPKtS7_iiiiiibS2_i,@function
        .size           _Z23gemm_half_q_half_kernelILi3ELi38ELb0ELb0ELi64EEvPK6__halfPKjS4_S2_PS0_iiiiPKtS7_iiiiiibS2_i,(.L_x_3746 - _Z23gemm_half_q_half_kernelILi3ELi38ELb0ELb0ELi64EEvPK6__halfPKjS4_S2_PS0_iiiiPKtS7_iiiiiibS2_i)
        .other          _Z23gemm_half_q_half_kernelILi3ELi38ELb0ELb0ELi64EEvPK6__halfPKjS4_S2_PS0_iiiiPKtS7_iiiiiibS2_i,@"STO_CUDA_ENTRY STV_DEFAULT"
_Z23gemm_half_q_half_kernelILi3ELi38ELb0ELb0ELi64EEvPK6__halfPKjS4_S2_PS0_iiiiPKtS7_iiiiiibS2_i:
.text._Z23gemm_half_q_half_kernelILi3ELi38ELb0ELb0ELi64EEvPK6__halfPKjS4_S2_PS0_iiiiPKtS7_iiiiiibS2_i:
        /* <DEDUP_REMOVED lines=33> */
[----:B------:R-:W-:-:S04]  /*0210*/  LEA R2, P0, R9, c[0x0][0x160], 0x1 ;  /* 0x0000580009027a11 */ /* 0x000fc800078008ff */
[----:B------:R-:W-:Y:S01]  /*0220*/  LEA.HI.X R3, R9, c[0x0][0x164], R12, 0x1, P0 ;  /* 0x0000590009037a11 */ /* 0x000fe200000f0c0c */
[----:B------:R-:W-:Y:S01]  /*0230*/  IMAD.SHL.U32 R9, R20, 0x2, RZ ;  /* 0x0000000214097824 */ /* 0x000fe200078e00ff */
[----:B------:R-:W-:Y:S01]  /*0240*/  PLOP3.LUT P0, PT, PT, PT, PT, 0x80, 0x0 ;  /* 0x000000000000781c */ /* 0x000fe20003f0f070 */
[----:B------:R-:W-:Y:S05]  /*0250*/  @!P2 BRA `(.L_x_1728) ;  /* 0x000001300000a947 */ /* 0x000fea0003800000 */
[----:B------:R-:W-:Y:S02]  /*0260*/  PLOP3.LUT P0, PT, PT, PT, PT, 0x8, 0x0 ;  /* 0x000000000000781c */ /* 0x000fe40003f0e170 */
[----:B------:R-:W-:-:S05]  /*0270*/  IADD3 R19, R7, -0x3, RZ ;  /* 0xfffffffd07137810 */ /* 0x000fca0007ffe0ff */
.L_x_1729:
        /* <DEDUP_REMOVED lines=17> */
.L_x_1728:
        /* <DEDUP_REMOVED lines=17> */
.L_x_1727:
        /* <DEDUP_REMOVED lines=13> */
.L_x_1731:
        /* <DEDUP_REMOVED lines=17> */
.L_x_1730:
        /* <DEDUP_REMOVED lines=15> */
.L_x_1726:
[----:B------:R-:W-:Y:S05]  /*0770*/  BSYNC B0 ;  /* 0x0000000000007941 */ /* 0x000fea0003800000 */
.L_x_1725:
        /* <DEDUP_REMOVED lines=18> */
.L_x_1734:
        /* <DEDUP_REMOVED lines=11> */
.L_x_1733:
        /* <DEDUP_REMOVED lines=10> */
.L_x_1732:
        /* <DEDUP_REMOVED lines=14> */
.L_x_1736:
        /* <DEDUP_REMOVED lines=43> */
.L_x_1735:
[----:B------:R-:W2:Y:S04]  /*0d80*/  LDL.64 R16, [R1] ;  /* 0x0000000001107983 */ /* 0x000ea80000100a00 */
[----:B------:R3:W4:Y:S01]  /*0d90*/  LDG.E.U16.CONSTANT R4, [R10.64+0x2] ;  /* 0x000002080a047981 */ /* 0x000722000c1e9500 */
[C---:B------:R-:W-:Y:S01]  /*0da0*/  ISETP.GT.AND P2, PT, R5.reuse, c[0x0][0x1a8], PT ;  /* 0x00006a0005007a0c */ /* 0x040fe20003f44270 */
[----:B------:R-:W-:Y:S01]  /*0db0*/  UMOV UR4, URZ ;  /* 0x0000003f00047c82 */ /* 0x000fe20008000000 */
[C---:B------:R-:W-:Y:S02]  /*0dc0*/  ISETP.GT.AND P3, PT, R5.reuse, c[0x0][0x1ac], PT ;  /* 0x00006b0005007a0c */ /* 0x040fe40003f64270 */
        /* <DEDUP_REMOVED lines=53> */
[----:B------:R-:W-:-:S04]  /*1120*/  IADD3 R8, P2, R8, R3, RZ ;  /* 0x0000000308087210 */ /* 0x000fc80007f5e0ff */
[----:B------:R-:W-:Y:S02]  /*1130*/  LEA.HI.X.SX32 R3, R3, R0, 0x1, P2 ;  /* 0x0000000003037211 */ /* 0x000fe400010f0eff */
[----:B------:R-:W-:-:S04]  /*1140*/  LEA R14, P2, R8, c[0x0][0x168], 0x2 ;  /* 0x00005a00080e7a11 */ /* 0x000fc800078410ff */
[----:B------:R-:W-:Y:S01]  /*1150*/  LEA.HI.X R15, R8, c[0x0][0x16c], R3, 0x2, P2 ;  /* 0x00005b00080f7a11 */ /* 0x000fe200010f1403 */
[----:B------:R-:W-:Y:S01]  /*1160*/  IMAD.MOV.U32 R8, RZ, RZ, RZ ;  /* 0x000000ffff087224 */ /* 0x000fe200078e00ff */
[----:B------:R-:W-:Y:S02]  /*1170*/  PRMT R3, RZ, 0x5410, RZ ;  /* 0x00005410ff037816 */ /* 0x000fe400000000ff */
[----:B--2---:R-:W-:Y:S02]  /*1180*/  PRMT R0, R16, 0x7610, R16 ;  /* 0x0000761010007816 */ /* 0x004fe40000000010 */
[----:B------:R-:W-:Y:S01]  /*1190*/  PRMT R2, R17, 0x7610, R17 ;  /* 0x0000761011027816 */ /* 0x000fe20000000011 */
[----:B----4-:R-:W-:Y:S01]  /*11a0*/  IMAD.IADD R4, R5, 0x1, R4 ;  /* 0x0000000105047824 */ /* 0x010fe200078e0204 */
[----:B------:R-:W-:Y:S05]  /*11b0*/  @P0 BRA `(.L_x_1737) ;  /* 0x0000236000000947 */ /* 0x000fea0003800000 */
[----:B------:R-:W-:Y:S01]  /*11c0*/  IMAD.MOV.U32 R8, RZ, RZ, RZ ;  /* 0x000000ffff087224 */ /* 0x000fe200078e00ff */
[----:B------:R-:W-:Y:S01]  /*11d0*/  PRMT R3, RZ, 0x7610, R3 ;  /* 0x00007610ff037816 */ /* 0x000fe20000000003 */
[----:B------:R-:W-:-:S02]  /*11e0*/  UMOV UR4, URZ ;  /* 0x0000003f00047c82 */ /* 0x000fc40008000000 */
.L_x_1740:
        /* <DEDUP_REMOVED lines=24> */
[----:B------:R-:W-:Y:S02]  /*1370*/  SHF.R.U32.HI R28, RZ, 0xc, R24 ;  /* 0x0000000cff1c7819 */ /* 0x000fe40000011618 */
[----:B------:R-:W-:Y:S02]  /*1380*/  SHF.R.U32.HI R25, RZ, 0xc, R26 ;  /* 0x0000000cff197819 */ /* 0x000fe4000001161a */
[----:B------:R-:W-:Y:S02]  /*1390*/  LOP3.LUT R29, R24, 0x3f003f, RZ, 0xc0, !PT ;  /* 0x003f003f181d7812 */ /* 0x000fe400078ec0ff */
[----:B------:R-:W-:Y:S02]  /*13a0*/  SHF.R.U32.HI R30, RZ, 0x6, R24 ;  /* 0x00000006ff1e7819 */ /* 0x000fe40000011618 */
[----:B------:R-:W-:-:S02]  /*13b0*/  LOP3.LUT R36, R26, 0x3f003f, RZ, 0xc0, !PT ;  /* 0x003f003f1a247812 */ /* 0x000fc400078ec0ff */
[----:B------:R-:W-:Y:S02]  /*13c0*/  SHF.R.U32.HI R38, RZ, 0x6, R26 ;  /* 0x00000006ff267819 */ /* 0x000fe4000001161a */
[--C-:B------:R-:W-:Y:S02]  /*13d0*/  SHF.R.U32.HI R47, RZ, 0xc, R27.reuse ;  /* 0x0000000cff2f7819 */ /* 0x100fe4000001161b */
        /* <DEDUP_REMOVED lines=26> */
[----:B------:R-:W0:Y:S01]  /*1580*/  LDS.128 R16, [UR4] ;  /* 0x00000004ff107984 */ /* 0x000e220008000c00 */
[----:B---3--:R-:W-:Y:S02]  /*1590*/  SHF.R.U32.HI R25, RZ, 0xc, R20 ;  /* 0x0000000cff197819 */ /* 0x008fe40000011614 */
        /* <DEDUP_REMOVED lines=8> */
[----:B------:R-:W-:Y:S02]  /*1620*/  SHF.R.U32.HI R53, RZ, 0x6, R22 ;  /* 0x00000006ff357819 */ /* 0x000fe40000011616 */
[----:B------:R-:W-:Y:S02]  /*1630*/  SHF.R.U32.HI R22, RZ, 0xc, R23 ;  /* 0x0000000cff167819 */ /* 0x000fe40000011617 */
[----:B------:R-:W-:Y:S02]  /*1640*/  LOP3.LUT R44, R25, 0x300030, R44, 0xf8, !PT ;  /* 0x00300030192c7812 */ /* 0x000fe400078ef82c */
[----:B------:R-:W-:Y:S02]  /*1650*/  LOP3.LUT R25, R29, 0x64006400, RZ, 0xfc, !PT ;  /* 0x640064001d197812 */ /* 0x000fe400078efcff */
[----:B------:R-:W-:-:S02]  /*1660*/  LOP3.LUT R29, R36, 0x64006400, RZ, 0xfc, !PT ;  /* 0x64006400241d7812 */ /* 0x000fc400078efcff */
[----:B------:R-:W-:Y:S01]  /*1670*/  LOP3.LUT R22, R22, 0xf000f, RZ, 0xc0, !PT ;  /* 0x000f000f16167812 */ /* 0x000fe200078ec0ff */
[----:B------:R-:W-:Y:S01]  /*1680*/  HADD2 R25, R25, -1056, -1056 ;  /* 0xe420e42019197430 */ /* 0x000fe20000000000 */
[----:B------:R-:W-:Y:S01]  /*1690*/  LOP3.LUT R30, R30, 0x3f003f, RZ, 0xc0, !PT ;  /* 0x003f003f1e1e7812 */ /* 0x000fe200078ec0ff */
[----:B------:R-:W-:Y:S01]  /*16a0*/  HADD2 R29, R29, -1056, -1056 ;  /* 0xe420e4201d1d7430 */ /* 0x000fe20000000000 */
[----:B------:R-:W-:Y:S02]  /*16b0*/  LOP3.LUT R47, R22, 0x300030, R27, 0xf8, !PT ;  /* 0x00300030162f7812 */ /* 0x000fe400078ef81b */
        /* <DEDUP_REMOVED lines=8> */
[-C--:B0-----:R-:W-:Y:S01]  /*1740*/  HFMA2.MMA R22, R29, R16.reuse, RZ ;  /* 0x000000101d167235 */ /* 0x081fe200000000ff */
[----:B------:R-:W-:Y:S01]  /*1750*/  LOP3.LUT R45, R20, 0x300030, R45, 0xf8, !PT ;  /* 0x00300030142d7812 */ /* 0x000fe200078ef82d */
[----:B------:R-:W-:Y:S01]  /*1760*/  HFMA2.MMA R20, R25, R16, RZ ;  /* 0x0000001019147235 */ /* 0x000fe200000000ff */
[----:B------:R-:W-:Y:S01]  /*1770*/  LOP3.LUT R34, R34, 0x64006400, RZ, 0xfc, !PT ;  /* 0x6400640022227812 */ /* 0x000fe200078efcff */
[----:B------:R-:W-:Y:S01]  /*1780*/  HADD2 R30, R30, -1056, -1056 ;  /* 0xe420e4201e1e7430 */ /* 0x000fe20000000000 */
[----:B------:R-:W-:Y:S01]  /*1790*/  LOP3.LUT R46, R21, 0x300030, R46, 0xf8, !PT ;  /* 0x00300030152e7812 */ /* 0x000fe200078ef82e */
[----:B------:R-:W-:-:S02]  /*17a0*/  HADD2 R36, R36, -1056, -1056 ;  /* 0xe420e42024247430 */ /* 0x000fc40000000000 */
[----:B------:R-:W-:Y:S02]  /*17b0*/  HFMA2 R21, R27, R16, RZ.H0_H0 ;  /* 0x000000101b157231 */ /* 0x000fe400000400ff */
[----:B------:R-:W-:Y:S01]  /*17c0*/  HADD2 R34, R34, -1056, -1056 ;  /* 0xe420e42022227430 */ /* 0x000fe20000000000 */
[----:B------:R-:W-:Y:S01]  /*17d0*/  LOP3.LUT R56, R23, 0x3f003f, RZ, 0xc0, !PT ;  /* 0x003f003f17387812 */ /* 0x000fe200078ec0ff */
[-C--:B------:R-:W-:Y:S01]  /*17e0*/  HFMA2.MMA R58, R30, R17.reuse, R20 ;  /* 0x000000111e3a7235 */ /* 0x080fe20000000014 */
[----:B------:R-:W-:Y:S01]  /*17f0*/  SHF.R.U32.HI R57, RZ, 0x6, R23 ;  /* 0x00000006ff397819 */ /* 0x000fe20000011617 */
[----:B------:R-:W-:Y:S01]  /*1800*/  HFMA2 R59, R34, R17, R21 ;  /* 0x00000011223b7231 */ /* 0x000fe20000000015 */
[----:B------:R-:W-:Y:S02]  /*1810*/  HFMA2.MMA R60, R36, R17, R22 ;  /* 0x00000011243c7235 */ /* 0x000fe40000000016 */
[----:B------:R-:W0:Y:S01]  /*1820*/  LDS.128 R20, [UR4+0x10] ;  /* 0x00001004ff147984 */ /* 0x000e220008000c00 */
[----:B------:R-:W-:-:S02]  /*1830*/  LOP3.LUT R31, R54, 0x64006400, RZ, 0xfc, !PT ;  /* 0x64006400361f7812 */ /* 0x000fc400078efcff */
[----:B------:R-:W-:-:S03]  /*1840*/  LOP3.LUT R55, R55, 0x3f003f, RZ, 0xc0, !PT ;  /* 0x003f003f37377812 */ /* 0x000fc600078ec0ff */
[----:B------:R-:W-:Y:S01]  /*1850*/  HADD2 R31, R31, -1056, -1056 ;  /* 0xe420e4201f1f7430 */ /* 0x000fe20000000000 */
[----:B------:R-:W-:Y:S02]  /*1860*/  LOP3.LUT R38, R55, 0x64006400, RZ, 0xfc, !PT ;  /* 0x6400640037267812 */ /* 0x000fe400078efcff */
[----:B------:R-:W-:Y:S01]  /*1870*/  LOP3.LUT R48, R48, 0x64006400, RZ, 0xfc, !PT ;  /* 0x6400640030307812 */ /* 0x000fe200078efcff */
[----:B------:R-:W-:Y:S01]  /*1880*/  HFMA2 R16, R31, R16, RZ.H0_H0 ;  /* 0x000000101f107231 */ /* 0x000fe200000400ff */
[----:B------:R-:W-:Y:S01]  /*1890*/  LOP3.LUT R49, R49, 0x3f003f, RZ, 0xc0, !PT ;  /* 0x003f003f31317812 */ /* 0x000fe200078ec0ff */
[----:B------:R-:W-:Y:S01]  /*18a0*/  HADD2 R38, R38, -1056, -1056 ;  /* 0xe420e42026267430 */ /* 0x000fe20000000000 */
        /* <DEDUP_REMOVED lines=28> */
[-C--:B------:R-:W-:Y:S01]  /*1a70*/  HFMA2.MMA R57, R48, R19.reuse, R58 ;  /* 0x0000001330397235 */ /* 0x080fe2000000003a */
[----:B------:R-:W-:Y:S01]  /*1a80*/  LOP3.LUT R16, R40, 0x64006400, RZ, 0xfc, !PT ;  /* 0x6400640028107812 */ /* 0x000fe200078efcff */
[----:B------:R-:W-:Y:S01]  /*1a90*/  HADD2 R33, R42, -1056, -1056 ;  /* 0xe420e4202a217430 */ /* 0x000fe20000000000 */
[----:B------:R-:W-:Y:S01]  /*1aa0*/  LOP3.LUT R40, R43, 0x64006400, RZ, 0xfc, !PT ;  /* 0x640064002b287812 */ /* 0x000fe200078efcff */
[----:B------:R-:W-:Y:S01]  /*1ab0*/  HFMA2.MMA R60, R52, R19, R60 ;  /* 0x00000013343c7235 */ /* 0x000fe2000000003c */
[----:B------:R-:W-:-:S02]  /*1ac0*/  LOP3.LUT R41, R41, 0x3f003f, RZ, 0xc0, !PT ;  /* 0x003f003f29297812 */ /* 0x000fc400078ec0ff */
[----:B------:R-:W-:Y:S01]  /*1ad0*/  LOP3.LUT R56, R37, 0x64006400, RZ, 0xfc, !PT ;  /* 0x6400640025387812 */ /* 0x000fe200078efcff */
[----:B------:R-:W-:Y:S01]  /*1ae0*/  HADD2 R37, R17, -1056, -1056 ;  /* 0xe420e42011257430 */ /* 0x000fe20000000000 */
[----:B------:R-:W-:Y:S01]  /*1af0*/  LOP3.LUT R41, R41, 0x64006400, RZ, 0xfc, !PT ;  /* 0x6400640029297812 */ /* 0x000fe200078efcff */
[-C--:B0-----:R-:W-:Y:S01]  /*1b00*/  HFMA2.MMA R57, R33, R20.reuse, R57 ;  /* 0x0000001421397235 */ /* 0x081fe20000000039 */
[----:B------:R-:W-:Y:S01]  /*1b10*/  HADD2 R40, R40, -1056, -1056 ;  /* 0xe420e42028287430 */ /* 0x000fe20000000000 */
[----:B------:R-:W-:Y:S01]  /*1b20*/  LOP3.LUT R24, R24, 0x64006400, RZ, 0xfc, !PT ;  /* 0x6400640018187812 */ /* 0x000fe200078efcff */
[----:B------:R-:W-:Y:S01]  /*1b30*/  HADD2 R56, R56, -1056, -1056 ;  /* 0xe420e42038387430 */ /* 0x000fe20000000000 */
        /* <DEDUP_REMOVED lines=8> */
[-C--:B------:R-:W-:Y:S01]  /*1bc0*/  HFMA2 R59, R50, R19.reuse, R59 ;  /* 0x00000013323b7231 */ /* 0x080fe2000000003b */
        /* <DEDUP_REMOVED lines=8> */
[----:B------:R-:W-:Y:S01]  /*1c50*/  LOP3.LUT R46, R46, 0x64006400, RZ, 0xfc, !PT ;  /* 0x640064002e2e7812 */ /* 0x000fe200078efcff */
[----:B------:R-:W-:Y:S01]  /*1c60*/  HFMA2 R59, R35, R20, R59 ;  /* 0x00000014233b7231 */ /* 0x000fe2000000003b */
[-C--:B------:R-:W-:Y:S01]  /*1c70*/  HFMA2.MMA R57, R41, R22.reuse, R57 ;  /* 0x0000001629397235 */ /* 0x080fe20000000039 */
[----:B------:R-:W-:Y:S01]  /*1c80*/  HADD2 R24, R44, -1056, -1056 ;  /* 0xe420e4202c187430 */ /* 0x000fe20000000000 */
[----:B------:R-:W-:Y:S01]  /*1c90*/  HFMA2.MMA R60, R45, R22, R60 ;  /* 0x000000162d3c7235 */ /* 0x000fe2000000003c */
[----:B------:R-:W-:-:S02]  /*1ca0*/  HADD2 R43, R28, -1056, -1056 ;  /* 0xe420e4201c2b7430 */ /* 0x000fc40000000000 */
[----:B------:R-:W-:Y:S02]  /*1cb0*/  HFMA2 R61, R39, R20, R61 ;  /* 0x00000014273d7231 */ /* 0x000fe4000000003d */
[----:B------:R-:W-:Y:S02]  /*1cc0*/  HADD2 R58, R58, -1056, -1056 ;  /* 0xe420e4203a3a7430 */ /* 0x000fe40000000000 */
[----:B------:R-:W-:Y:S02]  /*1cd0*/  HADD2 R28, R46, -1056, -1056 ;  /* 0xe420e4202e1c7430 */ /* 0x000fe40000000000 */
[-C--:B------:R-:W-:Y:S01]  /*1ce0*/  HFMA2 R59, R42, R21.reuse, R59 ;  /* 0x000000152a3b7231 */ /* 0x080fe2000000003b */
[----:B------:R-:W-:Y:S01]  /*1cf0*/  LOP3.LUT R17, R47, 0x64006400, RZ, 0xfc, !PT ;  /* 0x640064002f117812 */ /* 0x000fe200078efcff */
[-C--:B------:R-:W-:Y:S01]  /*1d00*/  HFMA2.MMA R57, R24, R23.reuse, R57 ;  /* 0x0000001718397235 */ /* 0x080fe20000000039 */
[----:B------:R-:W-:Y:S02]  /*1d10*/  HFMA2 R61, R58, R21, R61 ;  /* 0x000000153a3d7231 */ /* 0x000fe4000000003d */
        /* <DEDUP_REMOVED lines=47> */
[----:B------:R-:W-:-:S03]  /*2010*/  HFMA2.MMA R57, R56, R21, R57 ;  /* 0x0000001538397235 */ /* 0x000fc60000000039 */
[----:B------:R-:W-:Y:S01]  /*2020*/  HADD2 R16, R16.H0_H0, R16.H1_H1 ;  /* 0x3000001010107230 */ /* 0x000fe20000000800 */
        /* <DEDUP_REMOVED lines=54> */
.L_x_1738:
        /* <DEDUP_REMOVED lines=40> */
[----:B------:R-:W-:-:S04]  /*2610*/  LOP3.LUT R27, R27, 0xf000f, RZ, 0xc0, !PT ;  /* 0x000f000f1b1b7812 */ /* 0x000fc800078ec0ff */
[----:B------:R-:W-:Y:S02]  /*2620*/  LOP3.LUT R32, R27, 0x300030, R32, 0xf8, !PT ;  /* 0x003000301b207812 */ /* 0x000fe400078ef820 */
[--C-:B---3--:R-:W-:Y:S02]  /*2630*/  SHF.R.U32.HI R27, RZ, 0xc, R20.reuse ;  /* 0x0000000cff1b7819 */ /* 0x108fe40000011614 */
[----:B------:R-:W-:Y:S02]  /*2640*/  LOP3.LUT R49, R20, 0x3f003f, RZ, 0xc0, !PT ;  /* 0x003f003f14317812 */ /* 0x000fe400078ec0ff */
[----:B------:R-:W-:Y:S02]  /*2650*/  SHF.R.U32.HI R50, RZ, 0x6, R20 ;  /* 0x00000006ff327819 */ /* 0x000fe40000011614 */
[----:B------:R-:W-:Y:S02]  /*2660*/  LOP3.LUT R53, R30, 0x3f003f, RZ, 0xc0, !PT ;  /* 0x003f003f1e357812 */ /* 0x000fe400078ec0ff */
[----:B------:R-:W-:-:S02]  /*2670*/  LOP3.LUT R20, R27, 0xf000f, RZ, 0xc0, !PT ;  /* 0x000f000f1b147812 */ /* 0x000fc400078ec0ff */
[----:B------:R-:W-:Y:S02]  /*2680*/  SHF.R.U32.HI R30, RZ, 0x6, R30 ;  /* 0x00000006ff1e7819 */ /* 0x000fe4000001161e */
[----:B------:R-:W-:Y:S02]  /*2690*/  SHF.R.U32.HI R29, RZ, 0xc, R21 ;  /* 0x0000000cff1d7819 */ /* 0x000fe40000011615 */
[----:B------:R-:W-:Y:S02]  /*26a0*/  LOP3.LUT R56, R31, 0x3f003f, RZ, 0xc0, !PT ;  /* 0x003f003f1f387812 */ /* 0x000fe400078ec0ff */
[----:B------:R-:W-:Y:S02]  /*26b0*/  SHF.R.U32.HI R57, RZ, 0x6, R31 ;  /* 0x00000006ff397819 */ /* 0x000fe4000001161f */
[----:B------:R-:W-:Y:S02]  /*26c0*/  LOP3.LUT R45, R20, 0x300030, R45, 0xf8, !PT ;  /* 0x00300030142d7812 */ /* 0x000fe400078ef82d */
[----:B------:R-:W-:-:S02]  /*26d0*/  LOP3.LUT R27, R33, 0x64006400, RZ, 0xfc, !PT ;  /* 0x64006400211b7812 */ /* 0x000fc400078efcff */
[----:B------:R-:W-:Y:S02]  /*26e0*/  LOP3.LUT R31, R53, 0x64006400, RZ, 0xfc, !PT ;  /* 0x64006400351f7812 */ /* 0x000fe400078efcff */
[----:B------:R-:W-:Y:S02]  /*26f0*/  LOP3.LUT R58, R23, 0x3f003f, RZ, 0xc0, !PT ;  /* 0x003f003f173a7812 */ /* 0x000fe400078ec0ff */
[--C-:B------:R-:W-:Y:S02]  /*2700*/  SHF.R.U32.HI R59, RZ, 0x6, R23.reuse ;  /* 0x00000006ff3b7819 */ /* 0x100fe40000011617 */
[----:B------:R-:W-:Y:S02]  /*2710*/  LOP3.LUT R29, R29, 0xf000f, RZ, 0xc0, !PT ;  /* 0x000f000f1d1d7812 */ /* 0x000fe400078ec0ff */
        /* <DEDUP_REMOVED lines=22> */
[----:B------:R-:W-:Y:S01]  /*2880*/  LOP3.LUT R47, R22, 0x300030, R47, 0xf8, !PT ;  /* 0x00300030162f7812 */ /* 0x000fe200078ef82f */
[-C--:B0-----:R-:W-:Y:S01]  /*2890*/  HFMA2.MMA R20, R27, R16.reuse, RZ ;  /* 0x000000101b147235 */ /* 0x081fe200000000ff */
[----:B------:R-:W-:Y:S01]  /*28a0*/  LOP3.LUT R34, R38, 0x64006400, RZ, 0xfc, !PT ;  /* 0x6400640026227812 */ /* 0x000fe200078efcff */
[----:B------:R-:W-:Y:S01]  /*28b0*/  HFMA2.MMA R22, R31, R16, RZ ;  /* 0x000000101f167235 */ /* 0x000fe200000000ff */
[----:B------:R-:W-:Y:S01]  /*28c0*/  LOP3.LUT R38, R57, 0x64006400, RZ, 0xfc, !PT ;  /* 0x6400640039267812 */ /* 0x000fe200078efcff */
        /* <DEDUP_REMOVED lines=24> */
[-C--:B------:R-:W-:Y:S01]  /*2a50*/  HFMA2.MMA R16, R49, R18.reuse, R16 ;  /* 0x0000001231107235 */ /* 0x080fe20000000010 */
[----:B------:R-:W-:Y:S01]  /*2a60*/  LOP3.LUT R54, R55, 0x64006400, RZ, 0xfc, !PT ;  /* 0x6400640037367812 */ /* 0x000fe200078efcff */
        /* <DEDUP_REMOVED lines=8> */
[-C--:B------:R-:W-:Y:S01]  /*2af0*/  HFMA2.MMA R57, R50, R19.reuse, R16 ;  /* 0x0000001332397235 */ /* 0x080fe20000000010 */
[----:B------:R-:W-:Y:S01]  /*2b00*/  HFMA2 R61, R55, R18, R61 ;  /* 0x00000012373d7231 */ /* 0x000fe2000000003d */
[----:B------:R-:W-:Y:S01]  /*2b10*/  LOP3.LUT R44, R44, 0x3f003f, RZ, 0xc0, !PT ;  /* 0x003f003f2c2c7812 */ /* 0x000fe200078ec0ff */
[----:B------:R-:W-:Y:S01]  /*2b20*/  HADD2 R56, R56, -1056, -1056 ;  /* 0xe420e42038387430 */ /* 0x000fe20000000000 */
[----:B------:R-:W-:Y:S01]  /*2b30*/  LOP3.LUT R16, R37, 0x64006400, RZ, 0xfc, !PT ;  /* 0x6400640025107812 */ /* 0x000fe200078efcff */
[-C--:B------:R-:W-:Y:S01]  /*2b40*/  HFMA2 R58, R52, R19.reuse, R17 ;  /* 0x00000013343a7231 */ /* 0x080fe20000000011 */
[----:B------:R-:W-:Y:S02]  /*2b50*/  LOP3.LUT R41, R41, 0x64006400, RZ, 0xfc, !PT ;  /* 0x6400640029297812 */ /* 0x000fe400078efcff */
[----:B------:R-:W-:Y:S02]  /*2b60*/  LOP3.LUT R42, R42, 0x3f003f, RZ, 0xc0, !PT ;  /* 0x003f003f2a2a7812 */ /* 0x000fe400078ec0ff */
[----:B------:R-:W-:Y:S01]  /*2b70*/  LOP3.LUT R18, R35, 0x64006400, RZ, 0xfc, !PT ;  /* 0x6400640023127812 */ /* 0x000fe200078efcff */
[----:B------:R-:W-:Y:S01]  /*2b80*/  HADD2 R35, R43, -1056, -1056 ;  /* 0xe420e4202b237430 */ /* 0x000fe20000000000 */
[----:B------:R-:W-:Y:S01]  /*2b90*/  LOP3.LUT R17, R40, 0x3f003f, RZ, 0xc0, !PT ;  /* 0x003f003f28117812 */ /* 0x000fe200078ec0ff */
[----:B------:R-:W-:Y:S01]  /*2ba0*/  HFMA2.MMA R60, R54, R19, R60 ;  /* 0x00000013363c7235 */ /* 0x000fe2000000003c */
[----:B------:R-:W-:Y:S01]  /*2bb0*/  HFMA2 R61, R56, R19, R61 ;  /* 0x00000013383d7231 */ /* 0x000fe2000000003d */
[----:B------:R-:W-:-:S02]  /*2bc0*/  LOP3.LUT R40, R44, 0x64006400, RZ, 0xfc, !PT ;  /* 0x640064002c287812 */ /* 0x000fc400078efcff */
        /* <DEDUP_REMOVED lines=9> */
[----:B------:R-:W-:Y:S01]  /*2c60*/  HFMA2 R16, R37, R20, R58 ;  /* 0x0000001425107231 */ /* 0x000fe2000000003a */
[----:B------:R-:W-:Y:S01]  /*2c70*/  HFMA2.MMA R60, R39, R20, R60 ;  /* 0x00000014273c7235 */ /* 0x000fe2000000003c */
[----:B------:R-:W-:Y:S01]  /*2c80*/  HADD2 R42, R42, -1056, -1056 ;  /* 0xe420e4202a2a7430 */ /* 0x000fe20000000000 */
[----:B------:R-:W-:Y:S01]  /*2c90*/  LOP3.LUT R32, R32, 0x64006400, RZ, 0xfc, !PT ;  /* 0x6400640020207812 */ /* 0x000fe200078efcff */
[----:B------:R-:W-:-:S02]  /*2ca0*/  HADD2 R44, R17, -1056, -1056 ;  /* 0xe420e420112c7430 */ /* 0x000fc40000000000 */
[----:B------:R-:W-:Y:S01]  /*2cb0*/  HADD2 R41, R18, -1056, -1056 ;  /* 0xe420e42012297430 */ /* 0x000fe20000000000 */
[-C--:B------:R-:W-:Y:S01]  /*2cc0*/  HFMA2.MMA R18, R40, R21.reuse, R57 ;  /* 0x0000001528127235 */ /* 0x080fe20000000039 */
[----:B------:R-:W-:Y:S02]  /*2cd0*/  HADD2 R58, R19, -1056, -1056 ;  /* 0xe420e420133a7430 */ /* 0x000fe40000000000 */
[-C--:B------:R-:W-:Y:S01]  /*2ce0*/  HFMA2 R19, R42, R21.reuse, R16 ;  /* 0x000000152a137231 */ /* 0x080fe20000000010 */
[----:B------:R-:W-:Y:S01]  /*2cf0*/  LOP3.LUT R16, R45, 0x64006400, RZ, 0xfc, !PT ;  /* 0x640064002d107812 */ /* 0x000fe200078efcff */
[----:B------:R-:W-:Y:S01]  /*2d00*/  HADD2 R43, R24, -1056, -1056 ;  /* 0xe420e420182b7430 */ /* 0x000fe20000000000 */
[----:B------:R-:W-:Y:S01]  /*2d10*/  LOP3.LUT R17, R47, 0x64006400, RZ, 0xfc, !PT ;  /* 0x640064002f117812 */ /* 0x000fe200078efcff */
[----:B------:R-:W-:Y:S01]  /*2d20*/  HFMA2.MMA R60, R44, R21, R60 ;  /* 0x000000152c3c7235 */ /* 0x000fe2000000003c */
[----:B------:R-:W-:Y:S01]  /*2d30*/  LOP3.LUT R28, R28, 0x64006400, RZ, 0xfc, !PT ;  /* 0x640064001c1c7812 */ /* 0x000fe200078efcff */
[----:B------:R-:W-:Y:S01]  /*2d40*/  HADD2 R47, R32, -1056, -1056 ;  /* 0xe420e420202f7430 */ /* 0x000fe20000000000 */
[----:B------:R-:W-:Y:S01]  /*2d50*/  LOP3.LUT R48, R48, 0x64006400, RZ, 0xfc, !PT ;  /* 0x6400640030307812 */ /* 0x000fe200078efcff */
[-C--:B------:R-:W-:Y:S01]  /*2d60*/  HFMA2.MMA R18, R43, R22.reuse, R18 ;  /* 0x000000162b127235 */ /* 0x080fe20000000012 */
[----:B------:R-:W-:Y:S01]  /*2d70*/  HADD2 R24, R16, -1056, -1056 ;  /* 0xe420e42010187430 */ /* 0x000fe20000000000 */
[----:B------:R-:W-:Y:S01]  /*2d80*/  LOP3.LUT R57, R26, 0x64006400, RZ, 0xfc, !PT ;  /* 0x640064001a397812 */ /* 0x000fe200078efcff */
[----:B------:R-:W-:Y:S01]  /*2d90*/  HADD2 R45, R28, -1056, -1056 ;  /* 0xe420e4201c2d7430 */ /* 0x000fe20000000000 */
[----:B------:R-:W-:Y:S01]  /*2da0*/  LOP3.LUT R26, R46, 0x64006400, RZ, 0xfc, !PT ;  /* 0x640064002e1a7812 */ /* 0x000fe200078efcff */
[----:B------:R-:W-:Y:S01]  /*2db0*/  HFMA2 R61, R41, R20, R61 ;  /* 0x00000014293d7231 */ /* 0x000fe2000000003d */
[----:B------:R-:W-:Y:S01]  /*2dc0*/  HFMA2.MMA R60, R47, R22, R60 ;  /* 0x000000162f3c7235 */ /* 0x000fe2000000003c */
[----:B------:R-:W-:Y:S01]  /*2dd0*/  HADD2 R28, R48, -1056, -1056 ;  /* 0xe420e420301c7430 */ /* 0x000fe20000000000 */
[----:B------:R-:W-:Y:S01]  /*2de0*/  HFMA2.MMA R18, R24, R23, R18 ;  /* 0x0000001718127235 */ /* 0x000fe20000000012 */
[----:B------:R-:W-:-:S02]  /*2df0*/  HFMA2 R61, R58, R21, R61 ;  /* 0x000000153a3d7231 */ /* 0x000fc4000000003d */
        /* <DEDUP_REMOVED lines=50> */
[----:B------:R-:W-:-:S04]  /*3120*/  HFMA2.MMA R59, R47, R22, R59 ;  /* 0x000000162f3b7235 */ /* 0x000fc8000000003b */
[-C--:B------:R-:W-:Y:S02]  /*3130*/  HFMA2.MMA R46, R24, R23.reuse, R46 ;  /* 0x00000017182e7235 */ /* 0x080fe4000000002e */
        /* <DEDUP_REMOVED lines=51> */
.L_x_1739:
[----:B------:R-:W0:Y:S01]  /*3470*/  S2UR UR5, SR_CTAID.Z ;  /* 0x00000000000579c3 */ /* 0x000e220000002700 */
[----:B------:R-:W-:Y:S01]  /*3480*/  ULDC UR6, c[0x0][0x190] ;  /* 0x0000640000067ab9 */ /* 0x000fe20000000800 */
[----:B------:R-:W-:Y:S01]  /*3490*/  IADD3 R5, R5, 0x20, RZ ;  /* 0x0000002005057810 */ /* 0x000fe20007ffe0ff */
[----:B------:R-:W-:Y:S01]  /*34a0*/  UIADD3 UR4, UR4, 0x40, URZ ;  /* 0x0000004004047890 */ /* 0x000fe2000fffe03f */
[----:B------:R-:W-:Y:S02]  /*34b0*/  IMAD.WIDE R14, R25, 0x18, R14 ;  /* 0x00000018190e7825 */ /* 0x000fe400078e020e */
[----:B------:R-:W-:Y:S01]  /*34c0*/  ISETP.GE.AND P0, PT, R5, c[0x0][0x1ac], PT ;  /* 0x00006b0005007a0c */ /* 0x000fe20003f06270 */
[----:B0-----:R-:W-:-:S04]  /*34d0*/  ULEA UR5, UR5, 0x40, 0x6 ;  /* 0x0000004005057891 */ /* 0x001fc8000f8e303f */
[----:B------:R-:W-:-:S04]  /*34e0*/  UISETP.LT.AND UP0, UPT, UR5, UR6, UPT ;  /* 0x000000060500728c */ /* 0x000fc8000bf01270 */
[----:B------:R-:W-:-:S06]  /*34f0*/  USEL UR5, UR5, UR6, UP0 ;  /* 0x0000000605057287 */ /* 0x000fcc0008000000 */
[----:B------:R-:W-:-:S13]  /*3500*/  ISETP.LT.AND P2, PT, R5, UR5, PT ;  /* 0x0000000505007c0c */ /* 0x000fda000bf41270 */
[----:B------:R-:W-:Y:S05]  /*3510*/  @!P0 BRA P2, `(.L_x_1740) ;  /* 0xffffdcd000008947 */ /* 0x000fea000103ffff */
.L_x_1737:
[----:B------:R-:W-:-:S04]  /*3520*/  ISETP.GE.AND P0, PT, R5, R6, PT ;  /* 0x000000060500720c */ /* 0x000fc80003f06270 */
[----:B------:R-:W-:-:S13]  /*3530*/  ISETP.GE.OR P0, PT, R5, c[0x0][0x1b8], P0 ;  /* 0x00006e0005007a0c */ /* 0x000fda0000706670 */
[----:B------:R-:W-:Y:S05]  /*3540*/  @P0 BRA `(.L_x_1741) ;  /* 0x00001e4000000947 */ /* 0x000fea0003800000 */
.L_x_1743:
        /* <DEDUP_REMOVED lines=12> */
[----:B0-----:R-:W-:Y:S01]  /*3610*/  IMAD.WIDE R14, R33, 0x4, R18 ;  /* 0x00000004210e7825 */ /* 0x001fe200078e0212 */
[----:B--2---:R-:W-:Y:S02]  /*3620*/  @!P0 PRMT R0, R28, 0x7610, R0 ;  /* 0x000076101c008816 */ /* 0x004fe40000000000 */
[----:B------:R-:W-:Y:S01]  /*3630*/  @!P0 PRMT R2, R29, 0x7610, R2 ;  /* 0x000076101d028816 */ /* 0x000fe20000000002 */
[----:B---3--:R-:W-:Y:S01]  /*3640*/  @!P0 IMAD.IADD R4, R16, 0x1, R5 ;  /* 0x0000000110048824 */ /* 0x008fe200078e0205 */
[----:B------:R-:W-:-:S02]  /*3650*/  @!P0 PRMT R0, R0, 0x7610, R28 ;  /* 0x0000761000008816 */ /* 0x000fc4000000001c */
[----:B------:R-:W-:Y:S01]  /*3660*/  @!P0 PRMT R2, R2, 0x7610, R29 ;  /* 0x0000761002028816 */ /* 0x000fe2000000001d */
[----:B------:R-:W-:Y:S05]  /*3670*/  @!P1 BRA `(.L_x_1742) ;  /* 0x00001cb000009947 */ /* 0x000fea0003800000 */
[----:B-1----:R-:W2:Y:S01]  /*3680*/  LDG.E.128.CONSTANT R16, [R14.64] ;  /* 0x000000080e107981 */ /* 0x002ea2000c1e9d00 */
        /* <DEDUP_REMOVED lines=8> */
[----:B------:R-:W-:Y:S02]  /*3710*/  LOP3.LUT R28, R28, 0x10001, RZ, 0xc0, !PT ;  /* 0x000100011c1c7812 */ /* 0x000fe400078ec0ff */
[----:B------:R-:W-:Y:S02]  /*3720*/  SHF.R.U32.HI R31, RZ, 0xf, R27 ;  /* 0x0000000fff1f7819 */ /* 0x000fe4000001161b */
        /* <DEDUP_REMOVED lines=27> */
[C---:B------:R-:W-:Y:S02]  /*38e0*/  LOP3.LUT R21, R22.reuse, 0x380038, RZ, 0xc0, !PT ;  /* 0x0038003816157812 */ /* 0x040fe400078ec0ff */
[----:B------:R-:W-:Y:S01]  /*38f0*/  SHF.R.U32.HI R84, RZ, 0x6, R22 ;  /* 0x00000006ff547819 */ /* 0x000fe20000011616 */
[----:B------:R-:W-:Y:S01]  /*3900*/  HFMA2 R65, R65, R40.H0_H0, -132, -132 ;  /* 0xd820d82041417431 */ /* 0x000fe20000040028 */
[----:B------:R-:W-:Y:S02]  /*3910*/  LOP3.LUT R76, R22, 0x70007, RZ, 0xc0, !PT ;  /* 0x00070007164c7812 */ /* 0x000fe400078ec0ff */
[----:B------:R-:W-:Y:S02]  /*3920*/  LOP3.LUT R24, R71, 0x380038, RZ, 0xc0, !PT ;  /* 0x0038003847187812 */ /* 0x000fe400078ec0ff */
[----:B------:R-:W-:Y:S02]  /*3930*/  LOP3.LUT R22, R23, 0x380038, RZ, 0xc0, !PT ;  /* 0x0038003817167812 */ /* 0x000fe400078ec0ff */
[----:B------:R-:W-:-:S02]  /*3940*/  SHF.R.U32.HI R86, RZ, 0x6, R23 ;  /* 0x00000006ff567819 */ /* 0x000fc40000011617 */
        /* <DEDUP_REMOVED lines=22> */
[----:B--2---:R-:W-:Y:S02]  /*3ab0*/  SHF.R.U32.HI R88, RZ, 0xd, R16 ;  /* 0x0000000dff587819 */ /* 0x004fe40000011610 */
[----:B------:R-:W-:Y:S02]  /*3ac0*/  LOP3.LUT R20, R16, 0x380038, RZ, 0xc0, !PT ;  /* 0x0038003810147812 */ /* 0x000fe400078ec0ff */
[----:B------:R-:W-:Y:S02]  /*3ad0*/  LOP3.LUT R88, R25, 0x40004, R88, 0xf8, !PT ;  /* 0x0004000419587812 */ /* 0x000fe400078ef858 */
[----:B------:R-:W-:-:S02]  /*3ae0*/  LOP3.LUT R25, R36, 0x64006400, RZ, 0xfc, !PT ;  /* 0x6400640024197812 */ /* 0x000fc400078efcff */
[----:B------:R-:W-:Y:S02]  /*3af0*/  SHF.R.U32.HI R31, RZ, 0x6, R16 ;  /* 0x00000006ff1f7819 */ /* 0x000fe40000011610 */
[----:B------:R-:W-:Y:S01]  /*3b00*/  LOP3.LUT R83, R16, 0x70007, RZ, 0xc0, !PT ;  /* 0x0007000710537812 */ /* 0x000fe200078ec0ff */
[----:B------:R-:W-:Y:S01]  /*3b10*/  HFMA2 R66, R25, R40.H0_H0, -132, -132 ;  /* 0xd820d82019427431 */ /* 0x000fe20000040028 */
[----:B------:R-:W-:Y:S02]  /*3b20*/  SHF.R.U32.HI R28, RZ, 0xd, R17 ;  /* 0x0000000dff1c7819 */ /* 0x000fe40000011611 */
[----:B------:R-:W-:Y:S02]  /*3b30*/  SHF.R.U32.HI R16, RZ, 0xd, R18 ;  /* 0x0000000dff107819 */ /* 0x000fe40000011612 */
[----:B------:R-:W-:Y:S02]  /*3b40*/  LOP3.LUT R27, R18, 0x380038, RZ, 0xc0, !PT ;  /* 0x00380038121b7812 */ /* 0x000fe400078ec0ff */
[----:B------:R-:W-:-:S02]  /*3b50*/  LOP3.LUT R23, R17, 0x380038, RZ, 0xc0, !PT ;  /* 0x0038003811177812 */ /* 0x000fc400078ec0ff */
[----:B------:R-:W-:Y:S02]  /*3b60*/  SHF.R.U32.HI R90, RZ, 0x6, R17 ;  /* 0x00000006ff5a7819 */ /* 0x000fe40000011611 */
[----:B------:R-:W-:Y:S02]  /*3b70*/  LOP3.LUT R85, R17, 0x70007, RZ, 0xc0, !PT ;  /* 0x0007000711557812 */ /* 0x000fe400078ec0ff */
[--C-:B------:R-:W-:Y:S02]  /*3b80*/  SHF.R.U32.HI R30, RZ, 0xd, R19.reuse ;  /* 0x0000000dff1e7819 */ /* 0x100fe40000011613 */
[C---:B------:R-:W-:Y:S02]  /*3b90*/  LOP3.LUT R39, R19.reuse, 0x380038, RZ, 0xc0, !PT ;  /* 0x0038003813277812 */ /* 0x040fe400078ec0ff */
[----:B------:R-:W-:Y:S02]  /*3ba0*/  SHF.R.U32.HI R92, RZ, 0x6, R19 ;  /* 0x00000006ff5c7819 */ /* 0x000fe40000011613 */
[----:B------:R-:W-:-:S02]  /*3bb0*/  LOP3.LUT R89, R19, 0x70007, RZ, 0xc0, !PT ;  /* 0x0007000713597812 */ /* 0x000fc400078ec0ff */
[----:B------:R-:W-:Y:S02]  /*3bc0*/  LOP3.LUT R28, R29, 0x40004, R28, 0xf8, !PT ;  /* 0x000400041d1c7812 */ /* 0x000fe400078ef81c */
[----:B------:R-:W-:Y:S02]  /*3bd0*/  LOP3.LUT R17, R32, 0x64006400, RZ, 0xfc, !PT ;  /* 0x6400640020117812 */ /* 0x000fe400078efcff */
[----:B------:R-:W-:Y:S02]  /*3be0*/  LOP3.LUT R19, R34, 0x64006400, RZ, 0xfc, !PT ;  /* 0x6400640022137812 */ /* 0x000fe400078efcff */
[----:B------:R-:W-:Y:S01]  /*3bf0*/  LOP3.LUT R29, R37, 0x40004, R16, 0xf8, !PT ;  /* 0x00040004251d7812 */ /* 0x000fe200078ef810 */
[-C--:B------:R-:W-:Y:S01]  /*3c00*/  HFMA2 R70, R17, R40.reuse.H0_H0, -132, -132 ;  /* 0xd820d82011467431 */ /* 0x080fe20000040028 */
[----:B------:R-:W-:Y:S01]  /*3c10*/  LOP3.LUT R25, R24, 0x64006400, RZ, 0xfc, !PT ;  /* 0x6400640018197812 */ /* 0x000fe200078efcff */
[----:B------:R-:W-:Y:S01]  /*3c20*/  HFMA2 R68, R19, R40.H0_H0, -132, -132 ;  /* 0xd820d82013447431 */ /* 0x000fe20000040028 */
[----:B------:R-:W-:-:S02]  /*3c30*/  LOP3.LUT R27, R27, 0x64006400, RZ, 0xfc, !PT ;  /* 0x640064001b1b7812 */ /* 0x000fc400078efcff */
[----:B------:R-:W-:Y:S01]  /*3c40*/  SHF.R.U32.HI R91, RZ, 0x6, R18 ;  /* 0x00000006ff5b7819 */ /* 0x000fe20000011612 */
[-C--:B------:R-:W-:Y:S01]  /*3c50*/  HFMA2 R58, R25, R40.reuse.H0_H0, -132, -132 ;  /* 0xd820d820193a7431 */ /* 0x080fe20000040028 */
[----:B------:R-:W-:Y:S01]  /*3c60*/  LOP3.LUT R87, R18, 0x70007, RZ, 0xc0, !PT ;  /* 0x0007000712577812 */ /* 0x000fe200078ec0ff */
[----:B------:R-:W-:Y:S01]  /*3c70*/  HFMA2 R50, R27, R40.H0_H0, -132, -132 ;  /* 0xd820d8201b327431 */ /* 0x000fe20000040028 */
[----:B------:R-:W-:Y:S01]  /*3c80*/  LOP3.LUT R16, R67, 0x380038, RZ, 0xc0, !PT ;  /* 0x0038003843107812 */ /* 0x000fe200078ec0ff */
[----:B------:R-:W0:Y:S01]  /*3c90*/  LDS.128 R24, [UR4] ;  /* 0x00000004ff187984 */ /* 0x000e220008000c00 */
        /* <DEDUP_REMOVED lines=141> */
[-C--:B------:R-:W-:Y:S01]  /*4570*/  HFMA2 R94, R84, R19.reuse, R94 ;  /* 0x00000013545e7231 */ /* 0x080fe2000000005e */
[----:B------:R-:W-:Y:S01]  /*4580*/  HFMA2.MMA R95, R82, R19, R95 ;  /* 0x00000013525f7235 */ /* 0x000fe2000000005f */
[----:B------:R-:W-:Y:S01]  /*4590*/  HFMA2 R16, R80, R19, R18 ;  /* 0x0000001350107231 */ /* 0x000fe20000000012 */
[-C--:B0-----:R-:W-:Y:S01]  /*45a0*/  HFMA2.MMA R19, R57, R20.reuse, R93 ;  /* 0x0000001439137235 */ /* 0x081fe2000000005d */
[-C--:B------:R-:W-:Y:S01]  /*45b0*/  HFMA2 R18, R55, R20.reuse, R94 ;  /* 0x0000001437127231 */ /* 0x080fe2000000005e */
[----:B------:R-:W-:Y:S01]  /*45c0*/  LOP3.LUT R90, R90, 0x70007, RZ, 0xc0, !PT ;  /* 0x000700075a5a7812 */ /* 0x000fe200078ec0ff */
[----:B------:R-:W-:Y:S01]  /*45d0*/  HADD2 R89, R83, -1028, -1028 ;  /* 0xe404e40453597430 */ /* 0x000fe20000000000 */
[----:B------:R-:W-:Y:S01]  /*45e0*/  HFMA2.MMA R95, R53, R20, R95 ;  /* 0x00000014355f7235 */ /* 0x000fe2000000005f */
[----:B------:R-:W-:Y:S01]  /*45f0*/  HFMA2 R20, R51, R20, R16 ;  /* 0x0000001433147231 */ /* 0x000fe20000000010 */
[----:B------:R-:W-:Y:S01]  /*4600*/  LOP3.LUT R16, R87, 0x64006400, RZ, 0xfc, !PT ;  /* 0x6400640057107812 */ /* 0x000fe200078efcff */
[-C--:B------:R-:W-:Y:S01]  /*4610*/  HFMA2.MMA R19, R38, R21.reuse, R19 ;  /* 0x0000001526137235 */ /* 0x080fe20000000013 */
[----:B------:R-:W-:Y:S01]  /*4620*/  HADD2 R87, R85, -1028, -1028 ;  /* 0xe404e40455577430 */ /* 0x000fe20000000000 */
[----:B------:R-:W-:Y:S01]  /*4630*/  LOP3.LUT R92, R92, 0x70007, RZ, 0xc0, !PT ;  /* 0x000700075c5c7812 */ /* 0x000fe200078ec0ff */
[----:B------:R-:W-:Y:S01]  /*4640*/  HFMA2.MMA R95, R34, R21, R95 ;  /* 0x00000015225f7235 */ /* 0x000fe2000000005f */
[----:B------:R-:W-:Y:S01]  /*4650*/  HADD2 R85, R16, -1028, -1028 ;  /* 0xe404e40410557430 */ /* 0x000fe20000000000 */
[----:B------:R-:W-:Y:S01]  /*4660*/  LOP3.LUT R90, R90, 0x64006400, RZ, 0xfc, !PT ;  /* 0x640064005a5a7812 */ /* 0x000fe200078efcff */
[-C--:B------:R-:W-:Y:S01]  /*4670*/  HFMA2.MMA R19, R89, R22.reuse, R19 ;  /* 0x0000001659137235 */ /* 0x080fe20000000013 */
[-C--:B------:R-:W-:Y:S01]  /*4680*/  HFMA2 R18, R36, R21.reuse, R18 ;  /* 0x0000001524127231 */ /* 0x080fe20000000012 */
[----:B------:R-:W-:Y:S01]  /*4690*/  LOP3.LUT R92, R92, 0x64006400, RZ, 0xfc, !PT ;  /* 0x640064005c5c7812 */ /* 0x000fe200078efcff */
[----:B------:R-:W-:Y:S01]  /*46a0*/  HFMA2 R20, R32, R21, R20 ;  /* 0x0000001520147231 */ /* 0x000fe20000000014 */
[----:B------:R-:W-:Y:S01]  /*46b0*/  HFMA2.MMA R16, R85, R22, R95 ;  /* 0x0000001655107235 */ /* 0x000fe2000000005f */
        /* <DEDUP_REMOVED lines=11> */
[-C--:B------:R-:W-:Y:S01]  /*4770*/  HFMA2 R18, R52, R23.reuse, R18 ;  /* 0x0000001734127231 */ /* 0x080fe20000000012 */
[----:B------:R-:W-:Y:S01]  /*4780*/  LOP3.LUT R30, R30, 0x64006400, RZ, 0xfc, !PT ;  /* 0x640064001e1e7812 */ /* 0x000fe200078efcff */
[----:B------:R-:W-:Y:S01]  /*4790*/  HFMA2 R20, R48, R23, R20 ;  /* 0x0000001730147231 */ /* 0x000fe20000000014 */
[-C--:B-1----:R-:W-:Y:S01]  /*47a0*/  HFMA2.MMA R23, R91, R24.reuse, R19 ;  /* 0x000000185b177235 */ /* 0x082fe20000000013 */
[----:B------:R-:W-:Y:S01]  /*47b0*/  HADD2 R93, R90, -1028, -1028 ;  /* 0xe404e4045a5d7430 */ /* 0x000fe20000000000 */
[----:B------:R-:W-:Y:S01]  /*47c0*/  HFMA2.MMA R21, R95, R24, R16 ;  /* 0x000000185f157235 */ /* 0x000fe20000000010 */
[----:B------:R-:W-:-:S02]  /*47d0*/  HADD2 R97, R92, -1028, -1028 ;  /* 0xe404e4045c617430 */ /* 0x000fc40000000000 */
[-C--:B------:R-:W-:Y:S01]  /*47e0*/  HFMA2 R22, R93, R24.reuse, R18 ;  /* 0x000000185d167231 */ /* 0x080fe20000000012 */
[-C--:B------:R-:W-:Y:S01]  /*47f0*/  HFMA2.MMA R23, R46, R25.reuse, R23 ;  /* 0x000000192e177235 */ /* 0x080fe20000000017 */
[----:B------:R-:W-:Y:S01]  /*4800*/  HADD2 R88, R88, -1028, -1028 ;  /* 0xe404e40458587430 */ /* 0x000fe20000000000 */
[----:B------:R-:W-:Y:S01]  /*4810*/  HFMA2.MMA R21, R42, R25, R21 ;  /* 0x000000192a157235 */ /* 0x000fe20000000015 */
[----:B------:R-:W-:Y:S02]  /*4820*/  HFMA2 R20, R97, R24, R20 ;  /* 0x0000001861147231 */ /* 0x000fe40000000014 */
[----:B------:R-:W-:Y:S01]  /*4830*/  HADD2 R92, R29, -1028, -1028 ;  /* 0xe404e4041d5c7430 */ /* 0x000fe20000000000 */
[-C--:B------:R-:W-:Y:S01]  /*4840*/  HFMA2.MMA R23, R41, R26.reuse, R23 ;  /* 0x0000001a29177235 */ /* 0x080fe20000000017 */
[-C--:B------:R-:W-:Y:S01]  /*4850*/  HFMA2 R22, R44, R25.reuse, R22 ;  /* 0x000000192c167231 */ /* 0x080fe20000000016 */
        /* <DEDUP_REMOVED lines=35> */
[----:B------:R-:W0:Y:S01]  /*4a90*/  LDS.128 R28, [UR4+0xb0] ;  /* 0x0000b004ff1c7984 */ /* 0x000e220008000c00 */
[-C--:B------:R-:W-:Y:S02]  /*4aa0*/  HFMA2 R96, R60, R19.reuse, R96 ;  /* 0x000000133c607231 */ /* 0x080fe40000000060 */
        /* <DEDUP_REMOVED lines=13> */
[----:B------:R-:W-:-:S03]  /*4b80*/  HFMA2 R96, R84, R23, R96 ;  /* 0x0000001754607231 */ /* 0x000fc60000000060 */
[-C--:B------:R-:W-:Y:S01]  /*4b90*/  HFMA2.MMA R16, R65, R22.reuse, R16 ;  /* 0x0000001641107235 */ /* 0x080fe20000000010 */
[----:B--2---:R-:W-:Y:S01]  /*4ba0*/  HFMA2 R18, R55, R24, R96 ;  /* 0x0000001837127231 */ /* 0x004fe20000000060 */
        /* <DEDUP_REMOVED lines=12> */
[----:B0-----:R-:W-:Y:S01]  /*4c70*/  HFMA2 R22, R93, R28, R18 ;  /* 0x0000001c5d167231 */ /* 0x001fe20000000012 */
        /* <DEDUP_REMOVED lines=11> */
[----:B------:R-:W-:Y:S02]  /*4d30*/  HFMA2 R20, R40, R29, R20 ;  /* 0x0000001d28147231 */ /* 0x000fe40000000014 */
[----:B------:R-:W-:Y:S01]  /*4d40*/  HADD2 R22, R22.H0_H0, R22.H1_H1 ;  /* 0x3000001616167230 */ /* 0x000fe20000000800 */
        /* <DEDUP_REMOVED lines=80> */
[----:B------:R-:W-:-:S04]  /*5250*/  HFMA2.MMA R21, R95, R28, R25 ;  /* 0x0000001c5f157235 */ /* 0x000fc80000000019 */
[-C--:B------:R-:W-:Y:S02]  /*5260*/  HFMA2.MMA R23, R46, R29.reuse, R23 ;  /* 0x0000001d2e177235 */ /* 0x080fe40000000017 */
[----:B------:R-:W-:-:S04]  /*5270*/  HFMA2.MMA R21, R42, R29, R21 ;  /* 0x0000001d2a157235 */ /* 0x000fc80000000015 */
        /* <DEDUP_REMOVED lines=11> */
.L_x_1742:
[----:B-1----:R-:W-:Y:S01]  /*5330*/  IADD3 R5, R5, 0x20, RZ ;  /* 0x0000002005057810 */ /* 0x002fe20007ffe0ff */
[----:B------:R-:W-:Y:S01]  /*5340*/  UIADD3 UR4, UR4, 0x40, URZ ;  /* 0x0000004004047890 */ /* 0x000fe2000fffe03f */
[----:B------:R-:W-:Y:S02]  /*5350*/  IMAD.WIDE R14, R33, 0x4, R14 ;  /* 0x00000004210e7825 */ /* 0x000fe400078e020e */
[C---:B------:R-:W-:Y:S02]  /*5360*/  ISETP.GE.AND P0, PT, R5.reuse, c[0x0][0x1b8], PT ;  /* 0x00006e0005007a0c */ /* 0x040fe40003f06270 */
[----:B------:R-:W-:-:S13]  /*5370*/  ISETP.LT.AND P2, PT, R5, R6, PT ;  /* 0x000000060500720c */ /* 0x000fda0003f41270 */
[----:B------:R-:W-:Y:S05]  /*5380*/  @!P0 BRA P2, `(.L_x_1743) ;  /* 0xffffe1c000008947 */ /* 0x000fea000103ffff */
.L_x_1741:
[----:B------:R-:W0:Y:S02]  /*5390*/  S2R R16, SR_CTAID.Z ;  /* 0x0000000000107919 */ /* 0x000e240000002700 */
[----:B0-----:R-:W-:-:S04]  /*53a0*/  LEA R16, R16, 0x40, 0x6 ;  /* 0x0000004010107811 */ /* 0x001fc800078e30ff */
[----:B------:R-:W-:-:S04]  /*53b0*/  IMNMX R16, R16, c[0x0][0x190], PT ;  /* 0x0000640010107a17 */ /* 0x000fc80003800200 */
[----:B------:R-:W-:-:S04]  /*53c0*/  ISETP.GE.AND P0, PT, R5, R16, PT ;  /* 0x000000100500720c */ /* 0x000fc80003f06270 */
[----:B------:R-:W-:-:S13]  /*53d0*/  ISETP.GE.OR P0, PT, R5, c[0x0][0x1bc], P0 ;  /* 0x00006f0005007a0c */ /* 0x000fda0000706670 */
[----:B------:R-:W-:Y:S05]  /*53e0*/  @P0 BRA `(.L_x_1744) ;  /* 0x0000104000000947 */ /* 0x000fea0003800000 */
[----:B-----5:R-:W-:-:S05]  /*53f0*/  IMAD.MOV.U32 R25, RZ, RZ, c[0x0][0x18c] ;  /* 0x00006300ff197624 */ /* 0x020fca00078e00ff */
[----:B------:R-:W-:-:S04]  /*5400*/  SHF.R.S32.HI R24, RZ, 0x1f, R25 ;  /* 0x0000001fff187819 */ /* 0x000fc80000011419 */
[----:B------:R-:W-:Y:S02]  /*5410*/  SHF.L.U64.HI R24, R25, 0x2, R24 ;  /* 0x0000000219187819 */ /* 0x000fe40000010218 */
.L_x_1746:
        /* <DEDUP_REMOVED lines=121> */
[-C--:B------:R-:W-:Y:S01]  /*5bb0*/  HFMA2 R57, R29, R18.reuse, R57 ;  /* 0x000000121d397231 */ /* 0x080fe20000000039 */
[----:B------:R-:W-:Y:S01]  /*5bc0*/  HFMA2.MMA R55, R27, R18, R55 ;  /* 0x000000121b377235 */ /* 0x000fe20000000037 */
[----:B------:R-:W-:Y:S01]  /*5bd0*/  HFMA2 R61, R33, R18, R16 ;  /* 0x00000012213d7231 */ /* 0x000fe20000000010 */
[----:B------:R-:W-:-:S02]  /*5be0*/  LOP3.LUT R16, R41, 0x30003, RZ, 0xc0, !PT ;  /* 0x0003000329107812 */ /* 0x000fc400078ec0ff */
        /* <DEDUP_REMOVED lines=8> */
[----:B------:R-:W-:Y:S01]  /*5c70*/  HADD2 R55, R16, -1026, -1026 ;  /* 0xe402e40210377430 */ /* 0x000fe20000000000 */
[----:B------:R-:W-:Y:S01]  /*5c80*/  LOP3.LUT R42, R42, 0x64006400, RZ, 0xfc, !PT ;  /* 0x640064002a2a7812 */ /* 0x000fe200078efcff */
[-C--:B------:R-:W-:Y:S01]  /*5c90*/  HFMA2 R18, R48, R19.reuse, R57 ;  /* 0x0000001330127231 */ /* 0x080fe20000000039 */
[----:B-1----:R-:W-:Y:S01]  /*5ca0*/  HFMA2.MMA R17, R41, R20, R17 ;  /* 0x0000001429117235 */ /* 0x002fe20000000011 */
[----:B------:R-:W-:-:S02]  /*5cb0*/  HFMA2 R61, R52, R19, R61 ;  /* 0x00000013343d7231 */ /* 0x000fc4000000003d */
[----:B------:R-:W-:Y:S01]  /*5cc0*/  HFMA2.MMA R19, R55, R20, R59 ;  /* 0x0000001437137235 */ /* 0x000fe2000000003b */
[----:B------:R-:W-:Y:S02]  /*5cd0*/  HADD2 R45, R44, -1026, -1026 ;  /* 0xe402e4022c2d7430 */ /* 0x000fe40000000000 */
[-C--:B------:R-:W-:Y:S01]  /*5ce0*/  HFMA2.MMA R17, R34, R21.reuse, R17 ;  /* 0x0000001522117235 */ /* 0x080fe20000000011 */
[----:B------:R-:W-:Y:S02]  /*5cf0*/  HADD2 R57, R42, -1026, -1026 ;  /* 0xe402e4022a397430 */ /* 0x000fe40000000000 */
[----:B------:R-:W-:Y:S01]  /*5d00*/  HFMA2.MMA R19, R38, R21, R19 ;  /* 0x0000001526137235 */ /* 0x000fe20000000013 */
[-C--:B------:R-:W-:Y:S02]  /*5d10*/  HFMA2 R18, R45, R20.reuse, R18 ;  /* 0x000000142d127231 */ /* 0x080fe40000000012 */
[----:B------:R-:W-:Y:S01]  /*5d20*/  HFMA2.MMA R17, R35, R22, R17 ;  /* 0x0000001623117235 */ /* 0x000fe20000000011 */
[----:B------:R-:W-:-:S02]  /*5d30*/  HFMA2 R20, R57, R20, R61 ;  /* 0x0000001439147231 */ /* 0x000fc4000000003d */
[----:B------:R-:W-:Y:S01]  /*5d40*/  HFMA2.MMA R19, R39, R22, R19 ;  /* 0x0000001627137235 */ /* 0x000fe20000000013 */
[-C--:B------:R-:W-:Y:S02]  /*5d50*/  HFMA2 R18, R36, R21.reuse, R18 ;  /* 0x0000001524127231 */ /* 0x080fe40000000012 */
[-C--:B------:R-:W-:Y:S01]  /*5d60*/  HFMA2.MMA R17, R54, R23.reuse, R17 ;  /* 0x0000001736117235 */ /* 0x080fe20000000011 */
[----:B------:R-:W-:Y:S02]  /*5d70*/  HFMA2 R20, R40, R21, R20 ;  /* 0x0000001528147231 */ /* 0x000fe40000000014 */
[-C--:B------:R-:W-:Y:S01]  /*5d80*/  HFMA2 R18, R37, R22.reuse, R18 ;  /* 0x0000001625127231 */ /* 0x080fe20000000012 */
[----:B------:R-:W-:Y:S01]  /*5d90*/  HFMA2.MMA R19, R58, R23, R19 ;  /* 0x000000173a137235 */ /* 0x000fe20000000013 */
[----:B------:R-:W-:Y:S02]  /*5da0*/  HFMA2 R20, R43, R22, R20 ;  /* 0x000000162b147231 */ /* 0x000fe40000000014 */
        /* <DEDUP_REMOVED lines=40> */
[----:B------:R-:W-:Y:S02]  /*6030*/  HADD2 R18, R18.H0_H0, R18.H1_H1 ;  /* 0x3000001212127230 */ /* 0x000fe40000000800 */
[----:B------:R-:W-:Y:S01]  /*6040*/  HFMA2 R20, R43, R22, R20 ;  /* 0x000000162b147231 */ /* 0x000fe20000000014 */
[----:B------:R-:W-:-:S02]  /*6050*/  HFMA2.MMA R17, R35, R22, R17 ;  /* 0x0000001623117235 */ /* 0x000fc40000000011 */
        /* <DEDUP_REMOVED lines=54> */
.L_x_1745:
[----:B------:R-:W-:Y:S01]  /*63c0*/  IADD3 R5, R5, 0x10, RZ ;  /* 0x0000001005057810 */ /* 0x000fe20007ffe0ff */
[----:B------:R-:W-:Y:S01]  /*63d0*/  UIADD3 UR4, UR4, 0x20, URZ ;  /* 0x0000002004047890 */ /* 0x000fe2000fffe03f */
[----:B------:R-:W-:Y:S02]  /*63e0*/  LEA R14, P2, R25, R14, 0x2 ;  /* 0x0000000e190e7211 */ /* 0x000fe400078410ff */
[C---:B------:R-:W-:Y:S02]  /*63f0*/  ISETP.GE.AND P0, PT, R5.reuse, c[0x0][0x1bc], PT ;  /* 0x00006f0005007a0c */ /* 0x040fe40003f06270 */
[----:B------:R-:W-:Y:S01]  /*6400*/  ISETP.LT.AND P3, PT, R5, R6, PT ;  /* 0x000000060500720c */ /* 0x000fe20003f61270 */
[----:B------:R-:W-:-:S12]  /*6410*/  IMAD.X R15, R15, 0x1, R24, P2 ;  /* 0x000000010f0f7824 */ /* 0x000fd800010e0618 */
[----:B------:R-:W-:Y:S05]  /*6420*/  @!P0 BRA P3, `(.L_x_1746) ;  /* 0xffffeff000008947 */ /* 0x000fea000183ffff */
.L_x_1744:
[----:B------:R-:W-:Y:S05]  /*6430*/  @!P1 EXIT ;  /* 0x000000000000994d */ /* 0x000fea0003800000 */
[----:B------:R-:W0:Y:S01]  /*6440*/  S2R R5, SR_CTAID.X ;  /* 0x0000000000057919 */ /* 0x000e220000002500 */
[----:B------:R-:W-:-:S03]  /*6450*/  IMAD.MOV.U32 R17, RZ, RZ, 0x2 ;  /* 0x00000002ff117424 */ /* 0x000fc600078e00ff */
        /* <DEDUP_REMOVED lines=13> */
.L_x_1750:
[----:B------:R-:W0:Y:S02]  /*6530*/  LDS R14, [R2] ;  /* 0x00000000020e7984 */ /* 0x000e240000000800 */
[----:B0-----:R-:W-:-:S06]  /*6540*/  HADD2 R15, R14, R3 ;  /* 0x000000030e0f7230 */ /* 0x001fcc0000000000 */
[----:B------:R-:W0:Y:S02]  /*6550*/  ATOMS.CAST.SPIN R15, [R2], R14, R15 ;  /* 0x0000000e020f738d */ /* 0x000e24000180000f */
[----:B0-----:R-:W-:-:S13]  /*6560*/  ISETP.EQ.U32.AND P0, PT, R15, 0x1, PT ;  /* 0x000000010f00780c */ /* 0x001fda0003f02070 */
[----:B------:R-:W-:Y:S05]  /*6570*/  @!P0 BRA `(.L_x_1750) ;  /* 0xffffffb000008947 */ /* 0x000fea000383ffff */
[----:B------:R-:W-:Y:S05]  /*6580*/  BRA `(.L_x_1748) ;  /* 0x0000003000007947 */ /* 0x000fea0003800000 */
.L_x_1749:
[----:B------:R-:W2:Y:S02]  /*6590*/  LD.E R2, [R4.64] ;  /* 0x0000000804027980 */ /* 0x000ea4000c101900 */
[----:B--2---:R-:W-:-:S05]  /*65a0*/  IMAD.IADD R3, R3, 0x1, R2 ;  /* 0x0000000103037824 */ /* 0x004fca00078e0202 */
[----:B------:R0:W-:Y:S02]  /*65b0*/  ST.E [R4.64], R3 ;  /* 0x0000000304007985 */ /* 0x0001e4000c101908 */
.L_x_1748:
[----:B------:R-:W-:Y:S05]  /*65c0*/  BSYNC B0 ;  /* 0x0000000000007941 */ /* 0x000fea0003800000 */
.L_x_1747:
[----:B------:R-:W2:Y:S01]  /*65d0*/  ATOM.E.ADD.F16x2.RN.STRONG.GPU P0, RZ, [R4.64+0x4], R9 ;  /* 0x0000040904ff798a */ /* 0x000ea2000810e9c8 */
[----:B------:R-:W-:Y:S01]  /*65e0*/  BSSY B0, `(.L_x_1751) ;  /* 0x000000f000007945 */ /* 0x000fe20003800000 */
[----:B--2---:R-:W-:Y:S05]  /*65f0*/  @P0 BRA `(.L_x_1752) ;  /* 0x000000d000000947 */ /* 0x004fea0003800000 */
[----:B------:R-:W1:Y:S02]  /*6600*/  QSPC.E.S P0, RZ, [R4+0x4] ;  /* 0x0000040004ff73aa */ /* 0x000e640000000500 */
[----:B-1----:R-:W-:Y:S05]  /*6610*/  @!P0 BRA `(.L_x_1753) ;  /* 0x0000008000008947 */ /* 0x002fea0003800000 */
[----:B0-----:R-:W-:-:S04]  /*6620*/  IADD3 R4, R4, 0x4, RZ ;  /* 0x0000000404047810 */ /* 0x001fc80007ffe0ff */
[----:B------:R-:W-:-:S05]  /*6630*/  LOP3.LUT R4, R4, 0xffffff, RZ, 0xc0, !PT ;  /* 0x00ffffff04047812 */ /* 0x000fca00078ec0ff */
.L_x_1754:
[----:B------:R-:W0:Y:S02]  /*6640*/  LDS R2, [R4] ;  /* 0x0000000004027984 */ /* 0x000e240000000800 */
[----:B0-----:R-:W-:-:S10]  /*6650*/  HFMA2.MMA R3, R2, 1, 1, R9 ;  /* 0x3c003c0002037835 */ /* 0x001fd40000000009 */
[----:B------:R-:W0:Y:S02]  /*6660*/  ATOMS.CAST.SPIN R3, [R4], R2, R3 ;  /* 0x000000020403738d */ /* 0x000e240001800003 */
[----:B0-----:R-:W-:-:S13]  /*6670*/  ISETP.EQ.U32.AND P0, PT, R3, 0x1, PT ;  /* 0x000000010300780c */ /* 0x001fda0003f02070 */
[----:B------:R-:W-:Y:S05]  /*6680*/  @!P0 BRA `(.L_x_1754) ;  /* 0xffffffb000008947 */ /* 0x000fea000383ffff */
[----:B------:R-:W-:Y:S05]  /*6690*/  BRA `(.L_x_1752) ;  /* 0x0000003000007947 */ /* 0x000fea0003800000 */
.L_x_1753:
[----:B------:R-:W2:Y:S02]  /*66a0*/  LD.E R2, [R4.64+0x4] ;  /* 0x0000040804027980 */ /* 0x000ea4000c101900 */
[----:B0-2---:R-:W-:-:S05]  /*66b0*/  IMAD.IADD R3, R9, 0x1, R2 ;  /* 0x0000000109037824 */ /* 0x005fca00078e0202 */
[----:B------:R0:W-:Y:S02]  /*66c0*/  ST.E [R4.64+0x4], R3 ;  /* 0x0000040304007985 */ /* 0x0001e4000c101908 */
.L_x_1752:
[----:B------:R-:W-:Y:S05]  /*66d0*/  BSYNC B0 ;  /* 0x0000000000007941 */ /* 0x000fea0003800000 */
.L_x_1751:
        /* <DEDUP_REMOVED lines=10> */
.L_x_1758:
[----:B------:R-:W0:Y:S02]  /*6780*/  LDS R8, [R4] ;  /* 0x0000000004087984 */ /* 0x000e240000000800 */
[----:B0-----:R-:W-:-:S06]  /*6790*/  HADD2 R9, R8, R10 ;  /* 0x0000000a08097230 */ /* 0x001fcc0000000000 */
[----:B------:R-:W0:Y:S02]  /*67a0*/  ATOMS.CAST.SPIN R9, [R4], R8, R9 ;  /* 0x000000080409738d */ /* 0x000e240001800009 */
[----:B0-----:R-:W-:-:S13]  /*67b0*/  ISETP.EQ.U32.AND P0, PT, R9, 0x1, PT ;  /* 0x000000010900780c */ /* 0x001fda0003f02070 */
[----:B------:R-:W-:Y:S05]  /*67c0*/  @!P0 BRA `(.L_x_1758) ;  /* 0xffffffb000008947 */ /* 0x000fea000383ffff */
[----:B------:R-:W-:Y:S05]  /*67d0*/  BRA `(.L_x_1756) ;  /* 0x0000003000007947 */ /* 0x000fea0003800000 */
.L_x_1757:
[----:B------:R-:W2:Y:S02]  /*67e0*/  LD.E R4, [R2.64] ;  /* 0x0000000802047980 */ /* 0x000ea4000c101900 */
[----:B--2---:R-:W-:-:S05]  /*67f0*/  IMAD.IADD R5, R10, 0x1, R4 ;  /* 0x000000010a057824 */ /* 0x004fca00078e0204 */
[----:B------:R0:W-:Y:S02]  /*6800*/  ST.E [R2.64], R5 ;  /* 0x0000000502007985 */ /* 0x0001e4000c101908 */
.L_x_1756:
[----:B------:R-:W-:Y:S05]  /*6810*/  BSYNC B0 ;  /* 0x0000000000007941 */ /* 0x000fea0003800000 */
.L_x_1755:
[----:B------:R-:W2:Y:S01]  /*6820*/  ATOM.E.ADD.F16x2.RN.STRONG.GPU P0, RZ, [R2.64+0x4], R11 ;  /* 0x0000040b02ff798a */ /* 0x000ea2000810e9c8 */
[----:B------:R-:W-:Y:S01]  /*6830*/  BSSY B0, `(.L_x_1759) ;  /* 0x000000f000007945 */ /* 0x000fe20003800000 */
[----:B--2---:R-:W-:Y:S05]  /*6840*/  @P0 BRA `(.L_x_1760) ;  /* 0x000000d000000947 */ /* 0x004fea0003800000 */
[----:B------:R-:W1:Y:S02]  /*6850*/  QSPC.E.S P0, RZ, [R2+0x4] ;  /* 0x0000040002ff73aa */ /* 0x000e640000000500 */
[----:B-1----:R-:W-:Y:S05]  /*6860*/  @!P0 BRA `(.L_x_1761) ;  /* 0x0000008000008947 */ /* 0x002fea0003800000 */
[----:B0-----:R-:W-:-:S04]  /*6870*/  IADD3 R2, R2, 0x4, RZ ;  /* 0x0000000402027810 */ /* 0x001fc80007ffe0ff */
[----:B------:R-:W-:-:S05]  /*6880*/  LOP3.LUT R2, R2, 0xffffff, RZ, 0xc0, !PT ;  /* 0x00ffffff02027812 */ /* 0x000fca00078ec0ff */
.L_x_1762:
[----:B------:R-:W0:Y:S02]  /*6890*/  LDS R4, [R2] ;  /* 0x0000000002047984 */ /* 0x000e240000000800 */
[----:B0-----:R-:W-:-:S10]  /*68a0*/  HFMA2.MMA R5, R4, 1, 1, R11 ;  /* 0x3c003c0004057835 */ /* 0x001fd4000000000b */
[----:B------:R-:W0:Y:S02]  /*68b0*/  ATOMS.CAST.SPIN R5, [R2], R4, R5 ;  /* 0x000000040205738d */ /* 0x000e240001800005 */
[----:B0-----:R-:W-:-:S13]  /*68c0*/  ISETP.EQ.U32.AND P0, PT, R5, 0x1, PT ;  /* 0x000000010500780c */ /* 0x001fda0003f02070 */
[----:B------:R-:W-:Y:S05]  /*68d0*/  @!P0 BRA `(.L_x_1762) ;  /* 0xffffffb000008947 */ /* 0x000fea000383ffff */
[----:B------:R-:W-:Y:S05]  /*68e0*/  BRA `(.L_x_1760) ;  /* 0x0000003000007947 */ /* 0x000fea0003800000 */
.L_x_1761:
[----:B------:R-:W2:Y:S02]  /*68f0*/  LD.E R4, [R2.64+0x4] ;  /* 0x0000040802047980 */ /* 0x000ea4000c101900 */
[----:B0-2---:R-:W-:-:S05]  /*6900*/  IMAD.IADD R5, R11, 0x1, R4 ;  /* 0x000000010b057824 */ /* 0x005fca00078e0204 */
[----:B------:R0:W-:Y:S02]  /*6910*/  ST.E [R2.64+0x4], R5 ;  /* 0x0000040502007985 */ /* 0x0001e4000c101908 */
.L_x_1760:
[----:B------:R-:W-:Y:S05]  /*6920*/  BSYNC B0 ;  /* 0x0000000000007941 */ /* 0x000fea0003800000 */
.L_x_1759:
        /* <DEDUP_REMOVED lines=10> */
.L_x_1766:
[----:B------:R-:W0:Y:S02]  /*69d0*/  LDS R4, [R0] ;  /* 0x0000000000047984 */ /* 0x000e240000000800 */
[----:B0-----:R-:W-:-:S06]  /*69e0*/  HADD2 R5, R4, R13 ;  /* 0x0000000d04057230 */ /* 0x001fcc0000000000 */
[----:B------:R-:W0:Y:S02]  /*69f0*/  ATOMS.CAST.SPIN R5, [R0], R4, R5 ;  /* 0x000000040005738d */ /* 0x000e240001800005 */
[----:B0-----:R-:W-:-:S13]  /*6a00*/  ISETP.EQ.U32.AND P0, PT, R5, 0x1, PT ;  /* 0x000000010500780c */ /* 0x001fda0003f02070 */
[----:B------:R-:W-:Y:S05]  /*6a10*/  @!P0 BRA `(.L_x_1766) ;  /* 0xffffffb000008947 */ /* 0x000fea000383ffff */
[----:B------:R-:W-:Y:S05]  /*6a20*/  BRA `(.L_x_1764) ;  /* 0x0000003000007947 */ /* 0x000fea0003800000 */
.L_x_1765:
[----:B------:R-:W2:Y:S02]  /*6a30*/  LD.E R0, [R2.64] ;  /* 0x0000000802007980 */ /* 0x000ea4000c101900 */
[----:B--2---:R-:W-:-:S05]  /*6a40*/  IMAD.IADD R5, R13, 0x1, R0 ;  /* 0x000000010d057824 */ /* 0x004fca00078e0200 */
[----:B------:R0:W-:Y:S02]  /*6a50*/  ST.E [R2.64], R5 ;  /* 0x0000000502007985 */ /* 0x0001e4000c101908 */
.L_x_1764:
[----:B------:R-:W-:Y:S05]  /*6a60*/  BSYNC B0 ;  /* 0x0000000000007941 */ /* 0x000fea0003800000 */
.L_x_1763:
[----:B------:R-:W2:Y:S02]  /*6a70*/  ATOM.E.ADD.F16x2.RN.STRONG.GPU P0, RZ, [R2.64+0x4], R12 ;  /* 0x0000040c02ff798a */ /* 0x000ea4000810e9c8 */
[----:B--2---:R-:W-:Y:S05]  /*6a80*/  @P0 EXIT ;  /* 0x000000000000094d */ /* 0x004fea0003800000 */
[----:B------:R-:W1:Y:S02]  /*6a90*/  QSPC.E.S P0, RZ, [R2+0x4] ;  /* 0x0000040002ff73aa */ /* 0x000e640000000500 */
[----:B-1----:R-:W-:Y:S05]  /*6aa0*/  @!P0 BRA `(.L_x_1767) ;  /* 0x0000008000008947 */ /* 0x002fea0003800000 */
[----:B0-----:R-:W-:-:S04]  /*6ab0*/  IADD3 R2, R2, 0x4, RZ ;  /* 0x0000000402027810 */ /* 0x001fc80007ffe0ff */
[----:B------:R-:W-:-:S05]  /*6ac0*/  LOP3.LUT R2, R2, 0xffffff, RZ, 0xc0, !PT ;  /* 0x00ffffff02027812 */ /* 0x000fca00078ec0ff */
.L_x_1768:
[----:B------:R-:W0:Y:S02]  /*6ad0*/  LDS R4, [R2] ;  /* 0x0000000002047984 */ /* 0x000e240000000800 */
[----:B0-----:R-:W-:-:S10]  /*6ae0*/  HFMA2.MMA R5, R4, 1, 1, R12 ;  /* 0x3c003c0004057835 */ /* 0x001fd4000000000c */
[----:B------:R-:W0:Y:S02]  /*6af0*/  ATOMS.CAST.SPIN R5, [R2], R4, R5 ;  /* 0x000000040205738d */ /* 0x000e240001800005 */
[----:B0-----:R-:W-:-:S13]  /*6b00*/  ISETP.EQ.U32.AND P0, PT, R5, 0x1, PT ;  /* 0x000000010500780c */ /* 0x001fda0003f02070 */
[----:B------:R-:W-:Y:S05]  /*6b10*/  @!P0 BRA `(.L_x_1768) ;  /* 0xffffffb000008947 */ /* 0x000fea000383ffff */
[----:B------:R-:W-:Y:S05]  /*6b20*/  EXIT ;  /* 0x000000000000794d */ /* 0x000fea0003800000 */
.L_x_1767:
[----:B------:R-:W2:Y:S02]  /*6b30*/  LD.E R0, [R2.64+0x4] ;  /* 0x0000040802007980 */ /* 0x000ea4000c101900 */
[----:B0-2---:R-:W-:-:S05]  /*6b40*/  IMAD.IADD R5, R12, 0x1, R0 ;  /* 0x000000010c057824 */ /* 0x005fca00078e0200 */
[----:B------:R-:W-:Y:S01]  /*6b50*/  ST.E [R2.64+0x4], R5 ;  /* 0x0000040502007985 */ /* 0x000fe2000c101908 */
[----:B------:R-:W-:Y:S05]  /*6b60*/  EXIT ;  /* 0x000000000000794d */ /* 0x000fea0003800000 */
.L_x_1769:
        /* <DEDUP_REMOVED lines=9> */
.L_x_3746:


//--------------------- .text._Z23gemm_half_q_half_kernelILi3ELi128ELb0ELb0ELi64EEvPK6__halfPKjS4_S2_PS0_iiiiPKtS7_iiiiiibS2_i --------------------------
	.section	.text._Z23gemm_half_q_half_kernelILi3ELi128ELb0ELb0ELi64EEvPK6__halfPKjS4_S2_PS0_iiiiPKtS7_iiiiiibS2_i,"ax",@progbits
	.sectioninfo	@"SHI_REGISTERS=71"
	.align	128
        .global         _Z23gemm_half_q_half_kernelILi3ELi128ELb0ELb0ELi64EEvPK6__halfPKjS4_S2_PS0_iiiiPKtS7_iiiiiibS2_i
        .type           _Z23gemm_half_q_half_kernelILi3ELi128ELb0ELb0ELi64EEvPK6__halfPKjS4_S2_PS0_iiiiPKtS7_iiiiiibS2_i,@function
        .size           _Z23gemm_half_q_half_kernelILi3ELi128ELb0ELb0ELi64EEvPK6__halfPKjS4_S2_PS0_iiiiPKtS7_iiiiiibS2_i,(.L_x_3747 - _Z23gemm_half_q_half_kernelILi3ELi128ELb0ELb0ELi64EEvPK6__halfPKjS4_S2_PS0_iiiiPKtS7_iiiiiibS2_i)
        .other          _Z23gemm_half_q_half_kernelILi3ELi128ELb0ELb0ELi64EEvPK6__halfPKjS4_S2_PS0_iiiiPKtS7_iiiiiibS2_i,@"STO_CUDA_ENTRY STV_DEFAULT"
_Z23gemm_half_q_half_kernelILi3ELi128ELb0ELb0ELi64EEvPK6__halfPKjS4_S2_PS0_iiiiPKtS7_iiiiiibS2_i:
.text._Z23gemm_half_q_half_kernelILi3ELi128ELb0ELb0ELi64EEvPK6__halfPKjS4_S2_PS0_iiiiPKtS7_iiiiiibS2_i:
        /* <DEDUP_REMOVED lines=40> */
.L_x_1774:
        /* <DEDUP_REMOVED lines=17> */
.L_x_1773:
        /* <DEDUP_REMOVED lines=17> */
.L_x_1772:
[----:B------:R-:W-:Y:S01]  /*04a0*/  IMAD R8, R3, c[0x0][0x190], RZ ;  /* 0x0000640003087a24 */ /* 0x000fe200078e02ff */
[----:B------:R-:W-:Y:S01]  /*04b0*/  ISETP.GT.AND P2, PT, R14, 0x3, PT ;  /* 0x000000030e00780c */ /* 0x000fe20003f44270 */
[----:B------:R-:W-:Y:S02]  /*04c0*/  IMAD.MOV.U32 R15, RZ, RZ, RZ ;  /* 0x000000ffff0f7224 */ /* 0x000fe400078e00ff */
[----:B------:R-:W-:-:S05]  /*04d0*/  IMAD R8, R8, 0x3, RZ ;  /* 0x0000000308087824 */ /* 0x000fca00078e02ff */
[----:B------:R-:W-:-:S04]  /*04e0*/  IADD3 R9, P0, R9, R8, RZ ;  /* 0x0000000809097210 */ /* 0x000fc80007f1e0ff */
[----:B------:R-:W-:Y:S02]  /*04f0*/  LEA.HI.X.SX32 R6, R8, R6, 0x1, P0 ;  /* 0x0000000608067211 */ /* 0x000fe400000f0eff */
[----:B------:R-:W-:-:S04]  /*0500*/  LEA R8, P0, R9, c[0x0][0x160], 0x1 ;  /* 0x0000580009087a11 */ /* 0x000fc800078008ff */
[----:B------:R-:W-:Y:S01]  /*0510*/  LEA.HI.X R9, R9, c[0x0][0x164], R6, 0x1, P0 ;  /* 0x0000590009097a11 */ /* 0x000fe200000f0c06 */
[----:B------:R-:W-:Y:S01]  /*0520*/  IMAD.SHL.U32 R6, R2, 0x2, RZ ;  /* 0x0000000202067824 */ /* 0x000fe200078e00ff */
[----:B------:R-:W-:Y:S01]  /*0530*/  PLOP3.LUT P0, PT, PT, PT, PT, 0x80, 0x0 ;  /* 0x000000000000781c */ /* 0x000fe20003f0f070 */
[----:B------:R-:W-:Y:S05]  /*0540*/  @!P2 BRA `(.L_x_1775) ;  /* 0x000001300000a947 */ /* 0x000fea0003800000 */
[----:B------:R-:W-:Y:S02]  /*0550*/  PLOP3.LUT P0, PT, PT, PT, PT, 0x8, 0x0 ;  /* 0x000000000000781c */ /* 0x000fe40003f0e170 */
[----:B------:R-:W-:-:S05]  /*0560*/  IADD3 R20, R14, -0x3, RZ ;  /* 0xfffffffd0e147810 */ /* 0x000fca0007ffe0ff */
.L_x_1776:
        /* <DEDUP_REMOVED lines=17> */
.L_x_1775:
        /* <DEDUP_REMOVED lines=15> */
.L_x_1771:
[----:B------:R-:W-:Y:S05]  /*0770*/  BSYNC B0 ;  /* 0x0000000000007941 */ /* 0x000fea0003800000 */
.L_x_1770:
        /* <DEDUP_REMOVED lines=8> */
[----:B------:R-:W-:Y:S01]  /*0800*/  IMAD.SHL.U32 R5, R5, 0x100, RZ ;  /* 0x0000010005057824 */ /* 0x000fe200078e00ff */
[----:B------:R-:W-:Y:S01]  /*0810*/  HFMA2.MMA R17, -RZ, RZ, 0, 1.1920928955078125e-07 ;  /* 0x00000002ff117435 */ /* 0x000fe200000001ff */
[----:B------:R-:W-:Y:S01]  /*0820*/  IMAD R4, R3, c[0x0][0x18c], RZ ;  /* 0x0000630003047a24 */ /* 0x000fe200078e02ff */
[----:B------:R-:W-:Y:S01]  /*0830*/  PLOP3.LUT P0, PT, PT, PT, PT, 0x80, 0x0 ;  /* 0x000000000000781c */ /* 0x000fe20003f0f070 */
[----:B------:R-:W-:Y:S02]  /*0840*/  IMAD.MOV.U32 R15, RZ, RZ, RZ ;  /* 0x000000ffff0f7224 */ /* 0x000fe400078e00ff */
[----:B------:R-:W-:-:S04]  /*0850*/  IMAD R5, R4, 0x3, R5 ;  /* 0x0000000304057824 */ /* 0x000fc800078e0205 */
[----:B------:R-:W-:-:S04]  /*0860*/  IMAD R2, R2, 0x4, R5 ;  /* 0x0000000402027824 */ /* 0x000fc800078e0205 */
[----:B------:R-:W-:Y:S01]  /*0870*/  IMAD.WIDE R2, R2, R17, c[0x0][0x180] ;  /* 0x0000600002027625 */ /* 0x000fe200078e0211 */
[----:B------:R-:W-:Y:S05]  /*0880*/  @!P2 BRA `(.L_x_1778) ;  /* 0x000000d00000a947 */ /* 0x000fea0003800000 */
[----:B------:R-:W-:Y:S02]  /*0890*/  PLOP3.LUT P0, PT, PT, PT, PT, 0x8, 0x0 ;  /* 0x000000000000781c */ /* 0x000fe40003f0e170 */
[----:B------:R-:W-:Y:S02]  /*08a0*/  IADD3 R6, R14, -0x3, RZ ;  /* 0xfffffffd0e067810 */ /* 0x000fe40007ffe0ff */
.L_x_1779:
        /* <DEDUP_REMOVED lines=11> */
.L_x_1778:
        /* <DEDUP_REMOVED lines=10> */
.L_x_1777:
[C---:B------:R-:W-:Y:S01]  /*0a00*/  ISETP.GT.AND P2, PT, R13.reuse, c[0x0][0x1a8], PT ;  /* 0x00006a000d007a0c */ /* 0x040fe20003f44270 */
[----:B------:R-:W-:Y:S01]  /*0a10*/  IMAD.MOV.U32 R25, RZ, RZ, 0x2 ;  /* 0x00000002ff197424 */ /* 0x000fe200078e00ff */
[----:B------:R-:W-:Y:S01]  /*0a20*/  BAR.SYNC.DEFER_BLOCKING 0x0 ;  /* 0x0000000000007b1d */ /* 0x000fe20000010000 */
[C---:B------:R-:W-:Y:S01]  /*0a30*/  ISETP.GT.AND P3, PT, R13.reuse, c[0x0][0x1ac], PT ;  /* 0x00006b000d007a0c */ /* 0x040fe20003f64270 */
[----:B------:R-:W-:Y:S01]  /*0a40*/  IMAD.MOV.U32 R23, RZ, RZ, RZ ;  /* 0x000000ffff177224 */ /* 0x000fe200078e00ff */
[C---:B------:R-:W-:Y:S02]  /*0a50*/  ISETP.GT.AND P4, PT, R13.reuse, c[0x0][0x1b0], PT ;  /* 0x00006c000d007a0c */ /* 0x040fe40003f84270 */
[C---:B------:R-:W-:Y:S02]  /*0a60*/  ISETP.GT.AND P5, PT, R13.reuse, c[0x0][0x1b4], PT ;  /* 0x00006d000d007a0c */ /* 0x040fe40003fa4270 */
[C---:B-1----:R-:W-:Y:S02]  /*0a70*/  IMNMX R3, R13.reuse, c[0x0][0x1a8], PT ;  /* 0x00006a000d037a17 */ /* 0x042fe40003800200 */
[----:B------:R-:W-:-:S02]  /*0a80*/  ISETP.GT.AND P0, PT, R13, c[0x0][0x1b8], PT ;  /* 0x00006e000d007a0c */ /* 0x000fc40003f04270 */
[----:B------:R-:W-:Y:S02]  /*0a90*/  SHF.R.S32.HI R4, RZ, 0x1f, R3 ;  /* 0x0000001fff047819 */ /* 0x000fe40000011403 */
[C---:B------:R-:W-:Y:S02]  /*0aa0*/  @P2 IMNMX R2, R13.reuse, c[0x0][0x1ac], PT ;  /* 0x00006b000d022a17 */ /* 0x040fe40003800200 */
[----:B------:R-:W-:Y:S02]  /*0ab0*/  LEA.HI R16, R4, R3, RZ, 0x5 ;  /* 0x0000000304107211 */ /* 0x000fe400078f28ff */
[C---:B------:R-:W-:Y:S02]  /*0ac0*/  @P3 IMNMX R3, R13.reuse, c[0x0][0x1b0], PT ;  /* 0x00006c000d033a17 */ /* 0x040fe40003800200 */
[----:B------:R-:W-:Y:S02]  /*0ad0*/  @P2 IADD3 R2, R2, -c[0x0][0x1a8], RZ ;  /* 0x80006a0002022a10 */ /* 0x000fe40007ffe0ff */
[----:B------:R-:W-:-:S02]  /*0ae0*/  @P4 IMNMX R5, R13, c[0x0][0x1b4], PT ;  /* 0x00006d000d054a17 */ /* 0x000fc40003800200 */
[----:B------:R-:W-:Y:S02]  /*0af0*/  @P5 IMNMX R8, R13, c[0x0][0x1b8], PT ;  /* 0x00006e000d085a17 */ /* 0x000fe40003800200 */
[----:B------:R-:W-:Y:S02]  /*0b00*/  @P3 IADD3 R4, R3, -c[0x0][0x1ac], RZ ;  /* 0x80006b0003043a10 */ /* 0x000fe40007ffe0ff */
[----:B------:R-:W-:Y:S02]  /*0b10*/  @P2 SHF.R.S32.HI R3, RZ, 0x1f, R2 ;  /* 0x0000001fff032819 */ /* 0x000fe40000011402 */
[----:B------:R-:W-:Y:S02]  /*0b20*/  @P4 IADD3 R6, R5, -c[0x0][0x1b0], RZ ;  /* 0x80006c0005064a10 */ /* 0x000fe40007ffe0ff */
[----:B------:R-:W-:Y:S02]  /*0b30*/  @P5 IADD3 R10, R8, -c[0x0][0x1b4], RZ ;  /* 0x80006d00080a5a10 */ /* 0x000fe40007ffe0ff */
[----:B------:R-:W-:-:S02]  /*0b40*/  @P2 LEA.HI R5, R3, R2, RZ, 0x5 ;  /* 0x0000000203052211 */ /* 0x000fc400078f28ff */
[----:B------:R-:W-:Y:S02]  /*0b50*/  @P3 SHF.R.S32.HI R9, RZ, 0x1f, R4 ;  /* 0x0000001fff093819 */ /* 0x000fe40000011404 */
[----:B------:R-:W-:Y:S02]  /*0b60*/  @P5 SHF.R.S32.HI R11, RZ, 0x1f, R10 ;  /* 0x0000001fff0b5819 */ /* 0x000fe4000001140a */
[----:B------:R-:W-:Y:S02]  /*0b70*/  @P0 IMNMX R2, R13, c[0x0][0x1bc], PT ;  /* 0x00006f000d020a17 */ /* 0x000fe40003800200 */
[----:B------:R-:W-:Y:S02]  /*0b80*/  @P2 SHF.R.S32.HI R5, RZ, 0x5, R5 ;  /* 0x00000005ff052819 */ /* 0x000fe40000011405 */
[----:B------:R-:W-:Y:S02]  /*0b90*/  @P4 SHF.R.S32.HI R3, RZ, 0x1f, R6 ;  /* 0x0000001fff034819 */ /* 0x000fe40000011406 */
[----:B------:R-:W-:Y:S01]  /*0ba0*/  @P3 LEA.HI R9, R9, R4, RZ, 0x5 ;  /* 0x0000000409093211 */ /* 0x000fe200078f28ff */
[----:B------:R-:W-:Y:S01]  /*0bb0*/  IMAD.MOV.U32 R4, RZ, RZ, RZ ;  /* 0x000000ffff047224 */ /* 0x000fe200078e00ff */
[----:B------:R-:W-:Y:S01]  /*0bc0*/  @P5 LEA.HI R11, R11, R10, RZ, 0x5 ;  /* 0x0000000a0b0b5211 */ /* 0x000fe200078f28ff */
[----:B------:R-:W-:Y:S01]  /*0bd0*/  @P2 IMAD R4, R5, 0x6, RZ ;  /* 0x0000000605042824 */ /* 0x000fe200078e02ff */
[----:B------:R-:W-:-:S02]  /*0be0*/  @P0 IADD3 R10, R2, -c[0x0][0x1b8], RZ ;  /* 0x80006e00020a0a10 */ /* 0x000fc40007ffe0ff */
[----:B------:R-:W-:Y:S02]  /*0bf0*/  ISETP.GE.AND P2, PT, R13, R12, PT ;  /* 0x0000000c0d00720c */ /* 0x000fe40003f46270 */
[----:B------:R-:W-:Y:S01]  /*0c00*/  @P4 LEA.HI R8, R3, R6, RZ, 0x5 ;  /* 0x0000000603084211 */ /* 0x000fe200078f28ff */
[----:B------:R-:W-:Y:S01]  /*0c10*/  IMAD.MOV.U32 R6, RZ, RZ, RZ ;  /* 0x000000ffff067224 */ /* 0x000fe200078e00ff */
[----:B------:R-:W-:Y:S01]  /*0c20*/  @P0 SHF.R.S32.HI R15, RZ, 0x1f, R10 ;  /* 0x0000001fff0f0819 */ /* 0x000fe2000001140a */
[----:B------:R-:W-:Y:S01]  /*0c30*/  CS2R R2, SRZ ;  /* 0x0000000000027805 */ /* 0x000fe2000001ff00 */
[----:B------:R-:W-:Y:S02]  /*0c40*/  @P3 SHF.R.S32.HI R9, RZ, 0x5, R9 ;  /* 0x00000005ff093819 */ /* 0x000fe40000011409 */
[----:B------:R-:W-:Y:S02]  /*0c50*/  @P4 SHF.R.S32.HI R8, RZ, 0x5, R8 ;  /* 0x00000005ff084819 */ /* 0x000fe40000011408 */
[----:B------:R-:W-:Y:S01]  /*0c60*/  SHF.R.S32.HI R5, RZ, 0x5, R16 ;  /* 0x00000005ff057819 */ /* 0x000fe20000011410 */
[----:B------:R-:W-:Y:S01]  /*0c70*/  @P3 IMAD R3, R9, 0x5, RZ ;  /* 0x0000000509033824 */ /* 0x000fe200078e02ff */
[----:B------:R-:W-:Y:S01]  /*0c80*/  @P0 LEA.HI R15, R15, R10, RZ, 0x5 ;  /* 0x0000000a0f0f0211 */ /* 0x000fe200078f28ff */
[----:B------:R-:W-:Y:S01]  /*0c90*/  @P4 IMAD.SHL.U32 R6, R8, 0x4, RZ ;  /* 0x0000000408064824 */ /* 0x000fe200078e00ff */
[----:B------:R-:W-:Y:S01]  /*0ca0*/  @P5 SHF.R.S32.HI R11, RZ, 0x5, R11 ;  /* 0x00000005ff0b5819 */ /* 0x000fe2000001140b */
[----:B------:R-:W-:Y:S01]  /*0cb0*/  IMAD R4, R5, 0x8, R4 ;  /* 0x0000000805047824 */ /* 0x000fe200078e0204 */
[----:B------:R-:W-:Y:S01]  /*0cc0*/  @P0 SHF.R.S32.HI R15, RZ, 0x5, R15 ;  /* 0x00000005ff0f0819 */ /* 0x000fe2000001140f */
[----:B------:R-:W-:-:S02]  /*0cd0*/  IMAD.SHL.U32 R8, R0, 0x80, RZ ;  /* 0x0000008000087824 */ /* 0x000fc400078e00ff */
[----:B------:R-:W-:Y:S01]  /*0ce0*/  @P5 IMAD R2, R11, 0x3, RZ ;  /* 0x000000030b025824 */ /* 0x000fe200078e02ff */
[----:B------:R-:W-:Y:S01]  /*0cf0*/  IADD3 R22, R6, R4, R3 ;  /* 0x0000000406167210 */ /* 0x000fe20007ffe003 */
[----:B------:R-:W-:Y:S02]  /*0d00*/  @P0 IMAD.SHL.U32 R23, R15, 0x2, RZ ;  /* 0x000000020f170824 */ /* 0x000fe400078e00ff */
[----:B------:R-:W-:Y:S01]  /*0d10*/  IMAD.WIDE R8, R8, R25, c[0x0][0x198] ;  /* 0x0000660008087625 */ /* 0x000fe200078e0219 */
[----:B------:R-:W-:Y:S05]  /*0d20*/  @P2 BRA `(.L_x_1780) ;  /* 0x0000033000002947 */ /* 0x000fea0003800000 */
[----:B------:R0:W5:Y:S01]  /*0d30*/  LDG.E.U16.CONSTANT R0, [R8.64] ;  /* 0x0000000608007981 */ /* 0x000162000c1e9500 */
[----:B------:R-:W-:Y:S01]  /*0d40*/  SHF.R.S32.HI R4, RZ, 0x1f, R7 ;  /* 0x0000001fff047819 */ /* 0x000fe20000011407 */
[----:B------:R-:W-:Y:S01]  /*0d50*/  IMAD.SHL.U32 R3, R7, 0x4, RZ ;  /* 0x0000000407037824 */ /* 0x000fe200078e00ff */
[----:B------:R-:W-:Y:S01]  /*0d60*/  HFMA2.MMA R15, -RZ, RZ, 0, 0 ;  /* 0x00000000ff0f7435 */ /* 0x000fe200000001ff */
[----:B------:R-:W-:Y:S01]  /*0d70*/  IMAD.MOV.U32 R19, RZ, RZ, R13 ;  /* 0x000000ffff137224 */ /* 0x000fe200078e000d */
[----:B------:R-:W-:-:S02]  /*0d80*/  LEA.HI R4, R4, R7, RZ, 0x3 ;  /* 0x0000000704047211 */ /* 0x000fc400078f18ff */
[----:B------:R-:W-:Y:S02]  /*0d90*/  LOP3.LUT R3, R3, 0x10, RZ, 0xc0, !PT ;  /* 0x0000001003037812 */ /* 0x000fe400078ec0ff */
[----:B------:R-:W-:-:S04]  /*0da0*/  SHF.R.S32.HI R6, RZ, 0x3, R4 ;  /* 0x00000003ff067819 */ /* 0x000fc80000011404 */
.L_x_1781:
        /* <DEDUP_REMOVED lines=43> */
.L_x_1780:
[----:B------:R-:W-:Y:S02]  /*1060*/  ISETP.GE.AND P0, PT, R13, R12, PT ;  /* 0x0000000c0d00720c */ /* 0x000fe40003f06270 */
[----:B------:R-:W-:Y:S02]  /*1070*/  IADD3 R0, R23, R22, R2 ;  /* 0x0000001617007210 */ /* 0x000fe40007ffe002 */
[----:B------:R-:W-:Y:S02]  /*1080*/  ISETP.GE.OR P0, PT, R13, c[0x0][0x1a8], P0 ;  /* 0x00006a000d007a0c */ /* 0x000fe40000706670 */
[----:B------:R-:W-:Y:S02]  /*1090*/  PRMT R15, RZ, 0x5410, RZ ;  /* 0x00005410ff0f7816 */ /* 0x000fe400000000ff */
[----:B------:R-:W-:Y:S02]  /*10a0*/  PRMT R20, RZ, 0x5410, RZ ;  /* 0x00005410ff147816 */ /* 0x000fe400000000ff */
[----:B------:R-:W-:-:S02]  /*10b0*/  PRMT R16, RZ, 0x5410, RZ ;  /* 0x00005410ff107816 */ /* 0x000fc400000000ff */
[----:B------:R-:W-:Y:S02]  /*10c0*/  PRMT R17, RZ, 0x5410, RZ ;  /* 0x00005410ff117816 */ /* 0x000fe400000000ff */
[----:B------:R-:W-:Y:S02]  /*10d0*/  PRMT R18, RZ, 0x5410, RZ ;  /* 0x00005410ff127816 */ /* 0x000fe400000000ff */
[----:B------:R-:W-:Y:S01]  /*10e0*/  PRMT R19, RZ, 0x5410, RZ ;  /* 0x00005410ff137816 */ /* 0x000fe200000000ff */
[----:B------:R-:W-:Y:S05]  /*10f0*/  @P0 BRA `(.L_x_1782) ;  /* 0x0000504000000947 */ /* 0x000fea0003800000 */
[----:B-1----:R-:W2:Y:S04]  /*1100*/  LDL.64 R10, [R1] ;  /* 0x00000000010a7983 */ /* 0x002ea80000100a00 */
[----:B------:R-:W3:Y:S01]  /*1110*/  LDG.E.U16.CONSTANT R2, [R8.64+0x2] ;  /* 0x0000020608027981 */ /* 0x000ee2000c1e9500 */
[----:B------:R-:W-:Y:S01]  /*1120*/  IMAD R0, R0, c[0x0][0x18c], RZ ;  /* 0x0000630000007a24 */ /* 0x000fe200078e02ff */
[----:B------:R-:W-:Y:S01]  /*1130*/  ULDC UR4, c[0x0][0x18c] ;  /* 0x0000630000047ab9 */ /* 0x000fe20000000800 */
[----:B------:R-:W-:Y:S01]  /*1140*/  SHF.R.S32.HI R4, RZ, 0x1f, R7 ;  /* 0x0000001fff047819 */ /* 0x000fe20000011407 */
[----:B------:R-:W-:Y:S01]  /*1150*/  USHF.R.S32.HI UR4, URZ, 0x1f, UR4 ;  /* 0x0000001f3f047899 */ /* 0x000fe20008011404 */
[----:B------:R-:W-:Y:S01]  /*1160*/  IMAD.MOV.U32 R22, RZ, RZ, RZ ;  /* 0x000000ffff167224 */ /* 0x000fe200078e00ff */
[----:B------:R-:W-:-:S02]  /*1170*/  SHF.R.S32.HI R3, RZ, 0x1f, R0 ;  /* 0x0000001fff037819 */ /* 0x000fc40000011400 */
[C---:B------:R-:W-:Y:S02]  /*1180*/  IADD3 R5, P0, P2, R7.reuse, c[0x0][0x18c], R0 ;  /* 0x0000630007057a10 */ /* 0x040fe40007a1e000 */
[----:B------:R-:W-:Y:S02]  /*1190*/  IADD3 R0, P3, R7, R0, RZ ;  /* 0x0000000007007210 */ /* 0x000fe40007f7e0ff */
[----:B------:R-:W-:Y:S01]  /*11a0*/  IADD3.X R6, R4, UR4, R3, P0, P2 ;  /* 0x0000000404067c10 */ /* 0x000fe200087e4403 */
[----:B------:R-:W-:Y:S01]  /*11b0*/  UMOV UR4, URZ ;  /* 0x0000003f00047c82 */ /* 0x000fe20008000000 */
[----:B------:R-:W-:Y:S01]  /*11c0*/  LEA R26, P2, R0, c[0x0][0x168], 0x2 ;  /* 0x00005a00001a7a11 */ /* 0x000fe200078410ff */
[----:B------:R-:W-:Y:S01]  /*11d0*/  IMAD.X R3, R3, 0x1, R4, P3 ;  /* 0x0000000103037824 */ /* 0x000fe200018e0604 */
[----:B------:R-:W-:Y:S02]  /*11e0*/  LEA R24, P0, R5, c[0x0][0x168], 0x2 ;  /* 0x00005a0005187a11 */ /* 0x000fe400078010ff */
[----:B------:R-:W-:-:S02]  /*11f0*/  PRMT R15, R15, 0x5410, RZ ;  /* 0x000054100f0f7816 */ /* 0x000fc400000000ff */
[----:B------:R-:W-:Y:S02]  /*1200*/  LEA.HI.X R27, R0, c[0x0][0x16c], R3, 0x2, P2 ;  /* 0x00005b00001b7a11 */ /* 0x000fe400010f1403 */
[----:B------:R-:W-:Y:S02]  /*1210*/  LEA.HI.X R25, R5, c[0x0][0x16c], R6, 0x2, P0 ;  /* 0x00005b0005197a11 */ /* 0x000fe400000f1406 */
[----:B--2---:R-:W-:Y:S02]  /*1220*/  PRMT R0, R10, 0x7610, R10 ;  /* 0x000076100a007816 */ /* 0x004fe4000000000a */
[----:B------:R-:W-:Y:S01]  /*1230*/  PRMT R3, R11, 0x7610, R11 ;  /* 0x000076100b037816 */ /* 0x000fe2000000000b */
[----:B---3--:R-:W-:-:S05]  /*1240*/  IMAD.IADD R2, R13, 0x1, R2 ;  /* 0x000000010d027824 */ /* 0x008fca00078e0202 */
.L_x_1787:
[----:B------:R-:W-:-:S13]  /*1250*/  ISETP.NE.AND P0, PT, R13, R2, PT ;  /* 0x000000020d00720c */ /* 0x000fda0003f05270 */
[----:B------:R-:W-:Y:S01]  /*1260*/  @!P0 IADD3 R22, R22, 0x1, RZ ;  /* 0x0000000116168810 */ /* 0x000fe20007ffe0ff */
[----:B-----5:R-:W-:Y:S02]  /*1270*/  @!P0 IMAD.SHL.U32 R4, R13, 0x2, RZ ;  /* 0x000000020d048824 */ /* 0x020fe400078e00ff */
[----:B------:R-:W-:Y:S02]  /*1280*/  @!P0 IMAD.MOV.U32 R5, RZ, RZ, 0x2 ;  /* 0x00000002ff058424 */ /* 0x000fe400078e00ff */
[----:B------:R-:W-:Y:S02]  /*1290*/  @!P0 IMAD R6, R22, 0x8, R1 ;  /* 0x0000000816068824 */ /* 0x000fe400078e0201 */
[----:B------:R-:W-:-:S04]  /*12a0*/  @!P0 IMAD.WIDE R4, R4, R5, c[0x0][0x198] ;  /* 0x0000660004048625 */ /* 0x000fc800078e0205 */
[----:B------:R-:W2:Y:S04]  /*12b0*/  @!P0 LDL.64 R6, [R6] ;  /* 0x0000000006068983 */ /* 0x000ea80000100a00 */
[----:B------:R-:W3:Y:S01]  /*12c0*/  @!P0 LDG.E.U16.CONSTANT R4, [R4.64+0x2] ;  /* 0x0000020604048981 */ /* 0x000ee2000c1e9500 */
[----:B--2---:R-:W-:Y:S02]  /*12d0*/  @!P0 PRMT R0, R6, 0x7610, R0 ;  /* 0x0000761006008816 */ /* 0x004fe40000000000 */
[----:B------:R-:W-:Y:S02]  /*12e0*/  @!P0 PRMT R3, R7, 0x7610, R3 ;  /* 0x0000761007038816 */ /* 0x000fe40000000003 */
[----:B---3--:R-:W-:Y:S02]  /*12f0*/  @!P0 IADD3 R2, R4, R13, RZ ;  /* 0x0000000d04028210 */ /* 0x008fe40007ffe0ff */
[----:B------:R-:W-:-:S02]  /*1300*/  @!P0 PRMT R0, R0, 0x7610, R6 ;  /* 0x0000761000008816 */ /* 0x000fc40000000006 */
[----:B------:R-:W-:Y:S01]  /*1310*/  @!P0 PRMT R3, R3, 0x7610, R7 ;  /* 0x0000761003038816 */ /* 0x000fe20000000007 */
[----:B0-----:R-:W-:Y:S05]  /*1320*/  @!P1 BRA `(.L_x_1783) ;  /* 0x0000134000009947 */ /* 0x001fea0003800000 */
[----:B------:R-:W2:Y:S04]  /*1330*/  LDG.E.128.CONSTANT R4, [R26.64] ;  /* 0x000000061a047981 */ /* 0x000ea8000c1e9d00 */
[----:B0-----:R-:W3:Y:S01]  /*1340*/  LDG.E.128.CONSTANT R8, [R24.64] ;  /* 0x0000000618087981 */ /* 0x001ee2000c1e9d00 */
        /* <DEDUP_REMOVED lines=22> */
[----:B------:R-:W-:Y:S01]  /*14b0*/  I2F.F16 R48, R48 ;  /* 0x0000003000307306 */ /* 0x000fe20000200c00 */
[--C-:B------:R-:W-:Y:S02]  /*14c0*/  SHF.R.U32.HI R28, RZ, 0x8, R5.reuse ;  /* 0x00000008ff1c7819 */ /* 0x100fe40000011605 */
[C---:B------:R-:W-:Y:S02]  /*14d0*/  LEA.HI R39, R5.reuse, 0xffffff80, RZ, 0x8 ;  /* 0xffffff8005277811 */ /* 0x040fe400078f40ff */
[----:B------:R-:W-:Y:S02]  /*14e0*/  LOP3.LUT R36, R28, 0xff, RZ, 0xc0, !PT ;  /* 0x000000ff1c247812 */ /* 0x000fe400078ec0ff */
[----:B------:R-:W0:Y:S01]  /*14f0*/  LDS.64 R28, [UR4] ;  /* 0x00000004ff1c7984 */ /* 0x000e220008000a00 */
[----:B------:R-:W-:Y:S01]  /*1500*/  LOP3.LUT R21, R5, 0xff, RZ, 0xc0, !PT ;  /* 0x000000ff05157812 */ /* 0x000fe200078ec0ff */
[----:B------:R-:W2:Y:S01]  /*1510*/  I2F.F16 R32, R32 ;  /* 0x0000002000207306 */ /* 0x000ea20000200c00 */
[----:B------:R-:W-:Y:S01]  /*1520*/  IADD3 R4, R4, -0x80, RZ ;  /* 0xffffff8004047810 */ /* 0x000fe20007ffe0ff */
[----:B-1----:R-:W-:Y:S01]  /*1530*/  HADD2.F32 R44, -RZ, R44.H0_H0 ;  /* 0x2000002cff2c7230 */ /* 0x002fe20000004100 */
[----:B------:R-:W-:-:S02]  /*1540*/  SHF.R.U32.HI R5, RZ, 0x10, R5 ;  /* 0x00000010ff057819 */ /* 0x000fc40000011605 */
[----:B------:R-:W-:Y:S02]  /*1550*/  IADD3 R52, R36, -0x80, RZ ;  /* 0xffffff8024347810 */ /* 0x000fe40007ffe0ff */
[----:B------:R-:W-:Y:S01]  /*1560*/  LOP3.LUT R5, R5, 0xff, RZ, 0xc0, !PT ;  /* 0x000000ff05057812 */ /* 0x000fe200078ec0ff */
[----:B------:R1:W-:Y:S01]  /*1570*/  I2F.F16 R37, R4 ;  /* 0x0000000400257306 */ /* 0x0003e20000200c00 */
[--C-:B------:R-:W-:Y:S02]  /*1580*/  SHF.R.U32.HI R36, RZ, 0x8, R6.reuse ;  /* 0x00000008ff247819 */ /* 0x100fe40000011606 */
[----:B------:R-:W-:Y:S02]  /*1590*/  LEA.HI R40, R6, 0xffffff80, RZ, 0x8 ;  /* 0xffffff8006287811 */ /* 0x000fe400078f40ff */
[----:B------:R-:W-:Y:S02]  /*15a0*/  IADD3 R5, R5, -0x80, RZ ;  /* 0xffffff8005057810 */ /* 0x000fe40007ffe0ff */
[----:B------:R-:W-:Y:S01]  /*15b0*/  SHF.R.U32.HI R6, RZ, 0x10, R6 ;  /* 0x00000010ff067819 */ /* 0x000fe20000011606 */
[----:B------:R-:W-:Y:S01]  /*15c0*/  I2F.F16 R52, R52 ;  /* 0x0000003400347306 */ /* 0x000fe20000200c00 */
[----:B-1----:R-:W-:-:S02]  /*15d0*/  SHF.R.U32.HI R4, RZ, 0x8, R7 ;  /* 0x00000008ff047819 */ /* 0x002fc40000011607 */
[----:B------:R-:W-:Y:S02]  /*15e0*/  IADD3 R31, R21, -0x80, RZ ;  /* 0xffffff80151f7810 */ /* 0x000fe40007ffe0ff */
[----:B------:R-:W-:Y:S02]  /*15f0*/  LOP3.LUT R4, R4, 0xff, RZ, 0xc0, !PT ;  /* 0x000000ff04047812 */ /* 0x000fe400078ec0ff */
[----:B------:R-:W-:Y:S01]  /*1600*/  LOP3.LUT R45, R36, 0xff, RZ, 0xc0, !PT ;  /* 0x000000ff242d7812 */ /* 0x000fe200078ec0ff */
[----:B------:R-:W1:Y:S01]  /*1610*/  I2F.F16 R39, R39 ;  /* 0x0000002700277306 */ /* 0x000e620000200c00 */
[----:B------:R-:W-:Y:S02]  /*1620*/  LOP3.LUT R21, R7, 0xff, RZ, 0xc0, !PT ;  /* 0x000000ff07157812 */ /* 0x000fe400078ec0ff */
[----:B------:R-:W-:Y:S02]  /*1630*/  IADD3 R54, R4, -0x80, RZ ;  /* 0xffffff8004367810 */ /* 0x000fe40007ffe0ff */
[----:B------:R-:W-:-:S02]  /*1640*/  LOP3.LUT R6, R6, 0xff, RZ, 0xc0, !PT ;  /* 0x000000ff06067812 */ /* 0x000fc400078ec0ff */
[----:B------:R-:W-:Y:S01]  /*1650*/  SHF.R.U32.HI R4, RZ, 0x8, R8 ;  /* 0x00000008ff047819 */ /* 0x000fe20000011608 */
[----:B------:R3:W-:Y:S01]  /*1660*/  I2F.F16 R36, R5 ;  /* 0x0000000500247306 */ /* 0x0007e20000200c00 */
[----:B------:R-:W-:Y:S02]  /*1670*/  LEA.HI R41, R7, 0xffffff80, RZ, 0x8 ;  /* 0xffffff8007297811 */ /* 0x000fe400078f40ff */
[----:B------:R-:W-:Y:S02]  /*1680*/  IADD3 R21, R21, -0x80, RZ ;  /* 0xffffff8015157810 */ /* 0x000fe40007ffe0ff */
[----:B------:R-:W-:Y:S01]  /*1690*/  IADD3 R23, R23, -0x80, RZ ;  /* 0xffffff8017177810 */ /* 0x000fe20007ffe0ff */
[----:B0-----:R-:W-:Y:S01]  /*16a0*/  HADD2.F32 R55, -RZ, R28.H0_H0 ;  /* 0x2000001cff377230 */ /* 0x001fe20000004100 */
[----:B------:R-:W-:Y:S01]  /*16b0*/  IADD3 R6, R6, -0x80, RZ ;  /* 0xffffff8006067810 */ /* 0x000fe20007ffe0ff */
[----:B------:R-:W0:Y:S01]  /*16c0*/  I2F.F16 R31, R31 ;  /* 0x0000001f001f7306 */ /* 0x000e220000200c00 */
[----:B---3--:R-:W-:Y:S01]  /*16d0*/  SHF.R.U32.HI R5, RZ, 0x8, R9 ;  /* 0x00000008ff057819 */ /* 0x008fe20000011609 */
[--C-:B------:R-:W-:Y:S01]  /*16e0*/  HADD2.F32 R49, -RZ, R29.reuse.H0_H0 ;  /* 0x2000001dff317230 */ /* 0x100fe20000004100 */
[----:B------:R-:W-:Y:S01]  /*16f0*/  SHF.R.U32.HI R7, RZ, 0x10, R7 ;  /* 0x00000010ff077819 */ /* 0x000fe20000011607 */
[----:B------:R-:W-:Y:S01]  /*1700*/  HADD2.F32 R50, -RZ, R29.H1_H1 ;  /* 0x3000001dff327230 */ /* 0x000fe20000004100 */
[----:B------:R-:W-:Y:S01]  /*1710*/  LOP3.LUT R4, R4, 0xff, RZ, 0xc0, !PT ;  /* 0x000000ff04047812 */ /* 0x000fe200078ec0ff */
[----:B--2---:R-:W-:Y:S01]  /*1720*/  HADD2.F32 R29, -RZ, R32.H0_H0 ;  /* 0x20000020ff1d7230 */ /* 0x004fe20000004100 */
[----:B------:R-:W-:Y:S01]  /*1730*/  LOP3.LUT R5, R5, 0xff, RZ, 0xc0, !PT ;  /* 0x000000ff05057812 */ /* 0x000fe200078ec0ff */
[----:B------:R2:W-:Y:S01]  /*1740*/  I2F.F16 R46, R6 ;  /* 0x00000006002e7306 */ /* 0x0005e20000200c00 */
[----:B------:R-:W-:Y:S01]  /*1750*/  LOP3.LUT R7, R7, 0xff, RZ, 0xc0, !PT ;  /* 0x000000ff07077812 */ /* 0x000fe200078ec0ff */
[----:B-1----:R-:W-:Y:S01]  /*1760*/  HADD2.F32 R39, -RZ, R39.H0_H0 ;  /* 0x20000027ff277230 */ /* 0x002fe20000004100 */
[----:B------:R-:W-:-:S02]  /*1770*/  IADD3 R45, R45, -0x80, RZ ;  /* 0xffffff802d2d7810 */ /* 0x000fc40007ffe0ff */
[----:B------:R-:W-:Y:S02]  /*1780*/  IADD3 R47, R4, -0x80, RZ ;  /* 0xffffff80042f7810 */ /* 0x000fe40007ffe0ff */
[----:B------:R-:W-:Y:S01]  /*1790*/  IADD3 R51, R7, -0x80, RZ ;  /* 0xffffff8007337810 */ /* 0x000fe20007ffe0ff */
[----:B------:R-:W1:Y:S01]  /*17a0*/  I2F.F16 R21, R21 ;  /* 0x0000001500157306 */ /* 0x000e620000200c00 */
[----:B--2---:R-:W-:Y:S02]  /*17b0*/  IADD3 R6, R5, -0x80, RZ ;  /* 0xffffff8005067810 */ /* 0x004fe40007ffe0ff */
[----:B------:R-:W2:Y:S01]  /*17c0*/  LDS.64 R4, [UR4+0x8] ;  /* 0x00000804ff047984 */ /* 0x000ea20008000a00 */
[----:B------:R-:W-:Y:S02]  /*17d0*/  LEA.HI R33, R8, 0xffffff80, RZ, 0x8 ;  /* 0xffffff8008217811 */ /* 0x000fe400078f40ff */
[----:B------:R-:W-:Y:S01]  /*17e0*/  SHF.R.U32.HI R57, RZ, 0x10, R8 ;  /* 0x00000010ff397819 */ /* 0x000fe20000011608 */
[----:B0-----:R-:W-:Y:S01]  /*17f0*/  HADD2.F32 R8, -RZ, R31.H0_H0 ;  /* 0x2000001fff087230 */ /* 0x001fe20000004100 */
[----:B------:R-:W0:Y:S01]  /*1800*/  I2F.F16 R23, R23 ;  /* 0x0000001700177306 */ /* 0x000e220000200c00 */
[----:B------:R-:W-:-:S02]  /*1810*/  LEA.HI R34, R9, 0xffffff80, RZ, 0x8 ;  /* 0xffffff8009227811 */ /* 0x000fc400078f40ff */
[----:B------:R-:W-:Y:S02]  /*1820*/  SHF.R.U32.HI R59, RZ, 0x10, R9 ;  /* 0x00000010ff3b7819 */ /* 0x000fe40000011609 */
[----:B------:R-:W-:Y:S02]  /*1830*/  LOP3.LUT R9, R57, 0xff, RZ, 0xc0, !PT ;  /* 0x000000ff39097812 */ /* 0x000fe400078ec0ff */
[----:B------:R-:W-:Y:S01]  /*1840*/  SHF.R.U32.HI R7, RZ, 0x8, R10 ;  /* 0x00000008ff077819 */ /* 0x000fe2000001160a */
[----:B------:R3:W4:Y:S01]  /*1850*/  I2F.F16 R53, R45 ;  /* 0x0000002d00357306 */ /* 0x0007220000200c00 */
[----:B-1----:R-:W-:Y:S01]  /*1860*/  HADD2.F32 R21, -RZ, R21.H0_H0 ;  /* 0x20000015ff157230 */ /* 0x002fe20000004100 */
[----:B------:R-:W-:Y:S02]  /*1870*/  LEA.HI R35, R10, 0xffffff80, RZ, 0x8 ;  /* 0xffffff800a237811 */ /* 0x000fe400078f40ff */
[----:B------:R-:W-:Y:S01]  /*1880*/  IADD3 R60, R9, -0x80, RZ ;  /* 0xffffff80093c7810 */ /* 0x000fe20007ffe0ff */
[----:B------:R-:W-:Y:S01]  /*1890*/  HADD2.F32 R9, -RZ, R37.H0_H0 ;  /* 0x20000025ff097230 */ /* 0x000fe20000004100 */
[----:B------:R-:W-:-:S02]  /*18a0*/  LOP3.LUT R7, R7, 0xff, RZ, 0xc0, !PT ;  /* 0x000000ff07077812 */ /* 0x000fc400078ec0ff */
[----:B------:R-:W1:Y:S01]  /*18b0*/  I2F.F16 R54, R54 ;  /* 0x0000003600367306 */ /* 0x000e620000200c00 */
[----:B---3--:R-:W-:Y:S01]  /*18c0*/  HADD2.F32 R45, -RZ, R28.H1_H1 ;  /* 0x3000001cff2d7230 */ /* 0x008fe20000004100 */
[----:B------:R-:W-:Y:S01]  /*18d0*/  SHF.R.U32.HI R28, RZ, 0x8, R11 ;  /* 0x00000008ff1c7819 */ /* 0x000fe2000001160b */
[----:B0-----:R-:W-:Y:S01]  /*18e0*/  HADD2.F32 R23, -RZ, R23.H0_H0 ;  /* 0x20000017ff177230 */ /* 0x001fe20000004100 */
[----:B------:R-:W-:Y:S02]  /*18f0*/  LOP3.LUT R57, R59, 0xff, RZ, 0xc0, !PT ;  /* 0x000000ff3b397812 */ /* 0x000fe400078ec0ff */
[----:B------:R-:W-:Y:S02]  /*1900*/  LOP3.LUT R28, R28, 0xff, RZ, 0xc0, !PT ;  /* 0x000000ff1c1c7812 */ /* 0x000fe400078ec0ff */
[----:B------:R-:W0:Y:S01]  /*1910*/  I2F.F16 R51, R51 ;  /* 0x0000003300337306 */ /* 0x000e220000200c00 */
[----:B----4-:R-:W-:Y:S01]  /*1920*/  HADD2.F32 R31, -RZ, R53.H0_H0 ;  /* 0x20000035ff1f7230 */ /* 0x010fe20000004100 */
[----:B------:R-:W-:Y:S01]  /*1930*/  IADD3 R56, R28, -0x80, RZ ;  /* 0xffffff801c387810 */ /* 0x000fe20007ffe0ff */
[----:B------:R-:W-:Y:S01]  /*1940*/  HADD2.F32 R28, -RZ, R30.H0_H0 ;  /* 0x2000001eff1c7230 */ /* 0x000fe20000004100 */
[----:B------:R-:W-:Y:S01]  /*1950*/  FFMA.FTZ R58, R23, R55, RZ ;  /* 0x00000037173a7223 */ /* 0x000fe200000100ff */
[----:B------:R-:W-:Y:S01]  /*1960*/  HADD2.F32 R30, -RZ, R52.H0_H0 ;  /* 0x20000034ff1e7230 */ /* 0x000fe20000004100 */
[----:B------:R-:W-:Y:S01]  /*1970*/  FFMA.FTZ R53, R55, R8, RZ ;  /* 0x0000000837357223 */ /* 0x000fe200000100ff */
[----:B------:R-:W-:Y:S01]  /*1980*/  IADD3 R7, R7, -0x80, RZ ;  /* 0xffffff8007077810 */ /* 0x000fe20007ffe0ff */
[----:B------:R-:W3:Y:S01]  /*1990*/  I2F.F16 R41, R41 ;  /* 0x0000002900297306 */ /* 0x000ee20000200c00 */
[----:B-1----:R-:W-:Y:S01]  /*19a0*/  HADD2.F32 R32, -RZ, R54.H0_H0 ;  /* 0x20000036ff207230 */ /* 0x002fe20000004100 */
[----:B------:R-:W-:-:S02]  /*19b0*/  FFMA.FTZ R52, R55, R28, RZ ;  /* 0x0000001c37347223 */ /* 0x000fc400000100ff */
[----:B------:R-:W-:Y:S01]  /*19c0*/  FFMA.FTZ R54, R55, R21, RZ ;  /* 0x0000001537367223 */ /* 0x000fe200000100ff */
[----:B------:R-:W-:Y:S01]  /*19d0*/  SHF.R.U32.HI R55, RZ, 0x10, R10 ;  /* 0x00000010ff377819 */ /* 0x000fe2000001160a */
[----:B------:R-:W-:Y:S01]  /*19e0*/  HADD2.F32 R10, -RZ, R36.H0_H0 ;  /* 0x20000024ff0a7230 */ /* 0x000fe20000004100 */
[C---:B------:R-:W-:Y:S01]  /*19f0*/  FFMA.FTZ R53, R45.reuse, R30, R53 ;  /* 0x0000001e2d357223 */ /* 0x040fe20000010035 */
[----:B------:R-:W1:Y:S01]  /*1a00*/  I2F.F16 R40, R40 ;  /* 0x0000002800287306 */ /* 0x000e620000200c00 */
[----:B------:R-:W-:Y:S01]  /*1a10*/  HADD2.F32 R36, -RZ, R46.H0_H0 ;  /* 0x2000002eff247230 */ /* 0x000fe20000004100 */
[----:B------:R-:W-:Y:S01]  /*1a20*/  FFMA.FTZ R52, R45, R31, R52 ;  /* 0x0000001f2d347223 */ /* 0x000fe20000010034 */
[----:B0-----:R-:W-:Y:S01]  /*1a30*/  HADD2.F32 R37, -RZ, R51.H0_H0 ;  /* 0x20000033ff257230 */ /* 0x001fe20000004100 */
[----:B------:R-:W-:Y:S01]  /*1a40*/  FFMA.FTZ R58, R29, R45, R58 ;  /* 0x0000002d1d3a7223 */ /* 0x000fe2000001003a */
[----:B------:R-:W-:Y:S01]  /*1a50*/  SHF.R.U32.HI R51, RZ, 0x10, R11 ;  /* 0x00000010ff337819 */ /* 0x000fe2000001160b */
[----:B------:R-:W-:Y:S01]  /*1a60*/  FFMA.FTZ R54, R45, R32, R54 ;  /* 0x000000202d367223 */ /* 0x000fe20000010036 */
[----:B------:R-:W-:Y:S01]  /*1a70*/  LOP3.LUT R55, R55, 0xff, RZ, 0xc0, !PT ;  /* 0x000000ff37377812 */ /* 0x000fe200078ec0ff */
[----:B------:R-:W0:Y:S01]  /*1a80*/  I2F.F16 R43, R43 ;  /* 0x0000002b002b7306 */ /* 0x000e220000200c00 */
[C---:B------:R-:W-:Y:S01]  /*1a90*/  FFMA.FTZ R53, R49.reuse, R10, R53 ;  /* 0x0000000a31357223 */ /* 0x040fe20000010035 */
[----:B---3--:R-:W-:Y:S01]  /*1aa0*/  HADD2.F32 R41, -RZ, R41.H0_H0 ;  /* 0x20000029ff297230 */ /* 0x008fe20000004100 */
[----:B------:R-:W-:Y:S01]  /*1ab0*/  FFMA.FTZ R59, R49, R36, R52 ;  /* 0x00000024313b7223 */ /* 0x000fe20000010034 */
[----:B------:R-:W-:Y:S01]  /*1ac0*/  LOP3.LUT R51, R51, 0xff, RZ, 0xc0, !PT ;  /* 0x000000ff33337812 */ /* 0x000fe200078ec0ff */
[----:B------:R-:W-:-:S02]  /*1ad0*/  FFMA.FTZ R61, R9, R49, R58 ;  /* 0x00000031093d7223 */ /* 0x000fc4000001003a */
[----:B------:R-:W-:Y:S01]  /*1ae0*/  FFMA.FTZ R52, R49, R37, R54 ;  /* 0x0000002531347223 */ /* 0x000fe20000010036 */
[----:B------:R-:W3:Y:S01]  /*1af0*/  I2F.F16 R42, R42 ;  /* 0x0000002a002a7306 */ /* 0x000ee20000200c00 */
[----:B------:R-:W-:Y:S01]  /*1b00*/  IADD3 R49, R57, -0x80, RZ ;  /* 0xffffff8039317810 */ /* 0x000fe20007ffe0ff */
[----:B-1----:R-:W-:Y:S01]  /*1b10*/  HADD2.F32 R40, -RZ, R40.H0_H0 ;  /* 0x20000028ff287230 */ /* 0x002fe20000004100 */
[----:B------:R-:W-:Y:S01]  /*1b20*/  IADD3 R57, R55, -0x80, RZ ;  /* 0xffffff8037397810 */ /* 0x000fe20007ffe0ff */
[C---:B------:R-:W-:Y:S02]  /*1b30*/  FFMA.FTZ R55, R50.reuse, R39, R53 ;  /* 0x0000002732377223 */ /* 0x040fe40000010035 */
[----:B------:R-:W-:Y:S01]  /*1b40*/  FFMA.FTZ R53, R50, R41, R52 ;  /* 0x0000002932357223 */ /* 0x000fe20000010034 */
[----:B------:R-:W-:Y:S01]  /*1b50*/  IADD3 R52, R51, -0x80, RZ ;  /* 0xffffff8033347810 */ /* 0x000fe20007ffe0ff */
[----:B------:R-:W-:Y:S01]  /*1b60*/  I2F.F16 R7, R7 ;  /* 0x0000000700077306 */ /* 0x000fe20000200c00 */
[----:B------:R-:W-:Y:S01]  /*1b70*/  FFMA.FTZ R54, R38, R50, R61 ;  /* 0x0000003226367223 */ /* 0x000fe2000001003d */
[----:B0-----:R-:W-:-:S02]  /*1b80*/  HADD2.F32 R43, -RZ, R43.H0_H0 ;  /* 0x2000002bff2b7230 */ /* 0x001fc40000004100 */
[--C-:B--2---:R-:W-:Y:S02]  /*1b90*/  HADD2.F32 R51, -RZ, R5.reuse.H0_H0 ;  /* 0x20000005ff337230 */ /* 0x104fe40000004100 */
[----:B------:R-:W-:Y:S02]  /*1ba0*/  HADD2.F32 R5, -RZ, R5.H1_H1 ;  /* 0x30000005ff057230 */ /* 0x000fe40000004100 */
[----:B------:R-:W0:Y:S01]  /*1bb0*/  I2F.F16 R47, R47 ;  /* 0x0000002f002f7306 */ /* 0x000e220000200c00 */
[----:B---3--:R-:W-:-:S07]  /*1bc0*/  HADD2.F32 R42, -RZ, R42.H0_H0 ;  /* 0x2000002aff2a7230 */ /* 0x008fce0000004100 */
[----:B------:R-:W1:Y:S08]  /*1bd0*/  I2F.F16 R6, R6 ;  /* 0x0000000600067306 */ /* 0x000e700000200c00 */
[----:B------:R2:W3:Y:S01]  /*1be0*/  I2F.F16 R45, R56 ;  /* 0x00000038002d7306 */ /* 0x0004e20000200c00 */
[----:B0-----:R-:W-:-:S07]  /*1bf0*/  HADD2.F32 R47, -RZ, R47.H0_H0 ;  /* 0x2000002fff2f7230 */ /* 0x001fce0000004100 */
[----:B------:R0:W4:Y:S01]  /*1c00*/  I2F.F16 R46, R60 ;  /* 0x0000003c002e7306 */ /* 0x0001220000200c00 */
[----:B--2---:R-:W-:Y:S01]  /*1c10*/  FFMA.FTZ R56, R50, R40, R59 ;  /* 0x0000002832387223 */ /* 0x004fe2000001003b */
[----:B------:R-:W-:Y:S01]  /*1c20*/  LEA.HI R59, R11, 0xffffff80, RZ, 0x8 ;  /* 0xffffff800b3b7811 */ /* 0x000fe200078f40ff */
[----:B------:R-:W-:Y:S02]  /*1c30*/  HADD2.F32 R11, -RZ, R48.H0_H0 ;  /* 0x20000030ff0b7230 */ /* 0x000fe40000004100 */
[----:B-1----:R-:W-:-:S03]  /*1c40*/  HADD2.F32 R48, -RZ, R6.H0_H0 ;  /* 0x20000006ff307230 */ /* 0x002fc60000004100 */
[----:B------:R1:W2:Y:S01]  /*1c50*/  I2F.F16 R50, R57 ;  /* 0x0000003900327306 */ /* 0x0002a20000200c00 */
[--C-:B0-----:R-:W-:Y:S02]  /*1c60*/  HADD2.F32 R60, -RZ, R4.reuse.H0_H0 ;  /* 0x20000004ff3c7230 */ /* 0x101fe40000004100 */
[----:B------:R-:W-:Y:S02]  /*1c70*/  HADD2.F32 R4, -RZ, R4.H1_H1 ;  /* 0x30000004ff047230 */ /* 0x000fe40000004100 */
[----:B---3--:R-:W-:Y:S01]  /*1c80*/  HADD2.F32 R45, -RZ, R45.H0_H0 ;  /* 0x2000002dff2d7230 */ /* 0x008fe20000004100 */
[----:B------:R-:W-:Y:S02]  /*1c90*/  FFMA.FTZ R54, R11, R60, R54 ;  /* 0x0000003c0b367223 */ /* 0x000fe40000010036 */
[----:B------:R-:W0:Y:S01]  /*1ca0*/  I2F.F16 R49, R49 ;  /* 0x0000003100317306 */ /* 0x000e220000200c00 */
[C---:B-1----:R-:W-:Y:S01]  /*1cb0*/  FFMA.FTZ R57, R60.reuse, R44, R55 ;  /* 0x0000002c3c397223 */ /* 0x042fe20000010037 */
[----:B----4-:R-:W-:Y:S01]  /*1cc0*/  HADD2.F32 R46, -RZ, R46.H0_H0 ;  /* 0x2000002eff2e7230 */ /* 0x010fe20000004100 */
[----:B------:R-:W-:-:S02]  /*1cd0*/  FFMA.FTZ R58, R60, R43, R56 ;  /* 0x0000002b3c3a7223 */ /* 0x000fc40000010038 */
[----:B------:R-:W-:Y:S01]  /*1ce0*/  FFMA.FTZ R60, R60, R42, R53 ;  /* 0x0000002a3c3c7223 */ /* 0x000fe20000010035 */
[----:B------:R-:W-:Y:S01]  /*1cf0*/  HADD2.F32 R53, -RZ, R7.H0_H0 ;  /* 0x20000007ff357230 */ /* 0x000fe20000004100 */
[----:B------:R-:W-:Y:S01]  /*1d00*/  FFMA.FTZ R54, R47, R4, R54 ;  /* 0x000000042f367223 */ /* 0x000fe20000010036 */
[----:B------:R-:W1:Y:S01]  /*1d10*/  I2F.F16 R52, R52 ;  /* 0x0000003400347306 */ /* 0x000e620000200c00 */
[----:B--2---:R-:W-:Y:S01]  /*1d20*/  HADD2.F32 R50, -RZ, R50.H0_H0 ;  /* 0x20000032ff327230 */ /* 0x004fe20000004100 */
[C---:B------:R-:W-:Y:S02]  /*1d30*/  FFMA.FTZ R57, R4.reuse, R48, R57 ;  /* 0x0000003004397223 */ /* 0x040fe40000010039 */
[C---:B------:R-:W-:Y:S02]  /*1d40*/  FFMA.FTZ R58, R4.reuse, R53, R58 ;  /* 0x00000035043a7223 */ /* 0x040fe4000001003a */
[----:B------:R-:W-:Y:S02]  /*1d50*/  FFMA.FTZ R60, R4, R45, R60 ;  /* 0x0000002d043c7223 */ /* 0x000fe4000001003c */
[----:B------:R-:W2:Y:S01]  /*1d60*/  I2F.F16 R33, R33 ;  /* 0x0000002100217306 */ /* 0x000ea20000200c00 */
[----:B0-----:R-:W-:Y:S01]  /*1d70*/  HADD2.F32 R56, -RZ, R49.H0_H0 ;  /* 0x20000031ff387230 */ /* 0x001fe20000004100 */
[C---:B------:R-:W-:Y:S01]  /*1d80*/  FFMA.FTZ R7, R51.reuse, R50, R58 ;  /* 0x0000003233077223 */ /* 0x040fe2000001003a */
[----:B------:R-:W-:Y:S01]  /*1d90*/  HADD2.F32 R49, -RZ, R0.H0_H0 ;  /* 0x20000000ff317230 */ /* 0x000fe20000004100 */
[----:B------:R-:W-:Y:S01]  /*1da0*/  FFMA.FTZ R4, R46, R51, R54 ;  /* 0x000000332e047223 */ /* 0x000fe20000010036 */
[----:B------:R-:W-:Y:S01]  /*1db0*/  HADD2.F32 R54, -RZ, R3.H0_H0 ;  /* 0x20000003ff367230 */ /* 0x000fe20000004100 */
[----:B------:R-:W-:-:S02]  /*1dc0*/  FFMA.FTZ R57, R51, R56, R57 ;  /* 0x0000003833397223 */ /* 0x000fc40000010039 */
[----:B------:R-:W0:Y:S01]  /*1dd0*/  I2F.F16 R34, R34 ;  /* 0x0000002200227306 */ /* 0x000e220000200c00 */
[----:B-1----:R-:W-:-:S07]  /*1de0*/  HADD2.F32 R52, -RZ, R52.H0_H0 ;  /* 0x20000034ff347230 */ /* 0x002fce0000004100 */
[----:B------:R-:W1:Y:S01]  /*1df0*/  I2F.F16 R35, R35 ;  /* 0x0000002300237306 */ /* 0x000e620000200c00 */
[----:B--2---:R-:W-:Y:S02]  /*1e00*/  HADD2.F32 R58, -RZ, R33.H0_H0 ;  /* 0x20000021ff3a7230 */ /* 0x004fe40000004100 */
[----:B------:R-:W-:-:S03]  /*1e10*/  HADD2.F32 R33, -RZ, R3.H1_H1 ;  /* 0x30000003ff217230 */ /* 0x000fc60000004100 */
[----:B------:R-:W-:Y:S02]  /*1e20*/  FFMA.FTZ R4, R58, R5, R4 ;  /* 0x000000053a047223 */ /* 0x000fe40000010004 */
[----:B------:R2:W3:Y:S01]  /*1e30*/  I2F.F16 R55, R59 ;  /* 0x0000003b00377306 */ /* 0x0004e20000200c00 */
[----:B0-----:R-:W-:Y:S01]  /*1e40*/  HADD2.F32 R34, -RZ, R34.H0_H0 ;  /* 0x20000022ff227230 */ /* 0x001fe20000004100 */
[----:B------:R-:W-:-:S04]  /*1e50*/  FMUL.FTZ R4, R4, R49 ;  /* 0x0000003104047220 */ /* 0x000fc80000410000 */
[----:B------:R-:W-:Y:S01]  /*1e60*/  FFMA.FTZ R6, R5, R34, R57 ;  /* 0x0000002205067223 */ /* 0x000fe20000010039 */
[----:B------:R-:W-:Y:S01]  /*1e70*/  F2FP.PACK_AB R4, RZ, R4 ;  /* 0x00000004ff04723e */ /* 0x000fe200000000ff */
[----:B--2---:R-:W-:Y:S01]  /*1e80*/  FFMA.FTZ R59, R51, R52, R60 ;  /* 0x00000034333b7223 */ /* 0x004fe2000001003c */
[----:B-1----:R-:W-:Y:S02]  /*1e90*/  HADD2.F32 R60, -RZ, R35.H0_H0 ;  /* 0x20000023ff3c7230 */ /* 0x002fe40000004100 */
        /* <DEDUP_REMOVED lines=125> */
.L_x_1783:
[----:B------:R-:W-:-:S04]  /*2670*/  IMAD.MOV.U32 R21, RZ, RZ, c[0x0][0x18c] ;  /* 0x00006300ff157624 */ /* 0x000fc800078e00ff */
[----:B------:R-:W-:-:S05]  /*2680*/  IMAD.WIDE R26, R21, 0x8, R26 ;  /* 0x00000008151a7825 */ /* 0x000fca00078e021a */
[----:B------:R1:W5:Y:S01]  /*2690*/  LDG.E.128.CONSTANT R4, [R26.64] ;  /* 0x000000061a047981 */ /* 0x000362000c1e9d00 */
[----:B------:R-:W-:Y:S01]  /*26a0*/  IMAD.WIDE R24, R21, 0x8, R24 ;  /* 0x0000000815187825 */ /* 0x000fe200078e0218 */
[----:B------:R-:W-:Y:S05]  /*26b0*/  @!P1 BRA `(.L_x_1784) ;  /* 0x0000133000009947 */ /* 0x000fea0003800000 */
[----:B0-----:R-:W2:Y:S01]  /*26c0*/  LDG.E.128.CONSTANT R8, [R24.64] ;  /* 0x0000000618087981 */ /* 0x001ea2000c1e9d00 */
[----:B-----5:R-:W-:Y:S02]  /*26d0*/  LOP3.LUT R23, R5, 0xff, RZ, 0xc0, !PT ;  /* 0x000000ff05177812 */ /* 0x020fe400078ec0ff */
[----:B------:R-:W-:Y:S02]  /*26e0*/  LOP3.LUT R28, R6, 0xff, RZ, 0xc0, !PT ;  /* 0x000000ff061c7812 */ /* 0x000fe400078ec0ff */
[----:B------:R-:W-:Y:S02]  /*26f0*/  IADD3 R33, R23, -0x80, RZ ;  /* 0xffffff8017217810 */ /* 0x000fe40007ffe0ff */
[----:B------:R-:W-:Y:S02]  /*2700*/  LOP3.LUT R23, R7, 0xff, RZ, 0xc0, !PT ;  /* 0x000000ff07177812 */ /* 0x000fe400078ec0ff */
[----:B------:R-:W-:-:S02]  /*2710*/  IADD3 R30, R28, -0x80, RZ ;  /* 0xffffff801c1e7810 */ /* 0x000fc40007ffe0ff */
[----:B------:R-:W-:Y:S01]  /*2720*/  IADD3 R32, R23, -0x80, RZ ;  /* 0xffffff8017207810 */ /* 0x000fe20007ffe0ff */
[----:B------:R-:W0:Y:S01]  /*2730*/  I2F.F16 R33, R33 ;  /* 0x0000002100217306 */ /* 0x000e220000200c00 */
        /* <DEDUP_REMOVED lines=9> */
[----:B------:R4:W1:Y:S01]  /*27d0*/  I2F.F16 R31, R23 ;  /* 0x00000017001f7306 */ /* 0x0008620000200c00 */
[----:B------:R-:W-:Y:S01]  /*27e0*/  IADD3 R29, R28, -0x80, RZ ;  /* 0xffffff801c1d7810 */ /* 0x000fe20007ffe0ff */
[----:B0-----:R-:W-:Y:S01]  /*27f0*/  HADD2.F32 R33, -RZ, R33.H0_H0 ;  /* 0x20000021ff217230 */ /* 0x001fe20000004100 */
[----:B------:R-:W-:Y:S02]  /*2800*/  IADD3 R36, R4, -0x80, RZ ;  /* 0xffffff8004247810 */ /* 0x000fe40007ffe0ff */
[----:B------:R-:W-:-:S02]  /*2810*/  LEA.HI R37, R6, 0xffffff80, RZ, 0x8 ;  /* 0xffffff8006257811 */ /* 0x000fc400078f40ff */
[----:B------:R-:W-:Y:S01]  /*2820*/  LEA.HI R46, R7, 0xffffff80, RZ, 0x8 ;  /* 0xffffff80072e7811 */ /* 0x000fe200078f40ff */
[----:B------:R-:W0:Y:S01]  /*2830*/  I2F.F16 R30, R30 ;  /* 0x0000001e001e7306 */ /* 0x000e220000200c00 */
[--C-:B----4-:R-:W-:Y:S01]  /*2840*/  SHF.R.U32.HI R23, RZ, 0x8, R5.reuse ;  /* 0x00000008ff177819 */ /* 0x110fe20000011605 */
[----:B---3--:R-:W-:Y:S01]  /*2850*/  HADD2.F32 R32, -RZ, R32.H0_H0 ;  /* 0x20000020ff207230 */ /* 0x008fe20000004100 */
[----:B------:R-:W-:Y:S02]  /*2860*/  SHF.R.U32.HI R5, RZ, 0x10, R5 ;  /* 0x00000010ff057819 */ /* 0x000fe40000011605 */
[----:B------:R-:W-:Y:S02]  /*2870*/  LOP3.LUT R23, R23, 0xff, RZ, 0xc0, !PT ;  /* 0x000000ff17177812 */ /* 0x000fe400078ec0ff */
[----:B------:R-:W-:Y:S01]  /*2880*/  LOP3.LUT R5, R5, 0xff, RZ, 0xc0, !PT ;  /* 0x000000ff05057812 */ /* 0x000fe200078ec0ff */
[----:B------:R-:W3:Y:S01]  /*2890*/  I2F.F16 R29, R29 ;  /* 0x0000001d001d7306 */ /* 0x000ee20000200c00 */
[----:B------:R-:W-:Y:S01]  /*28a0*/  IADD3 R28, R23, -0x80, RZ ;  /* 0xffffff80171c7810 */ /* 0x000fe20007ffe0ff */
[----:B-1----:R-:W-:Y:S01]  /*28b0*/  HADD2.F32 R31, -RZ, R31.H0_H0 ;  /* 0x2000001fff1f7230 */ /* 0x002fe20000004100 */
[----:B------:R-:W-:-:S02]  /*28c0*/  IADD3 R35, R5, -0x80, RZ ;  /* 0xffffff8005237810 */ /* 0x000fc40007ffe0ff */
[----:B------:R-:W1:Y:S01]  /*28d0*/  LDS.64 R4, [UR4+0x10] ;  /* 0x00001004ff047984 */ /* 0x000e620008000a00 */
[--C-:B------:R-:W-:Y:S02]  /*28e0*/  SHF.R.U32.HI R23, RZ, 0x8, R6.reuse ;  /* 0x00000008ff177819 */ /* 0x100fe40000011606 */
[----:B------:R-:W-:Y:S01]  /*28f0*/  SHF.R.U32.HI R6, RZ, 0x10, R6 ;  /* 0x00000010ff067819 */ /* 0x000fe20000011606 */
[----:B------:R-:W4:Y:S01]  /*2900*/  I2F.F16 R28, R28 ;  /* 0x0000001c001c7306 */ /* 0x000f220000200c00 */
[--C-:B------:R-:W-:Y:S01]  /*2910*/  SHF.R.U32.HI R43, RZ, 0x8, R7.reuse ;  /* 0x00000008ff2b7819 */ /* 0x100fe20000011607 */
[----:B0-----:R-:W-:Y:S01]  /*2920*/  HADD2.F32 R30, -RZ, R30.H0_H0 ;  /* 0x2000001eff1e7230 */ /* 0x001fe20000004100 */
[----:B------:R-:W-:Y:S02]  /*2930*/  SHF.R.U32.HI R7, RZ, 0x10, R7 ;  /* 0x00000010ff077819 */ /* 0x000fe40000011607 */
[----:B------:R-:W-:Y:S02]  /*2940*/  LOP3.LUT R6, R6, 0xff, RZ, 0xc0, !PT ;  /* 0x000000ff06067812 */ /* 0x000fe400078ec0ff */
[----:B------:R-:W-:Y:S01]  /*2950*/  LOP3.LUT R7, R7, 0xff, RZ, 0xc0, !PT ;  /* 0x000000ff07077812 */ /* 0x000fe200078ec0ff */
[----:B------:R-:W0:Y:S01]  /*2960*/  I2F.F16 R36, R36 ;  /* 0x0000002400247306 */ /* 0x000e220000200c00 */
        /* <DEDUP_REMOVED lines=11> */
[----:B0-----:R-:W-:-:S07]  /*2a20*/  HADD2.F32 R36, -RZ, R36.H0_H0 ;  /* 0x20000024ff247230 */ /* 0x001fce0000004100 */
[----:B------:R-:W0:Y:S01]  /*2a30*/  I2F.F16 R23, R23 ;  /* 0x0000001700177306 */ /* 0x000e220000200c00 */
[----:B---3--:R-:W-:Y:S02]  /*2a40*/  HADD2.F32 R35, -RZ, R35.H0_H0 ;  /* 0x20000023ff237230 */ /* 0x008fe40000004100 */
[--C-:B-1----:R-:W-:Y:S02]  /*2a50*/  HADD2.F32 R54, -RZ, R4.reuse.H0_H0 ;  /* 0x20000004ff367230 */ /* 0x102fe40000004100 */
[----:B------:R-:W-:Y:S02]  /*2a60*/  HADD2.F32 R53, -RZ, R4.H1_H1 ;  /* 0x30000004ff357230 */ /* 0x000fe40000004100 */
[----:B------:R-:W-:Y:S01]  /*2a70*/  HADD2.F32 R58, -RZ, R5.H1_H1 ;  /* 0x30000005ff3a7230 */ /* 0x000fe20000004100 */
[----:B------:R-:W1:Y:S01]  /*2a80*/  I2F.F16 R34, R34 ;  /* 0x0000002200227306 */ /* 0x000e620000200c00 */
[C---:B------:R-:W-:Y:S02]  /*2a90*/  FFMA.FTZ R60, R54.reuse, R33, RZ ;  /* 0x00000021363c7223 */ /* 0x040fe400000100ff */
[----:B------:R-:W-:-:S02]  /*2aa0*/  FFMA.FTZ R62, R54, R30, RZ ;  /* 0x0000001e363e7223 */ /* 0x000fc400000100ff */
[----:B------:R-:W-:Y:S01]  /*2ab0*/  FFMA.FTZ R59, R54, R32, RZ ;  /* 0x00000020363b7223 */ /* 0x000fe200000100ff */
[----:B0-----:R-:W-:Y:S02]  /*2ac0*/  HADD2.F32 R23, -RZ, R23.H0_H0 ;  /* 0x20000017ff177230 */ /* 0x001fe40000004100 */
[----:B------:R-:W-:Y:S01]  /*2ad0*/  I2F.F16 R6, R6 ;  /* 0x0000000600067306 */ /* 0x000fe20000200c00 */
[----:B------:R-:W-:-:S07]  /*2ae0*/  FFMA.FTZ R60, R53, R28, R60 ;  /* 0x0000001c353c7223 */ /* 0x000fce000001003c */
[----:B------:R-:W0:Y:S01]  /*2af0*/  I2F.F16 R38, R38 ;  /* 0x0000002600267306 */ /* 0x000e220000200c00 */
[----:B-1----:R-:W-:-:S07]  /*2b00*/  HADD2.F32 R34, -RZ, R34.H0_H0 ;  /* 0x20000022ff227230 */ /* 0x002fce0000004100 */
[----:B------:R-:W1:Y:S08]  /*2b10*/  I2F.F16 R39, R39 ;  /* 0x0000002700277306 */ /* 0x000e700000200c00 */
[----:B------:R-:W3:Y:S01]  /*2b20*/  I2F.F16 R37, R37 ;  /* 0x0000002500257306 */ /* 0x000ee20000200c00 */
[----:B0-----:R-:W-:-:S07]  /*2b30*/  HADD2.F32 R38, -RZ, R38.H0_H0 ;  /* 0x20000026ff267230 */ /* 0x001fce0000004100 */
[----:B------:R-:W-:Y:S01]  /*2b40*/  I2F.F16 R46, R46 ;  /* 0x0000002e002e7306 */ /* 0x000fe20000200c00 */
[----:B-1----:R-:W-:Y:S02]  /*2b50*/  HADD2.F32 R39, -RZ, R39.H0_H0 ;  /* 0x20000027ff277230 */ /* 0x002fe40000004100 */
        /* <DEDUP_REMOVED lines=15> */
[----:B------:R-:W1:Y:S01]  /*2c50*/  I2F.F16 R43, R43 ;  /* 0x0000002b002b7306 */ /* 0x000e620000200c00 */
[----:B------:R-:W-:-:S02]  /*2c60*/  LOP3.LUT R8, R45, 0xff, RZ, 0xc0, !PT ;  /* 0x000000ff2d087812 */ /* 0x000fc400078ec0ff */
[----:B------:R-:W-:Y:S02]  /*2c70*/  SHF.R.U32.HI R49, RZ, 0x8, R10 ;  /* 0x00000008ff317819 */ /* 0x000fe4000001160a */
[----:B------:R-:W-:Y:S02]  /*2c80*/  IADD3 R8, R8, -0x80, RZ ;  /* 0xffffff8008087810 */ /* 0x000fe40007ffe0ff */
[----:B------:R-:W-:Y:S01]  /*2c90*/  SHF.R.U32.HI R48, RZ, 0x8, R9 ;  /* 0x00000008ff307819 */ /* 0x000fe20000011609 */
[----:B------:R2:W3:Y:S01]  /*2ca0*/  I2F.F16 R45, R56 ;  /* 0x00000038002d7306 */ /* 0x0004e20000200c00 */
[----:B------:R-:W-:Y:S02]  /*2cb0*/  SHF.R.U32.HI R57, RZ, 0x8, R11 ;  /* 0x00000008ff397819 */ /* 0x000fe4000001160b */
[----:B------:R-:W-:Y:S02]  /*2cc0*/  LOP3.LUT R55, R49, 0xff, RZ, 0xc0, !PT ;  /* 0x000000ff31377812 */ /* 0x000fe400078ec0ff */
[----:B------:R-:W-:-:S02]  /*2cd0*/  LOP3.LUT R50, R48, 0xff, RZ, 0xc0, !PT ;  /* 0x000000ff30327812 */ /* 0x000fc400078ec0ff */
[----:B------:R-:W-:Y:S01]  /*2ce0*/  LOP3.LUT R48, R57, 0xff, RZ, 0xc0, !PT ;  /* 0x000000ff39307812 */ /* 0x000fe200078ec0ff */
[----:B------:R4:W-:Y:S01]  /*2cf0*/  I2F.F16 R49, R8 ;  /* 0x0000000800317306 */ /* 0x0009e20000200c00 */
[----:B--2---:R-:W-:Y:S01]  /*2d00*/  FFMA.FTZ R56, R31, R54, RZ ;  /* 0x000000361f387223 */ /* 0x004fe200000100ff */
[----:B------:R-:W-:Y:S01]  /*2d10*/  IADD3 R57, R55, -0x80, RZ ;  /* 0xffffff8037397810 */ /* 0x000fe20007ffe0ff */
[----:B------:R-:W-:Y:S01]  /*2d20*/  FFMA.FTZ R54, R53, R23, R62 ;  /* 0x0000001735367223 */ /* 0x000fe2000001003e */
[----:B------:R-:W-:Y:S01]  /*2d30*/  LEA.HI R40, R9, 0xffffff80, RZ, 0x8 ;  /* 0xffffff8009287811 */ /* 0x000fe200078f40ff */
[----:B------:R-:W-:Y:S01]  /*2d40*/  FFMA.FTZ R55, R29, R53, R56 ;  /* 0x000000351d377223 */ /* 0x000fe20000010038 */
[----:B------:R-:W-:Y:S01]  /*2d50*/  LOP3.LUT R52, R52, 0xff, RZ, 0xc0, !PT ;  /* 0x000000ff34347812 */ /* 0x000fe200078ec0ff */
[----:B-1----:R-:W-:Y:S01]  /*2d60*/  HADD2.F32 R43, -RZ, R43.H0_H0 ;  /* 0x2000002bff2b7230 */ /* 0x002fe20000004100 */
[----:B------:R-:W1:Y:S01]  /*2d70*/  I2F.F16 R44, R44 ;  /* 0x0000002c002c7306 */ /* 0x000e620000200c00 */
[----:B----4-:R-:W-:Y:S01]  /*2d80*/  HADD2.F32 R8, -RZ, R47.H0_H0 ;  /* 0x2000002fff087230 */ /* 0x010fe20000004100 */
[----:B------:R-:W-:Y:S01]  /*2d90*/  LEA.HI R42, R10, 0xffffff80, RZ, 0x8 ;  /* 0xffffff800a2a7811 */ /* 0x000fe200078f40ff */
[----:B---3--:R-:W-:Y:S01]  /*2da0*/  HADD2.F32 R45, -RZ, R45.H0_H0 ;  /* 0x2000002dff2d7230 */ /* 0x008fe20000004100 */
[----:B------:R-:W-:-:S02]  /*2db0*/  SHF.R.U32.HI R10, RZ, 0x10, R10 ;  /* 0x00000010ff0a7819 */ /* 0x000fc4000001160a */
[----:B------:R-:W-:Y:S01]  /*2dc0*/  FFMA.FTZ R56, R53, R8, R59 ;  /* 0x0000000835387223 */ /* 0x000fe2000001003b */
[----:B------:R-:W-:Y:S01]  /*2dd0*/  SHF.R.U32.HI R53, RZ, 0x10, R9 ;  /* 0x00000010ff357819 */ /* 0x000fe20000011609 */
[----:B------:R-:W-:Y:S01]  /*2de0*/  HADD2.F32 R9, -RZ, R6.H0_H0 ;  /* 0x20000006ff097230 */ /* 0x000fe20000004100 */
[----:B------:R-:W-:Y:S01]  /*2df0*/  IADD3 R6, R52, -0x80, RZ ;  /* 0xffffff8034067810 */ /* 0x000fe20007ffe0ff */
[----:B------:R2:W-:Y:S01]  /*2e00*/  I2F.F16 R47, R57 ;  /* 0x00000039002f7306 */ /* 0x0005e20000200c00 */
[----:B------:R-:W-:Y:S01]  /*2e10*/  FFMA.FTZ R52, R36, R7, R55 ;  /* 0x0000000724347223 */ /* 0x000fe20000010037 */
[----:B------:R-:W-:Y:S01]  /*2e20*/  IADD3 R50, R50, -0x80, RZ ;  /* 0xffffff8032327810 */ /* 0x000fe20007ffe0ff */
[C---:B------:R-:W-:Y:S01]  /*2e30*/  FFMA.FTZ R55, R7.reuse, R35, R60 ;  /* 0x0000002307377223 */ /* 0x040fe2000001003c */
[----:B------:R-:W-:Y:S01]  /*2e40*/  IADD3 R48, R48, -0x80, RZ ;  /* 0xffffff8030307810 */ /* 0x000fe20007ffe0ff */
[----:B------:R-:W-:Y:S01]  /*2e50*/  FFMA.FTZ R59, R7, R9, R56 ;  /* 0x00000009073b7223 */ /* 0x000fe20000010038 */
[----:B------:R-:W-:Y:S01]  /*2e60*/  LEA.HI R60, R11, 0xffffff80, RZ, 0x8 ;  /* 0xffffff800b3c7811 */ /* 0x000fe200078f40ff */
[C---:B------:R-:W-:Y:S01]  /*2e70*/  FFMA.FTZ R56, R58.reuse, R38, R55 ;  /* 0x000000263a387223 */ /* 0x040fe20000010037 */
[----:B------:R-:W3:Y:S01]  /*2e80*/  I2F.F16 R50, R50 ;  /* 0x0000003200327306 */ /* 0x000ee20000200c00 */
[----:B--2---:R-:W-:Y:S01]  /*2e90*/  FFMA.FTZ R57, R7, R34, R54 ;  /* 0x0000002207397223 */ /* 0x004fe20000010036 */
[----:B------:R-:W-:Y:S01]  /*2ea0*/  LOP3.LUT R7, R53, 0xff, RZ, 0xc0, !PT ;  /* 0x000000ff35077812 */ /* 0x000fe200078ec0ff */
[----:B0-----:R-:W-:Y:S01]  /*2eb0*/  HADD2.F32 R62, -RZ, R4.H0_H0 ;  /* 0x20000004ff3e7230 */ /* 0x001fe20000004100 */
[----:B------:R-:W-:Y:S01]  /*2ec0*/  SHF.R.U32.HI R53, RZ, 0x10, R11 ;  /* 0x00000010ff357819 */ /* 0x000fe2000001160b */
[----:B------:R-:W-:Y:S01]  /*2ed0*/  FFMA.FTZ R55, R58, R37, R57 ;  /* 0x000000253a377223 */ /* 0x000fe20000010039 */
[----:B------:R-:W-:Y:S01]  /*2ee0*/  LOP3.LUT R54, R10, 0xff, RZ, 0xc0, !PT ;  /* 0x000000ff0a367812 */ /* 0x000fe200078ec0ff */
[----:B------:R-:W-:Y:S01]  /*2ef0*/  HADD2.F32 R10, -RZ, R46.H0_H0 ;  /* 0x2000002eff0a7230 */ /* 0x000fe20000004100 */
[----:B------:R-:W-:Y:S01]  /*2f00*/  LOP3.LUT R53, R53, 0xff, RZ, 0xc0, !PT ;  /* 0x000000ff35357812 */ /* 0x000fe200078ec0ff */
[----:B------:R-:W0:Y:S01]  /*2f10*/  I2F.F16 R48, R48 ;  /* 0x0000003000307306 */ /* 0x000e220000200c00 */
[----:B------:R-:W-:Y:S01]  /*2f20*/  IADD3 R7, R7, -0x80, RZ ;  /* 0xffffff8007077810 */ /* 0x000fe20007ffe0ff */
[----:B------:R-:W-:Y:S01]  /*2f30*/  HADD2.F32 R11, -RZ, R51.H0_H0 ;  /* 0x20000033ff0b7230 */ /* 0x000fe20000004100 */
[----:B------:R-:W-:Y:S01]  /*2f40*/  IADD3 R46, R54, -0x80, RZ ;  /* 0xffffff80362e7810 */ /* 0x000fe20007ffe0ff */
[----:B------:R-:W-:Y:S01]  /*2f50*/  FFMA.FTZ R54, R39, R58, R52 ;  /* 0x0000003a27367223 */ /* 0x000fe20000010034 */
[----:B------:R-:W-:Y:S01]  /*2f60*/  IADD3 R53, R53, -0x80, RZ ;  /* 0xffffff8035357810 */ /* 0x000fe20007ffe0ff */
[----:B-1----:R-:W-:Y:S01]  /*2f70*/  HADD2.F32 R44, -RZ, R44.H0_H0 ;  /* 0x2000002cff2c7230 */ /* 0x002fe20000004100 */
[----:B------:R-:W-:Y:S01]  /*2f80*/  FFMA.FTZ R58, R58, R10, R59 ;  /* 0x0000000a3a3a7223 */ /* 0x000fe2000001003b */
[----:B------:R-:W1:Y:S01]  /*2f90*/  I2F.F16 R6, R6 ;  /* 0x0000000600067306 */ /* 0x000e620000200c00 */
[----:B------:R-:W-:Y:S01]  /*2fa0*/  FFMA.FTZ R54, R11, R62, R54 ;  /* 0x0000003e0b367223 */ /* 0x000fe20000010036 */
[----:B------:R-:W-:Y:S01]  /*2fb0*/  HADD2.F32 R52, -RZ, R4.H1_H1 ;  /* 0x30000004ff347230 */ /* 0x000fe20000004100 */
[C---:B------:R-:W-:Y:S01]  /*2fc0*/  FFMA.FTZ R56, R62.reuse, R43, R56 ;  /* 0x0000002b3e387223 */ /* 0x040fe20000010038 */
[----:B------:R-:W-:Y:S01]  /*2fd0*/  HADD2.F32 R49, -RZ, R49.H0_H0 ;  /* 0x20000031ff317230 */ /* 0x000fe20000004100 */
[C---:B------:R-:W-:Y:S01]  /*2fe0*/  FFMA.FTZ R59, R62.reuse, R44, R55 ;  /* 0x0000002c3e3b7223 */ /* 0x040fe20000010037 */
[----:B---3--:R-:W-:Y:S01]  /*2ff0*/  HADD2.F32 R51, -RZ, R50.H0_H0 ;  /* 0x20000032ff337230 */ /* 0x008fe20000004100 */
[----:B------:R-:W-:Y:S01]  /*3000*/  FFMA.FTZ R62, R62, R45, R58 ;  /* 0x0000002d3e3e7223 */ /* 0x000fe2000001003a */
[----:B------:R-:W2:Y:S01]  /*3010*/  I2F.F16 R7, R7 ;  /* 0x0000000700077306 */ /* 0x000ea20000200c00 */
[----:B------:R-:W-:-:S02]  /*3020*/  HADD2.F32 R47, -RZ, R47.H0_H0 ;  /* 0x2000002fff2f7230 */ /* 0x000fc40000004100 */
[----:B0-----:R-:W-:Y:S02]  /*3030*/  HADD2.F32 R55, -RZ, R48.H0_H0 ;  /* 0x20000030ff377230 */ /* 0x001fe40000004100 */
[--C-:B------:R-:W-:Y:S02]  /*3040*/  HADD2.F32 R4, -RZ, R5.reuse.H0_H0 ;  /* 0x20000005ff047230 */ /* 0x100fe40000004100 */
[----:B------:R-:W-:Y:S01]  /*3050*/  HADD2.F32 R5, -RZ, R5.H1_H1 ;  /* 0x30000005ff057230 */ /* 0x000fe20000004100 */
[----:B------:R-:W0:Y:S01]  /*3060*/  I2F.F16 R46, R46 ;  /* 0x0000002e002e7306 */ /* 0x000e220000200c00 */
[----:B-1----:R-:W-:Y:S01]  /*3070*/  HADD2.F32 R57, -RZ, R6.H0_H0 ;  /* 0x20000006ff397230 */ /* 0x002fe20000004100 */
[----:B------:R-:W-:Y:S01]  /*3080*/  FFMA.FTZ R6, R49, R52, R54 ;  /* 0x0000003431067223 */ /* 0x000fe20000010036 */
[--C-:B------:R-:W-:Y:S01]  /*3090*/  HADD2.F32 R50, -RZ, R0.reuse.H0_H0 ;  /* 0x20000000ff327230 */ /* 0x100fe20000004100 */
[C---:B------:R-:W-:Y:S01]  /*30a0*/  FFMA.FTZ R54, R52.reuse, R51, R56 ;  /* 0x0000003334367223 */ /* 0x040fe20000010038 */
[----:B------:R-:W-:Y:S01]  /*30b0*/  HADD2.F32 R48, -RZ, R0.H1_H1 ;  /* 0x30000000ff307230 */ /* 0x000fe20000004100 */
[----:B------:R-:W-:-:S02]  /*30c0*/  FFMA.FTZ R62, R52, R55, R62 ;  /* 0x00000037343e7223 */ /* 0x000fc4000001003e */
[----:B------:R-:W1:Y:S01]  /*30d0*/  I2F.F16 R53, R53 ;  /* 0x0000003500357306 */ /* 0x000e620000200c00 */
[----:B--2---:R-:W-:Y:S01]  /*30e0*/  HADD2.F32 R61, -RZ, R7.H0_H0 ;  /* 0x20000007ff3d7230 */ /* 0x004fe20000004100 */
[----:B------:R-:W-:Y:S02]  /*30f0*/  FFMA.FTZ R7, R52, R47, R59 ;  /* 0x0000002f34077223 */ /* 0x000fe4000001003b */
[----:B------:R-:W-:Y:S02]  /*3100*/  FFMA.FTZ R6, R57, R4, R6 ;  /* 0x0000000439067223 */ /* 0x000fe40000010006 */
[----:B------:R-:W-:Y:S02]  /*3110*/  FFMA.FTZ R54, R4, R61, R54 ;  /* 0x0000003d04367223 */ /* 0x000fe40000010036 */
        /* <DEDUP_REMOVED lines=8> */
[----:B--2---:R-:W-:Y:S02]  /*31a0*/  HADD2.F32 R52, -RZ, R41.H0_H0 ;  /* 0x20000029ff347230 */ /* 0x004fe40000004100 */
[----:B------:R-:W-:-:S03]  /*31b0*/  HADD2.F32 R41, -RZ, R3.H1_H1 ;  /* 0x30000003ff297230 */ /* 0x000fc60000004100 */
        /* <DEDUP_REMOVED lines=131> */
.L_x_1784:
[----:B-1----:R-:W-:-:S05]  /*39f0*/  IMAD.WIDE R26, R21, 0x8, R26 ;  /* 0x00000008151a7825 */ /* 0x002fca00078e021a */
[----:B-----5:R1:W5:Y:S01]  /*3a00*/  LDG.E.128.CONSTANT R4, [R26.64] ;  /* 0x000000061a047981 */ /* 0x020362000c1e9d00 */
        /* <DEDUP_REMOVED lines=309> */
.L_x_1785:
        /* <DEDUP_REMOVED lines=311> */
.L_x_1786:
[----:B------:R-:W-:Y:S01]  /*60d0*/  IADD3 R13, R13, 0x20, RZ ;  /* 0x000000200d0d7810 */ /* 0x000fe20007ffe0ff */
[----:B------:R-:W-:Y:S01]  /*60e0*/  UIADD3 UR4, UR4, 0x40, URZ ;  /* 0x0000004004047890 */ /* 0x000fe2000fffe03f */
[----:B------:R-:W-:Y:S02]  /*60f0*/  IMAD.WIDE R24, R21, 0x8, R24 ;  /* 0x0000000815187825 */ /* 0x000fe400078e0218 */
[C---:B------:R-:W-:Y:S02]  /*6100*/  ISETP.GE.AND P0, PT, R13.reuse, c[0x0][0x1a8], PT ;  /* 0x00006a000d007a0c */ /* 0x040fe40003f06270 */
[----:B------:R-:W-:Y:S01]  /*6110*/  ISETP.LT.AND P2, PT, R13, R12, PT ;  /* 0x0000000c0d00720c */ /* 0x000fe20003f41270 */
[----:B-1----:R-:W-:-:S12]  /*6120*/  IMAD.WIDE R26, R21, 0x8, R26 ;  /* 0x00000008151a7825 */ /* 0x002fd800078e021a */
[----:B------:R-:W-:Y:S05]  /*6130*/  @!P0 BRA P2, `(.L_x_1787) ;  /* 0xffffb11000008947 */ /* 0x000fea000103ffff */
.L_x_1782:
[----:B------:R-:W-:Y:S05]  /*6140*/  @!P1 EXIT ;  /* 0x000000000000994d */ /* 0x000fea0003800000 */
[----:B------:R-:W2:Y:S01]  /*6150*/  S2R R2, SR_CTAID.X ;  /* 0x0000000000027919 */ /* 0x000ea20000002500 */
[----:B0-----:R-:W-:-:S03]  /*6160*/  IMAD.MOV.U32 R9, RZ, RZ, 0x2 ;  /* 0x00000002ff097424 */ /* 0x001fc600078e00ff */
[----:B------:R-:W2:Y:S04]  /*6170*/  S2R R3, SR_TID.X ;  /* 0x0000000000037919 */ /* 0x000ea80000002100 */
[----:B------:R-:W0:Y:S01]  /*6180*/  S2R R0, SR_CTAID.Y ;  /* 0x0000000000007919 */ /* 0x000e220000002600 */
[----:B--2---:R-:W-:-:S04]  /*6190*/  IMAD R2, R2, 0x40, R3 ;  /* 0x0000004002027824 */ /* 0x004fc800078e0203 */
[----:B------:R-:W-:Y:S02]  /*61a0*/  IMAD.SHL.U32 R3, R2, 0x4, RZ ;  /* 0x0000000402037824 */ /* 0x000fe400078e00ff */
[----:B0-----:R-:W-:-:S04]  /*61b0*/  IMAD R0, R0, 0x3, RZ ;  /* 0x0000000300007824 */ /* 0x001fc800078e02ff */
[----:B------:R-:W-:-:S04]  /*61c0*/  IMAD R0, R0, c[0x0][0x18c], R3 ;  /* 0x0000630000007a24 */ /* 0x000fc800078e0203 */
[----:B------:R-:W-:-:S05]  /*61d0*/  IMAD.WIDE R2, R0, R9, c[0x0][0x180] ;  /* 0x0000600000027625 */ /* 0x000fca00078e0209 */
[----:B------:R-:W2:Y:S01]  /*61e0*/  ATOM.E.ADD.F16x2.RN.STRONG.GPU P0, RZ, [R2.64], R19 ;  /* 0x0000001302ff798a */ /* 0x000ea2000810e9c6 */
[----:B------:R-:W-:Y:S01]  /*61f0*/  BSSY B0, `(.L_x_1788) ;  /* 0x000000e000007945 */ /* 0x000fe20003800000 */
[----:B--2---:R-:W-:Y:S05]  /*6200*/  @P0 BRA `(.L_x_1789) ;  /* 0x000000c000000947 */ /* 0x004fea0003800000 */
[----:B------:R-:W0:Y:S02]  /*6210*/  QSPC.E.S P0, RZ, [R2] ;  /* 0x0000000002ff73aa */ /* 0x000e240000000500 */
[----:B0-----:R-:W-:Y:S05]  /*6220*/  @!P0 BRA `(.L_x_1790) ;  /* 0x0000007000008947 */ /* 0x001fea0003800000 */
[----:B-1---5:R-:W-:-:S05]  /*6230*/  LOP3.LUT R4, R2, 0xffffff, RZ, 0xc0, !PT ;  /* 0x00ffffff02047812 */ /* 0x022fca00078ec0ff */
.L_x_1791:
[----:B------:R-:W0:Y:S02]  /*6240*/  LDS R6, [R4] ;  /* 0x0000000004067984 */ /* 0x000e240000000800 */
[----:B0-----:R-:W-:-:S10]  /*6250*/  HFMA2.MMA R7, R6, 1, 1, R19 ;  /* 0x3c003c0006077835 */ /* 0x001fd40000000013 */
[----:B------:R-:W0:Y:S02]  /*6260*/  ATOMS.CAST.SPIN R7, [R4], R6, R7 ;  /* 0x000000060407738d */ /* 0x000e240001800007 */
[----:B0-----:R-:W-:-:S13]  /*6270*/  ISETP.EQ.U32.AND P0, PT, R7, 0x1, PT ;  /* 0x000000010700780c */ /* 0x001fda0003f02070 */
[----:B------:R-:W-:Y:S05]  /*6280*/  @!P0 BRA `(.L_x_1791) ;  /* 0xffffffb000008947 */ /* 0x000fea000383ffff */
[----:B------:R-:W-:Y:S05]  /*6290*/  BRA `(.L_x_1789) ;  /* 0x0000003000007947 */ /* 0x000fea0003800000 */
.L_x_1790:
[----:B-1---5:R-:W2:Y:S02]  /*62a0*/  LD.E R4, [R2.64] ;  /* 0x0000000602047980 */ /* 0x022ea4000c101900 */
[----:B--2---:R-:W-:-:S05]  /*62b0*/  IMAD.IADD R5, R19, 0x1, R4 ;  /* 0x0000000113057824 */ /* 0x004fca00078e0204 */
[----:B------:R0:W-:Y:S02]  /*62c0*/  ST.E [R2.64], R5 ;  /* 0x0000000502007985 */ /* 0x0001e4000c101906 */
.L_x_1789:
[----:B------:R-:W-:Y:S05]  /*62d0*/  BSYNC B0 ;  /* 0x0000000000007941 */ /* 0x000fea0003800000 */
.L_x_1788:
[----:B------:R-:W2:Y:S01]  /*62e0*/  ATOM.E.ADD.F16x2.RN.STRONG.GPU P0, RZ, [R2.64+0x4], R18 ;  /* 0x0000041202ff798a */ /* 0x000ea2000810e9c6 */
[----:B------:R-:W-:Y:S01]  /*62f0*/  BSSY B0, `(.L_x_1792) ;  /* 0x000000f000007945 */ /* 0x000fe20003800000 */
[----:B--2---:R-:W-:Y:S05]  /*6300*/  @P0 BRA `(.L_x_1793) ;  /* 0x000000d000000947 */ /* 0x004fea0003800000 */
[----:B------:R-:W2:Y:S02]  /*6310*/  QSPC.E.S P0, RZ, [R2+0x4] ;  /* 0x0000040002ff73aa */ /* 0x000ea40000000500 */
[----:B--2---:R-:W-:Y:S05]  /*6320*/  @!P0 BRA `(.L_x_1794) ;  /* 0x0000008000008947 */ /* 0x004fea0003800000 */
[----:B0-----:R-:W-:-:S04]  /*6330*/  IADD3 R2, R2, 0x4, RZ ;  /* 0x0000000402027810 */ /* 0x001fc80007ffe0ff */
[----:B------:R-:W-:-:S05]  /*6340*/  LOP3.LUT R2, R2, 0xffffff, RZ, 0xc0, !PT ;  /* 0x00ffffff02027812 */ /* 0x000fca00078ec0ff */
.L_x_1795:
[----:B-1---5:R-:W0:Y:S02]  /*6350*/  LDS R4, [R2] ;  /* 0x0000000002047984 */ /* 0x022e240000000800 */
[----:B0-----:R-:W-:-:S06]  /*6360*/  HADD2 R5, R4, R18 ;  /* 0x0000001204057230 */ /* 0x001fcc0000000000 */
[----:B------:R-:W0:Y:S02]  /*6370*/  ATOMS.CAST.SPIN R5, [R2], R4, R5 ;  /* 0x000000040205738d */ /* 0x000e240001800005 */
[----:B0-----:R-:W-:-:S13]  /*6380*/  ISETP.EQ.U32.AND P0, PT, R5, 0x1, PT ;  /* 0x000000010500780c */ /* 0x001fda0003f02070 */
[----:B------:R-:W-:Y:S05]  /*6390*/  @!P0 BRA `(.L_x_1795) ;  /* 0xffffffb000008947 */ /* 0x000fea000383ffff */
[----:B------:R-:W-:Y:S05]  /*63a0*/  BRA `(.L_x_1793) ;  /* 0x0000003000007947 */ /* 0x000fea0003800000 */
.L_x_1794:
[----:B-1---5:R-:W2:Y:S02]  /*63b0*/  LD.E R4, [R2.64+0x4] ;  /* 0x0000040602047980 */ /* 0x022ea4000c101900 */
[----:B0-2---:R-:W-:-:S05]  /*63c0*/  IMAD.IADD R5, R18, 0x1, R4 ;  /* 0x0000000112057824 */ /* 0x005fca00078e0204 */
[----:B------:R0:W-:Y:S02]  /*63d0*/  ST.E [R2.64+0x4], R5 ;  /* 0x0000040502007985 */ /* 0x0001e4000c101906 */
.L_x_1793:
[----:B------:R-:W-:Y:S05]  /*63e0*/  BSYNC B0 ;  /* 0x0000000000007941 */ /* 0x000fea0003800000 */
.L_x_1792:
        /* <DEDUP_REMOVED lines=9> */
[----:B-1---5:R-:W-:-:S05]  /*6480*/  LOP3.LUT R4, R2, 0xffffff, RZ, 0xc0, !PT ;  /* 0x00ffffff02047812 */ /* 0x022fca00078ec0ff */
.L_x_1799:
[----:B------:R-:W0:Y:S02]  /*6490*/  LDS R6, [R4] ;  /* 0x0000000004067984 */ /* 0x000e240000000800 */
[----:B0-----:R-:W-:-:S10]  /*64a0*/  HFMA2.MMA R7, R6, 1, 1, R17 ;  /* 0x3c003c0006077835 */ /* 0x001fd40000000011 */
[----:B------:R-:W0:Y:S02]  /*64b0*/  ATOMS.CAST.SPIN R7, [R4], R6, R7 ;  /* 0x000000060407738d */ /* 0x000e240001800007 */
[----:B0-----:R-:W-:-:S13]  /*64c0*/  ISETP.EQ.U32.AND P0, PT, R7, 0x1, PT ;  /* 0x000000010700780c */ /* 0x001fda0003f02070 */
[----:B------:R-:W-:Y:S05]  /*64d0*/  @!P0 BRA `(.L_x_1799) ;  /* 0xffffffb000008947 */ /* 0x000fea000383ffff */
[----:B------:R-:W-:Y:S05]  /*64e0*/  BRA `(.L_x_1797) ;  /* 0x0000003000007947 */ /* 0x000fea0003800000 */
.L_x_1798:
[----:B-1---5:R-:W2:Y:S02]  /*64f0*/  LD.E R4, [R2.64] ;  /* 0x0000000602047980 */ /* 0x022ea4000c101900 */
[----:B--2---:R-:W-:-:S05]  /*6500*/  IMAD.IADD R5, R17, 0x1, R4 ;  /* 0x0000000111057824 */ /* 0x004fca00078e0204 */
[----:B------:R0:W-:Y:S02]  /*6510*/  ST.E [R2.64], R5 ;  /* 0x0000000502007985 */ /* 0x0001e4000c101906 */
.L_x_1797:
[----:B------:R-:W-:Y:S05]  /*6520*/  BSYNC B0 ;  /* 0x0000000000007941 */ /* 0x000fea0003800000 */
.L_x_1796:
[----:B------:R-:W2:Y:S01]  /*6530*/  ATOM.E.ADD.F16x2.RN.STRONG.GPU P0, RZ, [R2.64+0x4], R16 ;  /* 0x0000041002ff798a */ /* 0x000ea2000810e9c6 */
[----:B------:R-:W-:Y:S01]  /*6540*/  BSSY B0, `(.L_x_1800) ;  /* 0x000000f000007945 */ /* 0x000fe20003800000 */
[----:B--2---:R-:W-:Y:S05]  /*6550*/  @P0 BRA `(.L_x_1801) ;  /* 0x000000d000000947 */ /* 0x004fea0003800000 */
[----:B------:R-:W2:Y:S02]  /*6560*/  QSPC.E.S P0, RZ, [R2+0x4] ;  /* 0x0000040002ff73aa */ /* 0x000ea40000000500 */
[----:B--2---:R-:W-:Y:S05]  /*6570*/  @!P0 BRA `(.L_x_1802) ;  /* 0x0000008000008947 */ /* 0x004fea0003800000 */
[----:B0-----:R-:W-:-:S04]  /*6580*/  IADD3 R2, R2, 0x4, RZ ;  /* 0x0000000402027810 */ /* 0x001fc80007ffe0ff */
[----:B------:R-:W-:-:S05]  /*6590*/  LOP3.LUT R2, R2, 0xffffff, RZ, 0xc0, !PT ;  /* 0x00ffffff02027812 */ /* 0x000fca00078ec0ff */
.L_x_1803:
[----:B-1---5:R-:W0:Y:S02]  /*65a0*/  LDS R4, [R2] ;  /* 0x0000000002047984 */ /* 0x022e240000000800 */
[----:B0-----:R-:W-:-:S06]  /*65b0*/  HADD2 R5, R4, R16 ;  /* 0x0000001004057230 */ /* 0x001fcc0000000000 */
[----:B------:R-:W0:Y:S02]  /*65c0*/  ATOMS.CAST.SPIN R5, [R2], R4, R5 ;  /* 0x000000040205738d */ /* 0x000e240001800005 */
[----:B0-----:R-:W-:-:S13]  /*65d0*/  ISETP.EQ.U32.AND P0, PT, R5, 0x1, PT ;  /* 0x000000010500780c */ /* 0x001fda0003f02070 */
[----:B------:R-:W-:Y:S05]  /*65e0*/  @!P0 BRA `(.L_x_1803) ;  /* 0xffffffb000008947 */ /* 0x000fea000383ffff */
[----:B------:R-:W-:Y:S05]  /*65f0*/  BRA `(.L_x_1801) ;  /* 0x0000003000007947 */ /* 0x000fea0003800000 */
.L_x_1802:
[----:B-1---5:R-:W2:Y:S02]  /*6600*/  LD.E R4, [R2.64+0x4] ;  /* 0x0000040602047980 */ /* 0x022ea4000c101900 */
[----:B0-2---:R-:W-:-:S05]  /*6610*/  IMAD.IADD R5, R16, 0x1, R4 ;  /* 0x0000000110057824 */ /* 0x005fca00078e0204 */
[----:B------:R0:W-:Y:S02]  /*6620*/  ST.E [R2.64+0x4], R5 ;  /* 0x0000040502007985 */ /* 0x0001e4000c101906 */
.L_x_1801:
[----:B------:R-:W-:Y:S05]  /*6630*/  BSYNC B0 ;  /* 0x0000000000007941 */ /* 0x000fea0003800000 */
.L_x_1800:
        /* <DEDUP_REMOVED lines=10> */
.L_x_1807:
[----:B-1---5:R-:W0:Y:S02]  /*66e0*/  LDS R4, [R0] ;  /* 0x0000000000047984 */ /* 0x022e240000000800 */
[----:B0-----:R-:W-:-:S10]  /*66f0*/  HFMA2.MMA R5, R4, 1, 1, R20 ;  /* 0x3c003c0004057835 */ /* 0x001fd40000000014 */
[----:B------:R-:W0:Y:S02]  /*6700*/  ATOMS.CAST.SPIN R5, [R0], R4, R5 ;  /* 0x000000040005738d */ /* 0x000e240001800005 */
[----:B0-----:R-:W-:-:S13]  /*6710*/  ISETP.EQ.U32.AND P0, PT, R5, 0x1, PT ;  /* 0x000000010500780c */ /* 0x001fda0003f02070 */
[----:B------:R-:W-:Y:S05]  /*6720*/  @!P0 BRA `(.L_x_1807) ;  /* 0xffffffb000008947 */ /* 0x000fea000383ffff */
[----:B------:R-:W-:Y:S05]  /*6730*/  BRA `(.L_x_1805) ;  /* 0x0000003000007947 */ /* 0x000fea0003800000 */
.L_x_1806:
[----:B------:R-:W2:Y:S02]  /*6740*/  LD.E R0, [R2.64] ;  /* 0x0000000602007980 */ /* 0x000ea4000c101900 */
[----:B-12--5:R-:W-:-:S05]  /*6750*/  IMAD.IADD R5, R20, 0x1, R0 ;  /* 0x0000000114057824 */ /* 0x026fca00078e0200 */
[----:B------:R0:W-:Y:S02]  /*6760*/  ST.E [R2.64], R5 ;  /* 0x0000000502007985 */ /* 0x0001e4000c101906 */
.L_x_1805:
[----:B------:R-:W-:Y:S05]  /*6770*/  BSYNC B0 ;  /* 0x0000000000007941 */ /* 0x000fea0003800000 */
.L_x_1804:
[----:B------:R-:W2:Y:S02]  /*6780*/  ATOM.E.ADD.F16x2.RN.STRONG.GPU P0, RZ, [R2.64+0x4], R15 ;  /* 0x0000040f02ff798a */ /* 0x000ea4000810e9c6 */
[----:B--2---:R-:W-:Y:S05]  /*6790*/  @P0 EXIT ;  /* 0x000000000000094d */ /* 0x004fea0003800000 */
[----:B------:R-:W2:Y:S02]  /*67a0*/  QSPC.E.S P0, RZ, [R2+0x4] ;  /* 0x0000040002ff73aa */ /* 0x000ea40000000500 */
[----:B--2---:R-:W-:Y:S05]  /*67b0*/  @!P0 BRA `(.L_x_1808) ;  /* 0x0000008000008947 */ /* 0x004fea0003800000 */
[----:B0-----:R-:W-:-:S04]  /*67c0*/  IADD3 R2, R2, 0x4, RZ ;  /* 0x0000000402027810 */ /* 0x001fc80007ffe0ff */
[----:B------:R-:W-:-:S05]  /*67d0*/  LOP3.LUT R2, R2, 0xffffff, RZ, 0xc0, !PT ;  /* 0x00ffffff02027812 */ /* 0x000fca00078ec0ff */
.L_x_1809:
[----:B-1---5:R-:W0:Y:S02]  /*67e0*/  LDS R4, [R2] ;  /* 0x0000000002047984 */ /* 0x022e240000000800 */
[----:B0-----:R-:W-:-:S06]  /*67f0*/  HADD2 R5, R4, R15 ;  /* 0x0000000f04057230 */ /* 0x001fcc0000000000 */
[----:B------:R-:W0:Y:S02]  /*6800*/  ATOMS.CAST.SPIN R5, [R2], R4, R5 ;  /* 0x000000040205738d */ /* 0x000e240001800005 */
[----:B0-----:R-:W-:-:S13]  /*6810*/  ISETP.EQ.U32.AND P0, PT, R5, 0x1, PT ;  /* 0x000000010500780c */ /* 0x001fda0003f02070 */
[----:B------:R-:W-:Y:S05]  /*6820*/  @!P0 BRA `(.L_x_1809) ;  /* 0xffffffb000008947 */ /* 0x000fea000383ffff */
[----:B------:R-:W-:Y:S05]  /*6830*/  EXIT ;  /* 0x000000000000794d */ /* 0x000fea0003800000 */
.L_x_1808:
[----:B------:R-:W2:Y:S02]  /*6840*/  LD.E R0, [R2.64+0x4] ;  /* 0x0000040602007980 */ /* 0x000ea4000c101900 */
[----:B012--5:R-:W-:-:S05]  /*6850*/  IMAD.IADD R5, R15, 0x1, R0 ;  /* 0x000000010f057824 */ /* 0x027fca00078e0200 */
[----:B------:R-:W-:Y:S01]  /*6860*/  ST.E [R2.64+0x4], R5 ;  /* 0x0000040502007985 */ /* 0x000fe2000c101906 */
[----:B------:R-:W-:Y:S05]  /*6870*/  EXIT ;  /* 0x000000000000794d */ /* 0x000fea0003800000 */
.L_x_1810:
        /* <DEDUP_REMOVED lines=16> */
.L_x_3747:


//--------------------- .text._Z23gemm_half_q_half_kernelILi3ELi190ELb0ELb0ELi32EEvPK6__halfPKjS4_S2_PS0_iiiiPKtS7_iiiiiibS2_i --------------------------
	.section	.text._Z23gemm_half_q_half_kernelILi3ELi190ELb0ELb0ELi32EEvPK6__halfPKjS4_S2_PS0_iiiiPKtS7_iiiiiibS2_i,"ax",@progbits
	.sectioninfo	@"SHI_REGISTERS=114"
	.align	128
        .global         _Z23gemm_half_q_half_kernelILi3ELi190ELb0ELb0ELi32EEvPK6__halfPKjS4_S2_PS0_iiiiPKtS7_iiiiiibS2_i
        .type           _Z23gemm_half_q_half_kernelILi3ELi190ELb0ELb0ELi32EEvPK6__halfPKjS4_S2_PS0_iiiiPKtS7_iiiiiibS2_i,@function
        .size           _Z23gemm_half_q_half_kernelILi3ELi190ELb0ELb0ELi32EEvPK6__halfPKjS4_S2_PS0_iiiiPKtS7_iiiiiibS2_i,(.L_x_3748 - _Z23gemm_half_q_half_kernelILi3ELi190ELb0ELb0ELi32EEvPK6__halfPKjS4_S2_PS0_iiiiPKtS7_iiiiiibS2_i)
        .other          _Z23gemm_half_q_half_kernelILi3ELi190ELb0ELb0ELi32EEvPK6__halfPKjS4_S2_PS0_iiiiPKtS7_iiiiiibS2_i,@"STO_CUDA_ENTRY STV_DEFAULT"
_Z23gemm_half_q_half_kernelILi3ELi190ELb0ELb0ELi32EEvPK6__halfPKjS4_S2_PS0_iiiiPKtS7_iiiiiibS2_i:
.text._Z23gemm_half_q_half_kernelILi3ELi190ELb0ELb0ELi32EEvPK6__halfPKjS4_S2_PS0_iiiiPKtS7_iiiiiibS2_i:
        /* <DEDUP_REMOVED lines=33> */
.L_x_1815:
        /* <DEDUP_REMOVED lines=36> */
.L_x_1814:
        /* <DEDUP_REMOVED lines=22> */
.L_x_1816:
        /* <DEDUP_REMOVED lines=12> */
.L_x_1813:
[----:B------:R-:W-:Y:S01]  /*0670*/  ISETP.GT.AND P2, PT, R20, 0x3, PT ;  /* 0x000000031400780c */ /* 0x000fe20003f44270 */
[----:B------:R-:W-:Y:S01]  /*0680*/  IMAD.SHL.U32 R26, R15, 0x2, RZ ;  /* 0x000000020f1a7824 */ /* 0x000fe200078e00ff */
[----:B------:R-:W-:Y:S01]  /*0690*/  PLOP3.LUT P0, PT, PT, PT, PT, 0x80, 0x0 ;  /* 0x000000000000781c */ /* 0x000fe20003f0f070 */
[----:B------:R-:W-:-:S10]  /*06a0*/  IMAD.MOV.U32 R15, RZ, RZ, RZ ;  /* 0x000000ffff0f7224 */ /* 0x000fd400078e00ff */
[----:B------:R-:W-:Y:S05]  /*06b0*/  @!P2 BRA `(.L_x_1817) ;  /* 0x000002600000a947 */ /* 0x000fea0003800000 */
[----:B------:R-:W-:Y:S02]  /*06c0*/  PLOP3.LUT P0, PT, PT, PT, PT, 0x8, 0x0 ;  /* 0x000000000000781c */ /* 0x000fe40003f0e170 */
[----:B------:R-:W-:Y:S02]  /*06d0*/  IADD3 R28, R20, -0x3, RZ ;  /* 0xfffffffd141c7810 */ /* 0x000fe40007ffe0ff */
.L_x_1818:
        /* <DEDUP_REMOVED lines=36> */
.L_x_1817:
        /* <DEDUP_REMOVED lines=22> */
.L_x_1819:
        /* <DEDUP_REMOVED lines=11> */
.L_x_1812:
[----:B------:R-:W-:Y:S05]  /*0b30*/  BSYNC B0 ;  /* 0x0000000000007941 */ /* 0x000fea0003800000 */
.L_x_1811:
        /* <DEDUP_REMOVED lines=14> */
.L_x_1822:
        /* <DEDUP_REMOVED lines=19> */
.L_x_1821:
        /* <DEDUP_REMOVED lines=14> */
.L_x_1823:
[----:B------:R-:W-:-:S13]  /*0e30*/  ISETP.LT.OR P0, PT, R5, R20, P0 ;  /* 0x000000140500720c */ /* 0x000fda0000701670 */
[----:B------:R-:W-:Y:S02]  /*0e40*/  @P0 IMAD R5, R4, 0x3, R5 ;  /* 0x0000000304050824 */ /* 0x000fe400078e0205 */
[----:B------:R-:W-:Y:S02]  /*0e50*/  @P0 IMAD.MOV.U32 R4, RZ, RZ, 0x2 ;  /* 0x00000002ff040424 */ /* 0x000fe400078e00ff */
[----:B------:R-:W-:-:S04]  /*0e60*/  @P0 IMAD R5, R5, c[0x0][0x18c], R2 ;  /* 0x0000630005050a24 */ /* 0x000fc800078e0202 */
[----:B------:R-:W-:-:S05]  /*0e70*/  @P0 IMAD.WIDE R4, R5, R4, c[0x0][0x180] ;  /* 0x0000600005040625 */ /* 0x000fca00078e0204 */
[----:B------:R1:W-:Y:S02]  /*0e80*/  @P0 STG.E.64 [R4.64], RZ ;  /* 0x000000ff04000986 */ /* 0x0003e4000c101b06 */
.L_x_1820:
        /* <DEDUP_REMOVED lines=65> */
.L_x_1825:
        /* <DEDUP_REMOVED lines=41> */
.L_x_1824:
        /* <DEDUP_REMOVED lines=17> */
[----:B-----5:R-:W-:Y:S01]  /*1640*/  HADD2.F32 R14, -RZ, R24.H0_H0 ;  /* 0x20000018ff0e7230 */ /* 0x020fe20000004100 */
[----:B------:R-:W-:Y:S01]  /*1650*/  IADD3.X R4, R17, UR4, R36, P0, P2 ;  /* 0x0000000411047c10 */ /* 0x000fe200087e4424 */
[----:B------:R-:W-:Y:S01]  /*1660*/  HADD2.F32 R15, -RZ, R25.H0_H0 ;  /* 0x20000019ff0f7230 */ /* 0x000fe20000004100 */
[----:B------:R-:W-:-:S02]  /*1670*/  UMOV UR4, URZ ;  /* 0x0000003f00047c82 */ /* 0x000fc40008000000 */
[----:B------:R-:W-:Y:S02]  /*1680*/  LEA.HI.X R3, R3, c[0x0][0x16c], R4, 0x2, P3 ;  /* 0x00005b0003037a11 */ /* 0x000fe400018f1404 */
.L_x_1831:
[----:B-----5:R-:W-:Y:S05]  /*1690*/  @!P1 BRA `(.L_x_1827) ;  /* 0x0000130000009947 */ /* 0x020fea0003800000 */
[----:B------:R-:W2:Y:S04]  /*16a0*/  LDG.E.128.CONSTANT R8, [R34.64] ;  /* 0x0000000622087981 */ /* 0x000ea8000c1e9d00 */
[----:B------:R-:W3:Y:S01]  /*16b0*/  LDG.E.128.CONSTANT R4, [R2.64] ;  /* 0x0000000602047981 */ /* 0x000ee2000c1e9d00 */
[----:B------:R-:W-:Y:S02]  /*16c0*/  ISETP.GE.AND P0, PT, R20, 0x2, PT ;  /* 0x000000021400780c */ /* 0x000fe40003f06270 */
[----:B--2---:R-:W-:Y:S02]  /*16d0*/  LOP3.LUT R38, R9, 0xff, RZ, 0xc0, !PT ;  /* 0x000000ff09267812 */ /* 0x004fe400078ec0ff */
[----:B------:R-:W-:Y:S02]  /*16e0*/  LEA.HI R37, R8, 0xffffff80, RZ, 0x8 ;  /* 0xffffff8008257811 */ /* 0x000fe400078f40ff */
[----:B------:R-:W-:-:S02]  /*16f0*/  IADD3 R39, R38, -0x80, RZ ;  /* 0xffffff8026277810 */ /* 0x000fc40007ffe0ff */
[----:B------:R-:W-:Y:S02]  /*1700*/  LOP3.LUT R38, R11, 0xff, RZ, 0xc0, !PT ;  /* 0x000000ff0b267812 */ /* 0x000fe400078ec0ff */
[----:B---3--:R-:W-:Y:S01]  /*1710*/  LOP3.LUT R43, R7, 0xff, RZ, 0xc0, !PT ;  /* 0x000000ff072b7812 */ /* 0x008fe200078ec0ff */
[----:B------:R-:W-:Y:S01]  /*1720*/  I2F.F16 R55, R39 ;  /* 0x0000002700377306 */ /* 0x000fe20000200c00 */
[----:B------:R-:W-:Y:S02]  /*1730*/  IADD3 R41, R38, -0x80, RZ ;  /* 0xffffff8026297810 */ /* 0x000fe40007ffe0ff */
[----:B------:R-:W-:Y:S02]  /*1740*/  LOP3.LUT R38, R8, 0xff, RZ, 0xc0, !PT ;  /* 0x000000ff08267812 */ /* 0x000fe400078ec0ff */
[----:B------:R-:W-:Y:S02]  /*1750*/  IADD3 R46, R43, -0x80, RZ ;  /* 0xffffff802b2e7810 */ /* 0x000fe40007ffe0ff */
[----:B------:R-:W-:Y:S01]  /*1760*/  IADD3 R40, R38, -0x80, RZ ;  /* 0xffffff8026287810 */ /* 0x000fe20007ffe0ff */
[----:B------:R0:W-:Y:S01]  /*1770*/  I2F.F16 R59, R41 ;  /* 0x00000029003b7306 */ /* 0x0001e20000200c00 */
[----:B------:R-:W-:-:S02]  /*1780*/  LOP3.LUT R38, R10, 0xff, RZ, 0xc0, !PT ;  /* 0x000000ff0a267812 */ /* 0x000fc400078ec0ff */
[----:B------:R-:W-:Y:S02]  /*1790*/  SHF.R.U32.HI R43, RZ, 0x10, R8 ;  /* 0x00000010ff2b7819 */ /* 0x000fe40000011608 */
[----:B------:R-:W-:Y:S02]  /*17a0*/  IADD3 R42, R38, -0x80, RZ ;  /* 0xffffff80262a7810 */ /* 0x000fe40007ffe0ff */
[----:B------:R-:W-:Y:S01]  /*17b0*/  LOP3.LUT R43, R43, 0xff, RZ, 0xc0, !PT ;  /* 0x000000ff2b2b7812 */ /* 0x000fe200078ec0ff */
[----:B------:R-:W-:Y:S01]  /*17c0*/  I2F.F16 R51, R40 ;  /* 0x0000002800337306 */ /* 0x000fe20000200c00 */
[----:B0-----:R-:W-:Y:S02]  /*17d0*/  LOP3.LUT R41, R6, 0xff, RZ, 0xc0, !PT ;  /* 0x000000ff06297812 */ /* 0x001fe400078ec0ff */
[----:B------:R-:W-:Y:S02]  /*17e0*/  IADD3 R44, R43, -0x80, RZ ;  /* 0xffffff802b2c7810 */ /* 0x000fe40007ffe0ff */
[----:B------:R-:W-:-:S02]  /*17f0*/  IADD3 R45, R41, -0x80, RZ ;  /* 0xffffff80292d7810 */ /* 0x000fc40007ffe0ff */
[----:B------:R-:W-:Y:S01]  /*1800*/  SHF.R.U32.HI R41, RZ, 0x8, R8 ;  /* 0x00000008ff297819 */ /* 0x000fe20000011608 */
[----:B------:R0:W-:Y:S01]  /*1810*/  I2F.F16 R56, R42 ;  /* 0x0000002a00387306 */ /* 0x0001e20000200c00 */
[----:B------:R-:W-:Y:S02]  /*1820*/  LEA.HI R36, R9, 0xffffff80, RZ, 0x8 ;  /* 0xffffff8009247811 */ /* 0x000fe400078f40ff */
[----:B------:R-:W-:Y:S02]  /*1830*/  LEA.HI R31, R10, 0xffffff80, RZ, 0x8 ;  /* 0xffffff800a1f7811 */ /* 0x000fe400078f40ff */
[----:B------:R-:W-:Y:S02]  /*1840*/  LEA.HI R33, R11, 0xffffff80, RZ, 0x8 ;  /* 0xffffff800b217811 */ /* 0x000fe400078f40ff */
[----:B------:R-:W-:Y:S01]  /*1850*/  LEA.HI R17, R4, 0xffffff80, RZ, 0x8 ;  /* 0xffffff8004117811 */ /* 0x000fe200078f40ff */
[----:B------:R1:W2:Y:S01]  /*1860*/  I2F.F16 R40, R45 ;  /* 0x0000002d00287306 */ /* 0x0002a20000200c00 */
[----:B0-----:R-:W-:-:S02]  /*1870*/  LOP3.LUT R42, R41, 0xff, RZ, 0xc0, !PT ;  /* 0x000000ff292a7812 */ /* 0x001fc400078ec0ff */
[----:B------:R-:W-:Y:S02]  /*1880*/  LOP3.LUT R38, R4, 0xff, RZ, 0xc0, !PT ;  /* 0x000000ff04267812 */ /* 0x000fe400078ec0ff */
[----:B------:R-:W-:Y:S02]  /*1890*/  IADD3 R8, R42, -0x80, RZ ;  /* 0xffffff802a087810 */ /* 0x000fe40007ffe0ff */
[--C-:B------:R-:W-:Y:S01]  /*18a0*/  SHF.R.U32.HI R42, RZ, 0x8, R9.reuse ;  /* 0x00000008ff2a7819 */ /* 0x100fe20000011609 */
[----:B------:R0:W3:Y:S01]  /*18b0*/  I2F.F16 R41, R46 ;  /* 0x0000002e00297306 */ /* 0x0000e20000200c00 */
[----:B------:R-:W-:Y:S02]  /*18c0*/  SHF.R.U32.HI R9, RZ, 0x10, R9 ;  /* 0x00000010ff097819 */ /* 0x000fe40000011609 */
[----:B-1----:R-:W-:Y:S02]  /*18d0*/  LOP3.LUT R45, R42, 0xff, RZ, 0xc0, !PT ;  /* 0x000000ff2a2d7812 */ /* 0x002fe400078ec0ff */
[----:B------:R-:W1:Y:S01]  /*18e0*/  LDS.64 R42, [UR4] ;  /* 0x00000004ff2a7984 */ /* 0x000e620008000a00 */
[----:B------:R-:W-:-:S02]  /*18f0*/  LOP3.LUT R9, R9, 0xff, RZ, 0xc0, !PT ;  /* 0x000000ff09097812 */ /* 0x000fc400078ec0ff */
[----:B------:R4:W5:Y:S01]  /*1900*/  I2F.F16 R52, R8 ;  /* 0x0000000800347306 */ /* 0x0009620000200c00 */
[--C-:B0-----:R-:W-:Y:S01]  /*1910*/  SHF.R.U32.HI R46, RZ, 0x8, R10.reuse ;  /* 0x00000008ff2e7819 */ /* 0x101fe2000001160a */
[----:B--2---:R-:W-:Y:S01]  /*1920*/  HADD2.F32 R40, -RZ, R40.H0_H0 ;  /* 0x20000028ff287230 */ /* 0x004fe20000004100 */
[----:B------:R-:W-:Y:S02]  /*1930*/  SHF.R.U32.HI R10, RZ, 0x10, R10 ;  /* 0x00000010ff0a7819 */ /* 0x000fe4000001160a */
[----:B------:R-:W-:Y:S02]  /*1940*/  IADD3 R9, R9, -0x80, RZ ;  /* 0xffffff8009097810 */ /* 0x000fe40007ffe0ff */
[----:B------:R-:W-:Y:S01]  /*1950*/  LOP3.LUT R10, R10, 0xff, RZ, 0xc0, !PT ;  /* 0x000000ff0a0a7812 */ /* 0x000fe200078ec0ff */
[----:B------:R0:W-:Y:S01]  /*1960*/  I2F.F16 R61, R44 ;  /* 0x0000002c003d7306 */ /* 0x0001e20000200c00 */
[----:B----4-:R-:W-:Y:S01]  /*1970*/  SHF.R.U32.HI R8, RZ, 0x8, R11 ;  /* 0x00000008ff087819 */ /* 0x010fe2000001160b */
[----:B---3--:R-:W-:Y:S01]  /*1980*/  HADD2.F32 R41, -RZ, R41.H0_H0 ;  /* 0x20000029ff297230 */ /* 0x008fe20000004100 */
[----:B------:R-:W-:-:S02]  /*1990*/  IADD3 R10, R10, -0x80, RZ ;  /* 0xffffff800a0a7810 */ /* 0x000fc40007ffe0ff */
[----:B------:R-:W-:Y:S02]  /*19a0*/  LOP3.LUT R8, R8, 0xff, RZ, 0xc0, !PT ;  /* 0x000000ff08087812 */ /* 0x000fe400078ec0ff */
[C---:B------:R-:W-:Y:S01]  /*19b0*/  LEA.HI R18, R5.reuse, 0xffffff80, RZ, 0x8 ;  /* 0xffffff8005127811 */ /* 0x040fe200078f40ff */
[----:B------:R2:W-:Y:S01]  /*19c0*/  I2F.F16 R63, R9 ;  /* 0x00000009003f7306 */ /* 0x0005e20000200c00 */
[----:B0-----:R-:W-:Y:S02]  /*19d0*/  SHF.R.U32.HI R44, RZ, 0x10, R11 ;  /* 0x00000010ff2c7819 */ /* 0x001fe4000001160b */
[----:B------:R-:W-:Y:S02]  /*19e0*/  IADD3 R11, R8, -0x80, RZ ;  /* 0xffffff80080b7810 */ /* 0x000fe40007ffe0ff */
[--C-:B------:R-:W-:Y:S02]  /*19f0*/  SHF.R.U32.HI R8, RZ, 0x8, R4.reuse ;  /* 0x00000008ff087819 */ /* 0x100fe40000011604 */
[----:B------:R-:W-:Y:S01]  /*1a00*/  SHF.R.U32.HI R4, RZ, 0x10, R4 ;  /* 0x00000010ff047819 */ /* 0x000fe20000011604 */
[----:B------:R0:W-:Y:S01]  /*1a10*/  I2F.F16 R66, R10 ;  /* 0x0000000a00427306 */ /* 0x0001e20000200c00 */
[----:B------:R-:W-:-:S02]  /*1a20*/  LOP3.LUT R39, R5, 0xff, RZ, 0xc0, !PT ;  /* 0x000000ff05277812 */ /* 0x000fc400078ec0ff */
[----:B------:R-:W-:Y:S02]  /*1a30*/  LOP3.LUT R4, R4, 0xff, RZ, 0xc0, !PT ;  /* 0x000000ff04047812 */ /* 0x000fe400078ec0ff */
[----:B------:R-:W-:Y:S02]  /*1a40*/  LOP3.LUT R46, R46, 0xff, RZ, 0xc0, !PT ;  /* 0x000000ff2e2e7812 */ /* 0x000fe400078ec0ff */
[--C-:B--2---:R-:W-:Y:S01]  /*1a50*/  SHF.R.U32.HI R9, RZ, 0x8, R5.reuse ;  /* 0x00000008ff097819 */ /* 0x104fe20000011605 */
[----:B------:R2:W-:Y:S01]  /*1a60*/  I2F.F16 R60, R11 ;  /* 0x0000000b003c7306 */ /* 0x0005e20000200c00 */
[----:B0-----:R-:W-:Y:S02]  /*1a70*/  SHF.R.U32.HI R10, RZ, 0x10, R5 ;  /* 0x00000010ff0a7819 */ /* 0x001fe40000011605 */
[----:B------:R-:W-:Y:S02]  /*1a80*/  IADD3 R53, R4, -0x80, RZ ;  /* 0xffffff8004357810 */ /* 0x000fe40007ffe0ff */
[----:B------:R-:W-:Y:S01]  /*1a90*/  IADD3 R45, R45, -0x80, RZ ;  /* 0xffffff802d2d7810 */ /* 0x000fe20007ffe0ff */
[----:B------:R-:W0:Y:S01]  /*1aa0*/  LDS.64 R4, [UR4+0x8] ;  /* 0x00000804ff047984 */ /* 0x000e220008000a00 */
[----:B------:R-:W-:Y:S01]  /*1ab0*/  IADD3 R46, R46, -0x80, RZ ;  /* 0xffffff802e2e7810 */ /* 0x000fe20007ffe0ff */
[----:B------:R-:W3:Y:S01]  /*1ac0*/  I2F.F16 R37, R37 ;  /* 0x0000002500257306 */ /* 0x000ee20000200c00 */
[----:B------:R-:W-:Y:S01]  /*1ad0*/  LOP3.LUT R44, R44, 0xff, RZ, 0xc0, !PT ;  /* 0x000000ff2c2c7812 */ /* 0x000fe200078ec0ff */
[----:B-1----:R-:W-:Y:S01]  /*1ae0*/  HADD2.F32 R48, -RZ, R42.H0_H0 ;  /* 0x2000002aff307230 */ /* 0x002fe20000004100 */
[----:B------:R-:W-:Y:S01]  /*1af0*/  LOP3.LUT R8, R8, 0xff, RZ, 0xc0, !PT ;  /* 0x000000ff08087812 */ /* 0x000fe200078ec0ff */
[----:B--2---:R-:W-:Y:S01]  /*1b00*/  HADD2.F32 R11, -RZ, R56.H0_H0 ;  /* 0x20000038ff0b7230 */ /* 0x004fe20000004100 */
[----:B------:R-:W-:Y:S01]  /*1b10*/  IADD3 R44, R44, -0x80, RZ ;  /* 0xffffff802c2c7810 */ /* 0x000fe20007ffe0ff */
[----:B------:R-:W-:Y:S01]  /*1b20*/  HADD2.F32 R50, -RZ, R42.H1_H1 ;  /* 0x3000002aff327230 */ /* 0x000fe20000004100 */
[----:B------:R-:W-:Y:S01]  /*1b30*/  IADD3 R8, R8, -0x80, RZ ;  /* 0xffffff8008087810 */ /* 0x000fe20007ffe0ff */
[----:B------:R-:W1:Y:S01]  /*1b40*/  I2F.F16 R45, R45 ;  /* 0x0000002d002d7306 */ /* 0x000e620000200c00 */
[----:B------:R-:W-:Y:S01]  /*1b50*/  LOP3.LUT R10, R10, 0xff, RZ, 0xc0, !PT ;  /* 0x000000ff0a0a7812 */ /* 0x000fe200078ec0ff */
[--C-:B------:R-:W-:Y:S01]  /*1b60*/  HADD2.F32 R57, -RZ, R43.reuse.H0_H0 ;  /* 0x2000002bff397230 */ /* 0x100fe20000004100 */
[----:B------:R-:W-:Y:S01]  /*1b70*/  LOP3.LUT R9, R9, 0xff, RZ, 0xc0, !PT ;  /* 0x000000ff09097812 */ /* 0x000fe200078ec0ff */
[----:B------:R-:W-:Y:S01]  /*1b80*/  HADD2.F32 R54, -RZ, R43.H1_H1 ;  /* 0x3000002bff367230 */ /* 0x000fe20000004100 */
[----:B------:R-:W-:Y:S01]  /*1b90*/  IADD3 R49, R10, -0x80, RZ ;  /* 0xffffff800a317810 */ /* 0x000fe20007ffe0ff */
[----:B------:R-:W-:Y:S01]  /*1ba0*/  HADD2.F32 R10, -RZ, R51.H0_H0 ;  /* 0x20000033ff0a7230 */ /* 0x000fe20000004100 */
[----:B------:R-:W-:Y:S01]  /*1bb0*/  SHF.R.U32.HI R47, RZ, 0x8, R6 ;  /* 0x00000008ff2f7819 */ /* 0x000fe20000011606 */
[----:B------:R2:W4:Y:S01]  /*1bc0*/  I2F.F16 R58, R46 ;  /* 0x0000002e003a7306 */ /* 0x0005220000200c00 */
[----:B-----5:R-:W-:Y:S01]  /*1bd0*/  HADD2.F32 R42, -RZ, R52.H0_H0 ;  /* 0x20000034ff2a7230 */ /* 0x020fe20000004100 */
[----:B------:R-:W-:Y:S01]  /*1be0*/  IADD3 R38, R38, -0x80, RZ ;  /* 0xffffff8026267810 */ /* 0x000fe20007ffe0ff */
[----:B------:R-:W-:Y:S01]  /*1bf0*/  FFMA.FTZ R51, R10, R48, RZ ;  /* 0x000000300a337223 */ /* 0x000fe200000100ff */
[----:B------:R-:W-:Y:S01]  /*1c00*/  LOP3.LUT R47, R47, 0xff, RZ, 0xc0, !PT ;  /* 0x000000ff2f2f7812 */ /* 0x000fe200078ec0ff */
[----:B---3--:R-:W-:Y:S01]  /*1c10*/  HADD2.F32 R37, -RZ, R37.H0_H0 ;  /* 0x20000025ff257230 */ /* 0x008fe20000004100 */
[----:B------:R-:W-:-:S02]  /*1c20*/  IADD3 R39, R39, -0x80, RZ ;  /* 0xffffff8027277810 */ /* 0x000fc40007ffe0ff */
[----:B------:R4:W3:Y:S01]  /*1c30*/  I2F.F16 R67, R44 ;  /* 0x0000002c00437306 */ /* 0x0008e20000200c00 */
[----:B--2---:R-:W-:Y:S01]  /*1c40*/  IADD3 R46, R9, -0x80, RZ ;  /* 0xffffff80092e7810 */ /* 0x004fe20007ffe0ff */
[----:B------:R-:W-:Y:S01]  /*1c50*/  HADD2.F32 R9, -RZ, R59.H0_H0 ;  /* 0x2000003bff097230 */ /* 0x000fe20000004100 */
[----:B------:R-:W-:Y:S01]  /*1c60*/  FFMA.FTZ R59, R48, R11, RZ ;  /* 0x0000000b303b7223 */ /* 0x000fe200000100ff */
[----:B-1----:R-:W-:Y:S01]  /*1c70*/  HADD2.F32 R43, -RZ, R45.H0_H0 ;  /* 0x2000002dff2b7230 */ /* 0x002fe20000004100 */
[----:B------:R-:W-:Y:S01]  /*1c80*/  LEA.HI R19, R6, 0xffffff80, RZ, 0x8 ;  /* 0xffffff8006137811 */ /* 0x000fe200078f40ff */
[----:B------:R-:W-:Y:S01]  /*1c90*/  HADD2.F32 R45, -RZ, R60.H0_H0 ;  /* 0x2000003cff2d7230 */ /* 0x000fe20000004100 */
[----:B------:R-:W-:Y:S01]  /*1ca0*/  LEA.HI R16, R7, 0xffffff80, RZ, 0x8 ;  /* 0xffffff8007107811 */ /* 0x000fe200078f40ff */
[----:B------:R1:W-:Y:S01]  /*1cb0*/  I2F.F16 R62, R8 ;  /* 0x00000008003e7306 */ /* 0x0003e20000200c00 */
[----:B----4-:R-:W-:-:S05]  /*1cc0*/  HADD2.F32 R44, -RZ, R58.H0_H0 ;  /* 0x2000003aff2c7230 */ /* 0x010fca0000004100 */
[----:B------:R-:W-:Y:S02]  /*1cd0*/  FFMA.FTZ R58, R50, R44, R59 ;  /* 0x0000002c323a7223 */ /* 0x000fe4000001003b */
[----:B------:R-:W2:Y:S01]  /*1ce0*/  I2F.F16 R36, R36 ;  /* 0x0000002400247306 */ /* 0x000ea20000200c00 */
[----:B-1----:R-:W-:Y:S01]  /*1cf0*/  HADD2.F32 R8, -RZ, R55.H0_H0 ;  /* 0x20000037ff087230 */ /* 0x002fe20000004100 */
[----:B------:R-:W-:Y:S01]  /*1d00*/  FFMA.FTZ R55, R42, R50, R51 ;  /* 0x000000322a377223 */ /* 0x000fe20000010033 */
[----:B------:R-:W-:Y:S01]  /*1d10*/  SHF.R.U32.HI R51, RZ, 0x10, R6 ;  /* 0x00000010ff337819 */ /* 0x000fe20000011606 */
[----:B------:R-:W-:Y:S02]  /*1d20*/  HADD2.F32 R6, -RZ, R61.H0_H0 ;  /* 0x2000003dff067230 */ /* 0x000fe40000004100 */
[C---:B------:R-:W-:Y:S01]  /*1d30*/  FFMA.FTZ R52, R48.reuse, R8, RZ ;  /* 0x0000000830347223 */ /* 0x040fe200000100ff */
[----:B------:R-:W-:Y:S01]  /*1d40*/  LOP3.LUT R51, R51, 0xff, RZ, 0xc0, !PT ;  /* 0x000000ff33337812 */ /* 0x000fe200078ec0ff */
[----:B------:R-:W1:Y:S01]  /*1d50*/  I2F.F16 R31, R31 ;  /* 0x0000001f001f7306 */ /* 0x000e620000200c00 */
[----:B------:R-:W-:-:S02]  /*1d60*/  FFMA.FTZ R48, R48, R9, RZ ;  /* 0x0000000930307223 */ /* 0x000fc400000100ff */
[C---:B------:R-:W-:Y:S01]  /*1d70*/  FFMA.FTZ R56, R50.reuse, R43, R52 ;  /* 0x0000002b32387223 */ /* 0x040fe20000010034 */
[----:B------:R-:W-:Y:S01]  /*1d80*/  IADD3 R51, R51, -0x80, RZ ;  /* 0xffffff8033337810 */ /* 0x000fe20007ffe0ff */
[----:B------:R-:W-:Y:S01]  /*1d90*/  FFMA.FTZ R60, R50, R45, R48 ;  /* 0x0000002d323c7223 */ /* 0x000fe20000010030 */
[----:B------:R-:W-:Y:S01]  /*1da0*/  IADD3 R50, R47, -0x80, RZ ;  /* 0xffffff802f327810 */ /* 0x000fe20007ffe0ff */
[----:B------:R-:W-:Y:S01]  /*1db0*/  HADD2.F32 R47, -RZ, R66.H0_H0 ;  /* 0x20000042ff2f7230 */ /* 0x000fe20000004100 */
[----:B------:R-:W4:Y:S01]  /*1dc0*/  I2F.F16 R33, R33 ;  /* 0x0000002100217306 */ /* 0x000f220000200c00 */
[----:B---3--:R-:W-:Y:S01]  /*1dd0*/  HADD2.F32 R48, -RZ, R67.H0_H0 ;  /* 0x20000043ff307230 */ /* 0x008fe20000004100 */
[----:B------:R-:W-:Y:S01]  /*1de0*/  FFMA.FTZ R55, R6, R57, R55 ;  /* 0x0000003906377223 */ /* 0x000fe20000010037 */
[----:B--2---:R-:W-:Y:S01]  /*1df0*/  HADD2.F32 R36, -RZ, R36.H0_H0 ;  /* 0x20000024ff247230 */ /* 0x004fe20000004100 */
[C---:B------:R-:W-:Y:S02]  /*1e00*/  FFMA.FTZ R58, R57.reuse, R47, R58 ;  /* 0x0000002f393a7223 */ /* 0x040fe4000001003a */
[----:B------:R-:W-:-:S02]  /*1e10*/  FFMA.FTZ R60, R57, R48, R60 ;  /* 0x00000030393c7223 */ /* 0x000fc4000001003c */
[----:B------:R2:W-:Y:S01]  /*1e20*/  I2F.F16 R64, R46 ;  /* 0x0000002e00407306 */ /* 0x0005e20000200c00 */
[----:B-1----:R-:W-:Y:S01]  /*1e30*/  HADD2.F32 R31, -RZ, R31.H0_H0 ;  /* 0x2000001fff1f7230 */ /* 0x002fe20000004100 */
[----:B------:R-:W-:-:S04]  /*1e40*/  FFMA.FTZ R55, R37, R54, R55 ;  /* 0x0000003625377223 */ /* 0x000fc80000010037 */
[----:B------:R-:W-:Y:S02]  /*1e50*/  FFMA.FTZ R61, R54, R31, R58 ;  /* 0x0000001f363d7223 */ /* 0x000fe4000001003a */
[----:B------:R-:W1:Y:S01]  /*1e60*/  I2F.F16 R38, R38 ;  /* 0x0000002600267306 */ /* 0x000e620000200c00 */
[--C-:B--2---:R-:W-:Y:S01]  /*1e70*/  SHF.R.U32.HI R46, RZ, 0x8, R7.reuse ;  /* 0x00000008ff2e7819 */ /* 0x104fe20000011607 */
[----:B----4-:R-:W-:Y:S01]  /*1e80*/  HADD2.F32 R33, -RZ, R33.H0_H0 ;  /* 0x20000021ff217230 */ /* 0x010fe20000004100 */
[----:B------:R-:W-:Y:S02]  /*1e90*/  SHF.R.U32.HI R7, RZ, 0x10, R7 ;  /* 0x00000010ff077819 */ /* 0x000fe40000011607 */
[----:B------:R-:W-:Y:S01]  /*1ea0*/  LOP3.LUT R52, R46, 0xff, RZ, 0xc0, !PT ;  /* 0x000000ff2e347812 */ /* 0x000fe200078ec0ff */
[----:B------:R-:W-:Y:S01]  /*1eb0*/  HADD2.F32 R46, -RZ, R63.H0_H0 ;  /* 0x2000003fff2e7230 */ /* 0x000fe20000004100 */
[----:B------:R-:W-:Y:S01]  /*1ec0*/  LOP3.LUT R7, R7, 0xff, RZ, 0xc0, !PT ;  /* 0x000000ff07077812 */ /* 0x000fe200078ec0ff */
[----:B------:R-:W2:Y:S01]  /*1ed0*/  I2F.F16 R39, R39 ;  /* 0x0000002700277306 */ /* 0x000ea20000200c00 */
[----:B------:R-:W-:Y:S01]  /*1ee0*/  IADD3 R52, R52, -0x80, RZ ;  /* 0xffffff8034347810 */ /* 0x000fe20007ffe0ff */
[----:B------:R-:W-:-:S02]  /*1ef0*/  FFMA.FTZ R60, R54, R33, R60 ;  /* 0x00000021363c7223 */ /* 0x000fc4000001003c */
[----:B------:R-:W-:Y:S01]  /*1f00*/  FFMA.FTZ R59, R57, R46, R56 ;  /* 0x0000002e393b7223 */ /* 0x000fe20000010038 */
[--C-:B0-----:R-:W-:Y:S02]  /*1f10*/  HADD2.F32 R56, -RZ, R4.reuse.H1_H1 ;  /* 0x30000004ff387230 */ /* 0x101fe40000004100 */
[----:B------:R-:W-:Y:S01]  /*1f20*/  HADD2.F32 R57, -RZ, R5.H0_H0 ;  /* 0x20000005ff397230 */ /* 0x000fe20000004100 */
[----:B------:R-:W-:Y:S01]  /*1f30*/  FFMA.FTZ R59, R54, R36, R59 ;  /* 0x00000024363b7223 */ /* 0x000fe2000001003b */
[----:B------:R-:W-:Y:S01]  /*1f40*/  HADD2.F32 R54, -RZ, R4.H0_H0 ;  /* 0x20000004ff367230 */ /* 0x000fe20000004100 */
[----:B------:R-:W0:Y:S01]  /*1f50*/  I2F.F16 R50, R50 ;  /* 0x0000003200327306 */ /* 0x000e220000200c00 */
[----:B------:R-:W-:Y:S01]  /*1f60*/  IADD3 R4, R7, -0x80, RZ ;  /* 0xffffff8007047810 */ /* 0x000fe20007ffe0ff */
[----:B-1----:R-:W-:Y:S02]  /*1f70*/  HADD2.F32 R38, -RZ, R38.H0_H0 ;  /* 0x20000026ff267230 */ /* 0x002fe40000004100 */
[----:B------:R-:W-:Y:S01]  /*1f80*/  HADD2.F32 R7, -RZ, R62.H0_H0 ;  /* 0x2000003eff077230 */ /* 0x000fe20000004100 */
[----:B------:R-:W-:Y:S01]  /*1f90*/  FFMA.FTZ R61, R54, R40, R61 ;  /* 0x00000028363d7223 */ /* 0x000fe2000001003d */
[----:B--2---:R-:W-:Y:S01]  /*1fa0*/  HADD2.F32 R39, -RZ, R39.H0_H0 ;  /* 0x20000027ff277230 */ /* 0x004fe20000004100 */
[----:B------:R-:W-:Y:S01]  /*1fb0*/  FFMA.FTZ R55, R38, R54, R55 ;  /* 0x0000003626377223 */ /* 0x000fe20000010037 */
[----:B------:R-:W-:Y:S01]  /*1fc0*/  I2F.F16 R52, R52 ;  /* 0x0000003400347306 */ /* 0x000fe20000200c00 */
[C---:B------:R-:W-:Y:S01]  /*1fd0*/  FFMA.FTZ R60, R54.reuse, R41, R60 ;  /* 0x00000029363c7223 */ /* 0x040fe2000001003c */
[----:B------:R-:W-:Y:S01]  /*1fe0*/  HADD2.F32 R5, -RZ, R5.H1_H1 ;  /* 0x30000005ff057230 */ /* 0x000fe20000004100 */
[----:B------:R-:W-:-:S02]  /*1ff0*/  FFMA.FTZ R59, R54, R39, R59 ;  /* 0x00000027363b7223 */ /* 0x000fc4000001003b */
[----:B------:R-:W-:-:S03]  /*2000*/  FFMA.FTZ R58, R7, R56, R55 ;  /* 0x00000038073a7223 */ /* 0x000fc60000010037 */
[----:B------:R-:W1:Y:S01]  /*2010*/  I2F.F16 R53, R53 ;  /* 0x0000003500357306 */ /* 0x000e620000200c00 */
[----:B0-----:R-:W-:-:S07]  /*2020*/  HADD2.F32 R50, -RZ, R50.H0_H0 ;  /* 0x20000032ff327230 */ /* 0x001fce0000004100 */
[----:B------:R0:W2:Y:S08]  /*2030*/  I2F.F16 R65, R49 ;  /* 0x0000003100417306 */ /* 0x0000b00000200c00 */
[----:B------:R3:W4:Y:S01]  /*2040*/  I2F.F16 R63, R51 ;  /* 0x00000033003f7306 */ /* 0x0007220000200c00 */
[----:B0-----:R-:W-:Y:S02]  /*2050*/  HADD2.F32 R49, -RZ, R64.H0_H0 ;  /* 0x20000040ff317230 */ /* 0x001fe40000004100 */
[----:B-1----:R-:W-:-:S03]  /*2060*/  HADD2.F32 R53, -RZ, R53.H0_H0 ;  /* 0x20000035ff357230 */ /* 0x002fc60000004100 */
[----:B------:R-:W-:Y:S02]  /*2070*/  FFMA.FTZ R59, R56, R49, R59 ;  /* 0x00000031383b7223 */ /* 0x000fe4000001003b */
[----:B------:R0:W1:Y:S01]  /*2080*/  I2F.F16 R66, R4 ;  /* 0x0000000400427306 */ /* 0x0000620000200c00 */
[----:B---3--:R-:W-:Y:S01]  /*2090*/  HADD2.F32 R51, -RZ, R52.H0_H0 ;  /* 0x20000034ff337230 */ /* 0x008fe20000004100 */
[----:B------:R-:W-:Y:S01]  /*20a0*/  FFMA.FTZ R58, R53, R57, R58 ;  /* 0x00000039353a7223 */ /* 0x000fe2000001003a */
[----:B--2---:R-:W-:-:S03]  /*20b0*/  HADD2.F32 R54, -RZ, R65.H0_H0 ;  /* 0x20000041ff367230 */ /* 0x004fc60000004100 */
[C---:B------:R-:W-:Y:S02]  /*20c0*/  FFMA.FTZ R60, R56.reuse, R51, R60 ;  /* 0x00000033383c7223 */ /* 0x040fe4000001003c */
[----:B------:R-:W2:Y:S01]  /*20d0*/  I2F.F16 R17, R17 ;  /* 0x0000001100117306 */ /* 0x000ea20000200c00 */
[----:B----4-:R-:W-:Y:S01]  /*20e0*/  HADD2.F32 R55, -RZ, R63.H0_H0 ;  /* 0x2000003fff377230 */ /* 0x010fe20000004100 */
[----:B0-----:R-:W-:Y:S02]  /*20f0*/  FFMA.FTZ R4, R56, R50, R61 ;  /* 0x0000003238047223 */ /* 0x001fe4000001003d */
[C---:B------:R-:W-:Y:S02]  /*2100*/  FFMA.FTZ R59, R57.reuse, R54, R59 ;  /* 0x00000036393b7223 */ /* 0x040fe4000001003b */
        /* <DEDUP_REMOVED lines=137> */
.L_x_1827:
        /* <DEDUP_REMOVED lines=47> */
[----:B------:R1:W-:Y:S01]  /*2c90*/  I2F.F16 R56, R41 ;  /* 0x0000002900387306 */ /* 0x0003e20000200c00 */
[----:B----4-:R-:W-:Y:S02]  /*2ca0*/  IADD3 R39, R10, -0x80, RZ ;  /* 0xffffff800a277810 */ /* 0x010fe40007ffe0ff */
[----:B------:R-:W-:-:S05]  /*2cb0*/  IADD3 R40, R40, -0x80, RZ ;  /* 0xffffff8028287810 */ /* 0x000fca0007ffe0ff */
[----:B------:R-:W-:Y:S01]  /*2cc0*/  I2F.F16 R64, R39 ;  /* 0x0000002700407306 */ /* 0x000fe20000200c00 */
[----:B-1----:R-:W-:-:S07]  /*2cd0*/  IADD3 R41, R11, -0x80, RZ ;  /* 0xffffff800b297810 */ /* 0x002fce0007ffe0ff */
[----:B------:R-:W1:Y:S08]  /*2ce0*/  I2F.F16 R59, R43 ;  /* 0x0000002b003b7306 */ /* 0x000e700000200c00 */
[----:B------:R-:W-:Y:S08]  /*2cf0*/  I2F.F16 R60, R40 ;  /* 0x00000028003c7306 */ /* 0x000ff00000200c00 */
        /* <DEDUP_REMOVED lines=20> */
[----:B------:R-:W-:Y:S01]  /*2e40*/  LEA.HI R18, R5, 0xffffff80, RZ, 0x8 ;  /* 0xffffff8005127811 */ /* 0x000fe200078f40ff */
[----:B------:R4:W-:Y:S01]  /*2e50*/  I2F.F16 R48, R11 ;  /* 0x0000000b00307306 */ /* 0x0009e20000200c00 */
[--C-:B---3--:R-:W-:Y:S01]  /*2e60*/  SHF.R.U32.HI R10, RZ, 0x8, R4.reuse ;  /* 0x00000008ff0a7819 */ /* 0x108fe20000011604 */
[----:B--2---:R-:W-:Y:S01]  /*2e70*/  HADD2.F32 R16, -RZ, R16.H0_H0 ;  /* 0x20000010ff107230 */ /* 0x004fe20000004100 */
[----:B------:R-:W-:-:S02]  /*2e80*/  SHF.R.U32.HI R4, RZ, 0x10, R4 ;  /* 0x00000010ff047819 */ /* 0x000fc40000011604 */
[--C-:B------:R-:W-:Y:S02]  /*2e90*/  SHF.R.U32.HI R39, RZ, 0x8, R5.reuse ;  /* 0x00000008ff277819 */ /* 0x100fe40000011605 */
[----:B------:R-:W-:Y:S01]  /*2ea0*/  SHF.R.U32.HI R5, RZ, 0x10, R5 ;  /* 0x00000010ff057819 */ /* 0x000fe20000011605 */
[----:B------:R2:W3:Y:S01]  /*2eb0*/  I2F.F16 R61, R42 ;  /* 0x0000002a003d7306 */ /* 0x0004e20000200c00 */
[----:B----4-:R-:W-:Y:S01]  /*2ec0*/  LOP3.LUT R11, R4, 0xff, RZ, 0xc0, !PT ;  /* 0x000000ff040b7812 */ /* 0x010fe200078ec0ff */
[----:B------:R-:W-:Y:S01]  /*2ed0*/  HADD2.F32 R4, -RZ, R52.H0_H0 ;  /* 0x20000034ff047230 */ /* 0x000fe20000004100 */
[----:B------:R-:W-:Y:S01]  /*2ee0*/  LOP3.LUT R43, R5, 0xff, RZ, 0xc0, !PT ;  /* 0x000000ff052b7812 */ /* 0x000fe200078ec0ff */
[----:B------:R-:W-:Y:S01]  /*2ef0*/  HADD2.F32 R5, -RZ, R54.H0_H0 ;  /* 0x20000036ff057230 */ /* 0x000fe20000004100 */
[----:B------:R-:W-:Y:S02]  /*2f00*/  LOP3.LUT R10, R10, 0xff, RZ, 0xc0, !PT ;  /* 0x000000ff0a0a7812 */ /* 0x000fe400078ec0ff */
[----:B------:R-:W-:Y:S01]  /*2f10*/  IADD3 R54, R11, -0x80, RZ ;  /* 0xffffff800b367810 */ /* 0x000fe20007ffe0ff */
[----:B------:R-:W-:Y:S01]  /*2f20*/  HADD2.F32 R11, -RZ, R57.H0_H0 ;  /* 0x20000039ff0b7230 */ /* 0x000fe20000004100 */
[----:B--2---:R-:W-:Y:S01]  /*2f30*/  IADD3 R42, R10, -0x80, RZ ;  /* 0xffffff800a2a7810 */ /* 0x004fe20007ffe0ff */
[----:B------:R-:W-:Y:S01]  /*2f40*/  HADD2.F32 R10, -RZ, R46.H0_H0 ;  /* 0x2000002eff0a7230 */ /* 0x000fe20000004100 */
[----:B------:R-:W-:Y:S01]  /*2f50*/  LOP3.LUT R39, R39, 0xff, RZ, 0xc0, !PT ;  /* 0x000000ff27277812 */ /* 0x000fe200078ec0ff */
[----:B------:R-:W-:Y:S01]  /*2f60*/  I2F.F16 R49, R49 ;  /* 0x0000003100317306 */ /* 0x000fe20000200c00 */
[----:B------:R-:W-:-:S02]  /*2f70*/  SHF.R.U32.HI R44, RZ, 0x8, R6 ;  /* 0x00000008ff2c7819 */ /* 0x000fc40000011606 */
[----:B------:R-:W-:Y:S01]  /*2f80*/  IADD3 R46, R39, -0x80, RZ ;  /* 0xffffff80272e7810 */ /* 0x000fe20007ffe0ff */
[----:B------:R-:W-:Y:S01]  /*2f90*/  HADD2.F32 R39, -RZ, R51.H0_H0 ;  /* 0x20000033ff277230 */ /* 0x000fe20000004100 */
[----:B------:R-:W-:Y:S02]  /*2fa0*/  LEA.HI R19, R6, 0xffffff80, RZ, 0x8 ;  /* 0xffffff8006137811 */ /* 0x000fe400078f40ff */
[----:B------:R-:W-:Y:S01]  /*2fb0*/  SHF.R.U32.HI R6, RZ, 0x10, R6 ;  /* 0x00000010ff067819 */ /* 0x000fe20000011606 */
[----:B------:R2:W-:Y:S03]  /*2fc0*/  I2F.F16 R62, R42 ;  /* 0x0000002a003e7306 */ /* 0x0005e60000200c00 */
[----:B------:R-:W-:Y:S01]  /*2fd0*/  LOP3.LUT R6, R6, 0xff, RZ, 0xc0, !PT ;  /* 0x000000ff06067812 */ /* 0x000fe200078ec0ff */
[----:B-1----:R-:W-:-:S03]  /*2fe0*/  HADD2.F32 R45, -RZ, R8.H0_H0 ;  /* 0x20000008ff2d7230 */ /* 0x002fc60000004100 */
[----:B------:R-:W-:Y:S01]  /*2ff0*/  IADD3 R6, R6, -0x80, RZ ;  /* 0xffffff8006067810 */ /* 0x000fe20007ffe0ff */
[----:B------:R-:W-:Y:S01]  /*3000*/  HADD2.F32 R50, -RZ, R8.H1_H1 ;  /* 0x30000008ff327230 */ /* 0x000fe20000004100 */
[----:B------:R-:W-:Y:S01]  /*3010*/  LOP3.LUT R8, R7, 0xff, RZ, 0xc0, !PT ;  /* 0x000000ff07087812 */ /* 0x000fe200078ec0ff */
[--C-:B------:R-:W-:Y:S01]  /*3020*/  HADD2.F32 R53, -RZ, R9.reuse.H0_H0 ;  /* 0x20000009ff357230 */ /* 0x100fe20000004100 */
[C---:B------:R-:W-:Y:S01]  /*3030*/  FFMA.FTZ R52, R45.reuse, R11, RZ ;  /* 0x0000000b2d347223 */ /* 0x040fe200000100ff */
[----:B------:R-:W-:Y:S01]  /*3040*/  HADD2.F32 R55, -RZ, R9.H1_H1 ;  /* 0x30000009ff377230 */ /* 0x000fe20000004100 */
[----:B------:R-:W-:Y:S01]  /*3050*/  IADD3 R40, R8, -0x80, RZ ;  /* 0xffffff8008287810 */ /* 0x000fe20007ffe0ff */
[----:B--2---:R-:W-:Y:S01]  /*3060*/  HADD2.F32 R42, -RZ, R60.H0_H0 ;  /* 0x2000003cff2a7230 */ /* 0x004fe20000004100 */
[----:B------:R-:W1:Y:S01]  /*3070*/  LDS.64 R8, [UR4+0x18] ;  /* 0x00001804ff087984 */ /* 0x000e620008000a00 */
[----:B------:R-:W-:Y:S01]  /*3080*/  FFMA.FTZ R51, R10, R45, RZ ;  /* 0x0000002d0a337223 */ /* 0x000fe200000100ff */
[----:B------:R2:W4:Y:S01]  /*3090*/  I2F.F16 R66, R40 ;  /* 0x0000002800427306 */ /* 0x0005220000200c00 */
[----:B------:R-:W-:Y:S01]  /*30a0*/  FFMA.FTZ R60, R50, R41, R52 ;  /* 0x00000029323c7223 */ /* 0x000fe20000010034 */
[--C-:B------:R-:W-:Y:S01]  /*30b0*/  SHF.R.U32.HI R52, RZ, 0x8, R7.reuse ;  /* 0x00000008ff347819 */ /* 0x100fe20000011607 */
[C---:B------:R-:W-:Y:S01]  /*30c0*/  FFMA.FTZ R57, R45.reuse, R4, RZ ;  /* 0x000000042d397223 */ /* 0x040fe200000100ff */
[----:B------:R-:W-:Y:S01]  /*30d0*/  SHF.R.U32.HI R7, RZ, 0x10, R7 ;  /* 0x00000010ff077819 */ /* 0x000fe20000011607 */
[----:B------:R-:W-:Y:S01]  /*30e0*/  FFMA.FTZ R45, R45, R5, RZ ;  /* 0x000000052d2d7223 */ /* 0x000fe200000100ff */
[----:B------:R-:W-:-:S02]  /*30f0*/  LOP3.LUT R52, R52, 0xff, RZ, 0xc0, !PT ;  /* 0x000000ff34347812 */ /* 0x000fc400078ec0ff */
[----:B------:R0:W1:Y:S01]  /*3100*/  I2F.F16 R63, R46 ;  /* 0x0000002e003f7306 */ /* 0x0000620000200c00 */
[----:B--2---:R-:W-:Y:S01]  /*3110*/  HADD2.F32 R40, -RZ, R56.H0_H0 ;  /* 0x20000038ff287230 */ /* 0x004fe20000004100 */
[----:B------:R-:W-:Y:S01]  /*3120*/  FFMA.FTZ R56, R39, R50, R51 ;  /* 0x0000003227387223 */ /* 0x000fe20000010033 */
[----:B------:R-:W-:Y:S01]  /*3130*/  LOP3.LUT R51, R44, 0xff, RZ, 0xc0, !PT ;  /* 0x000000ff2c337812 */ /* 0x000fe200078ec0ff */
[----:B---3--:R-:W-:Y:S01]  /*3140*/  HADD2.F32 R44, -RZ, R61.H0_H0 ;  /* 0x2000003dff2c7230 */ /* 0x008fe20000004100 */
[----:B------:R-:W-:Y:S01]  /*3150*/  IADD3 R52, R52, -0x80, RZ ;  /* 0xffffff8034347810 */ /* 0x000fe20007ffe0ff */
[C---:B------:R-:W-:Y:S01]  /*3160*/  FFMA.FTZ R57, R50.reuse, R40, R57 ;  /* 0x0000002832397223 */ /* 0x040fe20000010039 */
[----:B------:R-:W-:Y:S01]  /*3170*/  IADD3 R51, R51, -0x80, RZ ;  /* 0xffffff8033337810 */ /* 0x000fe20007ffe0ff */
[----:B------:R-:W-:Y:S01]  /*3180*/  FFMA.FTZ R59, R50, R42, R45 ;  /* 0x0000002a323b7223 */ /* 0x000fe2000001002d */
[----:B0-----:R-:W-:Y:S01]  /*3190*/  HADD2.F32 R46, -RZ, R65.H0_H0 ;  /* 0x20000041ff2e7230 */ /* 0x001fe20000004100 */
[----:B------:R-:W-:Y:S01]  /*31a0*/  IADD3 R50, R43, -0x80, RZ ;  /* 0xffffff802b327810 */ /* 0x000fe20007ffe0ff */
[----:B------:R-:W-:Y:S01]  /*31b0*/  HADD2.F32 R43, -RZ, R58.H0_H0 ;  /* 0x2000003aff2b7230 */ /* 0x000fe20000004100 */
[----:B------:R-:W-:Y:S01]  /*31c0*/  I2F.F16 R52, R52 ;  /* 0x0000003400347306 */ /* 0x000fe20000200c00 */
[----:B------:R-:W-:Y:S01]  /*31d0*/  HADD2.F32 R45, -RZ, R64.H0_H0 ;  /* 0x20000040ff2d7230 */ /* 0x000fe20000004100 */
[----:B------:R-:W-:Y:S01]  /*31e0*/  FFMA.FTZ R58, R53, R44, R57 ;  /* 0x0000002c353a7223 */ /* 0x000fe20000010039 */
[----:B------:R-:W-:Y:S01]  /*31f0*/  LOP3.LUT R7, R7, 0xff, RZ, 0xc0, !PT ;  /* 0x000000ff07077812 */ /* 0x000fe200078ec0ff */
[----:B------:R-:W-:-:S02]  /*3200*/  FFMA.FTZ R59, R53, R46, R59 ;  /* 0x0000002e353b7223 */ /* 0x000fc4000001003b */
[----:B------:R-:W-:Y:S01]  /*3210*/  FFMA.FTZ R56, R43, R53, R56 ;  /* 0x000000352b387223 */ /* 0x000fe20000010038 */
[----:B------:R-:W-:Y:S01]  /*3220*/  IADD3 R7, R7, -0x80, RZ ;  /* 0xffffff8007077810 */ /* 0x000fe20007ffe0ff */
[----:B------:R-:W0:Y:S01]  /*3230*/  I2F.F16 R51, R51 ;  /* 0x0000003300337306 */ /* 0x000e220000200c00 */
[----:B------:R-:W-:Y:S02]  /*3240*/  FFMA.FTZ R60, R53, R45, R60 ;  /* 0x0000002d353c7223 */ /* 0x000fe4000001003c */
[C---:B------:R-:W-:Y:S02]  /*3250*/  FFMA.FTZ R57, R55.reuse, R37, R58 ;  /* 0x0000002537397223 */ /* 0x040fe4000001003a */
[C---:B------:R-:W-:Y:S02]  /*3260*/  FFMA.FTZ R61, R55.reuse, R36, R59 ;  /* 0x00000024373d7223 */ /* 0x040fe4000001003b */
[----:B------:R-:W-:Y:S01]  /*3270*/  FFMA.FTZ R53, R38, R55, R56 ;  /* 0x0000003726357223 */ /* 0x000fe20000010038 */
[----:B------:R-:W2:Y:S01]  /*3280*/  I2F.F16 R54, R54 ;  /* 0x0000003600367306 */ /* 0x000ea20000200c00 */
[----:B------:R-:W-:Y:S01]  /*3290*/  FFMA.FTZ R60, R55, R33, R60 ;  /* 0x00000021373c7223 */ /* 0x000fe2000001003c */
[----:B-1----:R-:W-:-:S02]  /*32a0*/  HADD2.F32 R58, -RZ, R9.H0_H0 ;  /* 0x20000009ff3a7230 */ /* 0x002fc40000004100 */
[----:B------:R-:W-:Y:S02]  /*32b0*/  HADD2.F32 R59, -RZ, R9.H1_H1 ;  /* 0x30000009ff3b7230 */ /* 0x000fe40000004100 */
[----:B------:R-:W-:Y:S02]  /*32c0*/  HADD2.F32 R9, -RZ, R48.H0_H0 ;  /* 0x20000030ff097230 */ /* 0x000fe40000004100 */
[----:B------:R1:W-:Y:S01]  /*32d0*/  I2F.F16 R64, R50 ;  /* 0x0000003200407306 */ /* 0x0003e20000200c00 */
[----:B----4-:R-:W-:Y:S02]  /*32e0*/  HADD2.F32 R48, -RZ, R66.H0_H0 ;  /* 0x20000042ff307230 */ /* 0x010fe40000004100 */
[--C-:B------:R-:W-:Y:S02]  /*32f0*/  HADD2.F32 R56, -RZ, R8.reuse.H0_H0 ;  /* 0x20000008ff387230 */ /* 0x100fe40000004100 */
[----:B------:R-:W-:Y:S02]  /*3300*/  HADD2.F32 R55, -RZ, R8.H1_H1 ;  /* 0x30000008ff377230 */ /* 0x000fe40000004100 */
[----:B------:R-:W-:Y:S01]  /*3310*/  HADD2.F32 R8, -RZ, R47.H0_H0 ;  /* 0x2000002fff087230 */ /* 0x000fe20000004100 */
[----:B------:R3:W4:Y:S01]  /*3320*/  I2F.F16 R65, R6 ;  /* 0x0000000600417306 */ /* 0x0007220000200c00 */
[----:B------:R-:W-:Y:S01]  /*3330*/  HADD2.F32 R47, -RZ, R49.H0_H0 ;  /* 0x20000031ff2f7230 */ /* 0x000fe20000004100 */
[----:B------:R-:W-:Y:S01]  /*3340*/  FFMA.FTZ R61, R56, R48, R61 ;  /* 0x00000030383d7223 */ /* 0x000fe2000001003d */
[----:B------:R-:W-:-:S02]  /*3350*/  HADD2.F32 R49, -RZ, R62.H0_H0 ;  /* 0x2000003eff317230 */ /* 0x000fc40000004100 */
[----:B-1----:R-:W-:Y:S01]  /*3360*/  HADD2.F32 R50, -RZ, R63.H0_H0 ;  /* 0x2000003fff327230 */ /* 0x002fe20000004100 */
[----:B------:R-:W-:Y:S01]  /*3370*/  FFMA.FTZ R62, R56, R47, R60 ;  /* 0x0000002f383e7223 */ /* 0x000fe2000001003c */
[----:B0-----:R-:W-:Y:S01]  /*3380*/  HADD2.F32 R51, -RZ, R51.H0_H0 ;  /* 0x20000033ff337230 */ /* 0x001fe20000004100 */
[----:B------:R0:W1:Y:S01]  /*3390*/  I2F.F16 R66, R7 ;  /* 0x0000000700427306 */ /* 0x0000620000200c00 */
[----:B------:R-:W-:Y:S01]  /*33a0*/  HADD2.F32 R52, -RZ, R52.H0_H0 ;  /* 0x20000034ff347230 */ /* 0x000fe20000004100 */
[----:B---3--:R-:W-:Y:S01]  /*33b0*/  FFMA.FTZ R6, R8, R56, R53 ;  /* 0x0000003808067223 */ /* 0x008fe20000010035 */
[----:B--2---:R-:W-:Y:S01]  /*33c0*/  HADD2.F32 R54, -RZ, R54.H0_H0 ;  /* 0x20000036ff367230 */ /* 0x004fe20000004100 */
[----:B------:R-:W-:Y:S02]  /*33d0*/  FFMA.FTZ R53, R56, R9, R57 ;  /* 0x0000000938357223 */ /* 0x000fe40000010039 */
[----:B------:R-:W-:Y:S02]  /*33e0*/  FFMA.FTZ R57, R49, R55, R6 ;  /* 0x0000003731397223 */ /* 0x000fe40000010006 */
[----:B------:R-:W2:Y:S01]  /*33f0*/  I2F.F16 R31, R31 ;  /* 0x0000001f001f7306 */ /* 0x000ea20000200c00 */
[C---:B------:R-:W-:Y:S01]  /*3400*/  FFMA.FTZ R60, R55.reuse, R50, R53 ;  /* 0x00000032373c7223 */ /* 0x040fe20000010035 */
[----:B----4-:R-:W-:Y:S01]  /*3410*/  HADD2.F32 R56, -RZ, R65.H0_H0 ;  /* 0x20000041ff387230 */ /* 0x010fe20000004100 */
[----:B0-----:R-:W-:-:S02]  /*3420*/  FFMA.FTZ R7, R55, R51, R62 ;  /* 0x0000003337077223 */ /* 0x001fc4000001003e */
[----:B------:R-:W-:Y:S01]  /*3430*/  FFMA.FTZ R61, R55, R52, R61 ;  /* 0x00000034373d7223 */ /* 0x000fe2000001003d */
[----:B------:R-:W-:Y:S01]  /*3440*/  HADD2.F32 R55, -RZ, R64.H0_H0 ;  /* 0x20000040ff377230 */ /* 0x000fe20000004100 */
[----:B------:R-:W-:Y:S01]  /*3450*/  FFMA.FTZ R6, R54, R58, R57 ;  /* 0x0000003a36067223 */ /* 0x000fe20000010039 */
[----:B------:R-:W0:Y:S01]  /*3460*/  I2F.F16 R18, R18 ;  /* 0x0000001200127306 */ /* 0x000e220000200c00 */
[----:B-1----:R-:W-:Y:S01]  /*3470*/  HADD2.F32 R53, -RZ, R66.H0_H0 ;  /* 0x20000042ff357230 */ /* 0x002fe20000004100 */
[C---:B------:R-:W-:Y:S02]  /*3480*/  FFMA.FTZ R62, R58.reuse, R56, R7 ;  /* 0x000000383a3e7223 */ /* 0x040fe40000010007 */
[C---:B------:R-:W-:Y:S02]  /*3490*/  FFMA.FTZ R60, R58.reuse, R55, R60 ;  /* 0x000000373a3c7223 */ /* 0x040fe4000001003c */
[----:B------:R-:W-:Y:S02]  /*34a0*/  FFMA.FTZ R61, R58, R53, R61 ;  /* 0x000000353a3d7223 */ /* 0x000fe4000001003d */
[----:B------:R-:W1:Y:S01]  /*34b0*/  I2F.F16 R19, R19 ;  /* 0x0000001300137306 */ /* 0x000e620000200c00 */
[----:B--2---:R-:W-:-:S05]  /*34c0*/  HADD2.F32 R31, -RZ, R31.H0_H0 ;  /* 0x2000001fff1f7230 */ /* 0x004fca0000004100 */
[----:B------:R-:W-:Y:S01]  /*34d0*/  FFMA.FTZ R7, R31, R59, R6 ;  /* 0x0000003b1f077223 */ /* 0x000fe20000010006 */
[----:B0-----:R-:W-:Y:S01]  /*34e0*/  HADD2.F32 R18, -RZ, R18.H0_H0 ;  /* 0x20000012ff127230 */ /* 0x001fe20000004100 */
[C---:B------:R-:W-:Y:S02]  /*34f0*/  FFMA.FTZ R6, R59.reuse, R16, R61 ;  /* 0x000000103b067223 */ /* 0x040fe4000001003d */
[----:B------:R-:W-:Y:S02]  /*3500*/  FMUL.FTZ R7, R12, R7 ;  /* 0x000000070c077220 */ /* 0x000fe40000410000 */
[----:B------:R-:W-:Y:S02]  /*3510*/  FFMA.FTZ R60, R59, R18, R60 ;  /* 0x000000123b3c7223 */ /* 0x000fe4000001003c */
[----:B------:R-:W-:Y:S01]  /*3520*/  FMUL.FTZ R6, R15, R6 ;  /* 0x000000060f067220 */ /* 0x000fe20000410000 */
[----:B-1----:R-:W-:Y:S01]  /*3530*/  HADD2.F32 R19, -RZ, R19.H0_H0 ;  /* 0x20000013ff137230 */ /* 0x002fe20000004100 */
[----:B------:R-:W-:Y:S01]  /*3540*/  FMUL.FTZ R60, R13, R60 ;  /* 0x0000003c0d3c7220 */ /* 0x000fe20000410000 */
[----:B------:R-:W-:-:S02]  /*3550*/  F2FP.PACK_AB R7, RZ, R7 ;  /* 0x00000007ff07723e */ /* 0x000fc400000000ff */
[----:B------:R-:W-:Y:S01]  /*3560*/  F2FP.PACK_AB R6, RZ, R6 ;  /* 0x00000006ff06723e */ /* 0x000fe200000000ff */
[----:B------:R-:W-:Y:S01]  /*3570*/  FFMA.FTZ R57, R59, R19, R62 ;  /* 0x000000133b397223 */ /* 0x000fe2000001003e */
[----:B------:R-:W-:-:S03]  /*3580*/  F2FP.PACK_AB R60, RZ, R60 ;  /* 0x0000003cff3c723e */ /* 0x000fc600000000ff */
        /* <DEDUP_REMOVED lines=117> */
.L_x_1828:
        /* <DEDUP_REMOVED lines=307> */
.L_x_1829:
        /* <DEDUP_REMOVED lines=307> */
.L_x_1830:
[----:B------:R-:W-:Y:S01]  /*6340*/  IADD3 R0, R0, 0x20, RZ ;  /* 0x0000002000007810 */ /* 0x000fe20007ffe0ff */
[----:B------:R-:W-:Y:S01]  /*6350*/  UIADD3 UR4, UR4, 0x40, URZ ;  /* 0x0000004004047890 */ /* 0x000fe2000fffe03f */
[C---:B------:R-:W-:Y:S02]  /*6360*/  IMAD.WIDE R2, R17.reuse, 0x8, R2 ;  /* 0x0000000811027825 */ /* 0x040fe400078e0202 */
[C---:B------:R-:W-:Y:S02]  /*6370*/  ISETP.GE.AND P0, PT, R0.reuse, c[0x0][0x1a8], PT ;  /* 0x00006a0000007a0c */ /* 0x040fe40003f06270 */
[----:B------:R-:W-:Y:S01]  /*6380*/  ISETP.LT.AND P2, PT, R0, R21, PT ;  /* 0x000000150000720c */ /* 0x000fe20003f41270 */
[----:B0-----:R-:W-:-:S12]  /*6390*/  IMAD.WIDE R34, R17, 0x8, R34 ;  /* 0x0000000811227825 */ /* 0x001fd800078e0222 */
[----:B------:R-:W-:Y:S05]  /*63a0*/  @!P0 BRA P2, `(.L_x_1831) ;  /* 0xffffb2e000008947 */ /* 0x000fea000103ffff */
.L_x_1826:
[----:B------:R-:W-:-:S04]  /*63b0*/  ISETP.GE.AND P0, PT, R0, R21, PT ;  /* 0x000000150000720c */ /* 0x000fc80003f06270 */
[----:B------:R-:W-:-:S13]  /*63c0*/  ISETP.GE.OR P0, PT, R0, c[0x0][0x1ac], P0 ;  /* 0x00006b0000007a0c */ /* 0x000fda0000706670 */
[----:B------:R-:W-:Y:S05]  /*63d0*/  @P0 BRA `(.L_x_1832) ;  /* 0x000022a000000947 */ /* 0x000fea0003800000 */
[----:B------:R-:W-:Y:S02]  /*63e0*/  ULDC UR5, c[0x0][0x18c] ;  /* 0x0000630000057ab9 */ /* 0x000fe40000000800 */
[----:B------:R-:W-:-:S04]  /*63f0*/  USHF.R.S32.HI UR5, URZ, 0x1f, UR5 ;  /* 0x0000001f3f057899 */ /* 0x000fc80008011405 */
.L_x_1835:
[----:B-----5:R0:W5:Y:S01]  /*6400*/  LDG.E.128.CONSTANT R12, [R34.64] ;  /* 0x00000006220c7981 */ /* 0x020162000c1e9d00 */
[----:B------:R-:W-:Y:S01]  /*6410*/  IMAD.MOV.U32 R3, RZ, RZ, c[0x0][0x18c] ;  /* 0x00006300ff037624 */ /* 0x000fe200078e00ff */
[----:B------:R-:W-:Y:S06]  /*6420*/  @!P1 BRA `(.L_x_1833) ;  /* 0x000010c000009947 */ /* 0x000fec0003800000 */
[----:B------:R-:W-:-:S06]  /*6430*/  IMAD.WIDE R8, R3, 0x4, R34 ;  /* 0x0000000403087825 */ /* 0x000fcc00078e0222 */
        /* <DEDUP_REMOVED lines=27> */
[----:B------:R-:W-:Y:S02]  /*65f0*/  PRMT R22, R22, 0x5410, R23 ;  /* 0x0000541016167816 */ /* 0x000fe40000000017 */
[----:B------:R-:W-:Y:S02]  /*6600*/  PRMT R24, R24, 0x5410, R25 ;  /* 0x0000541018187816 */ /* 0x000fe40000000019 */
[--C-:B---3--:R-:W-:Y:S02]  /*6610*/  SHF.R.U32.HI R12, RZ, 0x8, R4.reuse ;  /* 0x00000008ff0c7819 */ /* 0x108fe40000011604 */
        /* <DEDUP_REMOVED lines=18> */
[----:B------:R-:W-:Y:S02]  /*6740*/  LOP3.LUT R14, R7, 0x300030, R14, 0xf8, !PT ;  /* 0x00300030070e7812 */ /* 0x000fe400078ef80e */
[----:B------:R-:W-:-:S02]  /*6750*/  LOP3.LUT R18, R13, 0x300030, R4, 0xf8, !PT ;  /* 0x003000300d127812 */ /* 0x000fc400078ef804 */
[----:B------:R-:W-:Y:S02]  /*6760*/  LOP3.LUT R12, R15, 0x300030, R6, 0xf8, !PT ;  /* 0x003000300f0c7812 */ /* 0x000fe400078ef806 */
[----:B------:R-:W1:Y:S01]  /*6770*/  LDS.128 R4, [UR4] ;  /* 0x00000004ff047984 */ /* 0x000e620008000c00 */
[--C-:B--2---:R-:W-:Y:S02]  /*6780*/  SHF.R.U32.HI R13, RZ, 0xc, R8.reuse ;  /* 0x0000000cff0d7819 */ /* 0x104fe40000011608 */
[----:B------:R-:W-:Y:S02]  /*6790*/  SHF.R.U32.HI R15, RZ, 0xc, R9 ;  /* 0x0000000cff0f7819 */ /* 0x000fe40000011609 */
[----:B------:R-:W-:Y:S02]  /*67a0*/  LOP3.LUT R49, R8, 0x3f003f, RZ, 0xc0, !PT ;  /* 0x003f003f08317812 */ /* 0x000fe400078ec0ff */
[----:B------:R-:W-:Y:S02]  /*67b0*/  SHF.R.U32.HI R50, RZ, 0x6, R8 ;  /* 0x00000006ff327819 */ /* 0x000fe40000011608 */
[----:B------:R-:W-:-:S02]  /*67c0*/  LOP3.LUT R8, R13, 0xf000f, RZ, 0xc0, !PT ;  /* 0x000f000f0d087812 */ /* 0x000fc400078ec0ff */
[----:B------:R-:W-:Y:S02]  /*67d0*/  LOP3.LUT R15, R15, 0xf000f, RZ, 0xc0, !PT ;  /* 0x000f000f0f0f7812 */ /* 0x000fe400078ec0ff */
[----:B------:R-:W-:Y:S02]  /*67e0*/  LOP3.LUT R13, R16, 0x64006400, RZ, 0xfc, !PT ;  /* 0x64006400100d7812 */ /* 0x000fe400078efcff */
[----:B------:R-:W-:Y:S02]  /*67f0*/  LOP3.LUT R51, R9, 0x3f003f, RZ, 0xc0, !PT ;  /* 0x003f003f09337812 */ /* 0x000fe400078ec0ff */
[----:B------:R-:W-:Y:S02]  /*6800*/  SHF.R.U32.HI R52, RZ, 0x6, R9 ;  /* 0x00000006ff347819 */ /* 0x000fe40000011609 */
[----:B------:R-:W-:Y:S01]  /*6810*/  SHF.R.U32.HI R9, RZ, 0xc, R10 ;  /* 0x0000000cff097819 */ /* 0x000fe2000001160a */
[----:B------:R-:W-:Y:S01]  /*6820*/  HADD2 R13, R13, -1056, -1056 ;  /* 0xe420e4200d0d7430 */ /* 0x000fe20000000000 */
[----:B------:R-:W-:-:S02]  /*6830*/  LOP3.LUT R46, R15, 0x300030, R46, 0xf8, !PT ;  /* 0x003000300f2e7812 */ /* 0x000fc400078ef82e */
[----:B------:R-:W-:Y:S01]  /*6840*/  LOP3.LUT R16, R17, 0x64006400, RZ, 0xfc, !PT ;  /* 0x6400640011107812 */ /* 0x000fe200078efcff */
[----:B------:R-:W-:Y:S01]  /*6850*/  HADD2 R17, R38, -1056, -1056 ;  /* 0xe420e42026117430 */ /* 0x000fe20000000000 */
[----:B------:R-:W-:Y:S02]  /*6860*/  LOP3.LUT R53, R10, 0x3f003f, RZ, 0xc0, !PT ;  /* 0x003f003f0a357812 */ /* 0x000fe400078ec0ff */
[----:B------:R-:W-:Y:S02]  /*6870*/  SHF.R.U32.HI R54, RZ, 0x6, R10 ;  /* 0x00000006ff367819 */ /* 0x000fe4000001160a */
[----:B------:R-:W-:Y:S02]  /*6880*/  LOP3.LUT R15, R19, 0x64006400, RZ, 0xfc, !PT ;  /* 0x64006400130f7812 */ /* 0x000fe400078efcff */
[----:B------:R-:W-:Y:S02]  /*6890*/  LOP3.LUT R10, R9, 0xf000f, RZ, 0xc0, !PT ;  /* 0x000f000f090a7812 */ /* 0x000fe400078ec0ff */
[----:B------:R-:W-:-:S02]  /*68a0*/  LOP3.LUT R19, R55, 0x64006400, RZ, 0xfc, !PT ;  /* 0x6400640037137812 */ /* 0x000fc400078efcff */
[----:B------:R-:W-:Y:S02]  /*68b0*/  LOP3.LUT R57, R11, 0x3f003f, RZ, 0xc0, !PT ;  /* 0x003f003f0b397812 */ /* 0x000fe400078ec0ff */
[--C-:B------:R-:W-:Y:S01]  /*68c0*/  SHF.R.U32.HI R58, RZ, 0x6, R11.reuse ;  /* 0x00000006ff3a7819 */ /* 0x100fe2000001160b */
[----:B------:R-:W-:Y:S01]  /*68d0*/  HADD2 R15, R15, -1056, -1056 ;  /* 0xe420e4200f0f7430 */ /* 0x000fe20000000000 */
[----:B------:R-:W-:Y:S01]  /*68e0*/  SHF.R.U32.HI R11, RZ, 0xc, R11 ;  /* 0x0000000cff0b7819 */ /* 0x000fe2000001160b */
[----:B------:R-:W-:Y:S01]  /*68f0*/  HADD2 R19, R19, -1056, -1056 ;  /* 0xe420e42013137430 */ /* 0x000fe20000000000 */
[----:B------:R-:W-:Y:S01]  /*6900*/  LOP3.LUT R45, R8, 0x300030, R45, 0xf8, !PT ;  /* 0x00300030082d7812 */ /* 0x000fe200078ef82d */
[-C--:B-1----:R-:W-:Y:S01]  /*6910*/  HFMA2.MMA R8, R13, R4.reuse, RZ ;  /* 0x000000040d087235 */ /* 0x082fe200000000ff */
[----:B------:R-:W-:Y:S01]  /*6920*/  LOP3.LUT R47, R10, 0x300030, R47, 0xf8, !PT ;  /* 0x003000300a2f7812 */ /* 0x000fe200078ef82f */
[----:B------:R-:W-:Y:S01]  /*6930*/  HFMA2.MMA R10, R17, R4, RZ ;  /* 0x00000004110a7235 */ /* 0x000fe200000000ff */
[----:B------:R-:W-:Y:S01]  /*6940*/  HADD2 R16, R16, -1056, -1056 ;  /* 0xe420e42010107430 */ /* 0x000fe20000000000 */
[----:B------:R-:W-:Y:S01]  /*6950*/  LOP3.LUT R48, R11, 0xf000f, RZ, 0xc0, !PT ;  /* 0x000f000f0b307812 */ /* 0x000fe200078ec0ff */
[----:B------:R-:W-:-:S02]  /*6960*/  HADD2 R38, R40, -1056, -1056 ;  /* 0xe420e42028267430 */ /* 0x000fc40000000000 */
[-C--:B------:R-:W-:Y:S02]  /*6970*/  HFMA2 R9, R15, R4.reuse, RZ.H0_H0 ;  /* 0x000000040f097231 */ /* 0x080fe400000400ff */
[----:B------:R-:W-:Y:S02]  /*6980*/  HFMA2 R11, R19, R4, RZ.H0_H0 ;  /* 0x00000004130b7231 */ /* 0x000fe400000400ff */
[----:B------:R-:W-:Y:S01]  /*6990*/  HADD2 R40, R56, -1056, -1056 ;  /* 0xe420e42038287430 */ /* 0x000fe20000000000 */
[----:B------:R-:W-:Y:S01]  /*69a0*/  LOP3.LUT R48, R48, 0x300030, R59, 0xf8, !PT ;  /* 0x0030003030307812 */ /* 0x000fe200078ef83b */
[-C--:B------:R-:W-:Y:S01]  /*69b0*/  HFMA2.MMA R4, R16, R5.reuse, R8 ;  /* 0x0000000510047235 */ /* 0x080fe20000000008 */
[-C--:B------:R-:W-:Y:S01]  /*69c0*/  HFMA2 R59, R36, R5.reuse, R9 ;  /* 0x00000005243b7231 */ /* 0x080fe20000000009 */
[----:B------:R-:W-:Y:S01]  /*69d0*/  HFMA2.MMA R60, R38, R5, R10 ;  /* 0x00000005263c7235 */ /* 0x000fe2000000000a */
[----:B------:R-:W-:Y:S02]  /*69e0*/  HFMA2 R5, R40, R5, R11 ;  /* 0x0000000528057231 */ /* 0x000fe4000000000b */
[----:B------:R-:W1:Y:S01]  /*69f0*/  LDS.128 R8, [UR4+0x10] ;  /* 0x00001004ff087984 */ /* 0x000e620008000c00 */
        /* <DEDUP_REMOVED lines=16> */
[----:B------:R-:W-:Y:S02]  /*6b00*/  HFMA2 R5, R55, R6, R5 ;  /* 0x0000000637057231 */ /* 0x000fe40000000005 */
[----:B------:R-:W-:Y:S01]  /*6b10*/  HADD2 R56, R56, -1056, -1056 ;  /* 0xe420e42038387430 */ /* 0x000fe20000000000 */
[-C--:B------:R-:W-:Y:S01]  /*6b20*/  HFMA2.MMA R4, R49, R6.reuse, R4 ;  /* 0x0000000631047235 */ /* 0x080fe20000000004 */
[----:B------:R-:W-:Y:S01]  /*6b30*/  HADD2 R50, R50, -1056, -1056 ;  /* 0xe420e42032327430 */ /* 0x000fe20000000000 */
[----:B------:R-:W-:Y:S01]  /*6b40*/  HFMA2.MMA R60, R53, R6, R60 ;  /* 0x00000006353c7235 */ /* 0x000fe2000000003c */
[----:B------:R-:W-:-:S02]  /*6b50*/  HADD2 R54, R54, -1056, -1056 ;  /* 0xe420e42036367430 */ /* 0x000fc40000000000 */
[----:B------:R-:W-:Y:S02]  /*6b60*/  HFMA2 R59, R51, R6, R59 ;  /* 0x00000006333b7231 */ /* 0x000fe4000000003b */
[----:B------:R-:W-:Y:S02]  /*6b70*/  HADD2 R52, R52, -1056, -1056 ;  /* 0xe420e42034347430 */ /* 0x000fe40000000000 */
[-C--:B------:R-:W-:Y:S01]  /*6b80*/  HFMA2 R61, R56, R7.reuse, R5 ;  /* 0x00000007383d7231 */ /* 0x080fe20000000005 */
[----:B------:R-:W-:Y:S02]  /*6b90*/  LOP3.LUT R5, R33, 0x64006400, RZ, 0xfc, !PT ;  /* 0x6400640021057812 */ /* 0x000fe400078efcff */
[----:B------:R-:W-:Y:S01]  /*6ba0*/  LOP3.LUT R43, R43, 0x64006400, RZ, 0xfc, !PT ;  /* 0x640064002b2b7812 */ /* 0x000fe200078efcff */
[-C--:B------:R-:W-:Y:S01]  /*6bb0*/  HFMA2.MMA R57, R50, R7.reuse, R4 ;  /* 0x0000000732397235 */ /* 0x080fe20000000004 */
[----:B------:R-:W-:Y:S01]  /*6bc0*/  LOP3.LUT R39, R39, 0x3f003f, RZ, 0xc0, !PT ;  /* 0x003f003f27277812 */ /* 0x000fe200078ec0ff */
[----:B------:R-:W-:Y:S01]  /*6bd0*/  HFMA2 R59, R52, R7, R59 ;  /* 0x00000007343b7231 */ /* 0x000fe2000000003b */
[----:B------:R-:W-:Y:S01]  /*6be0*/  HFMA2.MMA R60, R54, R7, R60 ;  /* 0x00000007363c7235 */ /* 0x000fe2000000003c */
        /* <DEDUP_REMOVED lines=8> */
[-C--:B-1----:R-:W-:Y:S01]  /*6c70*/  HFMA2.MMA R5, R37, R8.reuse, R60 ;  /* 0x0000000825057235 */ /* 0x082fe2000000003c */
[----:B------:R-:W-:Y:S01]  /*6c80*/  LOP3.LUT R7, R7, 0x64006400, RZ, 0xfc, !PT ;  /* 0x6400640007077812 */ /* 0x000fe200078efcff */
[----:B------:R-:W-:Y:S01]  /*6c90*/  HADD2 R58, R58, -1056, -1056 ;  /* 0xe420e4203a3a7430 */ /* 0x000fe20000000000 */
[----:B------:R-:W-:Y:S01]  /*6ca0*/  LOP3.LUT R41, R41, 0x64006400, RZ, 0xfc, !PT ;  /* 0x6400640029297812 */ /* 0x000fe200078efcff */
[----:B------:R-:W-:Y:S01]  /*6cb0*/  HFMA2.MMA R57, R31, R8, R57 ;  /* 0x000000081f397235 */ /* 0x000fe20000000039 */
[----:B------:R-:W-:Y:S01]  /*6cc0*/  HADD2 R42, R42, -1056, -1056 ;  /* 0xe420e4202a2a7430 */ /* 0x000fe20000000000 */
[----:B------:R-:W-:Y:S01]  /*6cd0*/  LOP3.LUT R2, R2, 0x64006400, RZ, 0xfc, !PT ;  /* 0x6400640002027812 */ /* 0x000fe200078efcff */
[----:B------:R-:W-:Y:S01]  /*6ce0*/  HADD2 R60, R7, -1056, -1056 ;  /* 0xe420e420073c7430 */ /* 0x000fe20000000000 */
[----:B------:R-:W-:Y:S01]  /*6cf0*/  LOP3.LUT R4, R4, 0x64006400, RZ, 0xfc, !PT ;  /* 0x6400640004047812 */ /* 0x000fe200078efcff */
[----:B------:R-:W-:Y:S01]  /*6d00*/  HADD2 R33, R41, -1056, -1056 ;  /* 0xe420e42029217430 */ /* 0x000fe20000000000 */
[----:B------:R-:W-:Y:S01]  /*6d10*/  LOP3.LUT R18, R18, 0x64006400, RZ, 0xfc, !PT ;  /* 0x6400640012127812 */ /* 0x000fe200078efcff */
[-C--:B------:R-:W-:Y:S01]  /*6d20*/  HFMA2.MMA R7, R58, R9.reuse, R5 ;  /* 0x000000093a077235 */ /* 0x080fe20000000005 */
        /* <DEDUP_REMOVED lines=14> */
[----:B------:R-:W-:Y:S01]  /*6e10*/  HFMA2.MMA R7, R45, R10, R7 ;  /* 0x0000000a2d077235 */ /* 0x000fe20000000007 */
[----:B------:R-:W-:Y:S02]  /*6e20*/  HFMA2 R61, R39, R8, R61 ;  /* 0x00000008273d7231 */ /* 0x000fe4000000003d */
        /* <DEDUP_REMOVED lines=42> */
[----:B------:R-:W-:Y:S02]  /*70d0*/  HFMA2 R48, R44, R9, R48 ;  /* 0x000000092c307231 */ /* 0x000fe40000000030 */
        /* <DEDUP_REMOVED lines=65> */
.L_x_1833:
        /* <DEDUP_REMOVED lines=16> */
[----:B------:R-:W-:Y:S02]  /*75f0*/  LOP3.LUT R38, R13, 0x3f003f, RZ, 0xc0, !PT ;  /* 0x003f003f0d267812 */ /* 0x000fe400078ec0ff */
[----:B------:R-:W-:Y:S02]  /*7600*/  SHF.R.U32.HI R40, RZ, 0x6, R13 ;  /* 0x00000006ff287819 */ /* 0x000fe4000001160d */
[----:B------:R-:W-:Y:S02]  /*7610*/  SHF.R.U32.HI R13, RZ, 0xc, R14 ;  /* 0x0000000cff0d7819 */ /* 0x000fe4000001160e */
[----:B------:R-:W-:Y:S02]  /*7620*/  SHF.R.U32.HI R17, RZ, 0xc, R15 ;  /* 0x0000000cff117819 */ /* 0x000fe4000001160f */
[--C-:B----4-:R-:W-:Y:S02]  /*7630*/  SHF.R.U32.HI R12, RZ, 0x8, R4.reuse ;  /* 0x00000008ff0c7819 */ /* 0x110fe40000011604 */
[----:B------:R-:W-:-:S02]  /*7640*/  SHF.R.U32.HI R45, RZ, 0xa, R4 ;  /* 0x0000000aff2d7819 */ /* 0x000fc40000011604 */
[----:B------:R-:W-:Y:S02]  /*7650*/  LOP3.LUT R43, R4, 0x3f003f, RZ, 0xc0, !PT ;  /* 0x003f003f042b7812 */ /* 0x000fe400078ec0ff */
[----:B------:R-:W-:Y:S02]  /*7660*/  SHF.R.U32.HI R44, RZ, 0x6, R4 ;  /* 0x00000006ff2c7819 */ /* 0x000fe40000011604 */
[----:B------:R-:W-:Y:S02]  /*7670*/  LOP3.LUT R16, R14, 0x3f003f, RZ, 0xc0, !PT ;  /* 0x003f003f0e107812 */ /* 0x000fe400078ec0ff */
[----:B------:R-:W-:Y:S02]  /*7680*/  SHF.R.U32.HI R53, RZ, 0x6, R14 ;  /* 0x00000006ff357819 */ /* 0x000fe4000001160e */
[--C-:B------:R-:W-:Y:S02]  /*7690*/  SHF.R.U32.HI R4, RZ, 0x8, R6.reuse ;  /* 0x00000008ff047819 */ /* 0x100fe40000011606 */
[----:B------:R-:W-:-:S02]  /*76a0*/  SHF.R.U32.HI R47, RZ, 0xa, R6 ;  /* 0x0000000aff2f7819 */ /* 0x000fc40000011606 */
[----:B------:R-:W-:Y:S02]  /*76b0*/  LOP3.LUT R33, R6, 0x3f003f, RZ, 0xc0, !PT ;  /* 0x003f003f06217812 */ /* 0x000fe400078ec0ff */
[----:B------:R-:W-:Y:S02]  /*76c0*/  SHF.R.U32.HI R39, RZ, 0x6, R6 ;  /* 0x00000006ff277819 */ /* 0x000fe40000011606 */
[--C-:B------:R-:W-:Y:S02]  /*76d0*/  SHF.R.U32.HI R14, RZ, 0x8, R5.reuse ;  /* 0x00000008ff0e7819 */ /* 0x100fe40000011605 */
        /* <DEDUP_REMOVED lines=9> */
[----:B------:R-:W-:Y:S02]  /*7770*/  LOP3.LUT R13, R13, 0xf000f, RZ, 0xc0, !PT ;  /* 0x000f000f0d0d7812 */ /* 0x000fe400078ec0ff */
[----:B------:R-:W-:Y:S02]  /*7780*/  LOP3.LUT R17, R17, 0xf000f, RZ, 0xc0, !PT ;  /* 0x000f000f11117812 */ /* 0x000fe400078ec0ff */
[----:B------:R-:W-:Y:S02]  /*7790*/  LOP3.LUT R2, R5, 0x300030, R12, 0xf8, !PT ;  /* 0x0030003005027812 */ /* 0x000fe400078ef80c */
[----:B------:R-:W-:Y:S02]  /*77a0*/  LOP3.LUT R14, R7, 0x300030, R14, 0xf8, !PT ;  /* 0x00300030070e7812 */ /* 0x000fe400078ef80e */
[----:B------:R-:W-:Y:S02]  /*77b0*/  LOP3.LUT R18, R13, 0x300030, R4, 0xf8, !PT ;  /* 0x003000300d127812 */ /* 0x000fe400078ef804 */
[----:B------:R-:W-:-:S02]  /*77c0*/  LOP3.LUT R12, R17, 0x300030, R6, 0xf8, !PT ;  /* 0x00300030110c7812 */ /* 0x000fc400078ef806 */
[----:B------:R-:W1:Y:S01]  /*77d0*/  LDS.128 R4, [UR4+0x20] ;  /* 0x00002004ff047984 */ /* 0x000e620008000c00 */
[--C-:B---3--:R-:W-:Y:S02]  /*77e0*/  SHF.R.U32.HI R13, RZ, 0xc, R8.reuse ;  /* 0x0000000cff0d7819 */ /* 0x108fe40000011608 */
        /* <DEDUP_REMOVED lines=11> */
[--C-:B------:R-:W-:Y:S01]  /*78a0*/  SHF.R.U32.HI R9, RZ, 0xc, R10.reuse ;  /* 0x0000000cff097819 */ /* 0x100fe2000001160a */
[----:B------:R-:W-:Y:S01]  /*78b0*/  HADD2 R13, R13, -1056, -1056 ;  /* 0xe420e4200d0d7430 */ /* 0x000fe20000000000 */
[----:B------:R-:W-:Y:S01]  /*78c0*/  LOP3.LUT R54, R10, 0x3f003f, RZ, 0xc0, !PT ;  /* 0x003f003f0a367812 */ /* 0x000fe200078ec0ff */
[----:B------:R-:W-:Y:S01]  /*78d0*/  HADD2 R17, R17, -1056, -1056 ;  /* 0xe420e42011117430 */ /* 0x000fe20000000000 */
[----:B------:R-:W-:Y:S02]  /*78e0*/  SHF.R.U32.HI R55, RZ, 0x6, R10 ;  /* 0x00000006ff377819 */ /* 0x000fe4000001160a */
[----:B------:R-:W-:Y:S02]  /*78f0*/  LOP3.LUT R58, R11, 0x3f003f, RZ, 0xc0, !PT ;  /* 0x003f003f0b3a7812 */ /* 0x000fe400078ec0ff */
[----:B------:R-:W-:Y:S02]  /*7900*/  SHF.R.U32.HI R59, RZ, 0x6, R11 ;  /* 0x00000006ff3b7819 */ /* 0x000fe4000001160b */
[----:B------:R-:W-:-:S02]  /*7910*/  LOP3.LUT R46, R15, 0x300030, R46, 0xf8, !PT ;  /* 0x003000300f2e7812 */ /* 0x000fc400078ef82e */
[----:B------:R-:W-:Y:S02]  /*7920*/  LOP3.LUT R36, R36, 0x3f003f, RZ, 0xc0, !PT ;  /* 0x003f003f24247812 */ /* 0x000fe400078ec0ff */
        /* <DEDUP_REMOVED lines=12> */
[----:B------:R-:W-:Y:S01]  /*79f0*/  LOP3.LUT R45, R8, 0x300030, R45, 0xf8, !PT ;  /* 0x00300030082d7812 */ /* 0x000fe200078ef82d */
[-C--:B-1----:R-:W-:Y:S01]  /*7a00*/  HFMA2.MMA R8, R13, R4.reuse, RZ ;  /* 0x000000040d087235 */ /* 0x082fe200000000ff */
[----:B------:R-:W-:Y:S01]  /*7a10*/  LOP3.LUT R47, R10, 0x300030, R47, 0xf8, !PT ;  /* 0x003000300a2f7812 */ /* 0x000fe200078ef82f */
[----:B------:R-:W-:Y:S01]  /*7a20*/  HFMA2.MMA R10, R17, R4, RZ ;  /* 0x00000004110a7235 */ /* 0x000fe200000000ff */
[----:B------:R-:W-:-:S02]  /*7a30*/  LOP3.LUT R36, R40, 0x64006400, RZ, 0xfc, !PT ;  /* 0x6400640028247812 */ /* 0x000fc400078efcff */
[----:B------:R-:W-:Y:S01]  /*7a40*/  LOP3.LUT R40, R57, 0x64006400, RZ, 0xfc, !PT ;  /* 0x6400640039287812 */ /* 0x000fe200078efcff */
[----:B------:R-:W-:Y:S01]  /*7a50*/  HADD2 R16, R16, -1056, -1056 ;  /* 0xe420e42010107430 */ /* 0x000fe20000000000 */
[----:B------:R-:W-:Y:S01]  /*7a60*/  LOP3.LUT R48, R11, 0x300030, R48, 0xf8, !PT ;  /* 0x003000300b307812 */ /* 0x000fe200078ef830 */
[----:B------:R-:W-:Y:S02]  /*7a70*/  HADD2 R38, R38, -1056, -1056 ;  /* 0xe420e42026267430 */ /* 0x000fe40000000000 */
        /* <DEDUP_REMOVED lines=8> */
[----:B------:R-:W1:Y:S01]  /*7b00*/  LDS.128 R8, [UR4+0x30] ;  /* 0x00003004ff087984 */ /* 0x000e620008000c00 */
        /* <DEDUP_REMOVED lines=175> */
.L_x_1834:
        /* <DEDUP_REMOVED lines=8> */
.L_x_1832:
[----:B------:R-:W-:-:S04]  /*8680*/  ISETP.GE.AND P0, PT, R0, R21, PT ;  /* 0x000000150000720c */ /* 0x000fc80003f06270 */
[----:B------:R-:W-:-:S13]  /*8690*/  ISETP.GE.OR P0, PT, R0, c[0x0][0x1b0], P0 ;  /* 0x00006c0000007a0c */ /* 0x000fda0000706670 */
[----:B------:R-:W-:Y:S05]  /*86a0*/  @P0 BRA `(.L_x_1836) ;  /* 0x00001f4000000947 */ /* 0x000fea0003800000 */
.L_x_1838:
        /* <DEDUP_REMOVED lines=13> */
[----:B------:R-:W-:-:S02]  /*8780*/  SHF.R.U32.HI R64, RZ, 0xf, R38 ;  /* 0x0000000fff407819 */ /* 0x000fc40000011626 */
[----:B------:R-:W-:Y:S02]  /*8790*/  SHF.R.U32.HI R89, RZ, 0xe, R19 ;  /* 0x0000000eff597819 */ /* 0x000fe40000011613 */
[----:B------:R-:W-:Y:S02]  /*87a0*/  LOP3.LUT R74, R74, 0x10001, RZ, 0xc0, !PT ;  /* 0x000100014a4a7812 */ /* 0x000fe400078ec0ff */
[--C-:B------:R-:W-:Y:S02]  /*87b0*/  SHF.R.U32.HI R60, RZ, 0xf, R36.reuse ;  /* 0x0000000fff3c7819 */ /* 0x100fe40000011624 */
        /* <DEDUP_REMOVED lines=10> */
[----:B------:R-:W-:Y:S02]  /*8860*/  SHF.R.U32.HI R81, RZ, 0xe, R18 ;  /* 0x0000000eff517819 */ /* 0x000fe40000011612 */
        /* <DEDUP_REMOVED lines=53> */
[----:B------:R-:W-:Y:S02]  /*8bc0*/  LOP3.LUT R81, R81, 0x80008, R8, 0xf8, !PT ;  /* 0x0008000851517812 */ /* 0x000fe400078ef808 */
[----:B------:R-:W-:Y:S01]  /*8bd0*/  LOP3.LUT R62, R62, 0x10001, RZ, 0xc0, !PT ;  /* 0x000100013e3e7812 */ /* 0x000fe200078ec0ff */
[----:B------:R-:W0:Y:S01]  /*8be0*/  LDS.128 R8, [UR4] ;  /* 0x00000004ff087984 */ /* 0x000e220008000c00 */
[----:B------:R-:W-:Y:S02]  /*8bf0*/  LOP3.LUT R60, R60, 0x10001, RZ, 0xc0, !PT ;  /* 0x000100013c3c7812 */ /* 0x000fe400078ec0ff */
        /* <DEDUP_REMOVED lines=87> */
[----:B------:R-:W-:Y:S02]  /*9170*/  LOP3.LUT R7, R40, 0x64006400, RZ, 0xfc, !PT ;  /* 0x6400640028077812 */ /* 0x000fe400078efcff */
[----:B------:R-:W-:-:S02]  /*9180*/  LOP3.LUT R79, R79, 0x100010, R4, 0xf8, !PT ;  /* 0x001000104f4f7812 */ /* 0x000fc400078ef804 */
[----:B------:R-:W-:Y:S01]  /*9190*/  LOP3.LUT R80, R80, 0x100010, R5, 0xf8, !PT ;  /* 0x0010001050507812 */ /* 0x000fe200078ef805 */
[-C--:B------:R-:W-:Y:S01]  /*91a0*/  HFMA2 R64, R7, R34.reuse.H0_H0, -48, -48 ;  /* 0xd200d20007407431 */ /* 0x080fe20000040022 */
[----:B------:R-:W-:Y:S02]  /*91b0*/  LOP3.LUT R7, R88, 0x64006400, RZ, 0xfc, !PT ;  /* 0x6400640058077812 */ /* 0x000fe400078efcff */
[----:B------:R-:W-:Y:S02]  /*91c0*/  LOP3.LUT R81, R81, 0x100010, R6, 0xf8, !PT ;  /* 0x0010001051517812 */ /* 0x000fe400078ef806 */
[----:B------:R-:W-:Y:S01]  /*91d0*/  LOP3.LUT R88, R59, 0x64006400, RZ, 0xfc, !PT ;  /* 0x640064003b587812 */ /* 0x000fe200078efcff */
[----:B------:R-:W-:Y:S01]  /*91e0*/  HFMA2 R40, R7, R34.H0_H0, -48, -48 ;  /* 0xd200d20007287431 */ /* 0x000fe20000040022 */
[----:B------:R-:W-:Y:S01]  /*91f0*/  LOP3.LUT R93, R90, 0x64006400, RZ, 0xfc, !PT ;  /* 0x640064005a5d7812 */ /* 0x000fe200078efcff */
[----:B------:R-:W1:Y:S01]  /*9200*/  LDS.128 R4, [UR4+0x10] ;  /* 0x00001004ff047984 */ /* 0x000e620008000c00 */
[----:B------:R-:W-:Y:S01]  /*9210*/  LOP3.LUT R90, R61, 0x64006400, RZ, 0xfc, !PT ;  /* 0x640064003d5a7812 */ /* 0x000fe200078efcff */
[----:B------:R-:W-:Y:S01]  /*9220*/  HADD2 R59, R57, -1040, -1040 ;  /* 0xe410e410393b7430 */ /* 0x000fe20000000000 */
[----:B------:R-:W-:Y:S01]  /*9230*/  LOP3.LUT R95, R92, 0x64006400, RZ, 0xfc, !PT ;  /* 0x640064005c5f7812 */ /* 0x000fe200078efcff */
[----:B------:R-:W-:Y:S01]  /*9240*/  HADD2 R61, R55, -1040, -1040 ;  /* 0xe410e410373d7430 */ /* 0x000fe20000000000 */
[----:B------:R-:W-:Y:S01]  /*9250*/  LOP3.LUT R78, R78, 0x100010, R91, 0xf8, !PT ;  /* 0x001000104e4e7812 */ /* 0x000fe200078ef85b */
[----:B------:R-:W-:Y:S01]  /*9260*/  HADD2 R57, R88, -1040, -1040 ;  /* 0xe410e41058397430 */ /* 0x000fe20000000000 */
[----:B------:R-:W-:Y:S01]  /*9270*/  LOP3.LUT R97, R94, 0x64006400, RZ, 0xfc, !PT ;  /* 0x640064005e617812 */ /* 0x000fe200078efcff */
[----:B------:R-:W-:Y:S01]  /*9280*/  HADD2 R55, R90, -1040, -1040 ;  /* 0xe410e4105a377430 */ /* 0x000fe20000000000 */
[----:B------:R-:W-:Y:S01]  /*9290*/  LOP3.LUT R75, R75, 0x64006400, RZ, 0xfc, !PT ;  /* 0x640064004b4b7812 */ /* 0x000fe200078efcff */
[-C--:B0-----:R-:W-:Y:S01]  /*92a0*/  HFMA2.MMA R88, R61, R8.reuse, RZ ;  /* 0x000000083d587235 */ /* 0x081fe200000000ff */
[-C--:B------:R-:W-:Y:S01]  /*92b0*/  HFMA2 R91, R59, R8.reuse, RZ.H0_H0 ;  /* 0x000000083b5b7231 */ /* 0x080fe200000400ff */
[----:B------:R-:W-:Y:S01]  /*92c0*/  HFMA2.MMA R92, R57, R8, RZ ;  /* 0x00000008395c7235 */ /* 0x000fe200000000ff */
[----:B------:R-:W-:Y:S01]  /*92d0*/  HFMA2 R8, R55, R8, RZ.H0_H0 ;  /* 0x0000000837087231 */ /* 0x000fe200000400ff */
[----:B------:R-:W-:Y:S01]  /*92e0*/  LOP3.LUT R16, R16, 0x64006400, RZ, 0xfc, !PT ;  /* 0x6400640010107812 */ /* 0x000fe200078efcff */
[-C--:B------:R-:W-:Y:S01]  /*92f0*/  HFMA2 R38, R93, R34.reuse.H0_H0, -48, -48 ;  /* 0xd200d2005d267431 */ /* 0x080fe20000040022 */
[-C--:B------:R-:W-:Y:S01]  /*9300*/  HFMA2.MMA R90, R64, R9.reuse, R88 ;  /* 0x00000009405a7235 */ /* 0x080fe20000000058 */
[-C--:B------:R-:W-:Y:S01]  /*9310*/  HFMA2 R91, R62, R9.reuse, R91 ;  /* 0x000000093e5b7231 */ /* 0x080fe2000000005b */
[----:B------:R-:W-:Y:S01]  /*9320*/  HFMA2.MMA R92, R60, R9, R92 ;  /* 0x000000093c5c7235 */ /* 0x000fe2000000005c */
[----:B------:R-:W-:Y:S01]  /*9330*/  HFMA2 R93, R58, R9, R8 ;  /* 0x000000093a5d7231 */ /* 0x000fe20000000008 */
[----:B------:R-:W-:Y:S01]  /*9340*/  LOP3.LUT R9, R52, 0x1f001f, RZ, 0xc0, !PT ;  /* 0x001f001f34097812 */ /* 0x000fe200078ec0ff */
[-C--:B------:R-:W-:Y:S01]  /*9350*/  HFMA2 R36, R95, R34.reuse.H0_H0, -48, -48 ;  /* 0xd200d2005f247431 */ /* 0x080fe20000040022 */
[----:B------:R-:W-:Y:S01]  /*9360*/  LOP3.LUT R52, R56, 0x64006400, RZ, 0xfc, !PT ;  /* 0x6400640038347812 */ /* 0x000fe200078efcff */
[----:B------:R-:W-:Y:S01]  /*9370*/  HFMA2 R34, R97, R34.H0_H0, -48, -48 ;  /* 0xd200d20061227431 */ /* 0x000fe20000040022 */
        /* <DEDUP_REMOVED lines=84> */
[----:B------:R-:W-:-:S02]  /*98c0*/  HFMA2 R17, R37, R10, R94 ;  /* 0x0000000a25117231 */ /* 0x000fc4000000005e */
[----:B------:R-:W-:Y:S02]  /*98d0*/  HFMA2 R10, R33, R10, R96 ;  /* 0x0000000a210a7231 */ /* 0x000fe40000000060 */
[----:B------:R-:W-:Y:S02]  /*98e0*/  HADD2 R96, R12, -1040, -1040 ;  /* 0xe410e4100c607430 */ /* 0x000fe40000000000 */
[----:B------:R-:W-:Y:S02]  /*98f0*/  HADD2 R92, R14, -1040, -1040 ;  /* 0xe410e4100e5c7430 */ /* 0x000fe40000000000 */
[----:B------:R-:W-:Y:S02]  /*9900*/  HADD2 R89, R75, -1040, -1040 ;  /* 0xe410e4104b597430 */ /* 0x000fe40000000000 */
[-C--:B------:R-:W-:Y:S01]  /*9910*/  HFMA2.MMA R9, R96, R11.reuse, R93 ;  /* 0x0000000b60097235 */ /* 0x080fe2000000005d */
[----:B------:R-:W-:Y:S01]  /*9920*/  HADD2 R93, R16, -1040, -1040 ;  /* 0xe410e410105d7430 */ /* 0x000fe20000000000 */
[----:B------:R-:W-:Y:S01]  /*9930*/  HFMA2.MMA R95, R92, R11, R95 ;  /* 0x0000000b5c5f7235 */ /* 0x000fe2000000005f */
[----:B------:R-:W-:-:S02]  /*9940*/  HADD2 R94, R13, -1040, -1040 ;  /* 0xe410e4100d5e7430 */ /* 0x000fc40000000000 */
[----:B------:R-:W-:Y:S02]  /*9950*/  HADD2 R90, R15, -1040, -1040 ;  /* 0xe410e4100f5a7430 */ /* 0x000fe40000000000 */
[-C--:B------:R-:W-:Y:S01]  /*9960*/  HFMA2 R17, R94, R11.reuse, R17 ;  /* 0x0000000b5e117231 */ /* 0x080fe20000000011 */
[-C--:B-1----:R-:W-:Y:S01]  /*9970*/  HFMA2.MMA R95, R89, R4.reuse, R95 ;  /* 0x00000004595f7235 */ /* 0x082fe2000000005f */
[----:B------:R-:W-:Y:S01]  /*9980*/  HADD2 R91, R19, -1040, -1040 ;  /* 0xe410e410135b7430 */ /* 0x000fe20000000000 */
[----:B------:R-:W-:Y:S01]  /*9990*/  HFMA2.MMA R9, R93, R4, R9 ;  /* 0x000000045d097235 */ /* 0x000fe20000000009 */
[----:B------:R-:W-:Y:S02]  /*99a0*/  HFMA2 R10, R90, R11, R10 ;  /* 0x0000000b5a0a7231 */ /* 0x000fe4000000000a */
[----:B------:R-:W-:Y:S02]  /*99b0*/  HADD2 R75, R8, -1040, -1040 ;  /* 0xe410e410084b7430 */ /* 0x000fe40000000000 */
[-C--:B------:R-:W-:Y:S01]  /*99c0*/  HFMA2 R19, R91, R4.reuse, R17 ;  /* 0x000000045b137231 */ /* 0x080fe20000000011 */
[-C--:B------:R-:W-:Y:S01]  /*99d0*/  HFMA2.MMA R9, R40, R5.reuse, R9 ;  /* 0x0000000528097235 */ /* 0x080fe20000000009 */
[----:B------:R-:W-:Y:S01]  /*99e0*/  HFMA2 R17, R75, R4, R10 ;  /* 0x000000044b117231 */ /* 0x000fe2000000000a */
[----:B------:R-:W-:Y:S01]  /*99f0*/  HFMA2.MMA R4, R36, R5, R95 ;  /* 0x0000000524047235 */ /* 0x000fe2000000005f */
[----:B------:R-:W-:-:S02]  /*9a00*/  HADD2 R77, R18, -1040, -1040 ;  /* 0xe410e410124d7430 */ /* 0x000fc40000000000 */
        /* <DEDUP_REMOVED lines=8> */
[----:B------:R-:W-:Y:S01]  /*9a90*/  HFMA2.MMA R4, R97, R6, R4 ;  /* 0x0000000661047235 */ /* 0x000fe20000000004 */
        /* <DEDUP_REMOVED lines=129> */
[----:B--2---:R-:W-:-:S03]  /*a2b0*/  HFMA2 R43, R85, R12, R59 ;  /* 0x0000000c552b7231 */ /* 0x004fc6000000003b */
        /* <DEDUP_REMOVED lines=11> */
[----:B---3--:R-:W-:Y:S01]  /*a370*/  HFMA2 R47, R91, R16, R47 ;  /* 0x000000105b2f7231 */ /* 0x008fe2000000002f */
[----:B------:R-:W-:Y:S01]  /*a380*/  HFMA2.MMA R42, R83, R12, R57 ;  /* 0x0000000c532a7235 */ /* 0x000fe20000000039 */
[----:B------:R-:W-:-:S02]  /*a390*/  HFMA2 R41, R82, R13, R41 ;  /* 0x0000000d52297231 */ /* 0x000fc40000000029 */
        /* <DEDUP_REMOVED lines=13> */
[----:B------:R-:W-:-:S04]  /*a470*/  HFMA2.MMA R46, R92, R15, R46 ;  /* 0x0000000f5c2e7235 */ /* 0x000fc8000000002e */
        /* <DEDUP_REMOVED lines=17> */
.L_x_1837:
[----:B------:R-:W-:Y:S01]  /*a590*/  IADD3 R0, R0, 0x20, RZ ;  /* 0x0000002000007810 */ /* 0x000fe20007ffe0ff */
[----:B------:R-:W-:Y:S01]  /*a5a0*/  UIADD3 UR4, UR4, 0x40, URZ ;  /* 0x0000004004047890 */ /* 0x000fe2000fffe03f */
[----:B0-----:R-:W-:Y:S02]  /*a5b0*/  IMAD.WIDE R34, R31, 0x4, R2 ;  /* 0x000000041f227825 */ /* 0x001fe400078e0202 */
[C---:B------:R-:W-:Y:S02]  /*a5c0*/  ISETP.GE.AND P0, PT, R0.reuse, c[0x0][0x1b0], PT ;  /* 0x00006c0000007a0c */ /* 0x040fe40003f06270 */
[----:B------:R-:W-:-:S13]  /*a5d0*/  ISETP.LT.AND P2, PT, R0, R21, PT ;  /* 0x000000150000720c */ /* 0x000fda0003f41270 */
[----:B------:R-:W-:Y:S05]  /*a5e0*/  @!P0 BRA P2, `(.L_x_1838) ;  /* 0xffffe0c000008947 */ /* 0x000fea000103ffff */
.L_x_1836:
[----:B------:R-:W-:-:S04]  /*a5f0*/  ISETP.GE.AND P0, PT, R0, R21, PT ;  /* 0x000000150000720c */ /* 0x000fc80003f06270 */
[----:B------:R-:W-:-:S13]  /*a600*/  ISETP.GE.OR P0, PT, R0, c[0x0][0x1b4], P0 ;  /* 0x00006d0000007a0c */ /* 0x000fda0000706670 */
[----:B------:R-:W-:Y:S05]  /*a610*/  @P0 BRA `(.L_x_1839) ;  /* 0x00003fc000000947 */ /* 0x000fea0003800000 */
[----:B-----5:R-:W-:Y:S02]  /*a620*/  HADD2.F32 R17, -RZ, R22.H0_H0 ;  /* 0x20000016ff117230 */ /* 0x020fe40000004100 */
[----:B------:R-:W-:Y:S02]  /*a630*/  HADD2.F32 R18, -RZ, R23.H0_H0 ;  /* 0x20000017ff127230 */ /* 0x000fe40000004100 */
[----:B------:R-:W-:Y:S02]  /*a640*/  HADD2.F32 R19, -RZ, R24.H0_H0 ;  /* 0x20000018ff137230 */ /* 0x000fe40000004100 */
[----:B------:R-:W-:Y:S02]  /*a650*/  HADD2.F32 R31, -RZ, R25.H0_H0 ;  /* 0x20000019ff1f7230 */ /* 0x000fe40000004100 */
.L_x_1844:
[----:B------:R-:W-:Y:S05]  /*a660*/  @!P1 BRA `(.L_x_1840) ;  /* 0x00003f0000009947 */ /* 0x000fea0003800000 */
[----:B------:R-:W2:Y:S01]  /*a670*/  LDG.E.128.CONSTANT R36, [R34.64] ;  /* 0x0000000622247981 */ /* 0x000ea2000c1e9d00 */
        /* <DEDUP_REMOVED lines=44> */
[----:B------:R-:W-:Y:S01]  /*a940*/  SHF.R.U32.HI R36, RZ, 0x8, R36 ;  /* 0x00000008ff247819 */ /* 0x000fe20000011624 */
[-C--:B------:R-:W-:Y:S01]  /*a950*/  HFMA2 R43, R43, R16.reuse.H0_H0, -72, -72 ;  /* 0xd480d4802b2b7431 */ /* 0x080fe20000040010 */
[----:B------:R-:W-:Y:S01]  /*a960*/  FFMA.FTZ R40, R52, R45, R33 ;  /* 0x0000002d34287223 */ /* 0x000fe20000010021 */
[----:B------:R-:W-:Y:S01]  /*a970*/  LOP3.LUT R33, R44, 0x64006400, RZ, 0xfc, !PT ;  /* 0x640064002c217812 */ /* 0x000fe200078efcff */
[--C-:B------:R-:W-:Y:S01]  /*a980*/  HADD2.F32 R59, -RZ, R50.reuse.H0_H0 ;  /* 0x20000032ff3b7230 */ /* 0x100fe20000004100 */
[C---:B------:R-:W-:Y:S01]  /*a990*/  FFMA.FTZ R42, R48.reuse, R53, RZ ;  /* 0x00000035302a7223 */ /* 0x040fe200000100ff */
[----:B------:R-:W-:Y:S01]  /*a9a0*/  HADD2.F32 R54, -RZ, R49.H1_H1 ;  /* 0x30000031ff367230 */ /* 0x000fe20000004100 */
[C---:B------:R-:W-:Y:S01]  /*a9b0*/  FFMA.FTZ R49, R48.reuse, R55, RZ ;  /* 0x0000003730317223 */ /* 0x040fe200000100ff */
[-C--:B------:R-:W-:Y:S01]  /*a9c0*/  HFMA2 R33, R33, R16.reuse.H0_H0, -72, -72 ;  /* 0xd480d48021217431 */ /* 0x080fe20000040010 */
[----:B------:R-:W-:Y:S01]  /*a9d0*/  FFMA.FTZ R48, R48, R57, RZ ;  /* 0x0000003930307223 */ /* 0x000fe200000100ff */
[----:B------:R-:W-:Y:S01]  /*a9e0*/  HADD2.F32 R60, -RZ, R50.H1_H1 ;  /* 0x30000032ff3c7230 */ /* 0x000fe20000004100 */
[----:B------:R-:W-:Y:S01]  /*a9f0*/  FFMA.FTZ R40, R59, R46, R40 ;  /* 0x0000002e3b287223 */ /* 0x000fe20000010028 */
[----:B------:R-:W-:Y:S01]  /*aa00*/  HADD2.F32 R63, -RZ, R43.H0_H0 ;  /* 0x2000002bff3f7230 */ /* 0x000fe20000004100 */
[C---:B------:R-:W-:Y:S01]  /*aa10*/  FFMA.FTZ R49, R45.reuse, R56, R49 ;  /* 0x000000382d317223 */ /* 0x040fe20000010031 */
[----:B------:R-:W-:Y:S01]  /*aa20*/  HADD2.F32 R65, -RZ, R33.H0_H0 ;  /* 0x20000021ff417230 */ /* 0x000fe20000004100 */
[----:B------:R-:W-:Y:S01]  /*aa30*/  FFMA.FTZ R48, R45, R58, R48 ;  /* 0x0000003a2d307223 */ /* 0x000fe20000010030 */
[----:B------:R-:W-:Y:S01]  /*aa40*/  HFMA2 R41, R41, R16.H0_H0, -72, -72 ;  /* 0xd480d48029297431 */ /* 0x000fe20000040010 */
[----:B------:R-:W-:Y:S01]  /*aa50*/  FFMA.FTZ R44, R60, R47, R40 ;  /* 0x0000002f3c2c7223 */ /* 0x000fe20000010028 */
[----:B------:R-:W-:Y:S01]  /*aa60*/  HADD2.F32 R64, -RZ, R43.H1_H1 ;  /* 0x3000002bff407230 */ /* 0x000fe20000004100 */
[----:B------:R-:W-:Y:S01]  /*aa70*/  LOP3.LUT R40, R37, 0xf000f, RZ, 0xc0, !PT ;  /* 0x000f000f25287812 */ /* 0x000fe200078ec0ff */
[----:B------:R-:W-:Y:S01]  /*aa80*/  HADD2.F32 R66, -RZ, R33.H1_H1 ;  /* 0x30000021ff427230 */ /* 0x000fe20000004100 */
[C---:B------:R-:W-:Y:S01]  /*aa90*/  FFMA.FTZ R49, R46.reuse, R63, R49 ;  /* 0x0000003f2e317223 */ /* 0x040fe20000010031 */
[--C-:B------:R-:W-:Y:S01]  /*aaa0*/  HADD2.F32 R61, -RZ, R41.reuse.H0_H0 ;  /* 0x20000029ff3d7230 */ /* 0x100fe20000004100 */
[----:B------:R-:W-:Y:S01]  /*aab0*/  FFMA.FTZ R33, R46, R65, R48 ;  /* 0x000000412e217223 */ /* 0x000fe20000010030 */
[----:B------:R-:W-:Y:S01]  /*aac0*/  LOP3.LUT R40, R40, 0x64006400, RZ, 0xfc, !PT ;  /* 0x6400640028287812 */ /* 0x000fe200078efcff */
[----:B------:R-:W-:Y:S01]  /*aad0*/  FFMA.FTZ R42, R45, R54, R42 ;  /* 0x000000362d2a7223 */ /* 0x000fe2000001002a */
[----:B------:R-:W-:Y:S01]  /*aae0*/  HADD2.F32 R62, -RZ, R41.H1_H1 ;  /* 0x30000029ff3e7230 */ /* 0x000fe20000004100 */
[C---:B------:R-:W-:Y:S01]  /*aaf0*/  FFMA.FTZ R48, R47.reuse, R64, R49 ;  /* 0x000000402f307223 */ /* 0x040fe20000010031 */
[--C-:B0-----:R-:W-:Y:S01]  /*ab00*/  HADD2.F32 R43, -RZ, R2.reuse.H0_H0 ;  /* 0x20000002ff2b7230 */ /* 0x101fe20000004100 */
[----:B------:R-:W-:Y:S01]  /*ab10*/  FFMA.FTZ R49, R47, R66, R33 ;  /* 0x000000422f317223 */ /* 0x000fe20000010021 */
[----:B------:R-:W-:Y:S01]  /*ab20*/  LOP3.LUT R33, R36, 0xf000f, RZ, 0xc0, !PT ;  /* 0x000f000f24217812 */ /* 0x000fe200078ec0ff */
[----:B------:R-:W-:Y:S01]  /*ab30*/  HADD2.F32 R45, -RZ, R2.H1_H1 ;  /* 0x30000002ff2d7230 */ /* 0x000fe20000004100 */
[----:B------:R-:W-:Y:S01]  /*ab40*/  FFMA.FTZ R42, R46, R61, R42 ;  /* 0x0000003d2e2a7223 */ /* 0x000fe2000001002a */
[----:B------:R-:W-:Y:S01]  /*ab50*/  HADD2 R2, R40, -1032, -1032 ;  /* 0xe408e40828027430 */ /* 0x000fe20000000000 */
[----:B------:R-:W-:Y:S01]  /*ab60*/  LOP3.LUT R33, R33, 0x64006400, RZ, 0xfc, !PT ;  /* 0x6400640021217812 */ /* 0x000fe200078efcff */
[--C-:B------:R-:W-:Y:S01]  /*ab70*/  HADD2.F32 R100, -RZ, R3.reuse.H1_H1 ;  /* 0x30000003ff647230 */ /* 0x100fe20000004100 */
[----:B------:R-:W-:Y:S01]  /*ab80*/  FFMA.FTZ R46, R47, R62, R42 ;  /* 0x0000003e2f2e7223 */ /* 0x000fe2000001002a */
[----:B------:R-:W-:Y:S01]  /*ab90*/  HADD2.F32 R47, -RZ, R3.H0_H0 ;  /* 0x20000003ff2f7230 */ /* 0x000fe20000004100 */
[----:B------:R-:W-:Y:S01]  /*aba0*/  SHF.R.U32.HI R38, RZ, 0x8, R38 ;  /* 0x00000008ff267819 */ /* 0x000fe20000011626 */
[--C-:B------:R-:W-:Y:S01]  /*abb0*/  HADD2.F32 R72, -RZ, R2.reuse.H0_H0 ;  /* 0x20000002ff487230 */ /* 0x100fe20000004100 */
[----:B------:R-:W-:Y:S01]  /*abc0*/  LOP3.LUT R36, R36, 0xf000f0, RZ, 0xc0, !PT ;  /* 0x00f000f024247812 */ /* 0x000fe200078ec0ff */
[----:B------:R-:W-:Y:S01]  /*abd0*/  HADD2.F32 R79, -RZ, R2.H1_H1 ;  /* 0x30000002ff4f7230 */ /* 0x000fe20000004100 */
[----:B------:R-:W-:Y:S01]  /*abe0*/  SHF.R.U32.HI R39, RZ, 0x8, R39 ;  /* 0x00000008ff277819 */ /* 0x000fe20000011627 */
[----:B------:R-:W0:Y:S01]  /*abf0*/  LDS.64 R2, [UR4+0x10] ;  /* 0x00001004ff027984 */ /* 0x000e220008000a00 */
[----:B------:R-:W-:Y:S01]  /*ac00*/  HADD2 R33, R33, -1032, -1032 ;  /* 0xe408e40821217430 */ /* 0x000fe20000000000 */
[C---:B------:R-:W-:Y:S01]  /*ac10*/  LOP3.LUT R41, R38.reuse, 0xf000f, RZ, 0xc0, !PT ;  /* 0x000f000f26297812 */ /* 0x040fe200078ec0ff */
[----:B------:R-:W-:Y:S01]  /*ac20*/  FFMA.FTZ R46, R43, R72, R46 ;  /* 0x000000482b2e7223 */ /* 0x000fe2000001002e */
[----:B------:R-:W-:-:S02]  /*ac30*/  LOP3.LUT R38, R38, 0xf000f0, RZ, 0xc0, !PT ;  /* 0x00f000f026267812 */ /* 0x000fc400078ec0ff */
[--C-:B------:R-:W-:Y:S01]  /*ac40*/  HADD2.F32 R71, -RZ, R33.reuse.H0_H0 ;  /* 0x20000021ff477230 */ /* 0x100fe20000004100 */
[----:B------:R-:W-:Y:S01]  /*ac50*/  LOP3.LUT R41, R41, 0x64006400, RZ, 0xfc, !PT ;  /* 0x6400640029297812 */ /* 0x000fe200078efcff */
[----:B------:R-:W-:Y:S01]  /*ac60*/  HADD2.F32 R78, -RZ, R33.H1_H1 ;  /* 0x30000021ff4e7230 */ /* 0x000fe20000004100 */
[----:B------:R-:W-:Y:S01]  /*ac70*/  LOP3.LUT R33, R36, 0x64006400, RZ, 0xfc, !PT ;  /* 0x6400640024217812 */ /* 0x000fe200078efcff */
[----:B------:R-:W-:Y:S01]  /*ac80*/  FFMA.FTZ R46, R45, R79, R46 ;  /* 0x0000004f2d2e7223 */ /* 0x000fe2000001002e */
[C---:B------:R-:W-:Y:S01]  /*ac90*/  LOP3.LUT R36, R39.reuse, 0xf000f0, RZ, 0xc0, !PT ;  /* 0x00f000f027247812 */ /* 0x040fe200078ec0ff */
[----:B------:R-:W-:Y:S01]  /*aca0*/  HADD2 R41, R41, -1032, -1032 ;  /* 0xe408e40829297430 */ /* 0x000fe20000000000 */
[----:B------:R-:W-:Y:S01]  /*acb0*/  LOP3.LUT R42, R39, 0xf000f, RZ, 0xc0, !PT ;  /* 0x000f000f272a7812 */ /* 0x000fe200078ec0ff */
[----:B------:R-:W-:Y:S01]  /*acc0*/  FFMA.FTZ R44, R71, R43, R44 ;  /* 0x0000002b472c7223 */ /* 0x000fe2000001002c */
[----:B------:R-:W-:Y:S01]  /*acd0*/  LOP3.LUT R39, R38, 0x64006400, RZ, 0xfc, !PT ;  /* 0x6400640026277812 */ /* 0x000fe200078efcff */
[-C--:B------:R-:W-:Y:S01]  /*ace0*/  HFMA2 R38, R33, R16.reuse.H0_H0, -72, -72 ;  /* 0xd480d48021267431 */ /* 0x080fe20000040010 */
[----:B------:R-:W-:Y:S01]  /*acf0*/  LOP3.LUT R33, R36, 0x64006400, RZ, 0xfc, !PT ;  /* 0x6400640024217812 */ /* 0x000fe200078efcff */
[--C-:B------:R-:W-:Y:S01]  /*ad00*/  HADD2.F32 R73, -RZ, R41.reuse.H0_H0 ;  /* 0x20000029ff497230 */ /* 0x100fe20000004100 */
[----:B------:R-:W-:Y:S01]  /*ad10*/  LOP3.LUT R37, R37, 0xf000f0, RZ, 0xc0, !PT ;  /* 0x00f000f025257812 */ /* 0x000fe200078ec0ff */
[----:B------:R-:W-:Y:S01]  /*ad20*/  HADD2.F32 R80, -RZ, R41.H1_H1 ;  /* 0x30000029ff507230 */ /* 0x000fe20000004100 */
[----:B------:R-:W-:Y:S01]  /*ad30*/  LOP3.LUT R42, R42, 0x64006400, RZ, 0xfc, !PT ;  /* 0x640064002a2a7812 */ /* 0x000fe200078efcff */
[-C--:B------:R-:W-:Y:S01]  /*ad40*/  HFMA2 R33, R33, R16.reuse.H0_H0, -72, -72 ;  /* 0xd480d48021217431 */ /* 0x080fe20000040010 */
[----:B------:R-:W-:Y:S01]  /*ad50*/  LOP3.LUT R37, R37, 0x64006400, RZ, 0xfc, !PT ;  /* 0x6400640025257812 */ /* 0x000fe200078efcff */
[--C-:B------:R-:W-:Y:S01]  /*ad60*/  HADD2.F32 R82, -RZ, R38.reuse.H0_H0 ;  /* 0x20000026ff527230 */ /* 0x100fe20000004100 */
[----:B------:R-:W-:Y:S01]  /*ad70*/  FFMA.FTZ R41, R78, R45, R44 ;  /* 0x0000002d4e297223 */ /* 0x000fe2000001002c */
[----:B------:R-:W-:Y:S01]  /*ad80*/  HADD2 R42, R42, -1032, -1032 ;  /* 0xe408e4082a2a7430 */ /* 0x000fe20000000000 */
[----:B------:R-:W-:Y:S01]  /*ad90*/  FFMA.FTZ R48, R43, R73, R48 ;  /* 0x000000492b307223 */ /* 0x000fe20000010030 */
[-C--:B------:R-:W-:Y:S01]  /*ada0*/  HFMA2 R37, R37, R16.reuse.H0_H0, -72, -72 ;  /* 0xd480d48025257431 */ /* 0x080fe20000040010 */
[----:B------:R-:W-:Y:S01]  /*adb0*/  FFMA.FTZ R41, R82, R47, R41 ;  /* 0x0000002f52297223 */ /* 0x000fe20000010029 */
[-C--:B------:R-:W-:Y:S01]  /*adc0*/  HFMA2 R39, R39, R16.reuse.H0_H0, -72, -72 ;  /* 0xd480d48027277431 */ /* 0x080fe20000040010 */
[----:B------:R-:W-:Y:S01]  /*add0*/  FFMA.FTZ R48, R45, R80, R48 ;  /* 0x000000502d307223 */ /* 0x000fe20000010030 */
[----:B------:R-:W-:Y:S01]  /*ade0*/  HADD2.F32 R83, -RZ, R38.H1_H1 ;  /* 0x30000026ff537230 */ /* 0x000fe20000004100 */
[C---:B---3--:R-:W-:Y:S01]  /*adf0*/  LOP3.LUT R36, R12.reuse, 0xf000f0, RZ, 0xc0, !PT ;  /* 0x00f000f00c247812 */ /* 0x048fe200078ec0ff */
[--C-:B------:R-:W-:Y:S01]  /*ae00*/  HADD2.F32 R88, -RZ, R33.reuse.H0_H0 ;  /* 0x20000021ff587230 */ /* 0x100fe20000004100 */
[----:B------:R-:W-:Y:S01]  /*ae10*/  LOP3.LUT R38, R13, 0xf000f0, RZ, 0xc0, !PT ;  /* 0x00f000f00d267812 */ /* 0x000fe200078ec0ff */
[----:B------:R-:W-:Y:S01]  /*ae20*/  HADD2.F32 R89, -RZ, R33.H1_H1 ;  /* 0x30000021ff597230 */ /* 0x000fe20000004100 */
[----:B------:R-:W-:Y:S01]  /*ae30*/  LOP3.LUT R33, R12, 0xf000f, RZ, 0xc0, !PT ;  /* 0x000f000f0c217812 */ /* 0x000fe200078ec0ff */
[--C-:B------:R-:W-:Y:S01]  /*ae40*/  HADD2.F32 R74, -RZ, R42.reuse.H0_H0 ;  /* 0x2000002aff4a7230 */ /* 0x100fe20000004100 */
[----:B------:R-:W-:Y:S01]  /*ae50*/  FFMA.FTZ R98, R83, R100, R41 ;  /* 0x0000006453627223 */ /* 0x000fe20000010029 */
        /* <DEDUP_REMOVED lines=8> */
[----:B------:R-:W-:Y:S01]  /*aee0*/  HADD2.F32 R81, -RZ, R42.H1_H1 ;  /* 0x3000002aff517230 */ /* 0x000fe20000004100 */
[----:B------:R-:W-:Y:S01]  /*aef0*/  FFMA.FTZ R40, R43, R74, R49 ;  /* 0x0000004a2b287223 */ /* 0x000fe20000010031 */
[----:B------:R-:W-:Y:S01]  /*af00*/  LOP3.LUT R37, R37, 0x64006400, RZ, 0xfc, !PT ;  /* 0x6400640025257812 */ /* 0x000fe200078efcff */
[----:B------:R-:W-:Y:S01]  /*af10*/  HADD2 R33, R33, -1032, -1032 ;  /* 0xe408e40821217430 */ /* 0x000fe20000000000 */
[----:B------:R-:W-:Y:S01]  /*af20*/  LOP3.LUT R39, R39, 0x64006400, RZ, 0xfc, !PT ;  /* 0x6400640027277812 */ /* 0x000fe200078efcff */
[----:B------:R-:W-:Y:S01]  /*af30*/  FFMA.FTZ R40, R45, R81, R40 ;  /* 0x000000512d287223 */ /* 0x000fe20000010028 */
[----:B------:R-:W-:Y:S01]  /*af40*/  LOP3.LUT R41, R41, 0x64006400, RZ, 0xfc, !PT ;  /* 0x6400640029297812 */ /* 0x000fe200078efcff */
[C---:B------:R-:W-:Y:S01]  /*af50*/  FFMA.FTZ R46, R47.reuse, R84, R46 ;  /* 0x000000542f2e7223 */ /* 0x040fe2000001002e */
[----:B------:R-:W-:Y:S01]  /*af60*/  HADD2 R37, R37, -1032, -1032 ;  /* 0xe408e40825257430 */ /* 0x000fe20000000000 */
[C---:B------:R-:W-:Y:S01]  /*af70*/  FFMA.FTZ R48, R47.reuse, R86, R48 ;  /* 0x000000562f307223 */ /* 0x040fe20000010030 */
[--C-:B------:R-:W-:Y:S01]  /*af80*/  HADD2.F32 R50, -RZ, R33.reuse.H0_H0 ;  /* 0x20000021ff327230 */ /* 0x100fe20000004100 */
[----:B------:R-:W-:Y:S01]  /*af90*/  FFMA.FTZ R40, R47, R88, R40 ;  /* 0x000000582f287223 */ /* 0x000fe20000010028 */
[----:B------:R-:W-:Y:S01]  /*afa0*/  HADD2.F32 R49, -RZ, R33.H1_H1 ;  /* 0x30000021ff317230 */ /* 0x000fe20000004100 */
[----:B------:R-:W-:Y:S01]  /*afb0*/  LOP3.LUT R33, R36, 0x64006400, RZ, 0xfc, !PT ;  /* 0x6400640024217812 */ /* 0x000fe200078efcff */
[----:B------:R-:W-:Y:S01]  /*afc0*/  HADD2 R39, R39, -1032, -1032 ;  /* 0xe408e40827277430 */ /* 0x000fe20000000000 */
[C---:B------:R-:W-:Y:S01]  /*afd0*/  FFMA.FTZ R97, R100.reuse, R85, R46 ;  /* 0x0000005564617223 */ /* 0x040fe2000001002e */
[----:B------:R-:W-:Y:S01]  /*afe0*/  HADD2 R41, R41, -1032, -1032 ;  /* 0xe408e40829297430 */ /* 0x000fe20000000000 */
[C---:B------:R-:W-:Y:S01]  /*aff0*/  FFMA.FTZ R102, R100.reuse, R87, R48 ;  /* 0x0000005764667223 */ /* 0x040fe20000010030 */
[--C-:B0-----:R-:W-:Y:S01]  /*b000*/  HADD2.F32 R67, -RZ, R2.reuse.H0_H0 ;  /* 0x20000002ff437230 */ /* 0x101fe20000004100 */
[----:B------:R-:W-:Y:S01]  /*b010*/  FFMA.FTZ R100, R100, R89, R40 ;  /* 0x0000005964647223 */ /* 0x000fe20000010028 */
[----:B------:R-:W-:Y:S01]  /*b020*/  HADD2.F32 R70, -RZ, R2.H1_H1 ;  /* 0x30000002ff467230 */ /* 0x000fe20000004100 */
[----:B------:R-:W-:Y:S01]  /*b030*/  LOP3.LUT R40, R14, 0xf000f0, RZ, 0xc0, !PT ;  /* 0x00f000f00e287812 */ /* 0x000fe200078ec0ff */
[--C-:B------:R-:W-:Y:S01]  /*b040*/  HADD2.F32 R69, -RZ, R3.reuse.H0_H0 ;  /* 0x20000003ff457230 */ /* 0x100fe20000004100 */
[----:B------:R-:W-:Y:S01]  /*b050*/  LOP3.LUT R42, R15, 0xf000f0, RZ, 0xc0, !PT ;  /* 0x00f000f00f2a7812 */ /* 0x000fe200078ec0ff */
[----:B------:R-:W-:Y:S01]  /*b060*/  HADD2.F32 R68, -RZ, R3.H1_H1 ;  /* 0x30000003ff447230 */ /* 0x000fe20000004100 */
[----:B------:R-:W-:Y:S01]  /*b070*/  SHF.R.U32.HI R15, RZ, 0x8, R15 ;  /* 0x00000008ff0f7819 */ /* 0x000fe2000001160f */
[----:B------:R-:W0:Y:S01]  /*b080*/  LDS.64 R2, [UR4+0x18] ;  /* 0x00001804ff027984 */ /* 0x000e220008000a00 */
[----:B------:R-:W-:Y:S01]  /*b090*/  HADD2.F32 R48, -RZ, R37.H0_H0 ;  /* 0x20000025ff307230 */ /* 0x000fe20000004100 */
[----:B------:R-:W-:Y:S01]  /*b0a0*/  SHF.R.U32.HI R12, RZ, 0x8, R12 ;  /* 0x00000008ff0c7819 */ /* 0x000fe2000001160c */
[----:B------:R-:W-:Y:S01]  /*b0b0*/  HADD2.F32 R46, -RZ, R39.H0_H0 ;  /* 0x20000027ff2e7230 */ /* 0x000fe20000004100 */
[----:B------:R-:W-:Y:S01]  /*b0c0*/  SHF.R.U32.HI R14, RZ, 0x8, R14 ;  /* 0x00000008ff0e7819 */ /* 0x000fe2000001160e */
[--C-:B------:R-:W-:Y:S01]  /*b0d0*/  HADD2.F32 R44, -RZ, R41.reuse.H0_H0 ;  /* 0x20000029ff2c7230 */ /* 0x100fe20000004100 */
[C---:B------:R-:W-:Y:S01]  /*b0e0*/  FFMA.FTZ R36, R67.reuse, R48, RZ ;  /* 0x0000003043247223 */ /* 0x040fe200000100ff */
[----:B------:R-:W-:Y:S01]  /*b0f0*/  HADD2.F32 R43, -RZ, R41.H1_H1 ;  /* 0x30000029ff2b7230 */ /* 0x000fe20000004100 */
[----:B------:R-:W-:Y:S01]  /*b100*/  SHF.R.U32.HI R13, RZ, 0x8, R13 ;  /* 0x00000008ff0d7819 */ /* 0x000fe2000001160d */
[----:B------:R-:W-:Y:S01]  /*b110*/  HFMA2 R41, R33, R16.H0_H0, -72, -72 ;  /* 0xd480d48021297431 */ /* 0x000fe20000040010 */
[----:B------:R-:W-:Y:S01]  /*b120*/  FFMA.FTZ R33, R50, R67, RZ ;  /* 0x0000004332217223 */ /* 0x000fe200000100ff */
[----:B------:R-:W-:Y:S01]  /*b130*/  HADD2.F32 R47, -RZ, R37.H1_H1 ;  /* 0x30000025ff2f7230 */ /* 0x000fe20000004100 */
[----:B------:R-:W-:Y:S01]  /*b140*/  LOP3.LUT R37, R38, 0x64006400, RZ, 0xfc, !PT ;  /* 0x6400640026257812 */ /* 0x000fe200078efcff */
[----:B------:R-:W-:Y:S01]  /*b150*/  HADD2.F32 R45, -RZ, R39.H1_H1 ;  /* 0x30000027ff2d7230 */ /* 0x000fe20000004100 */
[----:B------:R-:W-:Y:S01]  /*b160*/  LOP3.LUT R39, R40, 0x64006400, RZ, 0xfc, !PT ;  /* 0x6400640028277812 */ /* 0x000fe200078efcff */
[----:B------:R-:W-:-:S02]  /*b170*/  FFMA.FTZ R38, R67, R46, RZ ;  /* 0x0000002e43267223 */ /* 0x000fc400000100ff */
[----:B------:R-:W-:Y:S01]  /*b180*/  FFMA.FTZ R40, R67, R44, RZ ;  /* 0x0000002c43287223 */ /* 0x000fe200000100ff */
        /* <DEDUP_REMOVED lines=8> */
[----:B------:R-:W-:Y:S01]  /*b210*/  HFMA2 R33, R33, R16.H0_H0, -72, -72 ;  /* 0xd480d48021217431 */ /* 0x000fe20000040010 */
[----:B------:R-:W-:Y:S01]  /*b220*/  FMUL.FTZ R102, R19, R102 ;  /* 0x0000006613667220 */ /* 0x000fe20000410000 */
[----:B------:R-:W-:Y:S01]  /*b230*/  HADD2.F32 R39, -RZ, R37.H1_H1 ;  /* 0x30000025ff277230 */ /* 0x000fe20000004100 */
[----:B------:R-:W-:Y:S01]  /*b240*/  FFMA.FTZ R70, R69, R40, R75 ;  /* 0x0000002845467223 */ /* 0x000fe2000001004b */
[----:B------:R-:W-:Y:S01]  /*b250*/  HADD2.F32 R42, -RZ, R41.H0_H0 ;  /* 0x20000029ff2a7230 */ /* 0x000fe20000004100 */
[----:B------:R-:W-:Y:S01]  /*b260*/  FMUL.FTZ R100, R31, R100 ;  /* 0x000000641f647220 */ /* 0x000fe20000410000 */
[----:B------:R-:W-:-:S02]  /*b270*/  HADD2.F32 R38, -RZ, R36.H0_H0 ;  /* 0x20000024ff267230 */ /* 0x000fc40000004100 */
[----:B------:R-:W-:Y:S01]  /*b280*/  HADD2.F32 R37, -RZ, R36.H1_H1 ;  /* 0x30000024ff257230 */ /* 0x000fe20000004100 */
[----:B------:R-:W-:Y:S01]  /*b290*/  FFMA.FTZ R67, R42, R69, R67 ;  /* 0x000000452a437223 */ /* 0x000fe20000010043 */
[----:B------:R-:W-:Y:S01]  /*b2a0*/  HADD2.F32 R36, -RZ, R33.H0_H0 ;  /* 0x20000021ff247230 */ /* 0x000fe20000004100 */
[C---:B------:R-:W-:Y:S01]  /*b2b0*/  FFMA.FTZ R76, R69.reuse, R38, R76 ;  /* 0x00000026454c7223 */ /* 0x040fe2000001004c */
[----:B------:R-:W-:Y:S02]  /*b2c0*/  HADD2.F32 R41, -RZ, R41.H1_H1 ;  /* 0x30000029ff297230 */ /* 0x000fe40000004100 */
[----:B------:R-:W-:Y:S01]  /*b2d0*/  HADD2.F32 R33, -RZ, R33.H1_H1 ;  /* 0x30000021ff217230 */ /* 0x000fe20000004100 */
[----:B------:R-:W-:Y:S01]  /*b2e0*/  FFMA.FTZ R69, R69, R36, R77 ;  /* 0x0000002445457223 */ /* 0x000fe2000001004d */
[--C-:B0-----:R-:W-:Y:S01]  /*b2f0*/  HADD2.F32 R95, -RZ, R3.reuse.H0_H0 ;  /* 0x20000003ff5f7230 */ /* 0x101fe20000004100 */
        /* <DEDUP_REMOVED lines=8> */
[--C-:B------:R-:W-:Y:S01]  /*b380*/  HADD2.F32 R76, -RZ, R2.reuse.H0_H0 ;  /* 0x20000002ff4c7230 */ /* 0x100fe20000004100 */
[----:B------:R-:W-:Y:S01]  /*b390*/  LOP3.LUT R68, R13, 0xf000f, RZ, 0xc0, !PT ;  /* 0x000f000f0d447812 */ /* 0x000fe200078ec0ff */
[----:B------:R-:W-:Y:S01]  /*b3a0*/  HADD2.F32 R99, -RZ, R3.H1_H1 ;  /* 0x30000003ff637230 */ /* 0x000fe20000004100 */
        /* <DEDUP_REMOVED lines=15> */
[----:B------:R-:W-:Y:S01]  /*b4a0*/  LOP3.LUT R90, R15, 0xf000f0, RZ, 0xc0, !PT ;  /* 0x00f000f00f5a7812 */ /* 0x000fe200078ec0ff */
[--C-:B------:R-:W-:Y:S01]  /*b4b0*/  HADD2.F32 R70, -RZ, R96.reuse.H0_H0 ;  /* 0x20000060ff467230 */ /* 0x100fe20000004100 */
[----:B------:R-:W-:Y:S01]  /*b4c0*/  LOP3.LUT R13, R13, 0x64006400, RZ, 0xfc, !PT ;  /* 0x640064000d0d7812 */ /* 0x000fe200078efcff */
[----:B------:R-:W-:Y:S01]  /*b4d0*/  HADD2.F32 R69, -RZ, R103.H0_H0 ;  /* 0x20000067ff457230 */ /* 0x000fe20000004100 */
[----:B------:R-:W-:Y:S01]  /*b4e0*/  FFMA.FTZ R94, R76, R68, R91 ;  /* 0x000000444c5e7223 */ /* 0x000fe2000001005b */
[----:B------:R-:W-:Y:S01]  /*b4f0*/  LOP3.LUT R15, R14, 0x64006400, RZ, 0xfc, !PT ;  /* 0x640064000e0f7812 */ /* 0x000fe200078efcff */
[----:B------:R-:W-:Y:S01]  /*b500*/  FFMA.FTZ R92, R70, R76, R75 ;  /* 0x0000004c465c7223 */ /* 0x000fe2000001004b */
[----:B------:R-:W-:Y:S01]  /*b510*/  LOP3.LUT R91, R90, 0x64006400, RZ, 0xfc, !PT ;  /* 0x640064005a5b7812 */ /* 0x000fe200078efcff */
[----:B------:R-:W-:Y:S01]  /*b520*/  FFMA.FTZ R93, R76, R69, R77 ;  /* 0x000000454c5d7223 */ /* 0x000fe2000001004d */
[----:B------:R-:W-:-:S02]  /*b530*/  HADD2.F32 R77, -RZ, R96.H1_H1 ;  /* 0x30000060ff4d7230 */ /* 0x000fc40000004100 */
[----:B------:R-:W-:Y:S02]  /*b540*/  HADD2.F32 R76, -RZ, R103.H1_H1 ;  /* 0x30000067ff4c7230 */ /* 0x000fe40000004100 */
[----:B------:R-:W-:Y:S01]  /*b550*/  HADD2.F32 R75, -RZ, R104.H1_H1 ;  /* 0x30000068ff4b7230 */ /* 0x000fe20000004100 */
[----:B------:R-:W-:Y:S01]  /*b560*/  FFMA.FTZ R12, R77, R2, R92 ;  /* 0x000000024d0c7223 */ /* 0x000fe2000001005c */
[-C--:B------:R-:W-:Y:S02]  /*b570*/  HFMA2 R103, R3, R16.reuse.H0_H0, -72, -72 ;  /* 0xd480d48003677431 */ /* 0x080fe40000040010 */
        /* <DEDUP_REMOVED lines=9> */
[----:B------:R-:W-:Y:S01]  /*b610*/  HADD2.F32 R93, -RZ, R107.H0_H0 ;  /* 0x2000006bff5d7230 */ /* 0x000fe20000004100 */
[----:B------:R-:W-:Y:S01]  /*b620*/  FFMA.FTZ R14, R91, R95, R12 ;  /* 0x0000005f5b0e7223 */ /* 0x000fe2000001000c */
[----:B------:R-:W-:Y:S01]  /*b630*/  HADD2.F32 R94, -RZ, R108.H0_H0 ;  /* 0x2000006cff5e7230 */ /* 0x000fe20000004100 */
[C---:B------:R-:W-:Y:S01]  /*b640*/  FFMA.FTZ R101, R95.reuse, R92, R13 ;  /* 0x0000005c5f657223 */ /* 0x040fe2000001000d */
[----:B------:R-:W0:Y:S01]  /*b650*/  LDS.64 R2, [UR4+0x20] ;  /* 0x00002004ff027984 */ /* 0x000e220008000a00 */
[C---:B------:R-:W-:Y:S01]  /*b660*/  FFMA.FTZ R104, R95.reuse, R93, R96 ;  /* 0x0000005d5f687223 */ /* 0x040fe20000010060 */
[----:B------:R-:W-:Y:S01]  /*b670*/  HADD2.F32 R96, -RZ, R106.H1_H1 ;  /* 0x3000006aff607230 */ /* 0x000fe20000004100 */
[----:B------:R-:W-:Y:S01]  /*b680*/  FFMA.FTZ R105, R95, R94, R15 ;  /* 0x0000005e5f697223 */ /* 0x000fe2000001000f */
[----:B------:R-:W-:Y:S01]  /*b690*/  HADD2.F32 R95, -RZ, R103.H1_H1 ;  /* 0x30000067ff5f7230 */ /* 0x000fe20000004100 */
[----:B------:R-:W-:Y:S01]  /*b6a0*/  FMUL.FTZ R12, R17, R98 ;  /* 0x00000062110c7220 */ /* 0x000fe20000410000 */
[----:B------:R-:W-:Y:S01]  /*b6b0*/  HADD2.F32 R98, -RZ, R108.H1_H1 ;  /* 0x3000006cff627230 */ /* 0x000fe20000004100 */
[C---:B------:R-:W-:Y:S01]  /*b6c0*/  FMUL.FTZ R13, R18.reuse, R97 ;  /* 0x00000061120d7220 */ /* 0x040fe20000410000 */
[----:B------:R-:W-:Y:S01]  /*b6d0*/  HADD2.F32 R97, -RZ, R107.H1_H1 ;  /* 0x3000006bff617230 */ /* 0x000fe20000004100 */
        /* <DEDUP_REMOVED lines=8> */
[----:B------:R-:W-:Y:S01]  /*b760*/  HADD2 R99, R12.H0_H0, R32.H0_H0 ;  /* 0x200000200c637230 */ /* 0x000fe20000000800 */
[----:B------:R-:W-:Y:S01]  /*b770*/  FMUL.FTZ R104, R17, R14 ;  /* 0x0000000e11687220 */ /* 0x000fe20000410000 */
[--C-:B------:R-:W-:Y:S01]  /*b780*/  HADD2 R100, R15.H0_H0, R30.reuse.H0_H0 ;  /* 0x2000001e0f647230 */ /* 0x100fe20000000800 */
[----:B------:R-:W-:Y:S01]  /*b790*/  FMUL.FTZ R103, R18, R103 ;  /* 0x0000006712677220 */ /* 0x000fe20000410000 */
[----:B------:R-:W-:Y:S01]  /*b7a0*/  HADD2 R101, R101.H0_H0, R30.H1_H1 ;  /* 0x3000001e65657230 */ /* 0x000fe20000000800 */
[----:B------:R-:W-:Y:S01]  /*b7b0*/  FMUL.FTZ R102, R19, R102 ;  /* 0x0000006613667220 */ /* 0x000fe20000410000 */
[----:B------:R-:W-:Y:S01]  /*b7c0*/  HADD2 R32, R13.H0_H0, R32.H1_H1 ;  /* 0x300000200d207230 */ /* 0x000fe20000000800 */
[----:B------:R-:W-:Y:S01]  /*b7d0*/  FMUL.FTZ R106, R31, R106 ;  /* 0x0000006a1f6a7220 */ /* 0x000fe20000410000 */
        /* <DEDUP_REMOVED lines=115> */
.L_x_1841:
        /* <DEDUP_REMOVED lines=111> */
.L_x_1842:
[----:B-----5:R-:W-:Y:S01]  /*c600*/  LOP3.LUT R12, R4, 0xf000f, RZ, 0xc0, !PT ;  /* 0x000f000f040c7812 */ /* 0x020fe200078ec0ff */
[--C-:B0-----:R-:W-:Y:S01]  /*c610*/  HADD2.F32 R39, -RZ, R2.reuse.H0_H0 ;  /* 0x20000002ff277230 */ /* 0x101fe20000004100 */
[C---:B------:R-:W-:Y:S01]  /*c620*/  LOP3.LUT R13, R5.reuse, 0xf000f, RZ, 0xc0, !PT ;  /* 0x000f000f050d7812 */ /* 0x040fe200078ec0ff */
[----:B------:R-:W-:Y:S01]  /*c630*/  HADD2.F32 R40, -RZ, R2.H1_H1 ;  /* 0x30000002ff287230 */ /* 0x000fe20000004100 */
[----:B------:R-:W-:Y:S01]  /*c640*/  LOP3.LUT R33, R5, 0xf000f0, RZ, 0xc0, !PT ;  /* 0x00f000f005217812 */ /* 0x000fe200078ec0ff */
[----:B------:R-:W-:Y:S01]  /*c650*/  HADD2 R101, R30.H0_H0, R101.H0_H0 ;  /* 0x200000651e657230 */ /* 0x000fe20000000800 */
[----:B------:R-:W-:Y:S01]  /*c660*/  SHF.R.U32.HI R51, RZ, 0x8, R5 ;  /* 0x00000008ff337819 */ /* 0x000fe20000011605 */
[--C-:B------:R-:W-:Y:S01]  /*c670*/  HADD2.F32 R46, -RZ, R3.reuse.H0_H0 ;  /* 0x20000003ff2e7230 */ /* 0x100fe20000004100 */
[----:B------:R-:W-:Y:S01]  /*c680*/  LOP3.LUT R5, R6, 0xf000f, RZ, 0xc0, !PT ;  /* 0x000f000f06057812 */ /* 0x000fe200078ec0ff */
[----:B------:R-:W-:Y:S01]  /*c690*/  HADD2.F32 R43, -RZ, R3.H1_H1 ;  /* 0x30000003ff2b7230 */ /* 0x000fe20000004100 */
[----:B------:R-:W-:Y:S01]  /*c6a0*/  LOP3.LUT R12, R12, 0x64006400, RZ, 0xfc, !PT ;  /* 0x640064000c0c7812 */ /* 0x000fe200078efcff */
[----:B------:R-:W-:Y:S01]  /*c6b0*/  HADD2 R103, R103.H0_H0, R32.H0_H0 ;  /* 0x2000002067677230 */ /* 0x000fe20000000800 */
[----:B------:R-:W-:Y:S01]  /*c6c0*/  LOP3.LUT R5, R5, 0x64006400, RZ, 0xfc, !PT ;  /* 0x6400640005057812 */ /* 0x000fe200078efcff */
[----:B------:R-:W-:Y:S01]  /*c6d0*/  HADD2 R99, R104.H0_H0, R99.H0_H0 ;  /* 0x2000006368637230 */ /* 0x000fe20000000800 */
[----:B------:R-:W-:Y:S01]  /*c6e0*/  LOP3.LUT R36, R6, 0xf000f0, RZ, 0xc0, !PT ;  /* 0x00f000f006247812 */ /* 0x000fe200078ec0ff */
[----:B------:R-:W-:Y:S01]  /*c6f0*/  HADD2 R2, R12, -1032, -1032 ;  /* 0xe408e4080c027430 */ /* 0x000fe20000000000 */
[----:B------:R-:W-:Y:S01]  /*c700*/  SHF.R.U32.HI R52, RZ, 0x8, R6 ;  /* 0x00000008ff347819 */ /* 0x000fe20000011606 */
[----:B------:R-:W-:Y:S01]  /*c710*/  HADD2 R5, R5, -1032, -1032 ;  /* 0xe408e40805057430 */ /* 0x000fe20000000000 */
[----:B------:R-:W-:Y:S01]  /*c720*/  LOP3.LUT R6, R7, 0xf000f, RZ, 0xc0, !PT ;  /* 0x000f000f07067812 */ /* 0x000fe200078ec0ff */
[----:B------:R-:W-:Y:S01]  /*c730*/  HADD2 R100, R102.H0_H0, R100.H0_H0 ;  /* 0x2000006466647230 */ /* 0x000fe20000000800 */
[----:B------:R-:W-:-:S02]  /*c740*/  LOP3.LUT R13, R13, 0x64006400, RZ, 0xfc, !PT ;  /* 0x640064000d0d7812 */ /* 0x000fc400078efcff */
[----:B------:R-:W-:Y:S01]  /*c750*/  LOP3.LUT R12, R6, 0x64006400, RZ, 0xfc, !PT ;  /* 0x64006400060c7812 */ /* 0x000fe200078efcff */
[--C-:B------:R-:W-:Y:S01]  /*c760*/  HADD2.F32 R6, -RZ, R2.reuse.H0_H0 ;  /* 0x20000002ff067230 */ /* 0x100fe20000004100 */
[----:B------:R-:W-:Y:S01]  /*c770*/  LOP3.LUT R30, R4, 0xf000f0, RZ, 0xc0, !PT ;  /* 0x00f000f0041e7812 */ /* 0x000fe200078ec0ff */
[----:B------:R-:W-:Y:S01]  /*c780*/  HADD2 R13, R13, -1032, -1032 ;  /* 0xe408e4080d0d7430 */ /* 0x000fe20000000000 */
[----:B------:R-:W-:Y:S01]  /*c790*/  SHF.R.U32.HI R50, RZ, 0x8, R4 ;  /* 0x00000008ff327819 */ /* 0x000fe20000011604 */
[--C-:B------:R-:W-:Y:S01]  /*c7a0*/  HADD2.F32 R14, -RZ, R5.reuse.H0_H0 ;  /* 0x20000005ff0e7230 */ /* 0x100fe20000004100 */
[----:B------:R-:W-:Y:S01]  /*c7b0*/  LOP3.LUT R38, R7, 0xf000f0, RZ, 0xc0, !PT ;  /* 0x00f000f007267812 */ /* 0x000fe200078ec0ff */
[----:B------:R-:W-:Y:S01]  /*c7c0*/  HADD2.F32 R15, -RZ, R5.H1_H1 ;  /* 0x30000005ff0f7230 */ /* 0x000fe20000004100 */
[----:B------:R-:W-:Y:S01]  /*c7d0*/  SHF.R.U32.HI R4, RZ, 0x8, R7 ;  /* 0x00000008ff047819 */ /* 0x000fe20000011607 */
[----:B------:R-:W-:Y:S01]  /*c7e0*/  HADD2.F32 R7, -RZ, R2.H1_H1 ;  /* 0x30000002ff077230 */ /* 0x000fe20000004100 */
[----:B------:R-:W-:Y:S01]  /*c7f0*/  LOP3.LUT R5, R30, 0x64006400, RZ, 0xfc, !PT ;  /* 0x640064001e057812 */ /* 0x000fe200078efcff */
[----:B------:R-:W0:Y:S01]  /*c800*/  LDS.64 R2, [UR4+0x28] ;  /* 0x00002804ff027984 */ /* 0x000e220008000a00 */
[----:B------:R-:W-:Y:S01]  /*c810*/  HADD2 R32, R12, -1032, -1032 ;  /* 0xe408e4080c207430 */ /* 0x000fe20000000000 */
[----:B------:R-:W-:Y:S01]  /*c820*/  LOP3.LUT R37, R36, 0x64006400, RZ, 0xfc, !PT ;  /* 0x6400640024257812 */ /* 0x000fe200078efcff */
[--C-:B------:R-:W-:Y:S01]  /*c830*/  HADD2.F32 R12, -RZ, R13.reuse.H0_H0 ;  /* 0x2000000dff0c7230 */ /* 0x100fe20000004100 */
[C---:B------:R-:W-:Y:S01]  /*c840*/  FFMA.FTZ R41, R39.reuse, R14, RZ ;  /* 0x0000000e27297223 */ /* 0x040fe200000100ff */
[-C--:B------:R-:W-:Y:S01]  /*c850*/  HFMA2 R42, R5, R16.reuse.H0_H0, -72, -72 ;  /* 0xd480d480052a7431 */ /* 0x080fe20000040010 */
[----:B------:R-:W-:Y:S01]  /*c860*/  FFMA.FTZ R5, R6, R39, RZ ;  /* 0x0000002706057223 */ /* 0x000fe200000100ff */
[--C-:B------:R-:W-:Y:S01]  /*c870*/  HADD2.F32 R30, -RZ, R32.reuse.H0_H0 ;  /* 0x20000020ff1e7230 */ /* 0x100fe20000004100 */
[----:B------:R-:W-:Y:S01]  /*c880*/  FFMA.FTZ R36, R39, R12, RZ ;  /* 0x0000000c27247223 */ /* 0x000fe200000100ff */
[----:B------:R-:W-:Y:S01]  /*c890*/  HADD2.F32 R13, -RZ, R13.H1_H1 ;  /* 0x3000000dff0d7230 */ /* 0x000fe20000004100 */
[----:B------:R-:W-:Y:S01]  /*c8a0*/  LOP3.LUT R33, R33, 0x64006400, RZ, 0xfc, !PT ;  /* 0x6400640021217812 */ /* 0x000fe200078efcff */
[----:B------:R-:W-:Y:S01]  /*c8b0*/  HADD2.F32 R32, -RZ, R32.H1_H1 ;  /* 0x30000020ff207230 */ /* 0x000fe20000004100 */
[----:B------:R-:W-:Y:S01]  /*c8c0*/  FFMA.FTZ R39, R39, R30, RZ ;  /* 0x0000001e27277223 */ /* 0x000fe200000100ff */
[----:B------:R-:W-:Y:S01]  /*c8d0*/  SHF.R.U32.HI R77, RZ, 0x8, R8 ;  /* 0x00000008ff4d7819 */ /* 0x000fe20000011608 */
[----:B------:R-:W-:Y:S01]  /*c8e0*/  FFMA.FTZ R44, R7, R40, R5 ;  /* 0x00000028072c7223 */ /* 0x000fe20000010005 */
[----:B------:R-:W-:Y:S01]  /*c8f0*/  LOP3.LUT R5, R38, 0x64006400, RZ, 0xfc, !PT ;  /* 0x6400640026057812 */ /* 0x000fe200078efcff */
[C---:B------:R-:W-:Y:S01]  /*c900*/  FFMA.FTZ R45, R40.reuse, R13, R36 ;  /* 0x0000000d282d7223 */ /* 0x040fe20000010024 */
[-C--:B------:R-:W-:Y:S01]  /*c910*/  HFMA2 R38, R33, R16.reuse.H0_H0, -72, -72 ;  /* 0xd480d48021267431 */ /* 0x080fe20000040010 */
[C---:B------:R-:W-:Y:S01]  /*c920*/  FFMA.FTZ R47, R40.reuse, R15, R41 ;  /* 0x0000000f282f7223 */ /* 0x040fe20000010029 */
[----:B------:R-:W-:Y:S01]  /*c930*/  HADD2.F32 R33, -RZ, R42.H0_H0 ;  /* 0x2000002aff217230 */ /* 0x000fe20000004100 */
[----:B------:R-:W-:Y:S01]  /*c940*/  FFMA.FTZ R48, R40, R32, R39 ;  /* 0x0000002028307223 */ /* 0x000fe20000010027 */
[-C--:B------:R-:W-:Y:S01]  /*c950*/  HFMA2 R40, R37, R16.reuse.H0_H0, -72, -72 ;  /* 0xd480d48025287431 */ /* 0x080fe20000040010 */
[----:B------:R-:W-:Y:S01]  /*c960*/  LOP3.LUT R64, R9, 0xf000f0, RZ, 0xc0, !PT ;  /* 0x00f000f009407812 */ /* 0x000fe200078ec0ff */
[-C--:B------:R-:W-:Y:S01]  /*c970*/  HFMA2 R5, R5, R16.reuse.H0_H0, -72, -72 ;  /* 0xd480d48005057431 */ /* 0x080fe20000040010 */
[----:B------:R-:W-:Y:S01]  /*c980*/  FFMA.FTZ R44, R33, R46, R44 ;  /* 0x0000002e212c7223 */ /* 0x000fe2000001002c */
[----:B------:R-:W-:Y:S01]  /*c990*/  HADD2.F32 R37, -RZ, R38.H0_H0 ;  /* 0x20000026ff257230 */ /* 0x000fe20000004100 */
[----:B------:R-:W-:Y:S01]  /*c9a0*/  SHF.R.U32.HI R80, RZ, 0x8, R9 ;  /* 0x00000008ff507819 */ /* 0x000fe20000011609 */
[----:B------:R-:W-:Y:S01]  /*c9b0*/  HADD2.F32 R39, -RZ, R40.H0_H0 ;  /* 0x20000028ff277230 */ /* 0x000fe20000004100 */
[----:B------:R-:W-:Y:S01]  /*c9c0*/  LOP3.LUT R66, R10, 0xf000f0, RZ, 0xc0, !PT ;  /* 0x00f000f00a427812 */ /* 0x000fe200078ec0ff */
        /* <DEDUP_REMOVED lines=33> */
[----:B------:R-:W-:Y:S01]  /*cbe0*/  SHF.R.U32.HI R78, RZ, 0x8, R10 ;  /* 0x00000008ff4e7819 */ /* 0x000fe2000001160a */
[----:B------:R-:W-:Y:S01]  /*cbf0*/  HADD2.F32 R45, -RZ, R58.H0_H0 ;  /* 0x2000003aff2d7230 */ /* 0x000fe20000004100 */
[----:B------:R-:W-:Y:S01]  /*cc00*/  FFMA.FTZ R55, R43, R47, R48 ;  /* 0x0000002f2b377223 */ /* 0x000fe20000010030 */
[----:B------:R-:W-:Y:S01]  /*cc10*/  HADD2.F32 R46, -RZ, R60.H0_H0 ;  /* 0x2000003cff2e7230 */ /* 0x000fe20000004100 */
[C---:B------:R-:W-:Y:S01]  /*cc20*/  FFMA.FTZ R57, R47.reuse, R44, R49 ;  /* 0x0000002c2f397223 */ /* 0x040fe20000010031 */
[----:B------:R-:W-:Y:S01]  /*cc30*/  HADD2.F32 R48, -RZ, R2.H1_H1 ;  /* 0x30000002ff307230 */ /* 0x000fe20000004100 */
[----:B------:R-:W-:Y:S01]  /*cc40*/  LOP3.LUT R2, R50, 0xf000f0, RZ, 0xc0, !PT ;  /* 0x00f000f032027812 */ /* 0x000fe200078ec0ff */
[C---:B------:R-:W-:Y:S01]  /*cc50*/  FFMA.FTZ R56, R47.reuse, R45, R56 ;  /* 0x0000002d2f387223 */ /* 0x040fe20000010038 */
[----:B------:R-:W-:Y:S01]  /*cc60*/  HADD2.F32 R62, -RZ, R3.H1_H1 ;  /* 0x30000003ff3e7230 */ /* 0x000fe20000004100 */
[----:B------:R-:W-:Y:S01]  /*cc70*/  FFMA.FTZ R65, R47, R46, R53 ;  /* 0x0000002e2f417223 */ /* 0x000fe20000010035 */
[----:B------:R-:W-:Y:S01]  /*cc80*/  HADD2.F32 R47, -RZ, R5.H1_H1 ;  /* 0x30000005ff2f7230 */ /* 0x000fe20000004100 */
[----:B------:R-:W-:Y:S01]  /*cc90*/  LOP3.LUT R5, R2, 0x64006400, RZ, 0xfc, !PT ;  /* 0x6400640002057812 */ /* 0x000fe200078efcff */
[----:B------:R-:W-:Y:S01]  /*cca0*/  HADD2.F32 R49, -RZ, R58.H1_H1 ;  /* 0x3000003aff317230 */ /* 0x000fe20000004100 */
[----:B------:R-:W0:Y:S01]  /*ccb0*/  LDS.64 R2, [UR4+0x30] ;  /* 0x00003004ff027984 */ /* 0x000e220008000a00 */
[----:B------:R-:W-:Y:S01]  /*ccc0*/  LOP3.LUT R53, R52, 0x64006400, RZ, 0xfc, !PT ;  /* 0x6400640034357812 */ /* 0x000fe200078efcff */
[----:B------:R-:W-:Y:S01]  /*ccd0*/  HADD2.F32 R50, -RZ, R60.H1_H1 ;  /* 0x3000003cff327230 */ /* 0x000fe20000004100 */
[----:B------:R-:W-:Y:S01]  /*cce0*/  FFMA.FTZ R60, R47, R54, R55 ;  /* 0x000000362f3c7223 */ /* 0x000fe20000010037 */
        /* <DEDUP_REMOVED lines=8> */
[----:B------:R-:W-:Y:S01]  /*cd70*/  HADD2.F32 R51, -RZ, R52.H0_H0 ;  /* 0x20000034ff337230 */ /* 0x000fe20000004100 */
[----:B------:R-:W-:Y:S01]  /*cd80*/  LOP3.LUT R68, R11, 0xf000f0, RZ, 0xc0, !PT ;  /* 0x00f000f00b447812 */ /* 0x000fe200078ec0ff */
[----:B------:R-:W-:Y:S01]  /*cd90*/  HADD2.F32 R58, -RZ, R4.H0_H0 ;  /* 0x20000004ff3a7230 */ /* 0x000fe20000004100 */
[----:B------:R-:W-:Y:S01]  /*cda0*/  SHF.R.U32.HI R79, RZ, 0x8, R11 ;  /* 0x00000008ff4f7819 */ /* 0x000fe2000001160b */
[--C-:B------:R-:W-:Y:S01]  /*cdb0*/  HADD2.F32 R56, -RZ, R53.reuse.H0_H0 ;  /* 0x20000035ff387230 */ /* 0x100fe20000004100 */
[----:B------:R-:W-:Y:S01]  /*cdc0*/  LOP3.LUT R67, R66, 0x64006400, RZ, 0xfc, !PT ;  /* 0x6400640042437812 */ /* 0x000fe200078efcff */
[----:B------:R-:W-:Y:S01]  /*cdd0*/  HADD2.F32 R55, -RZ, R53.H1_H1 ;  /* 0x30000035ff377230 */ /* 0x000fe20000004100 */
[C---:B------:R-:W-:Y:S01]  /*cde0*/  FFMA.FTZ R61, R59.reuse, R58, R61 ;  /* 0x0000003a3b3d7223 */ /* 0x040fe2000001003d */
[----:B------:R-:W-:Y:S01]  /*cdf0*/  HADD2.F32 R52, -RZ, R52.H1_H1 ;  /* 0x30000034ff347230 */ /* 0x000fe20000004100 */
[----:B------:R-:W-:Y:S01]  /*ce00*/  FFMA.FTZ R63, R59, R56, R63 ;  /* 0x000000383b3f7223 */ /* 0x000fe2000001003f */
[----:B------:R-:W-:-:S02]  /*ce10*/  HADD2.F32 R54, -RZ, R5.H0_H0 ;  /* 0x20000005ff367230 */ /* 0x000fc40000004100 */
        /* <DEDUP_REMOVED lines=26> */
[----:B------:R-:W-:Y:S01]  /*cfc0*/  F2FP.PACK_AB R86, RZ, R86 ;  /* 0x00000056ff56723e */ /* 0x000fe200000000ff */
[----:B------:R-:W-:Y:S01]  /*cfd0*/  HADD2 R62, R10, -1032, -1032 ;  /* 0xe408e4080a3e7430 */ /* 0x000fe20000000000 */
[----:B------:R-:W-:Y:S01]  /*cfe0*/  FMUL.FTZ R4, R31, R4 ;  /* 0x000000041f047220 */ /* 0x000fe20000410000 */
[--C-:B------:R-:W-:Y:S01]  /*cff0*/  HADD2.F32 R8, -RZ, R59.reuse.H0_H0 ;  /* 0x2000003bff087230 */ /* 0x100fe20000004100 */
[----:B------:R-:W-:Y:S01]  /*d000*/  F2FP.PACK_AB R5, RZ, R5 ;  /* 0x00000005ff05723e */ /* 0x000fe200000000ff */
[----:B------:R-:W-:-:S02]  /*d010*/  HADD2.F32 R9, -RZ, R59.H1_H1 ;  /* 0x3000003bff097230 */ /* 0x000fc40000004100 */
[----:B------:R-:W-:Y:S01]  /*d020*/  HADD2.F32 R10, -RZ, R11.H0_H0 ;  /* 0x2000000bff0a7230 */ /* 0x000fe20000004100 */
[----:B------:R-:W-:Y:S01]  /*d030*/  F2FP.PACK_AB R4, RZ, R4 ;  /* 0x00000004ff04723e */ /* 0x000fe200000000ff */
[----:B------:R-:W-:Y:S02]  /*d040*/  HADD2.F32 R59, -RZ, R60.H0_H0 ;  /* 0x2000003cff3b7230 */ /* 0x000fe40000004100 */
[--C-:B------:R-:W-:Y:S01]  /*d050*/  HADD2.F32 R61, -RZ, R62.reuse.H0_H0 ;  /* 0x2000003eff3d7230 */ /* 0x100fe20000004100 */
[C---:B------:R-:W-:Y:S01]  /*d060*/  FFMA.FTZ R64, R69.reuse, R10, RZ ;  /* 0x0000000a45407223 */ /* 0x040fe200000100ff */
[--C-:B------:R-:W-:Y:S01]  /*d070*/  HADD2.F32 R74, -RZ, R3.reuse.H0_H0 ;  /* 0x20000003ff4a7230 */ /* 0x100fe20000004100 */
[C---:B------:R-:W-:Y:S01]  /*d080*/  FFMA.FTZ R75, R69.reuse, R59, RZ ;  /* 0x0000003b454b7223 */ /* 0x040fe200000100ff */
[----:B------:R-:W-:Y:S02]  /*d090*/  HADD2.F32 R71, -RZ, R3.H1_H1 ;  /* 0x30000003ff477230 */ /* 0x000fe40000004100 */
[-C--:B------:R-:W-:Y:S01]  /*d0a0*/  HFMA2 R66, R63, R16.reuse.H0_H0, -72, -72 ;  /* 0xd480d4803f427431 */ /* 0x080fe20000040010 */
[----:B------:R-:W0:Y:S01]  /*d0b0*/  LDS.64 R2, [UR4+0x38] ;  /* 0x00003804ff027984 */ /* 0x000e220008000a00 */
[----:B------:R-:W-:Y:S01]  /*d0c0*/  HADD2.F32 R62, -RZ, R62.H1_H1 ;  /* 0x3000003eff3e7230 */ /* 0x000fe20000004100 */
[----:B------:R-:W-:Y:S01]  /*d0d0*/  FFMA.FTZ R63, R8, R69, RZ ;  /* 0x00000045083f7223 */ /* 0x000fe200000100ff */
[----:B------:R-:W-:Y:S01]  /*d0e0*/  HADD2.F32 R11, -RZ, R11.H1_H1 ;  /* 0x3000000bff0b7230 */ /* 0x000fe20000004100 */
[----:B------:R-:W-:Y:S01]  /*d0f0*/  FFMA.FTZ R69, R69, R61, RZ ;  /* 0x0000003d45457223 */ /* 0x000fe200000100ff */
[----:B------:R-:W-:Y:S01]  /*d100*/  HADD2.F32 R60, -RZ, R60.H1_H1 ;  /* 0x3000003cff3c7230 */ /* 0x000fe20000004100 */
        /* <DEDUP_REMOVED lines=64> */
[----:B------:R-:W-:Y:S01]  /*d510*/  FFMA.FTZ R87, R75, R82, R87 ;  /* 0x000000524b577223 */ /* 0x000fe20000010057 */
[----:B------:R-:W-:Y:S01]  /*d520*/  HFMA2 R85, R85, R16.H0_H0, -72, -72 ;  /* 0xd480d48055557431 */ /* 0x000fe20000040010 */
[----:B------:R-:W-:Y:S01]  /*d530*/  FFMA.FTZ R83, R82, R77, R88 ;  /* 0x0000004d52537223 */ /* 0x000fe20000010058 */
[----:B------:R-:W-:-:S02]  /*d540*/  HADD2.F32 R16, -RZ, R96.H1_H1 ;  /* 0x30000060ff107230 */ /* 0x000fc40000004100 */
[--C-:B------:R-:W-:Y:S02]  /*d550*/  HADD2.F32 R79, -RZ, R94.reuse.H0_H0 ;  /* 0x2000005eff4f7230 */ /* 0x100fe40000004100 */
        /* <DEDUP_REMOVED lines=11> */
[----:B------:R-:W-:Y:S01]  /*d610*/  FMUL.FTZ R2, R17, R84 ;  /* 0x0000005411027220 */ /* 0x000fe20000410000 */
[----:B------:R-:W-:Y:S01]  /*d620*/  HADD2.F32 R84, -RZ, R95.H1_H1 ;  /* 0x3000005fff547230 */ /* 0x000fe20000004100 */
[----:B------:R-:W-:Y:S01]  /*d630*/  FFMA.FTZ R88, R82, R3, R87 ;  /* 0x0000000352587223 */ /* 0x000fe20000010057 */
[----:B------:R-:W-:Y:S01]  /*d640*/  HADD2.F32 R85, -RZ, R85.H1_H1 ;  /* 0x30000055ff557230 */ /* 0x000fe20000004100 */
[C---:B------:R-:W-:Y:S01]  /*d650*/  FFMA.FTZ R87, R3.reuse, R83, R90 ;  /* 0x0000005303577223 */ /* 0x040fe2000001005a */
[----:B------:R-:W-:Y:S01]  /*d660*/  F2FP.PACK_AB R2, RZ, R2 ;  /* 0x00000002ff02723e */ /* 0x000fe200000000ff */
[C---:B------:R-:W-:Y:S01]  /*d670*/  FFMA.FTZ R90, R3.reuse, R84, R89 ;  /* 0x00000054035a7223 */ /* 0x040fe20000010059 */
[----:B------:R-:W-:Y:S01]  /*d680*/  HADD2 R101, R4.H0_H0, R101.H0_H0 ;  /* 0x2000006504657230 */ /* 0x000fe20000000800 */
[----:B------:R-:W-:-:S02]  /*d690*/  FFMA.FTZ R92, R3, R85, R92 ;  /* 0x00000055035c7223 */ /* 0x000fc4000001005c */
[----:B------:R-:W-:Y:S01]  /*d6a0*/  HADD2 R99, R2.H0_H0, R99.H0_H0 ;  /* 0x2000006302637230 */ /* 0x000fe20000000800 */
        /* <DEDUP_REMOVED lines=121> */
.L_x_1843:
        /* <DEDUP_REMOVED lines=115> */
.L_x_1840:
[----:B------:R-:W-:Y:S01]  /*e570*/  IADD3 R0, R0, 0x20, RZ ;  /* 0x0000002000007810 */ /* 0x000fe20007ffe0ff */
[----:B------:R-:W-:Y:S01]  /*e580*/  IMAD.MOV.U32 R3, RZ, RZ, c[0x0][0x18c] ;  /* 0x00006300ff037624 */ /* 0x000fe200078e00ff */
[----:B------:R-:W-:Y:S02]  /*e590*/  UIADD3 UR4, UR4, 0x40, URZ ;  /* 0x0000004004047890 */ /* 0x000fe4000fffe03f */
[C---:B------:R-:W-:Y:S01]  /*e5a0*/  ISETP.GE.AND P0, PT, R0.reuse, c[0x0][0x1b4], PT ;  /* 0x00006d0000007a0c */ /* 0x040fe20003f06270 */
[----:B------:R-:W-:Y:S01]  /*e5b0*/  IMAD.WIDE R34, R3, 0x10, R34 ;  /* 0x0000001003227825 */ /* 0x000fe200078e0222 */
[----:B------:R-:W-:-:S13]  /*e5c0*/  ISETP.LT.AND P2, PT, R0, R21, PT ;  /* 0x000000150000720c */ /* 0x000fda0003f41270 */
[----:B------:R-:W-:Y:S05]  /*e5d0*/  @!P0 BRA P2, `(.L_x_1844) ;  /* 0xffffc08000008947 */ /* 0x000fea000103ffff */
.L_x_1839:
[----:B------:R-:W-:-:S04]  /*e5e0*/  ISETP.GE.AND P0, PT, R0, R21, PT ;  /* 0x000000150000720c */ /* 0x000fc80003f06270 */
[----:B------:R-:W-:-:S13]  /*e5f0*/  ISETP.GE.OR P0, PT, R0, c[0x0][0x1b8], P0 ;  /* 0x00006e0000007a0c */ /* 0x000fda0000706670 */
[----:B------:R-:W-:Y:S05]  /*e600*/  @P0 BRA `(.L_x_1845) ;  /* 0x00001d9000000947 */ /* 0x000fea0003800000 */
.L_x_1847:
        /* <DEDUP_REMOVED lines=10> */
[----:B------:R-:W-:Y:S01]  /*e6b0*/  IMAD.MOV.U32 R33, RZ, RZ, 0x2400 ;  /* 0x00002400ff217424 */ /* 0x000fe200078e00ff */
[----:B------:R-:W-:Y:S02]  /*e6c0*/  SHF.R.U32.HI R35, RZ, 0xf, R78 ;  /* 0x0000000fff237819 */ /* 0x000fe4000001164e */
[----:B------:R-:W-:Y:S02]  /*e6d0*/  SHF.R.U32.HI R36, RZ, 0xf, R79 ;  /* 0x0000000fff247819 */ /* 0x000fe4000001164f */
[----:B------:R-:W-:-:S02]  /*e6e0*/  SHF.R.U32.HI R17, RZ, 0xe, R8 ;  /* 0x0000000eff117819 */ /* 0x000fc40000011608 */
[----:B------:R-:W-:Y:S02]  /*e6f0*/  LOP3.LUT R16, R16, 0x10001, RZ, 0xc0, !PT ;  /* 0x0001000110107812 */ /* 0x000fe400078ec0ff */
[C---:B------:R-:W-:Y:S02]  /*e700*/  LOP3.LUT R12, R76.reuse, 0x380038, RZ, 0xc0, !PT ;  /* 0x003800384c0c7812 */ /* 0x040fe400078ec0ff */
[----:B------:R-:W-:Y:S02]  /*e710*/  SHF.R.U32.HI R67, RZ, 0x6, R76 ;  /* 0x00000006ff437819 */ /* 0x000fe4000001164c */
[----:B------:R-:W-:Y:S02]  /*e720*/  LOP3.LUT R73, R76, 0x70007, RZ, 0xc0, !PT ;  /* 0x000700074c497812 */ /* 0x000fe400078ec0ff */
[----:B------:R-:W-:Y:S02]  /*e730*/  LOP3.LUT R13, R8, 0x380038, RZ, 0xc0, !PT ;  /* 0x00380038080d7812 */ /* 0x000fe400078ec0ff */
[----:B------:R-:W-:-:S02]  /*e740*/  SHF.R.U32.HI R82, RZ, 0x6, R8 ;  /* 0x00000006ff527819 */ /* 0x000fc40000011608 */
[----:B------:R-:W-:Y:S02]  /*e750*/  LOP3.LUT R74, R8, 0x70007, RZ, 0xc0, !PT ;  /* 0x00070007084a7812 */ /* 0x000fe400078ec0ff */
[----:B------:R-:W-:Y:S02]  /*e760*/  LOP3.LUT R15, R9, 0x380038, RZ, 0xc0, !PT ;  /* 0x00380038090f7812 */ /* 0x000fe400078ec0ff */
[C---:B------:R-:W-:Y:S02]  /*e770*/  LOP3.LUT R34, R78.reuse, 0x380038, RZ, 0xc0, !PT ;  /* 0x003800384e227812 */ /* 0x040fe400078ec0ff */
[----:B------:R-:W-:Y:S02]  /*e780*/  SHF.R.U32.HI R65, RZ, 0x6, R78 ;  /* 0x00000006ff417819 */ /* 0x000fe4000001164e */
[----:B------:R-:W-:Y:S02]  /*e790*/  LOP3.LUT R75, R78, 0x70007, RZ, 0xc0, !PT ;  /* 0x000700074e4b7812 */ /* 0x000fe400078ec0ff */
[----:B------:R-:W-:-:S02]  /*e7a0*/  SHF.R.U32.HI R19, RZ, 0xe, R9 ;  /* 0x0000000eff137819 */ /* 0x000fc40000011609 */
[----:B------:R-:W-:Y:S02]  /*e7b0*/  SHF.R.U32.HI R84, RZ, 0x6, R9 ;  /* 0x00000006ff547819 */ /* 0x000fe40000011609 */
[----:B------:R-:W-:Y:S02]  /*e7c0*/  LOP3.LUT R76, R9, 0x70007, RZ, 0xc0, !PT ;  /* 0x00070007094c7812 */ /* 0x000fe400078ec0ff */
[----:B------:R-:W-:Y:S02]  /*e7d0*/  SHF.R.U32.HI R39, RZ, 0xe, R10 ;  /* 0x0000000eff277819 */ /* 0x000fe4000001160a */
[----:B------:R-:W-:Y:S02]  /*e7e0*/  SHF.R.U32.HI R41, RZ, 0xe, R11 ;  /* 0x0000000eff297819 */ /* 0x000fe4000001160b */
[----:B------:R-:W-:Y:S02]  /*e7f0*/  LOP3.LUT R18, R18, 0x10001, RZ, 0xc0, !PT ;  /* 0x0001000112127812 */ /* 0x000fe400078ec0ff */
[----:B------:R-:W-:-:S02]  /*e800*/  LOP3.LUT R8, R35, 0x10001, RZ, 0xc0, !PT ;  /* 0x0001000123087812 */ /* 0x000fc400078ec0ff */
[----:B------:R-:W-:Y:S02]  /*e810*/  LOP3.LUT R36, R36, 0x10001, RZ, 0xc0, !PT ;  /* 0x0001000124247812 */ /* 0x000fe400078ec0ff */
[C---:B------:R-:W-:Y:S02]  /*e820*/  LOP3.LUT R9, R10.reuse, 0x380038, RZ, 0xc0, !PT ;  /* 0x003800380a097812 */ /* 0x040fe400078ec0ff */
[----:B------:R-:W-:Y:S02]  /*e830*/  SHF.R.U32.HI R86, RZ, 0x6, R10 ;  /* 0x00000006ff567819 */ /* 0x000fe4000001160a */
        /* <DEDUP_REMOVED lines=8> */
[----:B------:R-:W-:Y:S01]  /*e8c0*/  LOP3.LUT R35, R18, 0x20002, R19, 0xf8, !PT ;  /* 0x0002000212237812 */ /* 0x000fe200078ef813 */
[-C--:B------:R-:W-:Y:S01]  /*e8d0*/  HFMA2 R63, R13, R42.reuse.H0_H0, -132, -132 ;  /* 0xd820d8200d3f7431 */ /* 0x080fe2000004002a */
[----:B------:R-:W-:Y:S01]  /*e8e0*/  LOP3.LUT R40, R8, 0x20002, R39, 0xf8, !PT ;  /* 0x0002000208287812 */ /* 0x000fe200078ef827 */
[----:B------:R-:W-:Y:S01]  /*e8f0*/  HFMA2 R61, R15, R42.H0_H0, -132, -132 ;  /* 0xd820d8200f3d7431 */ /* 0x000fe2000004002a */
[----:B------:R-:W-:-:S02]  /*e900*/  LOP3.LUT R41, R36, 0x20002, R41, 0xf8, !PT ;  /* 0x0002000224297812 */ /* 0x000fc400078ef829 */
[----:B------:R-:W-:Y:S02]  /*e910*/  SHF.R.U32.HI R69, RZ, 0x6, R77 ;  /* 0x00000006ff457819 */ /* 0x000fe4000001164d */
[----:B------:R-:W-:Y:S02]  /*e920*/  LOP3.LUT R59, R9, 0x64006400, RZ, 0xfc, !PT ;  /* 0x64006400093b7812 */ /* 0x000fe400078efcff */
[----:B------:R-:W-:Y:S02]  /*e930*/  LOP3.LUT R9, R69, 0x380038, RZ, 0xc0, !PT ;  /* 0x0038003845097812 */ /* 0x000fe400078ec0ff */
[----:B------:R-:W-:Y:S01]  /*e940*/  LOP3.LUT R57, R10, 0x64006400, RZ, 0xfc, !PT ;  /* 0x640064000a397812 */ /* 0x000fe200078efcff */
[-C--:B------:R-:W-:Y:S01]  /*e950*/  HFMA2 R59, R59, R42.reuse.H0_H0, -132, -132 ;  /* 0xd820d8203b3b7431 */ /* 0x080fe2000004002a */
[----:B------:R-:W-:Y:S02]  /*e960*/  LOP3.LUT R9, R9, 0x64006400, RZ, 0xfc, !PT ;  /* 0x6400640009097812 */ /* 0x000fe400078efcff */
[----:B------:R-:W-:Y:S01]  /*e970*/  SHF.R.U32.HI R71, RZ, 0x6, R79 ;  /* 0x00000006ff477819 */ /* 0x000fe2000001164f */
        /* <DEDUP_REMOVED lines=14> */
[----:B------:R-:W-:Y:S02]  /*ea60*/  ISETP.GE.AND P0, PT, R20, 0x2, PT ;  /* 0x000000021400780c */ /* 0x000fe40003f06270 */
[----:B------:R-:W-:Y:S02]  /*ea70*/  PRMT R22, R22, 0x5410, R23 ;  /* 0x0000541016167816 */ /* 0x000fe40000000017 */
[----:B------:R-:W-:Y:S02]  /*ea80*/  PRMT R24, R24, 0x5410, R25 ;  /* 0x0000541018187816 */ /* 0x000fe40000000019 */
[----:B--2---:R-:W-:-:S02]  /*ea90*/  SHF.R.U32.HI R16, RZ, 0xd, R5 ;  /* 0x0000000dff107819 */ /* 0x004fc40000011605 */
[C---:B------:R-:W-:Y:S02]  /*eaa0*/  LOP3.LUT R11, R5.reuse, 0x380038, RZ, 0xc0, !PT ;  /* 0x00380038050b7812 */ /* 0x040fe400078ec0ff */
[----:B------:R-:W-:Y:S02]  /*eab0*/  SHF.R.U32.HI R90, RZ, 0x6, R5 ;  /* 0x00000006ff5a7819 */ /* 0x000fe40000011605 */
[----:B------:R-:W-:Y:S02]  /*eac0*/  LOP3.LUT R83, R5, 0x70007, RZ, 0xc0, !PT ;  /* 0x0007000705537812 */ /* 0x000fe400078ec0ff */
[----:B------:R-:W-:Y:S02]  /*ead0*/  LOP3.LUT R5, R12, 0x64006400, RZ, 0xfc, !PT ;  /* 0x640064000c057812 */ /* 0x000fe400078efcff */
[----:B------:R-:W-:Y:S02]  /*eae0*/  LOP3.LUT R36, R6, 0x380038, RZ, 0xc0, !PT ;  /* 0x0038003806247812 */ /* 0x000fe400078ec0ff */
[----:B------:R-:W-:Y:S01]  /*eaf0*/  SHF.R.U32.HI R18, RZ, 0xd, R7 ;  /* 0x0000000dff127819 */ /* 0x000fe20000011607 */
[----:B------:R-:W-:Y:S01]  /*eb00*/  HFMA2 R72, R5, R42.H0_H0, -132, -132 ;  /* 0xd820d82005487431 */ /* 0x000fe2000004002a */
[----:B------:R-:W-:-:S02]  /*eb10*/  LOP3.LUT R39, R7, 0x380038, RZ, 0xc0, !PT ;  /* 0x0038003807277812 */ /* 0x000fc400078ec0ff */
[----:B------:R-:W-:Y:S02]  /*eb20*/  SHF.R.U32.HI R92, RZ, 0x6, R7 ;  /* 0x00000006ff5c7819 */ /* 0x000fe40000011607 */
        /* <DEDUP_REMOVED lines=27> */
[-C--:B------:R-:W-:Y:S01]  /*ece0*/  HFMA2 R55, R55, R42.reuse.H0_H0, -132, -132 ;  /* 0xd820d82037377431 */ /* 0x080fe2000004002a */
[----:B------:R-:W-:Y:S01]  /*ecf0*/  LOP3.LUT R5, R4, 0x64006400, RZ, 0xfc, !PT ;  /* 0x6400640004057812 */ /* 0x000fe200078efcff */
[----:B------:R-:W-:Y:S01]  /*ed00*/  HFMA2 R51, R51, R42.H0_H0, -132, -132 ;  /* 0xd820d82033337431 */ /* 0x000fe2000004002a */
[----:B------:R-:W-:-:S02]  /*ed10*/  LOP3.LUT R7, R6, 0x64006400, RZ, 0xfc, !PT ;  /* 0x6400640006077812 */ /* 0x000fc400078efcff */
[----:B------:R-:W-:Y:S01]  /*ed20*/  LOP3.LUT R89, R38, 0x40004, R89, 0xf8, !PT ;  /* 0x0004000426597812 */ /* 0x000fe200078ef859 */
        /* <DEDUP_REMOVED lines=8> */
[----:B------:R-:W-:Y:S02]  /*edb0*/  LOP3.LUT R9, R8, 0x64006400, RZ, 0xfc, !PT ;  /* 0x6400640008097812 */ /* 0x000fe400078efcff */
[----:B------:R-:W-:Y:S02]  /*edc0*/  LOP3.LUT R17, R40, 0x40004, R17, 0xf8, !PT ;  /* 0x0004000428117812 */ /* 0x000fe400078ef811 */
[----:B------:R-:W-:Y:S01]  /*edd0*/  LOP3.LUT R49, R38, 0x64006400, RZ, 0xfc, !PT ;  /* 0x6400640026317812 */ /* 0x000fe200078efcff */
[-C--:B------:R-:W-:Y:S01]  /*ede0*/  HFMA2 R44, R9, R42.reuse.H0_H0, -132, -132 ;  /* 0xd820d820092c7431 */ /* 0x080fe2000004002a */
[----:B------:R-:W-:Y:S02]  /*edf0*/  LOP3.LUT R4, R4, 0x64006400, RZ, 0xfc, !PT ;  /* 0x6400640004047812 */ /* 0x000fe400078efcff */
[----:B------:R-:W-:Y:S01]  /*ee00*/  LOP3.LUT R6, R6, 0x64006400, RZ, 0xfc, !PT ;  /* 0x6400640006067812 */ /* 0x000fe200078efcff */
[----:B------:R-:W-:Y:S01]  /*ee10*/  HFMA2 R49, R49, R42.H0_H0, -132, -132 ;  /* 0xd820d82031317431 */ /* 0x000fe2000004002a */
[----:B------:R-:W-:Y:S01]  /*ee20*/  LOP3.LUT R16, R35, 0x40004, R16, 0xf8, !PT ;  /* 0x0004000423107812 */ /* 0x000fe200078ef810 */
        /* <DEDUP_REMOVED lines=41> */
[----:B------:R-:W-:Y:S01]  /*f0c0*/  HADD2 R77, R73, -1028, -1028 ;  /* 0xe404e404494d7430 */ /* 0x000fe20000000000 */
[----:B------:R-:W-:Y:S01]  /*f0d0*/  LOP3.LUT R18, R41, 0x40004, R18, 0xf8, !PT ;  /* 0x0004000429127812 */ /* 0x000fe200078ef812 */
        /* <DEDUP_REMOVED lines=10> */
[----:B------:R-:W-:Y:S01]  /*f180*/  HFMA2.MMA R11, R73, R12, RZ ;  /* 0x0000000c490b7235 */ /* 0x000fe200000000ff */
[----:B------:R-:W-:Y:S01]  /*f190*/  LOP3.LUT R65, R65, 0x64006400, RZ, 0xfc, !PT ;  /* 0x6400640041417812 */ /* 0x000fe200078efcff */
[-C--:B------:R-:W-:Y:S01]  /*f1a0*/  HFMA2 R9, R75, R12.reuse, RZ.H0_H0 ;  /* 0x0000000c4b097231 */ /* 0x080fe200000400ff */
        /* <DEDUP_REMOVED lines=281> */
.L_x_1846:
[----:B------:R-:W-:Y:S01]  /*10340*/  IADD3 R0, R0, 0x20, RZ ;  /* 0x0000002000007810 */ /* 0x000fe20007ffe0ff */
[----:B------:R-:W-:Y:S01]  /*10350*/  UIADD3 UR4, UR4, 0x40, URZ ;  /* 0x0000004004047890 */ /* 0x000fe2000fffe03f */
[----:B0-----:R-:W-:Y:S02]  /*10360*/  IMAD.WIDE R34, R31, 0x4, R2 ;  /* 0x000000041f227825 */ /* 0x001fe400078e0202 */
[C---:B------:R-:W-:Y:S02]  /*10370*/  ISETP.GE.AND P0, PT, R0.reuse, c[0x0][0x1b8], PT ;  /* 0x00006e0000007a0c */ /* 0x040fe40003f06270 */
[----:B------:R-:W-:-:S13]  /*10380*/  ISETP.LT.AND P2, PT, R0, R21, PT ;  /* 0x000000150000720c */ /* 0x000fda0003f41270 */
[----:B------:R-:W-:Y:S05]  /*10390*/  @!P0 BRA P2, `(.L_x_1847) ;  /* 0xffffe27000008947 */ /* 0x000fea000103ffff */
.L_x_1845:
[----:B------:R-:W-:-:S04]  /*103a0*/  ISETP.GE.AND P0, PT, R0, R21, PT ;  /* 0x000000150000720c */ /* 0x000fc80003f06270 */
[----:B------:R-:W-:-:S13]  /*103b0*/  ISETP.GE.OR P0, PT, R0, c[0x0][0x1bc], P0 ;  /* 0x00006f0000007a0c */ /* 0x000fda0000706670 */
[----:B------:R-:W-:Y:S05]  /*103c0*/  @P0 BRA `(.L_x_1848) ;  /* 0x00000fb000000947 */ /* 0x000fea0003800000 */
[----:B------:R-:W-:-:S05]  /*103d0*/  IMAD.MOV.U32 R3, RZ, RZ, c[0x0][0x18c] ;  /* 0x00006300ff037624 */ /* 0x000fca00078e00ff */
[----:B------:R-:W-:-:S04]  /*103e0*/  SHF.R.S32.HI R2, RZ, 0x1f, R3 ;  /* 0x0000001fff027819 */ /* 0x000fc80000011403 */
[----:B-----5:R-:W-:Y:S02]  /*103f0*/  SHF.L.U64.HI R13, R3, 0x2, R2 ;  /* 0x00000002030d7819 */ /* 0x020fe40000010202 */
.L_x_1850:
        /* <DEDUP_REMOVED lines=31> */
[-C--:B------:R-:W-:Y:S01]  /*105f0*/  HFMA2 R12, R12, R40.reuse.H1_H1, -258, -258 ;  /* 0xdc08dc080c0c7431 */ /* 0x080fe20000060028 */
[C---:B------:R-:W-:Y:S01]  /*10600*/  LOP3.LUT R11, R7.reuse, 0x300030, RZ, 0xc0, !PT ;  /* 0x00300030070b7812 */ /* 0x040fe200078ec0ff */
[-C--:B------:R-:W-:Y:S01]  /*10610*/  HFMA2 R14, R14, R40.reuse.H1_H1, -258, -258 ;  /* 0xdc08dc080e0e7431 */ /* 0x080fe20000060028 */
[C---:B------:R-:W-:Y:S01]  /*10620*/  LOP3.LUT R56, R7.reuse, 0xc000c0, RZ, 0xc0, !PT ;  /* 0x00c000c007387812 */ /* 0x040fe200078ec0ff */
[----:B------:R-:W-:Y:S01]  /*10630*/  HFMA2 R16, R16, R40.H1_H1, -258, -258 ;  /* 0xdc08dc0810107431 */ /* 0x000fe20000060028 */
[----:B------:R-:W-:Y:S02]  /*10640*/  LOP3.LUT R55, R7, 0x30003, RZ, 0xc0, !PT ;  /* 0x0003000307377812 */ /* 0x000fe400078ec0ff */
[----:B------:R-:W-:Y:S02]  /*10650*/  LOP3.LUT R4, R45, 0xc000c, RZ, 0xc0, !PT ;  /* 0x000c000c2d047812 */ /* 0x000fe400078ec0ff */
[----:B------:R-:W-:-:S02]  /*10660*/  LOP3.LUT R5, R44, 0xc000c, RZ, 0xc0, !PT ;  /* 0x000c000c2c057812 */ /* 0x000fc400078ec0ff */
        /* <DEDUP_REMOVED lines=57> */
[----:B------:R-:W-:-:S02]  /*10a00*/  LOP3.LUT R59, R59, 0x64006400, RZ, 0xfc, !PT ;  /* 0x640064003b3b7812 */ /* 0x000fc400078efcff */
[----:B------:R-:W-:Y:S01]  /*10a10*/  LOP3.LUT R56, R52, 0x64006400, RZ, 0xfc, !PT ;  /* 0x6400640034387812 */ /* 0x000fe200078efcff */
[-C--:B------:R-:W-:Y:S01]  /*10a20*/  HFMA2 R52, R58, R24.reuse.H1_H1, -18, -18 ;  /* 0xcc80cc803a347431 */ /* 0x080fe20000060018 */
[----:B------:R-:W-:Y:S01]  /*10a30*/  LOP3.LUT R45, R45, 0x30003, RZ, 0xc0, !PT ;  /* 0x000300032d2d7812 */ /* 0x000fe200078ec0ff */
[-C--:B------:R-:W-:Y:S01]  /*10a40*/  HFMA2 R58, R55, R24.reuse.H1_H1, -18, -18 ;  /* 0xcc80cc80373a7431 */ /* 0x080fe20000060018 */
[-C--:B------:R-:W-:Y:S01]  /*10a50*/  HFMA2.MMA R55, R47, R4.reuse, RZ ;  /* 0x000000042f377235 */ /* 0x080fe200000000ff */
[----:B------:R-:W-:Y:S01]  /*10a60*/  HFMA2 R60, R59, R24.H1_H1, -18, -18 ;  /* 0xcc80cc803b3c7431 */ /* 0x000fe20000060018 */
[----:B------:R-:W-:Y:S01]  /*10a70*/  HFMA2.MMA R59, R51, R4, RZ ;  /* 0x00000004333b7235 */ /* 0x000fe200000000ff */
[----:B------:R-:W-:Y:S01]  /*10a80*/  HFMA2 R4, R53, R4, RZ.H0_H0 ;  /* 0x0000000435047231 */ /* 0x000fe200000400ff */
        /* <DEDUP_REMOVED lines=8> */
[----:B------:R-:W-:Y:S01]  /*10b10*/  HFMA2 R61, R31, R6, R4 ;  /* 0x000000061f3d7231 */ /* 0x000fe20000000004 */
[-C--:B------:R-:W-:Y:S01]  /*10b20*/  HFMA2.MMA R55, R15, R6.reuse, R55 ;  /* 0x000000060f377235 */ /* 0x080fe20000000037 */
[----:B------:R-:W-:Y:S01]  /*10b30*/  LOP3.LUT R4, R43, 0x30003, RZ, 0xc0, !PT ;  /* 0x000300032b047812 */ /* 0x000fe200078ec0ff */
[----:B------:R-:W-:Y:S01]  /*10b40*/  HFMA2.MMA R59, R19, R6, R59 ;  /* 0x00000006133b7235 */ /* 0x000fe2000000003b */
        /* <DEDUP_REMOVED lines=8> */
[----:B------:R-:W-:-:S02]  /*10bd0*/  HADD2 R45, R44, -1026, -1026 ;  /* 0xe402e4022c2d7430 */ /* 0x000fc40000000000 */
[----:B------:R-:W-:Y:S01]  /*10be0*/  HFMA2 R61, R52, R7, R61 ;  /* 0x00000007343d7231 */ /* 0x000fe2000000003d */
        /* <DEDUP_REMOVED lines=9> */
[----:B------:R-:W-:Y:S01]  /*10c80*/  HFMA2 R56, R56, R24.H1_H1, -18, -18 ;  /* 0xcc80cc8038387431 */ /* 0x000fe20000060018 */
[-C--:B------:R-:W-:Y:S01]  /*10c90*/  HFMA2.MMA R59, R39, R10.reuse, R59 ;  /* 0x0000000a273b7235 */ /* 0x080fe2000000003b */
[-C--:B------:R-:W-:Y:S01]  /*10ca0*/  HFMA2 R6, R37, R10.reuse, R6 ;  /* 0x0000000a25067231 */ /* 0x080fe20000000006 */
[----:B------:R-:W-:Y:S01]  /*10cb0*/  HFMA2.MMA R5, R33, R10, R5 ;  /* 0x0000000a21057235 */ /* 0x000fe20000000005 */
[----:B------:R-:W-:Y:S01]  /*10cc0*/  HFMA2 R61, R41, R10, R61 ;  /* 0x0000000a293d7231 */ /* 0x000fe2000000003d */
[----:B------:R-:W-:Y:S01]  /*10cd0*/  PRMT R24, R24, 0x5410, R25 ;  /* 0x0000541018187816 */ /* 0x000fe20000000019 */
        /* <DEDUP_REMOVED lines=9> */
[----:B------:R-:W-:-:S03]  /*10d70*/  PRMT R5, R5, 0x5410, R6 ;  /* 0x0000541005057816 */ /* 0x000fc60000000006 */
[----:B------:R-:W-:-:S03]  /*10d80*/  HFMA2 R30, R59, R24, R30 ;  /* 0x000000183b1e7231 */ /* 0x000fc6000000001e */
[----:B------:R-:W-:Y:S01]  /*10d90*/  HFMA2.MMA R32, R5, R22, R32 ;  /* 0x0000001605207235 */ /* 0x000fe20000000020 */
        /* <DEDUP_REMOVED lines=87> */
.L_x_1849:
[----:B------:R-:W-:Y:S01]  /*11310*/  IADD3 R0, R0, 0x10, RZ ;  /* 0x0000001000007810 */ /* 0x000fe20007ffe0ff */
[----:B------:R-:W-:Y:S01]  /*11320*/  UIADD3 UR4, UR4, 0x20, URZ ;  /* 0x0000002004047890 */ /* 0x000fe2000fffe03f */
[----:B------:R-:W-:Y:S02]  /*11330*/  LEA R34, P2, R3, R34, 0x2 ;  /* 0x0000002203227211 */ /* 0x000fe400078410ff */
[C---:B------:R-:W-:Y:S02]  /*11340*/  ISETP.GE.AND P0, PT, R0.reuse, c[0x0][0x1bc], PT ;  /* 0x00006f0000007a0c */ /* 0x040fe40003f06270 */
[----:B------:R-:W-:Y:S01]  /*11350*/  ISETP.LT.AND P3, PT, R0, R21, PT ;  /* 0x000000150000720c */ /* 0x000fe20003f61270 */
[----:B------:R-:W-:-:S12]  /*11360*/  IMAD.X R35, R35, 0x1, R13, P2 ;  /* 0x0000000123237824 */ /* 0x000fd800010e060d */
[----:B------:R-:W-:Y:S05]  /*11370*/  @!P0 BRA P3, `(.L_x_1850) ;  /* 0xfffff08000008947 */ /* 0x000fea000183ffff */
.L_x_1848:
        /* <DEDUP_REMOVED lines=16> */
.L_x_1854:
[----:B------:R-:W0:Y:S02]  /*11480*/  LDS R6, [R4] ;  /* 0x0000000004067984 */ /* 0x000e240000000800 */
[----:B0-----:R-:W-:-:S06]  /*11490*/  HADD2 R7, R6, R32 ;  /* 0x0000002006077230 */ /* 0x001fcc0000000000 */
[----:B------:R-:W0:Y:S02]  /*114a0*/  ATOMS.CAST.SPIN R7, [R4], R6, R7 ;  /* 0x000000060407738d */ /* 0x000e240001800007 */
[----:B0-----:R-:W-:-:S13]  /*114b0*/  ISETP.EQ.U32.AND P0, PT, R7, 0x1, PT ;  /* 0x000000010700780c */ /* 0x001fda0003f02070 */
[----:B------:R-:W-:Y:S05]  /*114c0*/  @!P0 BRA `(.L_x_1854) ;  /* 0xffffffb000008947 */ /* 0x000fea000383ffff */
[----:B------:R-:W-:Y:S05]  /*114d0*/  BRA `(.L_x_1852) ;  /* 0x0000003000007947 */ /* 0x000fea0003800000 */
.L_x_1853:
[----:B------:R-:W2:Y:S02]  /*114e0*/  LD.E R4, [R2.64] ;  /* 0x0000000602047980 */ /* 0x000ea4000c101900 */
[----:B--2---:R-:W-:-:S05]  /*114f0*/  IMAD.IADD R5, R32, 0x1, R4 ;  /* 0x0000000120057824 */ /* 0x004fca00078e0204 */
[----:B------:R0:W-:Y:S02]  /*11500*/  ST.E [R2.64], R5 ;  /* 0x0000000502007985 */ /* 0x0001e4000c101906 */
.L_x_1852:
[----:B------:R-:W-:Y:S05]  /*11510*/  BSYNC B0 ;  /* 0x0000000000007941 */ /* 0x000fea0003800000 */
.L_x_1851:
[----:B------:R-:W2:Y:S01]  /*11520*/  ATOM.E.ADD.F16x2.RN.STRONG.GPU P0, RZ, [R2.64+0x4], R30 ;  /* 0x0000041e02ff798a */ /* 0x000ea2000810e9c6 */
[----:B------:R-:W-:Y:S01]  /*11530*/  BSSY B0, `(.L_x_1855) ;  /* 0x000000f000007945 */ /* 0x000fe20003800000 */
[----:B--2---:R-:W-:Y:S05]  /*11540*/  @P0 BRA `(.L_x_1856) ;  /* 0x000000d000000947 */ /* 0x004fea0003800000 */
[----:B------:R-:W1:Y:S02]  /*11550*/  QSPC.E.S P0, RZ, [R2+0x4] ;  /* 0x0000040002ff73aa */ /* 0x000e640000000500 */
[----:B-1----:R-:W-:Y:S05]  /*11560*/  @!P0 BRA `(.L_x_1857) ;  /* 0x0000008000008947 */ /* 0x002fea0003800000 */
[----:B0-----:R-:W-:-:S04]  /*11570*/  IADD3 R2, R2, 0x4, RZ ;  /* 0x0000000402027810 */ /* 0x001fc80007ffe0ff */
[----:B------:R-:W-:-:S05]  /*11580*/  LOP3.LUT R2, R2, 0xffffff, RZ, 0xc0, !PT ;  /* 0x00ffffff02027812 */ /* 0x000fca00078ec0ff */
.L_x_1858:
[----:B------:R-:W0:Y:S02]  /*11590*/  LDS R4, [R2] ;  /* 0x0000000002047984 */ /* 0x000e240000000800 */
[----:B0-----:R-:W-:-:S10]  /*115a0*/  HFMA2.MMA R5, R4, 1, 1, R30 ;  /* 0x3c003c0004057835 */ /* 0x001fd4000000001e */
[----:B------:R-:W0:Y:S02]  /*115b0*/  ATOMS.CAST.SPIN R5, [R2], R4, R5 ;  /* 0x000000040205738d */ /* 0x000e240001800005 */
[----:B0-----:R-:W-:-:S13]  /*115c0*/  ISETP.EQ.U32.AND P0, PT, R5, 0x1, PT ;  /* 0x000000010500780c */ /* 0x001fda0003f02070 */
[----:B------:R-:W-:Y:S05]  /*115d0*/  @!P0 BRA `(.L_x_1858) ;  /* 0xffffffb000008947 */ /* 0x000fea000383ffff */
[----:B------:R-:W-:Y:S05]  /*115e0*/  BRA `(.L_x_1856) ;  /* 0x0000003000007947 */ /* 0x000fea0003800000 */
.L_x_1857:
[----:B------:R-:W2:Y:S02]  /*115f0*/  LD.E R4, [R2.64+0x4] ;  /* 0x0000040602047980 */ /* 0x000ea4000c101900 */
[----:B0-2---:R-:W-:-:S05]  /*11600*/  IMAD.IADD R5, R30, 0x1, R4 ;  /* 0x000000011e057824 */ /* 0x005fca00078e0204 */
[----:B------:R0:W-:Y:S02]  /*11610*/  ST.E [R2.64+0x4], R5 ;  /* 0x0000040502007985 */ /* 0x0001e4000c101906 */
.L_x_1856:
[----:B------:R-:W-:Y:S05]  /*11620*/  BSYNC B0 ;  /* 0x0000000000007941 */ /* 0x000fea0003800000 */
.L_x_1855:
        /* <DEDUP_REMOVED lines=10> */
.L_x_1862:
[----:B------:R-:W0:Y:S02]  /*116d0*/  LDS R6, [R4] ;  /* 0x0000000004067984 */ /* 0x000e240000000800 */
[----:B0-----:R-:W-:-:S06]  /*116e0*/  HADD2 R7, R6, R26 ;  /* 0x0000001a06077230 */ /* 0x001fcc0000000000 */
[----:B------:R-:W0:Y:S02]  /*116f0*/  ATOMS.CAST.SPIN R7, [R4], R6, R7 ;  /* 0x000000060407738d */ /* 0x000e240001800007 */
[----:B0-----:R-:W-:-:S13]  /*11700*/  ISETP.EQ.U32.AND P0, PT, R7, 0x1, PT ;  /* 0x000000010700780c */ /* 0x001fda0003f02070 */
[----:B------:R-:W-:Y:S05]  /*11710*/  @!P0 BRA `(.L_x_1862) ;  /* 0xffffffb000008947 */ /* 0x000fea000383ffff */
[----:B------:R-:W-:Y:S05]  /*11720*/  BRA `(.L_x_1860) ;  /* 0x0000003000007947 */ /* 0x000fea0003800000 */
.L_x_1861:
[----:B------:R-:W2:Y:S02]  /*11730*/  LD.E R4, [R2.64] ;  /* 0x0000000602047980 */ /* 0x000ea4000c101900 */
[----:B--2---:R-:W-:-:S05]  /*11740*/  IMAD.IADD R5, R26, 0x1, R4 ;  /* 0x000000011a057824 */ /* 0x004fca00078e0204 */
[----:B------:R0:W-:Y:S02]  /*11750*/  ST.E [R2.64], R5 ;  /* 0x0000000502007985 */ /* 0x0001e4000c101906 */
.L_x_1860:
[----:B------:R-:W-:Y:S05]  /*11760*/  BSYNC B0 ;  /* 0x0000000000007941 */ /* 0x000fea0003800000 */
.L_x_1859:
[----:B------:R-:W2:Y:S01]  /*11770*/  ATOM.E.ADD.F16x2.RN.STRONG.GPU P0, RZ, [R2.64+0x4], R27 ;  /* 0x0000041b02ff798a */ /* 0x000ea2000810e9c6 */
[----:B------:R-:W-:Y:S01]  /*11780*/  BSSY B0, `(.L_x_1863) ;  /* 0x000000f000007945 */ /* 0x000fe20003800000 */
[----:B--2---:R-:W-:Y:S05]  /*11790*/  @P0 BRA `(.L_x_1864) ;  /* 0x000000d000000947 */ /* 0x004fea0003800000 */
[----:B------:R-:W1:Y:S02]  /*117a0*/  QSPC.E.S P0, RZ, [R2+0x4] ;  /* 0x0000040002ff73aa */ /* 0x000e640000000500 */
[----:B-1----:R-:W-:Y:S05]  /*117b0*/  @!P0 BRA `(.L_x_1865) ;  /* 0x0000008000008947 */ /* 0x002fea0003800000 */
[----:B0-----:R-:W-:-:S04]  /*117c0*/  IADD3 R2, R2, 0x4, RZ ;  /* 0x0000000402027810 */ /* 0x001fc80007ffe0ff */
[----:B------:R-:W-:-:S05]  /*117d0*/  LOP3.LUT R2, R2, 0xffffff, RZ, 0xc0, !PT ;  /* 0x00ffffff02027812 */ /* 0x000fca00078ec0ff */
.L_x_1866:
[----:B------:R-:W0:Y:S02]  /*117e0*/  LDS R4, [R2] ;  /* 0x0000000002047984 */ /* 0x000e240000000800 */
[----:B0-----:R-:W-:-:S10]  /*117f0*/  HFMA2.MMA R5, R4, 1, 1, R27 ;  /* 0x3c003c0004057835 */ /* 0x001fd4000000001b */
[----:B------:R-:W0:Y:S02]  /*11800*/  ATOMS.CAST.SPIN R5, [R2], R4, R5 ;  /* 0x000000040205738d */ /* 0x000e240001800005 */
[----:B0-----:R-:W-:-:S13]  /*11810*/  ISETP.EQ.U32.AND P0, PT, R5, 0x1, PT ;  /* 0x000000010500780c */ /* 0x001fda0003f02070 */
[----:B------:R-:W-:Y:S05]  /*11820*/  @!P0 BRA `(.L_x_1866) ;  /* 0xffffffb000008947 */ /* 0x000fea000383ffff */
[----:B------:R-:W-:Y:S05]  /*11830*/  BRA `(.L_x_1864) ;  /* 0x0000003000007947 */ /* 0x000fea0003800000 */
.L_x_1865:
[----:B------:R-:W2:Y:S02]  /*11840*/  LD.E R4, [R2.64+0x4] ;  /* 0x0000040602047980 */ /* 0x000ea4000c101900 */
[----:B0-2---:R-:W-:-:S05]  /*11850*/  IMAD.IADD R5, R27, 0x1, R4 ;  /* 0x000000011b057824 */ /* 0x005fca00078e0204 */
[----:B------:R0:W-:Y:S02]  /*11860*/  ST.E [R2.64+0x4], R5 ;  /* 0x0000040502007985 */ /* 0x0001e4000c101906 */
.L_x_1864:
[----:B------:R-:W-:Y:S05]  /*11870*/  BSYNC B0 ;  /* 0x0000000000007941 */ /* 0x000fea0003800000 */
.L_x_1863:
        /* <DEDUP_REMOVED lines=10> */
.L_x_1870:
[----:B------:R-:W0:Y:S02]  /*11920*/  LDS R4, [R0] ;  /* 0x0000000000047984 */ /* 0x000e240000000800 */
[----:B0-----:R-:W-:-:S06]  /*11930*/  HADD2 R5, R4, R28 ;  /* 0x0000001c04057230 */ /* 0x001fcc0000000000 */
[----:B------:R-:W0:Y:S02]  /*11940*/  ATOMS.CAST.SPIN R5, [R0], R4, R5 ;  /* 0x000000040005738d */ /* 0x000e240001800005 */
[----:B0-----:R-:W-:-:S13]  /*11950*/  ISETP.EQ.U32.AND P0, PT, R5, 0x1, PT ;  /* 0x000000010500780c */ /* 0x001fda0003f02070 */
[----:B------:R-:W-:Y:S05]  /*11960*/  @!P0 BRA `(.L_x_1870) ;  /* 0xffffffb000008947 */ /* 0x000fea000383ffff */
[----:B------:R-:W-:Y:S05]  /*11970*/  BRA `(.L_x_1868) ;  /* 0x0000003000007947 */ /* 0x000fea0003800000 */
.L_x_1869:
[----:B------:R-:W2:Y:S02]  /*11980*/  LD.E R0, [R2.64] ;  /* 0x0000000602007980 */ /* 0x000ea4000c101900 */
[----:B--2---:R-:W-:-:S05]  /*11990*/  IMAD.IADD R5, R28, 0x1, R0 ;  /* 0x000000011c057824 */ /* 0x004fca00078e0200 */
[----:B------:R0:W-:Y:S02]  /*119a0*/  ST.E [R2.64], R5 ;  /* 0x0000000502007985 */ /* 0x0001e4000c101906 */
.L_x_1868:
[----:B------:R-:W-:Y:S05]  /*119b0*/  BSYNC B0 ;  /* 0x0000000000007941 */ /* 0x000fea0003800000 */
.L_x_1867:
[----:B------:R-:W2:Y:S02]  /*119c0*/  ATOM.E.ADD.F16x2.RN.STRONG.GPU P0, RZ, [R2.64+0x4], R29 ;  /* 0x0000041d02ff798a */ /* 0x000ea4000810e9c6 */
[----:B--2---:R-:W-:Y:S05]  /*119d0*/  @P0 EXIT ;  /* 0x000000000000094d */ /* 0x004fea0003800000 */
[----:B------:R-:W1:Y:S02]  /*119e0*/  QSPC.E.S P0, RZ, [R2+0x4] ;  /* 0x0000040002ff73aa */ /* 0x000e640000000500 */
[----:B-1----:R-:W-:Y:S05]  /*119f0*/  @!P0 BRA `(.L_x_1871) ;  /* 0x0000008000008947 */ /* 0x002fea0003800000 */
[----:B0-----:R-:W-:-:S04]  /*11a00*/  IADD3 R2, R2, 0x4, RZ ;  /* 0x0000000402027810 */ /* 0x001fc80007ffe0ff */
[----:B------:R-:W-:-:S05]  /*11a10*/  LOP3.LUT R2, R2, 0xffffff, RZ, 0xc0, !PT ;  /* 0x00ffffff02027812 */ /* 0x000fca00078ec0ff */
.L_x_1872:
[----:B------:R-:W0:Y:S02]  /*11a20*/  LDS R4, [R2] ;  /* 0x0000000002047984 */ /* 0x000e240000000800 */
[----:B0-----:R-:W-:-:S10]  /*11a30*/  HFMA2.MMA R5, R4, 1, 1, R29 ;  /* 0x3c003c0004057835 */ /* 0x001fd4000000001d */
[----:B------:R-:W0:Y:S02]  /*11a40*/  ATOMS.CAST.SPIN R5, [R2], R4, R5 ;  /* 0x000000040205738d */ /* 0x000e240001800005 */
[----:B0-----:R-:W-:-:S13]  /*11a50*/  ISETP.EQ.U32.AND P0, PT, R5, 0x1, PT ;  /* 0x000000010500780c */ /* 0x001fda0003f02070 */
[----:B------:R-:W-:Y:S05]  /*11a60*/  @!P0 BRA `(.L_x_1872) ;  /* 0xffffffb000008947 */ /* 0x000fea000383ffff */
[----:B------:R-:W-:Y:S05]  /*11a70*/  EXIT ;  /* 0x000000000000794d */ /* 0x000fea0003800000 */
.L_x_1871:
[----:B------:R-:W2:Y:S02]  /*11a80*/  LD.E R0, [R2.64+0x4] ;  /* 0x0000040602007980 */ /* 0x000ea4000c101900 */
[----:B0-2---:R-:W-:-:S05]  /*11a90*/  IMAD.IADD R5, R29, 0x1, R0 ;  /* 0x000000011d057824 */ /* 0x005fca00078e0200 */
[----:B------:R-:W-:Y:S01]  /*11aa0*/  ST.E [R2.64+0x4], R5 ;  /* 0x0000040502007985 */ /* 0x000fe2000c101906 */
[----:B------:R-:W-:Y:S05]  /*11ab0*/  EXIT ;  /* 0x000000000000794d */ /* 0x000fea0003800000 */
.L_x_1873:
        /* <DEDUP_REMOVED lines=12> */
.L_x_3748:


//--------------------- .text._Z23gemm_half_q_half_kernelILi3ELi160ELb0ELb0ELi32EEvPK6__halfPKjS4_S2_PS0_iiiiPKtS7_iiiiiibS2_i --------------------------
	.section	.text._Z23gemm_half_q_half_kernelILi3ELi160ELb0ELb0ELi32EEvPK6__halfPKjS4_S2_PS0_iiiiPKtS7_iiiiiibS2_i,"ax",@progbits
	.sectioninfo	@"SHI_REGISTERS=67"
	.align	128
        .global         _Z23gemm_half_q_half_kernelILi3ELi160ELb0ELb0ELi32EEvPK6__halfPKjS4_S2_PS0_iiiiPKtS7_iiiiiibS2_i
        .type           _Z23gemm_half_q_half_kernelILi3ELi160ELb0ELb0ELi32EEvPK6__halfPKjS4_S2_PS0_iiiiPKtS7_iiiiiibS2_i,@function
        .size           _Z23gemm_half_q_half_kernelILi3ELi160ELb0ELb0ELi32EEvPK6__halfPKjS4_S2_PS0_iiiiPKtS7_iiiiiibS2_i,(.L_x_3749 - _Z23gemm_half_q_half_kernelILi3ELi160ELb0ELb0ELi32EEvPK6__halfPKjS4_S2_PS0_iiiiPKtS7_iiiiiibS2_i)
        .other          _Z23gemm_half_q_half_kernelILi3ELi160ELb0ELb0ELi32EEvPK6__halfPKjS4_S2_PS0_iiiiPKtS7_iiiiiibS2_i,@"STO_CUDA_ENTRY STV_DEFAULT"
_Z23gemm_half_q_half_kernelILi3ELi160ELb0ELb0ELi32EEvPK6__halfPKjS4_S2_PS0_iiiiPKtS7_iiiiiibS2_i:
.text._Z23gemm_half_q_half_kernelILi3ELi160ELb0ELb0ELi32EEvPK6__halfPKjS4_S2_PS0_iiiiPKtS7_iiiiiibS2_i:
        /* <DEDUP_REMOVED lines=39> */
.L_x_1878:
        /* <DEDUP_REMOVED lines=17> */
.L_x_1877:
        /* <DEDUP_REMOVED lines=17> */
.L_x_1876:
        /* <DEDUP_REMOVED lines=13> */
.L_x_1880:
        /* <DEDUP_REMOVED lines=17> */
.L_x_1879:
        /* <DEDUP_REMOVED lines=15> */
.L_x_1875:
[----:B------:R-:W-:Y:S05]  /*0760*/  BSYNC B0 ;  /* 0x0000000000007941 */ /* 0x000fea0003800000 */
.L_x_1874:
        /* <DEDUP_REMOVED lines=11> */
[----:B0-----:R-:W-:Y:S02]  /*0820*/  IMAD.MOV.U32 R13, RZ, RZ, 0x2 ;  /* 0x00000002ff0d7424 */ /* 0x001fe400078e00ff */
[----:B------:R-:W-:Y:S02]  /*0830*/  IMAD R4, R5, 0x3, R4 ;  /* 0x0000000305047824 */ /* 0x000fe400078e0204 */
[----:B------:R-:W-:Y:S02]  /*0840*/  IMAD.MOV.U32 R10, RZ, RZ, RZ ;  /* 0x000000ffff0a7224 */ /* 0x000fe400078e00ff */
[----:B------:R-:W-:-:S04]  /*0850*/  IMAD R3, R3, 0x4, R4 ;  /* 0x0000000403037824 */ /* 0x000fc800078e0204 */
[----:B------:R-:W-:Y:S01]  /*0860*/  IMAD.WIDE R2, R3, R13, c[0x0][0x180] ;  /* 0x0000600003027625 */ /* 0x000fe200078e020d */
[----:B------:R-:W-:Y:S05]  /*0870*/  @!P2 BRA `(.L_x_1882) ;  /* 0x000000d00000a947 */ /* 0x000fea0003800000 */
[----:B------:R-:W-:Y:S02]  /*0880*/  PLOP3.LUT P0, PT, PT, PT, PT, 0x8, 0x0 ;  /* 0x000000000000781c */ /* 0x000fe40003f0e170 */
[----:B------:R-:W-:Y:S02]  /*0890*/  IADD3 R15, R25, -0x3, RZ ;  /* 0xfffffffd190f7810 */ /* 0x000fe40007ffe0ff */
.L_x_1883:
        /* <DEDUP_REMOVED lines=11> */
.L_x_1882:
        /* <DEDUP_REMOVED lines=10> */
.L_x_1881:
[----:B------:R-:W-:Y:S01]  /*09f0*/  BAR.SYNC.DEFER_BLOCKING 0x0 ;  /* 0x0000000000007b1d */ /* 0x000fe20000010000 */
[C---:B------:R-:W-:Y:S02]  /*0a00*/  ISETP.GT.AND P0, PT, R24.reuse, c[0x0][0x1a8], PT ;  /* 0x00006a0018007a0c */ /* 0x040fe40003f04270 */
[C---:B------:R-:W-:Y:S02]  /*0a10*/  ISETP.GT.AND P3, PT, R24.reuse, c[0x0][0x1b0], PT ;  /* 0x00006c0018007a0c */ /* 0x040fe40003f64270 */
[C---:B------:R-:W-:Y:S02]  /*0a20*/  ISETP.GT.AND P2, PT, R24.reuse, c[0x0][0x1ac], PT ;  /* 0x00006b0018007a0c */ /* 0x040fe40003f44270 */
[C---:B-1----:R-:W-:Y:S02]  /*0a30*/  IMNMX R3, R24.reuse, c[0x0][0x1a8], PT ;  /* 0x00006a0018037a17 */ /* 0x042fe40003800200 */
[----:B------:R-:W-:Y:S02]  /*0a40*/  ISETP.GT.AND P4, PT, R24, c[0x0][0x1b4], PT ;  /* 0x00006d0018007a0c */ /* 0x000fe40003f84270 */
[----:B------:R-:W-:-:S02]  /*0a50*/  SHF.R.S32.HI R4, RZ, 0x1f, R3 ;  /* 0x0000001fff047819 */ /* 0x000fc40000011403 */
[C---:B------:R-:W-:Y:S02]  /*0a60*/  ISETP.GT.AND P5, PT, R24.reuse, c[0x0][0x1b8], PT ;  /* 0x00006e0018007a0c */ /* 0x040fe40003fa4270 */
[C---:B------:R-:W-:Y:S02]  /*0a70*/  @P0 IMNMX R2, R24.reuse, c[0x0][0x1ac], PT ;  /* 0x00006b0018020a17 */ /* 0x040fe40003800200 */
[----:B------:R-:W-:Y:S02]  /*0a80*/  @P3 IMNMX R6, R24, c[0x0][0x1b4], PT ;  /* 0x00006d0018063a17 */ /* 0x000fe40003800200 */
[----:B------:R-:W-:Y:S02]  /*0a90*/  @P0 IADD3 R2, R2, -c[0x0][0x1a8], RZ ;  /* 0x80006a0002020a10 */ /* 0x000fe40007ffe0ff */
[----:B0-----:R-:W-:Y:S02]  /*0aa0*/  LEA.HI R13, R4, R3, RZ, 0x5 ;  /* 0x00000003040d7211 */ /* 0x001fe400078f28ff */
        /* <DEDUP_REMOVED lines=53> */
.L_x_1885:
        /* <DEDUP_REMOVED lines=16> */
[--C-:B------:R-:W-:Y:S02]  /*0f00*/  SHF.R.U32.HI R4, RZ, 0x8, R10.reuse ;  /* 0x00000008ff047819 */ /* 0x100fe4000001160a */
[----:B------:R-:W-:Y:S02]  /*0f10*/  LOP3.LUT R21, R10, 0xf, RZ, 0xc0, !PT ;  /* 0x0000000f0a157812 */ /* 0x000fe400078ec0ff */
        /* <DEDUP_REMOVED lines=23> */
.L_x_1884:
[----:B------:R-:W-:Y:S01]  /*1090*/  ISETP.GE.AND P0, PT, R24, R11, PT ;  /* 0x0000000b1800720c */ /* 0x000fe20003f06270 */
[----:B------:R-:W-:Y:S01]  /*10a0*/  UMOV UR4, URZ ;  /* 0x0000003f00047c82 */ /* 0x000fe20008000000 */
[----:B------:R-:W-:Y:S02]  /*10b0*/  LEA.HI.X R29, R2, c[0x0][0x16c], R3, 0x2, P3 ;  /* 0x00005b00021d7a11 */ /* 0x000fe400018f1403 */
[----:B------:R-:W-:-:S02]  /*10c0*/  ISETP.GE.OR P0, PT, R24, c[0x0][0x1a8], P0 ;  /* 0x00006a0018007a0c */ /* 0x000fc40000706670 */
[----:B------:R-:W-:Y:S02]  /*10d0*/  PRMT R6, RZ, 0x5410, RZ ;  /* 0x00005410ff067816 */ /* 0x000fe400000000ff */
        /* <DEDUP_REMOVED lines=17> */
[----:B------:R-:W-:Y:S02]  /*11f0*/  LEA.HI.X R27, R12, c[0x0][0x16c], R15, 0x2, P3 ;  /* 0x00005b000c1b7a11 */ /* 0x000fe400018f140f */
.L_x_1891:
[----:B0-----:R-:W-:Y:S02]  /*1200*/  IMAD.MOV.U32 R32, RZ, RZ, R28 ;  /* 0x000000ffff207224 */ /* 0x001fe400078e001c */
[----:B------:R-:W-:Y:S01]  /*1210*/  IMAD.MOV.U32 R33, RZ, RZ, R29 ;  /* 0x000000ffff217224 */ /* 0x000fe200078e001d */
[----:B-1---5:R-:W-:Y:S05]  /*1220*/  @!P1 BRA `(.L_x_1887) ;  /* 0x0000130000009947 */ /* 0x022fea0003800000 */
[----:B------:R-:W2:Y:S04]  /*1230*/  LDG.E.128.CONSTANT R16, [R26.64] ;  /* 0x000000061a107981 */ /* 0x000ea8000c1e9d00 */
[----:B------:R-:W3:Y:S01]  /*1240*/  LDG.E.128.CONSTANT R12, [R32.64] ;  /* 0x00000006200c7981 */ /* 0x000ee2000c1e9d00 */
[----:B------:R-:W-:Y:S02]  /*1250*/  ISETP.GE.AND P0, PT, R25, 0x2, PT ;  /* 0x000000021900780c */ /* 0x000fe40003f06270 */
[----:B--2---:R-:W-:-:S04]  /*1260*/  LOP3.LUT R30, R16, 0xff, RZ, 0xc0, !PT ;  /* 0x000000ff101e7812 */ /* 0x004fc800078ec0ff */
[----:B------:R-:W-:Y:S02]  /*1270*/  IADD3 R49, R30, -0x80, RZ ;  /* 0xffffff801e317810 */ /* 0x000fe40007ffe0ff */
[----:B------:R-:W-:Y:S02]  /*1280*/  LOP3.LUT R30, R17, 0xff, RZ, 0xc0, !PT ;  /* 0x000000ff111e7812 */ /* 0x000fe400078ec0ff */
[----:B---3--:R-:W-:Y:S02]  /*1290*/  LOP3.LUT R28, R13, 0xff, RZ, 0xc0, !PT ;  /* 0x000000ff0d1c7812 */ /* 0x008fe400078ec0ff */
[----:B------:R-:W-:Y:S02]  /*12a0*/  IADD3 R48, R30, -0x80, RZ ;  /* 0xffffff801e307810 */ /* 0x000fe40007ffe0ff */
[----:B------:R-:W-:Y:S02]  /*12b0*/  SHF.R.U32.HI R30, RZ, 0x8, R12 ;  /* 0x00000008ff1e7819 */ /* 0x000fe4000001160c */
[----:B------:R-:W-:-:S02]  /*12c0*/  IADD3 R36, R28, -0x80, RZ ;  /* 0xffffff801c247810 */ /* 0x000fc40007ffe0ff */
[----:B------:R-:W-:Y:S02]  /*12d0*/  LOP3.LUT R28, R15, 0xff, RZ, 0xc0, !PT ;  /* 0x000000ff0f1c7812 */ /* 0x000fe400078ec0ff */
[----:B------:R-:W-:Y:S02]  /*12e0*/  LOP3.LUT R31, R18, 0xff, RZ, 0xc0, !PT ;  /* 0x000000ff121f7812 */ /* 0x000fe400078ec0ff */
[----:B------:R-:W-:Y:S02]  /*12f0*/  LOP3.LUT R30, R30, 0xff, RZ, 0xc0, !PT ;  /* 0x000000ff1e1e7812 */ /* 0x000fe400078ec0ff */
[----:B------:R-:W-:Y:S02]  /*1300*/  IADD3 R29, R28, -0x80, RZ ;  /* 0xffffff801c1d7810 */ /* 0x000fe40007ffe0ff */
[C---:B------:R-:W-:Y:S02]  /*1310*/  LEA.HI R43, R12.reuse, 0xffffff80, RZ, 0x8 ;  /* 0xffffff800c2b7811 */ /* 0x040fe400078f40ff */
[----:B------:R-:W-:-:S02]  /*1320*/  LOP3.LUT R28, R12, 0xff, RZ, 0xc0, !PT ;  /* 0x000000ff0c1c7812 */ /* 0x000fc400078ec0ff */
[----:B------:R-:W-:Y:S02]  /*1330*/  SHF.R.U32.HI R34, RZ, 0x10, R12 ;  /* 0x00000010ff227819 */ /* 0x000fe4000001160c */
[----:B------:R-:W-:Y:S02]  /*1340*/  IADD3 R47, R31, -0x80, RZ ;  /* 0xffffff801f2f7810 */ /* 0x000fe40007ffe0ff */
[----:B------:R-:W-:Y:S02]  /*1350*/  IADD3 R12, R30, -0x80, RZ ;  /* 0xffffff801e0c7810 */ /* 0x000fe40007ffe0ff */
[----:B------:R-:W0:Y:S01]  /*1360*/  LDS.64 R30, [UR4] ;  /* 0x00000004ff1e7984 */ /* 0x000e220008000a00 */
[----:B------:R-:W-:Y:S02]  /*1370*/  SHF.R.U32.HI R35, RZ, 0x8, R13 ;  /* 0x00000008ff237819 */ /* 0x000fe4000001160d */
[----:B------:R-:W-:Y:S02]  /*1380*/  IADD3 R52, R28, -0x80, RZ ;  /* 0xffffff801c347810 */ /* 0x000fe40007ffe0ff */
[----:B------:R-:W-:-:S02]  /*1390*/  LOP3.LUT R35, R35, 0xff, RZ, 0xc0, !PT ;  /* 0x000000ff23237812 */ /* 0x000fc400078ec0ff */
[----:B------:R-:W-:Y:S02]  /*13a0*/  LEA.HI R42, R13, 0xffffff80, RZ, 0x8 ;  /* 0xffffff800d2a7811 */ /* 0x000fe400078f40ff */
[----:B------:R-:W-:Y:S02]  /*13b0*/  LOP3.LUT R28, R14, 0xff, RZ, 0xc0, !PT ;  /* 0x000000ff0e1c7812 */ /* 0x000fe400078ec0ff */
[----:B------:R-:W-:Y:S02]  /*13c0*/  SHF.R.U32.HI R38, RZ, 0x10, R13 ;  /* 0x00000010ff267819 */ /* 0x000fe4000001160d */
[----:B------:R-:W-:Y:S02]  /*13d0*/  IADD3 R13, R35, -0x80, RZ ;  /* 0xffffff80230d7810 */ /* 0x000fe40007ffe0ff */
[----:B------:R-:W-:Y:S02]  /*13e0*/  SHF.R.U32.HI R35, RZ, 0x8, R14 ;  /* 0x00000008ff237819 */ /* 0x000fe4000001160e */
[----:B------:R-:W-:-:S02]  /*13f0*/  SHF.R.U32.HI R39, RZ, 0x8, R15 ;  /* 0x00000008ff277819 */ /* 0x000fc4000001160f */
[----:B------:R-:W-:Y:S01]  /*1400*/  IADD3 R28, R28, -0x80, RZ ;  /* 0xffffff801c1c7810 */ /* 0x000fe20007ffe0ff */
[----:B------:R-:W1:Y:S01]  /*1410*/  I2F.F16 R36, R36 ;  /* 0x0000002400247306 */ /* 0x000e620000200c00 */
[----:B------:R-:W-:Y:S02]  /*1420*/  LEA.HI R51, R15, 0xffffff80, RZ, 0x8 ;  /* 0xffffff800f337811 */ /* 0x000fe400078f40ff */
[----:B------:R-:W-:Y:S02]  /*1430*/  LOP3.LUT R35, R35, 0xff, RZ, 0xc0, !PT ;  /* 0x000000ff23237812 */ /* 0x000fe400078ec0ff */
[----:B------:R-:W-:Y:S02]  /*1440*/  LOP3.LUT R39, R39, 0xff, RZ, 0xc0, !PT ;  /* 0x000000ff27277812 */ /* 0x000fe400078ec0ff */
[----:B------:R-:W-:Y:S02]  /*1450*/  LEA.HI R41, R14, 0xffffff80, RZ, 0x8 ;  /* 0xffffff800e297811 */ /* 0x000fe400078f40ff */
[----:B------:R-:W-:Y:S01]  /*1460*/  SHF.R.U32.HI R15, RZ, 0x10, R15 ;  /* 0x00000010ff0f7819 */ /* 0x000fe2000001160f */
[----:B------:R-:W2:Y:S01]  /*1470*/  I2F.F16 R29, R29 ;  /* 0x0000001d001d7306 */ /* 0x000ea20000200c00 */
[----:B------:R-:W-:-:S02]  /*1480*/  SHF.R.U32.HI R14, RZ, 0x10, R14 ;  /* 0x00000010ff0e7819 */ /* 0x000fc4000001160e */
[----:B------:R-:W-:Y:S02]  /*1490*/  LOP3.LUT R38, R38, 0xff, RZ, 0xc0, !PT ;  /* 0x000000ff26267812 */ /* 0x000fe400078ec0ff */
[----:B------:R-:W-:Y:S02]  /*14a0*/  IADD3 R35, R35, -0x80, RZ ;  /* 0xffffff8023237810 */ /* 0x000fe40007ffe0ff */
[----:B------:R-:W-:Y:S01]  /*14b0*/  IADD3 R54, R39, -0x80, RZ ;  /* 0xffffff8027367810 */ /* 0x000fe20007ffe0ff */
[----:B------:R-:W3:Y:S01]  /*14c0*/  I2F.F16 R52, R52 ;  /* 0x0000003400347306 */ /* 0x000ee20000200c00 */
[----:B------:R-:W-:Y:S02]  /*14d0*/  LOP3.LUT R15, R15, 0xff, RZ, 0xc0, !PT ;  /* 0x000000ff0f0f7812 */ /* 0x000fe400078ec0ff */
[----:B------:R-:W-:Y:S02]  /*14e0*/  LOP3.LUT R34, R34, 0xff, RZ, 0xc0, !PT ;  /* 0x000000ff22227812 */ /* 0x000fe400078ec0ff */
[----:B------:R-:W-:-:S03]  /*14f0*/  LOP3.LUT R14, R14, 0xff, RZ, 0xc0, !PT ;  /* 0x000000ff0e0e7812 */ /* 0x000fc600078ec0ff */
[----:B------:R-:W4:Y:S01]  /*1500*/  I2F.F16 R28, R28 ;  /* 0x0000001c001c7306 */ /* 0x000f220000200c00 */
[----:B------:R-:W-:Y:S02]  /*1510*/  IADD3 R38, R38, -0x80, RZ ;  /* 0xffffff8026267810 */ /* 0x000fe40007ffe0ff */
[----:B------:R-:W-:-:S05]  /*1520*/  IADD3 R40, R15, -0x80, RZ ;  /* 0xffffff800f287810 */ /* 0x000fca0007ffe0ff */
[----:B------:R-:W5:Y:S01]  /*1530*/  I2F.F16 R13, R13 ;  /* 0x0000000d000d7306 */ /* 0x000f620000200c00 */
[----:B------:R-:W-:Y:S02]  /*1540*/  IADD3 R34, R34, -0x80, RZ ;  /* 0xffffff8022227810 */ /* 0x000fe40007ffe0ff */
[----:B------:R-:W-:-:S05]  /*1550*/  IADD3 R14, R14, -0x80, RZ ;  /* 0xffffff800e0e7810 */ /* 0x000fca0007ffe0ff */
[----:B------:R0:W1:Y:S08]  /*1560*/  I2F.F16 R53, R35 ;  /* 0x0000002300357306 */ /* 0x0000700000200c00 */
[----:B------:R-:W2:Y:S01]  /*1570*/  I2F.F16 R12, R12 ;  /* 0x0000000c000c7306 */ /* 0x000ea20000200c00 */
[----:B0-----:R-:W-:-:S07]  /*1580*/  HADD2.F32 R55, -RZ, R30.H0_H0 ;  /* 0x2000001eff377230 */ /* 0x001fce0000004100 */
[----:B------:R-:W0:Y:S01]  /*1590*/  I2F.F16 R54, R54 ;  /* 0x0000003600367306 */ /* 0x000e220000200c00 */
[----:B-1----:R-:W-:Y:S02]  /*15a0*/  HADD2.F32 R36, -RZ, R36.H0_H0 ;  /* 0x20000024ff247230 */ /* 0x002fe40000004100 */
[----:B------:R-:W-:-:S05]  /*15b0*/  HADD2.F32 R35, -RZ, R30.H1_H1 ;  /* 0x3000001eff237230 */ /* 0x000fca0000004100 */
[----:B------:R-:W1:Y:S01]  /*15c0*/  I2F.F16 R37, R34 ;  /* 0x0000002200257306 */ /* 0x000e620000200c00 */
[----:B--2---:R-:W-:-:S07]  /*15d0*/  HADD2.F32 R30, -RZ, R29.H0_H0 ;  /* 0x2000001dff1e7230 */ /* 0x004fce0000004100 */
[----:B------:R-:W2:Y:S01]  /*15e0*/  I2F.F16 R38, R38 ;  /* 0x0000002600267306 */ /* 0x000ea20000200c00 */
[----:B---3--:R-:W-:-:S07]  /*15f0*/  HADD2.F32 R29, -RZ, R52.H0_H0 ;  /* 0x20000034ff1d7230 */ /* 0x008fce0000004100 */
[----:B------:R5:W3:Y:S01]  /*1600*/  I2F.F16 R39, R14 ;  /* 0x0000000e00277306 */ /* 0x000ae20000200c00 */
[----:B----4-:R-:W-:-:S07]  /*1610*/  HADD2.F32 R28, -RZ, R28.H0_H0 ;  /* 0x2000001cff1c7230 */ /* 0x010fce0000004100 */
[----:B------:R-:W4:Y:S01]  /*1620*/  I2F.F16 R40, R40 ;  /* 0x0000002800287306 */ /* 0x000f220000200c00 */
[----:B-----5:R-:W-:Y:S01]  /*1630*/  HADD2.F32 R14, -RZ, R13.H0_H0 ;  /* 0x2000000dff0e7230 */ /* 0x020fe20000004100 */
[----:B------:R-:W-:Y:S01]  /*1640*/  FFMA.FTZ R52, R55, R36, RZ ;  /* 0x0000002437347223 */ /* 0x000fe200000100ff */
[----:B------:R-:W-:Y:S01]  /*1650*/  HADD2.F32 R13, -RZ, R53.H0_H0 ;  /* 0x20000035ff0d7230 */ /* 0x000fe20000004100 */
[----:B------:R-:W-:Y:S01]  /*1660*/  FFMA.FTZ R58, R29, R55, RZ ;  /* 0x000000371d3a7223 */ /* 0x000fe200000100ff */
[----:B------:R-:W-:Y:S01]  /*1670*/  HADD2.F32 R15, -RZ, R12.H0_H0 ;  /* 0x2000000cff0f7230 */ /* 0x000fe20000004100 */
[C---:B------:R-:W-:Y:S01]  /*1680*/  FFMA.FTZ R56, R55.reuse, R28, RZ ;  /* 0x0000001c37387223 */ /* 0x040fe200000100ff */
[----:B------:R-:W-:Y:S01]  /*1690*/  SHF.R.U32.HI R34, RZ, 0x8, R16 ;  /* 0x00000008ff227819 */ /* 0x000fe20000011610 */
[----:B------:R-:W-:Y:S01]  /*16a0*/  FFMA.FTZ R53, R55, R30, RZ ;  /* 0x0000001e37357223 */ /* 0x000fe200000100ff */
[----:B0-----:R-:W-:Y:S01]  /*16b0*/  HADD2.F32 R12, -RZ, R54.H0_H0 ;  /* 0x20000036ff0c7230 */ /* 0x001fe20000004100 */
[----:B------:R-:W-:Y:S01]  /*16c0*/  FFMA.FTZ R55, R35, R14, R52 ;  /* 0x0000000e23377223 */ /* 0x000fe20000010034 */
[----:B------:R-:W-:Y:S01]  /*16d0*/  SHF.R.U32.HI R52, RZ, 0x10, R16 ;  /* 0x00000010ff347819 */ /* 0x000fe20000011610 */
[----:B------:R-:W-:Y:S01]  /*16e0*/  FFMA.FTZ R58, R15, R35, R58 ;  /* 0x000000230f3a7223 */ /* 0x000fe2000001003a */
[----:B------:R-:W-:Y:S01]  /*16f0*/  LEA.HI R44, R16, 0xffffff80, RZ, 0x8 ;  /* 0xffffff80102c7811 */ /* 0x000fe200078f40ff */
[C---:B------:R-:W-:Y:S01]  /*1700*/  FFMA.FTZ R56, R35.reuse, R13, R56 ;  /* 0x0000000d23387223 */ /* 0x040fe20000010038 */
[----:B------:R-:W-:Y:S01]  /*1710*/  LOP3.LUT R16, R34, 0xff, RZ, 0xc0, !PT ;  /* 0x000000ff22107812 */ /* 0x000fe200078ec0ff */
[----:B------:R-:W-:Y:S01]  /*1720*/  HADD2.F32 R54, -RZ, R31.H0_H0 ;  /* 0x2000001fff367230 */ /* 0x000fe20000004100 */
[----:B------:R-:W-:Y:S01]  /*1730*/  FFMA.FTZ R35, R35, R12, R53 ;  /* 0x0000000c23237223 */ /* 0x000fe20000010035 */
[----:B-1----:R-:W-:Y:S01]  /*1740*/  HADD2.F32 R37, -RZ, R37.H0_H0 ;  /* 0x20000025ff257230 */ /* 0x002fe20000004100 */
[----:B------:R-:W-:Y:S01]  /*1750*/  LOP3.LUT R34, R52, 0xff, RZ, 0xc0, !PT ;  /* 0x000000ff34227812 */ /* 0x000fe200078ec0ff */
[----:B--2---:R-:W-:-:S02]  /*1760*/  HADD2.F32 R38, -RZ, R38.H0_H0 ;  /* 0x20000026ff267230 */ /* 0x004fc40000004100 */
[----:B---3--:R-:W-:Y:S02]  /*1770*/  HADD2.F32 R39, -RZ, R39.H0_H0 ;  /* 0x20000027ff277230 */ /* 0x008fe40000004100 */
[----:B----4-:R-:W-:Y:S01]  /*1780*/  HADD2.F32 R40, -RZ, R40.H0_H0 ;  /* 0x20000028ff287230 */ /* 0x010fe20000004100 */
[----:B------:R-:W-:Y:S01]  /*1790*/  FFMA.FTZ R58, R37, R54, R58 ;  /* 0x00000036253a7223 */ /* 0x000fe2000001003a */
[----:B------:R-:W-:Y:S01]  /*17a0*/  IADD3 R57, R34, -0x80, RZ ;  /* 0xffffff8022397810 */ /* 0x000fe20007ffe0ff */
[C---:B------:R-:W-:Y:S02]  /*17b0*/  FFMA.FTZ R55, R54.reuse, R38, R55 ;  /* 0x0000002636377223 */ /* 0x040fe40000010037 */
[C---:B------:R-:W-:Y:S02]  /*17c0*/  FFMA.FTZ R56, R54.reuse, R39, R56 ;  /* 0x0000002736387223 */ /* 0x040fe40000010038 */
[----:B------:R-:W-:Y:S02]  /*17d0*/  FFMA.FTZ R54, R54, R40, R35 ;  /* 0x0000002836367223 */ /* 0x000fe40000010023 */
[----:B------:R-:W0:Y:S01]  /*17e0*/  LDS.64 R34, [UR4+0x8] ;  /* 0x00000804ff227984 */ /* 0x000e220008000a00 */
[----:B------:R-:W1:Y:S01]  /*17f0*/  I2F.F16 R43, R43 ;  /* 0x0000002b002b7306 */ /* 0x000e620000200c00 */
[----:B------:R-:W-:-:S07]  /*1800*/  LOP3.LUT R50, R19, 0xff, RZ, 0xc0, !PT ;  /* 0x000000ff13327812 */ /* 0x000fce00078ec0ff */
[----:B------:R-:W2:Y:S08]  /*1810*/  I2F.F16 R42, R42 ;  /* 0x0000002a002a7306 */ /* 0x000eb00000200c00 */
[----:B------:R-:W3:Y:S08]  /*1820*/  I2F.F16 R41, R41 ;  /* 0x0000002900297306 */ /* 0x000ef00000200c00 */
[----:B------:R-:W4:Y:S01]  /*1830*/  I2F.F16 R51, R51 ;  /* 0x0000003300337306 */ /* 0x000f220000200c00 */
[----:B------:R-:W-:-:S02]  /*1840*/  IADD3 R50, R50, -0x80, RZ ;  /* 0xffffff8032327810 */ /* 0x000fc40007ffe0ff */
[----:B------:R-:W-:Y:S01]  /*1850*/  SHF.R.U32.HI R59, RZ, 0x8, R19 ;  /* 0x00000008ff3b7819 */ /* 0x000fe20000011613 */
[----:B------:R-:W-:Y:S01]  /*1860*/  HADD2.F32 R60, -RZ, R31.H1_H1 ;  /* 0x3000001fff3c7230 */ /* 0x000fe20000004100 */
[----:B------:R-:W-:Y:S02]  /*1870*/  LEA.HI R45, R17, 0xffffff80, RZ, 0x8 ;  /* 0xffffff80112d7811 */ /* 0x000fe400078f40ff */
[--C-:B------:R-:W-:Y:S02]  /*1880*/  SHF.R.U32.HI R52, RZ, 0x8, R17.reuse ;  /* 0x00000008ff347819 */ /* 0x100fe40000011611 */
[----:B------:R-:W-:Y:S01]  /*1890*/  SHF.R.U32.HI R53, RZ, 0x10, R17 ;  /* 0x00000010ff357819 */ /* 0x000fe20000011611 */
[----:B------:R-:W5:Y:S01]  /*18a0*/  I2F.F16 R49, R49 ;  /* 0x0000003100317306 */ /* 0x000f620000200c00 */
[----:B------:R-:W-:Y:S01]  /*18b0*/  LOP3.LUT R59, R59, 0xff, RZ, 0xc0, !PT ;  /* 0x000000ff3b3b7812 */ /* 0x000fe200078ec0ff */
[----:B-1----:R-:W-:Y:S01]  /*18c0*/  HADD2.F32 R43, -RZ, R43.H0_H0 ;  /* 0x2000002bff2b7230 */ /* 0x002fe20000004100 */
[----:B------:R-:W-:Y:S01]  /*18d0*/  LEA.HI R46, R18, 0xffffff80, RZ, 0x8 ;  /* 0xffffff80122e7811 */ /* 0x000fe200078f40ff */
[----:B--2---:R-:W-:-:S02]  /*18e0*/  HADD2.F32 R42, -RZ, R42.H0_H0 ;  /* 0x2000002aff2a7230 */ /* 0x004fc40000004100 */
[----:B---3--:R-:W-:Y:S02]  /*18f0*/  HADD2.F32 R41, -RZ, R41.H0_H0 ;  /* 0x20000029ff297230 */ /* 0x008fe40000004100 */
[----:B------:R1:W-:Y:S01]  /*1900*/  I2F.F16 R17, R57 ;  /* 0x0000003900117306 */ /* 0x0003e20000200c00 */
[----:B----4-:R-:W-:Y:S01]  /*1910*/  HADD2.F32 R31, -RZ, R51.H0_H0 ;  /* 0x20000033ff1f7230 */ /* 0x010fe20000004100 */
[----:B------:R-:W-:Y:S02]  /*1920*/  LOP3.LUT R53, R53, 0xff, RZ, 0xc0, !PT ;  /* 0x000000ff35357812 */ /* 0x000fe400078ec0ff */
[----:B------:R-:W-:-:S04]  /*1930*/  IADD3 R62, R59, -0x80, RZ ;  /* 0xffffff803b3e7810 */ /* 0x000fc80007ffe0ff */
[----:B------:R-:W2:Y:S01]  /*1940*/  I2F.F16 R50, R50 ;  /* 0x0000003200327306 */ /* 0x000ea20000200c00 */
[--C-:B-1----:R-:W-:Y:S02]  /*1950*/  SHF.R.U32.HI R57, RZ, 0x8, R18.reuse ;  /* 0x00000008ff397819 */ /* 0x102fe40000011612 */
[----:B------:R-:W-:Y:S01]  /*1960*/  SHF.R.U32.HI R18, RZ, 0x10, R18 ;  /* 0x00000010ff127819 */ /* 0x000fe20000011612 */
[----:B------:R-:W-:Y:S01]  /*1970*/  FFMA.FTZ R58, R43, R60, R58 ;  /* 0x0000003c2b3a7223 */ /* 0x000fe2000001003a */
[----:B------:R-:W-:Y:S01]  /*1980*/  LOP3.LUT R52, R52, 0xff, RZ, 0xc0, !PT ;  /* 0x000000ff34347812 */ /* 0x000fe200078ec0ff */
[C---:B------:R-:W-:Y:S01]  /*1990*/  FFMA.FTZ R55, R60.reuse, R42, R55 ;  /* 0x0000002a3c377223 */ /* 0x040fe20000010037 */
[----:B------:R-:W-:Y:S01]  /*19a0*/  LOP3.LUT R57, R57, 0xff, RZ, 0xc0, !PT ;  /* 0x000000ff39397812 */ /* 0x000fe200078ec0ff */
[C---:B------:R-:W-:Y:S01]  /*19b0*/  FFMA.FTZ R56, R60.reuse, R41, R56 ;  /* 0x000000293c387223 */ /* 0x040fe20000010038 */
[----:B------:R-:W1:Y:S01]  /*19c0*/  I2F.F16 R48, R48 ;  /* 0x0000003000307306 */ /* 0x000e620000200c00 */
[----:B------:R-:W-:Y:S01]  /*19d0*/  FFMA.FTZ R51, R60, R31, R54 ;  /* 0x0000001f3c337223 */ /* 0x000fe20000010036 */
[----:B------:R-:W-:-:S02]  /*19e0*/  LOP3.LUT R60, R18, 0xff, RZ, 0xc0, !PT ;  /* 0x000000ff123c7812 */ /* 0x000fc400078ec0ff */
[----:B------:R-:W-:Y:S02]  /*19f0*/  IADD3 R16, R16, -0x80, RZ ;  /* 0xffffff8010107810 */ /* 0x000fe40007ffe0ff */
[----:B------:R-:W-:Y:S02]  /*1a00*/  IADD3 R54, R53, -0x80, RZ ;  /* 0xffffff8035367810 */ /* 0x000fe40007ffe0ff */
[----:B------:R-:W3:Y:S01]  /*1a10*/  I2F.F16 R47, R47 ;  /* 0x0000002f002f7306 */ /* 0x000ee20000200c00 */
[----:B------:R-:W-:Y:S02]  /*1a20*/  IADD3 R52, R52, -0x80, RZ ;  /* 0xffffff8034347810 */ /* 0x000fe40007ffe0ff */
[----:B------:R-:W-:-:S05]  /*1a30*/  IADD3 R53, R57, -0x80, RZ ;  /* 0xffffff8039357810 */ /* 0x000fca0007ffe0ff */
[----:B------:R-:W4:Y:S01]  /*1a40*/  I2F.F16 R18, R62 ;  /* 0x0000003e00127306 */ /* 0x000f220000200c00 */
[----:B------:R-:W-:Y:S01]  /*1a50*/  SHF.R.U32.HI R57, RZ, 0x10, R19 ;  /* 0x00000010ff397819 */ /* 0x000fe20000011613 */
[----:B-----5:R-:W-:Y:S02]  /*1a60*/  HADD2.F32 R49, -RZ, R49.H0_H0 ;  /* 0x20000031ff317230 */ /* 0x020fe40000004100 */
[----:B0-----:R-:W-:Y:S01]  /*1a70*/  HADD2.F32 R59, -RZ, R34.H0_H0 ;  /* 0x20000022ff3b7230 */ /* 0x001fe20000004100 */
[----:B------:R-:W-:-:S03]  /*1a80*/  LOP3.LUT R57, R57, 0xff, RZ, 0xc0, !PT ;  /* 0x000000ff39397812 */ /* 0x000fc600078ec0ff */
[----:B------:R-:W0:Y:S01]  /*1a90*/  I2F.F16 R16, R16 ;  /* 0x0000001000107306 */ /* 0x000e220000200c00 */
[----:B--2---:R-:W-:Y:S01]  /*1aa0*/  HADD2.F32 R50, -RZ, R50.H0_H0 ;  /* 0x20000032ff327230 */ /* 0x004fe20000004100 */
[----:B------:R-:W-:-:S06]  /*1ab0*/  IADD3 R60, R60, -0x80, RZ ;  /* 0xffffff803c3c7810 */ /* 0x000fcc0007ffe0ff */
[----:B------:R-:W2:Y:S01]  /*1ac0*/  I2F.F16 R52, R52 ;  /* 0x0000003400347306 */ /* 0x000ea20000200c00 */
[----:B------:R-:W-:-:S07]  /*1ad0*/  IADD3 R57, R57, -0x80, RZ ;  /* 0xffffff8039397810 */ /* 0x000fce0007ffe0ff */
[----:B------:R-:W5:Y:S01]  /*1ae0*/  I2F.F16 R53, R53 ;  /* 0x0000003500357306 */ /* 0x000f620000200c00 */
[----:B------:R-:W-:Y:S01]  /*1af0*/  FFMA.FTZ R61, R49, R59, R58 ;  /* 0x0000003b313d7223 */ /* 0x000fe2000001003a */
[----:B-1----:R-:W-:Y:S01]  /*1b00*/  HADD2.F32 R48, -RZ, R48.H0_H0 ;  /* 0x20000030ff307230 */ /* 0x002fe20000004100 */
[----:B------:R-:W-:Y:S01]  /*1b10*/  FFMA.FTZ R58, R59, R50, R51 ;  /* 0x000000323b3a7223 */ /* 0x000fe20000010033 */
[----:B---3--:R-:W-:Y:S02]  /*1b20*/  HADD2.F32 R47, -RZ, R47.H0_H0 ;  /* 0x2000002fff2f7230 */ /* 0x008fe40000004100 */
[----:B----4-:R-:W-:Y:S02]  /*1b30*/  HADD2.F32 R51, -RZ, R18.H0_H0 ;  /* 0x20000012ff337230 */ /* 0x010fe40000004100 */
[----:B------:R-:W1:Y:S01]  /*1b40*/  I2F.F16 R54, R54 ;  /* 0x0000003600367306 */ /* 0x000e620000200c00 */
[----:B------:R-:W-:Y:S01]  /*1b50*/  LEA.HI R18, R19, 0xffffff80, RZ, 0x8 ;  /* 0xffffff8013127811 */ /* 0x000fe200078f40ff */
[----:B------:R-:W-:-:S02]  /*1b60*/  FFMA.FTZ R55, R59, R48, R55 ;  /* 0x000000303b377223 */ /* 0x000fc40000010037 */
[----:B------:R-:W-:Y:S01]  /*1b70*/  FFMA.FTZ R56, R59, R47, R56 ;  /* 0x0000002f3b387223 */ /* 0x000fe20000010038 */
[----:B------:R-:W-:-:S03]  /*1b80*/  HADD2.F32 R59, -RZ, R34.H1_H1 ;  /* 0x30000022ff3b7230 */ /* 0x000fc60000004100 */
[----:B------:R-:W3:Y:S01]  /*1b90*/  I2F.F16 R60, R60 ;  /* 0x0000003c003c7306 */ /* 0x000ee20000200c00 */
[----:B0-----:R-:W-:Y:S02]  /*1ba0*/  HADD2.F32 R34, -RZ, R16.H0_H0 ;  /* 0x20000010ff227230 */ /* 0x001fe40000004100 */
[----:B--2---:R-:W-:-:S05]  /*1bb0*/  HADD2.F32 R52, -RZ, R52.H0_H0 ;  /* 0x20000034ff347230 */ /* 0x004fca0000004100 */
[----:B------:R-:W0:Y:S01]  /*1bc0*/  I2F.F16 R57, R57 ;  /* 0x0000003900397306 */ /* 0x000e220000200c00 */
[----:B-----5:R-:W-:-:S07]  /*1bd0*/  HADD2.F32 R53, -RZ, R53.H0_H0 ;  /* 0x20000035ff357230 */ /* 0x020fce0000004100 */
[----:B------:R-:W2:Y:S01]  /*1be0*/  I2F.F16 R44, R44 ;  /* 0x0000002c002c7306 */ /* 0x000ea20000200c00 */
[----:B------:R-:W-:-:S07]  /*1bf0*/  FFMA.FTZ R16, R34, R59, R61 ;  /* 0x0000003b22107223 */ /* 0x000fce000001003d */
[----:B------:R-:W4:Y:S01]  /*1c00*/  I2F.F16 R45, R45 ;  /* 0x0000002d002d7306 */ /* 0x000f220000200c00 */
[C---:B------:R-:W-:Y:S01]  /*1c10*/  FFMA.FTZ R19, R59.reuse, R52, R55 ;  /* 0x000000343b137223 */ /* 0x040fe20000010037 */
[----:B------:R-:W-:Y:S01]  /*1c20*/  HADD2.F32 R55, -RZ, R17.H0_H0 ;  /* 0x20000011ff377230 */ /* 0x000fe20000004100 */
[----:B------:R-:W-:-:S05]  /*1c30*/  FFMA.FTZ R61, R59, R53, R56 ;  /* 0x000000353b3d7223 */ /* 0x000fca0000010038 */
[----:B------:R-:W5:Y:S01]  /*1c40*/  I2F.F16 R46, R46 ;  /* 0x0000002e002e7306 */ /* 0x000f620000200c00 */
[----:B------:R-:W-:-:S07]  /*1c50*/  HADD2.F32 R56, -RZ, R35.H0_H0 ;  /* 0x20000023ff387230 */ /* 0x000fce0000004100 */
[----:B------:R-:W5:Y:S01]  /*1c60*/  I2F.F16 R18, R18 ;  /* 0x0000001200127306 */ /* 0x000f620000200c00 */
[----:B-1----:R-:W-:Y:S01]  /*1c70*/  HADD2.F32 R54, -RZ, R54.H0_H0 ;  /* 0x20000036ff367230 */ /* 0x002fe20000004100 */
[----:B------:R-:W-:Y:S01]  /*1c80*/  FFMA.FTZ R17, R55, R56, R16 ;  /* 0x0000003837117223 */ /* 0x000fe20000010010 */
[----:B---3--:R-:W-:Y:S01]  /*1c90*/  HADD2.F32 R60, -RZ, R60.H0_H0 ;  /* 0x2000003cff3c7230 */ /* 0x008fe20000004100 */
[----:B------:R-:W-:Y:S01]  /*1ca0*/  FFMA.FTZ R58, R59, R51, R58 ;  /* 0x000000333b3a7223 */ /* 0x000fe2000001003a */
[----:B0-----:R-:W-:Y:S01]  /*1cb0*/  HADD2.F32 R57, -RZ, R57.H0_H0 ;  /* 0x20000039ff397230 */ /* 0x001fe20000004100 */
[C---:B------:R-:W-:Y:S01]  /*1cc0*/  FFMA.FTZ R16, R56.reuse, R54, R19 ;  /* 0x0000003638107223 */ /* 0x040fe20000010013 */
[----:B------:R-:W-:Y:S02]  /*1cd0*/  HADD2.F32 R19, -RZ, R35.H1_H1 ;  /* 0x30000023ff137230 */ /* 0x000fe40000004100 */
[----:B--2---:R-:W-:Y:S02]  /*1ce0*/  HADD2.F32 R44, -RZ, R44.H0_H0 ;  /* 0x2000002cff2c7230 */ /* 0x004fe40000004100 */
[----:B----4-:R-:W-:Y:S01]  /*1cf0*/  HADD2.F32 R45, -RZ, R45.H0_H0 ;  /* 0x2000002dff2d7230 */ /* 0x010fe20000004100 */
[C---:B------:R-:W-:Y:S01]  /*1d00*/  FFMA.FTZ R61, R56.reuse, R60, R61 ;  /* 0x0000003c383d7223 */ /* 0x040fe2000001003d */
[----:B-----5:R-:W-:Y:S01]  /*1d10*/  HADD2.F32 R46, -RZ, R46.H0_H0 ;  /* 0x2000002eff2e7230 */ /* 0x020fe20000004100 */
[----:B------:R-:W-:Y:S01]  /*1d20*/  FFMA.FTZ R58, R56, R57, R58 ;  /* 0x00000039383a7223 */ /* 0x000fe2000001003a */
[----:B------:R-:W-:Y:S01]  /*1d30*/  HADD2.F32 R35, -RZ, R18.H0_H0 ;  /* 0x20000012ff237230 */ /* 0x000fe20000004100 */
[----:B------:R-:W-:-:S02]  /*1d40*/  FFMA.FTZ R17, R44, R19, R17 ;  /* 0x000000132c117223 */ /* 0x000fc40000010011 */
[C---:B------:R-:W-:Y:S02]  /*1d50*/  FFMA.FTZ R16, R19.reuse, R45, R16 ;  /* 0x0000002d13107223 */ /* 0x040fe40000010010 */
[C---:B------:R-:W-:Y:S02]  /*1d60*/  FFMA.FTZ R61, R19.reuse, R46, R61 ;  /* 0x0000002e133d7223 */ /* 0x040fe4000001003d */
[----:B------:R-:W-:Y:S02]  /*1d70*/  FFMA.FTZ R58, R19, R35, R58 ;  /* 0x00000023133a7223 */ /* 0x000fe4000001003a */
[----:B------:R-:W-:Y:S02]  /*1d80*/  FMUL.FTZ R17, R20, R17 ;  /* 0x0000001114117220 */ /* 0x000fe40000410000 */
[----:B------:R-:W-:Y:S02]  /*1d90*/  FMUL.FTZ R16, R21, R16 ;  /* 0x0000001015107220 */ /* 0x000fe40000410000 */
[----:B------:R-:W-:-:S02]  /*1da0*/  FMUL.FTZ R61, R22, R61 ;  /* 0x0000003d163d7220 */ /* 0x000fc40000410000 */
[----:B------:R-:W-:Y:S01]  /*1db0*/  FMUL.FTZ R58, R23, R58 ;  /* 0x0000003a173a7220 */ /* 0x000fe20000410000 */
[----:B------:R-:W-:Y:S02]  /*1dc0*/  F2FP.PACK_AB R17, RZ, R17 ;  /* 0x00000011ff11723e */ /* 0x000fe400000000ff */
        /* <DEDUP_REMOVED lines=9> */
[----:B------:R-:W-:Y:S01]  /*1e60*/  ISETP.NE.AND P0, PT, R25, 0x2, PT ;  /* 0x000000021900780c */ /* 0x000fe20003f05270 */
[--C-:B0-----:R-:W-:Y:S02]  /*1e70*/  HADD2.F32 R19, -RZ, R16.reuse.H0_H0 ;  /* 0x20000010ff137230 */ /* 0x101fe40000004100 */
[----:B------:R-:W-:Y:S02]  /*1e80*/  HADD2.F32 R16, -RZ, R16.H1_H1 ;  /* 0x30000010ff107230 */ /* 0x000fe40000004100 */
[----:B------:R-:W-:Y:S01]  /*1e90*/  HADD2.F32 R59, -RZ, R17.H1_H1 ;  /* 0x30000011ff3b7230 */ /* 0x000fe20000004100 */
[-C--:B------:R-:W-:Y:S02]  /*1ea0*/  FFMA.FTZ R56, R29, R19.reuse, RZ ;  /* 0x000000131d387223 */ /* 0x080fe400000100ff */
[----:B------:R-:W-:-:S02]  /*1eb0*/  FFMA.FTZ R61, R36, R19, RZ ;  /* 0x00000013243d7223 */ /* 0x000fc400000100ff */
[-C--:B------:R-:W-:Y:S02]  /*1ec0*/  FFMA.FTZ R58, R28, R19.reuse, RZ ;  /* 0x000000131c3a7223 */ /* 0x080fe400000100ff */
[----:B------:R-:W-:Y:S02]  /*1ed0*/  FFMA.FTZ R19, R30, R19, RZ ;  /* 0x000000131e137223 */ /* 0x000fe400000100ff */
        /* <DEDUP_REMOVED lines=101> */
.L_x_1887:
        /* <DEDUP_REMOVED lines=9> */
[----:B------:R-:W-:Y:S02]  /*25c0*/  IADD3 R48, R31, -0x80, RZ ;  /* 0xffffff801f307810 */ /* 0x000fe40007ffe0ff */
[----:B------:R-:W-:Y:S01]  /*25d0*/  SHF.R.U32.HI R31, RZ, 0x8, R12 ;  /* 0x00000008ff1f7819 */ /* 0x000fe2000001160c */
[----:B------:R1:W-:Y:S01]  /*25e0*/  I2F.F16 R49, R30 ;  /* 0x0000001e00317306 */ /* 0x0003e20000200c00 */
[----:B------:R-:W-:-:S02]  /*25f0*/  LEA.HI R38, R12, 0xffffff80, RZ, 0x8 ;  /* 0xffffff800c267811 */ /* 0x000fc400078f40ff */
[----:B------:R-:W-:Y:S02]  /*2600*/  LOP3.LUT R31, R31, 0xff, RZ, 0xc0, !PT ;  /* 0x000000ff1f1f7812 */ /* 0x000fe400078ec0ff */
[----:B------:R-:W-:Y:S02]  /*2610*/  SHF.R.U32.HI R34, RZ, 0x10, R12 ;  /* 0x00000010ff227819 */ /* 0x000fe4000001160c */
[----:B------:R-:W-:Y:S01]  /*2620*/  IADD3 R12, R31, -0x80, RZ ;  /* 0xffffff801f0c7810 */ /* 0x000fe20007ffe0ff */
[----:B------:R-:W-:Y:S01]  /*2630*/  I2F.F16 R48, R48 ;  /* 0x0000003000307306 */ /* 0x000fe20000200c00 */
[----:B-1----:R-:W-:Y:S02]  /*2640*/  SHF.R.U32.HI R30, RZ, 0x8, R13 ;  /* 0x00000008ff1e7819 */ /* 0x002fe4000001160d */
[----:B------:R-:W-:Y:S02]  /*2650*/  LOP3.LUT R34, R34, 0xff, RZ, 0xc0, !PT ;  /* 0x000000ff22227812 */ /* 0x000fe400078ec0ff */
[----:B------:R-:W-:-:S02]  /*2660*/  LOP3.LUT R35, R30, 0xff, RZ, 0xc0, !PT ;  /* 0x000000ff1e237812 */ /* 0x000fc400078ec0ff */
[----:B------:R-:W1:Y:S01]  /*2670*/  LDS.64 R30, [UR4+0x10] ;  /* 0x00001004ff1e7984 */ /* 0x000e620008000a00 */
[C---:B------:R-:W-:Y:S01]  /*2680*/  LOP3.LUT R28, R13.reuse, 0xff, RZ, 0xc0, !PT ;  /* 0x000000ff0d1c7812 */ /* 0x040fe200078ec0ff */
[----:B------:R-:W-:Y:S01]  /*2690*/  I2F.F16 R12, R12 ;  /* 0x0000000c000c7306 */ /* 0x000fe20000200c00 */
[----:B------:R-:W-:Y:S02]  /*26a0*/  IADD3 R34, R34, -0x80, RZ ;  /* 0xffffff8022227810 */ /* 0x000fe40007ffe0ff */
[----:B------:R-:W-:Y:S02]  /*26b0*/  LEA.HI R37, R13, 0xffffff80, RZ, 0x8 ;  /* 0xffffff800d257811 */ /* 0x000fe400078f40ff */
[----:B------:R-:W-:Y:S02]  /*26c0*/  IADD3 R36, R28, -0x80, RZ ;  /* 0xffffff801c247810 */ /* 0x000fe40007ffe0ff */
[----:B------:R-:W-:Y:S01]  /*26d0*/  SHF.R.U32.HI R39, RZ, 0x10, R13 ;  /* 0x00000010ff277819 */ /* 0x000fe2000001160d */
[----:B------:R3:W4:Y:S01]  /*26e0*/  I2F.F16 R42, R34 ;  /* 0x00000022002a7306 */ /* 0x0007220000200c00 */
[----:B------:R-:W-:-:S02]  /*26f0*/  LOP3.LUT R28, R15, 0xff, RZ, 0xc0, !PT ;  /* 0x000000ff0f1c7812 */ /* 0x000fc400078ec0ff */
[----:B------:R-:W-:Y:S02]  /*2700*/  IADD3 R13, R35, -0x80, RZ ;  /* 0xffffff80230d7810 */ /* 0x000fe40007ffe0ff */
[----:B------:R-:W-:Y:S02]  /*2710*/  SHF.R.U32.HI R35, RZ, 0x8, R14 ;  /* 0x00000008ff237819 */ /* 0x000fe4000001160e */
[----:B------:R-:W-:Y:S01]  /*2720*/  IADD3 R28, R28, -0x80, RZ ;  /* 0xffffff801c1c7810 */ /* 0x000fe20007ffe0ff */
[----:B------:R-:W0:Y:S01]  /*2730*/  I2F.F16 R36, R36 ;  /* 0x0000002400247306 */ /* 0x000e220000200c00 */
[----:B---3--:R-:W-:Y:S02]  /*2740*/  SHF.R.U32.HI R34, RZ, 0x8, R15 ;  /* 0x00000008ff227819 */ /* 0x008fe4000001160f */
[----:B------:R-:W-:Y:S02]  /*2750*/  LOP3.LUT R35, R35, 0xff, RZ, 0xc0, !PT ;  /* 0x000000ff23237812 */ /* 0x000fe400078ec0ff */
[----:B------:R-:W-:-:S02]  /*2760*/  LOP3.LUT R34, R34, 0xff, RZ, 0xc0, !PT ;  /* 0x000000ff22227812 */ /* 0x000fc400078ec0ff */
[----:B------:R-:W-:Y:S01]  /*2770*/  LEA.HI R44, R14, 0xffffff80, RZ, 0x8 ;  /* 0xffffff800e2c7811 */ /* 0x000fe200078f40ff */
[----:B------:R-:W3:Y:S01]  /*2780*/  I2F.F16 R28, R28 ;  /* 0x0000001c001c7306 */ /* 0x000ee20000200c00 */
[----:B------:R-:W-:Y:S01]  /*2790*/  LEA.HI R43, R15, 0xffffff80, RZ, 0x8 ;  /* 0xffffff800f2b7811 */ /* 0x000fe200078f40ff */
[----:B----4-:R-:W-:Y:S01]  /*27a0*/  HADD2.F32 R42, -RZ, R42.H0_H0 ;  /* 0x2000002aff2a7230 */ /* 0x010fe20000004100 */
[----:B------:R-:W-:Y:S02]  /*27b0*/  LOP3.LUT R39, R39, 0xff, RZ, 0xc0, !PT ;  /* 0x000000ff27277812 */ /* 0x000fe400078ec0ff */
[----:B------:R-:W-:Y:S02]  /*27c0*/  SHF.R.U32.HI R14, RZ, 0x10, R14 ;  /* 0x00000010ff0e7819 */ /* 0x000fe4000001160e */
[----:B------:R-:W-:Y:S01]  /*27d0*/  IADD3 R50, R35, -0x80, RZ ;  /* 0xffffff8023327810 */ /* 0x000fe20007ffe0ff */
[----:B------:R-:W-:Y:S01]  /*27e0*/  I2F.F16 R13, R13 ;  /* 0x0000000d000d7306 */ /* 0x000fe20000200c00 */
[----:B------:R-:W-:Y:S01]  /*27f0*/  SHF.R.U32.HI R15, RZ, 0x10, R15 ;  /* 0x00000010ff0f7819 */ /* 0x000fe2000001160f */
[----:B0-----:R-:W-:Y:S01]  /*2800*/  HADD2.F32 R36, -RZ, R36.H0_H0 ;  /* 0x20000024ff247230 */ /* 0x001fe20000004100 */
[----:B------:R-:W-:-:S02]  /*2810*/  IADD3 R55, R34, -0x80, RZ ;  /* 0xffffff8022377810 */ /* 0x000fc40007ffe0ff */
[----:B------:R-:W-:Y:S01]  /*2820*/  IADD3 R39, R39, -0x80, RZ ;  /* 0xffffff8027277810 */ /* 0x000fe20007ffe0ff */
[----:B------:R-:W0:Y:S01]  /*2830*/  LDS.64 R34, [UR4+0x18] ;  /* 0x00001804ff227984 */ /* 0x000e220008000a00 */
[----:B------:R-:W-:Y:S01]  /*2840*/  LOP3.LUT R14, R14, 0xff, RZ, 0xc0, !PT ;  /* 0x000000ff0e0e7812 */ /* 0x000fe200078ec0ff */
[----:B------:R-:W-:Y:S01]  /*2850*/  I2F.F16 R50, R50 ;  /* 0x0000003200327306 */ /* 0x000fe20000200c00 */
[----:B------:R-:W-:Y:S01]  /*2860*/  LOP3.LUT R15, R15, 0xff, RZ, 0xc0, !PT ;  /* 0x000000ff0f0f7812 */ /* 0x000fe200078ec0ff */
[--C-:B-1----:R-:W-:Y:S01]  /*2870*/  HADD2.F32 R53, -RZ, R30.reuse.H0_H0 ;  /* 0x2000001eff357230 */ /* 0x102fe20000004100 */
[----:B------:R-:W-:Y:S01]  /*2880*/  IADD3 R40, R14, -0x80, RZ ;  /* 0xffffff800e287810 */ /* 0x000fe20007ffe0ff */
[----:B------:R-:W-:Y:S01]  /*2890*/  HADD2.F32 R54, -RZ, R30.H1_H1 ;  /* 0x3000001eff367230 */ /* 0x000fe20000004100 */
[----:B------:R-:W-:Y:S01]  /*28a0*/  ISETP.GE.AND P0, PT, R25, 0x2, PT ;  /* 0x000000021900780c */ /* 0x000fe20003f06270 */
[----:B---3--:R-:W-:Y:S01]  /*28b0*/  HADD2.F32 R30, -RZ, R28.H0_H0 ;  /* 0x2000001cff1e7230 */ /* 0x008fe20000004100 */
[----:B------:R-:W-:Y:S01]  /*28c0*/  FFMA.FTZ R57, R53, R36, RZ ;  /* 0x0000002435397223 */ /* 0x000fe200000100ff */
[----:B------:R-:W-:Y:S01]  /*28d0*/  I2F.F16 R55, R55 ;  /* 0x0000003700377306 */ /* 0x000fe20000200c00 */
[----:B------:R-:W-:-:S02]  /*28e0*/  HADD2.F32 R28, -RZ, R49.H0_H0 ;  /* 0x20000031ff1c7230 */ /* 0x000fc40000004100 */
[----:B------:R-:W-:-:S05]  /*28f0*/  HADD2.F32 R60, -RZ, R31.H1_H1 ;  /* 0x3000001fff3c7230 */ /* 0x000fca0000004100 */
[----:B------:R1:W3:Y:S08]  /*2900*/  I2F.F16 R41, R39 ;  /* 0x0000002700297306 */ /* 0x0002f00000200c00 */
[----:B------:R-:W4:Y:S01]  /*2910*/  I2F.F16 R40, R40 ;  /* 0x0000002800287306 */ /* 0x000f220000200c00 */
[----:B-1----:R-:W-:-:S07]  /*2920*/  IADD3 R39, R15, -0x80, RZ ;  /* 0xffffff800f277810 */ /* 0x002fce0007ffe0ff */
[----:B------:R-:W1:Y:S01]  /*2930*/  I2F.F16 R39, R39 ;  /* 0x0000002700277306 */ /* 0x000e620000200c00 */
[----:B---3--:R-:W-:-:S07]  /*2940*/  HADD2.F32 R41, -RZ, R41.H0_H0 ;  /* 0x20000029ff297230 */ /* 0x008fce0000004100 */
[----:B------:R-:W-:Y:S01]  /*2950*/  I2F.F16 R43, R43 ;  /* 0x0000002b002b7306 */ /* 0x000fe20000200c00 */
[----:B----4-:R-:W-:-:S07]  /*2960*/  HADD2.F32 R40, -RZ, R40.H0_H0 ;  /* 0x20000028ff287230 */ /* 0x010fce0000004100 */
[----:B------:R-:W-:Y:S01]  /*2970*/  I2F.F16 R44, R44 ;  /* 0x0000002c002c7306 */ /* 0x000fe20000200c00 */
[----:B-1----:R-:W-:-:S07]  /*2980*/  HADD2.F32 R39, -RZ, R39.H0_H0 ;  /* 0x20000027ff277230 */ /* 0x002fce0000004100 */
[----:B------:R-:W1:Y:S08]  /*2990*/  I2F.F16 R38, R38 ;  /* 0x0000002600267306 */ /* 0x000e700000200c00 */
[----:B------:R-:W3:Y:S01]  /*29a0*/  I2F.F16 R37, R37 ;  /* 0x0000002500257306 */ /* 0x000ee20000200c00 */
[----:B-1----:R-:W-:Y:S02]  /*29b0*/  HADD2.F32 R38, -RZ, R38.H0_H0 ;  /* 0x20000026ff267230 */ /* 0x002fe40000004100 */
[----:B---3--:R-:W-:Y:S01]  /*29c0*/  HADD2.F32 R37, -RZ, R37.H0_H0 ;  /* 0x20000025ff257230 */ /* 0x008fe20000004100 */
[----:B--2---:R-:W-:-:S02]  /*29d0*/  LOP3.LUT R14, R16, 0xff, RZ, 0xc0, !PT ;  /* 0x000000ff100e7812 */ /* 0x004fc400078ec0ff */
[--C-:B------:R-:W-:Y:S02]  /*29e0*/  SHF.R.U32.HI R15, RZ, 0x8, R16.reuse ;  /* 0x00000008ff0f7819 */ /* 0x100fe40000011610 */
[----:B------:R-:W-:Y:S02]  /*29f0*/  IADD3 R52, R14, -0x80, RZ ;  /* 0xffffff800e347810 */ /* 0x000fe40007ffe0ff */
[----:B------:R-:W-:Y:S02]  /*2a00*/  LOP3.LUT R14, R17, 0xff, RZ, 0xc0, !PT ;  /* 0x000000ff110e7812 */ /* 0x000fe400078ec0ff */
[----:B------:R-:W-:Y:S02]  /*2a10*/  LOP3.LUT R15, R15, 0xff, RZ, 0xc0, !PT ;  /* 0x000000ff0f0f7812 */ /* 0x000fe400078ec0ff */
[----:B------:R-:W-:Y:S01]  /*2a20*/  LEA.HI R46, R16, 0xffffff80, RZ, 0x8 ;  /* 0xffffff80102e7811 */ /* 0x000fe200078f40ff */
[----:B------:R-:W1:Y:S01]  /*2a30*/  I2F.F16 R52, R52 ;  /* 0x0000003400347306 */ /* 0x000e620000200c00 */
[----:B------:R-:W-:Y:S01]  /*2a40*/  SHF.R.U32.HI R47, RZ, 0x10, R16 ;  /* 0x00000010ff2f7819 */ /* 0x000fe20000011610 */
[----:B------:R-:W-:Y:S01]  /*2a50*/  HADD2.F32 R16, -RZ, R48.H0_H0 ;  /* 0x20000030ff107230 */ /* 0x000fe20000004100 */
[----:B------:R-:W-:Y:S01]  /*2a60*/  IADD3 R51, R14, -0x80, RZ ;  /* 0xffffff800e337810 */ /* 0x000fe20007ffe0ff */
[----:B------:R-:W-:Y:S01]  /*2a70*/  HADD2.F32 R14, -RZ, R13.H0_H0 ;  /* 0x2000000dff0e7230 */ /* 0x000fe20000004100 */
[----:B------:R-:W-:Y:S01]  /*2a80*/  IADD3 R49, R15, -0x80, RZ ;  /* 0xffffff800f317810 */ /* 0x000fe20007ffe0ff */
[----:B------:R-:W-:Y:S01]  /*2a90*/  HADD2.F32 R15, -RZ, R12.H0_H0 ;  /* 0x2000000cff0f7230 */ /* 0x000fe20000004100 */
[----:B------:R-:W-:Y:S01]  /*2aa0*/  FFMA.FTZ R63, R53, R16, RZ ;  /* 0x00000010353f7223 */ /* 0x000fe200000100ff */
[----:B------:R-:W-:Y:S01]  /*2ab0*/  HADD2.F32 R13, -RZ, R50.H0_H0 ;  /* 0x20000032ff0d7230 */ /* 0x000fe20000004100 */
[----:B------:R-:W-:Y:S01]  /*2ac0*/  LEA.HI R45, R17, 0xffffff80, RZ, 0x8 ;  /* 0xffffff80112d7811 */ /* 0x000fe200078f40ff */
[----:B------:R-:W-:Y:S01]  /*2ad0*/  HADD2.F32 R12, -RZ, R55.H0_H0 ;  /* 0x20000037ff0c7230 */ /* 0x000fe20000004100 */
[----:B------:R-:W-:Y:S01]  /*2ae0*/  FFMA.FTZ R55, R28, R53, RZ ;  /* 0x000000351c377223 */ /* 0x000fe200000100ff */
[----:B------:R-:W-:Y:S01]  /*2af0*/  LOP3.LUT R47, R47, 0xff, RZ, 0xc0, !PT ;  /* 0x000000ff2f2f7812 */ /* 0x000fe200078ec0ff */
[----:B------:R-:W-:Y:S01]  /*2b00*/  FFMA.FTZ R53, R53, R30, RZ ;  /* 0x0000001e35357223 */ /* 0x000fe200000100ff */
[----:B------:R-:W-:Y:S01]  /*2b10*/  SHF.R.U32.HI R48, RZ, 0x8, R17 ;  /* 0x00000008ff307819 */ /* 0x000fe20000011611 */
[----:B------:R-:W-:Y:S01]  /*2b20*/  FFMA.FTZ R55, R15, R54, R55 ;  /* 0x000000360f377223 */ /* 0x000fe20000010037 */
[----:B------:R-:W-:Y:S01]  /*2b30*/  SHF.R.U32.HI R17, RZ, 0x10, R17 ;  /* 0x00000010ff117819 */ /* 0x000fe20000011611 */
[C---:B------:R-:W-:Y:S01]  /*2b40*/  FFMA.FTZ R58, R54.reuse, R14, R57 ;  /* 0x0000000e363a7223 */ /* 0x040fe20000010039 */
[----:B------:R-:W-:Y:S01]  /*2b50*/  IADD3 R47, R47, -0x80, RZ ;  /* 0xffffff802f2f7810 */ /* 0x000fe20007ffe0ff */
[C---:B------:R-:W-:Y:S01]  /*2b60*/  FFMA.FTZ R63, R54.reuse, R13, R63 ;  /* 0x0000000d363f7223 */ /* 0x040fe2000001003f */
[----:B------:R-:W-:Y:S01]  /*2b70*/  LOP3.LUT R17, R17, 0xff, RZ, 0xc0, !PT ;  /* 0x000000ff11117812 */ /* 0x000fe200078ec0ff */
[----:B------:R-:W-:Y:S01]  /*2b80*/  FFMA.FTZ R54, R54, R12, R53 ;  /* 0x0000000c36367223 */ /* 0x000fe20000010035 */
[----:B------:R-:W-:Y:S01]  /*2b90*/  HADD2.F32 R53, -RZ, R31.H0_H0 ;  /* 0x2000001fff357230 */ /* 0x000fe20000004100 */
[----:B------:R-:W-:Y:S01]  /*2ba0*/  LOP3.LUT R56, R48, 0xff, RZ, 0xc0, !PT ;  /* 0x000000ff30387812 */ /* 0x000fe200078ec0ff */
[----:B------:R2:W3:Y:S01]  /*2bb0*/  I2F.F16 R50, R49 ;  /* 0x0000003100327306 */ /* 0x0004e20000200c00 */
[----:B------:R-:W-:Y:S01]  /*2bc0*/  HADD2.F32 R31, -RZ, R44.H0_H0 ;  /* 0x2000002cff1f7230 */ /* 0x000fe20000004100 */
[----:B------:R-:W-:Y:S01]  /*2bd0*/  LEA.HI R57, R18, 0xffffff80, RZ, 0x8 ;  /* 0xffffff8012397811 */ /* 0x000fe200078f40ff */
[----:B------:R-:W-:Y:S01]  /*2be0*/  FFMA.FTZ R55, R42, R53, R55 ;  /* 0x000000352a377223 */ /* 0x000fe20000010037 */
[----:B-1----:R-:W-:Y:S01]  /*2bf0*/  HADD2.F32 R52, -RZ, R52.H0_H0 ;  /* 0x20000034ff347230 */ /* 0x002fe20000004100 */
[----:B------:R-:W-:-:S02]  /*2c00*/  FFMA.FTZ R58, R53, R41, R58 ;  /* 0x00000029353a7223 */ /* 0x000fc4000001003a */
[C---:B------:R-:W-:Y:S01]  /*2c10*/  FFMA.FTZ R63, R53.reuse, R40, R63 ;  /* 0x00000028353f7223 */ /* 0x040fe2000001003f */
[----:B------:R1:W4:Y:S01]  /*2c20*/  I2F.F16 R48, R47 ;  /* 0x0000002f00307306 */ /* 0x0003220000200c00 */
[----:B------:R-:W-:Y:S01]  /*2c30*/  FFMA.FTZ R53, R53, R39, R54 ;  /* 0x0000002735357223 */ /* 0x000fe20000010036 */
[----:B--2---:R-:W-:Y:S01]  /*2c40*/  IADD3 R49, R56, -0x80, RZ ;  /* 0xffffff8038317810 */ /* 0x004fe20007ffe0ff */
[----:B------:R-:W-:Y:S01]  /*2c50*/  FFMA.FTZ R55, R38, R60, R55 ;  /* 0x0000003c26377223 */ /* 0x000fe20000010037 */
[----:B------:R-:W-:Y:S01]  /*2c60*/  LOP3.LUT R54, R18, 0xff, RZ, 0xc0, !PT ;  /* 0x000000ff12367812 */ /* 0x000fe200078ec0ff */
[C---:B------:R-:W-:Y:S01]  /*2c70*/  FFMA.FTZ R58, R60.reuse, R37, R58 ;  /* 0x000000253c3a7223 */ /* 0x040fe2000001003a */
[----:B0-----:R-:W-:Y:S01]  /*2c80*/  HADD2.F32 R56, -RZ, R35.H0_H0 ;  /* 0x20000023ff387230 */ /* 0x001fe20000004100 */
[----:B------:R-:W-:Y:S01]  /*2c90*/  FFMA.FTZ R63, R60, R31, R63 ;  /* 0x0000001f3c3f7223 */ /* 0x000fe2000001003f */
[----:B------:R-:W0:Y:S01]  /*2ca0*/  I2F.F16 R51, R51 ;  /* 0x0000003300337306 */ /* 0x000e220000200c00 */
[----:B-1----:R-:W-:Y:S01]  /*2cb0*/  IADD3 R47, R17, -0x80, RZ ;  /* 0xffffff80112f7810 */ /* 0x002fe20007ffe0ff */
[----:B------:R-:W-:Y:S01]  /*2cc0*/  HADD2.F32 R17, -RZ, R43.H0_H0 ;  /* 0x2000002bff117230 */ /* 0x000fe20000004100 */
[----:B------:R-:W-:Y:S01]  /*2cd0*/  LOP3.LUT R43, R19, 0xff, RZ, 0xc0, !PT ;  /* 0x000000ff132b7812 */ /* 0x000fe200078ec0ff */
[----:B------:R-:W-:Y:S01]  /*2ce0*/  HADD2.F32 R35, -RZ, R35.H1_H1 ;  /* 0x30000023ff237230 */ /* 0x000fe20000004100 */
[----:B------:R-:W-:Y:S01]  /*2cf0*/  IADD3 R44, R54, -0x80, RZ ;  /* 0xffffff80362c7810 */ /* 0x000fe20007ffe0ff */
[--C-:B------:R-:W-:Y:S01]  /*2d00*/  HADD2.F32 R54, -RZ, R34.reuse.H1_H1 ;  /* 0x30000022ff367230 */ /* 0x100fe20000004100 */
[----:B------:R-:W-:Y:S01]  /*2d10*/  IADD3 R43, R43, -0x80, RZ ;  /* 0xffffff802b2b7810 */ /* 0x000fe20007ffe0ff */
[----:B------:R-:W1:Y:S01]  /*2d20*/  I2F.F16 R49, R49 ;  /* 0x0000003100317306 */ /* 0x000e620000200c00 */
[----:B------:R-:W-:Y:S01]  /*2d30*/  FFMA.FTZ R60, R60, R17, R53 ;  /* 0x000000113c3c7223 */ /* 0x000fe20000010035 */
[----:B------:R-:W-:-:S02]  /*2d40*/  HADD2.F32 R53, -RZ, R34.H0_H0 ;  /* 0x20000022ff357230 */ /* 0x000fc40000004100 */
[----:B---3--:R-:W-:Y:S02]  /*2d50*/  HADD2.F32 R50, -RZ, R50.H0_H0 ;  /* 0x20000032ff327230 */ /* 0x008fe40000004100 */
[----:B----4-:R-:W-:Y:S01]  /*2d60*/  HADD2.F32 R48, -RZ, R48.H0_H0 ;  /* 0x20000030ff307230 */ /* 0x010fe20000004100 */
[----:B------:R-:W-:Y:S01]  /*2d70*/  FFMA.FTZ R55, R52, R53, R55 ;  /* 0x0000003534377223 */ /* 0x000fe20000010037 */
[----:B------:R-:W2:Y:S01]  /*2d80*/  I2F.F16 R47, R47 ;  /* 0x0000002f002f7306 */ /* 0x000ea20000200c00 */
[----:B0-----:R-:W-:Y:S02]  /*2d90*/  HADD2.F32 R51, -RZ, R51.H0_H0 ;  /* 0x20000033ff337230 */ /* 0x001fe40000004100 */
[----:B------:R-:W-:-:S03]  /*2da0*/  FFMA.FTZ R55, R50, R54, R55 ;  /* 0x0000003632377223 */ /* 0x000fc60000010037 */
[----:B------:R-:W-:Y:S02]  /*2db0*/  FFMA.FTZ R58, R53, R51, R58 ;  /* 0x00000033353a7223 */ /* 0x000fe4000001003a */
[----:B------:R-:W0:Y:S01]  /*2dc0*/  I2F.F16 R44, R44 ;  /* 0x0000002c002c7306 */ /* 0x000e220000200c00 */
[----:B-1----:R-:W-:Y:S01]  /*2dd0*/  HADD2.F32 R49, -RZ, R49.H0_H0 ;  /* 0x20000031ff317230 */ /* 0x002fe20000004100 */
[----:B------:R-:W-:-:S04]  /*2de0*/  FFMA.FTZ R55, R48, R56, R55 ;  /* 0x0000003830377223 */ /* 0x000fc80000010037 */
[----:B------:R-:W-:Y:S02]  /*2df0*/  FFMA.FTZ R58, R54, R49, R58 ;  /* 0x00000031363a7223 */ /* 0x000fe4000001003a */
[----:B------:R-:W1:Y:S01]  /*2e00*/  I2F.F16 R43, R43 ;  /* 0x0000002b002b7306 */ /* 0x000e620000200c00 */
[----:B--2---:R-:W-:-:S05]  /*2e10*/  HADD2.F32 R47, -RZ, R47.H0_H0 ;  /* 0x2000002fff2f7230 */ /* 0x004fca0000004100 */
[----:B------:R-:W-:Y:S02]  /*2e20*/  FFMA.FTZ R58, R56, R47, R58 ;  /* 0x0000002f383a7223 */ /* 0x000fe4000001003a */
[----:B------:R-:W2:Y:S01]  /*2e30*/  I2F.F16 R45, R45 ;  /* 0x0000002d002d7306 */ /* 0x000ea20000200c00 */
[----:B0-----:R-:W-:-:S05]  /*2e40*/  HADD2.F32 R44, -RZ, R44.H0_H0 ;  /* 0x2000002cff2c7230 */ /* 0x001fca0000004100 */
[C---:B------:R-:W-:Y:S01]  /*2e50*/  FFMA.FTZ R63, R53.reuse, R44, R63 ;  /* 0x0000002c353f7223 */ /* 0x040fe2000001003f */
[----:B-1----:R-:W-:Y:S01]  /*2e60*/  HADD2.F32 R43, -RZ, R43.H0_H0 ;  /* 0x2000002bff2b7230 */ /* 0x002fe20000004100 */
[----:B------:R-:W0:Y:S04]  /*2e70*/  I2F.F16 R46, R46 ;  /* 0x0000002e002e7306 */ /* 0x000e280000200c00 */
[----:B------:R-:W-:Y:S01]  /*2e80*/  FFMA.FTZ R60, R53, R43, R60 ;  /* 0x0000002b353c7223 */ /* 0x000fe2000001003c */
[--C-:B------:R-:W-:Y:S01]  /*2e90*/  SHF.R.U32.HI R53, RZ, 0x8, R18.reuse ;  /* 0x00000008ff357819 */ /* 0x100fe20000011612 */
[----:B--2---:R-:W-:Y:S01]  /*2ea0*/  HADD2.F32 R45, -RZ, R45.H0_H0 ;  /* 0x2000002dff2d7230 */ /* 0x004fe20000004100 */
[----:B------:R-:W-:Y:S01]  /*2eb0*/  SHF.R.U32.HI R18, RZ, 0x10, R18 ;  /* 0x00000010ff127819 */ /* 0x000fe20000011612 */
[----:B------:R-:W-:Y:S01]  /*2ec0*/  I2F.F16 R57, R57 ;  /* 0x0000003900397306 */ /* 0x000fe20000200c00 */
[----:B------:R-:W-:-:S02]  /*2ed0*/  LOP3.LUT R53, R53, 0xff, RZ, 0xc0, !PT ;  /* 0x000000ff35357812 */ /* 0x000fc400078ec0ff */
[----:B------:R-:W-:Y:S01]  /*2ee0*/  FFMA.FTZ R58, R35, R45, R58 ;  /* 0x0000002d233a7223 */ /* 0x000fe2000001003a */
[----:B------:R-:W-:-:S03]  /*2ef0*/  LOP3.LUT R18, R18, 0xff, RZ, 0xc0, !PT ;  /* 0x000000ff12127812 */ /* 0x000fc600078ec0ff */
[----:B------:R-:W-:Y:S01]  /*2f00*/  FMUL.FTZ R59, R21, R58 ;  /* 0x0000003a153b7220 */ /* 0x000fe20000410000 */
[----:B------:R-:W-:Y:S01]  /*2f10*/  IADD3 R58, R53, -0x80, RZ ;  /* 0xffffff80353a7810 */ /* 0x000fe20007ffe0ff */
[----:B0-----:R-:W-:Y:S01]  /*2f20*/  HADD2.F32 R46, -RZ, R46.H0_H0 ;  /* 0x2000002eff2e7230 */ /* 0x001fe20000004100 */
[----:B------:R-:W-:Y:S02]  /*2f30*/  SHF.R.U32.HI R53, RZ, 0x8, R19 ;  /* 0x00000008ff357819 */ /* 0x000fe40000011613 */
[----:B------:R-:W-:Y:S02]  /*2f40*/  IADD3 R61, R18, -0x80, RZ ;  /* 0xffffff80123d7810 */ /* 0x000fe40007ffe0ff */
[----:B------:R-:W-:Y:S01]  /*2f50*/  LOP3.LUT R53, R53, 0xff, RZ, 0xc0, !PT ;  /* 0x000000ff35357812 */ /* 0x000fe200078ec0ff */
[----:B------:R-:W-:Y:S01]  /*2f60*/  FFMA.FTZ R55, R46, R35, R55 ;  /* 0x000000232e377223 */ /* 0x000fe20000010037 */
[----:B------:R-:W-:Y:S01]  /*2f70*/  SHF.R.U32.HI R18, RZ, 0x10, R19 ;  /* 0x00000010ff127819 */ /* 0x000fe20000011613 */
[----:B------:R-:W0:Y:S01]  /*2f80*/  I2F.F16 R58, R58 ;  /* 0x0000003a003a7306 */ /* 0x000e220000200c00 */
[----:B------:R-:W-:Y:S01]  /*2f90*/  IADD3 R62, R53, -0x80, RZ ;  /* 0xffffff80353e7810 */ /* 0x000fe20007ffe0ff */
[----:B------:R-:W-:Y:S01]  /*2fa0*/  FMUL.FTZ R34, R20, R55 ;  /* 0x0000003714227220 */ /* 0x000fe20000410000 */
[----:B------:R-:W-:-:S02]  /*2fb0*/  LOP3.LUT R18, R18, 0xff, RZ, 0xc0, !PT ;  /* 0x000000ff12127812 */ /* 0x000fc400078ec0ff */
[----:B------:R-:W-:Y:S02]  /*2fc0*/  F2FP.PACK_AB R59, RZ, R59 ;  /* 0x0000003bff3b723e */ /* 0x000fe400000000ff */
[----:B------:R-:W-:Y:S01]  /*2fd0*/  IADD3 R64, R18, -0x80, RZ ;  /* 0xffffff8012407810 */ /* 0x000fe20007ffe0ff */
[----:B------:R-:W1:Y:S01]  /*2fe0*/  I2F.F16 R53, R62 ;  /* 0x0000003e00357306 */ /* 0x000e620000200c00 */
[----:B------:R-:W-:Y:S02]  /*2ff0*/  LEA.HI R18, R19, 0xffffff80, RZ, 0x8 ;  /* 0xffffff8013127811 */ /* 0x000fe400078f40ff */
[----:B------:R-:W-:-:S04]  /*3000*/  F2FP.PACK_AB R34, RZ, R34 ;  /* 0x00000022ff22723e */ /* 0x000fc800000000ff */
[----:B------:R-:W-:Y:S01]  /*3010*/  PRMT R34, R34, 0x5410, R59 ;  /* 0x0000541022227816 */ /* 0x000fe2000000003b */
[----:B------:R-:W2:Y:S01]  /*3020*/  I2F.F16 R61, R61 ;  /* 0x0000003d003d7306 */ /* 0x000ea20000200c00 */
[----:B0-----:R-:W-:-:S04]  /*3030*/  HADD2.F32 R58, -RZ, R58.H0_H0 ;  /* 0x2000003aff3a7230 */ /* 0x001fc80000004100 */
[----:B------:R-:W-:Y:S01]  /*3040*/  HFMA2.MMA R0, R34, 1, 1, R0 ;  /* 0x3c003c0022007835 */ /* 0x000fe20000000000 */
[----:B------:R-:W-:Y:S02]  /*3050*/  FFMA.FTZ R19, R54, R58, R63 ;  /* 0x0000003a36137223 */ /* 0x000fe4000001003f */
[----:B------:R-:W0:Y:S01]  /*3060*/  I2F.F16 R55, R64 ;  /* 0x0000004000377306 */ /* 0x000e220000200c00 */
[----:B-1----:R-:W-:-:S05]  /*3070*/  HADD2.F32 R53, -RZ, R53.H0_H0 ;  /* 0x20000035ff357230 */ /* 0x002fca0000004100 */
[----:B------:R-:W-:Y:S02]  /*3080*/  FFMA.FTZ R60, R54, R53, R60 ;  /* 0x00000035363c7223 */ /* 0x000fe4000001003c */
[----:B------:R-:W1:Y:S01]  /*3090*/  I2F.F16 R18, R18 ;  /* 0x0000001200127306 */ /* 0x000e620000200c00 */
[----:B--2---:R-:W-:-:S05]  /*30a0*/  HADD2.F32 R54, -RZ, R61.H0_H0 ;  /* 0x2000003dff367230 */ /* 0x004fca0000004100 */
[----:B------:R-:W-:Y:S01]  /*30b0*/  FFMA.FTZ R19, R56, R54, R19 ;  /* 0x0000003638137223 */ /* 0x000fe20000010013 */
[----:B0-----:R-:W-:-:S05]  /*30c0*/  HADD2.F32 R55, -RZ, R55.H0_H0 ;  /* 0x20000037ff377230 */ /* 0x001fca0000004100 */
[----:B------:R-:W-:Y:S01]  /*30d0*/  FFMA.FTZ R60, R56, R55, R60 ;  /* 0x00000037383c7223 */ /* 0x000fe2000001003c */
[----:B------:R-:W-:Y:S02]  /*30e0*/  HADD2.F32 R56, -RZ, R57.H0_H0 ;  /* 0x20000039ff387230 */ /* 0x000fe40000004100 */
[----:B-1----:R-:W-:-:S03]  /*30f0*/  HADD2.F32 R57, -RZ, R18.H0_H0 ;  /* 0x20000012ff397230 */ /* 0x002fc60000004100 */
[C---:B------:R-:W-:Y:S02]  /*3100*/  FFMA.FTZ R19, R35.reuse, R56, R19 ;  /* 0x0000003823137223 */ /* 0x040fe40000010013 */
[----:B------:R-:W-:Y:S02]  /*3110*/  FFMA.FTZ R60, R35, R57, R60 ;  /* 0x00000039233c7223 */ /* 0x000fe4000001003c */
[----:B------:R-:W-:Y:S02]  /*3120*/  FMUL.FTZ R19, R22, R19 ;  /* 0x0000001316137220 */ /* 0x000fe40000410000 */
[----:B------:R-:W-:-:S03]  /*3130*/  FMUL.FTZ R60, R23, R60 ;  /* 0x0000003c173c7220 */ /* 0x000fc60000410000 */
[----:B------:R-:W-:Y:S02]  /*3140*/  F2FP.PACK_AB R19, RZ, R19 ;  /* 0x00000013ff13723e */ /* 0x000fe400000000ff */
[----:B------:R-:W-:-:S04]  /*3150*/  F2FP.PACK_AB R60, RZ, R60 ;  /* 0x0000003cff3c723e */ /* 0x000fc800000000ff */
[----:B------:R-:W-:-:S05]  /*3160*/  PRMT R19, R19, 0x5410, R60 ;  /* 0x0000541013137816 */ /* 0x000fca000000003c */
        /* <DEDUP_REMOVED lines=24> */
[----:B------:R-:W0:Y:S02]  /*32f0*/  LDS.64 R18, [UR4+0x58] ;  /* 0x00005804ff127984 */ /* 0x000e240008000a00 */
        /* <DEDUP_REMOVED lines=87> */
.L_x_1888:
        /* <DEDUP_REMOVED lines=12> */
[----:B------:R-:W-:Y:S02]  /*3930*/  LOP3.LUT R26, R12, 0xff, RZ, 0xc0, !PT ;  /* 0x000000ff0c1a7812 */ /* 0x000fe400078ec0ff */
[----:B------:R-:W-:Y:S02]  /*3940*/  SHF.R.U32.HI R27, RZ, 0x8, R12 ;  /* 0x00000008ff1b7819 */ /* 0x000fe4000001160c */
[----:B------:R-:W-:Y:S02]  /*3950*/  IADD3 R26, R26, -0x80, RZ ;  /* 0xffffff801a1a7810 */ /* 0x000fe40007ffe0ff */
[----:B------:R-:W-:Y:S01]  /*3960*/  LOP3.LUT R27, R27, 0xff, RZ, 0xc0, !PT ;  /* 0x000000ff1b1b7812 */ /* 0x000fe200078ec0ff */
[----:B------:R-:W-:Y:S01]  /*3970*/  I2F.F16 R46, R46 ;  /* 0x0000002e002e7306 */ /* 0x000fe20000200c00 */
[----:B------:R-:W-:-:S02]  /*3980*/  LEA.HI R36, R12, 0xffffff80, RZ, 0x8 ;  /* 0xffffff800c247811 */ /* 0x000fc400078f40ff */
[----:B0-----:R-:W-:Y:S02]  /*3990*/  SHF.R.U32.HI R32, RZ, 0x10, R12 ;  /* 0x00000010ff207819 */ /* 0x001fe4000001160c */
[----:B------:R-:W-:Y:S02]  /*39a0*/  IADD3 R12, R27, -0x80, RZ ;  /* 0xffffff801b0c7810 */ /* 0x000fe40007ffe0ff */
[----:B------:R-:W-:Y:S01]  /*39b0*/  LOP3.LUT R32, R32, 0xff, RZ, 0xc0, !PT ;  /* 0x000000ff20207812 */ /* 0x000fe200078ec0ff */
[----:B------:R0:W-:Y:S01]  /*39c0*/  I2F.F16 R47, R26 ;  /* 0x0000001a002f7306 */ /* 0x0001e20000200c00 */
[----:B------:R-:W-:Y:S01]  /*39d0*/  LEA.HI R35, R13, 0xffffff80, RZ, 0x8 ;  /* 0xffffff800d237811 */ /* 0x000fe200078f40ff */
[----:B---3--:R-:W-:Y:S01]  /*39e0*/  HADD2.F32 R34, -RZ, R34.H0_H0 ;  /* 0x20000022ff227230 */ /* 0x008fe20000004100 */
[----:B------:R-:W-:Y:S02]  /*39f0*/  IADD3 R32, R32, -0x80, RZ ;  /* 0xffffff8020207810 */ /* 0x000fe40007ffe0ff */
[----:B------:R-:W-:-:S02]  /*3a00*/  SHF.R.U32.HI R37, RZ, 0x10, R13 ;  /* 0x00000010ff257819 */ /* 0x000fc4000001160d */
[----:B------:R-:W-:Y:S01]  /*3a10*/  LEA.HI R42, R14, 0xffffff80, RZ, 0x8 ;  /* 0xffffff800e2a7811 */ /* 0x000fe200078f40ff */
[----:B------:R3:W4:Y:S01]  /*3a20*/  I2F.F16 R40, R32 ;  /* 0x0000002000287306 */ /* 0x0007220000200c00 */
[----:B0-----:R-:W-:Y:S02]  /*3a30*/  SHF.R.U32.HI R26, RZ, 0x8, R13 ;  /* 0x00000008ff1a7819 */ /* 0x001fe4000001160d */
[----:B------:R-:W-:Y:S02]  /*3a40*/  LEA.HI R41, R15, 0xffffff80, RZ, 0x8 ;  /* 0xffffff800f297811 */ /* 0x000fe400078f40ff */
[----:B------:R-:W-:Y:S02]  /*3a50*/  LOP3.LUT R33, R26, 0xff, RZ, 0xc0, !PT ;  /* 0x000000ff1a217812 */ /* 0x000fe400078ec0ff */
[----:B------:R-:W0:Y:S01]  /*3a60*/  LDS.64 R26, [UR4+0x20] ;  /* 0x00002004ff1a7984 */ /* 0x000e220008000a00 */
[----:B------:R-:W-:Y:S01]  /*3a70*/  LOP3.LUT R37, R37, 0xff, RZ, 0xc0, !PT ;  /* 0x000000ff25257812 */ /* 0x000fe200078ec0ff */
[----:B------:R-:W1:Y:S01]  /*3a80*/  I2F.F16 R28, R28 ;  /* 0x0000001c001c7306 */ /* 0x000e620000200c00 */
[----:B------:R-:W-:-:S02]  /*3a90*/  IADD3 R13, R33, -0x80, RZ ;  /* 0xffffff80210d7810 */ /* 0x000fc40007ffe0ff */
[--C-:B------:R-:W-:Y:S02]  /*3aa0*/  SHF.R.U32.HI R33, RZ, 0x8, R14.reuse ;  /* 0x00000008ff217819 */ /* 0x100fe4000001160e */
[----:B---3--:R-:W-:Y:S02]  /*3ab0*/  SHF.R.U32.HI R32, RZ, 0x8, R15 ;  /* 0x00000008ff207819 */ /* 0x008fe4000001160f */
[----:B------:R-:W-:Y:S01]  /*3ac0*/  LOP3.LUT R33, R33, 0xff, RZ, 0xc0, !PT ;  /* 0x000000ff21217812 */ /* 0x000fe200078ec0ff */
[----:B------:R-:W-:Y:S01]  /*3ad0*/  I2F.F16 R12, R12 ;  /* 0x0000000c000c7306 */ /* 0x000fe20000200c00 */
[----:B------:R-:W-:Y:S01]  /*3ae0*/  LOP3.LUT R32, R32, 0xff, RZ, 0xc0, !PT ;  /* 0x000000ff20207812 */ /* 0x000fe200078ec0ff */
[----:B----4-:R-:W-:Y:S01]  /*3af0*/  HADD2.F32 R40, -RZ, R40.H0_H0 ;  /* 0x20000028ff287230 */ /* 0x010fe20000004100 */
[----:B------:R-:W-:Y:S02]  /*3b00*/  SHF.R.U32.HI R14, RZ, 0x10, R14 ;  /* 0x00000010ff0e7819 */ /* 0x000fe4000001160e */
[----:B------:R-:W-:-:S02]  /*3b10*/  IADD3 R48, R33, -0x80, RZ ;  /* 0xffffff8021307810 */ /* 0x000fc40007ffe0ff */
[----:B------:R-:W-:Y:S01]  /*3b20*/  SHF.R.U32.HI R15, RZ, 0x10, R15 ;  /* 0x00000010ff0f7819 */ /* 0x000fe2000001160f */
[----:B------:R-:W-:Y:S01]  /*3b30*/  I2F.F16 R13, R13 ;  /* 0x0000000d000d7306 */ /* 0x000fe20000200c00 */
[----:B------:R-:W-:Y:S01]  /*3b40*/  IADD3 R53, R32, -0x80, RZ ;  /* 0xffffff8020357810 */ /* 0x000fe20007ffe0ff */
[----:B-1----:R-:W-:Y:S01]  /*3b50*/  HADD2.F32 R28, -RZ, R28.H0_H0 ;  /* 0x2000001cff1c7230 */ /* 0x002fe20000004100 */
[----:B------:R-:W-:Y:S01]  /*3b60*/  IADD3 R37, R37, -0x80, RZ ;  /* 0xffffff8025257810 */ /* 0x000fe20007ffe0ff */
[----:B------:R-:W1:Y:S01]  /*3b70*/  LDS.64 R32, [UR4+0x28] ;  /* 0x00002804ff207984 */ /* 0x000e620008000a00 */
[----:B------:R-:W-:Y:S02]  /*3b80*/  LOP3.LUT R14, R14, 0xff, RZ, 0xc0, !PT ;  /* 0x000000ff0e0e7812 */ /* 0x000fe400078ec0ff */
[----:B------:R-:W-:Y:S01]  /*3b90*/  LOP3.LUT R15, R15, 0xff, RZ, 0xc0, !PT ;  /* 0x000000ff0f0f7812 */ /* 0x000fe200078ec0ff */
[----:B------:R-:W-:Y:S01]  /*3ba0*/  I2F.F16 R48, R48 ;  /* 0x0000003000307306 */ /* 0x000fe20000200c00 */
[----:B------:R-:W-:-:S02]  /*3bb0*/  IADD3 R38, R14, -0x80, RZ ;  /* 0xffffff800e267810 */ /* 0x000fc40007ffe0ff */
[----:B------:R-:W-:-:S05]  /*3bc0*/  ISETP.GE.AND P0, PT, R25, 0x2, PT ;  /* 0x000000021900780c */ /* 0x000fca0003f06270 */
[----:B------:R-:W-:Y:S01]  /*3bd0*/  I2F.F16 R53, R53 ;  /* 0x0000003500357306 */ /* 0x000fe20000200c00 */
[----:B0-----:R-:W-:-:S07]  /*3be0*/  HADD2.F32 R51, -RZ, R26.H0_H0 ;  /* 0x2000001aff337230 */ /* 0x001fce0000004100 */
[----:B------:R0:W3:Y:S01]  /*3bf0*/  I2F.F16 R39, R37 ;  /* 0x0000002500277306 */ /* 0x0000e20000200c00 */
[----:B------:R-:W-:Y:S02]  /*3c00*/  HADD2.F32 R52, -RZ, R26.H1_H1 ;  /* 0x3000001aff347230 */ /* 0x000fe40000004100 */
[----:B------:R-:W-:Y:S01]  /*3c10*/  HADD2.F32 R26, -RZ, R47.H0_H0 ;  /* 0x2000002fff1a7230 */ /* 0x000fe20000004100 */
[----:B------:R-:W-:Y:S01]  /*3c20*/  FFMA.FTZ R55, R51, R34, RZ ;  /* 0x0000002233377223 */ /* 0x000fe200000100ff */
[----:B------:R-:W-:-:S03]  /*3c30*/  HADD2.F32 R60, -RZ, R27.H1_H1 ;  /* 0x3000001bff3c7230 */ /* 0x000fc60000004100 */
[----:B------:R-:W4:Y:S01]  /*3c40*/  I2F.F16 R38, R38 ;  /* 0x0000002600267306 */ /* 0x000f220000200c00 */
[----:B0-----:R-:W-:-:S07]  /*3c50*/  IADD3 R37, R15, -0x80, RZ ;  /* 0xffffff800f257810 */ /* 0x001fce0007ffe0ff */
[----:B------:R-:W0:Y:S01]  /*3c60*/  I2F.F16 R37, R37 ;  /* 0x0000002500257306 */ /* 0x000e220000200c00 */
[----:B---3--:R-:W-:-:S07]  /*3c70*/  HADD2.F32 R39, -RZ, R39.H0_H0 ;  /* 0x20000027ff277230 */ /* 0x008fce0000004100 */
[----:B------:R-:W-:Y:S01]  /*3c80*/  I2F.F16 R41, R41 ;  /* 0x0000002900297306 */ /* 0x000fe20000200c00 */
[----:B----4-:R-:W-:-:S07]  /*3c90*/  HADD2.F32 R38, -RZ, R38.H0_H0 ;  /* 0x20000026ff267230 */ /* 0x010fce0000004100 */
[----:B------:R-:W-:Y:S01]  /*3ca0*/  I2F.F16 R42, R42 ;  /* 0x0000002a002a7306 */ /* 0x000fe20000200c00 */
[----:B0-----:R-:W-:-:S07]  /*3cb0*/  HADD2.F32 R37, -RZ, R37.H0_H0 ;  /* 0x20000025ff257230 */ /* 0x001fce0000004100 */
[----:B------:R-:W0:Y:S08]  /*3cc0*/  I2F.F16 R36, R36 ;  /* 0x0000002400247306 */ /* 0x000e300000200c00 */
[----:B------:R-:W3:Y:S01]  /*3cd0*/  I2F.F16 R35, R35 ;  /* 0x0000002300237306 */ /* 0x000ee20000200c00 */
[----:B0-----:R-:W-:Y:S02]  /*3ce0*/  HADD2.F32 R36, -RZ, R36.H0_H0 ;  /* 0x20000024ff247230 */ /* 0x001fe40000004100 */
[----:B---3--:R-:W-:Y:S01]  /*3cf0*/  HADD2.F32 R35, -RZ, R35.H0_H0 ;  /* 0x20000023ff237230 */ /* 0x008fe20000004100 */
[----:B--2---:R-:W-:-:S02]  /*3d00*/  LOP3.LUT R14, R16, 0xff, RZ, 0xc0, !PT ;  /* 0x000000ff100e7812 */ /* 0x004fc400078ec0ff */
[--C-:B------:R-:W-:Y:S02]  /*3d10*/  SHF.R.U32.HI R15, RZ, 0x8, R16.reuse ;  /* 0x00000008ff0f7819 */ /* 0x100fe40000011610 */
[----:B------:R-:W-:Y:S02]  /*3d20*/  IADD3 R50, R14, -0x80, RZ ;  /* 0xffffff800e327810 */ /* 0x000fe40007ffe0ff */
[----:B------:R-:W-:Y:S02]  /*3d30*/  LOP3.LUT R14, R17, 0xff, RZ, 0xc0, !PT ;  /* 0x000000ff110e7812 */ /* 0x000fe400078ec0ff */
[----:B------:R-:W-:Y:S02]  /*3d40*/  LOP3.LUT R15, R15, 0xff, RZ, 0xc0, !PT ;  /* 0x000000ff0f0f7812 */ /* 0x000fe400078ec0ff */
[----:B------:R-:W-:Y:S01]  /*3d50*/  LEA.HI R44, R16, 0xffffff80, RZ, 0x8 ;  /* 0xffffff80102c7811 */ /* 0x000fe200078f40ff */
[----:B------:R-:W0:Y:S01]  /*3d60*/  I2F.F16 R50, R50 ;  /* 0x0000003200327306 */ /* 0x000e220000200c00 */
        /* <DEDUP_REMOVED lines=23> */
[----:B------:R-:W-:Y:S01]  /*3ee0*/  HADD2.F32 R27, -RZ, R42.H0_H0 ;  /* 0x2000002aff1b7230 */ /* 0x000fe20000004100 */
[----:B------:R2:W3:Y:S01]  /*3ef0*/  I2F.F16 R46, R45 ;  /* 0x0000002d002e7306 */ /* 0x0004e20000200c00 */
[----:B0-----:R-:W-:Y:S01]  /*3f00*/  HADD2.F32 R50, -RZ, R50.H0_H0 ;  /* 0x20000032ff327230 */ /* 0x001fe20000004100 */
[----:B------:R-:W-:Y:S01]  /*3f10*/  FFMA.FTZ R53, R40, R51, R53 ;  /* 0x0000003328357223 */ /* 0x000fe20000010035 */
[----:B------:R-:W-:Y:S01]  /*3f20*/  LEA.HI R56, R18, 0xffffff80, RZ, 0x8 ;  /* 0xffffff8012387811 */ /* 0x000fe200078f40ff */
[----:B------:R-:W-:-:S02]  /*3f30*/  FFMA.FTZ R54, R51, R39, R54 ;  /* 0x0000002733367223 */ /* 0x000fc40000010036 */
[C---:B------:R-:W-:Y:S02]  /*3f40*/  FFMA.FTZ R62, R51.reuse, R38, R62 ;  /* 0x00000026333e7223 */ /* 0x040fe4000001003e */
[----:B------:R-:W-:Y:S01]  /*3f50*/  FFMA.FTZ R51, R51, R37, R52 ;  /* 0x0000002533337223 */ /* 0x000fe20000010034 */
[----:B--2---:R-:W-:Y:S01]  /*3f60*/  IADD3 R45, R17, -0x80, RZ ;  /* 0xffffff80112d7810 */ /* 0x004fe20007ffe0ff */
[----:B------:R-:W-:Y:S01]  /*3f70*/  HADD2.F32 R17, -RZ, R41.H0_H0 ;  /* 0x20000029ff117230 */ /* 0x000fe20000004100 */
[----:B------:R-:W-:Y:S01]  /*3f80*/  LOP3.LUT R52, R18, 0xff, RZ, 0xc0, !PT ;  /* 0x000000ff12347812 */ /* 0x000fe200078ec0ff */
[----:B------:R0:W2:Y:S01]  /*3f90*/  I2F.F16 R48, R47 ;  /* 0x0000002f00307306 */ /* 0x0000a20000200c00 */
[----:B------:R-:W-:Y:S01]  /*3fa0*/  LOP3.LUT R41, R19, 0xff, RZ, 0xc0, !PT ;  /* 0x000000ff13297812 */ /* 0x000fe200078ec0ff */
[----:B------:R-:W-:Y:S01]  /*3fb0*/  FFMA.FTZ R54, R60, R35, R54 ;  /* 0x000000233c367223 */ /* 0x000fe20000010036 */
[----:B------:R-:W-:Y:S01]  /*3fc0*/  IADD3 R42, R52, -0x80, RZ ;  /* 0xffffff80342a7810 */ /* 0x000fe20007ffe0ff */
[----:B------:R-:W-:Y:S01]  /*3fd0*/  FFMA.FTZ R52, R36, R60, R53 ;  /* 0x0000003c24347223 */ /* 0x000fe20000010035 */
[----:B------:R-:W-:Y:S01]  /*3fe0*/  IADD3 R41, R41, -0x80, RZ ;  /* 0xffffff8029297810 */ /* 0x000fe20007ffe0ff */
[C---:B------:R-:W-:Y:S01]  /*3ff0*/  FFMA.FTZ R62, R60.reuse, R27, R62 ;  /* 0x0000001b3c3e7223 */ /* 0x040fe2000001003e */
[--C-:B-1----:R-:W-:Y:S01]  /*4000*/  HADD2.F32 R53, -RZ, R32.reuse.H1_H1 ;  /* 0x30000020ff357230 */ /* 0x102fe20000004100 */
[----:B------:R-:W1:Y:S01]  /*4010*/  I2F.F16 R49, R49 ;  /* 0x0000003100317306 */ /* 0x000e620000200c00 */
[----:B0-----:R-:W-:Y:S01]  /*4020*/  IADD3 R47, R55, -0x80, RZ ;  /* 0xffffff80372f7810 */ /* 0x001fe20007ffe0ff */
[----:B------:R-:W-:Y:S01]  /*4030*/  FFMA.FTZ R60, R60, R17, R51 ;  /* 0x000000113c3c7223 */ /* 0x000fe20000010033 */
[----:B------:R-:W-:-:S02]  /*4040*/  HADD2.F32 R51, -RZ, R32.H0_H0 ;  /* 0x20000020ff337230 */ /* 0x000fc40000004100 */
[--C-:B------:R-:W-:Y:S02]  /*4050*/  HADD2.F32 R55, -RZ, R33.reuse.H0_H0 ;  /* 0x20000021ff377230 */ /* 0x100fe40000004100 */
[----:B---3--:R-:W-:Y:S01]  /*4060*/  HADD2.F32 R46, -RZ, R46.H0_H0 ;  /* 0x2000002eff2e7230 */ /* 0x008fe20000004100 */
[----:B------:R-:W0:Y:S01]  /*4070*/  I2F.F16 R42, R42 ;  /* 0x0000002a002a7306 */ /* 0x000e220000200c00 */
[----:B--2---:R-:W-:Y:S01]  /*4080*/  HADD2.F32 R48, -RZ, R48.H0_H0 ;  /* 0x20000030ff307230 */ /* 0x004fe20000004100 */
[----:B------:R-:W-:Y:S01]  /*4090*/  FFMA.FTZ R52, R50, R51, R52 ;  /* 0x0000003332347223 */ /* 0x000fe20000010034 */
[----:B------:R-:W-:-:S03]  /*40a0*/  HADD2.F32 R33, -RZ, R33.H1_H1 ;  /* 0x30000021ff217230 */ /* 0x000fc60000004100 */
[----:B------:R-:W-:Y:S02]  /*40b0*/  FFMA.FTZ R52, R48, R53, R52 ;  /* 0x0000003530347223 */ /* 0x000fe40000010034 */
[----:B------:R-:W2:Y:S01]  /*40c0*/  I2F.F16 R41, R41 ;  /* 0x0000002900297306 */ /* 0x000ea20000200c00 */
[----:B-1----:R-:W-:Y:S01]  /*40d0*/  HADD2.F32 R49, -RZ, R49.H0_H0 ;  /* 0x20000031ff317230 */ /* 0x002fe20000004100 */
[----:B------:R-:W-:-:S04]  /*40e0*/  FFMA.FTZ R52, R46, R55, R52 ;  /* 0x000000372e347223 */ /* 0x000fc80000010034 */
[----:B------:R-:W-:Y:S02]  /*40f0*/  FFMA.FTZ R54, R51, R49, R54 ;  /* 0x0000003133367223 */ /* 0x000fe40000010036 */
[----:B------:R-:W1:Y:S01]  /*4100*/  I2F.F16 R44, R44 ;  /* 0x0000002c002c7306 */ /* 0x000e620000200c00 */
[----:B0-----:R-:W-:-:S05]  /*4110*/  HADD2.F32 R42, -RZ, R42.H0_H0 ;  /* 0x2000002aff2a7230 */ /* 0x001fca0000004100 */
[----:B------:R-:W-:Y:S02]  /*4120*/  FFMA.FTZ R62, R51, R42, R62 ;  /* 0x0000002a333e7223 */ /* 0x000fe4000001003e */
[----:B------:R-:W0:Y:S01]  /*4130*/  I2F.F16 R47, R47 ;  /* 0x0000002f002f7306 */ /* 0x000e220000200c00 */
[----:B--2---:R-:W-:-:S05]  /*4140*/  HADD2.F32 R41, -RZ, R41.H0_H0 ;  /* 0x20000029ff297230 */ /* 0x004fca0000004100 */
[----:B------:R-:W-:Y:S01]  /*4150*/  FFMA.FTZ R60, R51, R41, R60 ;  /* 0x00000029333c7223 */ /* 0x000fe2000001003c */
[--C-:B------:R-:W-:Y:S01]  /*4160*/  SHF.R.U32.HI R51, RZ, 0x8, R18.reuse ;  /* 0x00000008ff337819 */ /* 0x100fe20000011612 */
[----:B------:R-:W2:Y:S01]  /*4170*/  I2F.F16 R45, R45 ;  /* 0x0000002d002d7306 */ /* 0x000ea20000200c00 */
[----:B-1----:R-:W-:Y:S01]  /*4180*/  HADD2.F32 R44, -RZ, R44.H0_H0 ;  /* 0x2000002cff2c7230 */ /* 0x002fe20000004100 */
[----:B------:R-:W-:Y:S02]  /*4190*/  SHF.R.U32.HI R18, RZ, 0x10, R18 ;  /* 0x00000010ff127819 */ /* 0x000fe40000011612 */
[----:B------:R-:W-:Y:S02]  /*41a0*/  LOP3.LUT R51, R51, 0xff, RZ, 0xc0, !PT ;  /* 0x000000ff33337812 */ /* 0x000fe400078ec0ff */
[----:B------:R-:W-:Y:S01]  /*41b0*/  FFMA.FTZ R57, R44, R33, R52 ;  /* 0x000000212c397223 */ /* 0x000fe20000010034 */
[----:B------:R-:W-:Y:S01]  /*41c0*/  SHF.R.U32.HI R52, RZ, 0x8, R19 ;  /* 0x00000008ff347819 */ /* 0x000fe20000011613 */
[----:B------:R-:W1:Y:S01]  /*41d0*/  I2F.F16 R43, R43 ;  /* 0x0000002b002b7306 */ /* 0x000e620000200c00 */
[----:B0-----:R-:W-:Y:S01]  /*41e0*/  HADD2.F32 R47, -RZ, R47.H0_H0 ;  /* 0x2000002fff2f7230 */ /* 0x001fe20000004100 */
[----:B------:R-:W-:Y:S01]  /*41f0*/  LOP3.LUT R18, R18, 0xff, RZ, 0xc0, !PT ;  /* 0x000000ff12127812 */ /* 0x000fe200078ec0ff */
[----:B------:R-:W-:Y:S01]  /*4200*/  FMUL.FTZ R32, R20, R57 ;  /* 0x0000003914207220 */ /* 0x000fe20000410000 */
[----:B------:R-:W-:-:S02]  /*4210*/  LOP3.LUT R52, R52, 0xff, RZ, 0xc0, !PT ;  /* 0x000000ff34347812 */ /* 0x000fc400078ec0ff */
[----:B------:R-:W-:Y:S01]  /*4220*/  FFMA.FTZ R54, R53, R47, R54 ;  /* 0x0000002f35367223 */ /* 0x000fe20000010036 */
[----:B------:R-:W-:Y:S01]  /*4230*/  IADD3 R61, R18, -0x80, RZ ;  /* 0xffffff80123d7810 */ /* 0x000fe20007ffe0ff */
[----:B--2---:R-:W-:Y:S01]  /*4240*/  HADD2.F32 R45, -RZ, R45.H0_H0 ;  /* 0x2000002dff2d7230 */ /* 0x004fe20000004100 */
[----:B------:R-:W-:Y:S01]  /*4250*/  IADD3 R51, R51, -0x80, RZ ;  /* 0xffffff8033337810 */ /* 0x000fe20007ffe0ff */
[----:B------:R-:W-:Y:S01]  /*4260*/  I2F.F16 R56, R56 ;  /* 0x0000003800387306 */ /* 0x000fe20000200c00 */
[----:B------:R-:W-:Y:S02]  /*4270*/  SHF.R.U32.HI R18, RZ, 0x10, R19 ;  /* 0x00000010ff127819 */ /* 0x000fe40000011613 */
[----:B------:R-:W-:Y:S01]  /*4280*/  FFMA.FTZ R54, R55, R45, R54 ;  /* 0x0000002d37367223 */ /* 0x000fe20000010036 */
[----:B------:R-:W-:Y:S01]  /*4290*/  IADD3 R63, R52, -0x80, RZ ;  /* 0xffffff80343f7810 */ /* 0x000fe20007ffe0ff */
[----:B-1----:R-:W-:Y:S01]  /*42a0*/  HADD2.F32 R43, -RZ, R43.H0_H0 ;  /* 0x2000002bff2b7230 */ /* 0x002fe20000004100 */
[----:B------:R-:W-:-:S02]  /*42b0*/  LOP3.LUT R18, R18, 0xff, RZ, 0xc0, !PT ;  /* 0x000000ff12127812 */ /* 0x000fc400078ec0ff */
[----:B------:R-:W0:Y:S01]  /*42c0*/  I2F.F16 R51, R51 ;  /* 0x0000003300337306 */ /* 0x000e220000200c00 */
[----:B------:R-:W-:Y:S01]  /*42d0*/  F2FP.PACK_AB R32, RZ, R32 ;  /* 0x00000020ff20723e */ /* 0x000fe200000000ff */
[----:B------:R-:W-:Y:S01]  /*42e0*/  FFMA.FTZ R54, R33, R43, R54 ;  /* 0x0000002b21367223 */ /* 0x000fe20000010036 */
[----:B------:R-:W-:Y:S02]  /*42f0*/  IADD3 R64, R18, -0x80, RZ ;  /* 0xffffff8012407810 */ /* 0x000fe40007ffe0ff */
[----:B------:R-:W-:Y:S01]  /*4300*/  LEA.HI R18, R19, 0xffffff80, RZ, 0x8 ;  /* 0xffffff8013127811 */ /* 0x000fe200078f40ff */
[----:B------:R-:W-:Y:S02]  /*4310*/  FMUL.FTZ R57, R21, R54 ;  /* 0x0000003615397220 */ /* 0x000fe40000410000 */
[----:B------:R-:W1:Y:S03]  /*4320*/  I2F.F16 R52, R63 ;  /* 0x0000003f00347306 */ /* 0x000e660000200c00 */
[----:B------:R-:W-:-:S05]  /*4330*/  F2FP.PACK_AB R57, RZ, R57 ;  /* 0x00000039ff39723e */ /* 0x000fca00000000ff */
[----:B------:R-:W2:Y:S01]  /*4340*/  I2F.F16 R61, R61 ;  /* 0x0000003d003d7306 */ /* 0x000ea20000200c00 */
[----:B0-----:R-:W-:Y:S01]  /*4350*/  HADD2.F32 R51, -RZ, R51.H0_H0 ;  /* 0x20000033ff337230 */ /* 0x001fe20000004100 */
[----:B------:R-:W-:-:S04]  /*4360*/  PRMT R32, R32, 0x5410, R57 ;  /* 0x0000541020207816 */ /* 0x000fc80000000039 */
[----:B------:R-:W-:Y:S02]  /*4370*/  FFMA.FTZ R62, R53, R51, R62 ;  /* 0x00000033353e7223 */ /* 0x000fe4000001003e */
[----:B------:R-:W0:Y:S01]  /*4380*/  I2F.F16 R54, R64 ;  /* 0x0000004000367306 */ /* 0x000e220000200c00 */
[----:B-1----:R-:W-:Y:S01]  /*4390*/  HADD2.F32 R52, -RZ, R52.H0_H0 ;  /* 0x20000034ff347230 */ /* 0x002fe20000004100 */
[----:B------:R-:W-:-:S04]  /*43a0*/  HFMA2.MMA R0, R32, 1, 1, R0 ;  /* 0x3c003c0020007835 */ /* 0x000fc80000000000 */
        /* <DEDUP_REMOVED lines=127> */
.L_x_1889:
[----:B-1----:R-:W-:-:S05]  /*4ba0*/  IMAD.WIDE R58, R29, 0x8, R58 ;  /* 0x000000081d3a7825 */ /* 0x002fca00078e023a */
        /* <DEDUP_REMOVED lines=306> */
.L_x_1890:
[----:B------:R-:W-:Y:S01]  /*5ed0*/  IADD3 R24, R24, 0x20, RZ ;  /* 0x0000002018187810 */ /* 0x000fe20007ffe0ff */
[C---:B------:R-:W-:Y:S01]  /*5ee0*/  IMAD.WIDE R30, R29.reuse, 0x8, R30 ;  /* 0x000000081d1e7825 */ /* 0x040fe200078e021e */
[----:B------:R-:W-:Y:S02]  /*5ef0*/  UIADD3 UR4, UR4, 0x40, URZ ;  /* 0x0000004004047890 */ /* 0x000fe4000fffe03f */
[C---:B------:R-:W-:Y:S01]  /*5f00*/  ISETP.GE.AND P0, PT, R24.reuse, c[0x0][0x1a8], PT ;  /* 0x00006a0018007a0c */ /* 0x040fe20003f06270 */
[----:B------:R-:W-:Y:S01]  /*5f10*/  IMAD.WIDE R28, R29, 0x8, R58 ;  /* 0x000000081d1c7825 */ /* 0x000fe200078e023a */
[----:B------:R-:W-:-:S03]  /*5f20*/  ISETP.LT.AND P2, PT, R24, R11, PT ;  /* 0x0000000b1800720c */ /* 0x000fc60003f41270 */
[----:B------:R-:W-:Y:S02]  /*5f30*/  IMAD.MOV.U32 R26, RZ, RZ, R30 ;  /* 0x000000ffff1a7224 */ /* 0x000fe400078e001e */
[----:B------:R-:W-:-:S08]  /*5f40*/  IMAD.MOV.U32 R27, RZ, RZ, R31 ;  /* 0x000000ffff1b7224 */ /* 0x000fd000078e001f */
[----:B------:R-:W-:Y:S05]  /*5f50*/  @!P0 BRA P2, `(.L_x_1891) ;  /* 0xffffb2a000008947 */ /* 0x000fea000103ffff */
.L_x_1886:
[----:B------:R-:W-:-:S04]  /*5f60*/  ISETP.GE.AND P0, PT, R24, R11, PT ;  /* 0x0000000b1800720c */ /* 0x000fc80003f06270 */
[----:B------:R-:W-:-:S13]  /*5f70*/  ISETP.GE.OR P0, PT, R24, c[0x0][0x1ac], P0 ;  /* 0x00006b0018007a0c */ /* 0x000fda0000706670 */
[----:B------:R-:W-:Y:S05]  /*5f80*/  @P0 BRA `(.L_x_1892) ;  /* 0x000022a000000947 */ /* 0x000fea0003800000 */
[----:B------:R-:W-:Y:S02]  /*5f90*/  ULDC UR5, c[0x0][0x18c] ;  /* 0x0000630000057ab9 */ /* 0x000fe40000000800 */
[----:B------:R-:W-:-:S04]  /*5fa0*/  USHF.R.S32.HI UR5, URZ, 0x1f, UR5 ;  /* 0x0000001f3f057899 */ /* 0x000fc80008011405 */
.L_x_1895:
[----:B-----5:R2:W5:Y:S01]  /*5fb0*/  LDG.E.128.CONSTANT R20, [R28.64] ;  /* 0x000000061c147981 */ /* 0x020562000c1e9d00 */
[----:B------:R-:W-:Y:S01]  /*5fc0*/  IMAD.MOV.U32 R26, RZ, RZ, c[0x0][0x18c] ;  /* 0x00006300ff1a7624 */ /* 0x000fe200078e00ff */
[----:B01----:R-:W-:Y:S06]  /*5fd0*/  @!P1 BRA `(.L_x_1893) ;  /* 0x000010c000009947 */ /* 0x003fec0003800000 */
[----:B------:R-:W-:-:S06]  /*5fe0*/  IMAD.WIDE R16, R26, 0x4, R28 ;  /* 0x000000041a107825 */ /* 0x000fcc00078e021c */
[----:B------:R-:W-:Y:S02]  /*5ff0*/  IMAD.WIDE R12, R26, 0x4, R16 ;  /* 0x000000041a0c7825 */ /* 0x000fe400078e0210 */
[----:B------:R-:W3:Y:S04]  /*6000*/  LDG.E.128.CONSTANT R16, [R16.64] ;  /* 0x0000000610107981 */ /* 0x000ee8000c1e9d00 */
[----:B------:R-:W4:Y:S01]  /*6010*/  LDG.E.128.CONSTANT R12, [R12.64] ;  /* 0x000000060c0c7981 */ /* 0x000f22000c1e9d00 */
[--C-:B-----5:R-:W-:Y:S02]  /*6020*/  SHF.R.U32.HI R39, RZ, 0xc, R22.reuse ;  /* 0x0000000cff277819 */ /* 0x120fe40000011616 */
[----:B------:R-:W-:Y:S02]  /*6030*/  LOP3.LUT R30, R22, 0x3f003f, RZ, 0xc0, !PT ;  /* 0x003f003f161e7812 */ /* 0x000fe400078ec0ff */
[----:B------:R-:W-:-:S02]  /*6040*/  SHF.R.U32.HI R35, RZ, 0x6, R22 ;  /* 0x00000006ff237819 */ /* 0x000fc40000011616 */
[--C-:B------:R-:W-:Y:S02]  /*6050*/  SHF.R.U32.HI R37, RZ, 0xc, R20.reuse ;  /* 0x0000000cff257819 */ /* 0x100fe40000011614 */
[----:B------:R-:W-:Y:S02]  /*6060*/  SHF.R.U32.HI R38, RZ, 0xc, R21 ;  /* 0x0000000cff267819 */ /* 0x000fe40000011615 */
[----:B------:R-:W-:Y:S02]  /*6070*/  SHF.R.U32.HI R22, RZ, 0xc, R23 ;  /* 0x0000000cff167819 */ /* 0x000fe40000011617 */
[----:B0-----:R-:W-:Y:S02]  /*6080*/  LOP3.LUT R33, R20, 0x3f003f, RZ, 0xc0, !PT ;  /* 0x003f003f14217812 */ /* 0x001fe400078ec0ff */
        /* <DEDUP_REMOVED lines=19> */
[----:B----4-:R-:W-:-:S02]  /*61c0*/  SHF.R.U32.HI R49, RZ, 0x8, R12 ;  /* 0x00000008ff317819 */ /* 0x010fc4000001160c */
[----:B------:R-:W-:Y:S02]  /*61d0*/  SHF.R.U32.HI R52, RZ, 0x8, R13 ;  /* 0x00000008ff347819 */ /* 0x000fe4000001160d */
[----:B------:R-:W-:Y:S02]  /*61e0*/  SHF.R.U32.HI R51, RZ, 0x8, R15 ;  /* 0x00000008ff337819 */ /* 0x000fe4000001160f */
[----:B------:R-:W-:Y:S02]  /*61f0*/  LOP3.LUT R49, R20, 0x300030, R49, 0xf8, !PT ;  /* 0x0030003014317812 */ /* 0x000fe400078ef831 */
[----:B------:R-:W-:Y:S02]  /*6200*/  LOP3.LUT R52, R21, 0x300030, R52, 0xf8, !PT ;  /* 0x0030003015347812 */ /* 0x000fe400078ef834 */
[----:B------:R-:W-:Y:S02]  /*6210*/  LOP3.LUT R51, R22, 0x300030, R51, 0xf8, !PT ;  /* 0x0030003016337812 */ /* 0x000fe400078ef833 */
[----:B------:R-:W0:Y:S01]  /*6220*/  LDS.128 R20, [UR4] ;  /* 0x00000004ff147984 */ /* 0x000e220008000c00 */
[----:B---3--:R-:W-:-:S02]  /*6230*/  SHF.R.U32.HI R45, RZ, 0xc, R16 ;  /* 0x0000000cff2d7819 */ /* 0x008fc40000011610 */
[----:B------:R-:W-:Y:S02]  /*6240*/  LOP3.LUT R37, R16, 0x3f003f, RZ, 0xc0, !PT ;  /* 0x003f003f10257812 */ /* 0x000fe400078ec0ff */
[----:B------:R-:W-:Y:S02]  /*6250*/  SHF.R.U32.HI R38, RZ, 0x6, R16 ;  /* 0x00000006ff267819 */ /* 0x000fe40000011610 */
[----:B------:R-:W-:Y:S02]  /*6260*/  SHF.R.U32.HI R50, RZ, 0x8, R14 ;  /* 0x00000008ff327819 */ /* 0x000fe4000001160e */
[----:B------:R-:W-:Y:S02]  /*6270*/  SHF.R.U32.HI R16, RZ, 0xc, R17 ;  /* 0x0000000cff107819 */ /* 0x000fe40000011611 */
[----:B------:R-:W-:Y:S02]  /*6280*/  LOP3.LUT R50, R39, 0x300030, R50, 0xf8, !PT ;  /* 0x0030003027327812 */ /* 0x000fe400078ef832 */
[----:B------:R-:W-:-:S02]  /*6290*/  SHF.R.U32.HI R53, RZ, 0xa, R13 ;  /* 0x0000000aff357819 */ /* 0x000fc4000001160d */
[----:B------:R-:W-:Y:S02]  /*62a0*/  LOP3.LUT R16, R16, 0xf000f, RZ, 0xc0, !PT ;  /* 0x000f000f10107812 */ /* 0x000fe400078ec0ff */
[----:B------:R-:W-:Y:S02]  /*62b0*/  LOP3.LUT R39, R17, 0x3f003f, RZ, 0xc0, !PT ;  /* 0x003f003f11277812 */ /* 0x000fe400078ec0ff */
[----:B------:R-:W-:Y:S02]  /*62c0*/  SHF.R.U32.HI R40, RZ, 0x6, R17 ;  /* 0x00000006ff287819 */ /* 0x000fe40000011611 */
[----:B------:R-:W-:Y:S02]  /*62d0*/  SHF.R.U32.HI R17, RZ, 0xc, R18 ;  /* 0x0000000cff117819 */ /* 0x000fe40000011612 */
[----:B------:R-:W-:Y:S02]  /*62e0*/  LOP3.LUT R53, R16, 0x300030, R53, 0xf8, !PT ;  /* 0x0030003010357812 */ /* 0x000fe400078ef835 */
        /* <DEDUP_REMOVED lines=14> */
[----:B------:R-:W-:Y:S01]  /*63d0*/  LOP3.LUT R43, R19, 0x3f003f, RZ, 0xc0, !PT ;  /* 0x003f003f132b7812 */ /* 0x000fe200078ec0ff */
[----:B------:R-:W-:Y:S01]  /*63e0*/  HADD2 R32, R16, -1056, -1056 ;  /* 0xe420e42010207430 */ /* 0x000fe20000000000 */
[----:B------:R-:W-:Y:S01]  /*63f0*/  SHF.R.U32.HI R44, RZ, 0x6, R19 ;  /* 0x00000006ff2c7819 */ /* 0x000fe20000011613 */
[-C--:B0-----:R-:W-:Y:S01]  /*6400*/  HFMA2.MMA R16, R31, R20.reuse, RZ ;  /* 0x000000141f107235 */ /* 0x081fe200000000ff */
[----:B------:R-:W-:Y:S01]  /*6410*/  LOP3.LUT R55, R18, 0x300030, R55, 0xf8, !PT ;  /* 0x0030003012377812 */ /* 0x000fe200078ef837 */
[----:B------:R-:W-:Y:S01]  /*6420*/  HFMA2.MMA R18, R35, R20, RZ ;  /* 0x0000001423127235 */ /* 0x000fe200000000ff */
[----:B------:R-:W-:Y:S01]  /*6430*/  SHF.R.U32.HI R19, RZ, 0xc, R19 ;  /* 0x0000000cff137819 */ /* 0x000fe20000011613 */
[----:B------:R-:W-:Y:S01]  /*6440*/  HADD2 R36, R36, -1056, -1056 ;  /* 0xe420e42024247430 */ /* 0x000fe20000000000 */
[----:B------:R-:W-:Y:S01]  /*6450*/  SHF.R.U32.HI R54, RZ, 0xa, R12 ;  /* 0x0000000aff367819 */ /* 0x000fe2000001160c */
[----:B------:R-:W-:Y:S01]  /*6460*/  HADD2 R30, R17, -1056, -1056 ;  /* 0xe420e420111e7430 */ /* 0x000fe20000000000 */
[----:B------:R-:W-:Y:S01]  /*6470*/  LOP3.LUT R45, R45, 0xf000f, RZ, 0xc0, !PT ;  /* 0x000f000f2d2d7812 */ /* 0x000fe200078ec0ff */
[----:B------:R-:W-:Y:S01]  /*6480*/  HFMA2 R17, R33, R20, RZ.H0_H0 ;  /* 0x0000001421117231 */ /* 0x000fe200000400ff */
[----:B------:R-:W-:-:S02]  /*6490*/  LOP3.LUT R19, R19, 0xf000f, RZ, 0xc0, !PT ;  /* 0x000f000f13137812 */ /* 0x000fc400078ec0ff */
[----:B------:R-:W-:Y:S01]  /*64a0*/  SHF.R.U32.HI R56, RZ, 0xa, R15 ;  /* 0x0000000aff387819 */ /* 0x000fe2000001160f */
[----:B------:R-:W-:Y:S01]  /*64b0*/  HFMA2 R47, R27, R20, RZ.H0_H0 ;  /* 0x000000141b2f7231 */ /* 0x000fe200000400ff */
[----:B------:R-:W-:Y:S01]  /*64c0*/  LOP3.LUT R54, R45, 0x300030, R54, 0xf8, !PT ;  /* 0x003000302d367812 */ /* 0x000fe200078ef836 */
[-C--:B------:R-:W-:Y:S01]  /*64d0*/  HFMA2.MMA R46, R36, R21.reuse, R18 ;  /* 0x00000015242e7235 */ /* 0x080fe20000000012 */
[----:B------:R-:W-:Y:S01]  /*64e0*/  LOP3.LUT R56, R19, 0x300030, R56, 0xf8, !PT ;  /* 0x0030003013387812 */ /* 0x000fe200078ef838 */
[-C--:B------:R-:W-:Y:S01]  /*64f0*/  HFMA2 R45, R34, R21.reuse, R17 ;  /* 0x00000015222d7231 */ /* 0x080fe20000000011 */
[----:B------:R-:W-:Y:S02]  /*6500*/  HFMA2.MMA R20, R32, R21, R16 ;  /* 0x0000001520147235 */ /* 0x000fe40000000010 */
[----:B------:R-:W0:Y:S01]  /*6510*/  LDS.128 R16, [UR4+0x10] ;  /* 0x00001004ff107984 */ /* 0x000e220008000c00 */
        /* <DEDUP_REMOVED lines=16> */
[-C--:B------:R-:W-:Y:S01]  /*6620*/  HFMA2.MMA R46, R41, R22.reuse, R46 ;  /* 0x00000016292e7235 */ /* 0x080fe2000000002e */
[----:B------:R-:W-:Y:S01]  /*6630*/  LOP3.LUT R38, R48, 0x64006400, RZ, 0xfc, !PT ;  /* 0x6400640030267812 */ /* 0x000fe200078efcff */
[-C--:B------:R-:W-:Y:S01]  /*6640*/  HFMA2 R45, R39, R22.reuse, R45 ;  /* 0x00000016272d7231 */ /* 0x080fe2000000002d */
[----:B------:R-:W-:Y:S01]  /*6650*/  HFMA2.MMA R43, R37, R22, R20 ;  /* 0x00000016252b7235 */ /* 0x000fe20000000014 */
[----:B------:R-:W-:Y:S02]  /*6660*/  HFMA2 R47, R21, R22, R47 ;  /* 0x00000016152f7231 */ /* 0x000fe4000000002f */
[----:B------:R-:W-:Y:S02]  /*6670*/  HADD2 R22, R42, -1056, -1056 ;  /* 0xe420e4202a167430 */ /* 0x000fe40000000000 */
[----:B------:R-:W-:-:S02]  /*6680*/  HADD2 R40, R40, -1056, -1056 ;  /* 0xe420e42028287430 */ /* 0x000fc40000000000 */
[----:B------:R-:W-:Y:S02]  /*6690*/  HADD2 R20, R44, -1056, -1056 ;  /* 0xe420e4202c147430 */ /* 0x000fe40000000000 */
[----:B------:R-:W-:Y:S01]  /*66a0*/  HADD2 R38, R38, -1056, -1056 ;  /* 0xe420e42026267430 */ /* 0x000fe20000000000 */
[-C--:B------:R-:W-:Y:S01]  /*66b0*/  HFMA2.MMA R42, R22, R23.reuse, R43 ;  /* 0x00000017162a7235 */ /* 0x080fe2000000002b */
[-C--:B------:R-:W-:Y:S01]  /*66c0*/  HFMA2 R44, R20, R23.reuse, R47 ;  /* 0x00000017142c7231 */ /* 0x080fe2000000002f */
[----:B------:R-:W-:Y:S01]  /*66d0*/  HFMA2.MMA R48, R40, R23, R46 ;  /* 0x0000001728307235 */ /* 0x000fe2000000002e */
[----:B------:R-:W-:Y:S01]  /*66e0*/  LOP3.LUT R47, R12, 0x3f003f, RZ, 0xc0, !PT ;  /* 0x003f003f0c2f7812 */ /* 0x000fe200078ec0ff */
[----:B------:R-:W-:Y:S01]  /*66f0*/  HFMA2 R46, R38, R23, R45 ;  /* 0x00000017262e7231 */ /* 0x000fe2000000002d */
[----:B------:R-:W-:Y:S02]  /*6700*/  LOP3.LUT R43, R14, 0x3f003f, RZ, 0xc0, !PT ;  /* 0x003f003f0e2b7812 */ /* 0x000fe400078ec0ff */
[----:B------:R-:W-:-:S02]  /*6710*/  LOP3.LUT R45, R13, 0x3f003f, RZ, 0xc0, !PT ;  /* 0x003f003f0d2d7812 */ /* 0x000fc400078ec0ff */
[----:B------:R-:W-:Y:S02]  /*6720*/  LOP3.LUT R23, R15, 0x3f003f, RZ, 0xc0, !PT ;  /* 0x003f003f0f177812 */ /* 0x000fe400078ec0ff */
[----:B-1----:R-:W-:Y:S02]  /*6730*/  SHF.R.U32.HI R59, RZ, 0x6, R12 ;  /* 0x00000006ff3b7819 */ /* 0x002fe4000001160c */
[----:B------:R-:W-:Y:S02]  /*6740*/  SHF.R.U32.HI R14, RZ, 0x6, R14 ;  /* 0x00000006ff0e7819 */ /* 0x000fe4000001160e */
[----:B------:R-:W-:Y:S02]  /*6750*/  LOP3.LUT R47, R47, 0x64006400, RZ, 0xfc, !PT ;  /* 0x640064002f2f7812 */ /* 0x000fe400078efcff */
[----:B------:R-:W-:Y:S02]  /*6760*/  LOP3.LUT R43, R43, 0x64006400, RZ, 0xfc, !PT ;  /* 0x640064002b2b7812 */ /* 0x000fe400078efcff */
[----:B------:R-:W-:-:S02]  /*6770*/  SHF.R.U32.HI R58, RZ, 0x6, R13 ;  /* 0x00000006ff3a7819 */ /* 0x000fc4000001160d */
[----:B------:R-:W-:Y:S02]  /*6780*/  SHF.R.U32.HI R12, RZ, 0x6, R15 ;  /* 0x00000006ff0c7819 */ /* 0x000fe4000001160f */
        /* <DEDUP_REMOVED lines=9> */
[----:B------:R-:W-:Y:S01]  /*6820*/  HADD2 R23, R23, -1056, -1056 ;  /* 0xe420e42017177430 */ /* 0x000fe20000000000 */
[----:B------:R-:W-:Y:S02]  /*6830*/  LOP3.LUT R59, R59, 0x64006400, RZ, 0xfc, !PT ;  /* 0x640064003b3b7812 */ /* 0x000fe400078efcff */
[----:B------:R-:W-:Y:S01]  /*6840*/  LOP3.LUT R14, R14, 0x64006400, RZ, 0xfc, !PT ;  /* 0x640064000e0e7812 */ /* 0x000fe200078efcff */
[-C--:B0-----:R-:W-:Y:S01]  /*6850*/  HFMA2.MMA R13, R47, R16.reuse, R48 ;  /* 0x000000102f0d7235 */ /* 0x081fe20000000030 */
[----:B------:R-:W-:Y:S01]  /*6860*/  LOP3.LUT R58, R58, 0x64006400, RZ, 0xfc, !PT ;  /* 0x640064003a3a7812 */ /* 0x000fe200078efcff */
[-C--:B------:R-:W-:Y:S01]  /*6870*/  HFMA2 R15, R45, R16.reuse, R46 ;  /* 0x000000102d0f7231 */ /* 0x080fe2000000002e */
[----:B------:R-:W-:Y:S01]  /*6880*/  LOP3.LUT R12, R12, 0x64006400, RZ, 0xfc, !PT ;  /* 0x640064000c0c7812 */ /* 0x000fe200078efcff */
[----:B------:R-:W-:Y:S01]  /*6890*/  HFMA2.MMA R57, R43, R16, R42 ;  /* 0x000000102b397235 */ /* 0x000fe2000000002a */
[----:B------:R-:W-:-:S02]  /*68a0*/  HFMA2 R16, R23, R16, R44 ;  /* 0x0000001017107231 */ /* 0x000fc4000000002c */
[----:B------:R-:W-:Y:S02]  /*68b0*/  HADD2 R48, R59, -1056, -1056 ;  /* 0xe420e4203b307430 */ /* 0x000fe40000000000 */
[----:B------:R-:W-:Y:S02]  /*68c0*/  HADD2 R44, R14, -1056, -1056 ;  /* 0xe420e4200e2c7430 */ /* 0x000fe40000000000 */
[----:B------:R-:W-:Y:S02]  /*68d0*/  HADD2 R46, R58, -1056, -1056 ;  /* 0xe420e4203a2e7430 */ /* 0x000fe40000000000 */
        /* <DEDUP_REMOVED lines=50> */
[----:B------:R-:W0:Y:S01]  /*6c00*/  LDS.128 R16, [UR4+0x50] ;  /* 0x00005004ff107984 */ /* 0x000e220008000c00 */
[-C--:B------:R-:W-:Y:S01]  /*6c10*/  HFMA2.MMA R13, R41, R14.reuse, R59 ;  /* 0x0000000e290d7235 */ /* 0x080fe2000000003b */
[-C--:B------:R-:W-:Y:S01]  /*6c20*/  HFMA2 R58, R38, R15.reuse, R58 ;  /* 0x0000000f263a7231 */ /* 0x080fe2000000003a */
[----:B------:R-:W-:Y:S01]  /*6c30*/  HFMA2.MMA R12, R37, R14, R12 ;  /* 0x0000000e250c7235 */ /* 0x000fe2000000000c */
[----:B------:R-:W-:-:S03]  /*6c40*/  HFMA2 R57, R20, R15, R57 ;  /* 0x0000000f14397231 */ /* 0x000fc60000000039 */
[-C--:B------:R-:W-:Y:S02]  /*6c50*/  HFMA2.MMA R13, R40, R15.reuse, R13 ;  /* 0x0000000f280d7235 */ /* 0x080fe4000000000d */
[----:B------:R-:W-:-:S04]  /*6c60*/  HFMA2.MMA R12, R22, R15, R12 ;  /* 0x0000000f160c7235 */ /* 0x000fc8000000000c */
        /* <DEDUP_REMOVED lines=67> */
.L_x_1893:
[----:B------:R-:W-:Y:S05]  /*70a0*/  @!P1 BRA `(.L_x_1894) ;  /* 0x0000110000009947 */ /* 0x000fea0003800000 */
[----:B------:R-:W-:Y:S01]  /*70b0*/  UIMAD UR8, UR5, 0xc, URZ ;  /* 0x0000000c050878a4 */ /* 0x000fe2000f8e023f */
[----:B------:R-:W-:-:S05]  /*70c0*/  IMAD.WIDE.U32 R34, R26, 0xc, R28 ;  /* 0x0000000c1a227825 */ /* 0x000fca00078e001c */
[----:B------:R-:W-:-:S05]  /*70d0*/  IADD3 R35, R35, UR8, RZ ;  /* 0x0000000823237c10 */ /* 0x000fca000fffe0ff */
[C---:B------:R-:W-:Y:S01]  /*70e0*/  IMAD.WIDE R16, R26.reuse, 0x4, R34 ;  /* 0x000000041a107825 */ /* 0x040fe200078e0222 */
[----:B-----5:R-:W3:Y:S05]  /*70f0*/  LDG.E.128.CONSTANT R20, [R34.64] ;  /* 0x0000000622147981 */ /* 0x020eea000c1e9d00 */
[----:B------:R-:W-:Y:S02]  /*7100*/  IMAD.WIDE R12, R26, 0x4, R16 ;  /* 0x000000041a0c7825 */ /* 0x000fe400078e0210 */
[----:B------:R-:W4:Y:S04]  /*7110*/  LDG.E.128.CONSTANT R16, [R16.64] ;  /* 0x0000000610107981 */ /* 0x000f28000c1e9d00 */
[----:B--2---:R-:W2:Y:S01]  /*7120*/  LDG.E.128.CONSTANT R12, [R12.64] ;  /* 0x000000060c0c7981 */ /* 0x004ea2000c1e9d00 */
[----:B------:R-:W-:-:S02]  /*7130*/  ISETP.GE.AND P0, PT, R25, 0x2, PT ;  /* 0x000000021900780c */ /* 0x000fc40003f06270 */
[----:B------:R-:W-:Y:S02]  /*7140*/  PRMT R10, R10, 0x5410, R9 ;  /* 0x000054100a0a7816 */ /* 0x000fe40000000009 */
[----:B------:R-:W-:Y:S02]  /*7150*/  PRMT R8, R8, 0x5410, R7 ;  /* 0x0000541008087816 */ /* 0x000fe40000000007 */
[--C-:B---3--:R-:W-:Y:S02]  /*7160*/  SHF.R.U32.HI R39, RZ, 0xc, R22.reuse ;  /* 0x0000000cff277819 */ /* 0x108fe40000011616 */
[----:B------:R-:W-:Y:S02]  /*7170*/  LOP3.LUT R30, R22, 0x3f003f, RZ, 0xc0, !PT ;  /* 0x003f003f161e7812 */ /* 0x000fe400078ec0ff */
[----:B------:R-:W-:Y:S02]  /*7180*/  SHF.R.U32.HI R35, RZ, 0x6, R22 ;  /* 0x00000006ff237819 */ /* 0x000fe40000011616 */
[----:B------:R-:W-:-:S02]  /*7190*/  SHF.R.U32.HI R37, RZ, 0xc, R20 ;  /* 0x0000000cff257819 */ /* 0x000fc40000011614 */
[----:B------:R-:W-:Y:S02]  /*71a0*/  SHF.R.U32.HI R38, RZ, 0xc, R21 ;  /* 0x0000000cff267819 */ /* 0x000fe40000011615 */
[----:B------:R-:W-:Y:S02]  /*71b0*/  SHF.R.U32.HI R22, RZ, 0xc, R23 ;  /* 0x0000000cff167819 */ /* 0x000fe40000011617 */
[----:B0-----:R-:W-:Y:S02]  /*71c0*/  LOP3.LUT R33, R20, 0x3f003f, RZ, 0xc0, !PT ;  /* 0x003f003f14217812 */ /* 0x001fe400078ec0ff */
[----:B------:R-:W-:Y:S02]  /*71d0*/  SHF.R.U32.HI R31, RZ, 0x6, R20 ;  /* 0x00000006ff1f7819 */ /* 0x000fe40000011614 */
[----:B------:R-:W-:Y:S02]  /*71e0*/  LOP3.LUT R27, R21, 0x3f003f, RZ, 0xc0, !PT ;  /* 0x003f003f151b7812 */ /* 0x000fe400078ec0ff */
[----:B------:R-:W-:-:S02]  /*71f0*/  SHF.R.U32.HI R32, RZ, 0x6, R21 ;  /* 0x00000006ff207819 */ /* 0x000fc40000011615 */
[----:B------:R-:W-:Y:S02]  /*7200*/  LOP3.LUT R20, R37, 0xf000f, RZ, 0xc0, !PT ;  /* 0x000f000f25147812 */ /* 0x000fe400078ec0ff */
[----:B------:R-:W-:Y:S02]  /*7210*/  LOP3.LUT R21, R38, 0xf000f, RZ, 0xc0, !PT ;  /* 0x000f000f26157812 */ /* 0x000fe400078ec0ff */
[----:B------:R-:W-:Y:S02]  /*7220*/  LOP3.LUT R22, R22, 0xf000f, RZ, 0xc0, !PT ;  /* 0x000f000f16167812 */ /* 0x000fe400078ec0ff */
[----:B--2---:R-:W-:Y:S02]  /*7230*/  SHF.R.U32.HI R49, RZ, 0x8, R12 ;  /* 0x00000008ff317819 */ /* 0x004fe4000001160c */
[----:B------:R-:W-:Y:S02]  /*7240*/  SHF.R.U32.HI R52, RZ, 0x8, R13 ;  /* 0x00000008ff347819 */ /* 0x000fe4000001160d */
[----:B------:R-:W-:-:S02]  /*7250*/  SHF.R.U32.HI R51, RZ, 0x8, R15 ;  /* 0x00000008ff337819 */ /* 0x000fc4000001160f */
[----:B------:R-:W-:Y:S02]  /*7260*/  LOP3.LUT R34, R23, 0x3f003f, RZ, 0xc0, !PT ;  /* 0x003f003f17227812 */ /* 0x000fe400078ec0ff */
[----:B------:R-:W-:Y:S02]  /*7270*/  SHF.R.U32.HI R36, RZ, 0x6, R23 ;  /* 0x00000006ff247819 */ /* 0x000fe40000011617 */
[----:B------:R-:W-:Y:S02]  /*7280*/  LOP3.LUT R49, R20, 0x300030, R49, 0xf8, !PT ;  /* 0x0030003014317812 */ /* 0x000fe400078ef831 */
[----:B------:R-:W-:Y:S02]  /*7290*/  LOP3.LUT R52, R21, 0x300030, R52, 0xf8, !PT ;  /* 0x0030003015347812 */ /* 0x000fe400078ef834 */
[----:B------:R-:W-:Y:S02]  /*72a0*/  LOP3.LUT R51, R22, 0x300030, R51, 0xf8, !PT ;  /* 0x0030003016337812 */ /* 0x000fe400078ef833 */
[----:B------:R-:W0:Y:S01]  /*72b0*/  LDS.128 R20, [UR4+0x20] ;  /* 0x00002004ff147984 */ /* 0x000e220008000c00 */
[----:B----4-:R-:W-:-:S02]  /*72c0*/  SHF.R.U32.HI R45, RZ, 0xc, R16 ;  /* 0x0000000cff2d7819 */ /* 0x010fc40000011610 */
[----:B------:R-:W-:Y:S02]  /*72d0*/  LOP3.LUT R37, R16, 0x3f003f, RZ, 0xc0, !PT ;  /* 0x003f003f10257812 */ /* 0x000fe400078ec0ff */
[----:B------:R-:W-:Y:S02]  /*72e0*/  SHF.R.U32.HI R38, RZ, 0x6, R16 ;  /* 0x00000006ff267819 */ /* 0x000fe40000011610 */
[----:B------:R-:W-:Y:S02]  /*72f0*/  LOP3.LUT R39, R39, 0xf000f, RZ, 0xc0, !PT ;  /* 0x000f000f27277812 */ /* 0x000fe400078ec0ff */
[----:B------:R-:W-:Y:S02]  /*7300*/  SHF.R.U32.HI R50, RZ, 0x8, R14 ;  /* 0x00000008ff327819 */ /* 0x000fe4000001160e */
[----:B------:R-:W-:Y:S02]  /*7310*/  SHF.R.U32.HI R16, RZ, 0xc, R17 ;  /* 0x0000000cff107819 */ /* 0x000fe40000011611 */
[----:B------:R-:W-:-:S02]  /*7320*/  LOP3.LUT R50, R39, 0x300030, R50, 0xf8, !PT ;  /* 0x0030003027327812 */ /* 0x000fc400078ef832 */
[----:B------:R-:W-:Y:S02]  /*7330*/  SHF.R.U32.HI R53, RZ, 0xa, R13 ;  /* 0x0000000aff357819 */ /* 0x000fe4000001160d */
[----:B------:R-:W-:Y:S02]  /*7340*/  LOP3.LUT R16, R16, 0xf000f, RZ, 0xc0, !PT ;  /* 0x000f000f10107812 */ /* 0x000fe400078ec0ff */
[----:B------:R-:W-:Y:S02]  /*7350*/  LOP3.LUT R39, R17, 0x3f003f, RZ, 0xc0, !PT ;  /* 0x003f003f11277812 */ /* 0x000fe400078ec0ff */
[----:B------:R-:W-:Y:S02]  /*7360*/  SHF.R.U32.HI R40, RZ, 0x6, R17 ;  /* 0x00000006ff287819 */ /* 0x000fe40000011611 */
[----:B------:R-:W-:Y:S02]  /*7370*/  SHF.R.U32.HI R17, RZ, 0xc, R18 ;  /* 0x0000000cff117819 */ /* 0x000fe40000011612 */
[----:B------:R-:W-:-:S02]  /*7380*/  LOP3.LUT R53, R16, 0x300030, R53, 0xf8, !PT ;  /* 0x0030003010357812 */ /* 0x000fc400078ef835 */
[----:B------:R-:W-:Y:S02]  /*7390*/  LOP3.LUT R33, R33, 0x64006400, RZ, 0xfc, !PT ;  /* 0x6400640021217812 */ /* 0x000fe400078efcff */
        /* <DEDUP_REMOVED lines=225> */
.L_x_1894:
[----:B------:R-:W-:Y:S01]  /*81b0*/  IADD3 R24, R24, 0x20, RZ ;  /* 0x0000002018187810 */ /* 0x000fe20007ffe0ff */
[----:B------:R-:W-:Y:S01]  /*81c0*/  UIMAD UR8, UR5, 0x18, URZ ;  /* 0x00000018050878a4 */ /* 0x000fe2000f8e023f */
[----:B--2---:R-:W-:Y:S01]  /*81d0*/  IMAD.WIDE.U32 R28, R26, 0x18, R28 ;  /* 0x000000181a1c7825 */ /* 0x004fe200078e001c */
[----:B------:R-:W-:Y:S01]  /*81e0*/  UIADD3 UR4, UR4, 0x40, URZ ;  /* 0x0000004004047890 */ /* 0x000fe2000fffe03f */
[C---:B------:R-:W-:Y:S02]  /*81f0*/  ISETP.GE.AND P0, PT, R24.reuse, c[0x0][0x1ac], PT ;  /* 0x00006b0018007a0c */ /* 0x040fe40003f06270 */
[----:B------:R-:W-:Y:S02]  /*8200*/  ISETP.LT.AND P2, PT, R24, R11, PT ;  /* 0x0000000b1800720c */ /* 0x000fe40003f41270 */
[----:B------:R-:W-:-:S11]  /*8210*/  IADD3 R29, R29, UR8, RZ ;  /* 0x000000081d1d7c10 */ /* 0x000fd6000fffe0ff */
[----:B------:R-:W-:Y:S05]  /*8220*/  @!P0 BRA P2, `(.L_x_1895) ;  /* 0xffffdd8000008947 */ /* 0x000fea000103ffff */
.L_x_1892:
[----:B------:R-:W-:Y:S05]  /*8230*/  @!P1 EXIT ;  /* 0x000000000000994d */ /* 0x000fea0003800000 */
[----:B------:R-:W2:Y:S01]  /*8240*/  S2R R8, SR_CTAID.X ;  /* 0x0000000000087919 */ /* 0x000ea20000002500 */
[----:B-----5:R-:W-:Y:S02]  /*8250*/  IMAD.MOV.U32 R14, RZ, RZ, 0x2 ;  /* 0x00000002ff0e7424 */ /* 0x020fe400078e00ff */
[----:B------:R-:W-:Y:S01]  /*8260*/  IMAD.MOV.U32 R11, RZ, RZ, R0 ;  /* 0x000000ffff0b7224 */ /* 0x000fe200078e0000 */
[----:B------:R-:W2:Y:S04]  /*8270*/  S2R R9, SR_TID.X ;  /* 0x0000000000097919 */ /* 0x000ea80000002100 */
[----:B------:R-:W3:Y:S01]  /*8280*/  S2R R7, SR_CTAID.Y ;  /* 0x0000000000077919 */ /* 0x000ee20000002600 */
[----:B--2---:R-:W-:-:S04]  /*8290*/  IMAD R8, R8, 0x20, R9 ;  /* 0x0000002008087824 */ /* 0x004fc800078e0209 */
[----:B------:R-:W-:Y:S02]  /*82a0*/  IMAD.SHL.U32 R8, R8, 0x4, RZ ;  /* 0x0000000408087824 */ /* 0x000fe400078e00ff */
[----:B---3--:R-:W-:-:S04]  /*82b0*/  IMAD R7, R7, 0x3, RZ ;  /* 0x0000000307077824 */ /* 0x008fc800078e02ff */
[----:B------:R-:W-:-:S04]  /*82c0*/  IMAD R7, R7, c[0x0][0x18c], R8 ;  /* 0x0000630007077a24 */ /* 0x000fc800078e0208 */
[----:B------:R-:W-:-:S05]  /*82d0*/  IMAD.WIDE R8, R7, R14, c[0x0][0x180] ;  /* 0x0000600007087625 */ /* 0x000fca00078e020e */
[----:B------:R-:W2:Y:S01]  /*82e0*/  ATOM.E.ADD.F16x2.RN.STRONG.GPU P0, RZ, [R8.64], R11 ;  /* 0x0000000b08ff798a */ /* 0x000ea2000810e9c6 */
[----:B------:R-:W-:Y:S01]  /*82f0*/  BSSY B0, `(.L_x_1896) ;  /* 0x000000e000007945 */ /* 0x000fe20003800000 */
[----:B--2---:R-:W-:Y:S05]  /*8300*/  @P0 BRA `(.L_x_1897) ;  /* 0x000000c000000947 */ /* 0x004fea0003800000 */
[----:B------:R-:W2:Y:S02]  /*8310*/  QSPC.E.S P0, RZ, [R8] ;  /* 0x0000000008ff73aa */ /* 0x000ea40000000500 */
[----:B--2---:R-:W-:Y:S05]  /*8320*/  @!P0 BRA `(.L_x_1898) ;  /* 0x0000007000008947 */ /* 0x004fea0003800000 */
[----:B------:R-:W-:-:S05]  /*8330*/  LOP3.LUT R10, R8, 0xffffff, RZ, 0xc0, !PT ;  /* 0x00ffffff080a7812 */ /* 0x000fca00078ec0ff */
.L_x_1899:
[----:B------:R-:W2:Y:S02]  /*8340*/  LDS R12, [R10] ;  /* 0x000000000a0c7984 */ /* 0x000ea40000000800 */
[----:B--2---:R-:W-:-:S06]  /*8350*/  HADD2 R13, R12, R0 ;  /* 0x000000000c0d7230 */ /* 0x004fcc0000000000 */
[----:B------:R-:W2:Y:S02]  /*8360*/  ATOMS.CAST.SPIN R13, [R10], R12, R13 ;  /* 0x0000000c0a0d738d */ /* 0x000ea4000180000d */
[----:B--2---:R-:W-:-:S13]  /*8370*/  ISETP.EQ.U32.AND P0, PT, R13, 0x1, PT ;  /* 0x000000010d00780c */ /* 0x004fda0003f02070 */
[----:B------:R-:W-:Y:S05]  /*8380*/  @!P0 BRA `(.L_x_1899) ;  /* 0xffffffb000008947 */ /* 0x000fea000383ffff */
[----:B------:R-:W-:Y:S05]  /*8390*/  BRA `(.L_x_1897) ;  /* 0x0000003000007947 */ /* 0x000fea0003800000 */
.L_x_1898:
[----:B------:R-:W2:Y:S02]  /*83a0*/  LD.E R0, [R8.64] ;  /* 0x0000000608007980 */ /* 0x000ea4000c101900 */
[----:B--2---:R-:W-:-:S05]  /*83b0*/  IMAD.IADD R11, R11, 0x1, R0 ;  /* 0x000000010b0b7824 */ /* 0x004fca00078e0200 */
[----:B------:R2:W-:Y:S02]  /*83c0*/  ST.E [R8.64], R11 ;  /* 0x0000000b08007985 */ /* 0x0005e4000c101906 */
.L_x_1897:
[----:B------:R-:W-:Y:S05]  /*83d0*/  BSYNC B0 ;  /* 0x0000000000007941 */ /* 0x000fea0003800000 */
.L_x_1896:
[----:B------:R-:W3:Y:S01]  /*83e0*/  ATOM.E.ADD.F16x2.RN.STRONG.GPU P0, RZ, [R8.64+0x4], R2 ;  /* 0x0000040208ff798a */ /* 0x000ee2000810e9c6 */
[----:B------:R-:W-:Y:S01]  /*83f0*/  BSSY B0, `(.L_x_1900) ;  /* 0x000000f000007945 */ /* 0x000fe20003800000 */
[----:B---3--:R-:W-:Y:S05]  /*8400*/  @P0 BRA `(.L_x_1901) ;  /* 0x000000d000000947 */ /* 0x008fea0003800000 */
[----:B------:R-:W3:Y:S02]  /*8410*/  QSPC.E.S P0, RZ, [R8+0x4] ;  /* 0x0000040008ff73aa */ /* 0x000ee40000000500 */
[----:B---3--:R-:W-:Y:S05]  /*8420*/  @!P0 BRA `(.L_x_1902) ;  /* 0x0000008000008947 */ /* 0x008fea0003800000 */
[----:B--2---:R-:W-:-:S04]  /*8430*/  IADD3 R8, R8, 0x4, RZ ;  /* 0x0000000408087810 */ /* 0x004fc80007ffe0ff */
[----:B------:R-:W-:-:S05]  /*8440*/  LOP3.LUT R8, R8, 0xffffff, RZ, 0xc0, !PT ;  /* 0x00ffffff08087812 */ /* 0x000fca00078ec0ff */
.L_x_1903:
[----:B------:R-:W2:Y:S02]  /*8450*/  LDS R10, [R8] ;  /* 0x00000000080a7984 */ /* 0x000ea40000000800 */
[----:B--2---:R-:W-:-:S10]  /*8460*/  HFMA2.MMA R11, R10, 1, 1, R2 ;  /* 0x3c003c000a0b7835 */ /* 0x004fd40000000002 */
[----:B------:R-:W2:Y:S02]  /*8470*/  ATOMS.CAST.SPIN R11, [R8], R10, R11 ;  /* 0x0000000a080b738d */ /* 0x000ea4000180000b */
[----:B--2---:R-:W-:-:S13]  /*8480*/  ISETP.EQ.U32.AND P0, PT, R11, 0x1, PT ;  /* 0x000000010b00780c */ /* 0x004fda0003f02070 */
[----:B------:R-:W-:Y:S05]  /*8490*/  @!P0 BRA `(.L_x_1903) ;  /* 0xffffffb000008947 */ /* 0x000fea000383ffff */
[----:B------:R-:W-:Y:S05]  /*84a0*/  BRA `(.L_x_1901) ;  /* 0x0000003000007947 */ /* 0x000fea0003800000 */
.L_x_1902:
[----:B------:R-:W3:Y:S02]  /*84b0*/  LD.E R0, [R8.64+0x4] ;  /* 0x0000040608007980 */ /* 0x000ee4000c101900 */
[----:B--23--:R-:W-:-:S05]  /*84c0*/  IMAD.IADD R11, R2, 0x1, R0 ;  /* 0x00000001020b7824 */ /* 0x00cfca00078e0200 */
[----:B------:R2:W-:Y:S02]  /*84d0*/  ST.E [R8.64+0x4], R11 ;  /* 0x0000040b08007985 */ /* 0x0005e4000c101906 */
.L_x_1901:
[----:B------:R-:W-:Y:S05]  /*84e0*/  BSYNC B0 ;  /* 0x0000000000007941 */ /* 0x000fea0003800000 */
.L_x_1900:
[----:B------:R-:W-:-:S13]  /*84f0*/  ISETP.GE.AND P0, PT, R25, 0x2, PT ;  /* 0x000000021900780c */ /* 0x000fda0003f06270 */
[----:B------:R-:W-:Y:S05]  /*8500*/  @!P0 EXIT ;  /* 0x000000000000894d */ /* 0x000fea0003800000 */
[----:B------:R-:W-:-:S05]  /*8510*/  IADD3 R7, R7, c[0x0][0x18c], RZ ;  /* 0x0000630007077a10 */ /* 0x000fca0007ffe0ff */
[----:B--2---:R-:W-:-:S05]  /*8520*/  IMAD.WIDE R8, R7, R14, c[0x0][0x180] ;  /* 0x0000600007087625 */ /* 0x004fca00078e020e */
[----:B------:R-:W2:Y:S01]  /*8530*/  ATOM.E.ADD.F16x2.RN.STRONG.GPU P0, RZ, [R8.64], R3 ;  /* 0x0000000308ff798a */ /* 0x000ea2000810e9c6 */
[----:B------:R-:W-:Y:S01]  /*8540*/  BSSY B0, `(.L_x_1904) ;  /* 0x000000f000007945 */ /* 0x000fe20003800000 */
[----:B--2---:R-:W-:Y:S05]  /*8550*/  @P0 BRA `(.L_x_1905) ;  /* 0x000000d000000947 */ /* 0x004fea0003800000 */
[----:B------:R-:W2:Y:S02]  /*8560*/  QSPC.E.S P0, RZ, [R8] ;  /* 0x0000000008ff73aa */ /* 0x000ea40000000500 */
[----:B--2---:R-:W-:Y:S05]  /*8570*/  @!P0 BRA `(.L_x_1906) ;  /* 0x0000008000008947 */ /* 0x004fea0003800000 */
[----:B------:R-:W-:Y:S01]  /*8580*/  LOP3.LUT R0, R8, 0xffffff, RZ, 0xc0, !PT ;  /* 0x00ffffff08007812 */ /* 0x000fe200078ec0ff */
[----:B------:R-:W-:-:S04]  /*8590*/  IMAD.MOV.U32 R11, RZ, RZ, R3 ;  /* 0x000000ffff0b7224 */ /* 0x000fc800078e0003 */
.L_x_1907:
[----:B------:R-:W2:Y:S02]  /*85a0*/  LDS R2, [R0] ;  /* 0x0000000000027984 */ /* 0x000ea40000000800 */
[----:B--2---:R-:W-:-:S06]  /*85b0*/  HADD2 R3, R2, R11 ;  /* 0x0000000b02037230 */ /* 0x004fcc0000000000 */
[----:B------:R-:W2:Y:S02]  /*85c0*/  ATOMS.CAST.SPIN R3, [R0], R2, R3 ;  /* 0x000000020003738d */ /* 0x000ea40001800003 */
[----:B--2---:R-:W-:-:S13]  /*85d0*/  ISETP.EQ.U32.AND P0, PT, R3, 0x1, PT ;  /* 0x000000010300780c */ /* 0x004fda0003f02070 */
[----:B------:R-:W-:Y:S05]  /*85e0*/  @!P0 BRA `(.L_x_1907) ;  /* 0xffffffb000008947 */ /* 0x000fea000383ffff */
[----:B------:R-:W-:Y:S05]  /*85f0*/  BRA `(.L_x_1905) ;  /* 0x0000003000007947 */ /* 0x000fea0003800000 */
.L_x_1906:
[----:B------:R-:W2:Y:S02]  /*8600*/  LD.E R0, [R8.64] ;  /* 0x0000000608007980 */ /* 0x000ea4000c101900 */
[----:B--2---:R-:W-:-:S05]  /*8610*/  IMAD.IADD R3, R3, 0x1, R0 ;  /* 0x0000000103037824 */ /* 0x004fca00078e0200 */
[----:B------:R2:W-:Y:S02]  /*8620*/  ST.E [R8.64], R3 ;  /* 0x0000000308007985 */ /* 0x0005e4000c101906 */
.L_x_1905:
[----:B------:R-:W-:Y:S05]  /*8630*/  BSYNC B0 ;  /* 0x0000000000007941 */ /* 0x000fea0003800000 */
.L_x_1904:
[----:B------:R-:W3:Y:S01]  /*8640*/  ATOM.E.ADD.F16x2.RN.STRONG.GPU P0, RZ, [R8.64+0x4], R4 ;  /* 0x0000040408ff798a */ /* 0x000ee2000810e9c6 */
[----:B------:R-:W-:Y:S01]  /*8650*/  BSSY B0, `(.L_x_1908) ;  /* 0x000000f000007945 */ /* 0x000fe20003800000 */
[----:B---3--:R-:W-:Y:S05]  /*8660*/  @P0 BRA `(.L_x_1909) ;  /* 0x000000d000000947 */ /* 0x008fea0003800000 */
[----:B------:R-:W3:Y:S02]  /*8670*/  QSPC.E.S P0, RZ, [R8+0x4] ;  /* 0x0000040008ff73aa */ /* 0x000ee40000000500 */
[----:B---3--:R-:W-:Y:S05]  /*8680*/  @!P0 BRA `(.L_x_1910) ;  /* 0x0000008000008947 */ /* 0x008fea0003800000 */
[----:B--2---:R-:W-:-:S04]  /*8690*/  IADD3 R8, R8, 0x4, RZ ;  /* 0x0000000408087810 */ /* 0x004fc80007ffe0ff */
[----:B------:R-:W-:-:S05]  /*86a0*/  LOP3.LUT R8, R8, 0xffffff, RZ, 0xc0, !PT ;  /* 0x00ffffff08087812 */ /* 0x000fca00078ec0ff */
.L_x_1911:
[----:B------:R-:W2:Y:S02]  /*86b0*/  LDS R2, [R8] ;  /* 0x0000000008027984 */ /* 0x000ea40000000800 */
[----:B--2---:R-:W-:-:S10]  /*86c0*/  HFMA2.MMA R3, R2, 1, 1, R4 ;  /* 0x3c003c0002037835 */ /* 0x004fd40000000004 */
[----:B------:R-:W2:Y:S02]  /*86d0*/  ATOMS.CAST.SPIN R3, [R8], R2, R3 ;  /* 0x000000020803738d */ /* 0x000ea40001800003 */
[----:B--2---:R-:W-:-:S13]  /*86e0*/  ISETP.EQ.U32.AND P0, PT, R3, 0x1, PT ;  /* 0x000000010300780c */ /* 0x004fda0003f02070 */
[----:B------:R-:W-:Y:S05]  /*86f0*/  @!P0 BRA `(.L_x_1911) ;  /* 0xffffffb000008947 */ /* 0x000fea000383ffff */
[----:B------:R-:W-:Y:S05]  /*8700*/  BRA `(.L_x_1909) ;  /* 0x0000003000007947 */ /* 0x000fea0003800000 */
.L_x_1910:
[----:B------:R-:W3:Y:S02]  /*8710*/  LD.E R0, [R8.64+0x4] ;  /* 0x0000040608007980 */ /* 0x000ee4000c101900 */
[----:B--23--:R-:W-:-:S05]  /*8720*/  IMAD.IADD R3, R4, 0x1, R0 ;  /* 0x0000000104037824 */ /* 0x00cfca00078e0200 */
[----:B------:R2:W-:Y:S02]  /*8730*/  ST.E [R8.64+0x4], R3 ;  /* 0x0000040308007985 */ /* 0x0005e4000c101906 */
.L_x_1909:
[----:B------:R-:W-:Y:S05]  /*8740*/  BSYNC B0 ;  /* 0x0000000000007941 */ /* 0x000fea0003800000 */
.L_x_1908:
[----:B------:R-:W-:-:S13]  /*8750*/  ISETP.NE.AND P0, PT, R25, 0x2, PT ;  /* 0x000000021900780c */ /* 0x000fda0003f05270 */
        /* <DEDUP_REMOVED lines=10> */
.L_x_1915:
[----:B------:R-:W2:Y:S02]  /*8800*/  LDS R4, [R0] ;  /* 0x0000000000047984 */ /* 0x000ea40000000800 */
[----:B--2---:R-:W-:-:S06]  /*8810*/  HADD2 R5, R4, R7 ;  /* 0x0000000704057230 */ /* 0x004fcc0000000000 */
[----:B------:R-:W2:Y:S02]  /*8820*/  ATOMS.CAST.SPIN R5, [R0], R4, R5 ;  /* 0x000000040005738d */ /* 0x000ea40001800005 */
[----:B--2---:R-:W-:-:S13]  /*8830*/  ISETP.EQ.U32.AND P0, PT, R5, 0x1, PT ;  /* 0x000000010500780c */ /* 0x004fda0003f02070 */
[----:B------:R-:W-:Y:S05]  /*8840*/  @!P0 BRA `(.L_x_1915) ;  /* 0xffffffb000008947 */ /* 0x000fea000383ffff */
[----:B------:R-:W-:Y:S05]  /*8850*/  BRA `(.L_x_1913) ;  /* 0x0000003000007947 */ /* 0x000fea0003800000 */
.L_x_1914:
[----:B------:R-:W2:Y:S02]  /*8860*/  LD.E R0, [R2.64] ;  /* 0x0000000602007980 */ /* 0x000ea4000c101900 */
[----:B--2---:R-:W-:-:S05]  /*8870*/  IMAD.IADD R5, R5, 0x1, R0 ;  /* 0x0000000105057824 */ /* 0x004fca00078e0200 */
[----:B------:R2:W-:Y:S02]  /*8880*/  ST.E [R2.64], R5 ;  /* 0x0000000502007985 */ /* 0x0005e4000c101906 */
.L_x_1913:
[----:B------:R-:W-:Y:S05]  /*8890*/  BSYNC B0 ;  /* 0x0000000000007941 */ /* 0x000fea0003800000 */
.L_x_1912:
[----:B------:R-:W3:Y:S02]  /*88a0*/  ATOM.E.ADD.F16x2.RN.STRONG.GPU P0, RZ, [R2.64+0x4], R6 ;  /* 0x0000040602ff798a */ /* 0x000ee4000810e9c6 */
[----:B---3--:R-:W-:Y:S05]  /*88b0*/  @P0 EXIT ;  /* 0x000000000000094d */ /* 0x008fea0003800000 */
[----:B------:R-:W3:Y:S02]  /*88c0*/  QSPC.E.S P0, RZ, [R2+0x4] ;  /* 0x0000040002ff73aa */ /* 0x000ee40000000500 */
[----:B---3--:R-:W-:Y:S05]  /*88d0*/  @!P0 BRA `(.L_x_1916) ;  /* 0x0000008000008947 */ /* 0x008fea0003800000 */
[----:B--2---:R-:W-:-:S04]  /*88e0*/  IADD3 R2, R2, 0x4, RZ ;  /* 0x0000000402027810 */ /* 0x004fc80007ffe0ff */
[----:B------:R-:W-:-:S05]  /*88f0*/  LOP3.LUT R2, R2, 0xffffff, RZ, 0xc0, !PT ;  /* 0x00ffffff02027812 */ /* 0x000fca00078ec0ff */
.L_x_1917:
[----:B------:R-:W2:Y:S02]  /*8900*/  LDS R4, [R2] ;  /* 0x0000000002047984 */ /* 0x000ea40000000800 */
[----:B--2---:R-:W-:-:S10]  /*8910*/  HFMA2.MMA R5, R4, 1, 1, R6 ;  /* 0x3c003c0004057835 */ /* 0x004fd40000000006 */
[----:B------:R-:W2:Y:S02]  /*8920*/  ATOMS.CAST.SPIN R5, [R2], R4, R5 ;  /* 0x000000040205738d */ /* 0x000ea40001800005 */
[----:B--2---:R-:W-:-:S13]  /*8930*/  ISETP.EQ.U32.AND P0, PT, R5, 0x1, PT ;  /* 0x000000010500780c */ /* 0x004fda0003f02070 */
[----:B------:R-:W-:Y:S05]  /*8940*/  @!P0 BRA `(.L_x_1917) ;  /* 0xffffffb000008947 */ /* 0x000fea000383ffff */
[----:B------:R-:W-:Y:S05]  /*8950*/  EXIT ;  /* 0x000000000000794d */ /* 0x000fea0003800000 */
.L_x_1916:
[----:B------:R-:W3:Y:S02]  /*8960*/  LD.E R0, [R2.64+0x4] ;  /* 0x0000040602007980 */ /* 0x000ee4000c101900 */
[----:B--23--:R-:W-:-:S05]  /*8970*/  IMAD.IADD R5, R6, 0x1, R0 ;  /* 0x0000000106057824 */ /* 0x00cfca00078e0200 */
[----:B------:R-:W-:Y:S01]  /*8980*/  ST.E [R2.64+0x4], R5 ;  /* 0x0000040502007985 */ /* 0x000fe2000c101906 */
[----:B------:R-:W-:Y:S05]  /*8990*/  EXIT ;  /* 0x000000000000794d */ /* 0x000fea0003800000 */
.L_x_1918:
        /* <DEDUP_REMOVED lines=14> */
.L_x_3749:


//--------------------- .text._Z23gemm_half_q_half_kernelILi3ELi40ELb0ELb0ELi32EEvPK6__halfPKjS4_S2_PS0_iiiiPKtS7_iiiiiibS2_i --------------------------
	.section	.text._Z23gemm_half_q_half_kernelILi3ELi40ELb0ELb0ELi32EEvPK6__halfPKjS4_S2_PS0_iiiiPKtS7_iiiiiibS2_i,"ax",@progbits
	.sectioninfo	@"SHI_REGISTERS=64"
	.align	128
        .global         _Z23gemm_half_q_half_kernelILi3ELi40ELb0ELb0ELi32EEvPK6__halfPKjS4_S2_PS0_iiiiPKtS7_iiiiiibS2_i
        .type           _Z23gemm_half_q_half_kernelILi3ELi40ELb0ELb0ELi32EEvPK6__halfPKjS4_S2_PS0_iiiiPKtS7_iiiiiibS2_i,@function
        .size           _Z23gemm_half_q_half_kernelILi3ELi40ELb0ELb0ELi32EEvPK6__halfPKjS4_S2_PS0_iiiiPKtS7_iiiiiibS2_i,(.L_x_3750 - _Z23gemm_half_q_half_kernelILi3ELi40ELb0ELb0ELi32EEvPK6__halfPKjS4_S2_PS0_iiiiPKtS7_iiiiiibS2_i)
        .other          _Z23gemm_half_q_half_kernelILi3ELi40ELb0ELb0ELi32EEvPK6__halfPKjS4_S2_PS0_iiiiPKtS7_iiiiiibS2_i,@"STO_CUDA_ENTRY STV_DEFAULT"
_Z23gemm_half_q_half_kernelILi3ELi40ELb0ELb0ELi32EEvPK6__halfPKjS4_S2_PS0_iiiiPKtS7_iiiiiibS2_i:
.text._Z23gemm_half_q_half_kernelILi3ELi40ELb0ELb0ELi32EEvPK6__halfPKjS4_S2_PS0_iiiiPKtS7_iiiiiibS2_i:
        /* <DEDUP_REMOVED lines=27> */
[----:B------:R-:W-:-:S03]  /*01b0*/  ISETP.GT.AND P2, PT, R26, 0x3, PT ;  /* 0x000000031a00780c */ /* 0x000fc60003f44270 */
[----:B------:R-:W-:-:S05]  /*01c0*/  IMAD R7, R7, 0x3, RZ ;  /* 0x0000000307077824 */ /* 0x000fca00078e02ff */
[----:B--2---:R-:W-:-:S04]  /*01d0*/  IADD3 R9, P0, R12, R7, RZ ;  /* 0x000000070c097210 */ /* 0x004fc80007f1e0ff */
[----:B------:R-:W-:Y:S01]  /*01e0*/  LEA.HI.X.SX32 R14, R7, RZ, 0x1, P0 ;  /* 0x000000ff070e7211 */ /* 0x000fe200000f0eff */
[----:B------:R-:W-:Y:S01]  /*01f0*/  IMAD.SHL.U32 R7, R5, 0x2, RZ ;  /* 0x0000000205077824 */ /* 0x000fe200078e00ff */
[----:B------:R-:W-:-:S04]  /*0200*/  LEA R10, P0, R9, c[0x0][0x160], 0x1 ;  /* 0x00005800090a7a11 */ /* 0x000fc800078008ff */
[----:B------:R-:W-:Y:S01]  /*0210*/  LEA.HI.X R11, R9, c[0x0][0x164], R14, 0x1, P0 ;  /* 0x00005900090b7a11 */ /* 0x000fe200000f0c0e */
[----:B------:R-:W-:Y:S01]  /*0220*/  IMAD.MOV.U32 R9, RZ, RZ, RZ ;  /* 0x000000ffff097224 */ /* 0x000fe200078e00ff */
[----:B------:R-:W-:Y:S01]  /*0230*/  PLOP3.LUT P0, PT, PT, PT, PT, 0x80, 0x0 ;  /* 0x000000000000781c */ /* 0x000fe20003f0f070 */
[----:B------:R-:W-:Y:S05]  /*0240*/  @!P2 BRA `(.L_x_1922) ;  /* 0x000001300000a947 */ /* 0x000fea0003800000 */
[----:B------:R-:W-:Y:S02]  /*0250*/  PLOP3.LUT P0, PT, PT, PT, PT, 0x8, 0x0 ;  /* 0x000000000000781c */ /* 0x000fe40003f0e170 */
[----:B------:R-:W-:-:S05]  /*0260*/  IADD3 R22, R26, -0x3, RZ ;  /* 0xfffffffd1a167810 */ /* 0x000fca0007ffe0ff */
.L_x_1923:
        /* <DEDUP_REMOVED lines=17> */
.L_x_1922:
        /* <DEDUP_REMOVED lines=17> */
.L_x_1921:
[----:B------:R-:W-:Y:S01]  /*0490*/  IMAD R9, R4, c[0x0][0x190], RZ ;  /* 0x0000640004097a24 */ /* 0x000fe200078e02ff */
[----:B------:R-:W-:-:S03]  /*04a0*/  ISETP.GT.AND P2, PT, R26, 0x3, PT ;  /* 0x000000031a00780c */ /* 0x000fc60003f44270 */
[----:B------:R-:W-:-:S05]  /*04b0*/  IMAD R12, R9, 0x3, RZ ;  /* 0x00000003090c7824 */ /* 0x000fca00078e02ff */
[----:B------:R-:W-:-:S04]  /*04c0*/  IADD3 R9, P0, R10, R12, RZ ;  /* 0x0000000c0a097210 */ /* 0x000fc80007f1e0ff */
[----:B------:R-:W-:Y:S01]  /*04d0*/  LEA.HI.X.SX32 R12, R12, R7, 0x1, P0 ;  /* 0x000000070c0c7211 */ /* 0x000fe200000f0eff */
        /* <DEDUP_REMOVED lines=8> */
.L_x_1925:
        /* <DEDUP_REMOVED lines=17> */
.L_x_1924:
        /* <DEDUP_REMOVED lines=15> */
.L_x_1920:
[----:B------:R-:W-:Y:S05]  /*0760*/  BSYNC B0 ;  /* 0x0000000000007941 */ /* 0x000fea0003800000 */
.L_x_1919:
        /* <DEDUP_REMOVED lines=18> */
.L_x_1928:
        /* <DEDUP_REMOVED lines=11> */
.L_x_1927:
        /* <DEDUP_REMOVED lines=10> */
.L_x_1926:
        /* <DEDUP_REMOVED lines=64> */
.L_x_1930:
        /* <DEDUP_REMOVED lines=41> */
.L_x_1929:
        /* <DEDUP_REMOVED lines=10> */
[----:B------:R-:W-:Y:S01]  /*1110*/  PRMT R11, R11, 0x5410, RZ ;  /* 0x000054100b0b7816 */ /* 0x000fe200000000ff */
[----:B------:R-:W-:-:S02]  /*1120*/  ULDC UR5, c[0x0][0x18c] ;  /* 0x0000630000057ab9 */ /* 0x000fc40000000800 */
[----:B------:R-:W-:Y:S02]  /*1130*/  USHF.R.S32.HI UR5, URZ, 0x1f, UR5 ;  /* 0x0000001f3f057899 */ /* 0x000fe40008011405 */
[----:B------:R-:W-:Y:S02]  /*1140*/  UMOV UR4, URZ ;  /* 0x0000003f00047c82 */ /* 0x000fe40008000000 */
.L_x_1934:
        /* <DEDUP_REMOVED lines=11> */
[----:B------:R-:W-:Y:S02]  /*1200*/  SHF.R.U32.HI R38, RZ, 0xc, R21 ;  /* 0x0000000cff267819 */ /* 0x000fe40000011615 */
[----:B------:R-:W-:Y:S02]  /*1210*/  SHF.R.U32.HI R22, RZ, 0xc, R23 ;  /* 0x0000000cff167819 */ /* 0x000fe40000011617 */
        /* <DEDUP_REMOVED lines=23> */
[----:B------:R-:W-:Y:S02]  /*1390*/  LOP3.LUT R49, R20, 0x300030, R49, 0xf8, !PT ;  /* 0x0030003014317812 */ /* 0x000fe400078ef831 */
[----:B------:R-:W-:Y:S02]  /*13a0*/  LOP3.LUT R52, R21, 0x300030, R52, 0xf8, !PT ;  /* 0x0030003015347812 */ /* 0x000fe400078ef834 */
[----:B------:R-:W-:Y:S02]  /*13b0*/  LOP3.LUT R51, R22, 0x300030, R51, 0xf8, !PT ;  /* 0x0030003016337812 */ /* 0x000fe400078ef833 */
[----:B------:R-:W1:Y:S01]  /*13c0*/  LDS.128 R20, [UR4] ;  /* 0x00000004ff147984 */ /* 0x000e620008000c00 */
[----:B--2---:R-:W-:-:S02]  /*13d0*/  SHF.R.U32.HI R45, RZ, 0xc, R16 ;  /* 0x0000000cff2d7819 */ /* 0x004fc40000011610 */
        /* <DEDUP_REMOVED lines=28> */
[-C--:B-1----:R-:W-:Y:S01]  /*15a0*/  HFMA2.MMA R16, R31, R20.reuse, RZ ;  /* 0x000000141f107235 */ /* 0x082fe200000000ff */
        /* <DEDUP_REMOVED lines=16> */
[----:B------:R-:W1:Y:S01]  /*16b0*/  LDS.128 R16, [UR4+0x10] ;  /* 0x00001004ff107984 */ /* 0x000e620008000c00 */
        /* <DEDUP_REMOVED lines=33> */
[----:B------:R-:W-:Y:S02]  /*18d0*/  SHF.R.U32.HI R59, RZ, 0x6, R12 ;  /* 0x00000006ff3b7819 */ /* 0x000fe4000001160c */
        /* <DEDUP_REMOVED lines=17> */
[-C--:B-1----:R-:W-:Y:S01]  /*19f0*/  HFMA2.MMA R13, R47, R16.reuse, R48 ;  /* 0x000000102f0d7235 */ /* 0x082fe20000000030 */
        /* <DEDUP_REMOVED lines=47> */
[----:B------:R-:W-:Y:S01]  /*1cf0*/  ISETP.NE.AND P0, PT, R26, 0x2, PT ;  /* 0x000000021a00780c */ /* 0x000fe20003f05270 */
        /* <DEDUP_REMOVED lines=10> */
[----:B------:R-:W1:Y:S01]  /*1da0*/  LDS.128 R16, [UR4+0x50] ;  /* 0x00005004ff107984 */ /* 0x000e620008000c00 */
        /* <DEDUP_REMOVED lines=73> */
.L_x_1932:
        /* <DEDUP_REMOVED lines=28> */
[----:B------:R-:W-:Y:S02]  /*2400*/  LOP3.LUT R34, R23, 0x3f003f, RZ, 0xc0, !PT ;  /* 0x003f003f17227812 */ /* 0x000fe400078ec0ff */
[----:B------:R-:W-:Y:S02]  /*2410*/  SHF.R.U32.HI R36, RZ, 0x6, R23 ;  /* 0x00000006ff247819 */ /* 0x000fe40000011617 */
[----:B------:R-:W-:Y:S02]  /*2420*/  LOP3.LUT R49, R20, 0x300030, R49, 0xf8, !PT ;  /* 0x0030003014317812 */ /* 0x000fe400078ef831 */
[----:B------:R-:W-:Y:S02]  /*2430*/  LOP3.LUT R52, R21, 0x300030, R52, 0xf8, !PT ;  /* 0x0030003015347812 */ /* 0x000fe400078ef834 */
[----:B------:R-:W-:Y:S02]  /*2440*/  LOP3.LUT R51, R22, 0x300030, R51, 0xf8, !PT ;  /* 0x0030003016337812 */ /* 0x000fe400078ef833 */
[----:B------:R-:W1:Y:S01]  /*2450*/  LDS.128 R20, [UR4+0x20] ;  /* 0x00002004ff147984 */ /* 0x000e620008000c00 */
[----:B---3--:R-:W-:-:S02]  /*2460*/  SHF.R.U32.HI R45, RZ, 0xc, R16 ;  /* 0x0000000cff2d7819 */ /* 0x008fc40000011610 */
        /* <DEDUP_REMOVED lines=238> */
.L_x_1933:
        /* <DEDUP_REMOVED lines=8> */
.L_x_1931:
[----:B------:R-:W-:-:S04]  /*33d0*/  ISETP.GE.AND P0, PT, R0, R25, PT ;  /* 0x000000190000720c */ /* 0x000fc80003f06270 */
[----:B------:R-:W-:-:S13]  /*33e0*/  ISETP.GE.OR P0, PT, R0, c[0x0][0x1b4], P0 ;  /* 0x00006d0000007a0c */ /* 0x000fda0000706670 */
[----:B------:R-:W-:Y:S05]  /*33f0*/  @P0 BRA `(.L_x_1935) ;  /* 0x00003fe000000947 */ /* 0x000fea0003800000 */
[----:B------:R-:W-:Y:S02]  /*3400*/  HADD2.F32 R6, -RZ, R2.H0_H0 ;  /* 0x20000002ff067230 */ /* 0x000fe40000004100 */
[----:B------:R-:W-:Y:S02]  /*3410*/  HADD2.F32 R16, -RZ, R3.H0_H0 ;  /* 0x20000003ff107230 */ /* 0x000fe40000004100 */
[----:B------:R-:W-:Y:S02]  /*3420*/  HADD2.F32 R17, -RZ, R4.H0_H0 ;  /* 0x20000004ff117230 */ /* 0x000fe40000004100 */
[----:B------:R-:W-:Y:S02]  /*3430*/  HADD2.F32 R18, -RZ, R5.H0_H0 ;  /* 0x20000005ff127230 */ /* 0x000fe40000004100 */
.L_x_1940:
[----:B------:R-:W-:Y:S02]  /*3440*/  IMAD.MOV.U32 R2, RZ, RZ, R28 ;  /* 0x000000ffff027224 */ /* 0x000fe400078e001c */
[----:B------:R-:W-:Y:S01]  /*3450*/  IMAD.MOV.U32 R3, RZ, RZ, R29 ;  /* 0x000000ffff037224 */ /* 0x000fe200078e001d */
[----:B------:R-:W-:Y:S05]  /*3460*/  @!P1 BRA `(.L_x_1936) ;  /* 0x00003f0000009947 */ /* 0x000fea0003800000 */
[----:B------:R-:W2:Y:S01]  /*3470*/  LDG.E.128.CONSTANT R12, [R2.64] ;  /* 0x00000006020c7981 */ /* 0x000ea2000c1e9d00 */
[----:B------:R-:W-:Y:S01]  /*3480*/  IMAD.MOV.U32 R56, RZ, RZ, 0x2c00 ;  /* 0x00002c00ff387424 */ /* 0x000fe200078e00ff */
[----:B------:R-:W-:-:S02]  /*3490*/  ISETP.GE.AND P0, PT, R26, 0x2, PT ;  /* 0x000000021a00780c */ /* 0x000fc40003f06270 */
[----:B------:R-:W0:Y:S02]  /*34a0*/  LDS.64 R4, [UR4] ;  /* 0x00000004ff047984 */ /* 0x000e240008000a00 */
[----:B0-----:R-:W-:Y:S02]  /*34b0*/  HADD2.F32 R40, -RZ, R4.H0_H0 ;  /* 0x20000004ff287230 */ /* 0x001fe40000004100 */
[--C-:B------:R-:W-:Y:S02]  /*34c0*/  HADD2.F32 R38, -RZ, R5.reuse.H0_H0 ;  /* 0x20000005ff267230 */ /* 0x100fe40000004100 */
[----:B------:R-:W-:Y:S01]  /*34d0*/  HADD2.F32 R47, -RZ, R5.H1_H1 ;  /* 0x30000005ff2f7230 */ /* 0x000fe20000004100 */
[----:B--2--5:R-:W-:Y:S02]  /*34e0*/  LOP3.LUT R20, R12, 0xf000f, RZ, 0xc0, !PT ;  /* 0x000f000f0c147812 */ /* 0x024fe400078ec0ff */
        /* <DEDUP_REMOVED lines=17> */
[----:B------:R-:W-:Y:S01]  /*3600*/  SHF.R.U32.HI R22, RZ, 0x8, R15 ;  /* 0x00000008ff167819 */ /* 0x000fe2000001160f */
[----:B------:R-:W-:Y:S01]  /*3610*/  HADD2.F32 R15, -RZ, R4.H1_H1 ;  /* 0x30000004ff0f7230 */ /* 0x000fe20000004100 */
[----:B------:R-:W-:Y:S01]  /*3620*/  LOP3.LUT R21, R21, 0x64006400, RZ, 0xfc, !PT ;  /* 0x6400640015157812 */ /* 0x000fe200078efcff */
[----:B------:R-:W0:Y:S01]  /*3630*/  LDS.64 R4, [UR4+0x8] ;  /* 0x00000804ff047984 */ /* 0x000e220008000a00 */
[----:B------:R-:W-:Y:S01]  /*3640*/  HADD2.F32 R33, -RZ, R28.H0_H0 ;  /* 0x2000001cff217230 */ /* 0x000fe20000004100 */
[----:B------:R-:W-:Y:S01]  /*3650*/  LOP3.LUT R27, R13, 0xf000f0, RZ, 0xc0, !PT ;  /* 0x00f000f00d1b7812 */ /* 0x000fe200078ec0ff */
[----:B------:R-:W-:Y:S01]  /*3660*/  HADD2.F32 R31, -RZ, R30.H0_H0 ;  /* 0x2000001eff1f7230 */ /* 0x000fe20000004100 */
[----:B------:R-:W-:Y:S01]  /*3670*/  LOP3.LUT R29, R29, 0x64006400, RZ, 0xfc, !PT ;  /* 0x640064001d1d7812 */ /* 0x000fe200078efcff */
[----:B------:R-:W-:Y:S01]  /*3680*/  HADD2.F32 R36, -RZ, R20.H1_H1 ;  /* 0x30000014ff247230 */ /* 0x000fe20000004100 */
[----:B------:R-:W-:Y:S01]  /*3690*/  FFMA.FTZ R20, R37, R40, RZ ;  /* 0x0000002825147223 */ /* 0x000fe200000100ff */
[----:B------:R-:W-:Y:S01]  /*36a0*/  HADD2.F32 R34, -RZ, R23.H1_H1 ;  /* 0x30000017ff227230 */ /* 0x000fe20000004100 */
[C---:B------:R-:W-:Y:S01]  /*36b0*/  FFMA.FTZ R23, R40.reuse, R33, RZ ;  /* 0x0000002128177223 */ /* 0x040fe200000100ff */
[----:B------:R-:W-:Y:S01]  /*36c0*/  HADD2.F32 R32, -RZ, R28.H1_H1 ;  /* 0x3000001cff207230 */ /* 0x000fe20000004100 */
[C---:B------:R-:W-:Y:S01]  /*36d0*/  FFMA.FTZ R28, R40.reuse, R31, RZ ;  /* 0x0000001f281c7223 */ /* 0x040fe200000100ff */
[----:B------:R-:W-:Y:S01]  /*36e0*/  HADD2.F32 R30, -RZ, R30.H1_H1 ;  /* 0x3000001eff1e7230 */ /* 0x000fe20000004100 */
[----:B------:R-:W-:Y:S01]  /*36f0*/  LOP3.LUT R27, R27, 0x64006400, RZ, 0xfc, !PT ;  /* 0x640064001b1b7812 */ /* 0x000fe200078efcff */
[-C--:B------:R-:W-:Y:S01]  /*3700*/  HFMA2 R43, R21, R56.reuse.H0_H0, -72, -72 ;  /* 0xd480d480152b7431 */ /* 0x080fe20000040038 */
[----:B------:R-:W-:Y:S01]  /*3710*/  FFMA.FTZ R21, R40, R35, RZ ;  /* 0x0000002328157223 */ /* 0x000fe200000100ff */
[----:B------:R-:W-:Y:S01]  /*3720*/  SHF.R.U32.HI R12, RZ, 0x8, R12 ;  /* 0x00000008ff0c7819 */ /* 0x000fe2000001160c */
[----:B------:R-:W-:Y:S01]  /*3730*/  FFMA.FTZ R39, R36, R15, R20 ;  /* 0x0000000f24277223 */ /* 0x000fe20000010014 */
[-C--:B------:R-:W-:Y:S01]  /*3740*/  HFMA2 R20, R29, R56.reuse.H0_H0, -72, -72 ;  /* 0xd480d4801d147431 */ /* 0x080fe20000040038 */
[C---:B------:R-:W-:Y:S01]  /*3750*/  FFMA.FTZ R40, R15.reuse, R34, R21 ;  /* 0x000000220f287223 */ /* 0x040fe20000010015 */
[--C-:B------:R-:W-:Y:S01]  /*3760*/  HADD2.F32 R29, -RZ, R43.reuse.H0_H0 ;  /* 0x2000002bff1d7230 */ /* 0x100fe20000004100 */
[C---:B------:R-:W-:Y:S01]  /*3770*/  FFMA.FTZ R41, R15.reuse, R32, R23 ;  /* 0x000000200f297223 */ /* 0x040fe20000010017 */
[----:B------:R-:W-:Y:S01]  /*3780*/  SHF.R.U32.HI R13, RZ, 0x8, R13 ;  /* 0x00000008ff0d7819 */ /* 0x000fe2000001160d */
[----:B------:R-:W-:Y:S01]  /*3790*/  FFMA.FTZ R42, R15, R30, R28 ;  /* 0x0000001e0f2a7223 */ /* 0x000fe2000001001c */
[----:B------:R-:W-:Y:S01]  /*37a0*/  LOP3.LUT R15, R14, 0x64006400, RZ, 0xfc, !PT ;  /* 0x640064000e0f7812 */ /* 0x000fe200078efcff */
[----:B------:R-:W-:Y:S01]  /*37b0*/  HFMA2 R14, R27, R56.H0_H0, -72, -72 ;  /* 0xd480d4801b0e7431 */ /* 0x000fe20000040038 */
[----:B------:R-:W-:Y:S01]  /*37c0*/  FFMA.FTZ R39, R29, R38, R39 ;  /* 0x000000261d277223 */ /* 0x000fe20000010027 */
[----:B------:R-:W-:-:S02]  /*37d0*/  HADD2.F32 R28, -RZ, R43.H1_H1 ;  /* 0x3000002bff1c7230 */ /* 0x000fc40000004100 */
[----:B------:R-:W-:Y:S02]  /*37e0*/  HFMA2 R43, R15, R56.H0_H0, -72, -72 ;  /* 0xd480d4800f2b7431 */ /* 0x000fe40000040038 */
[----:B------:R-:W-:Y:S01]  /*37f0*/  HADD2.F32 R27, -RZ, R14.H0_H0 ;  /* 0x2000000eff1b7230 */ /* 0x000fe20000004100 */
[----:B------:R-:W-:Y:S01]  /*3800*/  FFMA.FTZ R44, R28, R47, R39 ;  /* 0x0000002f1c2c7223 */ /* 0x000fe20000010027 */
[----:B------:R-:W-:Y:S01]  /*3810*/  HADD2.F32 R21, -RZ, R20.H0_H0 ;  /* 0x20000014ff157230 */ /* 0x000fe20000004100 */
[----:B------:R-:W-:Y:S01]  /*3820*/  LOP3.LUT R39, R13, 0xf000f, RZ, 0xc0, !PT ;  /* 0x000f000f0d277812 */ /* 0x000fe200078ec0ff */
[----:B------:R-:W-:Y:S01]  /*3830*/  HADD2.F32 R23, -RZ, R14.H1_H1 ;  /* 0x3000000eff177230 */ /* 0x000fe20000004100 */
[C---:B------:R-:W-:Y:S01]  /*3840*/  FFMA.FTZ R40, R38.reuse, R27, R40 ;  /* 0x0000001b26287223 */ /* 0x040fe20000010028 */
[----:B------:R-:W-:Y:S01]  /*3850*/  HADD2.F32 R20, -RZ, R20.H1_H1 ;  /* 0x30000014ff147230 */ /* 0x000fe20000004100 */
[C---:B------:R-:W-:Y:S01]  /*3860*/  FFMA.FTZ R41, R38.reuse, R21, R41 ;  /* 0x0000001526297223 */ /* 0x040fe20000010029 */
[--C-:B------:R-:W-:Y:S01]  /*3870*/  HADD2.F32 R15, -RZ, R43.reuse.H0_H0 ;  /* 0x2000002bff0f7230 */ /* 0x100fe20000004100 */
[C---:B------:R-:W-:Y:S01]  /*3880*/  FFMA.FTZ R45, R47.reuse, R23, R40 ;  /* 0x000000172f2d7223 */ /* 0x040fe20000010028 */
[----:B------:R-:W-:Y:S01]  /*3890*/  HADD2.F32 R14, -RZ, R43.H1_H1 ;  /* 0x3000002bff0e7230 */ /* 0x000fe20000004100 */
[----:B------:R-:W-:Y:S01]  /*38a0*/  FFMA.FTZ R43, R47, R20, R41 ;  /* 0x000000142f2b7223 */ /* 0x000fe20000010029 */
[----:B------:R-:W-:Y:S01]  /*38b0*/  LOP3.LUT R40, R19, 0xf000f, RZ, 0xc0, !PT ;  /* 0x000f000f13287812 */ /* 0x000fe200078ec0ff */
[----:B------:R-:W-:Y:S01]  /*38c0*/  FFMA.FTZ R42, R38, R15, R42 ;  /* 0x0000000f262a7223 */ /* 0x000fe2000001002a */
[----:B------:R-:W-:Y:S01]  /*38d0*/  LOP3.LUT R38, R12, 0xf000f, RZ, 0xc0, !PT ;  /* 0x000f000f0c267812 */ /* 0x000fe200078ec0ff */
[--C-:B0-----:R-:W-:Y:S01]  /*38e0*/  HADD2.F32 R46, -RZ, R4.reuse.H0_H0 ;  /* 0x20000004ff2e7230 */ /* 0x101fe20000004100 */
[----:B------:R-:W-:Y:S01]  /*38f0*/  LOP3.LUT R41, R22, 0xf000f, RZ, 0xc0, !PT ;  /* 0x000f000f16297812 */ /* 0x000fe200078ec0ff */
[----:B------:R-:W-:Y:S01]  /*3900*/  FFMA.FTZ R47, R47, R14, R42 ;  /* 0x0000000e2f2f7223 */ /* 0x000fe2000001002a */
        /* <DEDUP_REMOVED lines=33> */
[C---:B------:R-:W-:Y:S01]  /*3b20*/  FFMA.FTZ R13, R42.reuse, R54, R45 ;  /* 0x000000362a0d7223 */ /* 0x040fe2000001002d */
[-C--:B------:R-:W-:Y:S01]  /*3b30*/  HFMA2 R22, R49, R56.reuse.H0_H0, -72, -72 ;  /* 0xd480d48031167431 */ /* 0x080fe20000040038 */
[----:B------:R-:W-:Y:S01]  /*3b40*/  FFMA.FTZ R47, R42, R52, R47 ;  /* 0x000000342a2f7223 */ /* 0x000fe2000001002f */
[----:B------:R-:W-:-:S02]  /*3b50*/  HFMA2 R42, R51, R56.H0_H0, -72, -72 ;  /* 0xd480d480332a7431 */ /* 0x000fc40000040038 */
[--C-:B------:R-:W-:Y:S02]  /*3b60*/  HADD2.F32 R51, -RZ, R46.reuse.H0_H0 ;  /* 0x2000002eff337230 */ /* 0x100fe40000004100 */
[----:B------:R-:W-:Y:S02]  /*3b70*/  HADD2.F32 R50, -RZ, R46.H1_H1 ;  /* 0x3000002eff327230 */ /* 0x000fe40000004100 */
[----:B------:R-:W-:Y:S01]  /*3b80*/  HFMA2 R46, R43, R56.H0_H0, -72, -72 ;  /* 0xd480d4802b2e7431 */ /* 0x000fe20000040038 */
[----:B------:R-:W-:Y:S01]  /*3b90*/  FFMA.FTZ R12, R51, R4, R12 ;  /* 0x00000004330c7223 */ /* 0x000fe2000001000c */
[----:B------:R-:W-:Y:S02]  /*3ba0*/  HADD2.F32 R49, -RZ, R22.H0_H0 ;  /* 0x20000016ff317230 */ /* 0x000fe40000004100 */
[----:B------:R-:W-:Y:S02]  /*3bb0*/  HADD2.F32 R45, -RZ, R42.H0_H0 ;  /* 0x2000002aff2d7230 */ /* 0x000fe40000004100 */
[----:B------:R-:W-:-:S02]  /*3bc0*/  HADD2.F32 R43, -RZ, R46.H0_H0 ;  /* 0x2000002eff2b7230 */ /* 0x000fc40000004100 */
[----:B------:R-:W-:Y:S02]  /*3bd0*/  HADD2.F32 R5, -RZ, R5.H1_H1 ;  /* 0x30000005ff057230 */ /* 0x000fe40000004100 */
[----:B------:R-:W-:Y:S01]  /*3be0*/  HADD2.F32 R48, -RZ, R22.H1_H1 ;  /* 0x30000016ff307230 */ /* 0x000fe20000004100 */
[C---:B------:R-:W-:Y:S01]  /*3bf0*/  FFMA.FTZ R22, R4.reuse, R49, R13 ;  /* 0x0000003104167223 */ /* 0x040fe2000001000d */
[----:B------:R-:W-:Y:S01]  /*3c00*/  HADD2.F32 R44, -RZ, R42.H1_H1 ;  /* 0x3000002aff2c7230 */ /* 0x000fe20000004100 */
[C---:B------:R-:W-:Y:S01]  /*3c10*/  FFMA.FTZ R47, R4.reuse, R43, R47 ;  /* 0x0000002b042f7223 */ /* 0x040fe2000001002f */
[----:B------:R-:W-:Y:S01]  /*3c20*/  HADD2.F32 R42, -RZ, R46.H1_H1 ;  /* 0x3000002eff2a7230 */ /* 0x000fe20000004100 */
[----:B------:R-:W-:Y:S02]  /*3c30*/  FFMA.FTZ R46, R4, R45, R19 ;  /* 0x0000002d042e7223 */ /* 0x000fe40000010013 */
        /* <DEDUP_REMOVED lines=11> */
[----:B------:R-:W-:Y:S01]  /*3cf0*/  F2FP.PACK_AB R22, RZ, R47 ;  /* 0x0000002fff16723e */ /* 0x000fe200000000ff */
[--C-:B------:R-:W-:Y:S02]  /*3d00*/  HADD2 R47, R19.H0_H0, R10.reuse.H1_H1 ;  /* 0x3000000a132f7230 */ /* 0x100fe40000000800 */
[----:B------:R-:W-:Y:S02]  /*3d10*/  HADD2 R46, R5.H0_H0, R10.H0_H0 ;  /* 0x2000000a052e7230 */ /* 0x000fe40000000800 */
        /* <DEDUP_REMOVED lines=113> */
.L_x_1937:
[----:B------:R-:W-:Y:S01]  /*4430*/  IMAD.MOV.U32 R9, RZ, RZ, c[0x0][0x18c] ;  /* 0x00006300ff097624 */ /* 0x000fe200078e00ff */
[----:B------:R-:W0:Y:S03]  /*4440*/  LDS.64 R4, [UR4+0x10] ;  /* 0x00001004ff047984 */ /* 0x000e260008000a00 */
[----:B------:R-:W-:-:S05]  /*4450*/  IMAD.WIDE R20, R9, 0x4, R2 ;  /* 0x0000000409147825 */ /* 0x000fca00078e0202 */
[----:B------:R-:W2:Y:S01]  /*4460*/  LDG.E.128.CONSTANT R12, [R20.64] ;  /* 0x00000006140c7981 */ /* 0x000ea2000c1e9d00 */
[----:B0-----:R-:W-:Y:S01]  /*4470*/  HADD2.F32 R55, -RZ, R5.H0_H0 ;  /* 0x20000005ff377230 */ /* 0x001fe20000004100 */
[----:B--2---:R-:W-:Y:S02]  /*4480*/  LOP3.LUT R10, R12, 0xf000f, RZ, 0xc0, !PT ;  /* 0x000f000f0c0a7812 */ /* 0x004fe400078ec0ff */
[----:B------:R-:W-:Y:S02]  /*4490*/  LOP3.LUT R30, R14, 0xf000f, RZ, 0xc0, !PT ;  /* 0x000f000f0e1e7812 */ /* 0x000fe400078ec0ff */
[----:B------:R-:W-:Y:S02]  /*44a0*/  LOP3.LUT R10, R10, 0x64006400, RZ, 0xfc, !PT ;  /* 0x640064000a0a7812 */ /* 0x000fe400078efcff */
[----:B------:R-:W-:Y:S02]  /*44b0*/  LOP3.LUT R31, R14, 0xf000f0, RZ, 0xc0, !PT ;  /* 0x00f000f00e1f7812 */ /* 0x000fe400078ec0ff */
[----:B------:R-:W-:Y:S01]  /*44c0*/  SHF.R.U32.HI R23, RZ, 0x8, R14 ;  /* 0x00000008ff177819 */ /* 0x000fe2000001160e */
[----:B------:R-:W-:Y:S01]  /*44d0*/  HADD2.F32 R14, -RZ, R4.H0_H0 ;  /* 0x20000004ff0e7230 */ /* 0x000fe20000004100 */
[----:B------:R-:W-:-:S02]  /*44e0*/  LOP3.LUT R32, R15, 0xf000f, RZ, 0xc0, !PT ;  /* 0x000f000f0f207812 */ /* 0x000fc400078ec0ff */
[----:B------:R-:W-:Y:S02]  /*44f0*/  LOP3.LUT R34, R15, 0xf000f0, RZ, 0xc0, !PT ;  /* 0x00f000f00f227812 */ /* 0x000fe400078ec0ff */
[----:B------:R-:W-:Y:S01]  /*4500*/  SHF.R.U32.HI R52, RZ, 0x8, R15 ;  /* 0x00000008ff347819 */ /* 0x000fe2000001160f */
[----:B------:R-:W-:Y:S01]  /*4510*/  HADD2.F32 R15, -RZ, R4.H1_H1 ;  /* 0x30000004ff0f7230 */ /* 0x000fe20000004100 */
[C---:B------:R-:W-:Y:S01]  /*4520*/  LOP3.LUT R28, R13.reuse, 0xf000f, RZ, 0xc0, !PT ;  /* 0x000f000f0d1c7812 */ /* 0x040fe200078ec0ff */
[----:B------:R-:W-:Y:S01]  /*4530*/  HADD2 R4, R10, -1032, -1032 ;  /* 0xe408e4080a047430 */ /* 0x000fe20000000000 */
[----:B------:R-:W-:Y:S01]  /*4540*/  LOP3.LUT R30, R30, 0x64006400, RZ, 0xfc, !PT ;  /* 0x640064001e1e7812 */ /* 0x000fe200078efcff */
[----:B------:R-:W-:Y:S01]  /*4550*/  HADD2.F32 R10, -RZ, R5.H1_H1 ;  /* 0x30000005ff0a7230 */ /* 0x000fe20000004100 */
[----:B------:R-:W-:Y:S02]  /*4560*/  LOP3.LUT R28, R28, 0x64006400, RZ, 0xfc, !PT ;  /* 0x640064001c1c7812 */ /* 0x000fe400078efcff */
        /* <DEDUP_REMOVED lines=16> */
[----:B------:R-:W-:Y:S01]  /*4670*/  SHF.R.U32.HI R12, RZ, 0x8, R12 ;  /* 0x00000008ff0c7819 */ /* 0x000fe2000001160c */
[----:B------:R-:W-:Y:S01]  /*4680*/  HADD2.F32 R48, -RZ, R28.H1_H1 ;  /* 0x3000001cff307230 */ /* 0x000fe20000004100 */
[----:B------:R-:W-:Y:S01]  /*4690*/  SHF.R.U32.HI R13, RZ, 0x8, R13 ;  /* 0x00000008ff0d7819 */ /* 0x000fe2000001160d */
[-C--:B------:R-:W-:Y:S01]  /*46a0*/  HFMA2 R28, R29, R56.reuse.H0_H0, -72, -72 ;  /* 0xd480d4801d1c7431 */ /* 0x080fe20000040038 */
[----:B------:R-:W-:Y:S01]  /*46b0*/  FFMA.FTZ R29, R51, R14, RZ ;  /* 0x0000000e331d7223 */ /* 0x000fe200000100ff */
[----:B------:R-:W-:Y:S01]  /*46c0*/  HADD2.F32 R44, -RZ, R30.H1_H1 ;  /* 0x3000001eff2c7230 */ /* 0x000fe20000004100 */
        /* <DEDUP_REMOVED lines=30> */
[----:B------:R-:W-:Y:S01]  /*48b0*/  HADD2.F32 R34, -RZ, R27.H1_H1 ;  /* 0x3000001bff227230 */ /* 0x000fe20000004100 */
[----:B------:R-:W-:Y:S01]  /*48c0*/  FFMA.FTZ R14, R37, R10, R14 ;  /* 0x0000000a250e7223 */ /* 0x000fe2000001000e */
[----:B------:R-:W-:Y:S01]  /*48d0*/  HADD2 R57, R15, -1032, -1032 ;  /* 0xe408e4080f397430 */ /* 0x000fe20000000000 */
[C---:B------:R-:W-:Y:S01]  /*48e0*/  FFMA.FTZ R29, R10.reuse, R36, R29 ;  /* 0x000000240a1d7223 */ /* 0x040fe2000001001d */
[----:B------:R-:W-:Y:S01]  /*48f0*/  HADD2 R28, R28, -1032, -1032 ;  /* 0xe408e4081c1c7430 */ /* 0x000fe20000000000 */
[C---:B------:R-:W-:Y:S01]  /*4900*/  FFMA.FTZ R59, R10.reuse, R35, R53 ;  /* 0x000000230a3b7223 */ /* 0x040fe20000010035 */
[----:B------:R-:W-:Y:S01]  /*4910*/  HADD2 R27, R30, -1032, -1032 ;  /* 0xe408e4081e1b7430 */ /* 0x000fe20000000000 */
[----:B------:R-:W-:Y:S01]  /*4920*/  FFMA.FTZ R55, R10, R34, R55 ;  /* 0x000000220a377223 */ /* 0x000fe20000010037 */
[----:B------:R-:W-:Y:S01]  /*4930*/  HADD2 R15, R31, -1032, -1032 ;  /* 0xe408e4081f0f7430 */ /* 0x000fe20000000000 */
[----:B------:R-:W-:Y:S01]  /*4940*/  LOP3.LUT R61, R23, 0xf000f0, RZ, 0xc0, !PT ;  /* 0x00f000f0173d7812 */ /* 0x000fe200078ec0ff */
[----:B0-----:R-:W-:-:S02]  /*4950*/  HADD2.F32 R58, -RZ, R4.H0_H0 ;  /* 0x20000004ff3a7230 */ /* 0x001fc40000004100 */
        /* <DEDUP_REMOVED lines=24> */
[C---:B------:R-:W-:Y:S01]  /*4ae0*/  FFMA.FTZ R13, R4.reuse, R28, R53 ;  /* 0x0000001c040d7223 */ /* 0x040fe20000010035 */
        /* <DEDUP_REMOVED lines=15> */
[----:B------:R-:W-:Y:S02]  /*4be0*/  HADD2.F32 R5, -RZ, R59.H1_H1 ;  /* 0x3000003bff057230 */ /* 0x000fe40000004100 */
[----:B------:R-:W-:Y:S01]  /*4bf0*/  HADD2.F32 R57, -RZ, R57.H1_H1 ;  /* 0x30000039ff397230 */ /* 0x000fe20000004100 */
[C---:B------:R-:W-:Y:S02]  /*4c00*/  FFMA.FTZ R13, R58.reuse, R10, R13 ;  /* 0x0000000a3a0d7223 */ /* 0x040fe4000001000d */
[C---:B------:R-:W-:Y:S02]  /*4c10*/  FFMA.FTZ R14, R58.reuse, R5, R14 ;  /* 0x000000053a0e7223 */ /* 0x040fe4000001000e */
[----:B------:R-:W-:Y:S02]  /*4c20*/  FFMA.FTZ R23, R58, R4, R23 ;  /* 0x000000043a177223 */ /* 0x000fe40000010017 */
        /* <DEDUP_REMOVED lines=11> */
[----:B------:R-:W-:Y:S01]  /*4ce0*/  HADD2 R19, R12.H0_H0, R22.H0_H0 ;  /* 0x200000160c137230 */ /* 0x000fe20000000800 */
[----:B------:R-:W-:Y:S01]  /*4cf0*/  IMAD.WIDE R12, R9, 0x4, R20 ;  /* 0x00000004090c7825 */ /* 0x000fe200078e0214 */
[----:B------:R-:W-:Y:S01]  /*4d00*/  HADD2 R46, R23.H0_H0, R46.H0_H0 ;  /* 0x2000002e172e7230 */ /* 0x000fe20000000800 */
[----:B------:R-:W-:Y:S05]  /*4d10*/  @!P0 BRA `(.L_x_1938) ;  /* 0x000006e000008947 */ /* 0x000fea0003800000 */
[----:B------:R-:W0:Y:S01]  /*4d20*/  LDS.64 R20, [UR4+0x50] ;  /* 0x00005004ff147984 */ /* 0x000e220008000a00 */
[----:B------:R-:W-:Y:S01]  /*4d30*/  ISETP.NE.AND P2, PT, R26, 0x2, PT ;  /* 0x000000021a00780c */ /* 0x000fe20003f45270 */
[--C-:B0-----:R-:W-:Y:S02]  /*4d40*/  HADD2.F32 R22, -RZ, R20.reuse.H0_H0 ;  /* 0x20000014ff167230 */ /* 0x101fe40000004100 */
[----:B------:R-:W-:Y:S02]  /*4d50*/  HADD2.F32 R59, -RZ, R20.H1_H1 ;  /* 0x30000014ff3b7230 */ /* 0x000fe40000004100 */
[----:B------:R-:W-:Y:S01]  /*4d60*/  HADD2.F32 R60, -RZ, R21.H0_H0 ;  /* 0x20000015ff3c7230 */ /* 0x000fe20000004100 */
[----:B------:R-:W-:-:S02]  /*4d70*/  FFMA.FTZ R58, R51, R22, RZ ;  /* 0x00000016333a7223 */ /* 0x000fc400000100ff */
[-C--:B------:R-:W-:Y:S02]  /*4d80*/  FFMA.FTZ R61, R49, R22.reuse, RZ ;  /* 0x00000016313d7223 */ /* 0x080fe400000100ff */
[-C--:B------:R-:W-:Y:S02]  /*4d90*/  FFMA.FTZ R20, R45, R22.reuse, RZ ;  /* 0x000000162d147223 */ /* 0x080fe400000100ff */
[----:B------:R-:W-:Y:S02]  /*4da0*/  FFMA.FTZ R22, R43, R22, RZ ;  /* 0x000000162b167223 */ /* 0x000fe400000100ff */
[-C--:B------:R-:W-:Y:S02]  /*4db0*/  FFMA.FTZ R58, R50, R59.reuse, R58 ;  /* 0x0000003b323a7223 */ /* 0x080fe4000001003a */
[-C--:B------:R-:W-:Y:S02]  /*4dc0*/  FFMA.FTZ R61, R48, R59.reuse, R61 ;  /* 0x0000003b303d7223 */ /* 0x080fe4000001003d */
[----:B------:R-:W-:-:S02]  /*4dd0*/  FFMA.FTZ R20, R44, R59, R20 ;  /* 0x0000003b2c147223 */ /* 0x000fc40000010014 */
[----:B------:R-:W-:Y:S02]  /*4de0*/  FFMA.FTZ R59, R42, R59, R22 ;  /* 0x0000003b2a3b7223 */ /* 0x000fe40000010016 */
[----:B------:R-:W0:Y:S01]  /*4df0*/  LDS.64 R22, [UR4+0x58] ;  /* 0x00005804ff167984 */ /* 0x000e220008000a00 */
        /* <DEDUP_REMOVED lines=44> */
[----:B0-----:R-:W-:-:S05]  /*50c0*/  HADD2.F32 R58, -RZ, R20.H0_H0 ;  /* 0x20000014ff3a7230 */ /* 0x001fca0000004100 */
[-C--:B------:R-:W-:Y:S01]  /*50d0*/  FFMA.FTZ R59, R51, R58.reuse, RZ ;  /* 0x0000003a333b7223 */ /* 0x080fe200000100ff */
[----:B------:R-:W-:Y:S01]  /*50e0*/  HADD2.F32 R51, -RZ, R20.H1_H1 ;  /* 0x30000014ff337230 */ /* 0x000fe20000004100 */
[-C--:B------:R-:W-:Y:S01]  /*50f0*/  FFMA.FTZ R49, R49, R58.reuse, RZ ;  /* 0x0000003a31317223 */ /* 0x080fe200000100ff */
[--C-:B------:R-:W-:Y:S01]  /*5100*/  HADD2.F32 R20, -RZ, R21.reuse.H0_H0 ;  /* 0x20000015ff147230 */ /* 0x100fe20000004100 */
[-C--:B------:R-:W-:Y:S01]  /*5110*/  FFMA.FTZ R45, R45, R58.reuse, RZ ;  /* 0x0000003a2d2d7223 */ /* 0x080fe200000100ff */
[----:B------:R-:W-:Y:S01]  /*5120*/  HADD2.F32 R21, -RZ, R21.H1_H1 ;  /* 0x30000015ff157230 */ /* 0x000fe20000004100 */
[-C--:B------:R-:W-:Y:S02]  /*5130*/  FFMA.FTZ R49, R48, R51.reuse, R49 ;  /* 0x0000003330317223 */ /* 0x080fe40000010031 */
[----:B------:R-:W-:Y:S02]  /*5140*/  FFMA.FTZ R45, R44, R51, R45 ;  /* 0x000000332c2d7223 */ /* 0x000fe4000001002d */
[----:B------:R-:W-:-:S02]  /*5150*/  FFMA.FTZ R43, R43, R58, RZ ;  /* 0x0000003a2b2b7223 */ /* 0x000fc400000100ff */
[-C--:B------:R-:W-:Y:S02]  /*5160*/  FFMA.FTZ R59, R50, R51.reuse, R59 ;  /* 0x00000033323b7223 */ /* 0x080fe4000001003b */
[-C--:B------:R-:W-:Y:S02]  /*5170*/  FFMA.FTZ R49, R40, R20.reuse, R49 ;  /* 0x0000001428317223 */ /* 0x080fe40000010031 */
        /* <DEDUP_REMOVED lines=40> */
.L_x_1938:
[----:B------:R0:W2:Y:S04]  /*5400*/  LDG.E.128.CONSTANT R20, [R12.64] ;  /* 0x000000060c147981 */ /* 0x0000a8000c1e9d00 */
[----:B------:R-:W1:Y:S01]  /*5410*/  LDS.64 R4, [UR4+0x20] ;  /* 0x00002004ff047984 */ /* 0x000e620008000a00 */
[----:B0-----:R-:W-:Y:S01]  /*5420*/  IMAD.WIDE R12, R9, 0x4, R12 ;  /* 0x00000004090c7825 */ /* 0x001fe200078e020c */
[----:B-1----:R-:W-:Y:S01]  /*5430*/  HADD2.F32 R55, -RZ, R5.H0_H0 ;  /* 0x20000005ff377230 */ /* 0x002fe20000004100 */
[C---:B--2---:R-:W-:Y:S02]  /*5440*/  LOP3.LUT R10, R20.reuse, 0xf000f, RZ, 0xc0, !PT ;  /* 0x000f000f140a7812 */ /* 0x044fe400078ec0ff */
[----:B------:R-:W-:-:S02]  /*5450*/  LOP3.LUT R27, R20, 0xf000f0, RZ, 0xc0, !PT ;  /* 0x00f000f0141b7812 */ /* 0x000fc400078ec0ff */
[----:B------:R-:W-:Y:S02]  /*5460*/  SHF.R.U32.HI R15, RZ, 0x8, R20 ;  /* 0x00000008ff0f7819 */ /* 0x000fe40000011614 */
[C---:B------:R-:W-:Y:S02]  /*5470*/  LOP3.LUT R28, R21.reuse, 0xf000f, RZ, 0xc0, !PT ;  /* 0x000f000f151c7812 */ /* 0x040fe400078ec0ff */
[----:B------:R-:W-:Y:S02]  /*5480*/  LOP3.LUT R29, R21, 0xf000f0, RZ, 0xc0, !PT ;  /* 0x00f000f0151d7812 */ /* 0x000fe400078ec0ff */
[----:B------:R-:W-:Y:S01]  /*5490*/  SHF.R.U32.HI R48, RZ, 0x8, R21 ;  /* 0x00000008ff307819 */ /* 0x000fe20000011615 */
[----:B------:R-:W-:Y:S01]  /*54a0*/  HADD2.F32 R21, -RZ, R4.H1_H1 ;  /* 0x30000004ff157230 */ /* 0x000fe20000004100 */
[C---:B------:R-:W-:Y:S02]  /*54b0*/  LOP3.LUT R30, R22.reuse, 0xf000f, RZ, 0xc0, !PT ;  /* 0x000f000f161e7812 */ /* 0x040fe400078ec0ff */
[----:B------:R-:W-:-:S02]  /*54c0*/  LOP3.LUT R31, R22, 0xf000f0, RZ, 0xc0, !PT ;  /* 0x00f000f0161f7812 */ /* 0x000fc400078ec0ff */
[----:B------:R-:W-:Y:S01]  /*54d0*/  SHF.R.U32.HI R49, RZ, 0x8, R22 ;  /* 0x00000008ff317819 */ /* 0x000fe20000011616 */
[----:B------:R-:W-:Y:S01]  /*54e0*/  HADD2.F32 R22, -RZ, R5.H1_H1 ;  /* 0x30000005ff167230 */ /* 0x000fe20000004100 */
[----:B------:R-:W-:Y:S01]  /*54f0*/  LOP3.LUT R20, R10, 0x64006400, RZ, 0xfc, !PT ;  /* 0x640064000a147812 */ /* 0x000fe200078efcff */
[----:B------:R-:W-:Y:S01]  /*5500*/  HADD2.F32 R10, -RZ, R4.H0_H0 ;  /* 0x20000004ff0a7230 */ /* 0x000fe20000004100 */
[C---:B------:R-:W-:Y:S01]  /*5510*/  LOP3.LUT R32, R23.reuse, 0xf000f, RZ, 0xc0, !PT ;  /* 0x000f000f17207812 */ /* 0x040fe200078ec0ff */
[----:B------:R-:W0:Y:S01]  /*5520*/  LDS.64 R4, [UR4+0x28] ;  /* 0x00002804ff047984 */ /* 0x000e220008000a00 */
        /* <DEDUP_REMOVED lines=18> */
[----:B------:R-:W-:-:S02]  /*5650*/  HFMA2 R28, R27, R56.H0_H0, -72, -72 ;  /* 0xd480d4801b1c7431 */ /* 0x000fc40000040038 */
[----:B------:R-:W-:Y:S02]  /*5660*/  HADD2.F32 R39, -RZ, R32.H0_H0 ;  /* 0x20000020ff277230 */ /* 0x000fe40000004100 */
[----:B------:R-:W-:Y:S02]  /*5670*/  HADD2.F32 R44, -RZ, R20.H1_H1 ;  /* 0x30000014ff2c7230 */ /* 0x000fe40000004100 */
[-C--:B------:R-:W-:Y:S02]  /*5680*/  HFMA2 R23, R23, R56.reuse.H0_H0, -72, -72 ;  /* 0xd480d48017177431 */ /* 0x080fe40000040038 */
[-C--:B------:R-:W-:Y:S01]  /*5690*/  HFMA2 R27, R31, R56.reuse.H0_H0, -72, -72 ;  /* 0xd480d4801f1b7431 */ /* 0x080fe20000040038 */
[C---:B------:R-:W-:Y:S01]  /*56a0*/  FFMA.FTZ R31, R10.reuse, R41, RZ ;  /* 0x000000290a1f7223 */ /* 0x040fe200000100ff */
[----:B------:R-:W-:Y:S01]  /*56b0*/  HADD2.F32 R40, -RZ, R30.H1_H1 ;  /* 0x3000001eff287230 */ /* 0x000fe20000004100 */
[----:B------:R-:W-:Y:S01]  /*56c0*/  FFMA.FTZ R30, R10, R43, RZ ;  /* 0x0000002b0a1e7223 */ /* 0x000fe200000100ff */
[----:B------:R-:W-:-:S02]  /*56d0*/  HFMA2 R20, R33, R56.H0_H0, -72, -72 ;  /* 0xd480d48021147431 */ /* 0x000fc40000040038 */
[----:B------:R-:W-:Y:S01]  /*56e0*/  HADD2.F32 R38, -RZ, R32.H1_H1 ;  /* 0x30000020ff267230 */ /* 0x000fe20000004100 */
[----:B------:R-:W-:Y:S01]  /*56f0*/  FFMA.FTZ R32, R10, R39, RZ ;  /* 0x000000270a207223 */ /* 0x000fe200000100ff */
[----:B------:R-:W-:Y:S01]  /*5700*/  HADD2.F32 R37, -RZ, R28.H0_H0 ;  /* 0x2000001cff257230 */ /* 0x000fe20000004100 */
[----:B------:R-:W-:Y:S01]  /*5710*/  FFMA.FTZ R10, R44, R21, R29 ;  /* 0x000000152c0a7223 */ /* 0x000fe2000001001d */
[----:B------:R-:W-:Y:S01]  /*5720*/  HADD2.F32 R36, -RZ, R23.H0_H0 ;  /* 0x20000017ff247230 */ /* 0x000fe20000004100 */
[C---:B------:R-:W-:Y:S01]  /*5730*/  FFMA.FTZ R30, R21.reuse, R42, R30 ;  /* 0x0000002a151e7223 */ /* 0x040fe2000001001e */
[--C-:B------:R-:W-:Y:S01]  /*5740*/  HADD2.F32 R35, -RZ, R27.reuse.H0_H0 ;  /* 0x2000001bff237230 */ /* 0x100fe20000004100 */
[C---:B------:R-:W-:Y:S01]  /*5750*/  FFMA.FTZ R52, R21.reuse, R40, R31 ;  /* 0x0000002815347223 */ /* 0x040fe2000001001f */
[--C-:B------:R-:W-:Y:S01]  /*5760*/  HADD2.F32 R34, -RZ, R20.reuse.H0_H0 ;  /* 0x20000014ff227230 */ /* 0x100fe20000004100 */
[----:B------:R-:W-:Y:S01]  /*5770*/  FFMA.FTZ R32, R21, R38, R32 ;  /* 0x0000002615207223 */ /* 0x000fe20000010020 */
[----:B------:R-:W-:Y:S01]  /*5780*/  LOP3.LUT R21, R48, 0xf000f, RZ, 0xc0, !PT ;  /* 0x000f000f30157812 */ /* 0x000fe200078ec0ff */
        /* <DEDUP_REMOVED lines=16> */
[----:B------:R-:W-:Y:S01]  /*5890*/  HADD2.F32 R33, -RZ, R28.H1_H1 ;  /* 0x3000001cff217230 */ /* 0x000fe20000004100 */
[C---:B------:R-:W-:Y:S01]  /*58a0*/  FFMA.FTZ R53, R22.reuse, R32, R53 ;  /* 0x0000002016357223 */ /* 0x040fe20000010035 */
[----:B------:R-:W-:Y:S01]  /*58b0*/  HADD2 R10, R27, -1032, -1032 ;  /* 0xe408e4081b0a7430 */ /* 0x000fe20000000000 */
[C---:B------:R-:W-:Y:S01]  /*58c0*/  FFMA.FTZ R55, R22.reuse, R30, R55 ;  /* 0x0000001e16377223 */ /* 0x040fe20000010037 */
[----:B0-----:R-:W-:Y:S01]  /*58d0*/  HADD2.F32 R58, -RZ, R4.H0_H0 ;  /* 0x20000004ff3a7230 */ /* 0x001fe20000004100 */
[----:B------:R-:W-:Y:S01]  /*58e0*/  FFMA.FTZ R57, R22, R31, R52 ;  /* 0x0000001f16397223 */ /* 0x000fe20000010034 */
[--C-:B------:R-:W-:Y:S01]  /*58f0*/  HADD2.F32 R28, -RZ, R21.reuse.H0_H0 ;  /* 0x20000015ff1c7230 */ /* 0x100fe20000004100 */
[----:B------:R-:W-:Y:S01]  /*5900*/  FFMA.FTZ R51, R33, R22, R51 ;  /* 0x0000001621337223 */ /* 0x000fe20000010033 */
[----:B------:R-:W-:Y:S01]  /*5910*/  HADD2 R20, R23, -1032, -1032 ;  /* 0xe408e40817147430 */ /* 0x000fe20000000000 */
[----:B------:R-:W-:Y:S01]  /*5920*/  LOP3.LUT R15, R15, 0xf000f0, RZ, 0xc0, !PT ;  /* 0x00f000f00f0f7812 */ /* 0x000fe200078ec0ff */
[----:B------:R-:W-:Y:S01]  /*5930*/  HADD2.F32 R23, -RZ, R10.H0_H0 ;  /* 0x2000000aff177230 */ /* 0x000fe20000004100 */
[----:B------:R-:W-:Y:S01]  /*5940*/  FFMA.FTZ R52, R58, R28, R53 ;  /* 0x0000001c3a347223 */ /* 0x000fe20000010035 */
[--C-:B------:R-:W-:Y:S01]  /*5950*/  HADD2.F32 R29, -RZ, R54.reuse.H0_H0 ;  /* 0x20000036ff1d7230 */ /* 0x100fe20000004100 */
[----:B------:R-:W-:Y:S01]  /*5960*/  LOP3.LUT R53, R48, 0xf000f0, RZ, 0xc0, !PT ;  /* 0x00f000f030357812 */ /* 0x000fe200078ec0ff */
[----:B------:R-:W-:Y:S01]  /*5970*/  HADD2.F32 R22, -RZ, R54.H1_H1 ;  /* 0x30000036ff167230 */ /* 0x000fe20000004100 */
[----:B------:R-:W-:Y:S01]  /*5980*/  FFMA.FTZ R59, R58, R23, R55 ;  /* 0x000000173a3b7223 */ /* 0x000fe20000010037 */
[----:B------:R-:W-:Y:S01]  /*5990*/  LOP3.LUT R54, R49, 0xf000f0, RZ, 0xc0, !PT ;  /* 0x00f000f031367812 */ /* 0x000fe200078ec0ff */
[----:B------:R-:W-:Y:S01]  /*59a0*/  HADD2.F32 R21, -RZ, R21.H1_H1 ;  /* 0x30000015ff157230 */ /* 0x000fe20000004100 */
[----:B------:R-:W-:Y:S01]  /*59b0*/  LOP3.LUT R55, R50, 0xf000f0, RZ, 0xc0, !PT ;  /* 0x00f000f032377812 */ /* 0x000fe200078ec0ff */
[----:B------:R-:W-:Y:S01]  /*59c0*/  HADD2.F32 R4, -RZ, R4.H1_H1 ;  /* 0x30000004ff047230 */ /* 0x000fe20000004100 */
[----:B------:R-:W-:Y:S01]  /*59d0*/  LOP3.LUT R53, R53, 0x64006400, RZ, 0xfc, !PT ;  /* 0x6400640035357812 */ /* 0x000fe200078efcff */
[----:B------:R-:W-:Y:S01]  /*59e0*/  HADD2.F32 R27, -RZ, R20.H0_H0 ;  /* 0x20000014ff1b7230 */ /* 0x000fe20000004100 */
[----:B------:R-:W-:Y:S01]  /*59f0*/  LOP3.LUT R49, R15, 0x64006400, RZ, 0xfc, !PT ;  /* 0x640064000f317812 */ /* 0x000fe200078efcff */
[----:B------:R-:W-:Y:S01]  /*5a00*/  FFMA.FTZ R51, R29, R58, R51 ;  /* 0x0000003a1d337223 */ /* 0x000fe20000010033 */
[----:B------:R-:W-:Y:S01]  /*5a10*/  LOP3.LUT R54, R54, 0x64006400, RZ, 0xfc, !PT ;  /* 0x6400640036367812 */ /* 0x000fe200078efcff */
[----:B------:R-:W-:Y:S01]  /*5a20*/  FFMA.FTZ R61, R4, R21, R52 ;  /* 0x00000015043d7223 */ /* 0x000fe20000010034 */
[----:B------:R-:W-:Y:S01]  /*5a30*/  LOP3.LUT R55, R55, 0x64006400, RZ, 0xfc, !PT ;  /* 0x6400640037377812 */ /* 0x000fe200078efcff */
[-C--:B------:R-:W-:Y:S01]  /*5a40*/  HFMA2 R53, R53, R56.reuse.H0_H0, -72, -72 ;  /* 0xd480d48035357431 */ /* 0x080fe20000040038 */
[----:B------:R-:W-:Y:S01]  /*5a50*/  FFMA.FTZ R57, R58, R27, R57 ;  /* 0x0000001b3a397223 */ /* 0x000fe20000010039 */
[-C--:B------:R-:W-:Y:S01]  /*5a60*/  HFMA2 R52, R49, R56.reuse.H0_H0, -72, -72 ;  /* 0xd480d48031347431 */ /* 0x080fe20000040038 */
[----:B------:R-:W-:Y:S01]  /*5a70*/  FFMA.FTZ R15, R22, R4, R51 ;  /* 0x00000004160f7223 */ /* 0x000fe20000010033 */
[----:B------:R-:W-:-:S02]  /*5a80*/  HFMA2 R54, R54, R56.H0_H0, -72, -72 ;  /* 0xd480d48036367431 */ /* 0x000fc40000040038 */
[----:B------:R-:W-:Y:S02]  /*5a90*/  HADD2.F32 R20, -RZ, R20.H1_H1 ;  /* 0x30000014ff147230 */ /* 0x000fe40000004100 */
[----:B------:R-:W-:Y:S02]  /*5aa0*/  HFMA2 R55, R55, R56.H0_H0, -72, -72 ;  /* 0xd480d48037377431 */ /* 0x000fe40000040038 */
[----:B------:R-:W-:Y:S01]  /*5ab0*/  HADD2.F32 R10, -RZ, R10.H1_H1 ;  /* 0x3000000aff0a7230 */ /* 0x000fe20000004100 */
[C---:B------:R-:W-:Y:S01]  /*5ac0*/  FFMA.FTZ R57, R4.reuse, R20, R57 ;  /* 0x0000001404397223 */ /* 0x040fe20000010039 */
[----:B------:R-:W-:Y:S02]  /*5ad0*/  HADD2.F32 R58, -RZ, R5.H0_H0 ;  /* 0x20000005ff3a7230 */ /* 0x000fe40000004100 */
        /* <DEDUP_REMOVED lines=108> */
[-C--:B------:R-:W-:Y:S01]  /*61a0*/  FFMA.FTZ R36, R31, R5.reuse, R36 ;  /* 0x000000051f247223 */ /* 0x080fe20000010024 */
[--C-:B------:R-:W-:Y:S01]  /*61b0*/  HADD2.F32 R31, -RZ, R15.reuse.H0_H0 ;  /* 0x2000000fff1f7230 */ /* 0x100fe20000004100 */
[----:B------:R-:W-:Y:S01]  /*61c0*/  FFMA.FTZ R39, R30, R5, R39 ;  /* 0x000000051e277223 */ /* 0x000fe20000010027 */
[----:B------:R-:W-:Y:S01]  /*61d0*/  HADD2.F32 R5, -RZ, R14.H1_H1 ;  /* 0x3000000eff057230 */ /* 0x000fe20000004100 */
        /* <DEDUP_REMOVED lines=29> */
.L_x_1939:
[----:B------:R-:W2:Y:S01]  /*63b0*/  LDG.E.128.CONSTANT R12, [R12.64] ;  /* 0x000000060c0c7981 */ /* 0x000ea2000c1e9d00 */
[----:B------:R-:W-:Y:S02]  /*63c0*/  PRMT R46, R46, 0x5410, R47 ;  /* 0x000054102e2e7816 */ /* 0x000fe4000000002f */
[----:B------:R-:W-:Y:S01]  /*63d0*/  PRMT R9, R9, 0x5410, R19 ;  /* 0x0000541009097816 */ /* 0x000fe20000000013 */
[----:B------:R-:W0:Y:S02]  /*63e0*/  LDS.64 R4, [UR4+0x30] ;  /* 0x00003004ff047984 */ /* 0x000e240008000a00 */
[----:B0-----:R-:W-:Y:S02]  /*63f0*/  HADD2.F32 R37, -RZ, R4.H0_H0 ;  /* 0x20000004ff257230 */ /* 0x001fe40000004100 */
[--C-:B------:R-:W-:Y:S02]  /*6400*/  HADD2.F32 R38, -RZ, R5.reuse.H0_H0 ;  /* 0x20000005ff267230 */ /* 0x100fe40000004100 */
[----:B------:R-:W-:Y:S01]  /*6410*/  HADD2.F32 R53, -RZ, R5.H1_H1 ;  /* 0x30000005ff357230 */ /* 0x000fe20000004100 */
[----:B--2---:R-:W-:-:S02]  /*6420*/  LOP3.LUT R20, R12, 0xf000f, RZ, 0xc0, !PT ;  /* 0x000f000f0c147812 */ /* 0x004fc400078ec0ff */
        /* <DEDUP_REMOVED lines=32> */
[----:B------:R-:W-:Y:S01]  /*6630*/  SHF.R.U32.HI R10, RZ, 0x8, R12 ;  /* 0x00000008ff0a7819 */ /* 0x000fe2000001160c */
[-C--:B------:R-:W-:Y:S01]  /*6640*/  HFMA2 R40, R21, R56.reuse.H0_H0, -72, -72 ;  /* 0xd480d48015287431 */ /* 0x080fe20000040038 */
[----:B------:R-:W-:Y:S01]  /*6650*/  FFMA.FTZ R21, R37, R34, RZ ;  /* 0x0000002225157223 */ /* 0x000fe200000100ff */
[----:B------:R-:W-:Y:S01]  /*6660*/  SHF.R.U32.HI R12, RZ, 0x8, R15 ;  /* 0x00000008ff0c7819 */ /* 0x000fe2000001160f */
[----:B------:R-:W-:Y:S01]  /*6670*/  FFMA.FTZ R37, R35, R14, R20 ;  /* 0x0000000e23257223 */ /* 0x000fe20000010014 */
[----:B------:R-:W-:Y:S01]  /*6680*/  LOP3.LUT R15, R28, 0x64006400, RZ, 0xfc, !PT ;  /* 0x640064001c0f7812 */ /* 0x000fe200078efcff */
[C---:B------:R-:W-:Y:S01]  /*6690*/  FFMA.FTZ R39, R14.reuse, R33, R21 ;  /* 0x000000210e277223 */ /* 0x040fe20000010015 */
[----:B------:R-:W-:Y:S01]  /*66a0*/  LOP3.LUT R13, R13, 0x64006400, RZ, 0xfc, !PT ;  /* 0x640064000d0d7812 */ /* 0x000fe200078efcff */
[C---:B------:R-:W-:Y:S01]  /*66b0*/  FFMA.FTZ R41, R14.reuse, R31, R22 ;  /* 0x0000001f0e297223 */ /* 0x040fe20000010016 */
[----:B------:R-:W-:Y:S01]  /*66c0*/  HADD2.F32 R28, -RZ, R40.H0_H0 ;  /* 0x20000028ff1c7230 */ /* 0x000fe20000004100 */
[----:B------:R-:W-:Y:S01]  /*66d0*/  FFMA.FTZ R42, R14, R29, R27 ;  /* 0x0000001d0e2a7223 */ /* 0x000fe2000001001b */
[-C--:B------:R-:W-:Y:S01]  /*66e0*/  HFMA2 R14, R23, R56.reuse.H0_H0, -72, -72 ;  /* 0xd480d480170e7431 */ /* 0x080fe20000040038 */
[----:B------:R-:W-:Y:S01]  /*66f0*/  LOP3.LUT R58, R12, 0xf000f0, RZ, 0xc0, !PT ;  /* 0x00f000f00c3a7812 */ /* 0x000fe200078ec0ff */
[----:B------:R-:W-:-:S02]  /*6700*/  HFMA2 R15, R15, R56.H0_H0, -72, -72 ;  /* 0xd480d4800f0f7431 */ /* 0x000fc40000040038 */
[----:B------:R-:W-:Y:S02]  /*6710*/  HFMA2 R13, R13, R56.H0_H0, -72, -72 ;  /* 0xd480d4800d0d7431 */ /* 0x000fe40000040038 */
[--C-:B------:R-:W-:Y:S02]  /*6720*/  HADD2.F32 R23, -RZ, R14.reuse.H0_H0 ;  /* 0x2000000eff177230 */ /* 0x100fe40000004100 */
[--C-:B------:R-:W-:Y:S02]  /*6730*/  HADD2.F32 R21, -RZ, R15.reuse.H0_H0 ;  /* 0x2000000fff157230 */ /* 0x100fe40000004100 */
        /* <DEDUP_REMOVED lines=27> */
[----:B------:R-:W-:Y:S02]  /*68f0*/  HADD2 R49, R39, -1032, -1032 ;  /* 0xe408e40827317430 */ /* 0x000fe40000000000 */
[----:B------:R-:W-:Y:S02]  /*6900*/  HADD2.F32 R39, -RZ, R54.H0_H0 ;  /* 0x20000036ff277230 */ /* 0x000fe40000004100 */
[----:B------:R-:W-:Y:S02]  /*6910*/  HADD2.F32 R40, -RZ, R52.H0_H0 ;  /* 0x20000034ff287230 */ /* 0x000fe40000004100 */
[----:B------:R-:W-:Y:S02]  /*6920*/  HADD2.F32 R38, -RZ, R43.H0_H0 ;  /* 0x2000002bff267230 */ /* 0x000fe40000004100 */
[----:B------:R-:W-:Y:S01]  /*6930*/  HADD2.F32 R37, -RZ, R49.H0_H0 ;  /* 0x20000031ff257230 */ /* 0x000fe20000004100 */
[----:B------:R-:W-:Y:S01]  /*6940*/  FFMA.FTZ R51, R40, R42, R51 ;  /* 0x0000002a28337223 */ /* 0x000fe20000010033 */
[----:B------:R-:W-:-:S02]  /*6950*/  HADD2.F32 R13, -RZ, R5.H0_H0 ;  /* 0x20000005ff0d7230 */ /* 0x000fc40000004100 */
[----:B------:R-:W-:Y:S01]  /*6960*/  HADD2.F32 R4, -RZ, R5.H1_H1 ;  /* 0x30000005ff047230 */ /* 0x000fe20000004100 */
        /* <DEDUP_REMOVED lines=23> */
[----:B------:R-:W-:Y:S01]  /*6ae0*/  HADD2.F32 R53, -RZ, R49.H1_H1 ;  /* 0x30000031ff357230 */ /* 0x000fe20000004100 */
[----:B------:R-:W-:Y:S01]  /*6af0*/  FFMA.FTZ R10, R48, R13, R10 ;  /* 0x0000000d300a7223 */ /* 0x000fe2000001000a */
[----:B------:R-:W-:Y:S02]  /*6b00*/  HADD2.F32 R52, -RZ, R57.H0_H0 ;  /* 0x20000039ff347230 */ /* 0x000fe40000004100 */
[----:B------:R-:W-:-:S02]  /*6b10*/  HADD2.F32 R50, -RZ, R56.H0_H0 ;  /* 0x20000038ff327230 */ /* 0x000fc40000004100 */
[----:B------:R-:W-:Y:S01]  /*6b20*/  HADD2.F32 R45, -RZ, R45.H1_H1 ;  /* 0x3000002dff2d7230 */ /* 0x000fe20000004100 */
[C---:B------:R-:W-:Y:S01]  /*6b30*/  FFMA.FTZ R12, R13.reuse, R52, R12 ;  /* 0x000000340d0c7223 */ /* 0x040fe2000001000c */
[----:B------:R-:W-:Y:S01]  /*6b40*/  HADD2.F32 R49, -RZ, R56.H1_H1 ;  /* 0x30000038ff317230 */ /* 0x000fe20000004100 */
[C---:B------:R-:W-:Y:S01]  /*6b50*/  FFMA.FTZ R56, R13.reuse, R54, R5 ;  /* 0x000000360d387223 */ /* 0x040fe20000010005 */
[----:B------:R-:W-:Y:S01]  /*6b60*/  HADD2.F32 R51, -RZ, R57.H1_H1 ;  /* 0x30000039ff337230 */ /* 0x000fe20000004100 */
[----:B------:R-:W-:Y:S02]  /*6b70*/  FFMA.FTZ R55, R13, R50, R55 ;  /* 0x000000320d377223 */ /* 0x000fe40000010037 */
[----:B------:R-:W-:Y:S02]  /*6b80*/  FFMA.FTZ R5, R45, R4, R10 ;  /* 0x000000042d057223 */ /* 0x000fe4000001000a */
[C---:B------:R-:W-:Y:S02]  /*6b90*/  FFMA.FTZ R13, R4.reuse, R53, R56 ;  /* 0x00000035040d7223 */ /* 0x040fe40000010038 */
        /* <DEDUP_REMOVED lines=125> */
.L_x_1936:
[----:B------:R-:W-:Y:S01]  /*7370*/  IADD3 R0, R0, 0x20, RZ ;  /* 0x0000002000007810 */ /* 0x000fe20007ffe0ff */
[----:B------:R-:W-:Y:S01]  /*7380*/  IMAD.MOV.U32 R29, RZ, RZ, c[0x0][0x18c] ;  /* 0x00006300ff1d7624 */ /* 0x000fe200078e00ff */
[----:B------:R-:W-:Y:S02]  /*7390*/  UIADD3 UR4, UR4, 0x40, URZ ;  /* 0x0000004004047890 */ /* 0x000fe4000fffe03f */
[C---:B------:R-:W-:Y:S01]  /*73a0*/  ISETP.GE.AND P0, PT, R0.reuse, c[0x0][0x1b4], PT ;  /* 0x00006d0000007a0c */ /* 0x040fe20003f06270 */
[----:B------:R-:W-:Y:S01]  /*73b0*/  IMAD.WIDE R28, R29, 0x10, R2 ;  /* 0x000000101d1c7825 */ /* 0x000fe200078e0202 */
[----:B------:R-:W-:-:S13]  /*73c0*/  ISETP.LT.AND P2, PT, R0, R25, PT ;  /* 0x000000190000720c */ /* 0x000fda0003f41270 */
[----:B------:R-:W-:Y:S05]  /*73d0*/  @!P0 BRA P2, `(.L_x_1940) ;  /* 0xffffc06000008947 */ /* 0x000fea000103ffff */
.L_x_1935:
        /* <DEDUP_REMOVED lines=16> */
.L_x_1944:
[----:B------:R-:W0:Y:S02]  /*74e0*/  LDS R12, [R4] ;  /* 0x00000000040c7984 */ /* 0x000e240000000800 */
[----:B0-----:R-:W-:-:S10]  /*74f0*/  HFMA2.MMA R13, R12, 1, 1, R10 ;  /* 0x3c003c000c0d7835 */ /* 0x001fd4000000000a */
[----:B------:R-:W0:Y:S02]  /*7500*/  ATOMS.CAST.SPIN R13, [R4], R12, R13 ;  /* 0x0000000c040d738d */ /* 0x000e24000180000d */
[----:B0-----:R-:W-:-:S13]  /*7510*/  ISETP.EQ.U32.AND P0, PT, R13, 0x1, PT ;  /* 0x000000010d00780c */ /* 0x001fda0003f02070 */
[----:B------:R-:W-:Y:S05]  /*7520*/  @!P0 BRA `(.L_x_1944) ;  /* 0xffffffb000008947 */ /* 0x000fea000383ffff */
[----:B------:R-:W-:Y:S05]  /*7530*/  BRA `(.L_x_1942) ;  /* 0x0000003000007947 */ /* 0x000fea0003800000 */
.L_x_1943:
[----:B------:R-:W2:Y:S02]  /*7540*/  LD.E R4, [R2.64] ;  /* 0x0000000602047980 */ /* 0x000ea4000c101900 */
[----:B--2---:R-:W-:-:S05]  /*7550*/  IMAD.IADD R5, R10, 0x1, R4 ;  /* 0x000000010a057824 */ /* 0x004fca00078e0204 */
[----:B------:R0:W-:Y:S02]  /*7560*/  ST.E [R2.64], R5 ;  /* 0x0000000502007985 */ /* 0x0001e4000c101906 */
.L_x_1942:
[----:B------:R-:W-:Y:S05]  /*7570*/  BSYNC B0 ;  /* 0x0000000000007941 */ /* 0x000fea0003800000 */
.L_x_1941:
[----:B------:R-:W2:Y:S01]  /*7580*/  ATOM.E.ADD.F16x2.RN.STRONG.GPU P0, RZ, [R2.64+0x4], R9 ;  /* 0x0000040902ff798a */ /* 0x000ea2000810e9c6 */
[----:B------:R-:W-:Y:S01]  /*7590*/  BSSY B0, `(.L_x_1945) ;  /* 0x000000f000007945 */ /* 0x000fe20003800000 */
[----:B--2---:R-:W-:Y:S05]  /*75a0*/  @P0 BRA `(.L_x_1946) ;  /* 0x000000d000000947 */ /* 0x004fea0003800000 */
[----:B------:R-:W1:Y:S02]  /*75b0*/  QSPC.E.S P0, RZ, [R2+0x4] ;  /* 0x0000040002ff73aa */ /* 0x000e640000000500 */
[----:B-1----:R-:W-:Y:S05]  /*75c0*/  @!P0 BRA `(.L_x_1947) ;  /* 0x0000008000008947 */ /* 0x002fea0003800000 */
[----:B0-----:R-:W-:-:S04]  /*75d0*/  IADD3 R2, R2, 0x4, RZ ;  /* 0x0000000402027810 */ /* 0x001fc80007ffe0ff */
[----:B------:R-:W-:-:S05]  /*75e0*/  LOP3.LUT R2, R2, 0xffffff, RZ, 0xc0, !PT ;  /* 0x00ffffff02027812 */ /* 0x000fca00078ec0ff */
.L_x_1948:
[----:B------:R-:W0:Y:S02]  /*75f0*/  LDS R4, [R2] ;  /* 0x0000000002047984 */ /* 0x000e240000000800 */
[----:B0-----:R-:W-:-:S06]  /*7600*/  HADD2 R5, R4, R9 ;  /* 0x0000000904057230 */ /* 0x001fcc0000000000 */
[----:B------:R-:W0:Y:S02]  /*7610*/  ATOMS.CAST.SPIN R5, [R2], R4, R5 ;  /* 0x000000040205738d */ /* 0x000e240001800005 */
[----:B0-----:R-:W-:-:S13]  /*7620*/  ISETP.EQ.U32.AND P0, PT, R5, 0x1, PT ;  /* 0x000000010500780c */ /* 0x001fda0003f02070 */
[----:B------:R-:W-:Y:S05]  /*7630*/  @!P0 BRA `(.L_x_1948) ;  /* 0xffffffb000008947 */ /* 0x000fea000383ffff */
[----:B------:R-:W-:Y:S05]  /*7640*/  BRA `(.L_x_1946) ;  /* 0x0000003000007947 */ /* 0x000fea0003800000 */
.L_x_1947:
[----:B------:R-:W2:Y:S02]  /*7650*/  LD.E R4, [R2.64+0x4] ;  /* 0x0000040602047980 */ /* 0x000ea4000c101900 */
[----:B0-2---:R-:W-:-:S05]  /*7660*/  IMAD.IADD R5, R9, 0x1, R4 ;  /* 0x0000000109057824 */ /* 0x005fca00078e0204 */
[----:B------:R0:W-:Y:S02]  /*7670*/  ST.E [R2.64+0x4], R5 ;  /* 0x0000040502007985 */ /* 0x0001e4000c101906 */
.L_x_1946:
[----:B------:R-:W-:Y:S05]  /*7680*/  BSYNC B0 ;  /* 0x0000000000007941 */ /* 0x000fea0003800000 */
.L_x_1945:
        /* <DEDUP_REMOVED lines=9> */
[----:B------:R-:W-:Y:S01]  /*7720*/  LOP3.LUT R4, R2, 0xffffff, RZ, 0xc0, !PT ;  /* 0x00ffffff02047812 */ /* 0x000fe200078ec0ff */
[----:B------:R-:W-:-:S04]  /*7730*/  IMAD.MOV.U32 R5, RZ, RZ, R8 ;  /* 0x000000ffff057224 */ /* 0x000fc800078e0008 */
.L_x_1952:
[----:B------:R-:W0:Y:S02]  /*7740*/  LDS R8, [R4] ;  /* 0x0000000004087984 */ /* 0x000e240000000800 */
[----:B0-----:R-:W-:-:S10]  /*7750*/  HFMA2.MMA R9, R8, 1, 1, R5 ;  /* 0x3c003c0008097835 */ /* 0x001fd40000000005 */
[----:B------:R-:W0:Y:S02]  /*7760*/  ATOMS.CAST.SPIN R9, [R4], R8, R9 ;  /* 0x000000080409738d */ /* 0x000e240001800009 */
[----:B0-----:R-:W-:-:S13]  /*7770*/  ISETP.EQ.U32.AND P0, PT, R9, 0x1, PT ;  /* 0x000000010900780c */ /* 0x001fda0003f02070 */
[----:B------:R-:W-:Y:S05]  /*7780*/  @!P0 BRA `(.L_x_1952) ;  /* 0xffffffb000008947 */ /* 0x000fea000383ffff */
[----:B------:R-:W-:Y:S05]  /*7790*/  BRA `(.L_x_1950) ;  /* 0x0000003000007947 */ /* 0x000fea0003800000 */
.L_x_1951:
[----:B------:R-:W2:Y:S02]  /*77a0*/  LD.E R4, [R2.64] ;  /* 0x0000000602047980 */ /* 0x000ea4000c101900 */
[----:B--2---:R-:W-:-:S05]  /*77b0*/  IMAD.IADD R5, R8, 0x1, R4 ;  /* 0x0000000108057824 */ /* 0x004fca00078e0204 */
[----:B------:R0:W-:Y:S02]  /*77c0*/  ST.E [R2.64], R5 ;  /* 0x0000000502007985 */ /* 0x0001e4000c101906 */
.L_x_1950:
[----:B------:R-:W-:Y:S05]  /*77d0*/  BSYNC B0 ;  /* 0x0000000000007941 */ /* 0x000fea0003800000 */
.L_x_1949:
[----:B------:R-:W2:Y:S01]  /*77e0*/  ATOM.E.ADD.F16x2.RN.STRONG.GPU P0, RZ, [R2.64+0x4], R7 ;  /* 0x0000040702ff798a */ /* 0x000ea2000810e9c6 */
[----:B------:R-:W-:Y:S01]  /*77f0*/  BSSY B0, `(.L_x_1953) ;  /* 0x000000f000007945 */ /* 0x000fe20003800000 */
[----:B--2---:R-:W-:Y:S05]  /*7800*/  @P0 BRA `(.L_x_1954) ;  /* 0x000000d000000947 */ /* 0x004fea0003800000 */
[----:B------:R-:W1:Y:S02]  /*7810*/  QSPC.E.S P0, RZ, [R2+0x4] ;  /* 0x0000040002ff73aa */ /* 0x000e640000000500 */
[----:B-1----:R-:W-:Y:S05]  /*7820*/  @!P0 BRA `(.L_x_1955) ;  /* 0x0000008000008947 */ /* 0x002fea0003800000 */
[----:B0-----:R-:W-:-:S04]  /*7830*/  IADD3 R2, R2, 0x4, RZ ;  /* 0x0000000402027810 */ /* 0x001fc80007ffe0ff */
[----:B------:R-:W-:-:S05]  /*7840*/  LOP3.LUT R2, R2, 0xffffff, RZ, 0xc0, !PT ;  /* 0x00ffffff02027812 */ /* 0x000fca00078ec0ff */
.L_x_1956:
[----:B------:R-:W0:Y:S02]  /*7850*/  LDS R4, [R2] ;  /* 0x0000000002047984 */ /* 0x000e240000000800 */
[----:B0-----:R-:W-:-:S06]  /*7860*/  HADD2 R5, R4, R7 ;  /* 0x0000000704057230 */ /* 0x001fcc0000000000 */
[----:B------:R-:W0:Y:S02]  /*7870*/  ATOMS.CAST.SPIN R5, [R2], R4, R5 ;  /* 0x000000040205738d */ /* 0x000e240001800005 */
[----:B0-----:R-:W-:-:S13]  /*7880*/  ISETP.EQ.U32.AND P0, PT, R5, 0x1, PT ;  /* 0x000000010500780c */ /* 0x001fda0003f02070 */
[----:B------:R-:W-:Y:S05]  /*7890*/  @!P0 BRA `(.L_x_1956) ;  /* 0xffffffb000008947 */ /* 0x000fea000383ffff */
[----:B------:R-:W-:Y:S05]  /*78a0*/  BRA `(.L_x_1954) ;  /* 0x0000003000007947 */ /* 0x000fea0003800000 */
.L_x_1955:
[----:B------:R-:W2:Y:S02]  /*78b0*/  LD.E R4, [R2.64+0x4] ;  /* 0x0000040602047980 */ /* 0x000ea4000c101900 */
[----:B0-2---:R-:W-:-:S05]  /*78c0*/  IMAD.IADD R5, R7, 0x1, R4 ;  /* 0x0000000107057824 */ /* 0x005fca00078e0204 */
[----:B------:R0:W-:Y:S02]  /*78d0*/  ST.E [R2.64+0x4], R5 ;  /* 0x0000040502007985 */ /* 0x0001e4000c101906 */
.L_x_1954:
[----:B------:R-:W-:Y:S05]  /*78e0*/  BSYNC B0 ;  /* 0x0000000000007941 */ /* 0x000fea0003800000 */
.L_x_1953:
        /* <DEDUP_REMOVED lines=10> */
.L_x_1960:
[----:B------:R-:W0:Y:S02]  /*7990*/  LDS R4, [R0] ;  /* 0x0000000000047984 */ /* 0x000e240000000800 */
[----:B0-----:R-:W-:-:S10]  /*79a0*/  HFMA2.MMA R5, R4, 1, 1, R24 ;  /* 0x3c003c0004057835 */ /* 0x001fd40000000018 */
[----:B------:R-:W0:Y:S02]  /*79b0*/  ATOMS.CAST.SPIN R5, [R0], R4, R5 ;  /* 0x000000040005738d */ /* 0x000e240001800005 */
[----:B0-----:R-:W-:-:S13]  /*79c0*/  ISETP.EQ.U32.AND P0, PT, R5, 0x1, PT ;  /* 0x000000010500780c */ /* 0x001fda0003f02070 */
[----:B------:R-:W-:Y:S05]  /*79d0*/  @!P0 BRA `(.L_x_1960) ;  /* 0xffffffb000008947 */ /* 0x000fea000383ffff */
[----:B------:R-:W-:Y:S05]  /*79e0*/  BRA `(.L_x_1958) ;  /* 0x0000003000007947 */ /* 0x000fea0003800000 */
.L_x_1959:
[----:B------:R-:W2:Y:S02]  /*79f0*/  LD.E R0, [R2.64] ;  /* 0x0000000602007980 */ /* 0x000ea4000c101900 */
[----:B--2---:R-:W-:-:S05]  /*7a00*/  IMAD.IADD R5, R24, 0x1, R0 ;  /* 0x0000000118057824 */ /* 0x004fca00078e0200 */
[----:B------:R0:W-:Y:S02]  /*7a10*/  ST.E [R2.64], R5 ;  /* 0x0000000502007985 */ /* 0x0001e4000c101906 */
.L_x_1958:
[----:B------:R-:W-:Y:S05]  /*7a20*/  BSYNC B0 ;  /* 0x0000000000007941 */ /* 0x000fea0003800000 */
.L_x_1957:
[----:B------:R-:W2:Y:S02]  /*7a30*/  ATOM.E.ADD.F16x2.RN.STRONG.GPU P0, RZ, [R2.64+0x4], R11 ;  /* 0x0000040b02ff798a */ /* 0x000ea4000810e9c6 */
[----:B--2---:R-:W-:Y:S05]  /*7a40*/  @P0 EXIT ;  /* 0x000000000000094d */ /* 0x004fea0003800000 */
[----:B------:R-:W1:Y:S02]  /*7a50*/  QSPC.E.S P0, RZ, [R2+0x4] ;  /* 0x0000040002ff73aa */ /* 0x000e640000000500 */
[----:B-1----:R-:W-:Y:S05]  /*7a60*/  @!P0 BRA `(.L_x_1961) ;  /* 0x0000008000008947 */ /* 0x002fea0003800000 */
[----:B0-----:R-:W-:-:S04]  /*7a70*/  IADD3 R2, R2, 0x4, RZ ;  /* 0x0000000402027810 */ /* 0x001fc80007ffe0ff */
[----:B------:R-:W-:-:S05]  /*7a80*/  LOP3.LUT R2, R2, 0xffffff, RZ, 0xc0, !PT ;  /* 0x00ffffff02027812 */ /* 0x000fca00078ec0ff */
.L_x_1962:
[----:B------:R-:W0:Y:S02]  /*7a90*/  LDS R4, [R2] ;  /* 0x0000000002047984 */ /* 0x000e240000000800 */
[----:B0-----:R-:W-:-:S06]  /*7aa0*/  HADD2 R5, R4, R11 ;  /* 0x0000000b04057230 */ /* 0x001fcc0000000000 */
[----:B------:R-:W0:Y:S02]  /*7ab0*/  ATOMS.CAST.SPIN R5, [R2], R4, R5 ;  /* 0x000000040205738d */ /* 0x000e240001800005 */
[----:B0-----:R-:W-:-:S13]  /*7ac0*/  ISETP.EQ.U32.AND P0, PT, R5, 0x1, PT ;  /* 0x000000010500780c */ /* 0x001fda0003f02070 */
[----:B------:R-:W-:Y:S05]  /*7ad0*/  @!P0 BRA `(.L_x_1962) ;  /* 0xffffffb000008947 */ /* 0x000fea000383ffff */
[----:B------:R-:W-:Y:S05]  /*7ae0*/  EXIT ;  /* 0x000000000000794d */ /* 0x000fea0003800000 */
.L_x_1961:
[----:B------:R-:W2:Y:S02]  /*7af0*/  LD.E R0, [R2.64+0x4] ;  /* 0x0000040602007980 */ /* 0x000ea4000c101900 */
[----:B0-2---:R-:W-:-:S05]  /*7b00*/  IMAD.IADD R5, R11, 0x1, R0 ;  /* 0x000000010b057824 */ /* 0x005fca00078e0200 */
[----:B------:R-:W-:Y:S01]  /*7b10*/  ST.E [R2.64+0x4], R5 ;  /* 0x0000040502007985 */ /* 0x000fe2000c101906 */
[----:B------:R-:W-:Y:S05]  /*7b20*/  EXIT ;  /* 0x000000000000794d */ /* 0x000fea0003800000 */
.L_x_1963:
        /* <DEDUP_REMOVED lines=13> */
.L_x_3750:


//--------------------- .text._Z23gemm_half_q_half_kernelILi3ELi10ELb0ELb0ELi32EEvPK6__halfPKjS4_S2_PS0_iiiiPKtS7_iiiiiibS2_i --------------------------
	.section	.text._Z23gemm_half_q_half_kernelILi3ELi10ELb0ELb0ELi32EEvPK6__halfPKjS4_S2_PS0_iiiiPKtS7_iiiiiibS2_i,"ax",@progbits
	.sectioninfo	@"SHI_REGISTERS=68"
	.align	128
        .global         _Z23gemm_half_q_half_kernelILi3ELi10ELb0ELb0ELi32EEvPK6__halfPKjS4_S2_PS0_iiiiPKtS7_iiiiiibS2_i
        .type           _Z23gemm_half_q_half_kernelILi3ELi10ELb0ELb0ELi32EEvPK6__halfPKjS4_S2_PS0_iiiiPKtS7_iiiiiibS2_i,@function
        .size           _Z23gemm_half_q_half_kernelILi3ELi10ELb0ELb0ELi32EEvPK6__halfPKjS4_S2_PS0_iiiiPKtS7_iiiiiibS2_i,(.L_x_3751 - _Z23gemm_half_q_half_kernelILi3ELi10ELb0ELb0ELi32EEvPK6__halfPKjS4_S2_PS0_iiiiPKtS7_iiiiiibS2_i)
        .other          _Z23gemm_half_q_half_kernelILi3ELi10ELb0ELb0ELi32EEvPK6__halfPKjS4_S2_PS0_iiiiPKtS7_iiiiiibS2_i,@"STO_CUDA_ENTRY STV_DEFAULT"
_Z23gemm_half_q_half_kernelILi3ELi10ELb0ELb0ELi32EEvPK6__halfPKjS4_S2_PS0_iiiiPKtS7_iiiiiibS2_i:
.text._Z23gemm_half_q_half_kernelILi3ELi10ELb0ELb0ELi32EEvPK6__halfPKjS4_S2_PS0_iiiiPKtS7_iiiiiibS2_i:
        /* <DEDUP_REMOVED lines=8> */
[----:B0-----:R-:W-:-:S02]  /*0080*/  IMAD.SHL.U32 R49, R2, 0x20, RZ ;  /* 0x0000002002317824 */ /* 0x001fc400078e00ff */
[----:B-1----:R-:W-:-:S03]  /*0090*/  IMAD R5, R3, R0, c[0x0][0x188] ;  /* 0x0000620003057624 */ /* 0x002fc600078e0200 */
[C---:B------:R-:W-:Y:S02]  /*00a0*/  IADD3 R54, R49.reuse, 0x20, RZ ;  /* 0x0000002031367810 */ /* 0x040fe40007ffe0ff */
[----:B--2---:R-:W-:Y:S02]  /*00b0*/  IADD3 R9, R49, R4, RZ ;  /* 0x0000000431097210 */ /* 0x004fe40007ffe0ff */
[----:B------:R-:W-:Y:S02]  /*00c0*/  ISETP.GE.AND P1, PT, R5, 0x1, PT ;  /* 0x000000010500780c */ /* 0x000fe40003f26270 */
[----:B------:R-:W-:Y:S02]  /*00d0*/  IMNMX R54, R54, c[0x0][0x190], PT ;  /* 0x0000640036367a17 */ /* 0x000fe40003800200 */
[----:B---3--:R-:W-:Y:S02]  /*00e0*/  SHF.L.U32 R7, R7, 0x7, RZ ;  /* 0x0000000707077819 */ /* 0x008fe400000006ff */
[----:B------:R-:W-:-:S02]  /*00f0*/  ISETP.GE.OR P0, PT, R9, R54, !P1 ;  /* 0x000000360900720c */ /* 0x000fc40004f06670 */
        /* <DEDUP_REMOVED lines=12> */
[----:B------:R-:W-:Y:S02]  /*01c0*/  HFMA2.MMA R16, -RZ, RZ, 0, 0 ;  /* 0x00000000ff107435 */ /* 0x000fe400000001ff */
[----:B------:R-:W-:-:S05]  /*01d0*/  IMAD R9, R6, 0x3, RZ ;  /* 0x0000000306097824 */ /* 0x000fca00078e02ff */
        /* <DEDUP_REMOVED lines=9> */
.L_x_1968:
        /* <DEDUP_REMOVED lines=17> */
.L_x_1967:
        /* <DEDUP_REMOVED lines=17> */
.L_x_1966:
[----:B------:R-:W-:Y:S01]  /*0490*/  IMAD R8, R3, c[0x0][0x190], RZ ;  /* 0x0000640003087a24 */ /* 0x000fe200078e02ff */
[----:B------:R-:W-:Y:S01]  /*04a0*/  ISETP.GT.AND P2, PT, R51, 0x3, PT ;  /* 0x000000033300780c */ /* 0x000fe20003f44270 */
[----:B------:R-:W-:Y:S02]  /*04b0*/  HFMA2.MMA R16, -RZ, RZ, 0, 0 ;  /* 0x00000000ff107435 */ /* 0x000fe400000001ff */
        /* <DEDUP_REMOVED lines=10> */
.L_x_1970:
        /* <DEDUP_REMOVED lines=17> */
.L_x_1969:
[----:B------:R-:W-:-:S05]  /*0670*/  IMAD.IADD R10, R51, 0x1, -R16 ;  /* 0x00000001330a7824 */ /* 0x000fca00078e0a10 */
        /* <DEDUP_REMOVED lines=14> */
.L_x_1965:
[----:B------:R-:W-:Y:S05]  /*0760*/  BSYNC B0 ;  /* 0x0000000000007941 */ /* 0x000fea0003800000 */
.L_x_1964:
        /* <DEDUP_REMOVED lines=9> */
[----:B------:R-:W-:Y:S01]  /*0800*/  HFMA2.MMA R3, -RZ, RZ, 0, 1.1920928955078125e-07 ;  /* 0x00000002ff037435 */ /* 0x000fe200000001ff */
[----:B------:R-:W-:Y:S01]  /*0810*/  PLOP3.LUT P0, PT, PT, PT, PT, 0x80, 0x0 ;  /* 0x000000000000781c */ /* 0x000fe20003f0f070 */
[----:B------:R-:W-:Y:S01]  /*0820*/  HFMA2.MMA R12, -RZ, RZ, 0, 0 ;  /* 0x00000000ff0c7435 */ /* 0x000fe200000001ff */
[----:B------:R-:W-:-:S04]  /*0830*/  IMAD R7, R6, 0x3, R7 ;  /* 0x0000000306077824 */ /* 0x000fc800078e0207 */
[----:B------:R-:W-:-:S04]  /*0840*/  IMAD R4, R4, 0x4, R7 ;  /* 0x0000000404047824 */ /* 0x000fc800078e0207 */
[----:B------:R-:W-:Y:S01]  /*0850*/  IMAD.WIDE R4, R4, R3, c[0x0][0x180] ;  /* 0x0000600004047625 */ /* 0x000fe200078e0203 */
[----:B------:R-:W-:Y:S05]  /*0860*/  @!P2 BRA `(.L_x_1972) ;  /* 0x000000d00000a947 */ /* 0x000fea0003800000 */
[----:B------:R-:W-:Y:S02]  /*0870*/  PLOP3.LUT P0, PT, PT, PT, PT, 0x8, 0x0 ;  /* 0x000000000000781c */ /* 0x000fe40003f0e170 */
[----:B------:R-:W-:Y:S02]  /*0880*/  IADD3 R13, R51, -0x3, RZ ;  /* 0xfffffffd330d7810 */ /* 0x000fe40007ffe0ff */
.L_x_1973:
        /* <DEDUP_REMOVED lines=11> */
.L_x_1972:
        /* <DEDUP_REMOVED lines=10> */
.L_x_1971:
        /* <DEDUP_REMOVED lines=9> */
[----:B------:R-:W-:Y:S02]  /*0a70*/  @P3 IMNMX R7, R49, c[0x0][0x1b4], PT ;  /* 0x00006d0031073a17 */ /* 0x000fe40003800200 */
[----:B------:R-:W-:Y:S02]  /*0a80*/  @P0 IADD3 R3, R3, -c[0x0][0x1a8], RZ ;  /* 0x80006a0003030a10 */ /* 0x000fe40007ffe0ff */
[----:B------:R-:W-:Y:S02]  /*0a90*/  LEA.HI R12, R5, R4, RZ, 0x5 ;  /* 0x00000004050c7211 */ /* 0x000fe400078f28ff */
        /* <DEDUP_REMOVED lines=9> */
[----:B------:R-:W-:Y:S02]  /*0b30*/  @P2 SHF.R.S32.HI R3, RZ, 0x1f, R6 ;  /* 0x0000001fff032819 */ /* 0x000fe40000011406 */
[----:B------:R-:W-:Y:S02]  /*0b40*/  @P5 IMNMX R10, R49, c[0x0][0x1bc], PT ;  /* 0x00006f00310a5a17 */ /* 0x000fe40003800200 */
[----:B------:R-:W-:Y:S01]  /*0b50*/  @P3 LEA.HI R7, R4, R7, RZ, 0x5 ;  /* 0x0000000704073211 */ /* 0x000fe200078f28ff */
[----:B------:R-:W-:Y:S01]  /*0b60*/  IMAD.MOV.U32 R4, RZ, RZ, RZ ;  /* 0x000000ffff047224 */ /* 0x000fe200078e00ff */
[----:B------:R-:W-:Y:S01]  /*0b70*/  @P4 LEA.HI R9, R9, R8, RZ, 0x5 ;  /* 0x0000000809094211 */ /* 0x000fe200078f28ff */
[----:B------:R-:W-:Y:S01]  /*0b80*/  HFMA2.MMA R8, -RZ, RZ, 0, 0 ;  /* 0x00000000ff087435 */ /* 0x000fe200000001ff */
[----:B------:R-:W-:-:S02]  /*0b90*/  @P2 LEA.HI R6, R3, R6, RZ, 0x5 ;  /* 0x0000000603062211 */ /* 0x000fc400078f28ff */
[----:B------:R-:W-:Y:S02]  /*0ba0*/  @P5 IADD3 R10, R10, -c[0x0][0x1b8], RZ ;  /* 0x80006e000a0a5a10 */ /* 0x000fe40007ffe0ff */
[----:B------:R-:W-:Y:S02]  /*0bb0*/  @P3 SHF.R.S32.HI R7, RZ, 0x5, R7 ;  /* 0x00000005ff073819 */ /* 0x000fe40000011407 */
[----:B------:R-:W-:Y:S02]  /*0bc0*/  @P0 SHF.R.S32.HI R5, RZ, 0x5, R5 ;  /* 0x00000005ff050819 */ /* 0x000fe40000011405 */
[----:B------:R-:W-:Y:S01]  /*0bd0*/  @P5 SHF.R.S32.HI R11, RZ, 0x1f, R10 ;  /* 0x0000001fff0b5819 */ /* 0x000fe2000001140a */
[----:B------:R-:W-:Y:S01]  /*0be0*/  @P3 IMAD.SHL.U32 R8, R7, 0x4, RZ ;  /* 0x0000000407083824 */ /* 0x000fe200078e00ff */
[----:B------:R-:W-:Y:S01]  /*0bf0*/  @P2 SHF.R.S32.HI R6, RZ, 0x5, R6 ;  /* 0x00000005ff062819 */ /* 0x000fe20000011406 */
[----:B------:R-:W-:Y:S01]  /*0c00*/  @P0 IMAD R4, R5, 0x6, RZ ;  /* 0x0000000605040824 */ /* 0x000fe200078e02ff */
[----:B------:R-:W-:-:S02]  /*0c10*/  SHF.R.S32.HI R7, RZ, 0x5, R12 ;  /* 0x00000005ff077819 */ /* 0x000fc4000001140c */
[----:B------:R-:W-:Y:S01]  /*0c20*/  MOV R3, RZ ;  /* 0x000000ff00037202 */ /* 0x000fe20000000f00 */
[----:B------:R-:W-:Y:S01]  /*0c30*/  @P2 IMAD R3, R6, 0x5, RZ ;  /* 0x0000000506032824 */ /* 0x000fe200078e02ff */
[----:B------:R-:W-:Y:S01]  /*0c40*/  @P5 LEA.HI R11, R11, R10, RZ, 0x5 ;  /* 0x0000000a0b0b5211 */ /* 0x000fe200078f28ff */
[----:B------:R-:W-:Y:S01]  /*0c50*/  HFMA2.MMA R6, -RZ, RZ, 0, 0 ;  /* 0x00000000ff067435 */ /* 0x000fe200000001ff */
[----:B------:R-:W-:Y:S01]  /*0c60*/  @P4 SHF.R.S32.HI R9, RZ, 0x5, R9 ;  /* 0x00000005ff094819 */ /* 0x000fe20000011409 */
[----:B------:R-:W-:Y:S01]  /*0c70*/  IMAD R4, R7, 0x8, R4 ;  /* 0x0000000807047824 */ /* 0x000fe200078e0204 */
[----:B------:R-:W-:Y:S02]  /*0c80*/  @P5 SHF.R.S32.HI R11, RZ, 0x5, R11 ;  /* 0x00000005ff0b5819 */ /* 0x000fe4000001140b */
[----:B------:R-:W-:Y:S01]  /*0c90*/  MOV R5, RZ ;  /* 0x000000ff00057202 */ /* 0x000fe20000000f00 */
[----:B------:R-:W-:Y:S01]  /*0ca0*/  @P4 IMAD R5, R9, 0x3, RZ ;  /* 0x0000000309054824 */ /* 0x000fe200078e02ff */
[----:B------:R-:W-:-:S02]  /*0cb0*/  @P5 SHF.L.U32 R6, R11, 0x1, RZ ;  /* 0x000000010b065819 */ /* 0x000fc400000006ff */
[----:B------:R-:W-:Y:S02]  /*0cc0*/  IADD3 R3, R8, R4, R3 ;  /* 0x0000000408037210 */ /* 0x000fe40007ffe003 */
[----:B------:R-:W-:Y:S02]  /*0cd0*/  ISETP.GE.AND P0, PT, R49, R54, PT ;  /* 0x000000363100720c */ /* 0x000fe40003f06270 */
[----:B------:R-:W-:Y:S02]  /*0ce0*/  IADD3 R3, R6, R3, R5 ;  /* 0x0000000306037210 */ /* 0x000fe40007ffe005 */
[----:B------:R-:W-:-:S03]  /*0cf0*/  SHF.R.S32.HI R4, RZ, 0x1f, R0 ;  /* 0x0000001fff047819 */ /* 0x000fc60000011400 */
[----:B------:R-:W-:-:S05]  /*0d00*/  IMAD R3, R3, c[0x0][0x18c], RZ ;  /* 0x0000630003037a24 */ /* 0x000fca00078e02ff */
[----:B------:R-:W-:-:S04]  /*0d10*/  IADD3 R47, P2, R0, R3, RZ ;  /* 0x00000003002f7210 */ /* 0x000fc80007f5e0ff */
[----:B------:R-:W-:Y:S02]  /*0d20*/  LEA R50, P3, R47, c[0x0][0x168], 0x2 ;  /* 0x00005a002f327a11 */ /* 0x000fe400078610ff */
[----:B------:R-:W-:Y:S01]  /*0d30*/  LEA.HI.X.SX32 R16, R3, R4, 0x1, P2 ;  /* 0x0000000403107211 */ /* 0x000fe200010f0eff */
[----:B------:R-:W-:Y:S05]  /*0d40*/  @P0 BRA `(.L_x_1974) ;  /* 0x0000034000000947 */ /* 0x000fea0003800000 */
[----:B------:R-:W-:Y:S01]  /*0d50*/  SHF.L.U32 R2, R2, 0x6, RZ ;  /* 0x0000000602027819 */ /* 0x000fe200000006ff */
[----:B------:R-:W-:-:S04]  /*0d60*/  IMAD.MOV.U32 R15, RZ, RZ, 0x2 ;  /* 0x00000002ff0f7424 */ /* 0x000fc800078e00ff */
        /* <DEDUP_REMOVED lines=9> */
.L_x_1975:
[----:B-----5:R-:W-:-:S04]  /*0e00*/  IMAD.IADD R4, R8, 0x1, R11 ;  /* 0x0000000108047824 */ /* 0x020fc800078e020b */
        /* <DEDUP_REMOVED lines=28> */
[----:B------:R-:W-:Y:S01]  /*0fd0*/  IMAD R2, R2, R2, RZ ;  /* 0x0000000202027224 */ /* 0x000fe200078e02ff */
[----:B------:R-:W4:Y:S01]  /*0fe0*/  I2F.F16 R3, R12 ;  /* 0x0000000c00037306 */ /* 0x000f220000200c00 */
[----:B------:R-:W-:Y:S01]  /*0ff0*/  IMAD R10, R10, R10, RZ ;  /* 0x0000000a0a0a7224 */ /* 0x000fe200078e02ff */
[----:B------:R-:W-:-:S06]  /*1000*/  ISETP.GE.AND P2, PT, R13, R54, PT ;  /* 0x000000360d00720c */ /* 0x000fcc0003f46270 */
        /* <DEDUP_REMOVED lines=8> */
.L_x_1974:
        /* <DEDUP_REMOVED lines=10> */
[----:B------:R-:W-:Y:S01]  /*1130*/  HADD2.F32 R0, -RZ, R30.H0_H0 ;  /* 0x2000001eff007230 */ /* 0x000fe20000004100 */
[----:B------:R-:W-:Y:S01]  /*1140*/  PRMT R26, RZ, 0x7610, R26 ;  /* 0x00007610ff1a7816 */ /* 0x000fe2000000001a */
[----:B------:R-:W-:Y:S01]  /*1150*/  HADD2.F32 R2, -RZ, R29.H0_H0 ;  /* 0x2000001dff027230 */ /* 0x000fe20000004100 */
[----:B------:R-:W-:Y:S01]  /*1160*/  UMOV UR4, URZ ;  /* 0x0000003f00047c82 */ /* 0x000fe20008000000 */
[----:B------:R-:W-:-:S02]  /*1170*/  HADD2.F32 R3, -RZ, R28.H0_H0 ;  /* 0x2000001cff037230 */ /* 0x000fc40000004100 */
[----:B------:R-:W-:Y:S02]  /*1180*/  HADD2.F32 R8, -RZ, R27.H0_H0 ;  /* 0x2000001bff087230 */ /* 0x000fe40000004100 */
.L_x_1981:
[----:B------:R-:W-:Y:S01]  /*1190*/  MOV R46, R50 ;  /* 0x00000032002e7202 */ /* 0x000fe20000000f00 */
[----:B------:R-:W-:Y:S05]  /*11a0*/  @!P1 BRA `(.L_x_1977) ;  /* 0x00003f1000009947 */ /* 0x000fea0003800000 */
[----:B------:R-:W2:Y:S01]  /*11b0*/  LDG.E.128.CONSTANT R4, [R46.64] ;  /* 0x000000062e047981 */ /* 0x000ea2000c1e9d00 */
[----:B------:R-:W-:Y:S01]  /*11c0*/  IMAD.MOV.U32 R12, RZ, RZ, 0x2c00 ;  /* 0x00002c00ff0c7424 */ /* 0x000fe200078e00ff */
[----:B------:R-:W-:Y:S02]  /*11d0*/  ISETP.GE.AND P2, PT, R51, 0x2, PT ;  /* 0x000000023300780c */ /* 0x000fe40003f46270 */
[----:B------:R-:W0:Y:S02]  /*11e0*/  LDS.64 R14, [UR4] ;  /* 0x00000004ff0e7984 */ /* 0x000e240008000a00 */
[----:B------:R-:W-:Y:S01]  /*11f0*/  PRMT R27, R27, 0x5410, R12 ;  /* 0x000054101b1b7816 */ /* 0x000fe2000000000c */
[----:B0-----:R-:W-:Y:S01]  /*1200*/  HADD2.F32 R50, -RZ, R15.H0_H0 ;  /* 0x2000000fff327230 */ /* 0x001fe20000004100 */
        /* <DEDUP_REMOVED lines=28> */
[--C-:B------:R-:W-:Y:S01]  /*13d0*/  HADD2.F32 R5, -RZ, R14.reuse.H0_H0 ;  /* 0x2000000eff057230 */ /* 0x100fe20000004100 */
[----:B------:R-:W-:Y:S01]  /*13e0*/  LOP3.LUT R34, R33, 0x64006400, RZ, 0xfc, !PT ;  /* 0x6400640021227812 */ /* 0x000fe200078efcff */
[----:B------:R-:W-:Y:S01]  /*13f0*/  HADD2.F32 R45, -RZ, R13.H1_H1 ;  /* 0x3000000dff2d7230 */ /* 0x000fe20000004100 */
[----:B------:R-:W-:Y:S01]  /*1400*/  SHF.R.U32.HI R20, RZ, 0x8, R6 ;  /* 0x00000008ff147819 */ /* 0x000fe20000011606 */
[----:B------:R-:W-:Y:S01]  /*1410*/  HADD2.F32 R6, -RZ, R15.H1_H1 ;  /* 0x3000000fff067230 */ /* 0x000fe20000004100 */
[----:B------:R-:W-:Y:S01]  /*1420*/  SHF.R.U32.HI R21, RZ, 0x8, R7 ;  /* 0x00000008ff157819 */ /* 0x000fe20000011607 */
[-C--:B------:R-:W-:Y:S01]  /*1430*/  HFMA2 R13, R4, R27.reuse.H1_H1, -72, -72 ;  /* 0xd480d480040d7431 */ /* 0x080fe2000006001b */
[----:B------:R-:W-:Y:S01]  /*1440*/  FFMA.FTZ R7, R48, R5, RZ ;  /* 0x0000000530077223 */ /* 0x000fe200000100ff */
[-C--:B------:R-:W-:Y:S01]  /*1450*/  HFMA2 R15, R22, R27.reuse.H1_H1, -72, -72 ;  /* 0xd480d480160f7431 */ /* 0x080fe2000006001b */
[C---:B------:R-:W-:Y:S01]  /*1460*/  FFMA.FTZ R22, R5.reuse, R44, RZ ;  /* 0x0000002c05167223 */ /* 0x040fe200000100ff */
[-C--:B------:R-:W-:Y:S01]  /*1470*/  HFMA2 R17, R32, R27.reuse.H1_H1, -72, -72 ;  /* 0xd480d48020117431 */ /* 0x080fe2000006001b */
[C---:B------:R-:W-:Y:S01]  /*1480*/  FFMA.FTZ R23, R5.reuse, R42, RZ ;  /* 0x0000002a05177223 */ /* 0x040fe200000100ff */
[----:B------:R-:W-:Y:S01]  /*1490*/  HADD2.F32 R14, -RZ, R14.H1_H1 ;  /* 0x3000000eff0e7230 */ /* 0x000fe20000004100 */
[----:B------:R-:W-:Y:S01]  /*14a0*/  FFMA.FTZ R5, R5, R40, RZ ;  /* 0x0000002805057223 */ /* 0x000fe200000100ff */
[----:B------:R-:W-:-:S02]  /*14b0*/  HFMA2 R4, R34, R27.H1_H1, -72, -72 ;  /* 0xd480d48022047431 */ /* 0x000fc4000006001b */
[----:B------:R-:W-:Y:S01]  /*14c0*/  HADD2.F32 R39, -RZ, R31.H1_H1 ;  /* 0x3000001fff277230 */ /* 0x000fe20000004100 */
[----:B------:R-:W-:Y:S01]  /*14d0*/  FFMA.FTZ R7, R45, R14, R7 ;  /* 0x0000000e2d077223 */ /* 0x000fe20000010007 */
[----:B------:R-:W-:Y:S01]  /*14e0*/  HADD2.F32 R38, -RZ, R13.H0_H0 ;  /* 0x2000000dff267230 */ /* 0x000fe20000004100 */
[C---:B------:R-:W-:Y:S01]  /*14f0*/  FFMA.FTZ R22, R14.reuse, R43, R22 ;  /* 0x0000002b0e167223 */ /* 0x040fe20000010016 */
[----:B------:R-:W-:Y:S01]  /*1500*/  HADD2.F32 R37, -RZ, R15.H0_H0 ;  /* 0x2000000fff257230 */ /* 0x000fe20000004100 */
[C---:B------:R-:W-:Y:S01]  /*1510*/  FFMA.FTZ R23, R14.reuse, R41, R23 ;  /* 0x000000290e177223 */ /* 0x040fe20000010017 */
[----:B------:R-:W-:Y:S01]  /*1520*/  HADD2.F32 R36, -RZ, R17.H0_H0 ;  /* 0x20000011ff247230 */ /* 0x000fe20000004100 */
[----:B------:R-:W-:Y:S01]  /*1530*/  FFMA.FTZ R5, R14, R39, R5 ;  /* 0x000000270e057223 */ /* 0x000fe20000010005 */
[--C-:B------:R-:W-:Y:S01]  /*1540*/  HADD2.F32 R35, -RZ, R4.reuse.H0_H0 ;  /* 0x20000004ff237230 */ /* 0x100fe20000004100 */
        /* <DEDUP_REMOVED lines=19> */
[----:B------:R-:W-:Y:S01]  /*1680*/  HADD2 R55, R13, -1032, -1032 ;  /* 0xe408e4080d377430 */ /* 0x000fe20000000000 */
[C---:B------:R-:W-:Y:S01]  /*1690*/  FFMA.FTZ R22, R6.reuse, R33, R22 ;  /* 0x0000002106167223 */ /* 0x040fe20000010016 */
[--C-:B------:R-:W-:Y:S01]  /*16a0*/  HADD2.F32 R17, -RZ, R52.reuse.H0_H0 ;  /* 0x20000034ff117230 */ /* 0x100fe20000004100 */
[C---:B------:R-:W-:Y:S01]  /*16b0*/  FFMA.FTZ R23, R6.reuse, R32, R23 ;  /* 0x0000002006177223 */ /* 0x040fe20000010017 */
[----:B------:R-:W-:Y:S01]  /*16c0*/  HADD2 R5, R14, -1032, -1032 ;  /* 0xe408e4080e057430 */ /* 0x000fe20000000000 */
[----:B------:R-:W-:Y:S01]  /*16d0*/  FFMA.FTZ R6, R6, R31, R50 ;  /* 0x0000001f06067223 */ /* 0x000fe20000010032 */
[----:B------:R-:W-:Y:S01]  /*16e0*/  HADD2 R4, R15, -1032, -1032 ;  /* 0xe408e4080f047430 */ /* 0x000fe20000000000 */
[----:B------:R-:W-:Y:S01]  /*16f0*/  FFMA.FTZ R50, R17, R56, R7 ;  /* 0x0000003811327223 */ /* 0x000fe20000010007 */
[----:B------:R-:W-:Y:S01]  /*1700*/  HADD2.F32 R7, -RZ, R52.H1_H1 ;  /* 0x30000034ff077230 */ /* 0x000fe20000004100 */
[----:B------:R-:W-:Y:S01]  /*1710*/  LOP3.LUT R12, R12, 0xf000f0, RZ, 0xc0, !PT ;  /* 0x00f000f00c0c7812 */ /* 0x000fe200078ec0ff */
[----:B------:R-:W-:Y:S01]  /*1720*/  HADD2.F32 R15, -RZ, R55.H0_H0 ;  /* 0x20000037ff0f7230 */ /* 0x000fe20000004100 */
[----:B------:R-:W-:Y:S01]  /*1730*/  LOP3.LUT R16, R16, 0xf000f0, RZ, 0xc0, !PT ;  /* 0x00f000f010107812 */ /* 0x000fe200078ec0ff */
[----:B------:R-:W-:Y:S01]  /*1740*/  HADD2.F32 R52, -RZ, R18.H1_H1 ;  /* 0x30000012ff347230 */ /* 0x000fe20000004100 */
[----:B------:R-:W-:Y:S01]  /*1750*/  LOP3.LUT R18, R20, 0xf000f0, RZ, 0xc0, !PT ;  /* 0x00f000f014127812 */ /* 0x000fe200078ec0ff */
[--C-:B------:R-:W-:Y:S01]  /*1760*/  HADD2.F32 R14, -RZ, R5.reuse.H0_H0 ;  /* 0x20000005ff0e7230 */ /* 0x100fe20000004100 */
[----:B------:R-:W-:Y:S01]  /*1770*/  LOP3.LUT R21, R21, 0xf000f0, RZ, 0xc0, !PT ;  /* 0x00f000f015157812 */ /* 0x000fe200078ec0ff */
[--C-:B------:R-:W-:Y:S01]  /*1780*/  HADD2.F32 R13, -RZ, R4.reuse.H0_H0 ;  /* 0x20000004ff0d7230 */ /* 0x100fe20000004100 */
[----:B------:R-:W-:Y:S01]  /*1790*/  FFMA.FTZ R53, R56, R15, R22 ;  /* 0x0000000f38357223 */ /* 0x000fe20000010016 */
[----:B------:R-:W-:Y:S01]  /*17a0*/  HADD2.F32 R5, -RZ, R5.H1_H1 ;  /* 0x30000005ff057230 */ /* 0x000fe20000004100 */
        /* <DEDUP_REMOVED lines=8> */
[C---:B------:R-:W-:Y:S01]  /*1830*/  FFMA.FTZ R57, R52.reuse, R5, R22 ;  /* 0x0000000534397223 */ /* 0x040fe20000010016 */
[-C--:B------:R-:W-:Y:S01]  /*1840*/  HFMA2 R56, R12, R27.reuse.H1_H1, -72, -72 ;  /* 0xd480d4800c387431 */ /* 0x080fe2000006001b */
[----:B------:R-:W-:Y:S01]  /*1850*/  FFMA.FTZ R16, R7, R52, R50 ;  /* 0x0000003407107223 */ /* 0x000fe20000010032 */
[-C--:B------:R-:W-:Y:S01]  /*1860*/  HFMA2 R21, R58, R27.reuse.H1_H1, -72, -72 ;  /* 0xd480d4803a157431 */ /* 0x080fe2000006001b */
[C---:B------:R-:W-:Y:S01]  /*1870*/  FFMA.FTZ R18, R52.reuse, R6, R53 ;  /* 0x0000000634127223 */ /* 0x040fe20000010035 */
[-C--:B------:R-:W-:Y:S01]  /*1880*/  HFMA2 R22, R20, R27.reuse.H1_H1, -72, -72 ;  /* 0xd480d48014167431 */ /* 0x080fe2000006001b */
[----:B------:R-:W-:Y:S01]  /*1890*/  FFMA.FTZ R23, R52, R4, R23 ;  /* 0x0000000434177223 */ /* 0x000fe20000010017 */
[----:B------:R-:W-:-:S02]  /*18a0*/  HFMA2 R12, R60, R27.H1_H1, -72, -72 ;  /* 0xd480d4803c0c7431 */ /* 0x000fc4000006001b */
[----:B------:R-:W-:Y:S02]  /*18b0*/  HADD2.F32 R58, -RZ, R19.H0_H0 ;  /* 0x20000013ff3a7230 */ /* 0x000fe40000004100 */
        /* <DEDUP_REMOVED lines=26> */
[----:B------:R-:W-:Y:S02]  /*1a60*/  HADD2 R16, R16.H0_H0, R25.H0_H0 ;  /* 0x2000001910107230 */ /* 0x000fe40000000800 */
        /* <DEDUP_REMOVED lines=113> */
.L_x_1978:
[----:B------:R-:W-:Y:S01]  /*2180*/  MOV R13, 0x4 ;  /* 0x00000004000d7802 */ /* 0x000fe20000000f00 */
[----:B------:R-:W0:Y:S04]  /*2190*/  LDS.64 R14, [UR4+0x10] ;  /* 0x00001004ff0e7984 */ /* 0x000e280008000a00 */
[----:B------:R-:W-:-:S05]  /*21a0*/  IMAD.WIDE R22, R13, c[0x0][0x18c], R46 ;  /* 0x000063000d167a25 */ /* 0x000fca00078e022e */
[----:B------:R-:W2:Y:S01]  /*21b0*/  LDG.E.128.CONSTANT R4, [R22.64] ;  /* 0x0000000616047981 */ /* 0x000ea2000c1e9d00 */
[--C-:B0-----:R-:W-:Y:S02]  /*21c0*/  HADD2.F32 R58, -RZ, R15.reuse.H0_H0 ;  /* 0x2000000fff3a7230 */ /* 0x101fe40000004100 */
[----:B------:R-:W-:Y:S01]  /*21d0*/  HADD2.F32 R57, -RZ, R15.H1_H1 ;  /* 0x3000000fff397230 */ /* 0x000fe20000004100 */
[----:B--2---:R-:W-:Y:S02]  /*21e0*/  LOP3.LUT R26, R5, 0xf000f, RZ, 0xc0, !PT ;  /* 0x000f000f051a7812 */ /* 0x004fe400078ec0ff */
[C---:B------:R-:W-:Y:S02]  /*21f0*/  LOP3.LUT R25, R4.reuse, 0xf000f, RZ, 0xc0, !PT ;  /* 0x000f000f04197812 */ /* 0x040fe400078ec0ff */
[----:B------:R-:W-:Y:S02]  /*2200*/  LOP3.LUT R18, R4, 0xf000f0, RZ, 0xc0, !PT ;  /* 0x00f000f004127812 */ /* 0x000fe400078ec0ff */
[----:B------:R-:W-:-:S02]  /*2210*/  SHF.R.U32.HI R48, RZ, 0x8, R4 ;  /* 0x00000008ff307819 */ /* 0x000fc40000011604 */
[----:B------:R-:W-:Y:S02]  /*2220*/  LOP3.LUT R19, R5, 0xf000f0, RZ, 0xc0, !PT ;  /* 0x00f000f005137812 */ /* 0x000fe400078ec0ff */
[----:B------:R-:W-:Y:S01]  /*2230*/  SHF.R.U32.HI R50, RZ, 0x8, R5 ;  /* 0x00000008ff327819 */ /* 0x000fe20000011605 */
[--C-:B------:R-:W-:Y:S01]  /*2240*/  HADD2.F32 R5, -RZ, R14.reuse.H0_H0 ;  /* 0x2000000eff057230 */ /* 0x100fe20000004100 */
[C---:B------:R-:W-:Y:S02]  /*2250*/  LOP3.LUT R31, R6.reuse, 0xf000f, RZ, 0xc0, !PT ;  /* 0x000f000f061f7812 */ /* 0x040fe400078ec0ff */
[----:B------:R-:W-:Y:S02]  /*2260*/  LOP3.LUT R4, R6, 0xf000f0, RZ, 0xc0, !PT ;  /* 0x00f000f006047812 */ /* 0x000fe400078ec0ff */
[----:B------:R-:W-:Y:S01]  /*2270*/  SHF.R.U32.HI R52, RZ, 0x8, R6 ;  /* 0x00000008ff347819 */ /* 0x000fe20000011606 */
[----:B------:R-:W-:Y:S01]  /*2280*/  HADD2.F32 R6, -RZ, R14.H1_H1 ;  /* 0x3000000eff067230 */ /* 0x000fe20000004100 */
[----:B------:R-:W-:Y:S01]  /*2290*/  LOP3.LUT R26, R26, 0x64006400, RZ, 0xfc, !PT ;  /* 0x640064001a1a7812 */ /* 0x000fe200078efcff */
[----:B------:R-:W0:Y:S01]  /*22a0*/  LDS.64 R14, [UR4+0x18] ;  /* 0x00001804ff0e7984 */ /* 0x000e220008000a00 */
        /* <DEDUP_REMOVED lines=14> */
[----:B------:R-:W-:Y:S01]  /*2390*/  SHF.R.U32.HI R53, RZ, 0x8, R7 ;  /* 0x00000008ff357819 */ /* 0x000fe20000011607 */
[----:B------:R-:W-:Y:S01]  /*23a0*/  HADD2.F32 R42, -RZ, R25.H0_H0 ;  /* 0x20000019ff2a7230 */ /* 0x000fe20000004100 */
[----:B------:R-:W-:Y:S01]  /*23b0*/  LOP3.LUT R34, R17, 0x64006400, RZ, 0xfc, !PT ;  /* 0x6400640011227812 */ /* 0x000fe200078efcff */
[----:B------:R-:W-:-:S02]  /*23c0*/  HADD2.F32 R38, -RZ, R31.H0_H0 ;  /* 0x2000001fff267230 */ /* 0x000fc40000004100 */
[-C--:B------:R-:W-:Y:S01]  /*23d0*/  HFMA2 R7, R26, R27.reuse.H1_H1, -72, -72 ;  /* 0xd480d4801a077431 */ /* 0x080fe2000006001b */
[----:B------:R-:W-:Y:S01]  /*23e0*/  FFMA.FTZ R19, R42, R5, RZ ;  /* 0x000000052a137223 */ /* 0x000fe200000100ff */
[----:B------:R-:W-:Y:S01]  /*23f0*/  HADD2.F32 R41, -RZ, R25.H1_H1 ;  /* 0x30000019ff297230 */ /* 0x000fe20000004100 */
[C---:B------:R-:W-:Y:S01]  /*2400*/  FFMA.FTZ R25, R5.reuse, R40, RZ ;  /* 0x0000002805197223 */ /* 0x040fe200000100ff */
[-C--:B------:R-:W-:Y:S01]  /*2410*/  HFMA2 R18, R18, R27.reuse.H1_H1, -72, -72 ;  /* 0xd480d48012127431 */ /* 0x080fe2000006001b */
[----:B------:R-:W-:Y:S01]  /*2420*/  FFMA.FTZ R26, R5, R38, RZ ;  /* 0x00000026051a7223 */ /* 0x000fe200000100ff */
[----:B------:R-:W-:Y:S01]  /*2430*/  HFMA2 R17, R4, R27.H1_H1, -72, -72 ;  /* 0xd480d48004117431 */ /* 0x000fe2000006001b */
[----:B------:R-:W-:Y:S01]  /*2440*/  FFMA.FTZ R25, R6, R39, R25 ;  /* 0x0000002706197223 */ /* 0x000fe20000010019 */
[----:B------:R-:W-:Y:S01]  /*2450*/  HADD2.F32 R36, -RZ, R32.H0_H0 ;  /* 0x20000020ff247230 */ /* 0x000fe20000004100 */
[----:B------:R-:W-:Y:S01]  /*2460*/  FFMA.FTZ R19, R41, R6, R19 ;  /* 0x0000000629137223 */ /* 0x000fe20000010013 */
[----:B------:R-:W-:-:S02]  /*2470*/  HADD2.F32 R37, -RZ, R31.H1_H1 ;  /* 0x3000001fff257230 */ /* 0x000fc40000004100 */
[----:B------:R-:W-:Y:S01]  /*2480*/  HFMA2 R4, R34, R27.H1_H1, -72, -72 ;  /* 0xd480d48022047431 */ /* 0x000fe2000006001b */
[----:B------:R-:W-:Y:S01]  /*2490*/  FFMA.FTZ R43, R5, R36, RZ ;  /* 0x00000024052b7223 */ /* 0x000fe200000100ff */
[----:B------:R-:W-:Y:S01]  /*24a0*/  HADD2.F32 R35, -RZ, R32.H1_H1 ;  /* 0x30000020ff237230 */ /* 0x000fe20000004100 */
[C---:B------:R-:W-:Y:S01]  /*24b0*/  FFMA.FTZ R5, R6.reuse, R37, R26 ;  /* 0x0000002506057223 */ /* 0x040fe2000001001a */
[----:B------:R-:W-:Y:S02]  /*24c0*/  HADD2.F32 R33, -RZ, R7.H0_H0 ;  /* 0x20000007ff217230 */ /* 0x000fe40000004100 */
[----:B------:R-:W-:Y:S01]  /*24d0*/  HADD2.F32 R34, -RZ, R18.H0_H0 ;  /* 0x20000012ff227230 */ /* 0x000fe20000004100 */
[----:B------:R-:W-:Y:S01]  /*24e0*/  FFMA.FTZ R43, R6, R35, R43 ;  /* 0x00000023062b7223 */ /* 0x000fe2000001002b */
[----:B------:R-:W-:Y:S01]  /*24f0*/  HADD2.F32 R32, -RZ, R17.H0_H0 ;  /* 0x20000011ff207230 */ /* 0x000fe20000004100 */
[----:B------:R-:W-:Y:S01]  /*2500*/  FFMA.FTZ R62, R58, R33, R25 ;  /* 0x000000213a3e7223 */ /* 0x000fe20000010019 */
[----:B------:R-:W-:Y:S01]  /*2510*/  HADD2.F32 R25, -RZ, R7.H1_H1 ;  /* 0x30000007ff197230 */ /* 0x000fe20000004100 */
[----:B------:R-:W-:Y:S01]  /*2520*/  FFMA.FTZ R65, R34, R58, R19 ;  /* 0x0000003a22417223 */ /* 0x000fe20000010013 */
[----:B------:R-:W-:Y:S01]  /*2530*/  HADD2.F32 R19, -RZ, R17.H1_H1 ;  /* 0x30000011ff137230 */ /* 0x000fe20000004100 */
[----:B------:R-:W-:Y:S01]  /*2540*/  FFMA.FTZ R60, R58, R32, R5 ;  /* 0x000000203a3c7223 */ /* 0x000fe20000010005 */
        /* <DEDUP_REMOVED lines=18> */
[C---:B------:R-:W-:Y:S01]  /*2670*/  FFMA.FTZ R55, R57.reuse, R19, R60 ;  /* 0x0000001339377223 */ /* 0x040fe2000001003c */
[----:B------:R-:W-:Y:S01]  /*2680*/  HADD2 R43, R17, -1032, -1032 ;  /* 0xe408e408112b7430 */ /* 0x000fe20000000000 */
[----:B------:R-:W-:Y:S01]  /*2690*/  FFMA.FTZ R57, R57, R18, R58 ;  /* 0x0000001239397223 */ /* 0x000fe2000001003a */
        /* <DEDUP_REMOVED lines=16> */
[C---:B------:R-:W-:Y:S01]  /*27a0*/  FFMA.FTZ R63, R14.reuse, R45, R63 ;  /* 0x0000002d0e3f7223 */ /* 0x040fe2000001003f */
[--C-:B------:R-:W-:Y:S01]  /*27b0*/  HADD2.F32 R60, -RZ, R15.reuse.H0_H0 ;  /* 0x2000000fff3c7230 */ /* 0x100fe20000004100 */
[C---:B------:R-:W-:Y:S01]  /*27c0*/  FFMA.FTZ R62, R14.reuse, R44, R55 ;  /* 0x0000002c0e3e7223 */ /* 0x040fe20000010037 */
[----:B------:R-:W-:Y:S01]  /*27d0*/  HFMA2 R55, R50, R27.H1_H1, -72, -72 ;  /* 0xd480d48032377431 */ /* 0x000fe2000006001b */
[----:B------:R-:W-:Y:S01]  /*27e0*/  FFMA.FTZ R61, R14, R43, R56 ;  /* 0x0000002b0e3d7223 */ /* 0x000fe20000010038 */
[----:B------:R-:W-:Y:S01]  /*27f0*/  LOP3.LUT R14, R48, 0xf000f0, RZ, 0xc0, !PT ;  /* 0x00f000f0300e7812 */ /* 0x000fe200078ec0ff */
[----:B------:R-:W-:Y:S01]  /*2800*/  HADD2.F32 R59, -RZ, R15.H1_H1 ;  /* 0x3000000fff3b7230 */ /* 0x000fe20000004100 */
[----:B------:R-:W-:-:S02]  /*2810*/  LOP3.LUT R56, R52, 0xf000f0, RZ, 0xc0, !PT ;  /* 0x00f000f034387812 */ /* 0x000fc400078ec0ff */
[----:B------:R-:W-:Y:S02]  /*2820*/  LOP3.LUT R48, R53, 0xf000f0, RZ, 0xc0, !PT ;  /* 0x00f000f035307812 */ /* 0x000fe400078ec0ff */
[----:B------:R-:W-:Y:S02]  /*2830*/  LOP3.LUT R14, R14, 0x64006400, RZ, 0xfc, !PT ;  /* 0x640064000e0e7812 */ /* 0x000fe400078efcff */
[----:B------:R-:W-:Y:S02]  /*2840*/  LOP3.LUT R56, R56, 0x64006400, RZ, 0xfc, !PT ;  /* 0x6400640038387812 */ /* 0x000fe400078efcff */
[----:B------:R-:W-:Y:S01]  /*2850*/  LOP3.LUT R48, R48, 0x64006400, RZ, 0xfc, !PT ;  /* 0x6400640030307812 */ /* 0x000fe200078efcff */
[-C--:B------:R-:W-:Y:S02]  /*2860*/  HFMA2 R14, R14, R27.reuse.H1_H1, -72, -72 ;  /* 0xd480d4800e0e7431 */ /* 0x080fe4000006001b */
[-C--:B------:R-:W-:Y:S02]  /*2870*/  HFMA2 R56, R56, R27.reuse.H1_H1, -72, -72 ;  /* 0xd480d48038387431 */ /* 0x080fe4000006001b */
[----:B------:R-:W-:-:S02]  /*2880*/  HFMA2 R57, R48, R27.H1_H1, -72, -72 ;  /* 0xd480d48030397431 */ /* 0x000fc4000006001b */
[----:B------:R-:W-:Y:S02]  /*2890*/  HADD2.F32 R48, -RZ, R55.H0_H0 ;  /* 0x20000037ff307230 */ /* 0x000fe40000004100 */
[----:B------:R-:W-:Y:S02]  /*28a0*/  HADD2.F32 R58, -RZ, R14.H0_H0 ;  /* 0x2000000eff3a7230 */ /* 0x000fe40000004100 */
[----:B------:R-:W-:Y:S02]  /*28b0*/  HADD2.F32 R50, -RZ, R56.H0_H0 ;  /* 0x20000038ff327230 */ /* 0x000fe40000004100 */
        /* <DEDUP_REMOVED lines=22> */
[----:B------:R-:W-:Y:S01]  /*2a20*/  HADD2 R15, R15.H0_H0, R16.H0_H0 ;  /* 0x200000100f0f7230 */ /* 0x000fe20000000800 */
[----:B------:R-:W-:Y:S01]  /*2a30*/  IMAD.WIDE R60, R13, c[0x0][0x18c], R22 ;  /* 0x000063000d3c7a25 */ /* 0x000fe200078e0216 */
        /* <DEDUP_REMOVED lines=25> */
[----:B------:R-:W0:Y:S02]  /*2bd0*/  LDS.64 R20, [UR4+0x58] ;  /* 0x00005804ff147984 */ /* 0x000e240008000a00 */
[----:B0-----:R-:W-:-:S02]  /*2be0*/  HADD2.F32 R59, -RZ, R20.H0_H0 ;  /* 0x20000014ff3b7230 */ /* 0x001fc40000004100 */
        /* <DEDUP_REMOVED lines=13> */
[----:B------:R-:W-:Y:S02]  /*2cc0*/  FFMA.FTZ R59, R53, R21, R22 ;  /* 0x00000015353b7223 */ /* 0x000fe40000010016 */
[-C--:B------:R-:W-:Y:S02]  /*2cd0*/  FFMA.FTZ R23, R50, R20.reuse, R23 ;  /* 0x0000001432177223 */ /* 0x080fe40000010017 */
[----:B------:R-:W-:Y:S02]  /*2ce0*/  FFMA.FTZ R20, R52, R20, R65 ;  /* 0x0000001434147223 */ /* 0x000fe40000010041 */
[----:B------:R-:W-:-:S02]  /*2cf0*/  FMUL.FTZ R22, R0, R59 ;  /* 0x0000003b00167220 */ /* 0x000fc40000410000 */
[-C--:B------:R-:W-:Y:S02]  /*2d00*/  FFMA.FTZ R59, R55, R21.reuse, R62 ;  /* 0x00000015373b7223 */ /* 0x080fe4000001003e */
[-C--:B------:R-:W-:Y:S01]  /*2d10*/  FFMA.FTZ R62, R56, R21.reuse, R23 ;  /* 0x00000015383e7223 */ /* 0x080fe20000010017 */
[----:B------:R-:W-:Y:S01]  /*2d20*/  F2FP.PACK_AB R22, RZ, R22 ;  /* 0x00000016ff16723e */ /* 0x000fe200000000ff */
[----:B------:R-:W-:Y:S02]  /*2d30*/  FFMA.FTZ R21, R57, R21, R20 ;  /* 0x0000001539157223 */ /* 0x000fe40000010014 */
[----:B------:R-:W-:Y:S02]  /*2d40*/  FMUL.FTZ R59, R2, R59 ;  /* 0x0000003b023b7220 */ /* 0x000fe40000410000 */
[----:B------:R-:W-:Y:S02]  /*2d50*/  FMUL.FTZ R62, R3, R62 ;  /* 0x0000003e033e7220 */ /* 0x000fe40000410000 */
        /* <DEDUP_REMOVED lines=15> */
[-C--:B------:R-:W-:Y:S01]  /*2e50*/  FFMA.FTZ R40, R39, R20.reuse, R40 ;  /* 0x0000001427287223 */ /* 0x080fe20000010028 */
[--C-:B------:R-:W-:Y:S01]  /*2e60*/  HADD2.F32 R39, -RZ, R21.reuse.H0_H0 ;  /* 0x20000015ff277230 */ /* 0x100fe20000004100 */
[-C--:B------:R-:W-:Y:S01]  /*2e70*/  FFMA.FTZ R38, R38, R59.reuse, RZ ;  /* 0x0000003b26267223 */ /* 0x080fe200000100ff */
[----:B------:R-:W-:Y:S01]  /*2e80*/  HADD2.F32 R21, -RZ, R21.H1_H1 ;  /* 0x30000015ff157230 */ /* 0x000fe20000004100 */
[----:B------:R-:W-:Y:S02]  /*2e90*/  FFMA.FTZ R36, R36, R59, RZ ;  /* 0x0000003b24247223 */ /* 0x000fe400000100ff */
        /* <DEDUP_REMOVED lines=43> */
.L_x_1979:
[----:B------:R-:W2:Y:S01]  /*3150*/  LDG.E.128.CONSTANT R4, [R60.64] ;  /* 0x000000063c047981 */ /* 0x000ea2000c1e9d00 */
[----:B------:R-:W-:-:S03]  /*3160*/  IMAD.WIDE R58, R13, c[0x0][0x18c], R60 ;  /* 0x000063000d3a7a25 */ /* 0x000fc600078e023c */
[----:B------:R-:W0:Y:S02]  /*3170*/  LDS.64 R18, [UR4+0x20] ;  /* 0x00002004ff127984 */ /* 0x000e240008000a00 */
[--C-:B0-----:R-:W-:Y:S02]  /*3180*/  HADD2.F32 R52, -RZ, R19.reuse.H0_H0 ;  /* 0x20000013ff347230 */ /* 0x101fe40000004100 */
[----:B------:R-:W-:Y:S01]  /*3190*/  HADD2.F32 R55, -RZ, R19.H1_H1 ;  /* 0x30000013ff377230 */ /* 0x000fe20000004100 */
[C---:B--2---:R-:W-:Y:S02]  /*31a0*/  LOP3.LUT R20, R5.reuse, 0xf000f, RZ, 0xc0, !PT ;  /* 0x000f000f05147812 */ /* 0x044fe400078ec0ff */
        /* <DEDUP_REMOVED lines=9> */
[----:B------:R-:W-:Y:S02]  /*3240*/  SHF.R.U32.HI R48, RZ, 0x8, R6 ;  /* 0x00000008ff307819 */ /* 0x000fe40000011606 */
        /* <DEDUP_REMOVED lines=10> */
[----:B------:R-:W-:Y:S01]  /*32f0*/  HADD2 R13, R13, -1032, -1032 ;  /* 0xe408e4080d0d7430 */ /* 0x000fe20000000000 */
[----:B------:R-:W-:Y:S01]  /*3300*/  SHF.R.U32.HI R40, RZ, 0x8, R4 ;  /* 0x00000008ff287819 */ /* 0x000fe20000011604 */
[--C-:B------:R-:W-:Y:S01]  /*3310*/  HADD2.F32 R4, -RZ, R18.reuse.H0_H0 ;  /* 0x20000012ff047230 */ /* 0x100fe20000004100 */
[----:B------:R-:W-:Y:S01]  /*3320*/  SHF.R.U32.HI R50, RZ, 0x8, R7 ;  /* 0x00000008ff327819 */ /* 0x000fe20000011607 */
[----:B------:R-:W-:Y:S01]  /*3330*/  HADD2 R19, R5, -1032, -1032 ;  /* 0xe408e40805137430 */ /* 0x000fe20000000000 */
[----:B------:R-:W-:Y:S01]  /*3340*/  LOP3.LUT R6, R17, 0x64006400, RZ, 0xfc, !PT ;  /* 0x6400640011067812 */ /* 0x000fe200078efcff */
[----:B------:R-:W-:Y:S01]  /*3350*/  HADD2.F32 R7, -RZ, R18.H1_H1 ;  /* 0x30000012ff077230 */ /* 0x000fe20000004100 */
[----:B------:R-:W-:Y:S01]  /*3360*/  LOP3.LUT R22, R22, 0x64006400, RZ, 0xfc, !PT ;  /* 0x6400640016167812 */ /* 0x000fe200078efcff */
[----:B------:R-:W-:Y:S01]  /*3370*/  HADD2.F32 R39, -RZ, R13.H0_H0 ;  /* 0x2000000dff277230 */ /* 0x000fe20000004100 */
[----:B------:R-:W-:Y:S01]  /*3380*/  LOP3.LUT R18, R23, 0x64006400, RZ, 0xfc, !PT ;  /* 0x6400640017127812 */ /* 0x000fe200078efcff */
[----:B------:R-:W-:Y:S01]  /*3390*/  HADD2.F32 R33, -RZ, R19.H0_H0 ;  /* 0x20000013ff217230 */ /* 0x000fe20000004100 */
[----:B------:R-:W-:Y:S01]  /*33a0*/  LOP3.LUT R26, R25, 0x64006400, RZ, 0xfc, !PT ;  /* 0x64006400191a7812 */ /* 0x000fe200078efcff */
[----:B------:R-:W-:-:S02]  /*33b0*/  HADD2.F32 R38, -RZ, R13.H1_H1 ;  /* 0x3000000dff267230 */ /* 0x000fc40000004100 */
[-C--:B------:R-:W-:Y:S02]  /*33c0*/  HFMA2 R17, R6, R27.reuse.H1_H1, -72, -72 ;  /* 0xd480d48006117431 */ /* 0x080fe4000006001b */
[-C--:B------:R-:W-:Y:S01]  /*33d0*/  HFMA2 R6, R22, R27.reuse.H1_H1, -72, -72 ;  /* 0xd480d48016067431 */ /* 0x080fe2000006001b */
[C---:B------:R-:W-:Y:S01]  /*33e0*/  FFMA.FTZ R22, R4.reuse, R35, RZ ;  /* 0x0000002304167223 */ /* 0x040fe200000100ff */
[-C--:B------:R-:W-:Y:S01]  /*33f0*/  HFMA2 R13, R18, R27.reuse.H1_H1, -72, -72 ;  /* 0xd480d480120d7431 */ /* 0x080fe2000006001b */
[----:B------:R-:W-:Y:S01]  /*3400*/  FFMA.FTZ R18, R39, R4, RZ ;  /* 0x0000000427127223 */ /* 0x000fe200000100ff */
[-C--:B------:R-:W-:Y:S01]  /*3410*/  HFMA2 R5, R26, R27.reuse.H1_H1, -72, -72 ;  /* 0xd480d4801a057431 */ /* 0x080fe2000006001b */
[C---:B------:R-:W-:Y:S01]  /*3420*/  FFMA.FTZ R22, R7.reuse, R34, R22 ;  /* 0x0000002207167223 */ /* 0x040fe20000010016 */
[----:B------:R-:W-:Y:S01]  /*3430*/  HADD2.F32 R32, -RZ, R19.H1_H1 ;  /* 0x30000013ff207230 */ /* 0x000fe20000004100 */
[C---:B------:R-:W-:Y:S01]  /*3440*/  FFMA.FTZ R19, R4.reuse, R37, RZ ;  /* 0x0000002504137223 */ /* 0x040fe200000100ff */
[----:B------:R-:W-:Y:S01]  /*3450*/  HADD2.F32 R31, -RZ, R17.H0_H0 ;  /* 0x20000011ff1f7230 */ /* 0x000fe20000004100 */
[----:B------:R-:W-:Y:S01]  /*3460*/  FFMA.FTZ R4, R4, R33, RZ ;  /* 0x0000002104047223 */ /* 0x000fe200000100ff */
[--C-:B------:R-:W-:Y:S01]  /*3470*/  HADD2.F32 R26, -RZ, R6.reuse.H0_H0 ;  /* 0x20000006ff1a7230 */ /* 0x100fe20000004100 */
[----:B------:R-:W-:Y:S01]  /*3480*/  FFMA.FTZ R18, R38, R7, R18 ;  /* 0x0000000726127223 */ /* 0x000fe20000010012 */
[----:B------:R-:W-:Y:S01]  /*3490*/  HADD2.F32 R25, -RZ, R13.H0_H0 ;  /* 0x2000000dff197230 */ /* 0x000fe20000004100 */
[C---:B------:R-:W-:Y:S01]  /*34a0*/  FFMA.FTZ R19, R7.reuse, R36, R19 ;  /* 0x0000002407137223 */ /* 0x040fe20000010013 */
        /* <DEDUP_REMOVED lines=44> */
[C---:B------:R-:W-:Y:S01]  /*3770*/  FFMA.FTZ R63, R57.reuse, R44, R63 ;  /* 0x0000002c393f7223 */ /* 0x040fe2000001003f */
[----:B------:R-:W-:Y:S01]  /*3780*/  HADD2.F32 R4, -RZ, R4.H1_H1 ;  /* 0x30000004ff047230 */ /* 0x000fe20000004100 */
[----:B------:R-:W-:Y:S01]  /*3790*/  FFMA.FTZ R41, R57, R43, R52 ;  /* 0x0000002b39297223 */ /* 0x000fe20000010034 */
[----:B------:R-:W-:Y:S01]  /*37a0*/  LOP3.LUT R52, R50, 0xf000f0, RZ, 0xc0, !PT ;  /* 0x00f000f032347812 */ /* 0x000fe200078ec0ff */
[----:B------:R-:W-:Y:S01]  /*37b0*/  HFMA2 R20, R20, R27.H1_H1, -72, -72 ;  /* 0xd480d48014147431 */ /* 0x000fe2000006001b */
[----:B------:R-:W-:Y:S01]  /*37c0*/  LOP3.LUT R50, R45, 0x64006400, RZ, 0xfc, !PT ;  /* 0x640064002d327812 */ /* 0x000fe200078efcff */
[----:B------:R-:W-:Y:S01]  /*37d0*/  FFMA.FTZ R53, R4, R57, R53 ;  /* 0x0000003904357223 */ /* 0x000fe20000010035 */
[----:B------:R-:W-:Y:S01]  /*37e0*/  LOP3.LUT R40, R52, 0x64006400, RZ, 0xfc, !PT ;  /* 0x6400640034287812 */ /* 0x000fe200078efcff */
[----:B------:R-:W-:Y:S01]  /*37f0*/  FFMA.FTZ R60, R57, R42, R55 ;  /* 0x0000002a393c7223 */ /* 0x000fe20000010037 */
[----:B------:R-:W-:-:S02]  /*3800*/  HADD2.F32 R62, -RZ, R21.H0_H0 ;  /* 0x20000015ff3e7230 */ /* 0x000fc40000004100 */
[-C--:B------:R-:W-:Y:S02]  /*3810*/  HFMA2 R50, R50, R27.reuse.H1_H1, -72, -72 ;  /* 0xd480d48032327431 */ /* 0x080fe4000006001b */
[----:B------:R-:W-:Y:S02]  /*3820*/  HADD2.F32 R57, -RZ, R20.H0_H0 ;  /* 0x20000014ff397230 */ /* 0x000fe40000004100 */
[-C--:B------:R-:W-:Y:S02]  /*3830*/  HFMA2 R48, R48, R27.reuse.H1_H1, -72, -72 ;  /* 0xd480d48030307431 */ /* 0x080fe4000006001b */
[----:B------:R-:W-:Y:S01]  /*3840*/  HFMA2 R40, R40, R27.H1_H1, -72, -72 ;  /* 0xd480d48028287431 */ /* 0x000fe2000006001b */
[----:B------:R-:W-:Y:S01]  /*3850*/  FFMA.FTZ R53, R57, R62, R53 ;  /* 0x0000003e39357223 */ /* 0x000fe20000010035 */
[----:B------:R-:W-:Y:S02]  /*3860*/  HADD2.F32 R55, -RZ, R50.H0_H0 ;  /* 0x20000032ff377230 */ /* 0x000fe40000004100 */
[----:B------:R-:W-:-:S02]  /*3870*/  HADD2.F32 R61, -RZ, R21.H1_H1 ;  /* 0x30000015ff3d7230 */ /* 0x000fc40000004100 */
[----:B------:R-:W-:Y:S01]  /*3880*/  HADD2.F32 R56, -RZ, R20.H1_H1 ;  /* 0x30000014ff387230 */ /* 0x000fe20000004100 */
        /* <DEDUP_REMOVED lines=48> */
[----:B0-----:R-:W-:-:S05]  /*3b90*/  HADD2.F32 R21, -RZ, R14.H0_H0 ;  /* 0x2000000eff157230 */ /* 0x001fca0000004100 */
[-C--:B------:R-:W-:Y:S02]  /*3ba0*/  FFMA.FTZ R65, R7, R21.reuse, R60 ;  /* 0x0000001507417223 */ /* 0x080fe4000001003c */
[-C--:B------:R-:W-:Y:S02]  /*3bb0*/  FFMA.FTZ R63, R13, R21.reuse, R62 ;  /* 0x000000150d3f7223 */ /* 0x080fe4000001003e */
[-C--:B------:R-:W-:Y:S02]  /*3bc0*/  FFMA.FTZ R60, R6, R21.reuse, R61 ;  /* 0x00000015063c7223 */ /* 0x080fe4000001003d */
[----:B------:R-:W-:Y:S01]  /*3bd0*/  FFMA.FTZ R21, R5, R21, R20 ;  /* 0x0000001505157223 */ /* 0x000fe20000010014 */
[----:B------:R-:W-:Y:S02]  /*3be0*/  HADD2.F32 R20, -RZ, R14.H1_H1 ;  /* 0x3000000eff147230 */ /* 0x000fe40000004100 */
[--C-:B------:R-:W-:Y:S02]  /*3bf0*/  HADD2.F32 R14, -RZ, R15.reuse.H0_H0 ;  /* 0x2000000fff0e7230 */ /* 0x100fe40000004100 */
        /* <DEDUP_REMOVED lines=47> */
[-C--:B------:R-:W-:Y:S01]  /*3ef0*/  FFMA.FTZ R35, R18, R15.reuse, R35 ;  /* 0x0000000f12237223 */ /* 0x080fe20000010023 */
[--C-:B------:R-:W-:Y:S01]  /*3f00*/  HADD2.F32 R18, -RZ, R21.reuse.H0_H0 ;  /* 0x20000015ff127230 */ /* 0x100fe20000004100 */
[----:B------:R-:W-:Y:S01]  /*3f10*/  FFMA.FTZ R36, R17, R15, R36 ;  /* 0x0000000f11247223 */ /* 0x000fe20000010024 */
[----:B------:R-:W-:Y:S01]  /*3f20*/  HADD2.F32 R15, -RZ, R20.H1_H1 ;  /* 0x30000014ff0f7230 */ /* 0x000fe20000004100 */
        /* <DEDUP_REMOVED lines=29> */
.L_x_1980:
[----:B------:R-:W2:Y:S01]  /*4100*/  LDG.E.128.CONSTANT R4, [R58.64] ;  /* 0x000000063a047981 */ /* 0x000ea2000c1e9d00 */
[----:B------:R-:W-:Y:S02]  /*4110*/  PRMT R12, R12, 0x5410, R40 ;  /* 0x000054100c0c7816 */ /* 0x000fe40000000028 */
[----:B------:R-:W-:Y:S01]  /*4120*/  PRMT R41, R41, 0x5410, R16 ;  /* 0x0000541029297816 */ /* 0x000fe20000000010 */
[----:B------:R-:W0:Y:S02]  /*4130*/  LDS.64 R14, [UR4+0x30] ;  /* 0x00003004ff0e7984 */ /* 0x000e240008000a00 */
[--C-:B0-----:R-:W-:Y:S02]  /*4140*/  HADD2.F32 R22, -RZ, R15.reuse.H0_H0 ;  /* 0x2000000fff167230 */ /* 0x101fe40000004100 */
[----:B------:R-:W-:Y:S01]  /*4150*/  HADD2.F32 R26, -RZ, R15.H1_H1 ;  /* 0x3000000fff1a7230 */ /* 0x000fe20000004100 */
[----:B--2---:R-:W-:-:S02]  /*4160*/  LOP3.LUT R18, R4, 0xf000f, RZ, 0xc0, !PT ;  /* 0x000f000f04127812 */ /* 0x004fc400078ec0ff */
[----:B------:R-:W-:Y:S02]  /*4170*/  LOP3.LUT R19, R5, 0xf000f, RZ, 0xc0, !PT ;  /* 0x000f000f05137812 */ /* 0x000fe400078ec0ff */
[----:B------:R-:W-:Y:S02]  /*4180*/  LOP3.LUT R18, R18, 0x64006400, RZ, 0xfc, !PT ;  /* 0x6400640012127812 */ /* 0x000fe400078efcff */
[C---:B------:R-:W-:Y:S02]  /*4190*/  LOP3.LUT R21, R6.reuse, 0xf000f, RZ, 0xc0, !PT ;  /* 0x000f000f06157812 */ /* 0x040fe400078ec0ff */
[----:B------:R-:W-:Y:S01]  /*41a0*/  LOP3.LUT R17, R6, 0xf000f0, RZ, 0xc0, !PT ;  /* 0x00f000f006117812 */ /* 0x000fe200078ec0ff */
[----:B------:R-:W-:Y:S01]  /*41b0*/  HADD2 R18, R18, -1032, -1032 ;  /* 0xe408e40812127430 */ /* 0x000fe20000000000 */
[----:B------:R-:W-:Y:S02]  /*41c0*/  SHF.R.U32.HI R48, RZ, 0x8, R6 ;  /* 0x00000008ff307819 */ /* 0x000fe40000011606 */
[----:B------:R-:W-:-:S02]  /*41d0*/  LOP3.LUT R6, R7, 0xf000f, RZ, 0xc0, !PT ;  /* 0x000f000f07067812 */ /* 0x000fc400078ec0ff */
        /* <DEDUP_REMOVED lines=9> */
[----:B------:R-:W-:-:S02]  /*4270*/  LOP3.LUT R4, R7, 0xf000f0, RZ, 0xc0, !PT ;  /* 0x00f000f007047812 */ /* 0x000fc400078ec0ff */
[----:B------:R-:W-:Y:S01]  /*4280*/  SHF.R.U32.HI R50, RZ, 0x8, R7 ;  /* 0x00000008ff327819 */ /* 0x000fe20000011607 */
[----:B------:R-:W-:Y:S01]  /*4290*/  HADD2 R7, R19, -1032, -1032 ;  /* 0xe408e40813077430 */ /* 0x000fe20000000000 */
[----:B------:R-:W-:Y:S01]  /*42a0*/  LOP3.LUT R13, R5, 0xf000f0, RZ, 0xc0, !PT ;  /* 0x00f000f0050d7812 */ /* 0x000fe200078ec0ff */
[----:B------:R-:W0:Y:S01]  /*42b0*/  LDS.64 R18, [UR4+0x38] ;  /* 0x00003804ff127984 */ /* 0x000e220008000a00 */
[----:B------:R-:W-:Y:S01]  /*42c0*/  SHF.R.U32.HI R43, RZ, 0x8, R5 ;  /* 0x00000008ff2b7819 */ /* 0x000fe20000011605 */
[--C-:B------:R-:W-:Y:S01]  /*42d0*/  HADD2.F32 R5, -RZ, R14.reuse.H0_H0 ;  /* 0x2000000eff057230 */ /* 0x100fe20000004100 */
        /* <DEDUP_REMOVED lines=9> */
[----:B------:R-:W-:Y:S01]  /*4370*/  HADD2.F32 R14, -RZ, R14.H1_H1 ;  /* 0x3000000eff0e7230 */ /* 0x000fe20000004100 */
[C---:B------:R-:W-:Y:S01]  /*4380*/  FFMA.FTZ R39, R5.reuse, R34, RZ ;  /* 0x0000002205277223 */ /* 0x040fe200000100ff */
[----:B------:R-:W-:Y:S01]  /*4390*/  HADD2.F32 R33, -RZ, R7.H1_H1 ;  /* 0x30000007ff217230 */ /* 0x000fe20000004100 */
[C---:B------:R-:W-:Y:S01]  /*43a0*/  FFMA.FTZ R23, R5.reuse, R32, RZ ;  /* 0x0000002005177223 */ /* 0x040fe200000100ff */
[----:B------:R-:W-:Y:S01]  /*43b0*/  HADD2.F32 R20, -RZ, R15.H1_H1 ;  /* 0x3000000fff147230 */ /* 0x000fe20000004100 */
[----:B------:R-:W-:Y:S01]  /*43c0*/  FFMA.FTZ R5, R5, R21, RZ ;  /* 0x0000001505057223 */ /* 0x000fe200000100ff */
[-C--:B------:R-:W-:Y:S01]  /*43d0*/  HFMA2 R6, R6, R27.reuse.H1_H1, -72, -72 ;  /* 0xd480d48006067431 */ /* 0x080fe2000006001b */
[----:B------:R-:W-:Y:S01]  /*43e0*/  FFMA.FTZ R37, R35, R14, R37 ;  /* 0x0000000e23257223 */ /* 0x000fe20000010025 */
[-C--:B------:R-:W-:Y:S01]  /*43f0*/  HFMA2 R38, R38, R27.reuse.H1_H1, -72, -72 ;  /* 0xd480d48026267431 */ /* 0x080fe2000006001b */
[C---:B------:R-:W-:Y:S01]  /*4400*/  FFMA.FTZ R39, R14.reuse, R33, R39 ;  /* 0x000000210e277223 */ /* 0x040fe20000010027 */
[-C--:B------:R-:W-:Y:S01]  /*4410*/  HFMA2 R42, R42, R27.reuse.H1_H1, -72, -72 ;  /* 0xd480d4802a2a7431 */ /* 0x080fe2000006001b */
[C---:B------:R-:W-:Y:S01]  /*4420*/  FFMA.FTZ R23, R14.reuse, R31, R23 ;  /* 0x0000001f0e177223 */ /* 0x040fe20000010017 */
[----:B------:R-:W-:Y:S01]  /*4430*/  HFMA2 R4, R4, R27.H1_H1, -72, -72 ;  /* 0xd480d48004047431 */ /* 0x000fe2000006001b */
        /* <DEDUP_REMOVED lines=47> */
[-C--:B------:R-:W-:Y:S01]  /*4730*/  HFMA2 R56, R56, R27.reuse.H1_H1, -72, -72 ;  /* 0xd480d48038387431 */ /* 0x080fe2000006001b */
[----:B------:R-:W-:Y:S01]  /*4740*/  LOP3.LUT R48, R43, 0x64006400, RZ, 0xfc, !PT ;  /* 0x640064002b307812 */ /* 0x000fe200078efcff */
[----:B------:R-:W-:Y:S01]  /*4750*/  HADD2.F32 R44, -RZ, R44.H1_H1 ;  /* 0x3000002cff2c7230 */ /* 0x000fe20000004100 */
[----:B------:R-:W-:Y:S01]  /*4760*/  LOP3.LUT R50, R53, 0x64006400, RZ, 0xfc, !PT ;  /* 0x6400640035327812 */ /* 0x000fe200078efcff */
[----:B------:R-:W-:Y:S01]  /*4770*/  HADD2.F32 R43, -RZ, R52.H1_H1 ;  /* 0x30000034ff2b7230 */ /* 0x000fe20000004100 */
[----:B------:R-:W-:Y:S01]  /*4780*/  FFMA.FTZ R58, R45, R18, R58 ;  /* 0x000000122d3a7223 */ /* 0x000fe2000001003a */
[----:B------:R-:W-:-:S02]  /*4790*/  HFMA2 R55, R48, R27.H1_H1, -72, -72 ;  /* 0xd480d48030377431 */ /* 0x000fc4000006001b */
[-C--:B------:R-:W-:Y:S01]  /*47a0*/  HFMA2 R25, R50, R27.reuse.H1_H1, -72, -72 ;  /* 0xd480d48032197431 */ /* 0x080fe2000006001b */
[C---:B------:R-:W-:Y:S01]  /*47b0*/  FFMA.FTZ R23, R18.reuse, R43, R23 ;  /* 0x0000002b12177223 */ /* 0x040fe20000010017 */
[----:B------:R-:W-:Y:S02]  /*47c0*/  HFMA2 R57, R60, R27.H1_H1, -72, -72 ;  /* 0xd480d4803c397431 */ /* 0x000fe4000006001b */
[----:B------:R-:W-:Y:S01]  /*47d0*/  HADD2.F32 R53, -RZ, R22.H1_H1 ;  /* 0x30000016ff357230 */ /* 0x000fe20000004100 */
[C---:B------:R-:W-:Y:S01]  /*47e0*/  FFMA.FTZ R22, R18.reuse, R44, R63 ;  /* 0x0000002c12167223 */ /* 0x040fe2000001003f */
[--C-:B------:R-:W-:Y:S02]  /*47f0*/  HADD2.F32 R59, -RZ, R56.reuse.H0_H0 ;  /* 0x20000038ff3b7230 */ /* 0x100fe40000004100 */
        /* <DEDUP_REMOVED lines=38> */
[----:B------:R-:W-:Y:S02]  /*4a60*/  FFMA.FTZ R12, R36, R61, RZ ;  /* 0x0000003d240c7223 */ /* 0x000fe400000100ff */
[----:B------:R-:W-:-:S02]  /*4a70*/  FFMA.FTZ R16, R31, R18, R16 ;  /* 0x000000121f107223 */ /* 0x000fc40000010010 */
[-C--:B------:R-:W-:Y:S02]  /*4a80*/  FFMA.FTZ R41, R34, R61.reuse, RZ ;  /* 0x0000003d22297223 */ /* 0x080fe400000100ff */
[----:B------:R-:W-:Y:S02]  /*4a90*/  FFMA.FTZ R12, R35, R18, R12 ;  /* 0x00000012230c7223 */ /* 0x000fe4000001000c */
[----:B------:R-:W-:Y:S02]  /*4aa0*/  FFMA.FTZ R61, R21, R61, RZ ;  /* 0x0000003d153d7223 */ /* 0x000fe400000100ff */
[----:B------:R-:W-:Y:S02]  /*4ab0*/  FFMA.FTZ R16, R7, R40, R16 ;  /* 0x0000002807107223 */ /* 0x000fe40000010010 */
[----:B------:R-:W-:Y:S02]  /*4ac0*/  FFMA.FTZ R41, R33, R18, R41 ;  /* 0x0000001221297223 */ /* 0x000fe40000010029 */
[----:B------:R-:W-:-:S02]  /*4ad0*/  FFMA.FTZ R60, R17, R40, R12 ;  /* 0x00000028113c7223 */ /* 0x000fc4000001000c */
[----:B------:R-:W-:Y:S02]  /*4ae0*/  FFMA.FTZ R18, R20, R18, R61 ;  /* 0x0000001214127223 */ /* 0x000fe4000001003d */
        /* <DEDUP_REMOVED lines=10> */
[----:B------:R-:W-:Y:S02]  /*4b90*/  FFMA.FTZ R63, R39, R16, R12 ;  /* 0x00000010273f7223 */ /* 0x000fe4000001000c */
[-C--:B------:R-:W-:Y:S02]  /*4ba0*/  FFMA.FTZ R12, R45, R22.reuse, R41 ;  /* 0x000000162d0c7223 */ /* 0x080fe40000010029 */
[----:B------:R-:W-:Y:S01]  /*4bb0*/  FFMA.FTZ R41, R43, R22, R61 ;  /* 0x000000162b297223 */ /* 0x000fe2000001003d */
[--C-:B------:R-:W-:Y:S01]  /*4bc0*/  HADD2.F32 R61, -RZ, R23.reuse.H0_H0 ;  /* 0x20000017ff3d7230 */ /* 0x100fe20000004100 */
[----:B------:R-:W-:Y:S01]  /*4bd0*/  FFMA.FTZ R16, R37, R16, R19 ;  /* 0x0000001025107223 */ /* 0x000fe20000010013 */
        /* <DEDUP_REMOVED lines=78> */
.L_x_1977:
        /* <DEDUP_REMOVED lines=8> */
.L_x_1976:
[----:B------:R-:W-:-:S04]  /*5140*/  ISETP.GE.AND P0, PT, R49, R54, PT ;  /* 0x000000363100720c */ /* 0x000fc80003f06270 */
[----:B------:R-:W-:-:S13]  /*5150*/  ISETP.GE.OR P0, PT, R49, c[0x0][0x1bc], P0 ;  /* 0x00006f0031007a0c */ /* 0x000fda0000706670 */
[----:B------:R-:W-:Y:S05]  /*5160*/  @P0 BRA `(.L_x_1982) ;  /* 0x00000fa000000947 */ /* 0x000fea0003800000 */
[----:B------:R-:W-:-:S05]  /*5170*/  IMAD.MOV.U32 R8, RZ, RZ, c[0x0][0x18c] ;  /* 0x00006300ff087624 */ /* 0x000fca00078e00ff */
[----:B------:R-:W-:-:S04]  /*5180*/  SHF.R.S32.HI R3, RZ, 0x1f, R8 ;  /* 0x0000001fff037819 */ /* 0x000fc80000011408 */
[----:B------:R-:W-:Y:S02]  /*5190*/  SHF.L.U64.HI R52, R8, 0x2, R3 ;  /* 0x0000000208347819 */ /* 0x000fe40000010203 */
.L_x_1984:
[----:B------:R-:W-:Y:S05]  /*51a0*/  @!P1 BRA `(.L_x_1983) ;  /* 0x00000ef000009947 */ /* 0x000fea0003800000 */
[----:B------:R-:W-:Y:S02]  /*51b0*/  MOV R2, R50 ;  /* 0x0000003200027202 */ /* 0x000fe40000000f00 */
[----:B------:R-:W-:-:S05]  /*51c0*/  MOV R3, R47 ;  /* 0x0000002f00037202 */ /* 0x000fca0000000f00 */
[----:B------:R-:W2:Y:S01]  /*51d0*/  LDG.E.128.CONSTANT R12, [R2.64] ;  /* 0x00000006020c7981 */ /* 0x000ea2000c1e9d00 */
[----:B------:R-:W-:Y:S01]  /*51e0*/  HFMA2.MMA R18, -RZ, RZ, 0, 0.25 ;  /* 0x00003400ff127435 */ /* 0x000fe200000001ff */
[----:B------:R-:W-:Y:S01]  /*51f0*/  IMAD.MOV.U32 R43, RZ, RZ, 0x2c00 ;  /* 0x00002c00ff2b7424 */ /* 0x000fe200078e00ff */
[----:B------:R-:W-:Y:S02]  /*5200*/  MOV R46, 0x2400 ;  /* 0x00002400002e7802 */ /* 0x000fe40000000f00 */
[----:B------:R-:W-:Y:S02]  /*5210*/  ISETP.GE.AND P0, PT, R51, 0x2, PT ;  /* 0x000000023300780c */ /* 0x000fe40003f06270 */
[----:B------:R-:W-:Y:S02]  /*5220*/  PRMT R30, R30, 0x5410, R29 ;  /* 0x000054101e1e7816 */ /* 0x000fe4000000001d */
[----:B------:R-:W-:Y:S02]  /*5230*/  PRMT R28, R28, 0x5410, R27 ;  /* 0x000054101c1c7816 */ /* 0x000fe4000000001b */
[----:B------:R-:W-:-:S02]  /*5240*/  PRMT R18, R18, 0x5410, R18 ;  /* 0x0000541012127816 */ /* 0x000fc40000000012 */
[----:B--2---:R-:W-:Y:S02]  /*5250*/  LOP3.LUT R0, R12, 0xc000c, RZ, 0xc0, !PT ;  /* 0x000c000c0c007812 */ /* 0x004fe400078ec0ff */
[----:B------:R-:W-:Y:S02]  /*5260*/  LOP3.LUT R2, R14, 0xc000c, RZ, 0xc0, !PT ;  /* 0x000c000c0e027812 */ /* 0x000fe400078ec0ff */
[----:B------:R-:W-:Y:S02]  /*5270*/  SHF.R.U32.HI R56, RZ, 0x8, R12 ;  /* 0x00000008ff387819 */ /* 0x000fe4000001160c */
[----:B------:R-:W-:Y:S02]  /*5280*/  SHF.R.U32.HI R61, RZ, 0x8, R14 ;  /* 0x00000008ff3d7819 */ /* 0x000fe4000001160e */
[----:B------:R-:W-:Y:S02]  /*5290*/  LOP3.LUT R3, R15, 0xc000c, RZ, 0xc0, !PT ;  /* 0x000c000c0f037812 */ /* 0x000fe400078ec0ff */
[----:B------:R-:W-:-:S02]  /*52a0*/  SHF.R.U32.HI R60, RZ, 0x8, R13 ;  /* 0x00000008ff3c7819 */ /* 0x000fc4000001160d */
[----:B------:R-:W-:Y:S02]  /*52b0*/  SHF.R.U32.HI R58, RZ, 0x8, R15 ;  /* 0x00000008ff3a7819 */ /* 0x000fe4000001160f */
[----:B------:R-:W-:Y:S02]  /*52c0*/  LOP3.LUT R4, R13, 0xc000c, RZ, 0xc0, !PT ;  /* 0x000c000c0d047812 */ /* 0x000fe400078ec0ff */
[----:B------:R-:W-:Y:S02]  /*52d0*/  LOP3.LUT R0, R0, 0x64006400, RZ, 0xfc, !PT ;  /* 0x6400640000007812 */ /* 0x000fe400078efcff */
[----:B------:R-:W-:Y:S02]  /*52e0*/  LOP3.LUT R6, R2, 0x64006400, RZ, 0xfc, !PT ;  /* 0x6400640002067812 */ /* 0x000fe400078efcff */
[----:B------:R-:W-:Y:S01]  /*52f0*/  LOP3.LUT R2, R56, 0xc000c, RZ, 0xc0, !PT ;  /* 0x000c000c38027812 */ /* 0x000fe200078ec0ff */
[-C--:B------:R-:W-:Y:S01]  /*5300*/  HFMA2 R48, R0, R18.reuse.H1_H1, -258, -258 ;  /* 0xdc08dc0800307431 */ /* 0x080fe20000060012 */
[----:B------:R-:W-:Y:S01]  /*5310*/  LOP3.LUT R16, R3, 0x64006400, RZ, 0xfc, !PT ;  /* 0x6400640003107812 */ /* 0x000fe200078efcff */
[----:B------:R-:W-:Y:S01]  /*5320*/  HFMA2 R6, R6, R18.H1_H1, -258, -258 ;  /* 0xdc08dc0806067431 */ /* 0x000fe20000060012 */
        /* <DEDUP_REMOVED lines=13> */
[-C--:B------:R-:W-:Y:S01]  /*5400*/  HFMA2 R2, R0, R18.reuse.H1_H1, -258, -258 ;  /* 0xdc08dc0800027431 */ /* 0x080fe20000060012 */
[----:B------:R-:W-:Y:S02]  /*5410*/  LOP3.LUT R17, R17, 0x64006400, RZ, 0xfc, !PT ;  /* 0x6400640011117812 */ /* 0x000fe400078efcff */
        /* <DEDUP_REMOVED lines=61> */
[-C--:B0-----:R-:W-:Y:S01]  /*57f0*/  HFMA2.MMA R13, R59, R16.reuse, RZ ;  /* 0x000000103b0d7235 */ /* 0x081fe200000000ff */
[----:B------:R-:W-:Y:S01]  /*5800*/  LOP3.LUT R61, R61, 0x30003, RZ, 0xc0, !PT ;  /* 0x000300033d3d7812 */ /* 0x000fe200078ec0ff */
[----:B------:R-:W-:Y:S01]  /*5810*/  HFMA2.MMA R14, R55, R16, RZ ;  /* 0x00000010370e7235 */ /* 0x000fe200000000ff */
[----:B------:R-:W-:Y:S01]  /*5820*/  HADD2 R53, R15, -1026, -1026 ;  /* 0xe402e4020f357430 */ /* 0x000fe20000000000 */
[----:B------:R-:W-:Y:S01]  /*5830*/  LOP3.LUT R60, R60, 0x30003, RZ, 0xc0, !PT ;  /* 0x000300033c3c7812 */ /* 0x000fe200078ec0ff */
[-C--:B------:R-:W-:Y:S01]  /*5840*/  HFMA2 R12, R57, R16.reuse, RZ.H0_H0 ;  /* 0x00000010390c7231 */ /* 0x080fe200000400ff */
[-C--:B------:R-:W-:Y:S01]  /*5850*/  HFMA2.MMA R13, R48, R17.reuse, R13 ;  /* 0x00000011300d7235 */ /* 0x080fe2000000000d */
[----:B------:R-:W-:Y:S01]  /*5860*/  HFMA2 R16, R53, R16, RZ.H0_H0 ;  /* 0x0000001035107231 */ /* 0x000fe200000400ff */
[----:B------:R-:W-:Y:S01]  /*5870*/  HFMA2.MMA R14, R6, R17, R14 ;  /* 0x00000011060e7235 */ /* 0x000fe2000000000e */
[-C--:B------:R-:W-:Y:S01]  /*5880*/  HFMA2 R12, R7, R17.reuse, R12 ;  /* 0x00000011070c7231 */ /* 0x080fe2000000000c */
[----:B------:R-:W-:Y:S01]  /*5890*/  LOP3.LUT R56, R56, 0x64006400, RZ, 0xfc, !PT ;  /* 0x6400640038387812 */ /* 0x000fe200078efcff */
[----:B------:R-:W-:Y:S01]  /*58a0*/  HFMA2 R16, R5, R17, R16 ;  /* 0x0000001105107231 */ /* 0x000fe20000000010 */
[-C--:B------:R-:W-:Y:S01]  /*58b0*/  HFMA2.MMA R13, R45, R18.reuse, R13 ;  /* 0x000000122d0d7235 */ /* 0x080fe2000000000d */
[-C--:B------:R-:W-:Y:S01]  /*58c0*/  HFMA2 R17, R31, R18.reuse, R12 ;  /* 0x000000121f117231 */ /* 0x080fe2000000000c */
[----:B------:R-:W-:Y:S01]  /*58d0*/  HFMA2.MMA R12, R33, R18, R14 ;  /* 0x00000012210c7235 */ /* 0x000fe2000000000e */
[----:B------:R-:W-:Y:S01]  /*58e0*/  LOP3.LUT R15, R58, 0x30003, RZ, 0xc0, !PT ;  /* 0x000300033a0f7812 */ /* 0x000fe200078ec0ff */
[----:B------:R-:W-:Y:S01]  /*58f0*/  HFMA2 R16, R35, R18, R16 ;  /* 0x0000001223107231 */ /* 0x000fe20000000010 */
[----:B------:R-:W-:Y:S01]  /*5900*/  LOP3.LUT R61, R61, 0x64006400, RZ, 0xfc, !PT ;  /* 0x640064003d3d7812 */ /* 0x000fe200078efcff */
[-C--:B------:R-:W-:Y:S01]  /*5910*/  HFMA2.MMA R14, R32, R19.reuse, R13 ;  /* 0x00000013200e7235 */ /* 0x080fe2000000000d */
[----:B------:R-:W-:Y:S01]  /*5920*/  LOP3.LUT R58, R60, 0x64006400, RZ, 0xfc, !PT ;  /* 0x640064003c3a7812 */ /* 0x000fe200078efcff */
[----:B------:R-:W-:Y:S01]  /*5930*/  HADD2 R60, R56, -1026, -1026 ;  /* 0xe402e402383c7430 */ /* 0x000fe20000000000 */
[----:B------:R-:W-:Y:S01]  /*5940*/  HFMA2.MMA R12, R36, R19, R12 ;  /* 0x00000013240c7235 */ /* 0x000fe2000000000c */
[----:B------:R-:W-:Y:S01]  /*5950*/  HADD2 R56, R61, -1026, -1026 ;  /* 0xe402e4023d387430 */ /* 0x000fe20000000000 */
[----:B------:R-:W-:Y:S01]  /*5960*/  LOP3.LUT R15, R15, 0x64006400, RZ, 0xfc, !PT ;  /* 0x640064000f0f7812 */ /* 0x000fe200078efcff */
[----:B------:R-:W-:-:S02]  /*5970*/  HFMA2 R13, R34, R19, R17 ;  /* 0x00000013220d7231 */ /* 0x000fc40000000011 */
[-C--:B-1----:R-:W-:Y:S01]  /*5980*/  HFMA2.MMA R14, R60, R20.reuse, R14 ;  /* 0x000000143c0e7235 */ /* 0x082fe2000000000e */
[----:B------:R-:W-:Y:S01]  /*5990*/  HFMA2 R19, R38, R19, R16 ;  /* 0x0000001326137231 */ /* 0x000fe20000000010 */
[----:B------:R-:W-:Y:S01]  /*59a0*/  HFMA2.MMA R12, R56, R20, R12 ;  /* 0x00000014380c7235 */ /* 0x000fe2000000000c */
        /* <DEDUP_REMOVED lines=16> */
[----:B------:R-:W-:Y:S02]  /*5ab0*/  HADD2 R21, R21.H0_H0, R21.H1_H1 ;  /* 0x3000001515157230 */ /* 0x000fe40000000800 */
[----:B------:R-:W-:-:S03]  /*5ac0*/  HADD2 R19, R19.H0_H0, R19.H1_H1 ;  /* 0x3000001313137230 */ /* 0x000fc60000000800 */
        /* <DEDUP_REMOVED lines=22> */
[----:B------:R-:W0:Y:S01]  /*5c30*/  LDS.128 R16, [UR4+0x50] ;  /* 0x00005004ff107984 */ /* 0x000e220008000c00 */
[-C--:B------:R-:W-:Y:S01]  /*5c40*/  HFMA2.MMA R13, R32, R15.reuse, R13 ;  /* 0x0000000f200d7235 */ /* 0x080fe2000000000d */
[----:B------:R-:W-:Y:S01]  /*5c50*/  HFMA2 R14, R38, R15, R14 ;  /* 0x0000000f260e7231 */ /* 0x000fe2000000000e */
        /* <DEDUP_REMOVED lines=68> */
.L_x_1983:
[----:B------:R-:W-:Y:S01]  /*60a0*/  IADD3 R49, R49, 0x10, RZ ;  /* 0x0000001031317810 */ /* 0x000fe20007ffe0ff */
[----:B------:R-:W-:Y:S01]  /*60b0*/  UIADD3 UR4, UR4, 0x20, URZ ;  /* 0x0000002004047890 */ /* 0x000fe2000fffe03f */
[----:B------:R-:W-:Y:S02]  /*60c0*/  LEA R50, P2, R8, R50, 0x2 ;  /* 0x0000003208327211 */ /* 0x000fe400078410ff */
[C---:B------:R-:W-:Y:S02]  /*60d0*/  ISETP.GE.AND P0, PT, R49.reuse, c[0x0][0x1bc], PT ;  /* 0x00006f0031007a0c */ /* 0x040fe40003f06270 */
[----:B------:R-:W-:Y:S02]  /*60e0*/  ISETP.LT.AND P3, PT, R49, R54, PT ;  /* 0x000000363100720c */ /* 0x000fe40003f61270 */
[----:B------:R-:W-:-:S11]  /*60f0*/  IADD3.X R47, R47, R52, RZ, P2, !PT ;  /* 0x000000342f2f7210 */ /* 0x000fd600017fe4ff */
[----:B------:R-:W-:Y:S05]  /*6100*/  @!P0 BRA P3, `(.L_x_1984) ;  /* 0xfffff09000008947 */ /* 0x000fea000183ffff */
.L_x_1982:
[----:B------:R-:W-:Y:S05]  /*6110*/  @!P1 EXIT ;  /* 0x000000000000994d */ /* 0x000fea0003800000 */
[----:B------:R-:W0:Y:S01]  /*6120*/  S2R R3, SR_CTAID.X ;  /* 0x0000000000037919 */ /* 0x000e220000002500 */
[----:B------:R-:W-:-:S03]  /*6130*/  MOV R13, 0x2 ;  /* 0x00000002000d7802 */ /* 0x000fc60000000f00 */
[----:B------:R-:W0:Y:S04]  /*6140*/  S2R R2, SR_TID.X ;  /* 0x0000000000027919 */ /* 0x000e280000002100 */
[----:B------:R-:W1:Y:S01]  /*6150*/  S2R R0, SR_CTAID.Y ;  /* 0x0000000000007919 */ /* 0x000e620000002600 */
[----:B0-----:R-:W-:Y:S01]  /*6160*/  LEA R3, R3, R2, 0x5 ;  /* 0x0000000203037211 */ /* 0x001fe200078e28ff */
[----:B-1----:R-:W-:-:S04]  /*6170*/  IMAD R0, R0, 0x3, RZ ;  /* 0x0000000300007824 */ /* 0x002fc800078e02ff */
        /* <DEDUP_REMOVED lines=9> */
.L_x_1988:
[----:B------:R-:W0:Y:S02]  /*6210*/  LDS R6, [R4] ;  /* 0x0000000004067984 */ /* 0x000e240000000800 */
[----:B0-----:R-:W-:-:S06]  /*6220*/  HADD2 R7, R6, R26 ;  /* 0x0000001a06077230 */ /* 0x001fcc0000000000 */
[----:B------:R-:W0:Y:S02]  /*6230*/  ATOMS.CAST.SPIN R7, [R4], R6, R7 ;  /* 0x000000060407738d */ /* 0x000e240001800007 */
[----:B0-----:R-:W-:-:S13]  /*6240*/  ISETP.EQ.U32.AND P0, PT, R7, 0x1, PT ;  /* 0x000000010700780c */ /* 0x001fda0003f02070 */
[----:B------:R-:W-:Y:S05]  /*6250*/  @!P0 BRA `(.L_x_1988) ;  /* 0xffffffb000008947 */ /* 0x000fea000383ffff */
[----:B------:R-:W-:Y:S05]  /*6260*/  BRA `(.L_x_1986) ;  /* 0x0000003000007947 */ /* 0x000fea0003800000 */
.L_x_1987:
[----:B------:R-:W2:Y:S02]  /*6270*/  LD.E R4, [R2.64] ;  /* 0x0000000602047980 */ /* 0x000ea4000c101900 */
[----:B--2---:R-:W-:-:S05]  /*6280*/  IADD3 R5, R26, R4, RZ ;  /* 0x000000041a057210 */ /* 0x004fca0007ffe0ff */
[----:B------:R0:W-:Y:S02]  /*6290*/  ST.E [R2.64], R5 ;  /* 0x0000000502007985 */ /* 0x0001e4000c101906 */
.L_x_1986:
[----:B------:R-:W-:Y:S05]  /*62a0*/  BSYNC B0 ;  /* 0x0000000000007941 */ /* 0x000fea0003800000 */
.L_x_1985:
[----:B------:R-:W2:Y:S01]  /*62b0*/  ATOM.E.ADD.F16x2.RN.STRONG.GPU P0, RZ, [R2.64+0x4], R25 ;  /* 0x0000041902ff798a */ /* 0x000ea2000810e9c6 */
[----:B------:R-:W-:Y:S01]  /*62c0*/  BSSY B0, `(.L_x_1989) ;  /* 0x000000f000007945 */ /* 0x000fe20003800000 */
[----:B--2---:R-:W-:Y:S05]  /*62d0*/  @P0 BRA `(.L_x_1990) ;  /* 0x000000d000000947 */ /* 0x004fea0003800000 */
[----:B------:R-:W1:Y:S02]  /*62e0*/  QSPC.E.S P0, RZ, [R2+0x4] ;  /* 0x0000040002ff73aa */ /* 0x000e640000000500 */
[----:B-1----:R-:W-:Y:S05]  /*62f0*/  @!P0 BRA `(.L_x_1991) ;  /* 0x0000008000008947 */ /* 0x002fea0003800000 */
[----:B0-----:R-:W-:-:S04]  /*6300*/  IADD3 R2, R2, 0x4, RZ ;  /* 0x0000000402027810 */ /* 0x001fc80007ffe0ff */
[----:B------:R-:W-:-:S05]  /*6310*/  LOP3.LUT R2, R2, 0xffffff, RZ, 0xc0, !PT ;  /* 0x00ffffff02027812 */ /* 0x000fca00078ec0ff */
.L_x_1992:
[----:B------:R-:W0:Y:S02]  /*6320*/  LDS R4, [R2] ;  /* 0x0000000002047984 */ /* 0x000e240000000800 */
[----:B0-----:R-:W-:-:S10]  /*6330*/  HFMA2.MMA R5, R4, 1, 1, R25 ;  /* 0x3c003c0004057835 */ /* 0x001fd40000000019 */
[----:B------:R-:W0:Y:S02]  /*6340*/  ATOMS.CAST.SPIN R5, [R2], R4, R5 ;  /* 0x000000040205738d */ /* 0x000e240001800005 */
[----:B0-----:R-:W-:-:S13]  /*6350*/  ISETP.EQ.U32.AND P0, PT, R5, 0x1, PT ;  /* 0x000000010500780c */ /* 0x001fda0003f02070 */
[----:B------:R-:W-:Y:S05]  /*6360*/  @!P0 BRA `(.L_x_1992) ;  /* 0xffffffb000008947 */ /* 0x000fea000383ffff */
[----:B------:R-:W-:Y:S05]  /*6370*/  BRA `(.L_x_1990) ;  /* 0x0000003000007947 */ /* 0x000fea0003800000 */
.L_x_1991:
[----:B------:R-:W2:Y:S02]  /*6380*/  LD.E R4, [R2.64+0x4] ;  /* 0x0000040602047980 */ /* 0x000ea4000c101900 */
[----:B0-2---:R-:W-:-:S05]  /*6390*/  IADD3 R5, R25, R4, RZ ;  /* 0x0000000419057210 */ /* 0x005fca0007ffe0ff */
[----:B------:R0:W-:Y:S02]  /*63a0*/  ST.E [R2.64+0x4], R5 ;  /* 0x0000040502007985 */ /* 0x0001e4000c101906 */
.L_x_1990:
[----:B------:R-:W-:Y:S05]  /*63b0*/  BSYNC B0 ;  /* 0x0000000000007941 */ /* 0x000fea0003800000 */
.L_x_1989:
        /* <DEDUP_REMOVED lines=10> */
.L_x_1996:
[----:B------:R-:W0:Y:S02]  /*6460*/  LDS R6, [R4] ;  /* 0x0000000004067984 */ /* 0x000e240000000800 */
[----:B0-----:R-:W-:-:S06]  /*6470*/  HADD2 R7, R6, R24 ;  /* 0x0000001806077230 */ /* 0x001fcc0000000000 */
[----:B------:R-:W0:Y:S02]  /*6480*/  ATOMS.CAST.SPIN R7, [R4], R6, R7 ;  /* 0x000000060407738d */ /* 0x000e240001800007 */
[----:B0-----:R-:W-:-:S13]  /*6490*/  ISETP.EQ.U32.AND P0, PT, R7, 0x1, PT ;  /* 0x000000010700780c */ /* 0x001fda0003f02070 */
[----:B------:R-:W-:Y:S05]  /*64a0*/  @!P0 BRA `(.L_x_1996) ;  /* 0xffffffb000008947 */ /* 0x000fea000383ffff */
[----:B------:R-:W-:Y:S05]  /*64b0*/  BRA `(.L_x_1994) ;  /* 0x0000003000007947 */ /* 0x000fea0003800000 */
.L_x_1995:
[----:B------:R-:W2:Y:S02]  /*64c0*/  LD.E R4, [R2.64] ;  /* 0x0000000602047980 */ /* 0x000ea4000c101900 */
[----:B--2---:R-:W-:-:S05]  /*64d0*/  IMAD.IADD R5, R24, 0x1, R4 ;  /* 0x0000000118057824 */ /* 0x004fca00078e0204 */
[----:B------:R0:W-:Y:S02]  /*64e0*/  ST.E [R2.64], R5 ;  /* 0x0000000502007985 */ /* 0x0001e4000c101906 */
.L_x_1994:
[----:B------:R-:W-:Y:S05]  /*64f0*/  BSYNC B0 ;  /* 0x0000000000007941 */ /* 0x000fea0003800000 */
.L_x_1993:
[----:B------:R-:W2:Y:S01]  /*6500*/  ATOM.E.ADD.F16x2.RN.STRONG.GPU P0, RZ, [R2.64+0x4], R11 ;  /* 0x0000040b02ff798a */ /* 0x000ea2000810e9c6 */
[----:B------:R-:W-:Y:S01]  /*6510*/  BSSY B0, `(.L_x_1997) ;  /* 0x000000f000007945 */ /* 0x000fe20003800000 */
[----:B--2---:R-:W-:Y:S05]  /*6520*/  @P0 BRA `(.L_x_1998) ;  /* 0x000000d000000947 */ /* 0x004fea0003800000 */
[----:B------:R-:W1:Y:S02]  /*6530*/  QSPC.E.S P0, RZ, [R2+0x4] ;  /* 0x0000040002ff73aa */ /* 0x000e640000000500 */
[----:B-1----:R-:W-:Y:S05]  /*6540*/  @!P0 BRA `(.L_x_1999) ;  /* 0x0000008000008947 */ /* 0x002fea0003800000 */
[----:B0-----:R-:W-:-:S04]  /*6550*/  IADD3 R2, R2, 0x4, RZ ;  /* 0x0000000402027810 */ /* 0x001fc80007ffe0ff */
[----:B------:R-:W-:-:S05]  /*6560*/  LOP3.LUT R2, R2, 0xffffff, RZ, 0xc0, !PT ;  /* 0x00ffffff02027812 */ /* 0x000fca00078ec0ff */
.L_x_2000:
[----:B------:R-:W0:Y:S02]  /*6570*/  LDS R4, [R2] ;  /* 0x0000000002047984 */ /* 0x000e240000000800 */
[----:B0-----:R-:W-:-:S10]  /*6580*/  HFMA2.MMA R5, R4, 1, 1, R11 ;  /* 0x3c003c0004057835 */ /* 0x001fd4000000000b */
[----:B------:R-:W0:Y:S02]  /*6590*/  ATOMS.CAST.SPIN R5, [R2], R4, R5 ;  /* 0x000000040205738d */ /* 0x000e240001800005 */
[----:B0-----:R-:W-:-:S13]  /*65a0*/  ISETP.EQ.U32.AND P0, PT, R5, 0x1, PT ;  /* 0x000000010500780c */ /* 0x001fda0003f02070 */
[----:B------:R-:W-:Y:S05]  /*65b0*/  @!P0 BRA `(.L_x_2000) ;  /* 0xffffffb000008947 */ /* 0x000fea000383ffff */
[----:B------:R-:W-:Y:S05]  /*65c0*/  BRA `(.L_x_1998) ;  /* 0x0000003000007947 */ /* 0x000fea0003800000 */
.L_x_1999:
[----:B------:R-:W2:Y:S02]  /*65d0*/  LD.E R4, [R2.64+0x4] ;  /* 0x0000040602047980 */ /* 0x000ea4000c101900 */
[----:B0-2---:R-:W-:-:S05]  /*65e0*/  IADD3 R5, R11, R4, RZ ;  /* 0x000000040b057210 */ /* 0x005fca0007ffe0ff */
[----:B------:R0:W-:Y:S02]  /*65f0*/  ST.E [R2.64+0x4], R5 ;  /* 0x0000040502007985 */ /* 0x0001e4000c101906 */
.L_x_1998:
[----:B------:R-:W-:Y:S05]  /*6600*/  BSYNC B0 ;  /* 0x0000000000007941 */ /* 0x000fea0003800000 */
.L_x_1997:
        /* <DEDUP_REMOVED lines=10> */
.L_x_2004:
[----:B------:R-:W0:Y:S02]  /*66b0*/  LDS R4, [R0] ;  /* 0x0000000000047984 */ /* 0x000e240000000800 */
[----:B0-----:R-:W-:-:S06]  /*66c0*/  HADD2 R5, R4, R10 ;  /* 0x0000000a04057230 */ /* 0x001fcc0000000000 */
[----:B------:R-:W0:Y:S02]  /*66d0*/  ATOMS.CAST.SPIN R5, [R0], R4, R5 ;  /* 0x000000040005738d */ /* 0x000e240001800005 */
[----:B0-----:R-:W-:-:S13]  /*66e0*/  ISETP.EQ.U32.AND P0, PT, R5, 0x1, PT ;  /* 0x000000010500780c */ /* 0x001fda0003f02070 */
[----:B------:R-:W-:Y:S05]  /*66f0*/  @!P0 BRA `(.L_x_2004) ;  /* 0xffffffb000008947 */ /* 0x000fea000383ffff */
[----:B------:R-:W-:Y:S05]  /*6700*/  BRA `(.L_x_2002) ;  /* 0x0000003000007947 */ /* 0x000fea0003800000 */
.L_x_2003:
[----:B------:R-:W2:Y:S02]  /*6710*/  LD.E R0, [R2.64] ;  /* 0x0000000602007980 */ /* 0x000ea4000c101900 */
[----:B--2---:R-:W-:-:S05]  /*6720*/  IADD3 R5, R10, R0, RZ ;  /* 0x000000000a057210 */ /* 0x004fca0007ffe0ff */
[----:B------:R0:W-:Y:S02]  /*6730*/  ST.E [R2.64], R5 ;  /* 0x0000000502007985 */ /* 0x0001e4000c101906 */
.L_x_2002:
[----:B------:R-:W-:Y:S05]  /*6740*/  BSYNC B0 ;  /* 0x0000000000007941 */ /* 0x000fea0003800000 */
.L_x_2001:
[----:B------:R-:W2:Y:S02]  /*6750*/  ATOM.E.ADD.F16x2.RN.STRONG.GPU P0, RZ, [R2.64+0x4], R9 ;  /* 0x0000040902ff798a */ /* 0x000ea4000810e9c6 */
[----:B--2---:R-:W-:Y:S05]  /*6760*/  @P0 EXIT ;  /* 0x000000000000094d */ /* 0x004fea0003800000 */
[----:B------:R-:W1:Y:S02]  /*6770*/  QSPC.E.S P0, RZ, [R2+0x4] ;  /* 0x0000040002ff73aa */ /* 0x000e640000000500 */
[----:B-1----:R-:W-:Y:S05]  /*6780*/  @!P0 BRA `(.L_x_2005) ;  /* 0x0000008000008947 */ /* 0x002fea0003800000 */
[----:B0-----:R-:W-:-:S04]  /*6790*/  IADD3 R2, R2, 0x4, RZ ;  /* 0x0000000402027810 */ /* 0x001fc80007ffe0ff */
[----:B------:R-:W-:-:S05]  /*67a0*/  LOP3.LUT R2, R2, 0xffffff, RZ, 0xc0, !PT ;  /* 0x00ffffff02027812 */ /* 0x000fca00078ec0ff */
.L_x_2006:
[----:B------:R-:W0:Y:S02]  /*67b0*/  LDS R4, [R2] ;  /* 0x0000000002047984 */ /* 0x000e240000000800 */
[----:B0-----:R-:W-:-:S10]  /*67c0*/  HFMA2.MMA R5, R4, 1, 1, R9 ;  /* 0x3c003c0004057835 */ /* 0x001fd40000000009 */
[----:B------:R-:W0:Y:S02]  /*67d0*/  ATOMS.CAST.SPIN R5, [R2], R4, R5 ;  /* 0x000000040205738d */ /* 0x000e240001800005 */
[----:B0-----:R-:W-:-:S13]  /*67e0*/  ISETP.EQ.U32.AND P0, PT, R5, 0x1, PT ;  /* 0x000000010500780c */ /* 0x001fda0003f02070 */
[----:B------:R-:W-:Y:S05]  /*67f0*/  @!P0 BRA `(.L_x_2006) ;  /* 0xffffffb000008947 */ /* 0x000fea000383ffff */
[----:B------:R-:W-:Y:S05]  /*6800*/  EXIT ;  /* 0x000000000000794d */ /* 0x000fea0003800000 */
.L_x_2005:
[----:B------:R-:W2:Y:S02]  /*6810*/  LD.E R0, [R2.64+0x4] ;  /* 0x0000040602007980 */ /* 0x000ea4000c101900 */
[----:B0-2---:R-:W-:-:S05]  /*6820*/  IADD3 R5, R9, R0, RZ ;  /* 0x0000000009057210 */ /* 0x005fca0007ffe0ff */
[----:B------:R-:W-:Y:S01]  /*6830*/  ST.E [R2.64+0x4], R5 ;  /* 0x0000040502007985 */ /* 0x000fe2000c101906 */
[----:B------:R-:W-:Y:S05]  /*6840*/  EXIT ;  /* 0x000000000000794d */ /* 0x000fea0003800000 */
.L_x_2007:
        /* <DEDUP_REMOVED lines=11> */
.L_x_3751:


//--------------------- .text._Z23gemm_half_q_half_kernelILi3ELi172ELb0ELb0ELi32EEvPK6__halfPKjS4_S2_PS0_iiiiPKtS7_iiiiiibS2_i --------------------------
	.section	.text._Z23gemm_half_q_half_kernelILi3ELi172ELb0ELb0ELi32EEvPK6__halfPKjS4_S2_PS0_iiiiPKtS7_iiiiiibS2_i,"ax",@progbits
	.sectioninfo	@"SHI_REGISTERS=113"
	.align	128
        .global         _Z23gemm_half_q_half_kernelILi3ELi172ELb0ELb0ELi32EEvPK6__halfPKjS4_S2_PS0_iiiiPKtS7_iiiiiibS2_i
        .type           _Z23gemm_half_q_half_kernelILi3ELi172ELb0ELb0ELi32EEvPK6__halfPKjS4_S2_PS0_iiiiPKtS7_iiiiiibS2_i,@function
        .size           _Z23gemm_half_q_half_kernelILi3ELi172ELb0ELb0ELi32EEvPK6__halfPKjS4_S2_PS0_iiiiPKtS7_iiiiiibS2_i,(.L_x_3752 - _Z23gemm_half_q_half_kernelILi3ELi172ELb0ELb0ELi32EEvPK6__halfPKjS4_S2_PS0_iiiiPKtS7_iiiiiibS2_i)
        .other          _Z23gemm_half_q_half_kernelILi3ELi172ELb0ELb0ELi32EEvPK6__halfPKjS4_S2_PS0_iiiiPKtS7_iiiiiibS2_i,@"STO_CUDA_ENTRY STV_DEFAULT"
_Z23gemm_half_q_half_kernelILi3ELi172ELb0ELb0ELi32EEvPK6__halfPKjS4_S2_PS0_iiiiPKtS7_iiiiiibS2_i:
.text._Z23gemm_half_q_half_kernelILi3ELi172ELb0ELb0ELi32EEvPK6__halfPKjS4_S2_PS0_iiiiPKtS7_iiiiiibS2_i:
        /* <DEDUP_REMOVED lines=33> */
.L_x_2012:
        /* <DEDUP_REMOVED lines=36> */
.L_x_2011:
        /* <DEDUP_REMOVED lines=22> */
.L_x_2013:
        /* <DEDUP_REMOVED lines=12> */
.L_x_2010:
[----:B------:R-:W-:Y:S01]  /*0670*/  ISETP.GT.AND P2, PT, R9, 0x3, PT ;  /* 0x000000030900780c */ /* 0x000fe20003f44270 */
[----:B------:R-:W-:Y:S01]  /*0680*/  IMAD.SHL.U32 R22, R8, 0x2, RZ ;  /* 0x0000000208167824 */ /* 0x000fe200078e00ff */
[----:B------:R-:W-:Y:S01]  /*0690*/  PLOP3.LUT P0, PT, PT, PT, PT, 0x80, 0x0 ;  /* 0x000000000000781c */ /* 0x000fe20003f0f070 */
[----:B------:R-:W-:-:S10]  /*06a0*/  IMAD.MOV.U32 R19, RZ, RZ, RZ ;  /* 0x000000ffff137224 */ /* 0x000fd400078e00ff */
[----:B------:R-:W-:Y:S05]  /*06b0*/  @!P2 BRA `(.L_x_2014) ;  /* 0x000002600000a947 */ /* 0x000fea0003800000 */
[----:B------:R-:W-:Y:S02]  /*06c0*/  PLOP3.LUT P0, PT, PT, PT, PT, 0x8, 0x0 ;  /* 0x000000000000781c */ /* 0x000fe40003f0e170 */
[----:B------:R-:W-:Y:S02]  /*06d0*/  IADD3 R24, R9, -0x3, RZ ;  /* 0xfffffffd09187810 */ /* 0x000fe40007ffe0ff */
.L_x_2015:
        /* <DEDUP_REMOVED lines=10> */
[C---:B------:R-:W-:Y:S02]  /*0780*/  LEA R4, P2, R18.reuse, c[0x0][0x160], 0x1 ;  /* 0x0000580012047a11 */ /* 0x040fe400078408ff */
        /* <DEDUP_REMOVED lines=25> */
.L_x_2014:
        /* <DEDUP_REMOVED lines=22> */
.L_x_2016:
        /* <DEDUP_REMOVED lines=11> */
.L_x_2009:
[----:B------:R-:W-:Y:S05]  /*0b30*/  BSYNC B0 ;  /* 0x0000000000007941 */ /* 0x000fea0003800000 */
.L_x_2008:
        /* <DEDUP_REMOVED lines=14> */
.L_x_2019:
        /* <DEDUP_REMOVED lines=19> */
.L_x_2018:
        /* <DEDUP_REMOVED lines=14> */
.L_x_2020:
[----:B------:R-:W-:-:S13]  /*0e30*/  ISETP.LT.OR P0, PT, R17, R9, P0 ;  /* 0x000000091100720c */ /* 0x000fda0000701670 */
[----:B------:R-:W-:Y:S02]  /*0e40*/  @P0 IMAD R0, R0, 0x3, R17 ;  /* 0x0000000300000824 */ /* 0x000fe400078e0211 */
[----:B0-----:R-:W-:Y:S02]  /*0e50*/  @P0 IMAD.MOV.U32 R3, RZ, RZ, 0x2 ;  /* 0x00000002ff030424 */ /* 0x001fe400078e00ff */
[----:B------:R-:W-:-:S04]  /*0e60*/  @P0 IMAD R0, R0, c[0x0][0x18c], R15 ;  /* 0x0000630000000a24 */ /* 0x000fc800078e020f */
[----:B------:R-:W-:-:S05]  /*0e70*/  @P0 IMAD.WIDE R2, R0, R3, c[0x0][0x180] ;  /* 0x0000600000020625 */ /* 0x000fca00078e0203 */
[----:B------:R0:W-:Y:S02]  /*0e80*/  @P0 STG.E.64 [R2.64], RZ ;  /* 0x000000ff02000986 */ /* 0x0001e4000c101b06 */
.L_x_2017:
        /* <DEDUP_REMOVED lines=8> */
[----:B------:R-:W-:Y:S02]  /*0f10*/  @P0 IMNMX R0, R11, c[0x0][0x1ac], PT ;  /* 0x00006b000b000a17 */ /* 0x000fe40003800200 */
[----:B------:R-:W-:Y:S02]  /*0f20*/  LEA.HI R8, R3, R2, RZ, 0x5 ;  /* 0x0000000203087211 */ /* 0x000fe400078f28ff */
[----:B------:R-:W-:Y:S02]  /*0f30*/  @P0 IADD3 R0, R0, -c[0x0][0x1a8], RZ ;  /* 0x80006a0000000a10 */ /* 0x000fe40007ffe0ff */
[----:B------:R-:W-:Y:S02]  /*0f40*/  @P2 IMNMX R2, R11, c[0x0][0x1b0], PT ;  /* 0x00006c000b022a17 */ /* 0x000fe40003800200 */
[----:B------:R-:W-:-:S02]  /*0f50*/  @P0 SHF.R.S32.HI R3, RZ, 0x1f, R0 ;  /* 0x0000001fff030819 */ /* 0x000fc40000011400 */
[C---:B------:R-:W-:Y:S02]  /*0f60*/  @P4 IMNMX R5, R11.reuse, c[0x0][0x1b8], PT ;  /* 0x00006e000b054a17 */ /* 0x040fe40003800200 */
[----:B------:R-:W-:Y:S02]  /*0f70*/  @P2 IADD3 R2, R2, -c[0x0][0x1ac], RZ ;  /* 0x80006b0002022a10 */ /* 0x000fe40007ffe0ff */
[----:B------:R-:W-:Y:S02]  /*0f80*/  @P3 IMNMX R4, R11, c[0x0][0x1b4], PT ;  /* 0x00006d000b043a17 */ /* 0x000fe40003800200 */
[----:B------:R-:W-:Y:S02]  /*0f90*/  @P0 LEA.HI R3, R3, R0, RZ, 0x5 ;  /* 0x0000000003030211 */ /* 0x000fe400078f28ff */
[----:B------:R-:W-:Y:S02]  /*0fa0*/  @P4 IADD3 R0, R5, -c[0x0][0x1b4], RZ ;  /* 0x80006d0005004a10 */ /* 0x000fe40007ffe0ff */
[----:B------:R-:W-:-:S02]  /*0fb0*/  @P2 SHF.R.S32.HI R5, RZ, 0x1f, R2 ;  /* 0x0000001fff052819 */ /* 0x000fc40000011402 */
[----:B------:R-:W-:Y:S02]  /*0fc0*/  @P3 IADD3 R4, R4, -c[0x0][0x1b0], RZ ;  /* 0x80006c0004043a10 */ /* 0x000fe40007ffe0ff */
[----:B------:R-:W-:Y:S02]  /*0fd0*/  @P5 IMNMX R6, R11, c[0x0][0x1bc], PT ;  /* 0x00006f000b065a17 */ /* 0x000fe40003800200 */
        /* <DEDUP_REMOVED lines=34> */
[----:B------:R-:W-:-:S04]  /*1200*/  PRMT R6, RZ, 0x5410, RZ ;  /* 0x00005410ff067816 */ /* 0x000fc800000000ff */
[----:B------:R-:W-:Y:S02]  /*1210*/  SHF.R.S32.HI R32, RZ, 0x1f, R30 ;  /* 0x0000001fff207819 */ /* 0x000fe4000001141e */
[----:B------:R-:W-:-:S05]  /*1220*/  IADD3 R29, P0, R15, R30, RZ ;  /* 0x0000001e0f1d7210 */ /* 0x000fca0007f1e0ff */
[----:B------:R-:W-:Y:S01]  /*1230*/  IMAD.X R0, R32, 0x1, R27, P0 ;  /* 0x0000000120007824 */ /* 0x000fe200000e061b */
[----:B------:R-:W-:-:S04]  /*1240*/  LEA R28, P0, R29, c[0x0][0x168], 0x2 ;  /* 0x00005a001d1c7a11 */ /* 0x000fc800078010ff */
[----:B------:R-:W-:Y:S02]  /*1250*/  LEA.HI.X R29, R29, c[0x0][0x16c], R0, 0x2, P0 ;  /* 0x00005b001d1d7a11 */ /* 0x000fe400000f1400 */
[----:B------:R-:W-:Y:S01]  /*1260*/  ISETP.GE.OR P0, PT, R11, c[0x0][0x1a8], P2 ;  /* 0x00006a000b007a0c */ /* 0x000fe20001706670 */
[----:B------:R-:W-:Y:S07]  /*1270*/  @P2 BRA `(.L_x_2021) ;  /* 0x0000034000002947 */ /* 0x000fee0003800000 */
        /* <DEDUP_REMOVED lines=11> */
.L_x_2022:
        /* <DEDUP_REMOVED lines=11> */
[----:B------:R-:W-:-:S05]  /*13e0*/  IMAD.WIDE R4, R4, R31, c[0x0][0x178] ;  /* 0x00005e0004047625 */ /* 0x000fca00078e021f */
        /* <DEDUP_REMOVED lines=21> */
[----:B0-----:R-:W0:Y:S08]  /*1540*/  I2F.F16 R4, R24 ;  /* 0x0000001800047306 */ /* 0x001e300000200c00 */
[----:B------:R-:W1:Y:S01]  /*1550*/  I2F.F16 R16, R16 ;  /* 0x0000001000107306 */ /* 0x000e620000200c00 */
[----:B----4-:R-:W-:-:S07]  /*1560*/  HMUL2 R5, R22.H0_H0, R25.H0_H0 ;  /* 0x2000001916057232 */ /* 0x010fce0000000800 */
[----:B------:R-:W2:Y:S01]  /*1570*/  I2F.F16 R2, R20 ;  /* 0x0000001400027306 */ /* 0x000ea20000200c00 */
[-C--:B0-----:R-:W-:Y:S02]  /*1580*/  HMUL2 R4, R4.H0_H0, R25.reuse.H0_H0 ;  /* 0x2000001904047232 */ /* 0x081fe40000000800 */
[-C--:B-1----:R-:W-:Y:S02]  /*1590*/  HMUL2 R3, R16.H0_H0, R25.reuse.H0_H0 ;  /* 0x2000001910037232 */ /* 0x082fe40000000800 */
[----:B--2---:R-:W-:Y:S01]  /*15a0*/  HMUL2 R2, R2.H0_H0, R25.H0_H0 ;  /* 0x2000001902027232 */ /* 0x004fe20000000800 */
[----:B------:R-:W-:Y:S05]  /*15b0*/  @!P2 BRA `(.L_x_2022) ;  /* 0xfffffd700000a947 */ /* 0x000fea000383ffff */
.L_x_2021:
[----:B------:R-:W-:Y:S01]  /*15c0*/  UMOV UR4, URZ ;  /* 0x0000003f00047c82 */ /* 0x000fe20008000000 */
[----:B------:R-:W-:Y:S01]  /*15d0*/  PRMT R0, RZ, 0x5410, RZ ;  /* 0x00005410ff007816 */ /* 0x000fe200000000ff */
[----:B------:R-:W-:Y:S02]  /*15e0*/  IMAD.MOV.U32 R24, RZ, RZ, R28 ;  /* 0x000000ffff187224 */ /* 0x000fe400078e001c */
[----:B------:R-:W-:Y:S01]  /*15f0*/  IMAD.MOV.U32 R25, RZ, RZ, R29 ;  /* 0x000000ffff197224 */ /* 0x000fe200078e001d */
        /* <DEDUP_REMOVED lines=13> */
.L_x_2028:
        /* <DEDUP_REMOVED lines=8> */
[----:B------:R3:W-:Y:S01]  /*1750*/  I2F.F16 R55, R41 ;  /* 0x0000002900377306 */ /* 0x0007e20000200c00 */
[----:B------:R-:W-:Y:S02]  /*1760*/  LEA.HI R37, R21, 0xffffff80, RZ, 0x8 ;  /* 0xffffff8015257811 */ /* 0x000fe400078f40ff */
[----:B------:R-:W-:Y:S02]  /*1770*/  IADD3 R43, R39, -0x80, RZ ;  /* 0xffffff80272b7810 */ /* 0x000fe40007ffe0ff */
[----:B------:R-:W-:Y:S02]  /*1780*/  LOP3.LUT R39, R20, 0xff, RZ, 0xc0, !PT ;  /* 0x000000ff14277812 */ /* 0x000fe400078ec0ff */
[----:B------:R-:W-:Y:S01]  /*1790*/  LEA.HI R35, R22, 0xffffff80, RZ, 0x8 ;  /* 0xffffff8016237811 */ /* 0x000fe200078f40ff */
[----:B------:R0:W-:Y:S01]  /*17a0*/  I2F.F16 R60, R43 ;  /* 0x0000002b003c7306 */ /* 0x0001e20000200c00 */
[----:B---3--:R-:W-:-:S02]  /*17b0*/  LOP3.LUT R41, R17, 0xff, RZ, 0xc0, !PT ;  /* 0x000000ff11297812 */ /* 0x008fc400078ec0ff */
[----:B------:R-:W-:Y:S02]  /*17c0*/  IADD3 R40, R39, -0x80, RZ ;  /* 0xffffff8027287810 */ /* 0x000fe40007ffe0ff */
[----:B------:R-:W-:Y:S02]  /*17d0*/  IADD3 R42, R41, -0x80, RZ ;  /* 0xffffff80292a7810 */ /* 0x000fe40007ffe0ff */
[----:B------:R-:W-:Y:S01]  /*17e0*/  LOP3.LUT R39, R22, 0xff, RZ, 0xc0, !PT ;  /* 0x000000ff16277812 */ /* 0x000fe200078ec0ff */
[----:B------:R1:W-:Y:S01]  /*17f0*/  I2F.F16 R52, R40 ;  /* 0x0000002800347306 */ /* 0x0003e20000200c00 */
[----:B------:R-:W-:Y:S02]  /*1800*/  LOP3.LUT R41, R18, 0xff, RZ, 0xc0, !PT ;  /* 0x000000ff12297812 */ /* 0x000fe400078ec0ff */
[----:B------:R-:W-:Y:S02]  /*1810*/  IADD3 R44, R39, -0x80, RZ ;  /* 0xffffff80272c7810 */ /* 0x000fe40007ffe0ff */
[----:B0-----:R-:W-:-:S02]  /*1820*/  IADD3 R43, R41, -0x80, RZ ;  /* 0xffffff80292b7810 */ /* 0x001fc40007ffe0ff */
[----:B------:R-:W-:Y:S01]  /*1830*/  LOP3.LUT R41, R19, 0xff, RZ, 0xc0, !PT ;  /* 0x000000ff13297812 */ /* 0x000fe200078ec0ff */
[----:B------:R0:W-:Y:S01]  /*1840*/  I2F.F16 R58, R44 ;  /* 0x0000002c003a7306 */ /* 0x0001e20000200c00 */
[----:B-1----:R-:W-:Y:S02]  /*1850*/  SHF.R.U32.HI R40, RZ, 0x8, R20 ;  /* 0x00000008ff287819 */ /* 0x002fe40000011614 */
[--C-:B------:R-:W-:Y:S02]  /*1860*/  SHF.R.U32.HI R47, RZ, 0x8, R22.reuse ;  /* 0x00000008ff2f7819 */ /* 0x100fe40000011616 */
[----:B------:R-:W-:Y:S02]  /*1870*/  LOP3.LUT R40, R40, 0xff, RZ, 0xc0, !PT ;  /* 0x000000ff28287812 */ /* 0x000fe400078ec0ff */
[----:B------:R-:W-:Y:S01]  /*1880*/  SHF.R.U32.HI R22, RZ, 0x10, R22 ;  /* 0x00000010ff167819 */ /* 0x000fe20000011616 */
[----:B------:R-:W1:Y:S01]  /*1890*/  I2F.F16 R38, R38 ;  /* 0x0000002600267306 */ /* 0x000e620000200c00 */
[----:B0-----:R-:W-:-:S02]  /*18a0*/  IADD3 R44, R41, -0x80, RZ ;  /* 0xffffff80292c7810 */ /* 0x001fc40007ffe0ff */
[----:B------:R-:W-:Y:S02]  /*18b0*/  SHF.R.U32.HI R41, RZ, 0x10, R20 ;  /* 0x00000010ff297819 */ /* 0x000fe40000011614 */
[----:B------:R-:W-:Y:S02]  /*18c0*/  IADD3 R20, R40, -0x80, RZ ;  /* 0xffffff8028147810 */ /* 0x000fe40007ffe0ff */
[----:B------:R-:W-:Y:S01]  /*18d0*/  LOP3.LUT R41, R41, 0xff, RZ, 0xc0, !PT ;  /* 0x000000ff29297812 */ /* 0x000fe200078ec0ff */
[----:B------:R-:W0:Y:S01]  /*18e0*/  I2F.F16 R37, R37 ;  /* 0x0000002500257306 */ /* 0x000e220000200c00 */
[----:B------:R-:W-:Y:S02]  /*18f0*/  SHF.R.U32.HI R40, RZ, 0x8, R21 ;  /* 0x00000008ff287819 */ /* 0x000fe40000011615 */
[----:B------:R-:W-:Y:S02]  /*1900*/  IADD3 R45, R41, -0x80, RZ ;  /* 0xffffff80292d7810 */ /* 0x000fe40007ffe0ff */
[----:B------:R-:W-:-:S02]  /*1910*/  LOP3.LUT R46, R40, 0xff, RZ, 0xc0, !PT ;  /* 0x000000ff282e7812 */ /* 0x000fc400078ec0ff */
[----:B------:R-:W2:Y:S01]  /*1920*/  LDS.64 R40, [UR4] ;  /* 0x00000004ff287984 */ /* 0x000ea20008000a00 */
[----:B------:R3:W-:Y:S01]  /*1930*/  I2F.F16 R53, R20 ;  /* 0x0000001400357306 */ /* 0x0007e20000200c00 */
[----:B------:R-:W-:Y:S01]  /*1940*/  SHF.R.U32.HI R21, RZ, 0x10, R21 ;  /* 0x00000010ff157819 */ /* 0x000fe20000011615 */
[----:B-1----:R-:W-:Y:S01]  /*1950*/  HADD2.F32 R38, -RZ, R38.H0_H0 ;  /* 0x20000026ff267230 */ /* 0x002fe20000004100 */
[----:B------:R-:W-:Y:S02]  /*1960*/  LEA.HI R36, R23, 0xffffff80, RZ, 0x8 ;  /* 0xffffff8017247811 */ /* 0x000fe400078f40ff */
[C---:B------:R-:W-:Y:S02]  /*1970*/  LEA.HI R32, R16.reuse, 0xffffff80, RZ, 0x8 ;  /* 0xffffff8010207811 */ /* 0x040fe400078f40ff */
[----:B------:R-:W-:Y:S01]  /*1980*/  LOP3.LUT R39, R16, 0xff, RZ, 0xc0, !PT ;  /* 0x000000ff10277812 */ /* 0x000fe200078ec0ff */
[----:B------:R1:W-:Y:S01]  /*1990*/  I2F.F16 R61, R45 ;  /* 0x0000002d003d7306 */ /* 0x0003e20000200c00 */
[----:B---3--:R-:W-:Y:S01]  /*19a0*/  SHF.R.U32.HI R20, RZ, 0x8, R23 ;  /* 0x00000008ff147819 */ /* 0x008fe20000011617 */
[----:B0-----:R-:W-:Y:S01]  /*19b0*/  HADD2.F32 R37, -RZ, R37.H0_H0 ;  /* 0x20000025ff257230 */ /* 0x001fe20000004100 */
[----:B------:R-:W-:-:S02]  /*19c0*/  LOP3.LUT R21, R21, 0xff, RZ, 0xc0, !PT ;  /* 0x000000ff15157812 */ /* 0x000fc400078ec0ff */
[----:B------:R-:W-:Y:S02]  /*19d0*/  LOP3.LUT R20, R20, 0xff, RZ, 0xc0, !PT ;  /* 0x000000ff14147812 */ /* 0x000fe400078ec0ff */
[----:B------:R-:W-:Y:S01]  /*19e0*/  LOP3.LUT R22, R22, 0xff, RZ, 0xc0, !PT ;  /* 0x000000ff16167812 */ /* 0x000fe200078ec0ff */
[----:B------:R-:W0:Y:S01]  /*19f0*/  I2F.F16 R35, R35 ;  /* 0x0000002300237306 */ /* 0x000e220000200c00 */
[----:B-1----:R-:W-:Y:S02]  /*1a00*/  SHF.R.U32.HI R45, RZ, 0x10, R23 ;  /* 0x00000010ff2d7819 */ /* 0x002fe40000011617 */
[----:B------:R-:W-:Y:S02]  /*1a10*/  IADD3 R23, R20, -0x80, RZ ;  /* 0xffffff8014177810 */ /* 0x000fe40007ffe0ff */
[--C-:B------:R-:W-:Y:S02]  /*1a20*/  SHF.R.U32.HI R20, RZ, 0x8, R16.reuse ;  /* 0x00000008ff147819 */ /* 0x100fe40000011610 */
[----:B------:R-:W-:Y:S01]  /*1a30*/  SHF.R.U32.HI R16, RZ, 0x10, R16 ;  /* 0x00000010ff107819 */ /* 0x000fe20000011610 */
[----:B------:R1:W-:Y:S01]  /*1a40*/  I2F.F16 R65, R23 ;  /* 0x0000001700417306 */ /* 0x0003e20000200c00 */
[----:B------:R-:W-:-:S02]  /*1a50*/  IADD3 R21, R21, -0x80, RZ ;  /* 0xffffff8015157810 */ /* 0x000fc40007ffe0ff */
[----:B------:R-:W-:Y:S02]  /*1a60*/  IADD3 R22, R22, -0x80, RZ ;  /* 0xffffff8016167810 */ /* 0x000fe40007ffe0ff */
[----:B------:R-:W-:Y:S02]  /*1a70*/  LOP3.LUT R16, R16, 0xff, RZ, 0xc0, !PT ;  /* 0x000000ff10107812 */ /* 0x000fe400078ec0ff */
[----:B------:R-:W-:Y:S01]  /*1a80*/  LOP3.LUT R47, R47, 0xff, RZ, 0xc0, !PT ;  /* 0x000000ff2f2f7812 */ /* 0x000fe200078ec0ff */
[----:B------:R3:W-:Y:S01]  /*1a90*/  I2F.F16 R62, R21 ;  /* 0x00000015003e7306 */ /* 0x0007e20000200c00 */
[----:B------:R-:W-:Y:S01]  /*1aa0*/  LEA.HI R33, R17, 0xffffff80, RZ, 0x8 ;  /* 0xffffff8011217811 */ /* 0x000fe200078f40ff */
[----:B-1----:R-:W-:Y:S01]  /*1ab0*/  HADD2.F32 R23, -RZ, R58.H0_H0 ;  /* 0x2000003aff177230 */ /* 0x002fe20000004100 */
[----:B------:R-:W-:Y:S01]  /*1ac0*/  IADD3 R46, R46, -0x80, RZ ;  /* 0xffffff802e2e7810 */ /* 0x000fe20007ffe0ff */
[----:B0-----:R-:W-:Y:S01]  /*1ad0*/  HADD2.F32 R35, -RZ, R35.H0_H0 ;  /* 0x20000023ff237230 */ /* 0x001fe20000004100 */
[----:B------:R-:W-:-:S02]  /*1ae0*/  IADD3 R54, R16, -0x80, RZ ;  /* 0xffffff8010367810 */ /* 0x000fc40007ffe0ff */
[----:B------:R-:W-:Y:S01]  /*1af0*/  IADD3 R47, R47, -0x80, RZ ;  /* 0xffffff802f2f7810 */ /* 0x000fe20007ffe0ff */
[----:B------:R0:W-:Y:S01]  /*1b00*/  I2F.F16 R66, R22 ;  /* 0x0000001600427306 */ /* 0x0001e20000200c00 */
[--C-:B---3--:R-:W-:Y:S01]  /*1b10*/  SHF.R.U32.HI R21, RZ, 0x8, R17.reuse ;  /* 0x00000008ff157819 */ /* 0x108fe20000011611 */
[--C-:B--2---:R-:W-:Y:S01]  /*1b20*/  HADD2.F32 R49, -RZ, R40.reuse.H0_H0 ;  /* 0x20000028ff317230 */ /* 0x104fe20000004100 */
[----:B------:R-:W-:Y:S01]  /*1b30*/  LOP3.LUT R45, R45, 0xff, RZ, 0xc0, !PT ;  /* 0x000000ff2d2d7812 */ /* 0x000fe200078ec0ff */
[--C-:B------:R-:W-:Y:S01]  /*1b40*/  HADD2.F32 R56, -RZ, R41.reuse.H0_H0 ;  /* 0x20000029ff387230 */ /* 0x100fe20000004100 */
[----:B------:R-:W-:Y:S01]  /*1b50*/  LOP3.LUT R20, R20, 0xff, RZ, 0xc0, !PT ;  /* 0x000000ff14147812 */ /* 0x000fe200078ec0ff */
[----:B------:R-:W-:Y:S01]  /*1b60*/  HADD2.F32 R57, -RZ, R41.H1_H1 ;  /* 0x30000029ff397230 */ /* 0x000fe20000004100 */
[----:B------:R-:W-:Y:S01]  /*1b70*/  IADD3 R45, R45, -0x80, RZ ;  /* 0xffffff802d2d7810 */ /* 0x000fe20007ffe0ff */
[----:B------:R-:W1:Y:S01]  /*1b80*/  I2F.F16 R46, R46 ;  /* 0x0000002e002e7306 */ /* 0x000e620000200c00 */
[----:B0-----:R-:W-:Y:S01]  /*1b90*/  SHF.R.U32.HI R22, RZ, 0x10, R17 ;  /* 0x00000010ff167819 */ /* 0x001fe20000011611 */
[----:B------:R-:W-:Y:S01]  /*1ba0*/  HADD2.F32 R51, -RZ, R40.H1_H1 ;  /* 0x30000028ff337230 */ /* 0x000fe20000004100 */
[----:B------:R-:W0:Y:S01]  /*1bb0*/  LDS.64 R16, [UR4+0x8] ;  /* 0x00000804ff107984 */ /* 0x000e220008000a00 */
[----:B------:R-:W-:Y:S01]  /*1bc0*/  IADD3 R20, R20, -0x80, RZ ;  /* 0xffffff8014147810 */ /* 0x000fe20007ffe0ff */
[----:B------:R-:W-:Y:S01]  /*1bd0*/  HADD2.F32 R40, -RZ, R53.H0_H0 ;  /* 0x20000035ff287230 */ /* 0x000fe20000004100 */
[----:B------:R-:W-:-:S02]  /*1be0*/  LOP3.LUT R22, R22, 0xff, RZ, 0xc0, !PT ;  /* 0x000000ff16167812 */ /* 0x000fc400078ec0ff */
[----:B------:R2:W3:Y:S01]  /*1bf0*/  I2F.F16 R59, R47 ;  /* 0x0000002f003b7306 */ /* 0x0004e20000200c00 */
[----:B------:R-:W-:Y:S02]  /*1c00*/  LOP3.LUT R21, R21, 0xff, RZ, 0xc0, !PT ;  /* 0x000000ff15157812 */ /* 0x000fe400078ec0ff */
[----:B------:R-:W-:Y:S01]  /*1c10*/  IADD3 R50, R22, -0x80, RZ ;  /* 0xffffff8016327810 */ /* 0x000fe20007ffe0ff */
[----:B------:R-:W-:Y:S01]  /*1c20*/  HADD2.F32 R22, -RZ, R52.H0_H0 ;  /* 0x20000034ff167230 */ /* 0x000fe20000004100 */
[----:B------:R-:W-:Y:S02]  /*1c30*/  SHF.R.U32.HI R48, RZ, 0x8, R18 ;  /* 0x00000008ff307819 */ /* 0x000fe40000011612 */
[----:B------:R-:W-:Y:S01]  /*1c40*/  IADD3 R39, R39, -0x80, RZ ;  /* 0xffffff8027277810 */ /* 0x000fe20007ffe0ff */
[----:B------:R3:W4:Y:S01]  /*1c50*/  I2F.F16 R67, R45 ;  /* 0x0000002d00437306 */ /* 0x0007220000200c00 */
[----:B--2---:R-:W-:Y:S01]  /*1c60*/  IADD3 R47, R21, -0x80, RZ ;  /* 0xffffff80152f7810 */ /* 0x004fe20007ffe0ff */
[----:B------:R-:W-:Y:S01]  /*1c70*/  HADD2.F32 R21, -RZ, R60.H0_H0 ;  /* 0x2000003cff157230 */ /* 0x000fe20000004100 */
[----:B------:R-:W-:Y:S01]  /*1c80*/  FFMA.FTZ R52, R22, R49, RZ ;  /* 0x0000003116347223 */ /* 0x000fe200000100ff */
[----:B-1----:R-:W-:Y:S01]  /*1c90*/  HADD2.F32 R41, -RZ, R46.H0_H0 ;  /* 0x2000002eff297230 */ /* 0x002fe20000004100 */
[----:B------:R-:W-:Y:S01]  /*1ca0*/  FFMA.FTZ R60, R49, R23, RZ ;  /* 0x00000017313c7223 */ /* 0x000fe200000100ff */
[----:B------:R-:W-:Y:S01]  /*1cb0*/  HADD2.F32 R46, -RZ, R65.H0_H0 ;  /* 0x20000041ff2e7230 */ /* 0x000fe20000004100 */
[----:B------:R-:W-:Y:S01]  /*1cc0*/  LOP3.LUT R48, R48, 0xff, RZ, 0xc0, !PT ;  /* 0x000000ff30307812 */ /* 0x000fe200078ec0ff */
[----:B------:R1:W-:Y:S01]  /*1cd0*/  I2F.F16 R63, R20 ;  /* 0x00000014003f7306 */ /* 0x0003e20000200c00 */
[----:B---3--:R-:W-:Y:S01]  /*1ce0*/  HADD2.F32 R45, -RZ, R59.H0_H0 ;  /* 0x2000003bff2d7230 */ /* 0x008fe20000004100 */
[----:B------:R-:W-:-:S02]  /*1cf0*/  LEA.HI R34, R18, 0xffffff80, RZ, 0x8 ;  /* 0xffffff8012227811 */ /* 0x000fc400078f40ff */
[----:B------:R-:W-:Y:S02]  /*1d00*/  LEA.HI R31, R19, 0xffffff80, RZ, 0x8 ;  /* 0xffffff80131f7811 */ /* 0x000fe400078f40ff */
        /* <DEDUP_REMOVED lines=8> */
[----:B------:R1:W-:Y:S01]  /*1d90*/  I2F.F16 R64, R47 ;  /* 0x0000002f00407306 */ /* 0x0003e20000200c00 */
[----:B------:R-:W-:-:S02]  /*1da0*/  FFMA.FTZ R49, R49, R21, RZ ;  /* 0x0000001531317223 */ /* 0x000fc400000100ff */
[C---:B------:R-:W-:Y:S01]  /*1db0*/  FFMA.FTZ R58, R51.reuse, R41, R58 ;  /* 0x00000029333a7223 */ /* 0x040fe2000001003a */
[----:B------:R-:W-:Y:S01]  /*1dc0*/  IADD3 R52, R52, -0x80, RZ ;  /* 0xffffff8034347810 */ /* 0x000fe20007ffe0ff */
[----:B------:R-:W-:Y:S01]  /*1dd0*/  FFMA.FTZ R60, R51, R46, R49 ;  /* 0x0000002e333c7223 */ /* 0x000fe20000010031 */
[----:B------:R-:W-:Y:S01]  /*1de0*/  IADD3 R51, R48, -0x80, RZ ;  /* 0xffffff8030337810 */ /* 0x000fe20007ffe0ff */
[----:B------:R-:W-:Y:S01]  /*1df0*/  HADD2.F32 R48, -RZ, R66.H0_H0 ;  /* 0x20000042ff307230 */ /* 0x000fe20000004100 */
[----:B------:R-:W3:Y:S01]  /*1e00*/  I2F.F16 R39, R39 ;  /* 0x0000002700277306 */ /* 0x000ee20000200c00 */
[--C-:B-1----:R-:W-:Y:S01]  /*1e10*/  SHF.R.U32.HI R47, RZ, 0x8, R19.reuse ;  /* 0x00000008ff2f7819 */ /* 0x102fe20000011613 */
[----:B----4-:R-:W-:Y:S01]  /*1e20*/  HADD2.F32 R49, -RZ, R67.H0_H0 ;  /* 0x20000043ff317230 */ /* 0x010fe20000004100 */
[----:B------:R-:W-:Y:S01]  /*1e30*/  SHF.R.U32.HI R19, RZ, 0x10, R19 ;  /* 0x00000010ff137819 */ /* 0x000fe20000011613 */
[----:B--2---:R-:W-:Y:S01]  /*1e40*/  HADD2.F32 R36, -RZ, R36.H0_H0 ;  /* 0x20000024ff247230 */ /* 0x004fe20000004100 */
[----:B------:R-:W-:Y:S01]  /*1e50*/  LOP3.LUT R53, R47, 0xff, RZ, 0xc0, !PT ;  /* 0x000000ff2f357812 */ /* 0x000fe200078ec0ff */
[----:B------:R-:W-:Y:S01]  /*1e60*/  HADD2.F32 R47, -RZ, R62.H0_H0 ;  /* 0x2000003eff2f7230 */ /* 0x000fe20000004100 */
[----:B------:R-:W-:Y:S01]  /*1e70*/  FFMA.FTZ R55, R18, R56, R55 ;  /* 0x0000003812377223 */ /* 0x000fe20000010037 */
[----:B------:R-:W1:Y:S01]  /*1e80*/  I2F.F16 R42, R42 ;  /* 0x0000002a002a7306 */ /* 0x000e620000200c00 */
[----:B------:R-:W-:-:S02]  /*1e90*/  IADD3 R53, R53, -0x80, RZ ;  /* 0xffffff8035357810 */ /* 0x000fc40007ffe0ff */
[----:B------:R-:W-:Y:S01]  /*1ea0*/  FFMA.FTZ R58, R56, R47, R58 ;  /* 0x0000002f383a7223 */ /* 0x000fe2000001003a */
[----:B------:R-:W-:-:S04]  /*1eb0*/  LOP3.LUT R19, R19, 0xff, RZ, 0xc0, !PT ;  /* 0x000000ff13137812 */ /* 0x000fc800078ec0ff */
[----:B------:R-:W2:Y:S01]  /*1ec0*/  I2F.F16 R43, R43 ;  /* 0x0000002b002b7306 */ /* 0x000ea20000200c00 */
[----:B---3--:R-:W-:-:S07]  /*1ed0*/  HADD2.F32 R39, -RZ, R39.H0_H0 ;  /* 0x20000027ff277230 */ /* 0x008fce0000004100 */
[----:B------:R3:W-:Y:S01]  /*1ee0*/  I2F.F16 R65, R50 ;  /* 0x0000003200417306 */ /* 0x0007e20000200c00 */
[----:B-1----:R-:W-:-:S07]  /*1ef0*/  HADD2.F32 R42, -RZ, R42.H0_H0 ;  /* 0x2000002aff2a7230 */ /* 0x002fce0000004100 */
[----:B------:R-:W1:Y:S01]  /*1f00*/  I2F.F16 R44, R44 ;  /* 0x0000002c002c7306 */ /* 0x000e620000200c00 */
[C---:B---3--:R-:W-:Y:S01]  /*1f10*/  FFMA.FTZ R50, R56.reuse, R48, R59 ;  /* 0x0000003038327223 */ /* 0x048fe2000001003b */
[----:B--2---:R-:W-:Y:S01]  /*1f20*/  HADD2.F32 R43, -RZ, R43.H0_H0 ;  /* 0x2000002bff2b7230 */ /* 0x004fe20000004100 */
[----:B------:R-:W-:Y:S02]  /*1f30*/  FFMA.FTZ R59, R56, R49, R60 ;  /* 0x00000031383b7223 */ /* 0x000fe4000001003c */
[----:B------:R-:W-:Y:S01]  /*1f40*/  FFMA.FTZ R56, R38, R57, R55 ;  /* 0x0000003926387223 */ /* 0x000fe20000010037 */
[----:B0-----:R-:W-:Y:S01]  /*1f50*/  HADD2.F32 R55, -RZ, R16.H0_H0 ;  /* 0x20000010ff377230 */ /* 0x001fe20000004100 */
[C---:B------:R-:W-:Y:S01]  /*1f60*/  FFMA.FTZ R60, R57.reuse, R37, R58 ;  /* 0x00000025393c7223 */ /* 0x040fe2000001003a */
[----:B------:R-:W0:Y:S01]  /*1f70*/  I2F.F16 R51, R51 ;  /* 0x0000003300337306 */ /* 0x000e220000200c00 */
[C---:B------:R-:W-:Y:S01]  /*1f80*/  FFMA.FTZ R62, R57.reuse, R35, R50 ;  /* 0x00000023393e7223 */ /* 0x040fe20000010032 */
[----:B------:R-:W-:Y:S01]  /*1f90*/  HADD2.F32 R50, -RZ, R64.H0_H0 ;  /* 0x20000040ff327230 */ /* 0x000fe20000004100 */
[----:B------:R-:W-:Y:S01]  /*1fa0*/  FFMA.FTZ R61, R57, R36, R59 ;  /* 0x00000024393d7223 */ /* 0x000fe2000001003b */
[----:B------:R-:W-:Y:S01]  /*1fb0*/  HADD2.F32 R57, -RZ, R16.H1_H1 ;  /* 0x30000010ff397230 */ /* 0x000fe20000004100 */
[----:B------:R-:W-:Y:S01]  /*1fc0*/  IADD3 R16, R19, -0x80, RZ ;  /* 0xffffff8013107810 */ /* 0x000fe20007ffe0ff */
[----:B------:R-:W-:Y:S01]  /*1fd0*/  HADD2.F32 R19, -RZ, R63.H0_H0 ;  /* 0x2000003fff137230 */ /* 0x000fe20000004100 */
[----:B------:R-:W-:Y:S01]  /*1fe0*/  FFMA.FTZ R56, R39, R55, R56 ;  /* 0x0000003727387223 */ /* 0x000fe20000010038 */
[----:B------:R-:W2:Y:S01]  /*1ff0*/  I2F.F16 R53, R53 ;  /* 0x0000003500357306 */ /* 0x000ea20000200c00 */
[----:B-1----:R-:W-:Y:S01]  /*2000*/  HADD2.F32 R44, -RZ, R44.H0_H0 ;  /* 0x2000002cff2c7230 */ /* 0x002fe20000004100 */
[C---:B------:R-:W-:Y:S01]  /*2010*/  FFMA.FTZ R60, R55.reuse, R42, R60 ;  /* 0x0000002a373c7223 */ /* 0x040fe2000001003c */
[--C-:B------:R-:W-:Y:S01]  /*2020*/  HADD2.F32 R58, -RZ, R17.reuse.H0_H0 ;  /* 0x20000011ff3a7230 */ /* 0x100fe20000004100 */
[C---:B------:R-:W-:Y:S01]  /*2030*/  FFMA.FTZ R62, R55.reuse, R43, R62 ;  /* 0x0000002b373e7223 */ /* 0x040fe2000001003e */
[----:B------:R-:W-:Y:S01]  /*2040*/  HADD2.F32 R59, -RZ, R17.H1_H1 ;  /* 0x30000011ff3b7230 */ /* 0x000fe20000004100 */
[----:B------:R-:W-:-:S02]  /*2050*/  FFMA.FTZ R55, R55, R44, R61 ;  /* 0x0000002c37377223 */ /* 0x000fc4000001003d */
[----:B------:R-:W1:Y:S01]  /*2060*/  I2F.F16 R54, R54 ;  /* 0x0000003600367306 */ /* 0x000e620000200c00 */
[----:B0-----:R-:W-:Y:S01]  /*2070*/  HADD2.F32 R51, -RZ, R51.H0_H0 ;  /* 0x20000033ff337230 */ /* 0x001fe20000004100 */
[----:B------:R-:W-:Y:S02]  /*2080*/  FFMA.FTZ R17, R19, R57, R56 ;  /* 0x0000003913117223 */ /* 0x000fe40000010038 */
[C---:B------:R-:W-:Y:S02]  /*2090*/  FFMA.FTZ R60, R57.reuse, R50, R60 ;  /* 0x00000032393c7223 */ /* 0x040fe4000001003c */
[----:B------:R-:W-:Y:S02]  /*20a0*/  FFMA.FTZ R61, R57, R51, R62 ;  /* 0x00000033393d7223 */ /* 0x000fe4000001003e */
[----:B------:R2:W0:Y:S08]  /*20b0*/  I2F.F16 R66, R52 ;  /* 0x0000003400427306 */ /* 0x0004300000200c00 */
[----:B------:R-:W3:Y:S01]  /*20c0*/  I2F.F16 R32, R32 ;  /* 0x0000002000207306 */ /* 0x000ee20000200c00 */
[----:B--2---:R-:W-:-:S02]  /*20d0*/  HADD2.F32 R52, -RZ, R53.H0_H0 ;  /* 0x20000035ff347230 */ /* 0x004fc40000004100 */
[----:B-1----:R-:W-:-:S03]  /*20e0*/  HADD2.F32 R54, -RZ, R54.H0_H0 ;  /* 0x20000036ff367230 */ /* 0x002fc60000004100 */
[----:B------:R-:W-:Y:S01]  /*20f0*/  FFMA.FTZ R57, R57, R52, R55 ;  /* 0x0000003439397223 */ /* 0x000fe20000010037 */
[----:B------:R-:W-:Y:S01]  /*2100*/  HADD2.F32 R55, -RZ, R65.H0_H0 ;  /* 0x20000041ff377230 */ /* 0x000fe20000004100 */
[----:B------:R-:W1:Y:S01]  /*2110*/  I2F.F16 R16, R16 ;  /* 0x0000001000107306 */ /* 0x000e620000200c00 */
[----:B0-----:R-:W-:Y:S01]  /*2120*/  HADD2.F32 R56, -RZ, R66.H0_H0 ;  /* 0x20000042ff387230 */ /* 0x001fe20000004100 */
[----:B------:R-:W-:Y:S02]  /*2130*/  FFMA.FTZ R17, R54, R58, R17 ;  /* 0x0000003a36117223 */ /* 0x000fe40000010011 */
[C---:B------:R-:W-:Y:S02]  /*2140*/  FFMA.FTZ R60, R58.reuse, R55, R60 ;  /* 0x000000373a3c7223 */ /* 0x040fe4000001003c */
[----:B------:R-:W-:Y:S02]  /*2150*/  FFMA.FTZ R61, R58, R56, R61 ;  /* 0x000000383a3d7223 */ /* 0x000fe4000001003d */
[----:B------:R-:W0:Y:S01]  /*2160*/  I2F.F16 R33, R33 ;  /* 0x0000002100217306 */ /* 0x000e220000200c00 */
[----:B---3--:R-:W-:-:S07]  /*2170*/  HADD2.F32 R32, -RZ, R32.H0_H0 ;  /* 0x20000020ff207230 */ /* 0x008fce0000004100 */
[----:B------:R-:W2:Y:S01]  /*2180*/  I2F.F16 R34, R34 ;  /* 0x0000002200227306 */ /* 0x000ea20000200c00 */
[----:B-1----:R-:W-:Y:S01]  /*2190*/  HADD2.F32 R53, -RZ, R16.H0_H0 ;  /* 0x20000010ff357230 */ /* 0x002fe20000004100 */
[----:B------:R-:W-:-:S04]  /*21a0*/  FFMA.FTZ R16, R32, R59, R17 ;  /* 0x0000003b20107223 */ /* 0x000fc80000010011 */
        /* <DEDUP_REMOVED lines=131> */
.L_x_2024:
        /* <DEDUP_REMOVED lines=105> */
[----:B------:R-:W-:Y:S01]  /*3070*/  FFMA.FTZ R53, R46, R23, RZ ;  /* 0x000000172e357223 */ /* 0x000fe200000100ff */
[----:B------:R-:W-:Y:S01]  /*3080*/  HADD2.F32 R56, -RZ, R21.H1_H1 ;  /* 0x30000015ff387230 */ /* 0x000fe20000004100 */
[----:B------:R-:W-:Y:S01]  /*3090*/  IADD3 R41, R20, -0x80, RZ ;  /* 0xffffff8014297810 */ /* 0x000fe20007ffe0ff */
[----:B--2---:R-:W-:Y:S01]  /*30a0*/  HADD2.F32 R43, -RZ, R61.H0_H0 ;  /* 0x2000003dff2b7230 */ /* 0x004fe20000004100 */
[----:B------:R-:W1:Y:S01]  /*30b0*/  LDS.64 R20, [UR4+0x18] ;  /* 0x00001804ff147984 */ /* 0x000e620008000a00 */
[----:B------:R-:W-:Y:S01]  /*30c0*/  FFMA.FTZ R52, R22, R46, RZ ;  /* 0x0000002e16347223 */ /* 0x000fe200000100ff */
[----:B------:R2:W-:Y:S01]  /*30d0*/  I2F.F16 R67, R41 ;  /* 0x0000002900437306 */ /* 0x0005e20000200c00 */
[----:B------:R-:W-:Y:S01]  /*30e0*/  FFMA.FTZ R61, R51, R42, R53 ;  /* 0x0000002a333d7223 */ /* 0x000fe20000010035 */
[--C-:B------:R-:W-:Y:S01]  /*30f0*/  SHF.R.U32.HI R53, RZ, 0x8, R19.reuse ;  /* 0x00000008ff357819 */ /* 0x100fe20000011613 */
[C---:B------:R-:W-:Y:S01]  /*3100*/  FFMA.FTZ R58, R46.reuse, R16, RZ ;  /* 0x000000102e3a7223 */ /* 0x040fe200000100ff */
[----:B------:R-:W-:Y:S01]  /*3110*/  SHF.R.U32.HI R19, RZ, 0x10, R19 ;  /* 0x00000010ff137819 */ /* 0x000fe20000011613 */
[----:B------:R-:W-:Y:S01]  /*3120*/  FFMA.FTZ R46, R46, R17, RZ ;  /* 0x000000112e2e7223 */ /* 0x000fe200000100ff */
[----:B------:R-:W-:-:S02]  /*3130*/  LOP3.LUT R53, R53, 0xff, RZ, 0xc0, !PT ;  /* 0x000000ff35357812 */ /* 0x000fc400078ec0ff */
[----:B------:R4:W-:Y:S01]  /*3140*/  I2F.F16 R64, R47 ;  /* 0x0000002f00407306 */ /* 0x0009e20000200c00 */
[----:B--2---:R-:W-:Y:S01]  /*3150*/  HADD2.F32 R41, -RZ, R57.H0_H0 ;  /* 0x20000039ff297230 */ /* 0x004fe20000004100 */
[----:B------:R-:W-:Y:S01]  /*3160*/  FFMA.FTZ R57, R40, R51, R52 ;  /* 0x0000003328397223 */ /* 0x000fe20000010034 */
[----:B------:R-:W-:Y:S01]  /*3170*/  LOP3.LUT R52, R45, 0xff, RZ, 0xc0, !PT ;  /* 0x000000ff2d347812 */ /* 0x000fe200078ec0ff */
[----:B------:R-:W-:Y:S01]  /*3180*/  FFMA.FTZ R60, R51, R43, R46 ;  /* 0x0000002b333c7223 */ /* 0x000fe2000001002e */
[----:B------:R-:W-:Y:S01]  /*3190*/  IADD3 R53, R53, -0x80, RZ ;  /* 0xffffff8035357810 */ /* 0x000fe20007ffe0ff */
[----:B------:R-:W-:Y:S01]  /*31a0*/  FFMA.FTZ R58, R51, R41, R58 ;  /* 0x00000029333a7223 */ /* 0x000fe2000001003a */
[----:B------:R-:W-:Y:S01]  /*31b0*/  IADD3 R52, R52, -0x80, RZ ;  /* 0xffffff8034347810 */ /* 0x000fe20007ffe0ff */
[----:B---3--:R-:W-:Y:S01]  /*31c0*/  HADD2.F32 R45, -RZ, R62.H0_H0 ;  /* 0x2000003eff2d7230 */ /* 0x008fe20000004100 */
[----:B------:R-:W-:Y:S01]  /*31d0*/  IADD3 R51, R44, -0x80, RZ ;  /* 0xffffff802c337810 */ /* 0x000fe20007ffe0ff */
[----:B------:R-:W-:Y:S01]  /*31e0*/  HADD2.F32 R44, -RZ, R59.H0_H0 ;  /* 0x2000003bff2c7230 */ /* 0x000fe20000004100 */
[----:B------:R-:W2:Y:S01]  /*31f0*/  I2F.F16 R53, R53 ;  /* 0x0000003500357306 */ /* 0x000ea20000200c00 */
[----:B------:R-:W-:Y:S01]  /*3200*/  HADD2.F32 R46, -RZ, R65.H0_H0 ;  /* 0x20000041ff2e7230 */ /* 0x000fe20000004100 */
[----:B------:R-:W-:Y:S01]  /*3210*/  FFMA.FTZ R59, R54, R45, R58 ;  /* 0x0000002d363b7223 */ /* 0x000fe2000001003a */
[----:B----4-:R-:W-:Y:S01]  /*3220*/  HADD2.F32 R47, -RZ, R66.H0_H0 ;  /* 0x20000042ff2f7230 */ /* 0x010fe20000004100 */
[----:B------:R-:W-:Y:S01]  /*3230*/  LOP3.LUT R19, R19, 0xff, RZ, 0xc0, !PT ;  /* 0x000000ff13137812 */ /* 0x000fe200078ec0ff */
[----:B------:R-:W-:-:S02]  /*3240*/  FFMA.FTZ R57, R44, R54, R57 ;  /* 0x000000362c397223 */ /* 0x000fc40000010039 */
[C---:B------:R-:W-:Y:S01]  /*3250*/  FFMA.FTZ R61, R54.reuse, R46, R61 ;  /* 0x0000002e363d7223 */ /* 0x040fe2000001003d */
[----:B------:R-:W3:Y:S01]  /*3260*/  I2F.F16 R52, R52 ;  /* 0x0000003400347306 */ /* 0x000ee20000200c00 */
[----:B------:R-:W-:Y:S01]  /*3270*/  FFMA.FTZ R54, R54, R47, R60 ;  /* 0x0000002f36367223 */ /* 0x000fe2000001003c */
[----:B------:R-:W-:Y:S01]  /*3280*/  IADD3 R19, R19, -0x80, RZ ;  /* 0xffffff8013137810 */ /* 0x000fe20007ffe0ff */
[C---:B------:R-:W-:Y:S02]  /*3290*/  FFMA.FTZ R60, R56.reuse, R38, R59 ;  /* 0x00000026383c7223 */ /* 0x040fe4000001003b */
[----:B------:R-:W-:Y:S02]  /*32a0*/  FFMA.FTZ R57, R39, R56, R57 ;  /* 0x0000003827397223 */ /* 0x000fe40000010039 */
[C---:B------:R-:W-:Y:S01]  /*32b0*/  FFMA.FTZ R61, R56.reuse, R36, R61 ;  /* 0x00000024383d7223 */ /* 0x040fe2000001003d */
[----:B------:R-:W4:Y:S01]  /*32c0*/  I2F.F16 R55, R55 ;  /* 0x0000003700377306 */ /* 0x000f220000200c00 */
[----:B------:R-:W-:Y:S01]  /*32d0*/  FFMA.FTZ R62, R56, R37, R54 ;  /* 0x00000025383e7223 */ /* 0x000fe20000010036 */
[----:B--2---:R-:W-:-:S02]  /*32e0*/  HADD2.F32 R53, -RZ, R53.H0_H0 ;  /* 0x20000035ff357230 */ /* 0x004fc40000004100 */
[--C-:B-1----:R-:W-:Y:S02]  /*32f0*/  HADD2.F32 R59, -RZ, R21.reuse.H0_H0 ;  /* 0x20000015ff3b7230 */ /* 0x102fe40000004100 */
[----:B------:R-:W-:Y:S02]  /*3300*/  HADD2.F32 R58, -RZ, R21.H1_H1 ;  /* 0x30000015ff3a7230 */ /* 0x000fe40000004100 */
[----:B------:R1:W-:Y:S01]  /*3310*/  I2F.F16 R65, R51 ;  /* 0x0000003300417306 */ /* 0x0003e20000200c00 */
[----:B------:R-:W-:Y:S02]  /*3320*/  HADD2.F32 R21, -RZ, R49.H0_H0 ;  /* 0x20000031ff157230 */ /* 0x000fe40000004100 */
[----:B------:R-:W-:Y:S02]  /*3330*/  HADD2.F32 R49, -RZ, R67.H0_H0 ;  /* 0x20000043ff317230 */ /* 0x000fe40000004100 */
[--C-:B------:R-:W-:Y:S02]  /*3340*/  HADD2.F32 R54, -RZ, R20.reuse.H0_H0 ;  /* 0x20000014ff367230 */ /* 0x100fe40000004100 */
[----:B------:R-:W-:Y:S01]  /*3350*/  HADD2.F32 R56, -RZ, R20.H1_H1 ;  /* 0x30000014ff387230 */ /* 0x000fe20000004100 */
[----:B------:R2:W0:Y:S01]  /*3360*/  I2F.F16 R66, R18 ;  /* 0x0000001200427306 */ /* 0x0004220000200c00 */
[----:B------:R-:W-:Y:S01]  /*3370*/  HADD2.F32 R20, -RZ, R48.H0_H0 ;  /* 0x20000030ff147230 */ /* 0x000fe20000004100 */
[----:B------:R-:W-:Y:S01]  /*3380*/  FFMA.FTZ R60, R54, R21, R60 ;  /* 0x00000015363c7223 */ /* 0x000fe2000001003c */
[----:B------:R-:W-:-:S02]  /*3390*/  HADD2.F32 R48, -RZ, R50.H0_H0 ;  /* 0x20000032ff307230 */ /* 0x000fc40000004100 */
[----:B------:R-:W-:Y:S01]  /*33a0*/  HADD2.F32 R50, -RZ, R63.H0_H0 ;  /* 0x2000003fff327230 */ /* 0x000fe20000004100 */
[----:B------:R-:W-:Y:S01]  /*33b0*/  FFMA.FTZ R57, R20, R54, R57 ;  /* 0x0000003614397223 */ /* 0x000fe20000010039 */
[----:B-1----:R-:W-:Y:S01]  /*33c0*/  HADD2.F32 R51, -RZ, R64.H0_H0 ;  /* 0x20000040ff337230 */ /* 0x002fe20000004100 */
[----:B------:R1:W1:Y:S01]  /*33d0*/  I2F.F16 R67, R19 ;  /* 0x0000001300437306 */ /* 0x0002620000200c00 */
[----:B---3--:R-:W-:Y:S01]  /*33e0*/  HADD2.F32 R52, -RZ, R52.H0_H0 ;  /* 0x20000034ff347230 */ /* 0x008fe20000004100 */
[C---:B------:R-:W-:Y:S01]  /*33f0*/  FFMA.FTZ R61, R54.reuse, R48, R61 ;  /* 0x00000030363d7223 */ /* 0x040fe2000001003d */
[----:B----4-:R-:W-:Y:S01]  /*3400*/  HADD2.F32 R55, -RZ, R55.H0_H0 ;  /* 0x20000037ff377230 */ /* 0x010fe20000004100 */
[----:B------:R-:W-:Y:S02]  /*3410*/  FFMA.FTZ R54, R54, R49, R62 ;  /* 0x0000003136367223 */ /* 0x000fe4000001003e */
[----:B--2---:R-:W-:Y:S02]  /*3420*/  FFMA.FTZ R18, R50, R56, R57 ;  /* 0x0000003832127223 */ /* 0x004fe40000010039 */
[----:B------:R-:W2:Y:S01]  /*3430*/  I2F.F16 R35, R35 ;  /* 0x0000002300237306 */ /* 0x000ea20000200c00 */
[C---:B------:R-:W-:Y:S01]  /*3440*/  FFMA.FTZ R60, R56.reuse, R51, R60 ;  /* 0x00000033383c7223 */ /* 0x040fe2000001003c */
[----:B0-----:R-:W-:Y:S01]  /*3450*/  HADD2.F32 R57, -RZ, R66.H0_H0 ;  /* 0x20000042ff397230 */ /* 0x001fe20000004100 */
[----:B------:R-:W-:-:S02]  /*3460*/  FFMA.FTZ R62, R56, R52, R61 ;  /* 0x00000034383e7223 */ /* 0x000fc4000001003d */
[----:B-1----:R-:W-:Y:S01]  /*3470*/  FFMA.FTZ R19, R56, R53, R54 ;  /* 0x0000003538137223 */ /* 0x002fe20000010036 */
[----:B------:R-:W-:Y:S01]  /*3480*/  HADD2.F32 R56, -RZ, R65.H0_H0 ;  /* 0x20000041ff387230 */ /* 0x000fe20000004100 */
[----:B------:R-:W-:Y:S01]  /*3490*/  FFMA.FTZ R18, R55, R59, R18 ;  /* 0x0000003b37127223 */ /* 0x000fe20000010012 */
[----:B------:R-:W0:Y:S01]  /*34a0*/  I2F.F16 R33, R33 ;  /* 0x0000002100217306 */ /* 0x000e220000200c00 */
[----:B------:R-:W-:Y:S01]  /*34b0*/  HADD2.F32 R54, -RZ, R67.H0_H0 ;  /* 0x20000043ff367230 */ /* 0x000fe20000004100 */
[C---:B------:R-:W-:Y:S02]  /*34c0*/  FFMA.FTZ R61, R59.reuse, R57, R62 ;  /* 0x000000393b3d7223 */ /* 0x040fe4000001003e */
[C---:B------:R-:W-:Y:S02]  /*34d0*/  FFMA.FTZ R60, R59.reuse, R56, R60 ;  /* 0x000000383b3c7223 */ /* 0x040fe4000001003c */
[----:B------:R-:W-:Y:S02]  /*34e0*/  FFMA.FTZ R59, R59, R54, R19 ;  /* 0x000000363b3b7223 */ /* 0x000fe40000010013 */
[----:B------:R-:W1:Y:S01]  /*34f0*/  I2F.F16 R34, R34 ;  /* 0x0000002200227306 */ /* 0x000e620000200c00 */
[----:B--2---:R-:W-:Y:S01]  /*3500*/  HADD2.F32 R35, -RZ, R35.H0_H0 ;  /* 0x20000023ff237230 */ /* 0x004fe20000004100 */
[----:B------:R-:W-:-:S04]  /*3510*/  FFMA.FTZ R59, R58, R32, R59 ;  /* 0x000000203a3b7223 */ /* 0x000fc8000001003b */
[----:B------:R-:W-:Y:S01]  /*3520*/  FFMA.FTZ R18, R35, R58, R18 ;  /* 0x0000003a23127223 */ /* 0x000fe20000010012 */
[----:B0-----:R-:W-:Y:S01]  /*3530*/  HADD2.F32 R33, -RZ, R33.H0_H0 ;  /* 0x20000021ff217230 */ /* 0x001fe20000004100 */
[----:B------:R-:W-:Y:S02]  /*3540*/  FMUL.FTZ R59, R30, R59 ;  /* 0x0000003b1e3b7220 */ /* 0x000fe40000410000 */
[----:B------:R-:W-:Y:S02]  /*3550*/  FMUL.FTZ R18, R15, R18 ;  /* 0x000000120f127220 */ /* 0x000fe40000410000 */
[----:B------:R-:W-:Y:S01]  /*3560*/  FFMA.FTZ R19, R58, R33, R60 ;  /* 0x000000213a137223 */ /* 0x000fe2000001003c */
[----:B------:R-:W-:Y:S01]  /*3570*/  F2FP.PACK_AB R59, RZ, R59 ;  /* 0x0000003bff3b723e */ /* 0x000fe200000000ff */
[----:B-1----:R-:W-:Y:S02]  /*3580*/  HADD2.F32 R34, -RZ, R34.H0_H0 ;  /* 0x20000022ff227230 */ /* 0x002fe40000004100 */
        /* <DEDUP_REMOVED lines=121> */
.L_x_2025:
        /* <DEDUP_REMOVED lines=307> */
.L_x_2026:
        /* <DEDUP_REMOVED lines=307> */
.L_x_2027:
        /* <DEDUP_REMOVED lines=9> */
.L_x_2023:
[----:B------:R-:W-:-:S04]  /*6410*/  ISETP.GE.AND P0, PT, R11, R10, PT ;  /* 0x0000000a0b00720c */ /* 0x000fc80003f06270 */
[----:B------:R-:W-:-:S13]  /*6420*/  ISETP.GE.OR P0, PT, R11, c[0x0][0x1ac], P0 ;  /* 0x00006b000b007a0c */ /* 0x000fda0000706670 */
[----:B------:R-:W-:Y:S05]  /*6430*/  @P0 BRA `(.L_x_2029) ;  /* 0x000022a000000947 */ /* 0x000fea0003800000 */
[----:B------:R-:W-:Y:S02]  /*6440*/  ULDC UR5, c[0x0][0x18c] ;  /* 0x0000630000057ab9 */ /* 0x000fe40000000800 */
[----:B------:R-:W-:-:S04]  /*6450*/  USHF.R.S32.HI UR5, URZ, 0x1f, UR5 ;  /* 0x0000001f3f057899 */ /* 0x000fc80008011405 */
.L_x_2032:
        /* <DEDUP_REMOVED lines=27> */
[----:B------:R-:W-:-:S03]  /*6610*/  LOP3.LUT R36, R36, 0x64006400, RZ, 0xfc, !PT ;  /* 0x6400640024247812 */ /* 0x000fc600078efcff */
[----:B------:R-:W-:Y:S02]  /*6620*/  HADD2 R32, R32, -1056, -1056 ;  /* 0xe420e42020207430 */ /* 0x000fe40000000000 */
[----:B------:R-:W-:Y:S01]  /*6630*/  HADD2 R36, R36, -1056, -1056 ;  /* 0xe420e42024247430 */ /* 0x000fe20000000000 */
[----:B------:R-:W-:Y:S02]  /*6640*/  LOP3.LUT R57, R57, 0x3f003f, RZ, 0xc0, !PT ;  /* 0x003f003f39397812 */ /* 0x000fe400078ec0ff */
[----:B------:R-:W-:Y:S02]  /*6650*/  ISETP.GE.AND P0, PT, R9, 0x2, PT ;  /* 0x000000020900780c */ /* 0x000fe40003f06270 */
[----:B------:R-:W-:Y:S02]  /*6660*/  PRMT R5, R5, 0x5410, R4 ;  /* 0x0000541005057816 */ /* 0x000fe40000000004 */
[----:B------:R-:W-:Y:S02]  /*6670*/  PRMT R3, R3, 0x5410, R2 ;  /* 0x0000541003037816 */ /* 0x000fe40000000002 */
[----:B---3--:R-:W-:-:S02]  /*6680*/  SHF.R.U32.HI R28, RZ, 0x8, R16 ;  /* 0x00000008ff1c7819 */ /* 0x008fc40000011610 */
        /* <DEDUP_REMOVED lines=17> */
[----:B------:R-:W-:-:S02]  /*67a0*/  LOP3.LUT R26, R17, 0x300030, R28, 0xf8, !PT ;  /* 0x00300030111a7812 */ /* 0x000fc400078ef81c */
[----:B------:R-:W-:Y:S02]  /*67b0*/  LOP3.LUT R30, R19, 0x300030, R30, 0xf8, !PT ;  /* 0x00300030131e7812 */ /* 0x000fe400078ef81e */
[----:B------:R-:W-:Y:S02]  /*67c0*/  LOP3.LUT R34, R29, 0x300030, R16, 0xf8, !PT ;  /* 0x003000301d227812 */ /* 0x000fe400078ef810 */
[----:B------:R-:W-:Y:S02]  /*67d0*/  LOP3.LUT R28, R49, 0x300030, R18, 0xf8, !PT ;  /* 0x00300030311c7812 */ /* 0x000fe400078ef812 */
[----:B------:R-:W1:Y:S01]  /*67e0*/  LDS.128 R16, [UR4] ;  /* 0x00000004ff107984 */ /* 0x000e620008000c00 */
[----:B--2---:R-:W-:Y:S02]  /*67f0*/  LOP3.LUT R58, R23, 0x3f003f, RZ, 0xc0, !PT ;  /* 0x003f003f173a7812 */ /* 0x004fe400078ec0ff */
[--C-:B------:R-:W-:Y:S02]  /*6800*/  SHF.R.U32.HI R59, RZ, 0x6, R23.reuse ;  /* 0x00000006ff3b7819 */ /* 0x100fe40000011617 */
[----:B------:R-:W-:-:S02]  /*6810*/  SHF.R.U32.HI R23, RZ, 0xc, R23 ;  /* 0x0000000cff177819 */ /* 0x000fc40000011617 */
[--C-:B------:R-:W-:Y:S02]  /*6820*/  SHF.R.U32.HI R29, RZ, 0xc, R20.reuse ;  /* 0x0000000cff1d7819 */ /* 0x100fe40000011614 */
        /* <DEDUP_REMOVED lines=9> */
[----:B------:R-:W-:Y:S02]  /*68c0*/  LOP3.LUT R29, R29, 0xf000f, RZ, 0xc0, !PT ;  /* 0x000f000f1d1d7812 */ /* 0x000fe400078ec0ff */
[----:B------:R-:W-:-:S02]  /*68d0*/  LOP3.LUT R49, R22, 0x300030, R31, 0xf8, !PT ;  /* 0x0030003016317812 */ /* 0x000fc400078ef81f */
[----:B------:R-:W-:Y:S02]  /*68e0*/  LOP3.LUT R31, R38, 0x64006400, RZ, 0xfc, !PT ;  /* 0x64006400261f7812 */ /* 0x000fe400078efcff */
[----:B------:R-:W-:Y:S02]  /*68f0*/  LOP3.LUT R46, R29, 0x300030, R46, 0xf8, !PT ;  /* 0x003000301d2e7812 */ /* 0x000fe400078ef82e */
[----:B------:R-:W-:Y:S01]  /*6900*/  LOP3.LUT R20, R20, 0xf000f, RZ, 0xc0, !PT ;  /* 0x000f000f14147812 */ /* 0x000fe200078ec0ff */
[----:B------:R-:W-:Y:S01]  /*6910*/  HADD2 R31, R31, -1056, -1056 ;  /* 0xe420e4201f1f7430 */ /* 0x000fe20000000000 */
[----:B------:R-:W-:Y:S02]  /*6920*/  LOP3.LUT R29, R33, 0x64006400, RZ, 0xfc, !PT ;  /* 0x64006400211d7812 */ /* 0x000fe400078efcff */
[----:B------:R-:W-:Y:S02]  /*6930*/  LOP3.LUT R38, R40, 0x64006400, RZ, 0xfc, !PT ;  /* 0x6400640028267812 */ /* 0x000fe400078efcff */
[----:B------:R-:W-:Y:S01]  /*6940*/  LOP3.LUT R21, R21, 0xf000f, RZ, 0xc0, !PT ;  /* 0x000f000f15157812 */ /* 0x000fe200078ec0ff */
[----:B------:R-:W-:Y:S01]  /*6950*/  HADD2 R29, R29, -1056, -1056 ;  /* 0xe420e4201d1d7430 */ /* 0x000fe20000000000 */
[----:B------:R-:W-:Y:S01]  /*6960*/  LOP3.LUT R47, R20, 0x300030, R47, 0xf8, !PT ;  /* 0x00300030142f7812 */ /* 0x000fe200078ef82f */
[----:B-1----:R-:W-:-:S02]  /*6970*/  HFMA2.MMA R20, R27, R16, RZ ;  /* 0x000000101b147235 */ /* 0x002fc400000000ff */
[----:B------:R-:W-:Y:S01]  /*6980*/  HFMA2.MMA R22, R31, R16, RZ ;  /* 0x000000101f167235 */ /* 0x000fe200000000ff */
[----:B------:R-:W-:Y:S01]  /*6990*/  LOP3.LUT R48, R21, 0x300030, R48, 0xf8, !PT ;  /* 0x0030003015307812 */ /* 0x000fe200078ef830 */
[----:B------:R-:W-:Y:S02]  /*69a0*/  HADD2 R38, R38, -1056, -1056 ;  /* 0xe420e42026267430 */ /* 0x000fe40000000000 */
[----:B------:R-:W-:Y:S01]  /*69b0*/  HFMA2 R21, R29, R16, RZ.H0_H0 ;  /* 0x000000101d157231 */ /* 0x000fe200000400ff */
[----:B------:R-:W-:-:S03]  /*69c0*/  HFMA2.MMA R60, R32, R17, R20 ;  /* 0x00000011203c7235 */ /* 0x000fc60000000014 */
[----:B------:R-:W-:Y:S01]  /*69d0*/  HFMA2 R61, R36, R17, R21 ;  /* 0x00000011243d7231 */ /* 0x000fe20000000015 */
[----:B------:R-:W-:Y:S02]  /*69e0*/  HFMA2.MMA R62, R38, R17, R22 ;  /* 0x00000011263e7235 */ /* 0x000fe40000000016 */
[----:B------:R-:W1:Y:S01]  /*69f0*/  LDS.128 R20, [UR4+0x10] ;  /* 0x00001004ff147984 */ /* 0x000e620008000c00 */
[----:B------:R-:W-:Y:S02]  /*6a00*/  LOP3.LUT R33, R56, 0x64006400, RZ, 0xfc, !PT ;  /* 0x6400640038217812 */ /* 0x000fe400078efcff */
[----:B------:R-:W-:-:S03]  /*6a10*/  LOP3.LUT R40, R57, 0x64006400, RZ, 0xfc, !PT ;  /* 0x6400640039287812 */ /* 0x000fc600078efcff */
        /* <DEDUP_REMOVED lines=46> */
[-C--:B-1----:R-:W-:Y:S01]  /*6d00*/  HFMA2.MMA R16, R35, R20.reuse, R60 ;  /* 0x0000001423107235 */ /* 0x082fe2000000003c */
[----:B------:R-:W-:Y:S01]  /*6d10*/  HADD2 R42, R42, -1056, -1056 ;  /* 0xe420e4202a2a7430 */ /* 0x000fe20000000000 */
[----:B------:R-:W-:Y:S01]  /*6d20*/  LOP3.LUT R26, R26, 0x64006400, RZ, 0xfc, !PT ;  /* 0x640064001a1a7812 */ /* 0x000fe200078efcff */
[----:B------:R-:W-:Y:S01]  /*6d30*/  HFMA2.MMA R62, R39, R20, R62 ;  /* 0x00000014273e7235 */ /* 0x000fe2000000003e */
        /* <DEDUP_REMOVED lines=9> */
[----:B------:R-:W-:Y:S01]  /*6dd0*/  LOP3.LUT R28, R47, 0x64006400, RZ, 0xfc, !PT ;  /* 0x640064002f1c7812 */ /* 0x000fe200078efcff */
[----:B------:R-:W-:Y:S01]  /*6de0*/  HADD2 R47, R34, -1056, -1056 ;  /* 0xe420e420222f7430 */ /* 0x000fe20000000000 */
[----:B------:R-:W-:-:S02]  /*6df0*/  LOP3.LUT R30, R30, 0x64006400, RZ, 0xfc, !PT ;  /* 0x640064001e1e7812 */ /* 0x000fc400078efcff */
[----:B------:R-:W-:Y:S02]  /*6e00*/  LOP3.LUT R19, R19, 0x64006400, RZ, 0xfc, !PT ;  /* 0x6400640013137812 */ /* 0x000fe400078efcff */
[----:B------:R-:W-:Y:S01]  /*6e10*/  LOP3.LUT R48, R48, 0x64006400, RZ, 0xfc, !PT ;  /* 0x6400640030307812 */ /* 0x000fe200078efcff */
[-C--:B------:R-:W-:Y:S01]  /*6e20*/  HFMA2 R61, R37, R20.reuse, R61 ;  /* 0x00000014253d7231 */ /* 0x080fe2000000003d */
[-C--:B------:R-:W-:Y:S01]  /*6e30*/  HFMA2.MMA R18, R43, R22.reuse, R18 ;  /* 0x000000162b127235 */ /* 0x080fe20000000012 */
[----:B------:R-:W-:Y:S01]  /*6e40*/  HADD2 R26, R46, -1056, -1056 ;  /* 0xe420e4202e1a7430 */ /* 0x000fe20000000000 */
[----:B------:R-:W-:Y:S01]  /*6e50*/  HFMA2.MMA R62, R47, R22, R62 ;  /* 0x000000162f3e7235 */ /* 0x000fe2000000003e */
[----:B------:R-:W-:Y:S02]  /*6e60*/  HADD2 R45, R30, -1056, -1056 ;  /* 0xe420e4201e2d7430 */ /* 0x000fe40000000000 */
[----:B------:R-:W-:Y:S02]  /*6e70*/  HFMA2 R63, R41, R20, R63 ;  /* 0x00000014293f7231 */ /* 0x000fe4000000003f */
[----:B------:R-:W-:-:S02]  /*6e80*/  HADD2 R60, R19, -1056, -1056 ;  /* 0xe420e420133c7430 */ /* 0x000fc40000000000 */
[----:B------:R-:W-:Y:S02]  /*6e90*/  HADD2 R30, R48, -1056, -1056 ;  /* 0xe420e420301e7430 */ /* 0x000fe40000000000 */
[-C--:B------:R-:W-:Y:S01]  /*6ea0*/  HFMA2 R61, R44, R21.reuse, R61 ;  /* 0x000000152c3d7231 */ /* 0x080fe2000000003d */
[----:B------:R-:W-:Y:S01]  /*6eb0*/  LOP3.LUT R17, R49, 0x64006400, RZ, 0xfc, !PT ;  /* 0x6400640031117812 */ /* 0x000fe200078efcff */
[-C--:B------:R-:W-:Y:S01]  /*6ec0*/  HFMA2.MMA R18, R26, R23.reuse, R18 ;  /* 0x000000171a127235 */ /* 0x080fe20000000012 */
[----:B------:R-:W-:Y:S02]  /*6ed0*/  HFMA2 R63, R60, R21, R63 ;  /* 0x000000153c3f7231 */ /* 0x000fe4000000003f */
[----:B------:R-:W-:Y:S01]  /*6ee0*/  HADD2 R49, R16, -1056, -1056 ;  /* 0xe420e42010317430 */ /* 0x000fe20000000000 */
[----:B------:R-:W-:Y:S01]  /*6ef0*/  HFMA2.MMA R62, R30, R23, R62 ;  /* 0x000000171e3e7235 */ /* 0x000fe2000000003e */
[----:B------:R-:W-:Y:S02]  /*6f00*/  HFMA2 R61, R45, R22, R61 ;  /* 0x000000162d3d7231 */ /* 0x000fe4000000003d */
        /* <DEDUP_REMOVED lines=100> */
.L_x_2030:
        /* <DEDUP_REMOVED lines=47> */
[----:B---3--:R-:W-:-:S04]  /*7840*/  SHF.R.U32.HI R27, RZ, 0xc, R20 ;  /* 0x0000000cff1b7819 */ /* 0x008fc80000011614 */
[----:B------:R-:W-:Y:S02]  /*7850*/  LOP3.LUT R27, R27, 0xf000f, RZ, 0xc0, !PT ;  /* 0x000f000f1b1b7812 */ /* 0x000fe400078ec0ff */
[----:B------:R-:W-:Y:S02]  /*7860*/  LOP3.LUT R57, R31, 0x3f003f, RZ, 0xc0, !PT ;  /* 0x003f003f1f397812 */ /* 0x000fe400078ec0ff */
[----:B------:R-:W-:Y:S02]  /*7870*/  SHF.R.U32.HI R58, RZ, 0x6, R31 ;  /* 0x00000006ff3a7819 */ /* 0x000fe4000001161f */
[----:B------:R-:W-:Y:S02]  /*7880*/  LOP3.LUT R46, R27, 0x300030, R46, 0xf8, !PT ;  /* 0x003000301b2e7812 */ /* 0x000fe400078ef82e */
[----:B------:R-:W-:Y:S02]  /*7890*/  LOP3.LUT R27, R32, 0x64006400, RZ, 0xfc, !PT ;  /* 0x64006400201b7812 */ /* 0x000fe400078efcff */
[----:B------:R-:W-:-:S02]  /*78a0*/  LOP3.LUT R31, R40, 0x64006400, RZ, 0xfc, !PT ;  /* 0x64006400281f7812 */ /* 0x000fc400078efcff */
[----:B------:R-:W-:Y:S02]  /*78b0*/  LOP3.LUT R50, R20, 0x3f003f, RZ, 0xc0, !PT ;  /* 0x003f003f14327812 */ /* 0x000fe400078ec0ff */
[----:B------:R-:W-:Y:S02]  /*78c0*/  SHF.R.U32.HI R51, RZ, 0x6, R20 ;  /* 0x00000006ff337819 */ /* 0x000fe40000011614 */
[----:B------:R-:W-:Y:S02]  /*78d0*/  LOP3.LUT R59, R23, 0x3f003f, RZ, 0xc0, !PT ;  /* 0x003f003f173b7812 */ /* 0x000fe400078ec0ff */
[----:B------:R-:W-:Y:S02]  /*78e0*/  SHF.R.U32.HI R60, RZ, 0x6, R23 ;  /* 0x00000006ff3c7819 */ /* 0x000fe40000011617 */
[----:B------:R-:W-:Y:S02]  /*78f0*/  SHF.R.U32.HI R20, RZ, 0xc, R21 ;  /* 0x0000000cff147819 */ /* 0x000fe40000011615 */
[----:B------:R-:W-:Y:S01]  /*7900*/  SHF.R.U32.HI R23, RZ, 0xc, R23 ;  /* 0x0000000cff177819 */ /* 0x000fe20000011617 */
[----:B------:R-:W-:Y:S01]  /*7910*/  HADD2 R27, R27, -1056, -1056 ;  /* 0xe420e4201b1b7430 */ /* 0x000fe20000000000 */
[----:B------:R-:W-:Y:S01]  /*7920*/  LOP3.LUT R52, R21, 0x3f003f, RZ, 0xc0, !PT ;  /* 0x003f003f15347812 */ /* 0x000fe200078ec0ff */
[----:B------:R-:W-:Y:S01]  /*7930*/  HADD2 R31, R31, -1056, -1056 ;  /* 0xe420e4201f1f7430 */ /* 0x000fe20000000000 */
[----:B------:R-:W-:-:S02]  /*7940*/  SHF.R.U32.HI R53, RZ, 0x6, R21 ;  /* 0x00000006ff357819 */ /* 0x000fc40000011615 */
[----:B------:R-:W-:Y:S02]  /*7950*/  LOP3.LUT R38, R38, 0x3f003f, RZ, 0xc0, !PT ;  /* 0x003f003f26267812 */ /* 0x000fe400078ec0ff */
[--C-:B------:R-:W-:Y:S02]  /*7960*/  SHF.R.U32.HI R21, RZ, 0xc, R22.reuse ;  /* 0x0000000cff157819 */ /* 0x100fe40000011616 */
[----:B------:R-:W-:Y:S02]  /*7970*/  LOP3.LUT R55, R22, 0x3f003f, RZ, 0xc0, !PT ;  /* 0x003f003f16377812 */ /* 0x000fe400078ec0ff */
[----:B------:R-:W-:Y:S02]  /*7980*/  SHF.R.U32.HI R56, RZ, 0x6, R22 ;  /* 0x00000006ff387819 */ /* 0x000fe40000011616 */
        /* <DEDUP_REMOVED lines=9> */
[----:B------:R-:W-:-:S02]  /*7a20*/  LOP3.LUT R21, R21, 0xf000f, RZ, 0xc0, !PT ;  /* 0x000f000f15157812 */ /* 0x000fc400078ec0ff */
[----:B------:R-:W-:Y:S01]  /*7a30*/  LOP3.LUT R47, R20, 0x300030, R47, 0xf8, !PT ;  /* 0x00300030142f7812 */ /* 0x000fe200078ef82f */
[-C--:B-1----:R-:W-:Y:S01]  /*7a40*/  HFMA2.MMA R20, R27, R16.reuse, RZ ;  /* 0x000000101b147235 */ /* 0x082fe200000000ff */
[----:B------:R-:W-:Y:S01]  /*7a50*/  LOP3.LUT R49, R22, 0x300030, R49, 0xf8, !PT ;  /* 0x0030003016317812 */ /* 0x000fe200078ef831 */
[----:B------:R-:W-:Y:S01]  /*7a60*/  HFMA2.MMA R22, R31, R16, RZ ;  /* 0x000000101f167235 */ /* 0x000fe200000000ff */
[----:B------:R-:W-:Y:S01]  /*7a70*/  LOP3.LUT R48, R21, 0x300030, R48, 0xf8, !PT ;  /* 0x0030003015307812 */ /* 0x000fe200078ef830 */
[----:B------:R-:W-:Y:S01]  /*7a80*/  HADD2 R32, R32, -1056, -1056 ;  /* 0xe420e42020207430 */ /* 0x000fe20000000000 */
[----:B------:R-:W-:Y:S01]  /*7a90*/  LOP3.LUT R58, R58, 0x3f003f, RZ, 0xc0, !PT ;  /* 0x003f003f3a3a7812 */ /* 0x000fe200078ec0ff */
[----:B------:R-:W-:Y:S02]  /*7aa0*/  HADD2 R38, R38, -1056, -1056 ;  /* 0xe420e42026267430 */ /* 0x000fe40000000000 */
[----:B------:R-:W-:Y:S02]  /*7ab0*/  HFMA2 R21, R29, R16, RZ.H0_H0 ;  /* 0x000000101d157231 */ /* 0x000fe400000400ff */
[----:B------:R-:W-:Y:S01]  /*7ac0*/  HADD2 R36, R36, -1056, -1056 ;  /* 0xe420e42024247430 */ /* 0x000fe20000000000 */
[----:B------:R-:W-:Y:S01]  /*7ad0*/  LOP3.LUT R40, R58, 0x64006400, RZ, 0xfc, !PT ;  /* 0x640064003a287812 */ /* 0x000fe200078efcff */
[----:B------:R-:W-:-:S02]  /*7ae0*/  HFMA2.MMA R58, R32, R17, R20 ;  /* 0x00000011203a7235 */ /* 0x000fc40000000014 */
[----:B------:R-:W-:Y:S01]  /*7af0*/  HFMA2 R61, R36, R17, R21 ;  /* 0x00000011243d7231 */ /* 0x000fe20000000015 */
[----:B------:R-:W-:Y:S02]  /*7b00*/  HFMA2.MMA R62, R38, R17, R22 ;  /* 0x00000011263e7235 */ /* 0x000fe40000000016 */
[----:B------:R-:W1:Y:S01]  /*7b10*/  LDS.128 R20, [UR4+0x30] ;  /* 0x00003004ff147984 */ /* 0x000e620008000c00 */
        /* <DEDUP_REMOVED lines=66> */
[-C--:B------:R-:W-:Y:S01]  /*7f40*/  HFMA2.MMA R59, R43, R22.reuse, R59 ;  /* 0x000000162b3b7235 */ /* 0x080fe2000000003b */
[----:B------:R-:W-:Y:S01]  /*7f50*/  HADD2 R26, R46, -1056, -1056 ;  /* 0xe420e4202e1a7430 */ /* 0x000fe20000000000 */
[----:B------:R-:W-:Y:S01]  /*7f60*/  HFMA2.MMA R62, R47, R22, R62 ;  /* 0x000000162f3e7235 */ /* 0x000fe2000000003e */
[----:B------:R-:W-:Y:S02]  /*7f70*/  HADD2 R45, R30, -1056, -1056 ;  /* 0xe420e4201e2d7430 */ /* 0x000fe40000000000 */
[----:B------:R-:W-:Y:S02]  /*7f80*/  HFMA2 R63, R41, R20, R63 ;  /* 0x00000014293f7231 */ /* 0x000fe4000000003f */
[----:B------:R-:W-:Y:S02]  /*7f90*/  HADD2 R60, R19, -1056, -1056 ;  /* 0xe420e420133c7430 */ /* 0x000fe40000000000 */
[----:B------:R-:W-:-:S02]  /*7fa0*/  HADD2 R30, R48, -1056, -1056 ;  /* 0xe420e420301e7430 */ /* 0x000fc40000000000 */
[-C--:B------:R-:W-:Y:S01]  /*7fb0*/  HFMA2 R61, R44, R21.reuse, R61 ;  /* 0x000000152c3d7231 */ /* 0x080fe2000000003d */
[----:B------:R-:W-:Y:S01]  /*7fc0*/  LOP3.LUT R17, R49, 0x64006400, RZ, 0xfc, !PT ;  /* 0x6400640031117812 */ /* 0x000fe200078efcff */
[-C--:B------:R-:W-:Y:S01]  /*7fd0*/  HFMA2.MMA R59, R26, R23.reuse, R59 ;  /* 0x000000171a3b7235 */ /* 0x080fe2000000003b */
[----:B------:R-:W-:Y:S02]  /*7fe0*/  HFMA2 R63, R60, R21, R63 ;  /* 0x000000153c3f7231 */ /* 0x000fe4000000003f */
[----:B------:R-:W-:Y:S01]  /*7ff0*/  HADD2 R49, R16, -1056, -1056 ;  /* 0xe420e42010317430 */ /* 0x000fe20000000000 */
[----:B------:R-:W-:Y:S01]  /*8000*/  HFMA2.MMA R62, R30, R23, R62 ;  /* 0x000000171e3e7235 */ /* 0x000fe2000000003e */
[-C--:B------:R-:W-:Y:S02]  /*8010*/  HFMA2 R61, R45, R22.reuse, R61 ;  /* 0x000000162d3d7231 */ /* 0x080fe4000000003d */
        /* <DEDUP_REMOVED lines=100> */
.L_x_2031:
        /* <DEDUP_REMOVED lines=8> */
.L_x_2029:
        /* <DEDUP_REMOVED lines=9> */
.L_x_2038:
[----:B------:R-:W-:Y:S05]  /*8770*/  @!P1 BRA `(.L_x_2034) ;  /* 0x00003f1000009947 */ /* 0x000fea0003800000 */
[----:B------:R-:W2:Y:S01]  /*8780*/  LDG.E.128.CONSTANT R40, [R24.64] ;  /* 0x0000000618287981 */ /* 0x000ea2000c1e9d00 */
[----:B-----5:R-:W-:-:S03]  /*8790*/  IMAD.MOV.U32 R21, RZ, RZ, c[0x0][0x18c] ;  /* 0x00006300ff157624 */ /* 0x020fc600078e00ff */
        /* <DEDUP_REMOVED lines=8> */
[----:B------:R-:W-:-:S04]  /*8820*/  ISETP.GE.AND P0, PT, R9, 0x2, PT ;  /* 0x000000020900780c */ /* 0x000fc80003f06270 */
[----:B------:R-:W-:Y:S01]  /*8830*/  PRMT R2, R2, 0x5410, R26 ;  /* 0x0000541002027816 */ /* 0x000fe2000000001a */
[--C-:B0-----:R-:W-:Y:S02]  /*8840*/  HADD2.F32 R48, -RZ, R46.reuse.H0_H0 ;  /* 0x2000002eff307230 */ /* 0x101fe40000004100 */
[----:B------:R-:W-:Y:S02]  /*8850*/  HADD2.F32 R45, -RZ, R46.H1_H1 ;  /* 0x3000002eff2d7230 */ /* 0x000fe40000004100 */
[--C-:B------:R-:W-:Y:S02]  /*8860*/  HADD2.F32 R46, -RZ, R47.reuse.H0_H0 ;  /* 0x2000002fff2e7230 */ /* 0x100fe40000004100 */
[----:B------:R-:W-:Y:S01]  /*8870*/  HADD2.F32 R47, -RZ, R47.H1_H1 ;  /* 0x3000002fff2f7230 */ /* 0x000fe20000004100 */
[----:B--2---:R-:W-:Y:S02]  /*8880*/  LOP3.LUT R26, R40, 0xf000f, RZ, 0xc0, !PT ;  /* 0x000f000f281a7812 */ /* 0x004fe400078ec0ff */
[----:B-1----:R-:W-:-:S02]  /*8890*/  LOP3.LUT R14, R41, 0xf000f, RZ, 0xc0, !PT ;  /* 0x000f000f290e7812 */ /* 0x002fc400078ec0ff */
        /* <DEDUP_REMOVED lines=15> */
[----:B------:R-:W-:Y:S01]  /*8990*/  HADD2.F32 R51, -RZ, R52.H0_H0 ;  /* 0x20000034ff337230 */ /* 0x000fe20000004100 */
[----:B------:R-:W-:Y:S01]  /*89a0*/  LOP3.LUT R38, R42, 0xf000f0, RZ, 0xc0, !PT ;  /* 0x00f000f02a267812 */ /* 0x000fe200078ec0ff */
[----:B------:R-:W-:Y:S01]  /*89b0*/  HADD2 R39, R39, -1032, -1032 ;  /* 0xe408e40827277430 */ /* 0x000fe20000000000 */
[----:B------:R-:W-:Y:S01]  /*89c0*/  LOP3.LUT R44, R43, 0xf000f0, RZ, 0xc0, !PT ;  /* 0x00f000f02b2c7812 */ /* 0x000fe200078ec0ff */
[----:B------:R-:W-:Y:S01]  /*89d0*/  HADD2.F32 R53, -RZ, R26.H0_H0 ;  /* 0x2000001aff357230 */ /* 0x000fe20000004100 */
[----:B------:R-:W-:Y:S01]  /*89e0*/  LOP3.LUT R37, R37, 0x64006400, RZ, 0xfc, !PT ;  /* 0x6400640025257812 */ /* 0x000fe200078efcff */
[----:B------:R-:W-:Y:S01]  /*89f0*/  HADD2.F32 R52, -RZ, R52.H1_H1 ;  /* 0x30000034ff347230 */ /* 0x000fe20000004100 */
[----:B------:R-:W-:Y:S01]  /*8a00*/  SHF.R.U32.HI R40, RZ, 0x8, R40 ;  /* 0x00000008ff287819 */ /* 0x000fe20000011628 */
[-C--:B------:R-:W-:Y:S01]  /*8a10*/  HFMA2 R59, R27, R2.reuse.H1_H1, -72, -72 ;  /* 0xd480d4801b3b7431 */ /* 0x080fe20000060002 */
[C---:B------:R-:W-:Y:S01]  /*8a20*/  FFMA.FTZ R27, R48.reuse, R51, RZ ;  /* 0x00000033301b7223 */ /* 0x040fe200000100ff */
[--C-:B------:R-:W-:Y:S01]  /*8a30*/  HADD2.F32 R55, -RZ, R39.reuse.H0_H0 ;  /* 0x20000027ff377230 */ /* 0x100fe20000004100 */
[----:B------:R-:W-:Y:S01]  /*8a40*/  FFMA.FTZ R57, R48, R53, RZ ;  /* 0x0000003530397223 */ /* 0x000fe200000100ff */
[----:B------:R-:W-:Y:S01]  /*8a50*/  HADD2.F32 R54, -RZ, R26.H1_H1 ;  /* 0x3000001aff367230 */ /* 0x000fe20000004100 */
[----:B------:R-:W-:Y:S01]  /*8a60*/  FFMA.FTZ R26, R49, R48, RZ ;  /* 0x00000030311a7223 */ /* 0x000fe200000100ff */
[----:B------:R-:W-:Y:S01]  /*8a70*/  HADD2.F32 R56, -RZ, R39.H1_H1 ;  /* 0x30000027ff387230 */ /* 0x000fe20000004100 */
[----:B------:R-:W-:Y:S01]  /*8a80*/  LOP3.LUT R39, R38, 0x64006400, RZ, 0xfc, !PT ;  /* 0x6400640026277812 */ /* 0x000fe200078efcff */
[C---:B------:R-:W-:Y:S01]  /*8a90*/  FFMA.FTZ R38, R45.reuse, R52, R27 ;  /* 0x000000342d267223 */ /* 0x040fe2000001001b */
[----:B------:R-:W-:Y:S01]  /*8aa0*/  LOP3.LUT R27, R44, 0x64006400, RZ, 0xfc, !PT ;  /* 0x640064002c1b7812 */ /* 0x000fe200078efcff */
[----:B------:R-:W-:Y:S01]  /*8ab0*/  FFMA.FTZ R58, R48, R55, RZ ;  /* 0x00000037303a7223 */ /* 0x000fe200000100ff */
[-C--:B------:R-:W-:Y:S01]  /*8ac0*/  HFMA2 R37, R37, R2.reuse.H1_H1, -72, -72 ;  /* 0xd480d48025257431 */ /* 0x080fe20000060002 */
[C---:B------:R-:W-:Y:S01]  /*8ad0*/  FFMA.FTZ R48, R45.reuse, R54, R57 ;  /* 0x000000362d307223 */ /* 0x040fe20000010039 */
[--C-:B------:R-:W-:Y:S01]  /*8ae0*/  HADD2.F32 R57, -RZ, R59.reuse.H0_H0 ;  /* 0x2000003bff397230 */ /* 0x100fe20000004100 */
[----:B------:R-:W-:Y:S01]  /*8af0*/  FFMA.FTZ R26, R50, R45, R26 ;  /* 0x0000002d321a7223 */ /* 0x000fe2000001001a */
[-C--:B------:R-:W-:Y:S01]  /*8b00*/  HFMA2 R39, R39, R2.reuse.H1_H1, -72, -72 ;  /* 0xd480d48027277431 */ /* 0x080fe20000060002 */
[----:B------:R-:W-:Y:S01]  /*8b10*/  FFMA.FTZ R45, R45, R56, R58 ;  /* 0x000000382d2d7223 */ /* 0x000fe2000001003a */
[-C--:B------:R-:W-:Y:S01]  /*8b20*/  HFMA2 R27, R27, R2.reuse.H1_H1, -72, -72 ;  /* 0xd480d4801b1b7431 */ /* 0x080fe20000060002 */
[----:B------:R-:W-:Y:S01]  /*8b30*/  FFMA.FTZ R26, R57, R46, R26 ;  /* 0x0000002e391a7223 */ /* 0x000fe2000001001a */
[----:B------:R-:W-:Y:S01]  /*8b40*/  HADD2.F32 R58, -RZ, R59.H1_H1 ;  /* 0x3000003bff3a7230 */ /* 0x000fe20000004100 */
[----:B------:R-:W-:Y:S01]  /*8b50*/  SHF.R.U32.HI R43, RZ, 0x8, R43 ;  /* 0x00000008ff2b7819 */ /* 0x000fe2000001162b */
[----:B------:R-:W-:Y:S01]  /*8b60*/  HADD2.F32 R59, -RZ, R37.H0_H0 ;  /* 0x20000025ff3b7230 */ /* 0x000fe20000004100 */
[----:B------:R-:W-:Y:S01]  /*8b70*/  SHF.R.U32.HI R41, RZ, 0x8, R41 ;  /* 0x00000008ff297819 */ /* 0x000fe20000011629 */
[----:B------:R-:W-:Y:S01]  /*8b80*/  HADD2.F32 R61, -RZ, R39.H0_H0 ;  /* 0x20000027ff3d7230 */ /* 0x000fe20000004100 */
[----:B------:R-:W-:Y:S01]  /*8b90*/  FFMA.FTZ R44, R58, R47, R26 ;  /* 0x0000002f3a2c7223 */ /* 0x000fe2000001001a */
[----:B------:R-:W-:Y:S01]  /*8ba0*/  HADD2.F32 R63, -RZ, R27.H0_H0 ;  /* 0x2000001bff3f7230 */ /* 0x000fe20000004100 */
[----:B------:R-:W-:Y:S01]  /*8bb0*/  FFMA.FTZ R38, R46, R59, R38 ;  /* 0x0000003b2e267223 */ /* 0x000fe20000010026 */
[----:B------:R-:W-:Y:S01]  /*8bc0*/  HADD2.F32 R60, -RZ, R37.H1_H1 ;  /* 0x30000025ff3c7230 */ /* 0x000fe20000004100 */
[----:B------:R-:W-:Y:S01]  /*8bd0*/  LOP3.LUT R26, R40, 0xf000f, RZ, 0xc0, !PT ;  /* 0x000f000f281a7812 */ /* 0x000fe200078ec0ff */
        /* <DEDUP_REMOVED lines=17> */
[----:B------:R-:W-:Y:S01]  /*8cf0*/  FFMA.FTZ R48, R47, R62, R48 ;  /* 0x0000003e2f307223 */ /* 0x000fe20000010030 */
        /* <DEDUP_REMOVED lines=10> */
[----:B------:R-:W-:Y:S01]  /*8da0*/  HADD2 R27, R27, -1032, -1032 ;  /* 0xe408e4081b1b7430 */ /* 0x000fe20000000000 */
[----:B------:R-:W0:Y:S01]  /*8db0*/  LDS.64 R14, [UR4+0x10] ;  /* 0x00001004ff0e7984 */ /* 0x000e220008000a00 */
[----:B------:R-:W-:Y:S01]  /*8dc0*/  HADD2 R37, R37, -1032, -1032 ;  /* 0xe408e40825257430 */ /* 0x000fe20000000000 */
[----:B------:R-:W-:Y:S01]  /*8dd0*/  LOP3.LUT R43, R43, 0x64006400, RZ, 0xfc, !PT ;  /* 0x640064002b2b7812 */ /* 0x000fe200078efcff */
[--C-:B------:R-:W-:Y:S01]  /*8de0*/  HADD2.F32 R72, -RZ, R66.reuse.H0_H0 ;  /* 0x20000042ff487230 */ /* 0x100fe20000004100 */
[----:B------:R-:W-:Y:S01]  /*8df0*/  FFMA.FTZ R44, R69, R39, R44 ;  /* 0x00000027452c7223 */ /* 0x000fe2000001002c */
[----:B------:R-:W-:Y:S01]  /*8e00*/  HADD2.F32 R70, -RZ, R27.H0_H0 ;  /* 0x2000001bff467230 */ /* 0x000fe20000004100 */
[----:B---3--:R-:W-:Y:S01]  /*8e10*/  SHF.R.U32.HI R88, RZ, 0x8, R28 ;  /* 0x00000008ff587819 */ /* 0x008fe2000001161c */
[----:B------:R-:W-:Y:S01]  /*8e20*/  HADD2.F32 R71, -RZ, R37.H0_H0 ;  /* 0x20000025ff477230 */ /* 0x000fe20000004100 */
[C---:B------:R-:W-:Y:S01]  /*8e30*/  FFMA.FTZ R26, R39.reuse, R72, R65 ;  /* 0x00000048271a7223 */ /* 0x040fe20000010041 */
[----:B------:R-:W-:Y:S01]  /*8e40*/  HADD2.F32 R77, -RZ, R27.H1_H1 ;  /* 0x3000001bff4d7230 */ /* 0x000fe20000004100 */
[----:B------:R-:W-:Y:S01]  /*8e50*/  LOP3.LUT R27, R40, 0x64006400, RZ, 0xfc, !PT ;  /* 0x64006400281b7812 */ /* 0x000fe200078efcff */
[----:B------:R-:W-:Y:S01]  /*8e60*/  HADD2.F32 R78, -RZ, R37.H1_H1 ;  /* 0x30000025ff4e7230 */ /* 0x000fe20000004100 */
[----:B------:R-:W-:Y:S01]  /*8e70*/  LOP3.LUT R37, R42, 0x64006400, RZ, 0xfc, !PT ;  /* 0x640064002a257812 */ /* 0x000fe200078efcff */
[C---:B------:R-:W-:Y:S01]  /*8e80*/  FFMA.FTZ R46, R39.reuse, R70, R46 ;  /* 0x00000046272e7223 */ /* 0x040fe2000001002e */
[-C--:B------:R-:W-:Y:S01]  /*8e90*/  HFMA2 R41, R41, R2.reuse.H1_H1, -72, -72 ;  /* 0xd480d48029297431 */ /* 0x080fe20000060002 */
[----:B------:R-:W-:Y:S01]  /*8ea0*/  FFMA.FTZ R48, R39, R71, R48 ;  /* 0x0000004727307223 */ /* 0x000fe20000010030 */
[-C--:B------:R-:W-:Y:S01]  /*8eb0*/  HFMA2 R39, R27, R2.reuse.H1_H1, -72, -72 ;  /* 0xd480d4801b277431 */ /* 0x080fe20000060002 */
[----:B------:R-:W-:Y:S01]  /*8ec0*/  FFMA.FTZ R27, R76, R45, R44 ;  /* 0x0000002d4c1b7223 */ /* 0x000fe2000001002c */
[-C--:B------:R-:W-:Y:S01]  /*8ed0*/  HFMA2 R37, R37, R2.reuse.H1_H1, -72, -72 ;  /* 0xd480d48025257431 */ /* 0x080fe20000060002 */
[C---:B------:R-:W-:Y:S01]  /*8ee0*/  FFMA.FTZ R46, R45.reuse, R77, R46 ;  /* 0x0000004d2d2e7223 */ /* 0x040fe2000001002e */
[-C--:B------:R-:W-:Y:S01]  /*8ef0*/  HFMA2 R43, R43, R2.reuse.H1_H1, -72, -72 ;  /* 0xd480d4802b2b7431 */ /* 0x080fe20000060002 */
[C---:B------:R-:W-:Y:S01]  /*8f00*/  FFMA.FTZ R48, R45.reuse, R78, R48 ;  /* 0x0000004e2d307223 */ /* 0x040fe20000010030 */
[----:B------:R-:W-:Y:S01]  /*8f10*/  HADD2.F32 R79, -RZ, R66.H1_H1 ;  /* 0x30000042ff4f7230 */ /* 0x000fe20000004100 */
[----:B------:R-:W-:Y:S01]  /*8f20*/  SHF.R.U32.HI R90, RZ, 0x8, R29 ;  /* 0x00000008ff5a7819 */ /* 0x000fe2000001161d */
        /* <DEDUP_REMOVED lines=18> */
[C---:B------:R-:W-:Y:S01]  /*9050*/  LOP3.LUT R39, R29.reuse, 0xf000f0, RZ, 0xc0, !PT ;  /* 0x00f000f01d277812 */ /* 0x040fe200078ec0ff */
[----:B------:R-:W-:Y:S01]  /*9060*/  FFMA.FTZ R27, R38, R87, R45 ;  /* 0x00000057261b7223 */ /* 0x000fe2000001002d */
[----:B------:R-:W-:Y:S01]  /*9070*/  LOP3.LUT R38, R28, 0xf000f0, RZ, 0xc0, !PT ;  /* 0x00f000f01c267812 */ /* 0x000fe200078ec0ff */
[--C-:B0-----:R-:W-:Y:S01]  /*9080*/  HADD2.F32 R73, -RZ, R14.reuse.H0_H0 ;  /* 0x2000000eff497230 */ /* 0x101fe20000004100 */
[----:B------:R-:W-:Y:S01]  /*9090*/  LOP3.LUT R28, R29, 0xf000f, RZ, 0xc0, !PT ;  /* 0x000f000f1d1c7812 */ /* 0x000fe200078ec0ff */
[----:B------:R-:W-:Y:S01]  /*90a0*/  HADD2.F32 R68, -RZ, R14.H1_H1 ;  /* 0x3000000eff447230 */ /* 0x000fe20000004100 */
[----:B------:R-:W-:Y:S01]  /*90b0*/  LOP3.LUT R29, R30, 0xf000f, RZ, 0xc0, !PT ;  /* 0x000f000f1e1d7812 */ /* 0x000fe200078ec0ff */
[--C-:B------:R-:W-:Y:S01]  /*90c0*/  HADD2.F32 R66, -RZ, R15.reuse.H0_H0 ;  /* 0x2000000fff427230 */ /* 0x100fe20000004100 */
[----:B------:R-:W-:Y:S01]  /*90d0*/  SHF.R.U32.HI R89, RZ, 0x8, R30 ;  /* 0x00000008ff597819 */ /* 0x000fe2000001161e */
[----:B------:R-:W-:Y:S01]  /*90e0*/  HADD2.F32 R65, -RZ, R15.H1_H1 ;  /* 0x3000000fff417230 */ /* 0x000fe20000004100 */
[----:B------:R-:W-:Y:S01]  /*90f0*/  LOP3.LUT R29, R29, 0x64006400, RZ, 0xfc, !PT ;  /* 0x640064001d1d7812 */ /* 0x000fe200078efcff */
[----:B------:R-:W0:Y:S01]  /*9100*/  LDS.64 R14, [UR4+0x18] ;  /* 0x00001804ff0e7984 */ /* 0x000e220008000a00 */
[----:B------:R-:W-:Y:S01]  /*9110*/  LOP3.LUT R30, R31, 0xf000f, RZ, 0xc0, !PT ;  /* 0x000f000f1f1e7812 */ /* 0x000fe200078ec0ff */
[----:B------:R-:W-:Y:S01]  /*9120*/  FMUL.FTZ R26, R35, R26 ;  /* 0x0000001a231a7220 */ /* 0x000fe20000410000 */
[----:B------:R-:W-:Y:S01]  /*9130*/  LOP3.LUT R28, R28, 0x64006400, RZ, 0xfc, !PT ;  /* 0x640064001c1c7812 */ /* 0x000fe200078efcff */
[----:B------:R-:W-:Y:S01]  /*9140*/  HADD2 R29, R29, -1032, -1032 ;  /* 0xe408e4081d1d7430 */ /* 0x000fe20000000000 */
[----:B------:R-:W-:Y:S01]  /*9150*/  LOP3.LUT R37, R37, 0x64006400, RZ, 0xfc, !PT ;  /* 0x6400640025257812 */ /* 0x000fe200078efcff */
[----:B------:R-:W-:Y:S01]  /*9160*/  FMUL.FTZ R27, R36, R27 ;  /* 0x0000001b241b7220 */ /* 0x000fe20000410000 */
        /* <DEDUP_REMOVED lines=13> */
[--C-:B------:R-:W-:Y:S01]  /*9240*/  HADD2.F32 R48, -RZ, R37.reuse.H0_H0 ;  /* 0x20000025ff307230 */ /* 0x100fe20000004100 */
[----:B------:R-:W-:Y:S01]  /*9250*/  F2FP.PACK_AB R26, RZ, R26 ;  /* 0x0000001aff1a723e */ /* 0x000fe200000000ff */
[----:B------:R-:W-:Y:S01]  /*9260*/  HADD2.F32 R45, -RZ, R28.H1_H1 ;  /* 0x3000001cff2d7230 */ /* 0x000fe20000004100 */
[----:B------:R-:W-:Y:S01]  /*9270*/  F2FP.PACK_AB R27, RZ, R27 ;  /* 0x0000001bff1b723e */ /* 0x000fe200000000ff */
[--C-:B------:R-:W-:Y:S01]  /*9280*/  HADD2.F32 R42, -RZ, R30.reuse.H0_H0 ;  /* 0x2000001eff2a7230 */ /* 0x100fe20000004100 */
[----:B------:R-:W-:Y:S01]  /*9290*/  FFMA.FTZ R28, R48, R73, RZ ;  /* 0x00000049301c7223 */ /* 0x000fe200000100ff */
[-C--:B------:R-:W-:Y:S01]  /*92a0*/  HFMA2 R38, R29, R2.reuse.H1_H1, -72, -72 ;  /* 0xd480d4801d267431 */ /* 0x080fe20000060002 */
[C---:B------:R-:W-:Y:S01]  /*92b0*/  FFMA.FTZ R29, R73.reuse, R46, RZ ;  /* 0x0000002e491d7223 */ /* 0x040fe200000100ff */
[----:B------:R-:W-:Y:S01]  /*92c0*/  HADD2.F32 R47, -RZ, R37.H1_H1 ;  /* 0x30000025ff2f7230 */ /* 0x000fe20000004100 */
[C---:B------:R-:W-:Y:S01]  /*92d0*/  FFMA.FTZ R37, R73.reuse, R42, RZ ;  /* 0x0000002a49257223 */ /* 0x040fe200000100ff */
[----:B------:R-:W-:Y:S01]  /*92e0*/  HADD2.F32 R41, -RZ, R30.H1_H1 ;  /* 0x3000001eff297230 */ /* 0x000fe20000004100 */
[----:B------:R-:W-:Y:S01]  /*92f0*/  FFMA.FTZ R30, R73, R44, RZ ;  /* 0x0000002c491e7223 */ /* 0x000fe200000100ff */
[-C--:B------:R-:W-:Y:S01]  /*9300*/  HFMA2 R67, R67, R2.reuse.H1_H1, -72, -72 ;  /* 0xd480d48043437431 */ /* 0x080fe20000060002 */
[C---:B------:R-:W-:Y:S01]  /*9310*/  FFMA.FTZ R75, R68.reuse, R45, R29 ;  /* 0x0000002d444b7223 */ /* 0x040fe2000001001d */
[-C--:B------:R-:W-:Y:S01]  /*9320*/  HFMA2 R29, R31, R2.reuse.H1_H1, -72, -72 ;  /* 0xd480d4801f1d7431 */ /* 0x080fe20000060002 */
[----:B------:R-:W-:Y:S01]  /*9330*/  FFMA.FTZ R73, R47, R68, R28 ;  /* 0x000000442f497223 */ /* 0x000fe2000001001c */
[----:B------:R-:W-:Y:S01]  /*9340*/  HFMA2 R28, R39, R2.H1_H1, -72, -72 ;  /* 0xd480d480271c7431 */ /* 0x000fe20000060002 */
[C---:B------:R-:W-:Y:S01]  /*9350*/  FFMA.FTZ R92, R68.reuse, R43, R30 ;  /* 0x0000002b445c7223 */ /* 0x040fe2000001001e */
[--C-:B------:R-:W-:Y:S01]  /*9360*/  HADD2.F32 R40, -RZ, R38.reuse.H0_H0 ;  /* 0x20000026ff287230 */ /* 0x100fe20000004100 */
[----:B------:R-:W-:Y:S01]  /*9370*/  FFMA.FTZ R93, R68, R41, R37 ;  /* 0x00000029445d7223 */ /* 0x000fe20000010025 */
[----:B------:R-:W-:-:S02]  /*9380*/  HADD2.F32 R39, -RZ, R38.H1_H1 ;  /* 0x30000026ff277230 */ /* 0x000fc40000004100 */
[--C-:B------:R-:W-:Y:S01]  /*9390*/  HADD2.F32 R31, -RZ, R29.reuse.H0_H0 ;  /* 0x2000001dff1f7230 */ /* 0x100fe20000004100 */
[----:B------:R-:W-:Y:S01]  /*93a0*/  FFMA.FTZ R68, R40, R66, R73 ;  /* 0x0000004228447223 */ /* 0x000fe20000010049 */
[----:B------:R-:W-:Y:S02]  /*93b0*/  HADD2.F32 R30, -RZ, R29.H1_H1 ;  /* 0x3000001dff1e7230 */ /* 0x000fe40000004100 */
        /* <DEDUP_REMOVED lines=15> */
[----:B0-----:R-:W-:Y:S01]  /*94b0*/  HADD2.F32 R74, -RZ, R14.H0_H0 ;  /* 0x2000000eff4a7230 */ /* 0x001fe20000004100 */
        /* <DEDUP_REMOVED lines=14> */
[--C-:B------:R-:W-:Y:S02]  /*95a0*/  HADD2.F32 R65, -RZ, R105.reuse.H0_H0 ;  /* 0x20000069ff417230 */ /* 0x100fe40000004100 */
[----:B------:R-:W-:Y:S01]  /*95b0*/  HADD2.F32 R66, -RZ, R104.H0_H0 ;  /* 0x20000068ff427230 */ /* 0x000fe20000004100 */
[C---:B------:R-:W-:Y:S01]  /*95c0*/  FFMA.FTZ R101, R74.reuse, R67, R75 ;  /* 0x000000434a657223 */ /* 0x040fe2000001004b */
[--C-:B------:R-:W-:Y:S01]  /*95d0*/  HADD2.F32 R68, -RZ, R94.reuse.H0_H0 ;  /* 0x2000005eff447230 */ /* 0x100fe20000004100 */
[C---:B------:R-:W-:Y:S01]  /*95e0*/  FFMA.FTZ R103, R74.reuse, R65, R92 ;  /* 0x000000414a677223 */ /* 0x040fe2000001005c */
        /* <DEDUP_REMOVED lines=8> */
[-C--:B------:R-:W-:Y:S01]  /*9670*/  HFMA2 R105, R15, R2.reuse.H1_H1, -72, -72 ;  /* 0xd480d4800f697431 */ /* 0x080fe20000060002 */
[----:B------:R-:W-:Y:S01]  /*9680*/  LOP3.LUT R99, R94, 0x64006400, RZ, 0xfc, !PT ;  /* 0x640064005e637812 */ /* 0x000fe200078efcff */
[----:B------:R-:W-:-:S02]  /*9690*/  HFMA2 R106, R89, R2.H1_H1, -72, -72 ;  /* 0xd480d480596a7431 */ /* 0x000fc40000060002 */
[-C--:B------:R-:W-:Y:S02]  /*96a0*/  HFMA2 R107, R91, R2.reuse.H1_H1, -72, -72 ;  /* 0xd480d4805b6b7431 */ /* 0x080fe40000060002 */
[----:B------:R-:W-:Y:S01]  /*96b0*/  HFMA2 R108, R99, R2.H1_H1, -72, -72 ;  /* 0xd480d480636c7431 */ /* 0x000fe20000060002 */
[----:B------:R-:W-:Y:S01]  /*96c0*/  FMUL.FTZ R99, R34, R95 ;  /* 0x0000005f22637220 */ /* 0x000fe20000410000 */
        /* <DEDUP_REMOVED lines=14> */
[----:B------:R-:W-:Y:S01]  /*97b0*/  F2FP.PACK_AB R99, RZ, R99 ;  /* 0x00000063ff63723e */ /* 0x000fe200000000ff */
[C---:B------:R-:W-:Y:S01]  /*97c0*/  FFMA.FTZ R102, R93.reuse, R91, R94 ;  /* 0x0000005b5d667223 */ /* 0x040fe2000001005e */
[----:B------:R-:W-:Y:S01]  /*97d0*/  HADD2.F32 R94, -RZ, R106.H1_H1 ;  /* 0x3000006aff5e7230 */ /* 0x000fe20000004100 */
[----:B------:R-:W-:Y:S01]  /*97e0*/  FFMA.FTZ R104, R93, R92, R103 ;  /* 0x0000005c5d687223 */ /* 0x000fe20000010067 */
[----:B------:R-:W-:Y:S01]  /*97f0*/  HADD2.F32 R93, -RZ, R105.H1_H1 ;  /* 0x30000069ff5d7230 */ /* 0x000fe20000004100 */
[----:B------:R-:W-:Y:S01]  /*9800*/  FMUL.FTZ R98, R33, R96 ;  /* 0x0000006021627220 */ /* 0x000fe20000410000 */
[----:B------:R-:W-:Y:S01]  /*9810*/  HADD2.F32 R96, -RZ, R107.H1_H1 ;  /* 0x3000006bff607230 */ /* 0x000fe20000004100 */
[----:B------:R-:W-:Y:S01]  /*9820*/  FFMA.FTZ R101, R97, R94, R101 ;  /* 0x0000005e61657223 */ /* 0x000fe20000010065 */
[----:B------:R-:W0:Y:S01]  /*9830*/  LDS.64 R14, [UR4+0x20] ;  /* 0x00002004ff0e7984 */ /* 0x000e220008000a00 */
[----:B------:R-:W-:Y:S01]  /*9840*/  FFMA.FTZ R100, R93, R97, R100 ;  /* 0x000000615d647223 */ /* 0x000fe20000010064 */
[----:B------:R-:W-:Y:S01]  /*9850*/  F2FP.PACK_AB R98, RZ, R98 ;  /* 0x00000062ff62723e */ /* 0x000fe200000000ff */
[----:B------:R-:W-:-:S02]  /*9860*/  FFMA.FTZ R102, R97, R96, R102 ;  /* 0x0000006061667223 */ /* 0x000fc40000010066 */
[----:B------:R-:W-:Y:S02]  /*9870*/  FFMA.FTZ R105, R97, R95, R104 ;  /* 0x0000005f61697223 */ /* 0x000fe40000010068 */
        /* <DEDUP_REMOVED lines=123> */
.L_x_2035:
        /* <DEDUP_REMOVED lines=17> */
[-C--:B------:R-:W-:Y:S01]  /*a140*/  FFMA.FTZ R52, R38, R50.reuse, R49 ;  /* 0x0000003226347223 */ /* 0x080fe20000010031 */
[--C-:B--2---:R-:W-:Y:S01]  /*a150*/  HADD2.F32 R49, -RZ, R27.reuse.H0_H0 ;  /* 0x2000001bff317230 */ /* 0x104fe20000004100 */
[-C--:B------:R-:W-:Y:S01]  /*a160*/  FFMA.FTZ R53, R31, R50.reuse, R53 ;  /* 0x000000321f357223 */ /* 0x080fe20000010035 */
[----:B------:R-:W-:Y:S01]  /*a170*/  HADD2.F32 R27, -RZ, R27.H1_H1 ;  /* 0x3000001bff1b7230 */ /* 0x000fe20000004100 */
        /* <DEDUP_REMOVED lines=90> */
.L_x_2036:
[----:B-----5:R-:W-:Y:S01]  /*a720*/  LOP3.LUT R12, R16, 0xf000f, RZ, 0xc0, !PT ;  /* 0x000f000f100c7812 */ /* 0x020fe200078ec0ff */
        /* <DEDUP_REMOVED lines=12> */
[----:B------:R-:W-:Y:S01]  /*a7f0*/  HADD2 R99, R102.H0_H0, R99.H0_H0 ;  /* 0x2000006366637230 */ /* 0x000fe20000000800 */
[----:B------:R-:W-:Y:S01]  /*a800*/  SHF.R.U32.HI R52, RZ, 0x8, R17 ;  /* 0x00000008ff347819 */ /* 0x000fe20000011611 */
[--C-:B------:R-:W-:Y:S01]  /*a810*/  HADD2.F32 R27, -RZ, R12.reuse.H0_H0 ;  /* 0x2000000cff1b7230 */ /* 0x100fe20000004100 */
[----:B------:R-:W-:Y:S01]  /*a820*/  LOP3.LUT R16, R18, 0xf000f, RZ, 0xc0, !PT ;  /* 0x000f000f12107812 */ /* 0x000fe200078ec0ff */
[----:B------:R-:W-:Y:S01]  /*a830*/  HADD2.F32 R26, -RZ, R12.H1_H1 ;  /* 0x3000000cff1a7230 */ /* 0x000fe20000004100 */
[----:B------:R-:W-:Y:S01]  /*a840*/  LOP3.LUT R17, R19, 0xf000f, RZ, 0xc0, !PT ;  /* 0x000f000f13117812 */ /* 0x000fe200078ec0ff */
[----:B------:R-:W0:Y:S01]  /*a850*/  LDS.64 R12, [UR4+0x28] ;  /* 0x00002804ff0c7984 */ /* 0x000e220008000a00 */
[----:B------:R-:W-:Y:S01]  /*a860*/  LOP3.LUT R16, R16, 0x64006400, RZ, 0xfc, !PT ;  /* 0x6400640010107812 */ /* 0x000fe200078efcff */
[----:B------:R-:W-:Y:S01]  /*a870*/  HADD2 R97, R104.H0_H0, R97.H0_H0 ;  /* 0x2000006168617230 */ /* 0x000fe20000000800 */
[----:B------:R-:W-:Y:S01]  /*a880*/  LOP3.LUT R17, R17, 0x64006400, RZ, 0xfc, !PT ;  /* 0x6400640011117812 */ /* 0x000fe200078efcff */
[----:B------:R-:W-:Y:S01]  /*a890*/  HADD2 R98, R103.H0_H0, R98.H0_H0 ;  /* 0x2000006267627230 */ /* 0x000fe20000000800 */
[----:B------:R-:W-:Y:S01]  /*a8a0*/  LOP3.LUT R38, R19, 0xf000f0, RZ, 0xc0, !PT ;  /* 0x00f000f013267812 */ /* 0x000fe200078ec0ff */
[----:B------:R-:W-:Y:S01]  /*a8b0*/  HADD2 R16, R16, -1032, -1032 ;  /* 0xe408e40810107430 */ /* 0x000fe20000000000 */
[----:B------:R-:W-:Y:S01]  /*a8c0*/  SHF.R.U32.HI R51, RZ, 0x8, R19 ;  /* 0x00000008ff337819 */ /* 0x000fe20000011613 */
[----:B------:R-:W-:Y:S01]  /*a8d0*/  HADD2.F32 R19, -RZ, R14.H0_H0 ;  /* 0x2000000eff137230 */ /* 0x000fe20000004100 */
[----:B------:R-:W-:Y:S01]  /*a8e0*/  LOP3.LUT R15, R28, 0x64006400, RZ, 0xfc, !PT ;  /* 0x640064001c0f7812 */ /* 0x000fe200078efcff */
[----:B------:R-:W-:Y:S01]  /*a8f0*/  HADD2 R31, R17, -1032, -1032 ;  /* 0xe408e408111f7430 */ /* 0x000fe20000000000 */
[----:B------:R-:W-:Y:S01]  /*a900*/  LOP3.LUT R37, R18, 0xf000f0, RZ, 0xc0, !PT ;  /* 0x00f000f012257812 */ /* 0x000fe200078ec0ff */
[----:B------:R-:W-:Y:S01]  /*a910*/  HADD2.F32 R17, -RZ, R16.H0_H0 ;  /* 0x20000010ff117230 */ /* 0x000fe20000004100 */
[----:B------:R-:W-:Y:S01]  /*a920*/  SHF.R.U32.HI R53, RZ, 0x8, R18 ;  /* 0x00000008ff357819 */ /* 0x000fe20000011612 */
[----:B------:R-:W-:Y:S01]  /*a930*/  HADD2.F32 R18, -RZ, R14.H1_H1 ;  /* 0x3000000eff127230 */ /* 0x000fe20000004100 */
[----:B------:R-:W-:Y:S01]  /*a940*/  FFMA.FTZ R14, R27, R40, RZ ;  /* 0x000000281b0e7223 */ /* 0x000fe200000100ff */
[-C--:B------:R-:W-:Y:S01]  /*a950*/  HFMA2 R41, R15, R2.reuse.H1_H1, -72, -72 ;  /* 0xd480d4800f297431 */ /* 0x080fe20000060002 */
[----:B------:R-:W-:Y:S01]  /*a960*/  FFMA.FTZ R15, R40, R19, RZ ;  /* 0x00000013280f7223 */ /* 0x000fe200000100ff */
        /* <DEDUP_REMOVED lines=8> */
[C---:B------:R-:W-:Y:S01]  /*a9f0*/  FFMA.FTZ R30, R40.reuse, R17, RZ ;  /* 0x00000011281e7223 */ /* 0x040fe200000100ff */
[-C--:B------:R-:W-:Y:S01]  /*aa00*/  HFMA2 R31, R31, R2.reuse.H1_H1, -72, -72 ;  /* 0xd480d4801f1f7431 */ /* 0x080fe20000060002 */
[----:B------:R-:W-:Y:S01]  /*aa10*/  FFMA.FTZ R40, R40, R29, RZ ;  /* 0x0000001d28287223 */ /* 0x000fe200000100ff */
[-C--:B------:R-:W-:Y:S01]  /*aa20*/  HFMA2 R37, R37, R2.reuse.H1_H1, -72, -72 ;  /* 0xd480d48025257431 */ /* 0x080fe20000060002 */
[C---:B------:R-:W-:Y:S01]  /*aa30*/  FFMA.FTZ R46, R39.reuse, R16, R30 ;  /* 0x00000010272e7223 */ /* 0x040fe2000001001e */
[-C--:B------:R-:W-:Y:S01]  /*aa40*/  HFMA2 R15, R15, R2.reuse.H1_H1, -72, -72 ;  /* 0xd480d4800f0f7431 */ /* 0x080fe20000060002 */
[----:B------:R-:W-:Y:S01]  /*aa50*/  FFMA.FTZ R48, R39, R28, R40 ;  /* 0x0000001c27307223 */ /* 0x000fe20000010028 */
[----:B------:R-:W-:Y:S01]  /*aa60*/  HADD2.F32 R42, -RZ, R41.H0_H0 ;  /* 0x20000029ff2a7230 */ /* 0x000fe20000004100 */
[----:B------:R-:W-:Y:S01]  /*aa70*/  SHF.R.U32.HI R77, RZ, 0x8, R20 ;  /* 0x00000008ff4d7819 */ /* 0x000fe20000011614 */
[--C-:B------:R-:W-:Y:S01]  /*aa80*/  HADD2.F32 R40, -RZ, R31.reuse.H0_H0 ;  /* 0x2000001fff287230 */ /* 0x100fe20000004100 */
[----:B------:R-:W-:Y:S01]  /*aa90*/  LOP3.LUT R64, R21, 0xf000f0, RZ, 0xc0, !PT ;  /* 0x00f000f015407812 */ /* 0x000fe200078ec0ff */
[----:B------:R-:W-:Y:S01]  /*aaa0*/  HADD2.F32 R39, -RZ, R31.H1_H1 ;  /* 0x3000001fff277230 */ /* 0x000fe20000004100 */
[----:B------:R-:W-:Y:S01]  /*aab0*/  FFMA.FTZ R43, R42, R45, R43 ;  /* 0x0000002d2a2b7223 */ /* 0x000fe2000001002b */
[----:B------:R-:W-:Y:S01]  /*aac0*/  HADD2.F32 R38, -RZ, R37.H0_H0 ;  /* 0x20000025ff267230 */ /* 0x000fe20000004100 */
[C---:B------:R-:W-:Y:S01]  /*aad0*/  FFMA.FTZ R14, R45.reuse, R40, R14 ;  /* 0x000000282d0e7223 */ /* 0x040fe2000001000e */
[----:B------:R-:W-:Y:S01]  /*aae0*/  HADD2.F32 R31, -RZ, R15.H0_H0 ;  /* 0x2000000fff1f7230 */ /* 0x000fe20000004100 */
[----:B------:R-:W-:Y:S01]  /*aaf0*/  SHF.R.U32.HI R80, RZ, 0x8, R21 ;  /* 0x00000008ff507819 */ /* 0x000fe20000011615 */
        /* <DEDUP_REMOVED lines=30> */
[----:B------:R-:W-:Y:S01]  /*ace0*/  HADD2.F32 R62, -RZ, R13.H0_H0 ;  /* 0x2000000dff3e7230 */ /* 0x000fe20000004100 */
[----:B------:R-:W-:Y:S01]  /*acf0*/  SHF.R.U32.HI R78, RZ, 0x8, R22 ;  /* 0x00000008ff4e7819 */ /* 0x000fe20000011616 */
[--C-:B------:R-:W-:Y:S01]  /*ad00*/  HADD2.F32 R45, -RZ, R12.reuse.H0_H0 ;  /* 0x2000000cff2d7230 */ /* 0x100fe20000004100 */
[----:B------:R-:W-:Y:S01]  /*ad10*/  FFMA.FTZ R55, R43, R47, R48 ;  /* 0x0000002f2b377223 */ /* 0x000fe20000010030 */
[----:B------:R-:W-:Y:S01]  /*ad20*/  HADD2.F32 R49, -RZ, R12.H1_H1 ;  /* 0x3000000cff317230 */ /* 0x000fe20000004100 */
[----:B------:R-:W-:Y:S01]  /*ad30*/  LOP3.LUT R12, R50, 0xf000f0, RZ, 0xc0, !PT ;  /* 0x00f000f0320c7812 */ /* 0x000fe200078ec0ff */
[----:B------:R-:W-:Y:S01]  /*ad40*/  HADD2.F32 R48, -RZ, R15.H1_H1 ;  /* 0x3000000fff307230 */ /* 0x000fe20000004100 */
[C---:B------:R-:W-:Y:S01]  /*ad50*/  FFMA.FTZ R56, R47.reuse, R45, R56 ;  /* 0x0000002d2f387223 */ /* 0x040fe20000010038 */
[----:B------:R-:W-:Y:S01]  /*ad60*/  HADD2.F32 R59, -RZ, R13.H1_H1 ;  /* 0x3000000dff3b7230 */ /* 0x000fe20000004100 */
[----:B------:R-:W-:Y:S01]  /*ad70*/  LOP3.LUT R15, R12, 0x64006400, RZ, 0xfc, !PT ;  /* 0x640064000c0f7812 */ /* 0x000fe200078efcff */
[--C-:B------:R-:W-:Y:S01]  /*ad80*/  HADD2.F32 R46, -RZ, R60.reuse.H0_H0 ;  /* 0x2000003cff2e7230 */ /* 0x100fe20000004100 */
[----:B------:R-:W0:Y:S01]  /*ad90*/  LDS.64 R12, [UR4+0x30] ;  /* 0x00003004ff0c7984 */ /* 0x000e220008000a00 */
[C---:B------:R-:W-:Y:S01]  /*ada0*/  FFMA.FTZ R63, R54.reuse, R49, R56 ;  /* 0x00000031363f7223 */ /* 0x040fe20000010038 */
[-C--:B------:R-:W-:Y:S01]  /*adb0*/  HFMA2 R56, R53, R2.reuse.H1_H1, -72, -72 ;  /* 0xd480d48035387431 */ /* 0x080fe20000060002 */
[----:B------:R-:W-:Y:S01]  /*adc0*/  FFMA.FTZ R61, R54, R48, R57 ;  /* 0x00000030363d7223 */ /* 0x000fe20000010039 */
[----:B------:R-:W-:Y:S01]  /*add0*/  HADD2.F32 R50, -RZ, R60.H1_H1 ;  /* 0x3000003cff327230 */ /* 0x000fe20000004100 */
[----:B------:R-:W-:Y:S01]  /*ade0*/  FFMA.FTZ R65, R47, R46, R58 ;  /* 0x0000002e2f417223 */ /* 0x000fe2000001003a */
[----:B------:R-:W-:Y:S01]  /*adf0*/  HADD2.F32 R47, -RZ, R14.H1_H1 ;  /* 0x3000000eff2f7230 */ /* 0x000fe20000004100 */
[----:B------:R-:W-:Y:S01]  /*ae00*/  LOP3.LUT R14, R51, 0xf000f0, RZ, 0xc0, !PT ;  /* 0x00f000f0330e7812 */ /* 0x000fe200078ec0ff */
[----:B------:R-:W-:Y:S01]  /*ae10*/  HADD2 R100, R100.H0_H0, R101.H0_H0 ;  /* 0x2000006564647230 */ /* 0x000fe20000000800 */
[----:B------:R-:W-:Y:S01]  /*ae20*/  LOP3.LUT R51, R52, 0x64006400, RZ, 0xfc, !PT ;  /* 0x6400640034337812 */ /* 0x000fe200078efcff */
[-C--:B------:R-:W-:Y:S01]  /*ae30*/  HFMA2 R52, R15, R2.reuse.H1_H1, -72, -72 ;  /* 0xd480d4800f347431 */ /* 0x080fe20000060002 */
[----:B------:R-:W-:Y:S01]  /*ae40*/  LOP3.LUT R15, R14, 0x64006400, RZ, 0xfc, !PT ;  /* 0x640064000e0f7812 */ /* 0x000fe200078efcff */
[----:B------:R-:W-:Y:S01]  /*ae50*/  FFMA.FTZ R60, R47, R54, R55 ;  /* 0x000000362f3c7223 */ /* 0x000fe20000010037 */
[----:B------:R-:W-:Y:S01]  /*ae60*/  HADD2.F32 R55, -RZ, R56.H0_H0 ;  /* 0x20000038ff377230 */ /* 0x000fe20000004100 */
[----:B------:R-:W-:Y:S01]  /*ae70*/  FFMA.FTZ R65, R54, R50, R65 ;  /* 0x0000003236417223 */ /* 0x000fe20000010041 */
[-C--:B------:R-:W-:Y:S01]  /*ae80*/  HFMA2 R14, R51, R2.reuse.H1_H1, -72, -72 ;  /* 0xd480d480330e7431 */ /* 0x080fe20000060002 */
[----:B------:R-:W-:Y:S01]  /*ae90*/  LOP3.LUT R68, R23, 0xf000f0, RZ, 0xc0, !PT ;  /* 0x00f000f017447812 */ /* 0x000fe200078ec0ff */
[----:B------:R-:W-:Y:S01]  /*aea0*/  HFMA2 R15, R15, R2.H1_H1, -72, -72 ;  /* 0xd480d4800f0f7431 */ /* 0x000fe20000060002 */
[----:B------:R-:W-:Y:S01]  /*aeb0*/  FFMA.FTZ R63, R62, R55, R63 ;  /* 0x000000373e3f7223 */ /* 0x000fe2000001003f */
[----:B------:R-:W-:Y:S01]  /*aec0*/  HADD2.F32 R51, -RZ, R52.H0_H0 ;  /* 0x20000034ff337230 */ /* 0x000fe20000004100 */
[----:B------:R-:W-:Y:S01]  /*aed0*/  SHF.R.U32.HI R79, RZ, 0x8, R23 ;  /* 0x00000008ff4f7819 */ /* 0x000fe20000011617 */
[----:B------:R-:W-:Y:S01]  /*aee0*/  HADD2.F32 R53, -RZ, R14.H0_H0 ;  /* 0x2000000eff357230 */ /* 0x000fe20000004100 */
[----:B------:R-:W-:Y:S01]  /*aef0*/  LOP3.LUT R67, R66, 0x64006400, RZ, 0xfc, !PT ;  /* 0x6400640042437812 */ /* 0x000fe200078efcff */
[----:B------:R-:W-:-:S02]  /*af00*/  HADD2.F32 R57, -RZ, R15.H0_H0 ;  /* 0x2000000fff397230 */ /* 0x000fc40000004100 */
[----:B------:R-:W-:Y:S01]  /*af10*/  HADD2.F32 R52, -RZ, R52.H1_H1 ;  /* 0x30000034ff347230 */ /* 0x000fe20000004100 */
[C---:B------:R-:W-:Y:S01]  /*af20*/  FFMA.FTZ R61, R62.reuse, R53, R61 ;  /* 0x000000353e3d7223 */ /* 0x040fe2000001003d */
[----:B------:R-:W-:Y:S01]  /*af30*/  HADD2.F32 R54, -RZ, R14.H1_H1 ;  /* 0x3000000eff367230 */ /* 0x000fe20000004100 */
[----:B------:R-:W-:Y:S01]  /*af40*/  FFMA.FTZ R14, R51, R62, R60 ;  /* 0x0000003e330e7223 */ /* 0x000fe2000001003c */
[----:B------:R-:W-:Y:S02]  /*af50*/  HADD2.F32 R56, -RZ, R56.H1_H1 ;  /* 0x30000038ff387230 */ /* 0x000fe40000004100 */
[----:B------:R-:W-:Y:S01]  /*af60*/  HADD2.F32 R58, -RZ, R15.H1_H1 ;  /* 0x3000000fff3a7230 */ /* 0x000fe20000004100 */
[----:B------:R-:W-:Y:S01]  /*af70*/  FFMA.FTZ R15, R62, R57, R65 ;  /* 0x000000393e0f7223 */ /* 0x000fe20000010041 */
[----:B------:R-:W-:Y:S01]  /*af80*/  LOP3.LUT R65, R64, 0x64006400, RZ, 0xfc, !PT ;  /* 0x6400640040417812 */ /* 0x000fe200078efcff */
[----:B------:R-:W-:Y:S02]  /*af90*/  FFMA.FTZ R14, R52, R59, R14 ;  /* 0x0000003b340e7223 */ /* 0x000fe4000001000e */
[C---:B------:R-:W-:Y:S01]  /*afa0*/  FFMA.FTZ R85, R59.reuse, R54, R61 ;  /* 0x000000363b557223 */ /* 0x040fe2000001003d */
[----:B------:R-:W-:Y:S01]  /*afb0*/  LOP3.LUT R61, R20, 0xf000f0, RZ, 0xc0, !PT ;  /* 0x00f000f0143d7812 */ /* 0x000fe200078ec0ff */
[----:B------:R-:W-:-:S02]  /*afc0*/  FFMA.FTZ R86, R59, R56, R63 ;  /* 0x000000383b567223 */ /* 0x000fc4000001003f */
        /* <DEDUP_REMOVED lines=10> */
[----:B------:R-:W-:Y:S01]  /*b070*/  FMUL.FTZ R14, R33, R14 ;  /* 0x0000000e210e7220 */ /* 0x000fe20000410000 */
        /* <DEDUP_REMOVED lines=10> */
[----:B------:R-:W0:Y:S01]  /*b120*/  LDS.64 R12, [UR4+0x38] ;  /* 0x00003804ff0c7984 */ /* 0x000e220008000a00 */
[--C-:B------:R-:W-:Y:S01]  /*b130*/  HADD2.F32 R20, -RZ, R59.reuse.H0_H0 ;  /* 0x2000003bff147230 */ /* 0x100fe20000004100 */
[----:B------:R-:W-:Y:S01]  /*b140*/  F2FP.PACK_AB R15, RZ, R15 ;  /* 0x0000000fff0f723e */ /* 0x000fe200000000ff */
[----:B------:R-:W-:-:S02]  /*b150*/  HADD2.F32 R21, -RZ, R59.H1_H1 ;  /* 0x3000003bff157230 */ /* 0x000fc40000004100 */
[--C-:B------:R-:W-:Y:S02]  /*b160*/  HADD2.F32 R22, -RZ, R23.reuse.H0_H0 ;  /* 0x20000017ff167230 */ /* 0x100fe40000004100 */
[----:B------:R-:W-:Y:S02]  /*b170*/  HADD2.F32 R59, -RZ, R60.H0_H0 ;  /* 0x2000003cff3b7230 */ /* 0x000fe40000004100 */
[--C-:B------:R-:W-:Y:S01]  /*b180*/  HADD2.F32 R61, -RZ, R62.reuse.H0_H0 ;  /* 0x2000003eff3d7230 */ /* 0x100fe20000004100 */
[C---:B------:R-:W-:Y:S01]  /*b190*/  FFMA.FTZ R64, R69.reuse, R22, RZ ;  /* 0x0000001645407223 */ /* 0x040fe200000100ff */
[-C--:B------:R-:W-:Y:S01]  /*b1a0*/  HFMA2 R66, R63, R2.reuse.H1_H1, -72, -72 ;  /* 0xd480d4803f427431 */ /* 0x080fe20000060002 */
        /* <DEDUP_REMOVED lines=10> */
[-C--:B------:R-:W-:Y:S01]  /*b250*/  HFMA2 R68, R65, R2.reuse.H1_H1, -72, -72 ;  /* 0xd480d48041447431 */ /* 0x080fe20000060002 */
[C---:B------:R-:W-:Y:S01]  /*b260*/  FFMA.FTZ R73, R70.reuse, R23, R64 ;  /* 0x0000001746497223 */ /* 0x040fe20000010040 */
[----:B------:R-:W-:Y:S01]  /*b270*/  HADD2.F32 R64, -RZ, R66.H1_H1 ;  /* 0x30000042ff407230 */ /* 0x000fe20000004100 */
[----:B------:R-:W-:Y:S01]  /*b280*/  FFMA.FTZ R75, R70, R60, R75 ;  /* 0x0000003c464b7223 */ /* 0x000fe2000001004b */
[-C--:B------:R-:W-:Y:S01]  /*b290*/  HFMA2 R70, R67, R2.reuse.H1_H1, -72, -72 ;  /* 0xd480d48043467431 */ /* 0x080fe20000060002 */
[----:B------:R-:W-:Y:S01]  /*b2a0*/  FFMA.FTZ R72, R63, R74, R72 ;  /* 0x0000004a3f487223 */ /* 0x000fe20000010048 */
[----:B------:R-:W-:-:S02]  /*b2b0*/  HFMA2 R81, R69, R2.H1_H1, -72, -72 ;  /* 0xd480d48045517431 */ /* 0x000fc40000060002 */
        /* <DEDUP_REMOVED lines=46> */
[-C--:B------:R-:W-:Y:S01]  /*b5a0*/  HFMA2 R92, R79, R2.reuse.H1_H1, -72, -72 ;  /* 0xd480d4804f5c7431 */ /* 0x080fe20000060002 */
[----:B------:R-:W-:Y:S01]  /*b5b0*/  FFMA.FTZ R84, R75, R12, R84 ;  /* 0x0000000c4b547223 */ /* 0x000fe20000010054 */
[----:B------:R-:W-:-:S02]  /*b5c0*/  HFMA2 R94, R81, R2.H1_H1, -72, -72 ;  /* 0xd480d480515e7431 */ /* 0x000fc40000060002 */
[-C--:B------:R-:W-:Y:S01]  /*b5d0*/  HFMA2 R95, R87, R2.reuse.H1_H1, -72, -72 ;  /* 0xd480d480575f7431 */ /* 0x080fe20000060002 */
[----:B------:R-:W-:Y:S01]  /*b5e0*/  FMUL.FTZ R87, R35, R86 ;  /* 0x0000005623577220 */ /* 0x000fe20000410000 */
[----:B------:R-:W-:Y:S02]  /*b5f0*/  HFMA2 R89, R89, R2.H1_H1, -72, -72 ;  /* 0xd480d48059597431 */ /* 0x000fe40000060002 */
[----:B------:R-:W-:Y:S01]  /*b600*/  HADD2.F32 R76, -RZ, R90.H1_H1 ;  /* 0x3000005aff4c7230 */ /* 0x000fe20000004100 */
[C---:B------:R-:W-:Y:S01]  /*b610*/  FFMA.FTZ R90, R12.reuse, R77, R88 ;  /* 0x0000004d0c5a7223 */ /* 0x040fe20000010058 */
[----:B------:R-:W-:Y:S01]  /*b620*/  HADD2.F32 R78, -RZ, R96.H1_H1 ;  /* 0x30000060ff4e7230 */ /* 0x000fe20000004100 */
[----:B------:R-:W-:Y:S01]  /*b630*/  F2FP.PACK_AB R87, RZ, R87 ;  /* 0x00000057ff57723e */ /* 0x000fe200000000ff */
[----:B------:R-:W-:Y:S01]  /*b640*/  HADD2.F32 R79, -RZ, R92.H0_H0 ;  /* 0x2000005cff4f7230 */ /* 0x000fe20000004100 */
[C---:B------:R-:W-:Y:S01]  /*b650*/  FFMA.FTZ R91, R12.reuse, R76, R91 ;  /* 0x0000004c0c5b7223 */ /* 0x040fe2000001005b */
        /* <DEDUP_REMOVED lines=11> */
[C---:B------:R-:W-:Y:S01]  /*b710*/  FMUL.FTZ R12, R34.reuse, R85 ;  /* 0x00000055220c7220 */ /* 0x040fe20000410000 */
[----:B------:R-:W-:Y:S01]  /*b720*/  HADD2.F32 R85, -RZ, R95.H1_H1 ;  /* 0x3000005fff557230 */ /* 0x000fe20000004100 */
[----:B------:R-:W-:Y:S01]  /*b730*/  FFMA.FTZ R91, R13, R84, R91 ;  /* 0x000000540d5b7223 */ /* 0x000fe2000001005b */
[----:B------:R-:W-:Y:S01]  /*b740*/  HADD2.F32 R86, -RZ, R89.H1_H1 ;  /* 0x30000059ff567230 */ /* 0x000fe20000004100 */
[----:B------:R-:W-:Y:S01]  /*b750*/  FFMA.FTZ R88, R83, R13, R88 ;  /* 0x0000000d53587223 */ /* 0x000fe20000010058 */
[----:B------:R-:W-:Y:S01]  /*b760*/  F2FP.PACK_AB R12, RZ, R12 ;  /* 0x0000000cff0c723e */ /* 0x000fe200000000ff */
[C---:B------:R-:W-:Y:S01]  /*b770*/  FFMA.FTZ R90, R13.reuse, R85, R90 ;  /* 0x000000550d5a7223 */ /* 0x040fe2000001005a */
        /* <DEDUP_REMOVED lines=126> */
.L_x_2037:
        /* <DEDUP_REMOVED lines=115> */
.L_x_2034:
[----:B------:R-:W-:Y:S01]  /*c690*/  IADD3 R11, R11, 0x20, RZ ;  /* 0x000000200b0b7810 */ /* 0x000fe20007ffe0ff */
[----:B------:R-:W-:Y:S01]  /*c6a0*/  IMAD.MOV.U32 R15, RZ, RZ, c[0x0][0x18c] ;  /* 0x00006300ff0f7624 */ /* 0x000fe200078e00ff */
[----:B------:R-:W-:Y:S02]  /*c6b0*/  UIADD3 UR4, UR4, 0x40, URZ ;  /* 0x0000004004047890 */ /* 0x000fe4000fffe03f */
[----:B------:R-:W-:Y:S01]  /*c6c0*/  ISETP.GE.AND P0, PT, R11, c[0x0][0x1b4], PT ;  /* 0x00006d000b007a0c */ /* 0x000fe20003f06270 */
[----:B------:R-:W-:Y:S01]  /*c6d0*/  IMAD.WIDE R24, R15, 0x10, R24 ;  /* 0x000000100f187825 */ /* 0x000fe200078e0218 */
[----:B------:R-:W-:-:S13]  /*c6e0*/  ISETP.LT.AND P2, PT, R11, R10, PT ;  /* 0x0000000a0b00720c */ /* 0x000fda0003f41270 */
[----:B------:R-:W-:Y:S05]  /*c6f0*/  @!P0 BRA P2, `(.L_x_2038) ;  /* 0xffffc07000008947 */ /* 0x000fea000103ffff */
.L_x_2033:
[----:B------:R-:W-:-:S04]  /*c700*/  ISETP.GE.AND P0, PT, R11, R32, PT ;  /* 0x000000200b00720c */ /* 0x000fc80003f06270 */
[----:B------:R-:W-:-:S13]  /*c710*/  ISETP.GE.OR P0, PT, R11, c[0x0][0x1b8], P0 ;  /* 0x00006e000b007a0c */ /* 0x000fda0000706670 */
[----:B------:R-:W-:Y:S05]  /*c720*/  @P0 BRA `(.L_x_2039) ;  /* 0x00001d9000000947 */ /* 0x000fea0003800000 */
.L_x_2041:
[----:B------:R-:W-:-:S04]  /*c730*/  IMAD.MOV.U32 R33, RZ, RZ, c[0x0][0x18c] ;  /* 0x00006300ff217624 */ /* 0x000fc800078e00ff */
[C---:B0-----:R-:W-:Y:S02]  /*c740*/  IMAD.WIDE R16, R33.reuse, 0x4, R24 ;  /* 0x0000000421107825 */ /* 0x041fe400078e0218 */
[----:B-----5:R-:W5:Y:S04]  /*c750*/  LDG.E.128.CONSTANT R24, [R24.64] ;  /* 0x0000000618187981 */ /* 0x020f68000c1e9d00 */
        /* <DEDUP_REMOVED lines=8> */
[----:B------:R-:W-:-:S02]  /*c7e0*/  LOP3.LUT R34, R25, 0x380038, RZ, 0xc0, !PT ;  /* 0x0038003819227812 */ /* 0x000fc400078ec0ff */
[----:B------:R-:W-:Y:S02]  /*c7f0*/  SHF.R.U32.HI R67, RZ, 0x6, R25 ;  /* 0x00000006ff437819 */ /* 0x000fe40000011619 */
[----:B------:R-:W-:Y:S02]  /*c800*/  LOP3.LUT R75, R25, 0x70007, RZ, 0xc0, !PT ;  /* 0x00070007194b7812 */ /* 0x000fe400078ec0ff */
[----:B------:R-:W-:Y:S02]  /*c810*/  SHF.R.U32.HI R31, RZ, 0xf, R27 ;  /* 0x0000000fff1f7819 */ /* 0x000fe4000001161b */
[----:B------:R-:W-:Y:S02]  /*c820*/  SHF.R.U32.HI R25, RZ, 0xe, R20 ;  /* 0x0000000eff197819 */ /* 0x000fe40000011614 */
[----:B------:R-:W-:Y:S02]  /*c830*/  LOP3.LUT R28, R28, 0x10001, RZ, 0xc0, !PT ;  /* 0x000100011c1c7812 */ /* 0x000fe400078ec0ff */
[----:B------:R-:W-:-:S02]  /*c840*/  LOP3.LUT R32, R24, 0x380038, RZ, 0xc0, !PT ;  /* 0x0038003818207812 */ /* 0x000fc400078ec0ff */
[----:B------:R-:W-:Y:S02]  /*c850*/  SHF.R.U32.HI R69, RZ, 0x6, R24 ;  /* 0x00000006ff457819 */ /* 0x000fe40000011618 */
[----:B------:R-:W-:Y:S02]  /*c860*/  LOP3.LUT R77, R24, 0x70007, RZ, 0xc0, !PT ;  /* 0x00070007184d7812 */ /* 0x000fe400078ec0ff */
[----:B------:R-:W-:Y:S02]  /*c870*/  SHF.R.U32.HI R30, RZ, 0xf, R26 ;  /* 0x0000000fff1e7819 */ /* 0x000fe4000001161a */
[C---:B------:R-:W-:Y:S02]  /*c880*/  LOP3.LUT R24, R20.reuse, 0x380038, RZ, 0xc0, !PT ;  /* 0x0038003814187812 */ /* 0x040fe400078ec0ff */
[----:B------:R-:W-:Y:S02]  /*c890*/  SHF.R.U32.HI R80, RZ, 0x6, R20 ;  /* 0x00000006ff507819 */ /* 0x000fe40000011614 */
[----:B------:R-:W-:-:S02]  /*c8a0*/  LOP3.LUT R72, R20, 0x70007, RZ, 0xc0, !PT ;  /* 0x0007000714487812 */ /* 0x000fc400078ec0ff */
[----:B------:R-:W-:Y:S02]  /*c8b0*/  SHF.R.U32.HI R20, RZ, 0xe, R21 ;  /* 0x0000000eff147819 */ /* 0x000fe40000011615 */
[----:B------:R-:W-:Y:S02]  /*c8c0*/  SHF.R.U32.HI R42, RZ, 0xe, R23 ;  /* 0x0000000eff2a7819 */ /* 0x000fe40000011617 */
[----:B------:R-:W-:Y:S02]  /*c8d0*/  LOP3.LUT R29, R29, 0x10001, RZ, 0xc0, !PT ;  /* 0x000100011d1d7812 */ /* 0x000fe400078ec0ff */
[----:B------:R-:W-:Y:S02]  /*c8e0*/  LOP3.LUT R31, R31, 0x10001, RZ, 0xc0, !PT ;  /* 0x000100011f1f7812 */ /* 0x000fe400078ec0ff */
[----:B------:R-:W-:Y:S02]  /*c8f0*/  LOP3.LUT R38, R27, 0x380038, RZ, 0xc0, !PT ;  /* 0x003800381b267812 */ /* 0x000fe400078ec0ff */
[----:B------:R-:W-:-:S02]  /*c900*/  SHF.R.U32.HI R73, RZ, 0x6, R27 ;  /* 0x00000006ff497819 */ /* 0x000fc4000001161b */
[----:B------:R-:W-:Y:S02]  /*c910*/  LOP3.LUT R81, R27, 0x70007, RZ, 0xc0, !PT ;  /* 0x000700071b517812 */ /* 0x000fe400078ec0ff */
[----:B------:R-:W-:Y:S02]  /*c920*/  LOP3.LUT R25, R28, 0x20002, R25, 0xf8, !PT ;  /* 0x000200021c197812 */ /* 0x000fe400078ef819 */
[----:B------:R-:W-:Y:S02]  /*c930*/  LOP3.LUT R36, R26, 0x380038, RZ, 0xc0, !PT ;  /* 0x003800381a247812 */ /* 0x000fe400078ec0ff */
[----:B------:R-:W-:Y:S02]  /*c940*/  SHF.R.U32.HI R27, RZ, 0xe, R22 ;  /* 0x0000000eff1b7819 */ /* 0x000fe40000011616 */
[----:B------:R-:W-:Y:S02]  /*c950*/  LOP3.LUT R30, R30, 0x10001, RZ, 0xc0, !PT ;  /* 0x000100011e1e7812 */ /* 0x000fe400078ec0ff */
[----:B------:R-:W-:-:S02]  /*c960*/  SHF.R.U32.HI R71, RZ, 0x6, R26 ;  /* 0x00000006ff477819 */ /* 0x000fc4000001161a */
[----:B------:R-:W-:Y:S02]  /*c970*/  LOP3.LUT R79, R26, 0x70007, RZ, 0xc0, !PT ;  /* 0x000700071a4f7812 */ /* 0x000fe400078ec0ff */
[----:B------:R-:W-:Y:S02]  /*c980*/  LOP3.LUT R29, R29, 0x20002, R20, 0xf8, !PT ;  /* 0x000200021d1d7812 */ /* 0x000fe400078ef814 */
[----:B------:R-:W-:Y:S02]  /*c990*/  LOP3.LUT R41, R31, 0x20002, R42, 0xf8, !PT ;  /* 0x000200021f297812 */ /* 0x000fe400078ef82a */
        /* <DEDUP_REMOVED lines=34> */
[----:B------:R-:W-:-:S02]  /*cbc0*/  PRMT R5, R5, 0x5410, R4 ;  /* 0x0000541005057816 */ /* 0x000fc40000000004 */
[----:B------:R-:W-:Y:S02]  /*cbd0*/  PRMT R3, R3, 0x5410, R2 ;  /* 0x0000541003037816 */ /* 0x000fe40000000002 */
[--C-:B--2---:R-:W-:Y:S02]  /*cbe0*/  SHF.R.U32.HI R88, RZ, 0xd, R16.reuse ;  /* 0x0000000dff587819 */ /* 0x104fe40000011610 */
[C---:B------:R-:W-:Y:S02]  /*cbf0*/  LOP3.LUT R20, R16.reuse, 0x380038, RZ, 0xc0, !PT ;  /* 0x0038003810147812 */ /* 0x040fe400078ec0ff */
[----:B------:R-:W-:Y:S02]  /*cc00*/  SHF.R.U32.HI R31, RZ, 0x6, R16 ;  /* 0x00000006ff1f7819 */ /* 0x000fe40000011610 */
[----:B------:R-:W-:Y:S02]  /*cc10*/  LOP3.LUT R83, R16, 0x70007, RZ, 0xc0, !PT ;  /* 0x0007000710537812 */ /* 0x000fe400078ec0ff */
[----:B------:R-:W-:-:S02]  /*cc20*/  SHF.R.U32.HI R28, RZ, 0xd, R17 ;  /* 0x0000000dff1c7819 */ /* 0x000fc40000011611 */
[----:B------:R-:W-:Y:S02]  /*cc30*/  LOP3.LUT R88, R25, 0x40004, R88, 0xf8, !PT ;  /* 0x0004000419587812 */ /* 0x000fe400078ef858 */
[----:B------:R-:W-:Y:S02]  /*cc40*/  SHF.R.U32.HI R16, RZ, 0xd, R18 ;  /* 0x0000000dff107819 */ /* 0x000fe40000011612 */
[----:B------:R-:W-:Y:S02]  /*cc50*/  LOP3.LUT R25, R36, 0x64006400, RZ, 0xfc, !PT ;  /* 0x6400640024197812 */ /* 0x000fe400078efcff */
[C---:B------:R-:W-:Y:S02]  /*cc60*/  LOP3.LUT R23, R17.reuse, 0x380038, RZ, 0xc0, !PT ;  /* 0x0038003811177812 */ /* 0x040fe400078ec0ff */
[----:B------:R-:W-:Y:S01]  /*cc70*/  SHF.R.U32.HI R90, RZ, 0x6, R17 ;  /* 0x00000006ff5a7819 */ /* 0x000fe20000011611 */
[----:B------:R-:W-:Y:S01]  /*cc80*/  HFMA2 R66, R25, R40.H0_H0, -132, -132 ;  /* 0xd820d82019427431 */ /* 0x000fe20000040028 */
[----:B------:R-:W-:-:S02]  /*cc90*/  LOP3.LUT R85, R17, 0x70007, RZ, 0xc0, !PT ;  /* 0x0007000711557812 */ /* 0x000fc400078ec0ff */
[----:B------:R-:W-:Y:S02]  /*cca0*/  LOP3.LUT R27, R18, 0x380038, RZ, 0xc0, !PT ;  /* 0x00380038121b7812 */ /* 0x000fe400078ec0ff */
[--C-:B------:R-:W-:Y:S02]  /*ccb0*/  SHF.R.U32.HI R30, RZ, 0xd, R19.reuse ;  /* 0x0000000dff1e7819 */ /* 0x100fe40000011613 */
[C---:B------:R-:W-:Y:S02]  /*ccc0*/  LOP3.LUT R39, R19.reuse, 0x380038, RZ, 0xc0, !PT ;  /* 0x0038003813277812 */ /* 0x040fe400078ec0ff */
[----:B------:R-:W-:Y:S02]  /*ccd0*/  SHF.R.U32.HI R92, RZ, 0x6, R19 ;  /* 0x00000006ff5c7819 */ /* 0x000fe40000011613 */
[----:B------:R-:W-:Y:S02]  /*cce0*/  LOP3.LUT R89, R19, 0x70007, RZ, 0xc0, !PT ;  /* 0x0007000713597812 */ /* 0x000fe400078ec0ff */
[----:B------:R-:W-:-:S02]  /*ccf0*/  LOP3.LUT R28, R29, 0x40004, R28, 0xf8, !PT ;  /* 0x000400041d1c7812 */ /* 0x000fc400078ef81c */
[----:B------:R-:W-:Y:S02]  /*cd00*/  LOP3.LUT R17, R32, 0x64006400, RZ, 0xfc, !PT ;  /* 0x6400640020117812 */ /* 0x000fe400078efcff */
[----:B------:R-:W-:Y:S02]  /*cd10*/  LOP3.LUT R19, R34, 0x64006400, RZ, 0xfc, !PT ;  /* 0x6400640022137812 */ /* 0x000fe400078efcff */
[----:B------:R-:W-:Y:S01]  /*cd20*/  LOP3.LUT R29, R37, 0x40004, R16, 0xf8, !PT ;  /* 0x00040004251d7812 */ /* 0x000fe200078ef810 */
[-C--:B------:R-:W-:Y:S01]  /*cd30*/  HFMA2 R70, R17, R40.reuse.H0_H0, -132, -132 ;  /* 0xd820d82011467431 */ /* 0x080fe20000040028 */
[----:B------:R-:W-:Y:S01]  /*cd40*/  SHF.R.U32.HI R91, RZ, 0x6, R18 ;  /* 0x00000006ff5b7819 */ /* 0x000fe20000011612 */
[----:B------:R-:W-:Y:S01]  /*cd50*/  HFMA2 R68, R19, R40.H0_H0, -132, -132 ;  /* 0xd820d82013447431 */ /* 0x000fe20000040028 */
        /* <DEDUP_REMOVED lines=61> */
[----:B------:R-:W-:Y:S01]  /*d130*/  LOP3.LUT R30, R41, 0x40004, R30, 0xf8, !PT ;  /* 0x00040004291e7812 */ /* 0x000fe200078ef81e */
[-C--:B------:R-:W-:Y:S01]  /*d140*/  HFMA2 R41, R16, R35.reuse.H0_H0, -20, -20 ;  /* 0xcd00cd0010297431 */ /* 0x080fe20000040023 */
[----:B------:R-:W-:Y:S01]  /*d150*/  LOP3.LUT R20, R21, 0x64006400, RZ, 0xfc, !PT ;  /* 0x6400640015147812 */ /* 0x000fe200078efcff */
[----:B------:R-:W-:Y:S01]  /*d160*/  HFMA2 R40, R23, R40.H0_H0, -132, -132 ;  /* 0xd820d82017287431 */ /* 0x000fe20000040028 */
[----:B------:R-:W-:Y:S01]  /*d170*/  LOP3.LUT R22, R73, 0x1c001c0, RZ, 0xc0, !PT ;  /* 0x01c001c049167812 */ /* 0x000fe200078ec0ff */
[----:B------:R-:W1:Y:S01]  /*d180*/  LDS.128 R16, [UR4+0x10] ;  /* 0x00001004ff107984 */ /* 0x000e620008000c00 */
[----:B------:R-:W-:Y:S01]  /*d190*/  LOP3.LUT R23, R86, 0x1c001c0, RZ, 0xc0, !PT ;  /* 0x01c001c056177812 */ /* 0x000fe200078ec0ff */
[----:B------:R-:W-:Y:S01]  /*d1a0*/  HFMA2 R37, R20, R35.H0_H0, -20, -20 ;  /* 0xcd00cd0014257431 */ /* 0x000fe20000040023 */
        /* <DEDUP_REMOVED lines=15> */
[-C--:B0-----:R-:W-:Y:S01]  /*d2a0*/  HFMA2.MMA R22, R79, R24.reuse, RZ ;  /* 0x000000184f167235 */ /* 0x081fe200000000ff */
[----:B------:R-:W-:Y:S01]  /*d2b0*/  LOP3.LUT R67, R67, 0x70007, RZ, 0xc0, !PT ;  /* 0x0007000743437812 */ /* 0x000fe200078ec0ff */
[----:B------:R-:W-:Y:S01]  /*d2c0*/  HFMA2.MMA R71, R75, R24, RZ ;  /* 0x000000184b477235 */ /* 0x000fe200000000ff */
[----:B------:R-:W-:Y:S01]  /*d2d0*/  LOP3.LUT R21, R73, 0x70007, RZ, 0xc0, !PT ;  /* 0x0007000749157812 */ /* 0x000fe200078ec0ff */
[----:B------:R-:W-:Y:S01]  /*d2e0*/  HADD2 R73, R81, -1028, -1028 ;  /* 0xe404e40451497430 */ /* 0x000fe20000000000 */
[----:B------:R-:W-:Y:S01]  /*d2f0*/  LOP3.LUT R67, R67, 0x64006400, RZ, 0xfc, !PT ;  /* 0x6400640043437812 */ /* 0x000fe200078efcff */
[----:B------:R-:W-:Y:S01]  /*d300*/  HADD2 R81, R69, -1028, -1028 ;  /* 0xe404e40445517430 */ /* 0x000fe20000000000 */
[-C--:B------:R-:W-:Y:S01]  /*d310*/  HFMA2.MMA R22, R70, R25.reuse, R22 ;  /* 0x0000001946167235 */ /* 0x080fe20000000016 */
[-C--:B------:R-:W-:Y:S01]  /*d320*/  HFMA2 R23, R77, R24.reuse, RZ.H0_H0 ;  /* 0x000000184d177231 */ /* 0x080fe200000400ff */
        /* <DEDUP_REMOVED lines=275> */
.L_x_2040:
[----:B------:R-:W-:Y:S01]  /*e460*/  IADD3 R11, R11, 0x20, RZ ;  /* 0x000000200b0b7810 */ /* 0x000fe20007ffe0ff */
[----:B------:R-:W-:Y:S01]  /*e470*/  UIADD3 UR4, UR4, 0x40, URZ ;  /* 0x0000004004047890 */ /* 0x000fe2000fffe03f */
[----:B-----5:R-:W-:Y:S02]  /*e480*/  IMAD.WIDE R24, R33, 0x4, R14 ;  /* 0x0000000421187825 */ /* 0x020fe400078e020e */
[C---:B------:R-:W-:Y:S02]  /*e490*/  ISETP.GE.AND P0, PT, R11.reuse, c[0x0][0x1b8], PT ;  /* 0x00006e000b007a0c */ /* 0x040fe40003f06270 */
[----:B------:R-:W-:-:S13]  /*e4a0*/  ISETP.LT.AND P2, PT, R11, R10, PT ;  /* 0x0000000a0b00720c */ /* 0x000fda0003f41270 */
[----:B------:R-:W-:Y:S05]  /*e4b0*/  @!P0 BRA P2, `(.L_x_2041) ;  /* 0xffffe27000008947 */ /* 0x000fea000103ffff */
.L_x_2039:
[----:B------:R-:W-:Y:S05]  /*e4c0*/  @!P1 EXIT ;  /* 0x000000000000994d */ /* 0x000fea0003800000 */
[----:B------:R-:W1:Y:S01]  /*e4d0*/  S2R R2, SR_CTAID.X ;  /* 0x0000000000027919 */ /* 0x000e620000002500 */
[----:B------:R-:W-:-:S03]  /*e4e0*/  IMAD.MOV.U32 R15, RZ, RZ, 0x2 ;  /* 0x00000002ff0f7424 */ /* 0x000fc600078e00ff */
[----:B------:R-:W1:Y:S04]  /*e4f0*/  S2R R3, SR_TID.X ;  /* 0x0000000000037919 */ /* 0x000e680000002100 */
[----:B------:R-:W2:Y:S01]  /*e500*/  S2R R4, SR_CTAID.Y ;  /* 0x0000000000047919 */ /* 0x000ea20000002600 */
[----:B-1----:R-:W-:-:S04]  /*e510*/  IMAD R2, R2, 0x20, R3 ;  /* 0x0000002002027824 */ /* 0x002fc800078e0203 */
[----:B------:R-:W-:Y:S02]  /*e520*/  IMAD.SHL.U32 R3, R2, 0x4, RZ ;  /* 0x0000000402037824 */ /* 0x000fe400078e00ff */
[----:B--2---:R-:W-:-:S04]  /*e530*/  IMAD R2, R4, 0x3, RZ ;  /* 0x0000000304027824 */ /* 0x004fc800078e02ff */
        /* <DEDUP_REMOVED lines=8> */
.L_x_2045:
[----:B------:R-:W1:Y:S02]  /*e5c0*/  LDS R10, [R5] ;  /* 0x00000000050a7984 */ /* 0x000e640000000800 */
[----:B-1----:R-:W-:-:S06]  /*e5d0*/  HADD2 R11, R10, R13 ;  /* 0x0000000d0a0b7230 */ /* 0x002fcc0000000000 */
[----:B------:R-:W1:Y:S02]  /*e5e0*/  ATOMS.CAST.SPIN R11, [R5], R10, R11 ;  /* 0x0000000a050b738d */ /* 0x000e64000180000b */
[----:B-1----:R-:W-:-:S13]  /*e5f0*/  ISETP.EQ.U32.AND P0, PT, R11, 0x1, PT ;  /* 0x000000010b00780c */ /* 0x002fda0003f02070 */
[----:B------:R-:W-:Y:S05]  /*e600*/  @!P0 BRA `(.L_x_2045) ;  /* 0xffffffb000008947 */ /* 0x000fea000383ffff */
[----:B------:R-:W-:Y:S05]  /*e610*/  BRA `(.L_x_2043) ;  /* 0x0000003000007947 */ /* 0x000fea0003800000 */
.L_x_2044:
[----:B------:R-:W2:Y:S02]  /*e620*/  LD.E R5, [R2.64] ;  /* 0x0000000602057980 */ /* 0x000ea4000c101900 */
[----:B--2---:R-:W-:-:S05]  /*e630*/  IMAD.IADD R5, R13, 0x1, R5 ;  /* 0x000000010d057824 */ /* 0x004fca00078e0205 */
[----:B------:R1:W-:Y:S02]  /*e640*/  ST.E [R2.64], R5 ;  /* 0x0000000502007985 */ /* 0x0003e4000c101906 */
.L_x_2043:
[----:B------:R-:W-:Y:S05]  /*e650*/  BSYNC B0 ;  /* 0x0000000000007941 */ /* 0x000fea0003800000 */
.L_x_2042:
[----:B------:R-:W2:Y:S01]  /*e660*/  ATOM.E.ADD.F16x2.RN.STRONG.GPU P0, RZ, [R2.64+0x4], R12 ;  /* 0x0000040c02ff798a */ /* 0x000ea2000810e9c6 */
[----:B------:R-:W-:Y:S01]  /*e670*/  BSSY B0, `(.L_x_2046) ;  /* 0x000000f000007945 */ /* 0x000fe20003800000 */
[----:B--2---:R-:W-:Y:S05]  /*e680*/  @P0 BRA `(.L_x_2047) ;  /* 0x000000d000000947 */ /* 0x004fea0003800000 */
[----:B------:R-:W2:Y:S02]  /*e690*/  QSPC.E.S P0, RZ, [R2+0x4] ;  /* 0x0000040002ff73aa */ /* 0x000ea40000000500 */
[----:B--2---:R-:W-:Y:S05]  /*e6a0*/  @!P0 BRA `(.L_x_2048) ;  /* 0x0000008000008947 */ /* 0x004fea0003800000 */
[----:B-1----:R-:W-:-:S04]  /*e6b0*/  IADD3 R2, R2, 0x4, RZ ;  /* 0x0000000402027810 */ /* 0x002fc80007ffe0ff */
[----:B------:R-:W-:-:S05]  /*e6c0*/  LOP3.LUT R2, R2, 0xffffff, RZ, 0xc0, !PT ;  /* 0x00ffffff02027812 */ /* 0x000fca00078ec0ff */
.L_x_2049:
[----:B------:R-:W1:Y:S02]  /*e6d0*/  LDS R10, [R2] ;  /* 0x00000000020a7984 */ /* 0x000e640000000800 */
[----:B-1----:R-:W-:-:S10]  /*e6e0*/  HFMA2.MMA R11, R10, 1, 1, R12 ;  /* 0x3c003c000a0b7835 */ /* 0x002fd4000000000c */
[----:B------:R-:W1:Y:S02]  /*e6f0*/  ATOMS.CAST.SPIN R11, [R2], R10, R11 ;  /* 0x0000000a020b738d */ /* 0x000e64000180000b */
[----:B-1----:R-:W-:-:S13]  /*e700*/  ISETP.EQ.U32.AND P0, PT, R11, 0x1, PT ;  /* 0x000000010b00780c */ /* 0x002fda0003f02070 */
[----:B------:R-:W-:Y:S05]  /*e710*/  @!P0 BRA `(.L_x_2049) ;  /* 0xffffffb000008947 */ /* 0x000fea000383ffff */
[----:B------:R-:W-:Y:S05]  /*e720*/  BRA `(.L_x_2047) ;  /* 0x0000003000007947 */ /* 0x000fea0003800000 */
.L_x_2048:
[----:B-1----:R-:W2:Y:S02]  /*e730*/  LD.E R5, [R2.64+0x4] ;  /* 0x0000040602057980 */ /* 0x002ea4000c101900 */
[----:B--2---:R-:W-:-:S05]  /*e740*/  IMAD.IADD R5, R12, 0x1, R5 ;  /* 0x000000010c057824 */ /* 0x004fca00078e0205 */
[----:B------:R1:W-:Y:S02]  /*e750*/  ST.E [R2.64+0x4], R5 ;  /* 0x0000040502007985 */ /* 0x0003e4000c101906 */
.L_x_2047:
[----:B------:R-:W-:Y:S05]  /*e760*/  BSYNC B0 ;  /* 0x0000000000007941 */ /* 0x000fea0003800000 */
.L_x_2046:
[----:B------:R-:W-:-:S13]  /*e770*/  ISETP.GE.AND P0, PT, R9, 0x2, PT ;  /* 0x000000020900780c */ /* 0x000fda0003f06270 */
[----:B------:R-:W-:Y:S05]  /*e780*/  @!P0 EXIT ;  /* 0x000000000000894d */ /* 0x000fea0003800000 */
[----:B------:R-:W-:-:S05]  /*e790*/  IADD3 R4, R4, c[0x0][0x18c], RZ ;  /* 0x0000630004047a10 */ /* 0x000fca0007ffe0ff */
[----:B-1----:R-:W-:-:S05]  /*e7a0*/  IMAD.WIDE R2, R4, R15, c[0x0][0x180] ;  /* 0x0000600004027625 */ /* 0x002fca00078e020f */
[----:B------:R-:W2:Y:S01]  /*e7b0*/  ATOM.E.ADD.F16x2.RN.STRONG.GPU P0, RZ, [R2.64], R8 ;  /* 0x0000000802ff798a */ /* 0x000ea2000810e9c6 */
[----:B------:R-:W-:Y:S01]  /*e7c0*/  BSSY B0, `(.L_x_2050) ;  /* 0x000000e000007945 */ /* 0x000fe20003800000 */
[----:B--2---:R-:W-:Y:S05]  /*e7d0*/  @P0 BRA `(.L_x_2051) ;  /* 0x000000c000000947 */ /* 0x004fea0003800000 */
[----:B------:R-:W1:Y:S02]  /*e7e0*/  QSPC.E.S P0, RZ, [R2] ;  /* 0x0000000002ff73aa */ /* 0x000e640000000500 */
[----:B-1----:R-:W-:Y:S05]  /*e7f0*/  @!P0 BRA `(.L_x_2052) ;  /* 0x0000007000008947 */ /* 0x002fea0003800000 */
[----:B------:R-:W-:-:S05]  /*e800*/  LOP3.LUT R5, R2, 0xffffff, RZ, 0xc0, !PT ;  /* 0x00ffffff02057812 */ /* 0x000fca00078ec0ff */
.L_x_2053:
[----:B------:R-:W1:Y:S02]  /*e810*/  LDS R10, [R5] ;  /* 0x00000000050a7984 */ /* 0x000e640000000800 */
[----:B-1----:R-:W-:-:S06]  /*e820*/  HADD2 R11, R10, R8 ;  /* 0x000000080a0b7230 */ /* 0x002fcc0000000000 */
[----:B------:R-:W1:Y:S02]  /*e830*/  ATOMS.CAST.SPIN R11, [R5], R10, R11 ;  /* 0x0000000a050b738d */ /* 0x000e64000180000b */
[----:B-1----:R-:W-:-:S13]  /*e840*/  ISETP.EQ.U32.AND P0, PT, R11, 0x1, PT ;  /* 0x000000010b00780c */ /* 0x002fda0003f02070 */
[----:B------:R-:W-:Y:S05]  /*e850*/  @!P0 BRA `(.L_x_2053) ;  /* 0xffffffb000008947 */ /* 0x000fea000383ffff */
[----:B------:R-:W-:Y:S05]  /*e860*/  BRA `(.L_x_2051) ;  /* 0x0000003000007947 */ /* 0x000fea0003800000 */
.L_x_2052:
[----:B------:R-:W2:Y:S02]  /*e870*/  LD.E R5, [R2.64] ;  /* 0x0000000602057980 */ /* 0x000ea4000c101900 */
[----:B--2---:R-:W-:-:S05]  /*e880*/  IMAD.IADD R5, R8, 0x1, R5 ;  /* 0x0000000108057824 */ /* 0x004fca00078e0205 */
[----:B------:R1:W-:Y:S02]  /*e890*/  ST.E [R2.64], R5 ;  /* 0x0000000502007985 */ /* 0x0003e4000c101906 */
.L_x_2051:
[----:B------:R-:W-:Y:S05]  /*e8a0*/  BSYNC B0 ;  /* 0x0000000000007941 */ /* 0x000fea0003800000 */
.L_x_2050:
[----:B------:R-:W2:Y:S01]  /*e8b0*/  ATOM.E.ADD.F16x2.RN.STRONG.GPU P0, RZ, [R2.64+0x4], R7 ;  /* 0x0000040702ff798a */ /* 0x000ea2000810e9c6 */
[----:B------:R-:W-:Y:S01]  /*e8c0*/  BSSY B0, `(.L_x_2054) ;  /* 0x000000f000007945 */ /* 0x000fe20003800000 */
[----:B--2---:R-:W-:Y:S05]  /*e8d0*/  @P0 BRA `(.L_x_2055) ;  /* 0x000000d000000947 */ /* 0x004fea0003800000 */
[----:B------:R-:W2:Y:S02]  /*e8e0*/  QSPC.E.S P0, RZ, [R2+0x4] ;  /* 0x0000040002ff73aa */ /* 0x000ea40000000500 */
[----:B--2---:R-:W-:Y:S05]  /*e8f0*/  @!P0 BRA `(.L_x_2056) ;  /* 0x0000008000008947 */ /* 0x004fea0003800000 */
[----:B-1----:R-:W-:-:S04]  /*e900*/  IADD3 R2, R2, 0x4, RZ ;  /* 0x0000000402027810 */ /* 0x002fc80007ffe0ff */
[----:B------:R-:W-:-:S05]  /*e910*/  LOP3.LUT R2, R2, 0xffffff, RZ, 0xc0, !PT ;  /* 0x00ffffff02027812 */ /* 0x000fca00078ec0ff */
.L_x_2057:
[----:B------:R-:W1:Y:S02]  /*e920*/  LDS R10, [R2] ;  /* 0x00000000020a7984 */ /* 0x000e640000000800 */
[----:B-1----:R-:W-:-:S10]  /*e930*/  HFMA2.MMA R11, R10, 1, 1, R7 ;  /* 0x3c003c000a0b7835 */ /* 0x002fd40000000007 */
[----:B------:R-:W1:Y:S02]  /*e940*/  ATOMS.CAST.SPIN R11, [R2], R10, R11 ;  /* 0x0000000a020b738d */ /* 0x000e64000180000b */
[----:B-1----:R-:W-:-:S13]  /*e950*/  ISETP.EQ.U32.AND P0, PT, R11, 0x1, PT ;  /* 0x000000010b00780c */ /* 0x002fda0003f02070 */
[----:B------:R-:W-:Y:S05]  /*e960*/  @!P0 BRA `(.L_x_2057) ;  /* 0xffffffb000008947 */ /* 0x000fea000383ffff */
[----:B------:R-:W-:Y:S05]  /*e970*/  BRA `(.L_x_2055) ;  /* 0x0000003000007947 */ /* 0x000fea0003800000 */
.L_x_2056:
[----:B-1----:R-:W2:Y:S02]  /*e980*/  LD.E R5, [R2.64+0x4] ;  /* 0x0000040602057980 */ /* 0x002ea4000c101900 */
[----:B--2---:R-:W-:-:S05]  /*e990*/  IMAD.IADD R5, R7, 0x1, R5 ;  /* 0x0000000107057824 */ /* 0x004fca00078e0205 */
[----:B------:R1:W-:Y:S02]  /*e9a0*/  ST.E [R2.64+0x4], R5 ;  /* 0x0000040502007985 */ /* 0x0003e4000c101906 */
.L_x_2055:
[----:B------:R-:W-:Y:S05]  /*e9b0*/  BSYNC B0 ;  /* 0x0000000000007941 */ /* 0x000fea0003800000 */
.L_x_2054:
[----:B------:R-:W-:-:S13]  /*e9c0*/  ISETP.NE.AND P0, PT, R9, 0x2, PT ;  /* 0x000000020900780c */ /* 0x000fda0003f05270 */
[----:B------:R-:W-:Y:S05]  /*e9d0*/  @!P0 EXIT ;  /* 0x000000000000894d */ /* 0x000fea0003800000 */
[----:B-1----:R-:W-:-:S05]  /*e9e0*/  IADD3 R2, R4, c[0x0][0x18c], RZ ;  /* 0x0000630004027a10 */ /* 0x002fca0007ffe0ff */
[----:B------:R-:W-:-:S05]  /*e9f0*/  IMAD.WIDE R2, R2, R15, c[0x0][0x180] ;  /* 0x0000600002027625 */ /* 0x000fca00078e020f */
[----:B------:R-:W2:Y:S01]  /*ea00*/  ATOM.E.ADD.F16x2.RN.STRONG.GPU P0, RZ, [R2.64], R6 ;  /* 0x0000000602ff798a */ /* 0x000ea2000810e9c6 */
[----:B------:R-:W-:Y:S01]  /*ea10*/  BSSY B0, `(.L_x_2058) ;  /* 0x0000010000007945 */ /* 0x000fe20003800000 */
[----:B------:R-:W-:Y:S01]  /*ea20*/  IMAD.MOV.U32 R9, RZ, RZ, R0 ;  /* 0x000000ffff097224 */ /* 0x000fe200078e0000 */
[----:B--2---:R-:W-:Y:S05]  /*ea30*/  @P0 BRA `(.L_x_2059) ;  /* 0x000000d000000947 */ /* 0x004fea0003800000 */
[----:B------:R-:W1:Y:S02]  /*ea40*/  QSPC.E.S P0, RZ, [R2] ;  /* 0x0000000002ff73aa */ /* 0x000e640000000500 */
[----:B-1----:R-:W-:Y:S05]  /*ea50*/  @!P0 BRA `(.L_x_2060) ;  /* 0x0000008000008947 */ /* 0x002fea0003800000 */
[----:B------:R-:W-:Y:S01]  /*ea60*/  LOP3.LUT R4, R2, 0xffffff, RZ, 0xc0, !PT ;  /* 0x00ffffff02047812 */ /* 0x000fe200078ec0ff */
[----:B------:R-:W-:-:S04]  /*ea70*/  IMAD.MOV.U32 R5, RZ, RZ, R6 ;  /* 0x000000ffff057224 */ /* 0x000fc800078e0006 */
.L_x_2061:
[----:B------:R-:W1:Y:S02]  /*ea80*/  LDS R6, [R4] ;  /* 0x0000000004067984 */ /* 0x000e640000000800 */
[----:B-1----:R-:W-:-:S06]  /*ea90*/  HADD2 R7, R6, R5 ;  /* 0x0000000506077230 */ /* 0x002fcc0000000000 */
[----:B------:R-:W1:Y:S02]  /*eaa0*/  ATOMS.CAST.SPIN R7, [R4], R6, R7 ;  /* 0x000000060407738d */ /* 0x000e640001800007 */
[----:B-1----:R-:W-:-:S13]  /*eab0*/  ISETP.EQ.U32.AND P0, PT, R7, 0x1, PT ;  /* 0x000000010700780c */ /* 0x002fda0003f02070 */
[----:B------:R-:W-:Y:S05]  /*eac0*/  @!P0 BRA `(.L_x_2061) ;  /* 0xffffffb000008947 */ /* 0x000fea000383ffff */
[----:B------:R-:W-:Y:S05]  /*ead0*/  BRA `(.L_x_2059) ;  /* 0x0000003000007947 */ /* 0x000fea0003800000 */
.L_x_2060:
[----:B------:R-:W2:Y:S02]  /*eae0*/  LD.E R4, [R2.64] ;  /* 0x0000000602047980 */ /* 0x000ea4000c101900 */
[----:B--2---:R-:W-:-:S05]  /*eaf0*/  IMAD.IADD R5, R6, 0x1, R4 ;  /* 0x0000000106057824 */ /* 0x004fca00078e0204 */
[----:B------:R1:W-:Y:S02]  /*eb00*/  ST.E [R2.64], R5 ;  /* 0x0000000502007985 */ /* 0x0003e4000c101906 */
.L_x_2059:
[----:B------:R-:W-:Y:S05]  /*eb10*/  BSYNC B0 ;  /* 0x0000000000007941 */ /* 0x000fea0003800000 */
.L_x_2058:
[----:B------:R-:W2:Y:S02]  /*eb20*/  ATOM.E.ADD.F16x2.RN.STRONG.GPU P0, RZ, [R2.64+0x4], R9 ;  /* 0x0000040902ff798a */ /* 0x000ea4000810e9c6 */
[----:B--2---:R-:W-:Y:S05]  /*eb30*/  @P0 EXIT ;  /* 0x000000000000094d */ /* 0x004fea0003800000 */
[----:B------:R-:W2:Y:S02]  /*eb40*/  QSPC.E.S P0, RZ, [R2+0x4] ;  /* 0x0000040002ff73aa */ /* 0x000ea40000000500 */
[----:B--2---:R-:W-:Y:S05]  /*eb50*/  @!P0 BRA `(.L_x_2062) ;  /* 0x0000008000008947 */ /* 0x004fea0003800000 */
[----:B-1----:R-:W-:-:S04]  /*eb60*/  IADD3 R2, R2, 0x4, RZ ;  /* 0x0000000402027810 */ /* 0x002fc80007ffe0ff */
[----:B------:R-:W-:-:S05]  /*eb70*/  LOP3.LUT R2, R2, 0xffffff, RZ, 0xc0, !PT ;  /* 0x00ffffff02027812 */ /* 0x000fca00078ec0ff */
.L_x_2063:
[----:B------:R-:W1:Y:S02]  /*eb80*/  LDS R4, [R2] ;  /* 0x0000000002047984 */ /* 0x000e640000000800 */
[----:B-1----:R-:W-:-:S10]  /*eb90*/  HFMA2.MMA R5, R4, 1, 1, R0 ;  /* 0x3c003c0004057835 */ /* 0x002fd40000000000 */
[----:B------:R-:W1:Y:S02]  /*eba0*/  ATOMS.CAST.SPIN R5, [R2], R4, R5 ;  /* 0x000000040205738d */ /* 0x000e640001800005 */
[----:B-1----:R-:W-:-:S13]  /*ebb0*/  ISETP.EQ.U32.AND P0, PT, R5, 0x1, PT ;  /* 0x000000010500780c */ /* 0x002fda0003f02070 */
[----:B------:R-:W-:Y:S05]  /*ebc0*/  @!P0 BRA `(.L_x_2063) ;  /* 0xffffffb000008947 */ /* 0x000fea000383ffff */
[----:B------:R-:W-:Y:S05]  /*ebd0*/  EXIT ;  /* 0x000000000000794d */ /* 0x000fea0003800000 */
.L_x_2062:
[----:B------:R-:W2:Y:S02]  /*ebe0*/  LD.E R0, [R2.64+0x4] ;  /* 0x0000040602007980 */ /* 0x000ea4000c101900 */
[----:B-12---:R-:W-:-:S05]  /*ebf0*/  IMAD.IADD R5, R9, 0x1, R0 ;  /* 0x0000000109057824 */ /* 0x006fca00078e0200 */
[----:B------:R-:W-:Y:S01]  /*ec00*/  ST.E [R2.64+0x4], R5 ;  /* 0x0000040502007985 */ /* 0x000fe2000c101906 */
[----:B------:R-:W-:Y:S05]  /*ec10*/  EXIT ;  /* 0x000000000000794d */ /* 0x000fea0003800000 */
.L_x_2064:
        /* <DEDUP_REMOVED lines=14> */
.L_x_3752:


//--------------------- .text._Z23gemm_half_q_half_kernelILi3ELi176ELb0ELb0ELi32EEvPK6__halfPKjS4_S2_PS0_iiiiPKtS7_iiiiiibS2_i --------------------------
	.section	.text._Z23gemm_half_q_half_kernelILi3ELi176ELb0ELb0ELi32EEvPK6__halfPKjS4_S2_PS0_iiiiPKtS7_iiiiiibS2_i,"ax",@progbits
	.sectioninfo	@"SHI_REGISTERS=100"
	.align	128
        .global         _Z23gemm_half_q_half_kernelILi3ELi176ELb0ELb0ELi32EEvPK6__halfPKjS4_S2_PS0_iiiiPKtS7_iiiiiibS2_i
        .type           _Z23gemm_half_q_half_kernelILi3ELi176ELb0ELb0ELi32EEvPK6__halfPKjS4_S2_PS0_iiiiPKtS7_iiiiiibS2_i,@function
        .size           _Z23gemm_half_q_half_kernelILi3ELi176ELb0ELb0ELi32EEvPK6__halfPKjS4_S2_PS0_iiiiPKtS7_iiiiiibS2_i,(.L_x_3753 - _Z23gemm_half_q_half_kernelILi3ELi176ELb0ELb0ELi32EEvPK6__halfPKjS4_S2_PS0_iiiiPKtS7_iiiiiibS2_i)
        .other          _Z23gemm_half_q_half_kernelILi3ELi176ELb0ELb0ELi32EEvPK6__halfPKjS4_S2_PS0_iiiiPKtS7_iiiiiibS2_i,@"STO_CUDA_ENTRY STV_DEFAULT"
_Z23gemm_half_q_half_kernelILi3ELi176ELb0ELb0ELi32EEvPK6__halfPKjS4_S2_PS0_iiiiPKtS7_iiiiiibS2_i:
.text._Z23gemm_half_q_half_kernelILi3ELi176ELb0ELb0ELi32EEvPK6__halfPKjS4_S2_PS0_iiiiPKtS7_iiiiiibS2_i:
        /* <DEDUP_REMOVED lines=33> */
.L_x_2069:
        /* <DEDUP_REMOVED lines=36> */
.L_x_2068:
        /* <DEDUP_REMOVED lines=22> */
.L_x_2070:
        /* <DEDUP_REMOVED lines=12> */
.L_x_2067:
[----:B------:R-:W-:Y:S01]  /*0670*/  ISETP.GT.AND P2, PT, R43, 0x3, PT ;  /* 0x000000032b00780c */ /* 0x000fe20003f44270 */
[----:B------:R-:W-:Y:S01]  /*0680*/  IMAD.SHL.U32 R19, R14, 0x2, RZ ;  /* 0x000000020e137824 */ /* 0x000fe200078e00ff */
[----:B------:R-:W-:Y:S01]  /*0690*/  PLOP3.LUT P0, PT, PT, PT, PT, 0x80, 0x0 ;  /* 0x000000000000781c */ /* 0x000fe20003f0f070 */
[----:B------:R-:W-:-:S10]  /*06a0*/  IMAD.MOV.U32 R14, RZ, RZ, RZ ;  /* 0x000000ffff0e7224 */ /* 0x000fd400078e00ff */
[----:B------:R-:W-:Y:S05]  /*06b0*/  @!P2 BRA `(.L_x_2071) ;  /* 0x000002600000a947 */ /* 0x000fea0003800000 */
[----:B------:R-:W-:Y:S02]  /*06c0*/  PLOP3.LUT P0, PT, PT, PT, PT, 0x8, 0x0 ;  /* 0x000000000000781c */ /* 0x000fe40003f0e170 */
[----:B------:R-:W-:Y:S02]  /*06d0*/  IADD3 R21, R43, -0x3, RZ ;  /* 0xfffffffd2b157810 */ /* 0x000fe40007ffe0ff */
.L_x_2072:
        /* <DEDUP_REMOVED lines=36> */
.L_x_2071:
        /* <DEDUP_REMOVED lines=22> */
.L_x_2073:
        /* <DEDUP_REMOVED lines=11> */
.L_x_2066:
[----:B------:R-:W-:Y:S05]  /*0b30*/  BSYNC B0 ;  /* 0x0000000000007941 */ /* 0x000fea0003800000 */
.L_x_2065:
        /* <DEDUP_REMOVED lines=14> */
.L_x_2076:
        /* <DEDUP_REMOVED lines=19> */
.L_x_2075:
        /* <DEDUP_REMOVED lines=14> */
.L_x_2077:
[----:B------:R-:W-:-:S13]  /*0e30*/  ISETP.LT.OR P0, PT, R12, R43, P0 ;  /* 0x0000002b0c00720c */ /* 0x000fda0000701670 */
[----:B------:R-:W-:Y:S02]  /*0e40*/  @P0 IMAD R3, R3, 0x3, R12 ;  /* 0x0000000303030824 */ /* 0x000fe400078e020c */
[----:B0-----:R-:W-:Y:S02]  /*0e50*/  @P0 IMAD.MOV.U32 R4, RZ, RZ, 0x2 ;  /* 0x00000002ff040424 */ /* 0x001fe400078e00ff */
[----:B------:R-:W-:-:S04]  /*0e60*/  @P0 IMAD R3, R3, c[0x0][0x18c], R2 ;  /* 0x0000630003030a24 */ /* 0x000fc800078e0202 */
[----:B------:R-:W-:-:S05]  /*0e70*/  @P0 IMAD.WIDE R4, R3, R4, c[0x0][0x180] ;  /* 0x0000600003040625 */ /* 0x000fca00078e0204 */
[----:B------:R0:W-:Y:S02]  /*0e80*/  @P0 STG.E.64 [R4.64], RZ ;  /* 0x000000ff04000986 */ /* 0x0001e4000c101b06 */
.L_x_2074:
        /* <DEDUP_REMOVED lines=74> */
.L_x_2079:
        /* <DEDUP_REMOVED lines=41> */
.L_x_2078:
        /* <DEDUP_REMOVED lines=15> */
.L_x_2085:
        /* <DEDUP_REMOVED lines=8> */
[----:B------:R-:W-:Y:S02]  /*1730*/  LOP3.LUT R14, R11, 0xff, RZ, 0xc0, !PT ;  /* 0x000000ff0b0e7812 */ /* 0x000fe400078ec0ff */
[----:B------:R-:W-:Y:S02]  /*1740*/  IADD3 R48, R15, -0x80, RZ ;  /* 0xffffff800f307810 */ /* 0x000fe40007ffe0ff */
[----:B------:R-:W-:Y:S01]  /*1750*/  IADD3 R35, R14, -0x80, RZ ;  /* 0xffffff800e237810 */ /* 0x000fe20007ffe0ff */
[----:B------:R-:W-:Y:S01]  /*1760*/  I2F.F16 R47, R47 ;  /* 0x0000002f002f7306 */ /* 0x000fe20000200c00 */
[----:B------:R-:W-:Y:S02]  /*1770*/  LOP3.LUT R14, R8, 0xff, RZ, 0xc0, !PT ;  /* 0x000000ff080e7812 */ /* 0x000fe400078ec0ff */
[----:B---3--:R-:W-:-:S02]  /*1780*/  LOP3.LUT R15, R4, 0xff, RZ, 0xc0, !PT ;  /* 0x000000ff040f7812 */ /* 0x008fc400078ec0ff */
[----:B------:R-:W-:Y:S02]  /*1790*/  IADD3 R14, R14, -0x80, RZ ;  /* 0xffffff800e0e7810 */ /* 0x000fe40007ffe0ff */
[----:B------:R-:W-:Y:S01]  /*17a0*/  IADD3 R15, R15, -0x80, RZ ;  /* 0xffffff800f0f7810 */ /* 0x000fe20007ffe0ff */
[----:B------:R-:W-:Y:S01]  /*17b0*/  I2F.F16 R35, R35 ;  /* 0x0000002300237306 */ /* 0x000fe20000200c00 */
[----:B------:R-:W-:Y:S02]  /*17c0*/  LEA.HI R30, R8, 0xffffff80, RZ, 0x8 ;  /* 0xffffff80081e7811 */ /* 0x000fe400078f40ff */
[----:B------:R-:W-:Y:S02]  /*17d0*/  LEA.HI R28, R10, 0xffffff80, RZ, 0x8 ;  /* 0xffffff800a1c7811 */ /* 0x000fe400078f40ff */
[----:B------:R-:W-:Y:S02]  /*17e0*/  LEA.HI R29, R9, 0xffffff80, RZ, 0x8 ;  /* 0xffffff80091d7811 */ /* 0x000fe400078f40ff */
[----:B------:R-:W-:Y:S01]  /*17f0*/  LEA.HI R27, R11, 0xffffff80, RZ, 0x8 ;  /* 0xffffff800b1b7811 */ /* 0x000fe200078f40ff */
[----:B------:R0:W-:Y:S01]  /*1800*/  I2F.F16 R46, R14 ;  /* 0x0000000e002e7306 */ /* 0x0001e20000200c00 */
[----:B------:R-:W-:-:S02]  /*1810*/  SHF.R.U32.HI R53, RZ, 0x10, R11 ;  /* 0x00000010ff357819 */ /* 0x000fc4000001160b */
[----:B------:R-:W-:Y:S02]  /*1820*/  LEA.HI R26, R4, 0xffffff80, RZ, 0x8 ;  /* 0xffffff80041a7811 */ /* 0x000fe400078f40ff */
[C---:B------:R-:W-:Y:S02]  /*1830*/  LEA.HI R25, R5.reuse, 0xffffff80, RZ, 0x8 ;  /* 0xffffff8005197811 */ /* 0x040fe400078f40ff */
[----:B------:R-:W-:Y:S01]  /*1840*/  LOP3.LUT R31, R5, 0xff, RZ, 0xc0, !PT ;  /* 0x000000ff051f7812 */ /* 0x000fe200078ec0ff */
[----:B------:R1:W2:Y:S01]  /*1850*/  I2F.F16 R34, R15 ;  /* 0x0000000f00227306 */ /* 0x0002a20000200c00 */
[--C-:B0-----:R-:W-:Y:S02]  /*1860*/  SHF.R.U32.HI R14, RZ, 0x8, R8.reuse ;  /* 0x00000008ff0e7819 */ /* 0x101fe40000011608 */
[----:B------:R-:W-:Y:S02]  /*1870*/  SHF.R.U32.HI R8, RZ, 0x10, R8 ;  /* 0x00000010ff087819 */ /* 0x000fe40000011608 */
[----:B------:R-:W-:-:S02]  /*1880*/  LOP3.LUT R14, R14, 0xff, RZ, 0xc0, !PT ;  /* 0x000000ff0e0e7812 */ /* 0x000fc400078ec0ff */
[----:B------:R-:W-:Y:S01]  /*1890*/  LOP3.LUT R8, R8, 0xff, RZ, 0xc0, !PT ;  /* 0x000000ff08087812 */ /* 0x000fe200078ec0ff */
[----:B------:R-:W0:Y:S01]  /*18a0*/  I2F.F16 R48, R48 ;  /* 0x0000003000307306 */ /* 0x000e220000200c00 */
[----:B------:R-:W-:Y:S02]  /*18b0*/  IADD3 R50, R14, -0x80, RZ ;  /* 0xffffff800e327810 */ /* 0x000fe40007ffe0ff */
[--C-:B------:R-:W-:Y:S02]  /*18c0*/  SHF.R.U32.HI R14, RZ, 0x8, R9.reuse ;  /* 0x00000008ff0e7819 */ /* 0x100fe40000011609 */
[----:B------:R-:W-:Y:S02]  /*18d0*/  IADD3 R8, R8, -0x80, RZ ;  /* 0xffffff8008087810 */ /* 0x000fe40007ffe0ff */
[----:B------:R-:W-:Y:S01]  /*18e0*/  LOP3.LUT R51, R14, 0xff, RZ, 0xc0, !PT ;  /* 0x000000ff0e337812 */ /* 0x000fe200078ec0ff */
[----:B------:R-:W-:Y:S01]  /*18f0*/  I2F.F16 R50, R50 ;  /* 0x0000003200327306 */ /* 0x000fe20000200c00 */
[----:B-1----:R-:W1:Y:S01]  /*1900*/  LDS.64 R14, [UR4] ;  /* 0x00000004ff0e7984 */ /* 0x002e620008000a00 */
[----:B------:R-:W-:Y:S01]  /*1910*/  SHF.R.U32.HI R9, RZ, 0x10, R9 ;  /* 0x00000010ff097819 */ /* 0x000fe20000011609 */
[----:B--2---:R-:W-:Y:S01]  /*1920*/  HADD2.F32 R34, -RZ, R34.H0_H0 ;  /* 0x20000022ff227230 */ /* 0x004fe20000004100 */
[----:B------:R-:W-:-:S02]  /*1930*/  IADD3 R59, R51, -0x80, RZ ;  /* 0xffffff80333b7810 */ /* 0x000fc40007ffe0ff */
[--C-:B------:R-:W-:Y:S02]  /*1940*/  SHF.R.U32.HI R51, RZ, 0x8, R10.reuse ;  /* 0x00000008ff337819 */ /* 0x100fe4000001160a */
[----:B------:R2:W3:Y:S01]  /*1950*/  I2F.F16 R49, R8 ;  /* 0x0000000800317306 */ /* 0x0004e20000200c00 */
[----:B------:R-:W-:Y:S01]  /*1960*/  SHF.R.U32.HI R10, RZ, 0x10, R10 ;  /* 0x00000010ff0a7819 */ /* 0x000fe2000001160a */
[----:B0-----:R-:W-:Y:S01]  /*1970*/  HADD2.F32 R48, -RZ, R48.H0_H0 ;  /* 0x20000030ff307230 */ /* 0x001fe20000004100 */
[----:B------:R-:W-:Y:S02]  /*1980*/  LOP3.LUT R52, R51, 0xff, RZ, 0xc0, !PT ;  /* 0x000000ff33347812 */ /* 0x000fe400078ec0ff */
[----:B------:R-:W-:Y:S02]  /*1990*/  LOP3.LUT R10, R10, 0xff, RZ, 0xc0, !PT ;  /* 0x000000ff0a0a7812 */ /* 0x000fe400078ec0ff */
[----:B------:R-:W-:Y:S01]  /*19a0*/  LOP3.LUT R9, R9, 0xff, RZ, 0xc0, !PT ;  /* 0x000000ff09097812 */ /* 0x000fe200078ec0ff */
[----:B------:R-:W0:Y:S01]  /*19b0*/  I2F.F16 R59, R59 ;  /* 0x0000003b003b7306 */ /* 0x000e220000200c00 */
[----:B--2---:R-:W-:-:S02]  /*19c0*/  SHF.R.U32.HI R8, RZ, 0x8, R11 ;  /* 0x00000008ff087819 */ /* 0x004fc4000001160b */
[----:B------:R-:W-:Y:S02]  /*19d0*/  IADD3 R10, R10, -0x80, RZ ;  /* 0xffffff800a0a7810 */ /* 0x000fe40007ffe0ff */
[----:B------:R-:W-:Y:S02]  /*19e0*/  LOP3.LUT R8, R8, 0xff, RZ, 0xc0, !PT ;  /* 0x000000ff08087812 */ /* 0x000fe400078ec0ff */
[----:B------:R-:W-:Y:S01]  /*19f0*/  IADD3 R52, R52, -0x80, RZ ;  /* 0xffffff8034347810 */ /* 0x000fe20007ffe0ff */
[----:B------:R2:W-:Y:S01]  /*1a00*/  I2F.F16 R54, R10 ;  /* 0x0000000a00367306 */ /* 0x0005e20000200c00 */
[----:B------:R-:W-:Y:S01]  /*1a10*/  IADD3 R11, R8, -0x80, RZ ;  /* 0xffffff80080b7810 */ /* 0x000fe20007ffe0ff */
[----:B---3--:R-:W-:Y:S01]  /*1a20*/  HADD2.F32 R49, -RZ, R49.H0_H0 ;  /* 0x20000031ff317230 */ /* 0x008fe20000004100 */
[--C-:B------:R-:W-:Y:S02]  /*1a30*/  SHF.R.U32.HI R8, RZ, 0x8, R4.reuse ;  /* 0x00000008ff087819 */ /* 0x100fe40000011604 */
[----:B------:R-:W-:-:S02]  /*1a40*/  SHF.R.U32.HI R4, RZ, 0x10, R4 ;  /* 0x00000010ff047819 */ /* 0x000fc40000011604 */
[----:B------:R-:W-:Y:S01]  /*1a50*/  IADD3 R9, R9, -0x80, RZ ;  /* 0xffffff8009097810 */ /* 0x000fe20007ffe0ff */
[----:B------:R3:W4:Y:S01]  /*1a60*/  I2F.F16 R64, R52 ;  /* 0x0000003400407306 */ /* 0x0007220000200c00 */
[----:B------:R-:W-:Y:S02]  /*1a70*/  LOP3.LUT R4, R4, 0xff, RZ, 0xc0, !PT ;  /* 0x000000ff04047812 */ /* 0x000fe400078ec0ff */
[--C-:B--2---:R-:W-:Y:S02]  /*1a80*/  SHF.R.U32.HI R10, RZ, 0x10, R5.reuse ;  /* 0x00000010ff0a7819 */ /* 0x104fe40000011605 */
[----:B------:R-:W-:Y:S02]  /*1a90*/  LOP3.LUT R8, R8, 0xff, RZ, 0xc0, !PT ;  /* 0x000000ff08087812 */ /* 0x000fe400078ec0ff */
[----:B------:R-:W-:Y:S01]  /*1aa0*/  LOP3.LUT R53, R53, 0xff, RZ, 0xc0, !PT ;  /* 0x000000ff35357812 */ /* 0x000fe200078ec0ff */
[----:B------:R2:W-:Y:S01]  /*1ab0*/  I2F.F16 R51, R9 ;  /* 0x0000000900337306 */ /* 0x0005e20000200c00 */
[----:B---3--:R-:W-:Y:S01]  /*1ac0*/  IADD3 R52, R4, -0x80, RZ ;  /* 0xffffff8004347810 */ /* 0x008fe20007ffe0ff */
[--C-:B-1----:R-:W-:Y:S01]  /*1ad0*/  HADD2.F32 R63, -RZ, R14.reuse.H0_H0 ;  /* 0x2000000eff3f7230 */ /* 0x102fe20000004100 */
[----:B------:R-:W-:Y:S01]  /*1ae0*/  LOP3.LUT R10, R10, 0xff, RZ, 0xc0, !PT ;  /* 0x000000ff0a0a7812 */ /* 0x000fe200078ec0ff */
[----:B------:R-:W-:Y:S01]  /*1af0*/  HADD2.F32 R62, -RZ, R14.H1_H1 ;  /* 0x3000000eff3e7230 */ /* 0x000fe20000004100 */
[----:B------:R-:W-:Y:S01]  /*1b00*/  IADD3 R8, R8, -0x80, RZ ;  /* 0xffffff8008087810 */ /* 0x000fe20007ffe0ff */
[--C-:B------:R-:W-:Y:S01]  /*1b10*/  HADD2.F32 R58, -RZ, R15.reuse.H0_H0 ;  /* 0x2000000fff3a7230 */ /* 0x100fe20000004100 */
[----:B------:R-:W-:Y:S01]  /*1b20*/  IADD3 R57, R53, -0x80, RZ ;  /* 0xffffff8035397810 */ /* 0x000fe20007ffe0ff */
[----:B------:R1:W3:Y:S01]  /*1b30*/  I2F.F16 R65, R11 ;  /* 0x0000000b00417306 */ /* 0x0002e20000200c00 */
[----:B--2---:R-:W-:Y:S01]  /*1b40*/  SHF.R.U32.HI R9, RZ, 0x8, R5 ;  /* 0x00000008ff097819 */ /* 0x004fe20000011605 */
[----:B------:R-:W-:Y:S01]  /*1b50*/  HADD2.F32 R56, -RZ, R15.H1_H1 ;  /* 0x3000000fff387230 */ /* 0x000fe20000004100 */
[----:B------:R-:W2:Y:S01]  /*1b60*/  LDS.64 R4, [UR4+0x8] ;  /* 0x00000804ff047984 */ /* 0x000ea20008000a00 */
[----:B------:R-:W-:Y:S01]  /*1b70*/  IADD3 R60, R10, -0x80, RZ ;  /* 0xffffff800a3c7810 */ /* 0x000fe20007ffe0ff */
[----:B------:R-:W-:Y:S01]  /*1b80*/  HADD2.F32 R10, -RZ, R46.H0_H0 ;  /* 0x2000002eff0a7230 */ /* 0x000fe20000004100 */
[----:B------:R-:W-:Y:S01]  /*1b90*/  LOP3.LUT R9, R9, 0xff, RZ, 0xc0, !PT ;  /* 0x000000ff09097812 */ /* 0x000fe200078ec0ff */
[----:B0-----:R-:W-:Y:S01]  /*1ba0*/  HADD2.F32 R14, -RZ, R59.H0_H0 ;  /* 0x2000003bff0e7230 */ /* 0x001fe20000004100 */
[----:B------:R0:W-:Y:S01]  /*1bb0*/  I2F.F16 R53, R8 ;  /* 0x0000000800357306 */ /* 0x0001e20000200c00 */
[----:B-1----:R-:W-:Y:S01]  /*1bc0*/  HADD2.F32 R11, -RZ, R50.H0_H0 ;  /* 0x20000032ff0b7230 */ /* 0x002fe20000004100 */
[----:B------:R-:W-:Y:S01]  /*1bd0*/  IADD3 R55, R9, -0x80, RZ ;  /* 0xffffff8009377810 */ /* 0x000fe20007ffe0ff */
[----:B------:R-:W-:Y:S01]  /*1be0*/  HADD2.F32 R9, -RZ, R35.H0_H0 ;  /* 0x20000023ff097230 */ /* 0x000fe20000004100 */
[----:B------:R-:W-:Y:S01]  /*1bf0*/  FFMA.FTZ R46, R10, R63, RZ ;  /* 0x0000003f0a2e7223 */ /* 0x000fe200000100ff */
[----:B----4-:R-:W-:Y:S01]  /*1c00*/  HADD2.F32 R15, -RZ, R64.H0_H0 ;  /* 0x20000040ff0f7230 */ /* 0x010fe20000004100 */
[C---:B------:R-:W-:Y:S01]  /*1c10*/  FFMA.FTZ R50, R63.reuse, R48, RZ ;  /* 0x000000303f327223 */ /* 0x040fe200000100ff */
[----:B------:R-:W-:Y:S01]  /*1c20*/  SHF.R.U32.HI R61, RZ, 0x8, R6 ;  /* 0x00000008ff3d7819 */ /* 0x000fe20000011606 */
[----:B------:R-:W1:Y:S01]  /*1c30*/  I2F.F16 R57, R57 ;  /* 0x0000003900397306 */ /* 0x000e620000200c00 */
[----:B0-----:R-:W-:Y:S01]  /*1c40*/  HADD2.F32 R8, -RZ, R47.H0_H0 ;  /* 0x2000002fff087230 */ /* 0x001fe20000004100 */
[----:B------:R-:W-:Y:S01]  /*1c50*/  FFMA.FTZ R59, R63, R9, RZ ;  /* 0x000000093f3b7223 */ /* 0x000fe200000100ff */
[----:B---3--:R-:W-:Y:S01]  /*1c60*/  HADD2.F32 R35, -RZ, R65.H0_H0 ;  /* 0x20000041ff237230 */ /* 0x008fe20000004100 */
[----:B------:R-:W-:Y:S01]  /*1c70*/  IADD3 R33, R31, -0x80, RZ ;  /* 0xffffff801f217810 */ /* 0x000fe20007ffe0ff */
[----:B------:R-:W-:Y:S01]  /*1c80*/  FFMA.FTZ R65, R62, R15, R50 ;  /* 0x0000000f3e417223 */ /* 0x000fe20000010032 */
[----:B------:R-:W-:Y:S01]  /*1c90*/  LOP3.LUT R31, R6, 0xff, RZ, 0xc0, !PT ;  /* 0x000000ff061f7812 */ /* 0x000fe200078ec0ff */
[----:B------:R-:W-:Y:S01]  /*1ca0*/  FFMA.FTZ R47, R63, R8, RZ ;  /* 0x000000083f2f7223 */ /* 0x000fe200000100ff */
[----:B------:R-:W-:Y:S01]  /*1cb0*/  LOP3.LUT R32, R7, 0xff, RZ, 0xc0, !PT ;  /* 0x000000ff07207812 */ /* 0x000fe200078ec0ff */
[----:B------:R-:W-:Y:S01]  /*1cc0*/  FFMA.FTZ R63, R11, R62, R46 ;  /* 0x0000003e0b3f7223 */ /* 0x000fe2000001002e */
[----:B------:R-:W-:Y:S01]  /*1cd0*/  SHF.R.U32.HI R46, RZ, 0x8, R7 ;  /* 0x00000008ff2e7819 */ /* 0x000fe20000011607 */
[C---:B------:R-:W-:Y:S01]  /*1ce0*/  FFMA.FTZ R64, R62.reuse, R14, R47 ;  /* 0x0000000e3e407223 */ /* 0x040fe2000001002f */
[----:B------:R-:W-:Y:S01]  /*1cf0*/  LOP3.LUT R61, R61, 0xff, RZ, 0xc0, !PT ;  /* 0x000000ff3d3d7812 */ /* 0x000fe200078ec0ff */
[----:B------:R-:W-:Y:S01]  /*1d00*/  FFMA.FTZ R62, R62, R35, R59 ;  /* 0x000000233e3e7223 */ /* 0x000fe2000001003b */
[----:B------:R-:W0:Y:S01]  /*1d10*/  I2F.F16 R30, R30 ;  /* 0x0000001e001e7306 */ /* 0x000e220000200c00 */
[----:B------:R-:W-:Y:S01]  /*1d20*/  LOP3.LUT R59, R46, 0xff, RZ, 0xc0, !PT ;  /* 0x000000ff2e3b7812 */ /* 0x000fe200078ec0ff */
[----:B------:R-:W-:Y:S01]  /*1d30*/  HADD2.F32 R46, -RZ, R54.H0_H0 ;  /* 0x20000036ff2e7230 */ /* 0x000fe20000004100 */
[----:B------:R-:W-:Y:S01]  /*1d40*/  LEA.HI R16, R7, 0xffffff80, RZ, 0x8 ;  /* 0xffffff8007107811 */ /* 0x000fe200078f40ff */
[----:B-1----:R-:W-:Y:S01]  /*1d50*/  HADD2.F32 R47, -RZ, R57.H0_H0 ;  /* 0x20000039ff2f7230 */ /* 0x002fe20000004100 */
[----:B------:R-:W-:Y:S01]  /*1d60*/  IADD3 R31, R31, -0x80, RZ ;  /* 0xffffff801f1f7810 */ /* 0x000fe20007ffe0ff */
[----:B------:R-:W-:Y:S01]  /*1d70*/  HADD2.F32 R51, -RZ, R51.H0_H0 ;  /* 0x20000033ff337230 */ /* 0x000fe20000004100 */
[----:B------:R-:W-:Y:S01]  /*1d80*/  IADD3 R32, R32, -0x80, RZ ;  /* 0xffffff8020207810 */ /* 0x000fe20007ffe0ff */
[----:B------:R-:W1:Y:S01]  /*1d90*/  I2F.F16 R29, R29 ;  /* 0x0000001d001d7306 */ /* 0x000e620000200c00 */
[----:B------:R-:W-:Y:S01]  /*1da0*/  IADD3 R61, R61, -0x80, RZ ;  /* 0xffffff803d3d7810 */ /* 0x000fe20007ffe0ff */
[----:B------:R-:W-:Y:S01]  /*1db0*/  FFMA.FTZ R63, R49, R58, R63 ;  /* 0x0000003a313f7223 */ /* 0x000fe2000001003f */
[----:B------:R-:W-:Y:S01]  /*1dc0*/  SHF.R.U32.HI R7, RZ, 0x10, R7 ;  /* 0x00000010ff077819 */ /* 0x000fe20000011607 */
[----:B------:R-:W-:Y:S01]  /*1dd0*/  FFMA.FTZ R64, R58, R51, R64 ;  /* 0x000000333a407223 */ /* 0x000fe20000010040 */
[----:B------:R-:W-:Y:S01]  /*1de0*/  LEA.HI R24, R6, 0xffffff80, RZ, 0x8 ;  /* 0xffffff8006187811 */ /* 0x000fe200078f40ff */
[C---:B------:R-:W-:Y:S01]  /*1df0*/  FFMA.FTZ R65, R58.reuse, R46, R65 ;  /* 0x0000002e3a417223 */ /* 0x040fe20000010041 */
[----:B------:R-:W-:Y:S01]  /*1e00*/  IADD3 R59, R59, -0x80, RZ ;  /* 0xffffff803b3b7810 */ /* 0x000fe20007ffe0ff */
[----:B------:R-:W3:Y:S01]  /*1e10*/  I2F.F16 R28, R28 ;  /* 0x0000001c001c7306 */ /* 0x000ee20000200c00 */
[----:B------:R-:W-:Y:S01]  /*1e20*/  SHF.R.U32.HI R6, RZ, 0x10, R6 ;  /* 0x00000010ff067819 */ /* 0x000fe20000011606 */
[----:B0-----:R-:W-:Y:S01]  /*1e30*/  HADD2.F32 R30, -RZ, R30.H0_H0 ;  /* 0x2000001eff1e7230 */ /* 0x001fe20000004100 */
[----:B------:R-:W-:Y:S01]  /*1e40*/  LOP3.LUT R7, R7, 0xff, RZ, 0xc0, !PT ;  /* 0x000000ff07077812 */ /* 0x000fe200078ec0ff */
[----:B------:R-:W-:Y:S01]  /*1e50*/  FFMA.FTZ R62, R58, R47, R62 ;  /* 0x0000002f3a3e7223 */ /* 0x000fe2000001003e */
[----:B------:R-:W-:Y:S01]  /*1e60*/  LOP3.LUT R6, R6, 0xff, RZ, 0xc0, !PT ;  /* 0x000000ff06067812 */ /* 0x000fe200078ec0ff */
[--C-:B--2---:R-:W-:Y:S01]  /*1e70*/  HADD2.F32 R58, -RZ, R4.reuse.H0_H0 ;  /* 0x20000004ff3a7230 */ /* 0x104fe20000004100 */
[----:B------:R-:W-:Y:S01]  /*1e80*/  IADD3 R7, R7, -0x80, RZ ;  /* 0xffffff8007077810 */ /* 0x000fe20007ffe0ff */
[----:B------:R-:W0:Y:S01]  /*1e90*/  I2F.F16 R27, R27 ;  /* 0x0000001b001b7306 */ /* 0x000e220000200c00 */
[----:B------:R-:W-:Y:S01]  /*1ea0*/  IADD3 R6, R6, -0x80, RZ ;  /* 0xffffff8006067810 */ /* 0x000fe20007ffe0ff */
[----:B-1----:R-:W-:Y:S01]  /*1eb0*/  HADD2.F32 R29, -RZ, R29.H0_H0 ;  /* 0x2000001dff1d7230 */ /* 0x002fe20000004100 */
[----:B------:R-:W-:Y:S01]  /*1ec0*/  FFMA.FTZ R63, R30, R56, R63 ;  /* 0x000000381e3f7223 */ /* 0x000fe2000001003f */
[----:B------:R-:W-:-:S02]  /*1ed0*/  HADD2.F32 R4, -RZ, R4.H1_H1 ;  /* 0x30000004ff047230 */ /* 0x000fc40000004100 */
[----:B------:R-:W-:Y:S01]  /*1ee0*/  HADD2.F32 R53, -RZ, R53.H0_H0 ;  /* 0x20000035ff357230 */ /* 0x000fe20000004100 */
[----:B------:R-:W-:Y:S01]  /*1ef0*/  FFMA.FTZ R64, R56, R29, R64 ;  /* 0x0000001d38407223 */ /* 0x000fe20000010040 */
[----:B------:R-:W1:Y:S01]  /*1f00*/  I2F.F16 R33, R33 ;  /* 0x0000002100217306 */ /* 0x000e620000200c00 */
[----:B---3--:R-:W-:Y:S01]  /*1f10*/  HADD2.F32 R28, -RZ, R28.H0_H0 ;  /* 0x2000001cff1c7230 */ /* 0x008fe20000004100 */
[----:B------:R-:W-:-:S04]  /*1f20*/  FFMA.FTZ R63, R34, R58, R63 ;  /* 0x0000003a223f7223 */ /* 0x000fc8000001003f */
[----:B------:R-:W-:Y:S02]  /*1f30*/  FFMA.FTZ R65, R56, R28, R65 ;  /* 0x0000001c38417223 */ /* 0x000fe40000010041 */
[----:B------:R-:W2:Y:S01]  /*1f40*/  I2F.F16 R55, R55 ;  /* 0x0000003700377306 */ /* 0x000ea20000200c00 */
[----:B0-----:R-:W-:Y:S01]  /*1f50*/  HADD2.F32 R27, -RZ, R27.H0_H0 ;  /* 0x2000001bff1b7230 */ /* 0x001fe20000004100 */
[----:B------:R-:W-:-:S06]  /*1f60*/  FFMA.FTZ R63, R53, R4, R63 ;  /* 0x00000004353f7223 */ /* 0x000fcc000001003f */
[----:B------:R0:W3:Y:S01]  /*1f70*/  I2F.F16 R54, R61 ;  /* 0x0000003d00367306 */ /* 0x0000e20000200c00 */
[----:B-1----:R-:W-:-:S07]  /*1f80*/  HADD2.F32 R33, -RZ, R33.H0_H0 ;  /* 0x20000021ff217230 */ /* 0x002fce0000004100 */
[----:B------:R1:W4:Y:S01]  /*1f90*/  I2F.F16 R57, R59 ;  /* 0x0000003b00397306 */ /* 0x0003220000200c00 */
[----:B0-----:R-:W-:Y:S01]  /*1fa0*/  FFMA.FTZ R61, R56, R27, R62 ;  /* 0x0000001b383d7223 */ /* 0x001fe2000001003e */
[----:B--2---:R-:W-:-:S06]  /*1fb0*/  HADD2.F32 R56, -RZ, R55.H0_H0 ;  /* 0x20000037ff387230 */ /* 0x004fcc0000004100 */
[----:B------:R-:W0:Y:S01]  /*1fc0*/  I2F.F16 R31, R31 ;  /* 0x0000001f001f7306 */ /* 0x000e220000200c00 */
[----:B---3--:R-:W-:Y:S02]  /*1fd0*/  HADD2.F32 R55, -RZ, R54.H0_H0 ;  /* 0x20000036ff377230 */ /* 0x008fe40000004100 */
[--C-:B-1----:R-:W-:Y:S02]  /*1fe0*/  HADD2.F32 R59, -RZ, R5.reuse.H0_H0 ;  /* 0x20000005ff3b7230 */ /* 0x102fe40000004100 */
[----:B------:R-:W-:-:S03]  /*1ff0*/  HADD2.F32 R5, -RZ, R5.H1_H1 ;  /* 0x30000005ff057230 */ /* 0x000fc60000004100 */
[----:B------:R-:W1:Y:S01]  /*2000*/  I2F.F16 R32, R32 ;  /* 0x0000002000207306 */ /* 0x000e620000200c00 */
[----:B----4-:R-:W-:Y:S01]  /*2010*/  HADD2.F32 R54, -RZ, R57.H0_H0 ;  /* 0x20000039ff367230 */ /* 0x010fe20000004100 */
[----:B------:R-:W-:-:S06]  /*2020*/  FFMA.FTZ R57, R58, R33, R64 ;  /* 0x000000213a397223 */ /* 0x000fcc0000010040 */
[----:B------:R-:W2:Y:S01]  /*2030*/  I2F.F16 R52, R52 ;  /* 0x0000003400347306 */ /* 0x000ea20000200c00 */
[----:B0-----:R-:W-:-:S05]  /*2040*/  HADD2.F32 R31, -RZ, R31.H0_H0 ;  /* 0x2000001fff1f7230 */ /* 0x001fca0000004100 */
[----:B------:R-:W-:Y:S02]  /*2050*/  FFMA.FTZ R65, R58, R31, R65 ;  /* 0x0000001f3a417223 */ /* 0x000fe40000010041 */
[----:B------:R-:W0:Y:S01]  /*2060*/  I2F.F16 R50, R60 ;  /* 0x0000003c00327306 */ /* 0x000e220000200c00 */
[----:B-1----:R-:W-:Y:S01]  /*2070*/  HADD2.F32 R32, -RZ, R32.H0_H0 ;  /* 0x20000020ff207230 */ /* 0x002fe20000004100 */
[----:B------:R-:W-:-:S04]  /*2080*/  FFMA.FTZ R65, R4, R55, R65 ;  /* 0x0000003704417223 */ /* 0x000fc80000010041 */
[----:B------:R-:W-:Y:S02]  /*2090*/  FFMA.FTZ R61, R58, R32, R61 ;  /* 0x000000203a3d7223 */ /* 0x000fe4000001003d */
[----:B------:R1:W3:Y:S01]  /*20a0*/  I2F.F16 R60, R6 ;  /* 0x00000006003c7306 */ /* 0x0002e20000200c00 */
[----:B--2---:R-:W-:Y:S01]  /*20b0*/  HADD2.F32 R52, -RZ, R52.H0_H0 ;  /* 0x20000034ff347230 */ /* 0x004fe20000004100 */
[----:B------:R-:W-:-:S04]  /*20c0*/  FFMA.FTZ R61, R4, R54, R61 ;  /* 0x00000036043d7223 */ /* 0x000fc8000001003d */
[----:B------:R-:W-:Y:S02]  /*20d0*/  FFMA.FTZ R63, R52, R59, R63 ;  /* 0x0000003b343f7223 */ /* 0x000fe4000001003f */
[----:B------:R-:W2:Y:S01]  /*20e0*/  I2F.F16 R7, R7 ;  /* 0x0000000700077306 */ /* 0x000ea20000200c00 */
[----:B-1----:R-:W-:Y:S01]  /*20f0*/  FFMA.FTZ R6, R4, R56, R57 ;  /* 0x0000003804067223 */ /* 0x002fe20000010039 */
[----:B0-----:R-:W-:-:S05]  /*2100*/  HADD2.F32 R57, -RZ, R50.H0_H0 ;  /* 0x20000032ff397230 */ /* 0x001fca0000004100 */
[----:B------:R-:W-:Y:S01]  /*2110*/  FFMA.FTZ R6, R59, R57, R6 ;  /* 0x000000393b067223 */ /* 0x000fe20000010006 */
[----:B------:R-:W0:Y:S01]  /*2120*/  I2F.F16 R26, R26 ;  /* 0x0000001a001a7306 */ /* 0x000e220000200c00 */
[----:B---3--:R-:W-:-:S05]  /*2130*/  HADD2.F32 R58, -RZ, R60.H0_H0 ;  /* 0x2000003cff3a7230 */ /* 0x008fca0000004100 */
        /* <DEDUP_REMOVED lines=137> */
.L_x_2081:
        /* <DEDUP_REMOVED lines=15> */
[--C-:B------:R-:W-:Y:S01]  /*2ac0*/  SHF.R.U32.HI R46, RZ, 0x8, R5.reuse ;  /* 0x00000008ff2e7819 */ /* 0x100fe20000011605 */
[----:B------:R-:W-:Y:S01]  /*2ad0*/  I2F.F16 R16, R16 ;  /* 0x0000001000107306 */ /* 0x000fe20000200c00 */
[----:B------:R-:W-:Y:S02]  /*2ae0*/  SHF.R.U32.HI R4, RZ, 0x10, R4 ;  /* 0x00000010ff047819 */ /* 0x000fe40000011604 */
[----:B------:R-:W-:Y:S02]  /*2af0*/  SHF.R.U32.HI R5, RZ, 0x10, R5 ;  /* 0x00000010ff057819 */ /* 0x000fe40000011605 */
[----:B------:R-:W-:-:S02]  /*2b00*/  IADD3 R15, R15, -0x80, RZ ;  /* 0xffffff800f0f7810 */ /* 0x000fc40007ffe0ff */
[----:B------:R-:W-:Y:S01]  /*2b10*/  LOP3.LUT R34, R34, 0xff, RZ, 0xc0, !PT ;  /* 0x000000ff22227812 */ /* 0x000fe200078ec0ff */
[----:B------:R-:W-:Y:S01]  /*2b20*/  I2F.F16 R33, R33 ;  /* 0x0000002100217306 */ /* 0x000fe20000200c00 */
[----:B------:R-:W-:Y:S01]  /*2b30*/  LOP3.LUT R4, R4, 0xff, RZ, 0xc0, !PT ;  /* 0x000000ff04047812 */ /* 0x000fe200078ec0ff */
[----:B-1----:R-:W-:Y:S01]  /*2b40*/  HADD2.F32 R31, -RZ, R31.H0_H0 ;  /* 0x2000001fff1f7230 */ /* 0x002fe20000004100 */
[----:B------:R-:W-:Y:S02]  /*2b50*/  LOP3.LUT R5, R5, 0xff, RZ, 0xc0, !PT ;  /* 0x000000ff05057812 */ /* 0x000fe400078ec0ff */
[----:B------:R-:W-:Y:S02]  /*2b60*/  IADD3 R35, R34, -0x80, RZ ;  /* 0xffffff8022237810 */ /* 0x000fe40007ffe0ff */
[----:B------:R-:W-:Y:S01]  /*2b70*/  IADD3 R34, R4, -0x80, RZ ;  /* 0xffffff8004227810 */ /* 0x000fe20007ffe0ff */
[----:B------:R-:W-:Y:S01]  /*2b80*/  I2F.F16 R28, R15 ;  /* 0x0000000f001c7306 */ /* 0x000fe20000200c00 */
[----:B------:R-:W-:-:S02]  /*2b90*/  LOP3.LUT R24, R6, 0xff, RZ, 0xc0, !PT ;  /* 0x000000ff06187812 */ /* 0x000fc400078ec0ff */
[----:B------:R-:W-:Y:S02]  /*2ba0*/  SHF.R.U32.HI R48, RZ, 0x8, R6 ;  /* 0x00000008ff307819 */ /* 0x000fe40000011606 */
[----:B------:R-:W-:Y:S02]  /*2bb0*/  SHF.R.U32.HI R49, RZ, 0x8, R7 ;  /* 0x00000008ff317819 */ /* 0x000fe40000011607 */
[----:B------:R-:W-:Y:S01]  /*2bc0*/  LEA.HI R29, R6, 0xffffff80, RZ, 0x8 ;  /* 0xffffff80061d7811 */ /* 0x000fe200078f40ff */
[----:B------:R-:W-:Y:S01]  /*2bd0*/  I2F.F16 R35, R35 ;  /* 0x0000002300237306 */ /* 0x000fe20000200c00 */
[----:B------:R-:W-:Y:S02]  /*2be0*/  LEA.HI R27, R7, 0xffffff80, RZ, 0x8 ;  /* 0xffffff80071b7811 */ /* 0x000fe400078f40ff */
[----:B------:R-:W-:Y:S02]  /*2bf0*/  LOP3.LUT R46, R46, 0xff, RZ, 0xc0, !PT ;  /* 0x000000ff2e2e7812 */ /* 0x000fe400078ec0ff */
[----:B------:R-:W-:-:S02]  /*2c00*/  IADD3 R32, R24, -0x80, RZ ;  /* 0xffffff8018207810 */ /* 0x000fc40007ffe0ff */
[----:B------:R-:W-:Y:S01]  /*2c10*/  SHF.R.U32.HI R6, RZ, 0x10, R6 ;  /* 0x00000010ff067819 */ /* 0x000fe20000011606 */
[----:B------:R-:W1:Y:S01]  /*2c20*/  I2F.F16 R34, R34 ;  /* 0x0000002200227306 */ /* 0x000e620000200c00 */
[----:B------:R-:W-:Y:S02]  /*2c30*/  SHF.R.U32.HI R7, RZ, 0x10, R7 ;  /* 0x00000010ff077819 */ /* 0x000fe40000011607 */
[----:B------:R-:W-:Y:S02]  /*2c40*/  LOP3.LUT R48, R48, 0xff, RZ, 0xc0, !PT ;  /* 0x000000ff30307812 */ /* 0x000fe400078ec0ff */
[----:B------:R-:W-:Y:S02]  /*2c50*/  LOP3.LUT R49, R49, 0xff, RZ, 0xc0, !PT ;  /* 0x000000ff31317812 */ /* 0x000fe400078ec0ff */
[----:B------:R-:W-:Y:S01]  /*2c60*/  IADD3 R46, R46, -0x80, RZ ;  /* 0xffffff802e2e7810 */ /* 0x000fe20007ffe0ff */
[----:B------:R-:W-:Y:S01]  /*2c70*/  I2F.F16 R32, R32 ;  /* 0x0000002000207306 */ /* 0x000fe20000200c00 */
[----:B------:R-:W-:-:S02]  /*2c80*/  LOP3.LUT R6, R6, 0xff, RZ, 0xc0, !PT ;  /* 0x000000ff06067812 */ /* 0x000fc400078ec0ff */
[----:B------:R-:W-:Y:S02]  /*2c90*/  LOP3.LUT R7, R7, 0xff, RZ, 0xc0, !PT ;  /* 0x000000ff07077812 */ /* 0x000fe400078ec0ff */
        /* <DEDUP_REMOVED lines=9> */
[----:B------:R-:W1:Y:S08]  /*2d30*/  I2F.F16 R50, R50 ;  /* 0x0000003200327306 */ /* 0x000e700000200c00 */
[----:B------:R-:W3:Y:S01]  /*2d40*/  I2F.F16 R51, R51 ;  /* 0x0000003300337306 */ /* 0x000ee20000200c00 */
[----:B-1----:R-:W-:-:S07]  /*2d50*/  HADD2.F32 R50, -RZ, R50.H0_H0 ;  /* 0x20000032ff327230 */ /* 0x002fce0000004100 */
[----:B------:R-:W-:Y:S01]  /*2d60*/  I2F.F16 R30, R30 ;  /* 0x0000001e001e7306 */ /* 0x000fe20000200c00 */
[----:B---3--:R-:W-:-:S07]  /*2d70*/  HADD2.F32 R51, -RZ, R51.H0_H0 ;  /* 0x20000033ff337230 */ /* 0x008fce0000004100 */
[----:B------:R-:W1:Y:S08]  /*2d80*/  I2F.F16 R29, R29 ;  /* 0x0000001d001d7306 */ /* 0x000e700000200c00 */
[----:B------:R-:W3:Y:S01]  /*2d90*/  I2F.F16 R27, R27 ;  /* 0x0000001b001b7306 */ /* 0x000ee20000200c00 */
[----:B-1----:R-:W-:Y:S02]  /*2da0*/  HADD2.F32 R29, -RZ, R29.H0_H0 ;  /* 0x2000001dff1d7230 */ /* 0x002fe40000004100 */
[----:B---3--:R-:W-:Y:S01]  /*2db0*/  HADD2.F32 R27, -RZ, R27.H0_H0 ;  /* 0x2000001bff1b7230 */ /* 0x008fe20000004100 */
[----:B--2---:R-:W-:-:S02]  /*2dc0*/  LEA.HI R47, R11, 0xffffff80, RZ, 0x8 ;  /* 0xffffff800b2f7811 */ /* 0x004fc400078f40ff */
[----:B------:R-:W-:Y:S02]  /*2dd0*/  SHF.R.U32.HI R49, RZ, 0x8, R8 ;  /* 0x00000008ff317819 */ /* 0x000fe40000011608 */
[----:B------:R1:W2:Y:S01]  /*2de0*/  I2F.F16 R15, R47 ;  /* 0x0000002f000f7306 */ /* 0x0002a20000200c00 */
[C---:B------:R-:W-:Y:S02]  /*2df0*/  LEA.HI R25, R9.reuse, 0xffffff80, RZ, 0x8 ;  /* 0xffffff8009197811 */ /* 0x040fe400078f40ff */
[----:B------:R-:W-:Y:S02]  /*2e00*/  LOP3.LUT R7, R9, 0xff, RZ, 0xc0, !PT ;  /* 0x000000ff09077812 */ /* 0x000fe400078ec0ff */
[--C-:B------:R-:W-:Y:S02]  /*2e10*/  SHF.R.U32.HI R57, RZ, 0x8, R9.reuse ;  /* 0x00000008ff397819 */ /* 0x100fe40000011609 */
[----:B------:R-:W-:Y:S01]  /*2e20*/  SHF.R.U32.HI R9, RZ, 0x10, R9 ;  /* 0x00000010ff097819 */ /* 0x000fe20000011609 */
[----:B------:R-:W-:Y:S01]  /*2e30*/  I2F.F16 R25, R25 ;  /* 0x0000001900197306 */ /* 0x000fe20000200c00 */
[----:B-1----:R-:W-:-:S02]  /*2e40*/  IADD3 R47, R5, -0x80, RZ ;  /* 0xffffff80052f7810 */ /* 0x002fc40007ffe0ff */
[----:B------:R-:W1:Y:S01]  /*2e50*/  LDS.64 R4, [UR4+0x10] ;  /* 0x00001004ff047984 */ /* 0x000e620008000a00 */
[C---:B------:R-:W-:Y:S02]  /*2e60*/  LEA.HI R26, R8.reuse, 0xffffff80, RZ, 0x8 ;  /* 0xffffff80081a7811 */ /* 0x040fe400078f40ff */
[----:B------:R-:W-:Y:S02]  /*2e70*/  LOP3.LUT R6, R8, 0xff, RZ, 0xc0, !PT ;  /* 0x000000ff08067812 */ /* 0x000fe400078ec0ff */
[----:B------:R-:W3:Y:S01]  /*2e80*/  I2F.F16 R47, R47 ;  /* 0x0000002f002f7306 */ /* 0x000ee20000200c00 */
[----:B------:R-:W-:Y:S01]  /*2e90*/  SHF.R.U32.HI R54, RZ, 0x10, R8 ;  /* 0x00000010ff367819 */ /* 0x000fe20000011608 */
[----:B--2---:R-:W-:Y:S01]  /*2ea0*/  HADD2.F32 R15, -RZ, R15.H0_H0 ;  /* 0x2000000fff0f7230 */ /* 0x004fe20000004100 */
[----:B------:R-:W-:Y:S02]  /*2eb0*/  LOP3.LUT R8, R49, 0xff, RZ, 0xc0, !PT ;  /* 0x000000ff31087812 */ /* 0x000fe400078ec0ff */
[----:B------:R-:W-:Y:S01]  /*2ec0*/  LOP3.LUT R59, R9, 0xff, RZ, 0xc0, !PT ;  /* 0x000000ff093b7812 */ /* 0x000fe200078ec0ff */
[----:B------:R-:W-:Y:S01]  /*2ed0*/  HADD2.F32 R9, -RZ, R16.H0_H0 ;  /* 0x20000010ff097230 */ /* 0x000fe20000004100 */
[----:B------:R-:W-:Y:S01]  /*2ee0*/  IADD3 R53, R8, -0x80, RZ ;  /* 0xffffff8008357810 */ /* 0x000fe20007ffe0ff */
[----:B------:R-:W-:Y:S01]  /*2ef0*/  HADD2.F32 R16, -RZ, R28.H0_H0 ;  /* 0x2000001cff107230 */ /* 0x000fe20000004100 */
[----:B------:R-:W-:Y:S01]  /*2f00*/  LOP3.LUT R48, R10, 0xff, RZ, 0xc0, !PT ;  /* 0x000000ff0a307812 */ /* 0x000fe200078ec0ff */
[----:B------:R-:W-:Y:S01]  /*2f10*/  HADD2.F32 R8, -RZ, R33.H0_H0 ;  /* 0x20000021ff087230 */ /* 0x000fe20000004100 */
[----:B------:R-:W-:Y:S01]  /*2f20*/  SHF.R.U32.HI R60, RZ, 0x8, R10 ;  /* 0x00000008ff3c7819 */ /* 0x000fe2000001160a */
[----:B------:R-:W-:Y:S01]  /*2f30*/  HADD2.F32 R28, -RZ, R32.H0_H0 ;  /* 0x20000020ff1c7230 */ /* 0x000fe20000004100 */
[----:B------:R-:W-:Y:S01]  /*2f40*/  LOP3.LUT R57, R57, 0xff, RZ, 0xc0, !PT ;  /* 0x000000ff39397812 */ /* 0x000fe200078ec0ff */
        /* <DEDUP_REMOVED lines=8> */
[----:B---3--:R-:W-:Y:S01]  /*2fd0*/  HADD2.F32 R47, -RZ, R47.H0_H0 ;  /* 0x2000002fff2f7230 */ /* 0x008fe20000004100 */
[----:B------:R-:W-:Y:S01]  /*2fe0*/  LEA.HI R24, R10, 0xffffff80, RZ, 0x8 ;  /* 0xffffff800a187811 */ /* 0x000fe200078f40ff */
[----:B------:R-:W2:Y:S01]  /*2ff0*/  I2F.F16 R6, R6 ;  /* 0x0000000600067306 */ /* 0x000ea20000200c00 */
[----:B------:R-:W-:Y:S01]  /*3000*/  IADD3 R57, R57, -0x80, RZ ;  /* 0xffffff8039397810 */ /* 0x000fe20007ffe0ff */
[----:B------:R-:W-:Y:S01]  /*3010*/  HADD2.F32 R25, -RZ, R25.H0_H0 ;  /* 0x20000019ff197230 */ /* 0x000fe20000004100 */
[----:B------:R-:W-:-:S02]  /*3020*/  LOP3.LUT R54, R54, 0xff, RZ, 0xc0, !PT ;  /* 0x000000ff36367812 */ /* 0x000fc400078ec0ff */
[----:B------:R-:W-:Y:S02]  /*3030*/  SHF.R.U32.HI R10, RZ, 0x10, R10 ;  /* 0x00000010ff0a7819 */ /* 0x000fe4000001160a */
[----:B------:R-:W-:Y:S01]  /*3040*/  IADD3 R59, R59, -0x80, RZ ;  /* 0xffffff803b3b7810 */ /* 0x000fe20007ffe0ff */
[----:B------:R-:W-:Y:S01]  /*3050*/  I2F.F16 R7, R7 ;  /* 0x0000000700077306 */ /* 0x000fe20000200c00 */
[----:B------:R-:W-:Y:S01]  /*3060*/  IADD3 R60, R60, -0x80, RZ ;  /* 0xffffff803c3c7810 */ /* 0x000fe20007ffe0ff */
        /* <DEDUP_REMOVED lines=11> */
[----:B------:R-:W3:Y:S01]  /*3120*/  I2F.F16 R48, R48 ;  /* 0x0000003000307306 */ /* 0x000ee20000200c00 */
[----:B------:R-:W-:Y:S01]  /*3130*/  FFMA.FTZ R64, R61, R9, RZ ;  /* 0x000000093d407223 */ /* 0x000fe200000100ff */
[----:B------:R-:W-:Y:S01]  /*3140*/  LOP3.LUT R10, R10, 0xff, RZ, 0xc0, !PT ;  /* 0x000000ff0a0a7812 */ /* 0x000fe200078ec0ff */
[----:B------:R-:W-:Y:S01]  /*3150*/  FFMA.FTZ R61, R32, R62, R55 ;  /* 0x0000003e203d7223 */ /* 0x000fe20000010037 */
[----:B------:R-:W-:Y:S01]  /*3160*/  SHF.R.U32.HI R55, RZ, 0x8, R11 ;  /* 0x00000008ff377819 */ /* 0x000fe2000001160b */
[C---:B------:R-:W-:Y:S01]  /*3170*/  FFMA.FTZ R63, R62.reuse, R33, R63 ;  /* 0x000000213e3f7223 */ /* 0x040fe2000001003f */
[----:B------:R-:W-:Y:S01]  /*3180*/  SHF.R.U32.HI R11, RZ, 0x10, R11 ;  /* 0x00000010ff0b7819 */ /* 0x000fe2000001160b */
[C---:B------:R-:W-:Y:S01]  /*3190*/  FFMA.FTZ R65, R62.reuse, R46, R65 ;  /* 0x0000002e3e417223 */ /* 0x040fe20000010041 */
[----:B------:R-:W4:Y:S01]  /*31a0*/  I2F.F16 R49, R58 ;  /* 0x0000003a00317306 */ /* 0x000f220000200c00 */
[----:B------:R-:W-:Y:S01]  /*31b0*/  FFMA.FTZ R64, R62, R35, R64 ;  /* 0x000000233e407223 */ /* 0x000fe20000010040 */
[----:B------:R-:W-:Y:S01]  /*31c0*/  LOP3.LUT R11, R11, 0xff, RZ, 0xc0, !PT ;  /* 0x000000ff0b0b7812 */ /* 0x000fe200078ec0ff */
[----:B------:R-:W-:-:S02]  /*31d0*/  FFMA.FTZ R61, R34, R56, R61 ;  /* 0x00000038223d7223 */ /* 0x000fc4000001003d */
[C---:B------:R-:W-:Y:S02]  /*31e0*/  FFMA.FTZ R63, R56.reuse, R47, R63 ;  /* 0x0000002f383f7223 */ /* 0x040fe4000001003f */
[C---:B------:R-:W-:Y:S01]  /*31f0*/  FFMA.FTZ R65, R56.reuse, R50, R65 ;  /* 0x0000003238417223 */ /* 0x040fe20000010041 */
[----:B------:R-:W0:Y:S01]  /*3200*/  I2F.F16 R58, R57 ;  /* 0x00000039003a7306 */ /* 0x000e220000200c00 */
[----:B------:R-:W-:Y:S01]  /*3210*/  FFMA.FTZ R64, R56, R51, R64 ;  /* 0x0000003338407223 */ /* 0x000fe20000010040 */
[----:B------:R-:W-:Y:S01]  /*3220*/  LOP3.LUT R56, R55, 0xff, RZ, 0xc0, !PT ;  /* 0x000000ff37387812 */ /* 0x000fe200078ec0ff */
[----:B------:R-:W-:Y:S01]  /*3230*/  HADD2.F32 R55, -RZ, R30.H0_H0 ;  /* 0x2000001eff377230 */ /* 0x000fe20000004100 */
[----:B------:R-:W-:Y:S01]  /*3240*/  IADD3 R30, R10, -0x80, RZ ;  /* 0xffffff800a1e7810 */ /* 0x000fe20007ffe0ff */
[----:B--2---:R-:W-:Y:S01]  /*3250*/  HADD2.F32 R10, -RZ, R6.H0_H0 ;  /* 0x20000006ff0a7230 */ /* 0x004fe20000004100 */
[----:B------:R-:W-:Y:S01]  /*3260*/  IADD3 R56, R56, -0x80, RZ ;  /* 0xffffff8038387810 */ /* 0x000fe20007ffe0ff */
[----:B---3--:R-:W-:Y:S01]  /*3270*/  HADD2.F32 R48, -RZ, R48.H0_H0 ;  /* 0x20000030ff307230 */ /* 0x008fe20000004100 */
[----:B------:R1:W2:Y:S01]  /*3280*/  I2F.F16 R57, R59 ;  /* 0x0000003b00397306 */ /* 0x0002a20000200c00 */
[----:B----4-:R-:W-:Y:S01]  /*3290*/  HADD2.F32 R49, -RZ, R49.H0_H0 ;  /* 0x20000031ff317230 */ /* 0x010fe20000004100 */
[----:B------:R-:W-:-:S02]  /*32a0*/  FFMA.FTZ R61, R31, R52, R61 ;  /* 0x000000341f3d7223 */ /* 0x000fc4000001003d */
[C---:B------:R-:W-:Y:S02]  /*32b0*/  FFMA.FTZ R63, R52.reuse, R55, R63 ;  /* 0x00000037343f7223 */ /* 0x040fe4000001003f */
[C---:B------:R-:W-:Y:S02]  /*32c0*/  FFMA.FTZ R65, R52.reuse, R29, R65 ;  /* 0x0000001d34417223 */ /* 0x040fe40000010041 */
[----:B------:R3:W-:Y:S01]  /*32d0*/  I2F.F16 R66, R60 ;  /* 0x0000003c00427306 */ /* 0x0007e20000200c00 */
[----:B------:R-:W-:Y:S01]  /*32e0*/  FFMA.FTZ R64, R52, R27, R64 ;  /* 0x0000001b34407223 */ /* 0x000fe20000010040 */
[----:B0-----:R-:W-:Y:S02]  /*32f0*/  HADD2.F32 R58, -RZ, R58.H0_H0 ;  /* 0x2000003aff3a7230 */ /* 0x001fe40000004100 */
[----:B-1----:R-:W-:-:S04]  /*3300*/  HADD2.F32 R59, -RZ, R4.H1_H1 ;  /* 0x30000004ff3b7230 */ /* 0x002fc80000004100 */
[----:B------:R-:W0:Y:S01]  /*3310*/  I2F.F16 R53, R53 ;  /* 0x0000003500357306 */ /* 0x000e220000200c00 */
[----:B---3--:R-:W-:Y:S01]  /*3320*/  HADD2.F32 R60, -RZ, R4.H0_H0 ;  /* 0x20000004ff3c7230 */ /* 0x008fe20000004100 */
[----:B------:R-:W-:Y:S01]  /*3330*/  IADD3 R4, R11, -0x80, RZ ;  /* 0xffffff800b047810 */ /* 0x000fe20007ffe0ff */
[----:B------:R-:W-:Y:S02]  /*3340*/  HADD2.F32 R11, -RZ, R7.H0_H0 ;  /* 0x20000007ff0b7230 */ /* 0x000fe40000004100 */
[----:B------:R-:W-:Y:S01]  /*3350*/  HADD2.F32 R62, -RZ, R5.H0_H0 ;  /* 0x20000005ff3e7230 */ /* 0x000fe20000004100 */
[----:B------:R-:W-:Y:S01]  /*3360*/  FFMA.FTZ R6, R10, R60, R61 ;  /* 0x0000003c0a067223 */ /* 0x000fe2000001003d */
[----:B--2---:R-:W-:Y:S01]  /*3370*/  HADD2.F32 R57, -RZ, R57.H0_H0 ;  /* 0x20000039ff397230 */ /* 0x004fe20000004100 */
[----:B------:R-:W1:Y:S01]  /*3380*/  I2F.F16 R56, R56 ;  /* 0x0000003800387306 */ /* 0x000e620000200c00 */
[C---:B------:R-:W-:Y:S01]  /*3390*/  FFMA.FTZ R63, R60.reuse, R11, R63 ;  /* 0x0000000b3c3f7223 */ /* 0x040fe2000001003f */
[----:B------:R-:W-:Y:S01]  /*33a0*/  HADD2.F32 R5, -RZ, R5.H1_H1 ;  /* 0x30000005ff057230 */ /* 0x000fe20000004100 */
[----:B------:R-:W-:-:S02]  /*33b0*/  FFMA.FTZ R65, R60, R48, R65 ;  /* 0x000000303c417223 */ /* 0x000fc40000010041 */
[----:B------:R-:W-:Y:S02]  /*33c0*/  FFMA.FTZ R64, R60, R49, R64 ;  /* 0x000000313c407223 */ /* 0x000fe40000010040 */
[----:B------:R-:W-:Y:S01]  /*33d0*/  FFMA.FTZ R63, R59, R58, R63 ;  /* 0x0000003a3b3f7223 */ /* 0x000fe2000001003f */
[----:B------:R-:W2:Y:S01]  /*33e0*/  I2F.F16 R54, R54 ;  /* 0x0000003600367306 */ /* 0x000ea20000200c00 */
[----:B0-----:R-:W-:-:S05]  /*33f0*/  HADD2.F32 R53, -RZ, R53.H0_H0 ;  /* 0x20000035ff357230 */ /* 0x001fca0000004100 */
[----:B------:R-:W-:Y:S02]  /*3400*/  FFMA.FTZ R7, R53, R59, R6 ;  /* 0x0000003b35077223 */ /* 0x000fe40000010006 */
[----:B------:R0:W3:Y:S01]  /*3410*/  I2F.F16 R67, R30 ;  /* 0x0000001e00437306 */ /* 0x0000e20000200c00 */
[----:B-1----:R-:W-:-:S05]  /*3420*/  HADD2.F32 R52, -RZ, R56.H0_H0 ;  /* 0x20000038ff347230 */ /* 0x002fca0000004100 */
[----:B------:R-:W-:Y:S02]  /*3430*/  FFMA.FTZ R61, R59, R52, R64 ;  /* 0x000000343b3d7223 */ /* 0x000fe40000010040 */
[----:B------:R-:W1:Y:S01]  /*3440*/  I2F.F16 R4, R4 ;  /* 0x0000000400047306 */ /* 0x000e620000200c00 */
[----:B0-----:R-:W-:Y:S02]  /*3450*/  HADD2.F32 R30, -RZ, R66.H0_H0 ;  /* 0x20000042ff1e7230 */ /* 0x001fe40000004100 */
[----:B--2---:R-:W-:-:S03]  /*3460*/  HADD2.F32 R54, -RZ, R54.H0_H0 ;  /* 0x20000036ff367230 */ /* 0x004fc60000004100 */
[----:B------:R-:W-:Y:S02]  /*3470*/  FFMA.FTZ R65, R59, R30, R65 ;  /* 0x0000001e3b417223 */ /* 0x000fe40000010041 */
[----:B------:R-:W0:Y:S01]  /*3480*/  I2F.F16 R26, R26 ;  /* 0x0000001a001a7306 */ /* 0x000e220000200c00 */
[----:B---3--:R-:W-:Y:S01]  /*3490*/  HADD2.F32 R59, -RZ, R67.H0_H0 ;  /* 0x20000043ff3b7230 */ /* 0x008fe20000004100 */
[----:B------:R-:W-:-:S04]  /*34a0*/  FFMA.FTZ R7, R54, R62, R7 ;  /* 0x0000003e36077223 */ /* 0x000fc80000010007 */
[C---:B------:R-:W-:Y:S02]  /*34b0*/  FFMA.FTZ R65, R62.reuse, R59, R65 ;  /* 0x0000003b3e417223 */ /* 0x040fe40000010041 */
[----:B------:R-:W2:Y:S01]  /*34c0*/  I2F.F16 R24, R24 ;  /* 0x0000001800187306 */ /* 0x000ea20000200c00 */
[----:B-1----:R-:W-:Y:S01]  /*34d0*/  HADD2.F32 R56, -RZ, R4.H0_H0 ;  /* 0x20000004ff387230 */ /* 0x002fe20000004100 */
[----:B------:R-:W-:-:S04]  /*34e0*/  FFMA.FTZ R4, R62, R57, R63 ;  /* 0x000000393e047223 */ /* 0x000fc8000001003f */
[----:B------:R-:W-:Y:S01]  /*34f0*/  FFMA.FTZ R62, R62, R56, R61 ;  /* 0x000000383e3e7223 */ /* 0x000fe2000001003d */
[----:B0-----:R-:W-:Y:S01]  /*3500*/  HADD2.F32 R26, -RZ, R26.H0_H0 ;  /* 0x2000001aff1a7230 */ /* 0x001fe20000004100 */
[C---:B------:R-:W-:Y:S02]  /*3510*/  FFMA.FTZ R4, R5.reuse, R25, R4 ;  /* 0x0000001905047223 */ /* 0x040fe40000010004 */
[----:B------:R-:W-:Y:S02]  /*3520*/  FFMA.FTZ R62, R5, R15, R62 ;  /* 0x0000000f053e7223 */ /* 0x000fe4000001003e */
        /* <DEDUP_REMOVED lines=126> */
.L_x_2082:
        /* <DEDUP_REMOVED lines=307> */
.L_x_2083:
        /* <DEDUP_REMOVED lines=307> */
.L_x_2084:
[----:B-----5:R-:W-:Y:S01]  /*6370*/  LEA R4, R0, 0x20, 0x5 ;  /* 0x0000002000047811 */ /* 0x020fe200078e28ff */
[----:B------:R-:W-:Y:S01]  /*6380*/  IMAD.WIDE R20, R14, 0x8, R20 ;  /* 0x000000080e147825 */ /* 0x000fe200078e0214 */
[----:B------:R-:W-:Y:S01]  /*6390*/  IADD3 R45, R45, 0x20, RZ ;  /* 0x000000202d2d7810 */ /* 0x000fe20007ffe0ff */
[----:B------:R-:W-:Y:S01]  /*63a0*/  UIADD3 UR4, UR4, 0x40, URZ ;  /* 0x0000004004047890 */ /* 0x000fe2000fffe03f */
[----:B------:R-:W-:Y:S01]  /*63b0*/  IMNMX R4, R4, c[0x0][0x190], PT ;  /* 0x0000640004047a17 */ /* 0x000fe20003800200 */
[----:B------:R-:W-:Y:S01]  /*63c0*/  IMAD.WIDE R14, R14, 0x8, R22 ;  /* 0x000000080e0e7825 */ /* 0x000fe200078e0216 */
[C---:B------:R-:W-:Y:S02]  /*63d0*/  ISETP.GE.AND P0, PT, R45.reuse, c[0x0][0x1a8], PT ;  /* 0x00006a002d007a0c */ /* 0x040fe40003f06270 */
[----:B------:R-:W-:Y:S01]  /*63e0*/  ISETP.LT.AND P2, PT, R45, R4, PT ;  /* 0x000000042d00720c */ /* 0x000fe20003f41270 */
[----:B------:R-:W-:-:S02]  /*63f0*/  IMAD.MOV.U32 R4, RZ, RZ, R20 ;  /* 0x000000ffff047224 */ /* 0x000fc400078e0014 */
[----:B0-----:R-:W-:Y:S02]  /*6400*/  IMAD.MOV.U32 R22, RZ, RZ, R14 ;  /* 0x000000ffff167224 */ /* 0x001fe400078e000e */
[----:B------:R-:W-:-:S08]  /*6410*/  IMAD.MOV.U32 R23, RZ, RZ, R15 ;  /* 0x000000ffff177224 */ /* 0x000fd000078e000f */
[----:B------:R-:W-:Y:S05]  /*6420*/  @!P0 BRA P2, `(.L_x_2085) ;  /* 0xffffb28000008947 */ /* 0x000fea000103ffff */
.L_x_2080:
[----:B------:R-:W-:-:S04]  /*6430*/  ISETP.GE.AND P0, PT, R45, R44, PT ;  /* 0x0000002c2d00720c */ /* 0x000fc80003f06270 */
[----:B------:R-:W-:-:S13]  /*6440*/  ISETP.GE.OR P0, PT, R45, c[0x0][0x1ac], P0 ;  /* 0x00006b002d007a0c */ /* 0x000fda0000706670 */
[----:B------:R-:W-:Y:S05]  /*6450*/  @P0 BRA `(.L_x_2086) ;  /* 0x000022d000000947 */ /* 0x000fea0003800000 */
[----:B------:R-:W-:Y:S02]  /*6460*/  ULDC UR5, c[0x0][0x18c] ;  /* 0x0000630000057ab9 */ /* 0x000fe40000000800 */
[----:B------:R-:W-:Y:S02]  /*6470*/  USHF.R.S32.HI UR5, URZ, 0x1f, UR5 ;  /* 0x0000001f3f057899 */ /* 0x000fe40008011405 */
.L_x_2089:
        /* <DEDUP_REMOVED lines=49> */
[--C-:B------:R-:W-:Y:S02]  /*6790*/  SHF.R.U32.HI R22, RZ, 0x8, R6.reuse ;  /* 0x00000008ff167819 */ /* 0x100fe40000011606 */
[--C-:B------:R-:W-:Y:S02]  /*67a0*/  SHF.R.U32.HI R52, RZ, 0xa, R6.reuse ;  /* 0x0000000aff347819 */ /* 0x100fe40000011606 */
[----:B------:R-:W-:Y:S02]  /*67b0*/  LOP3.LUT R34, R6, 0x3f003f, RZ, 0xc0, !PT ;  /* 0x003f003f06227812 */ /* 0x000fe400078ec0ff */
[----:B------:R-:W-:Y:S02]  /*67c0*/  SHF.R.U32.HI R48, RZ, 0x6, R6 ;  /* 0x00000006ff307819 */ /* 0x000fe40000011606 */
[----:B------:R-:W-:Y:S02]  /*67d0*/  LOP3.LUT R28, R5, 0x300030, R28, 0xf8, !PT ;  /* 0x00300030051c7812 */ /* 0x000fe400078ef81c */
[----:B------:R-:W-:-:S02]  /*67e0*/  LOP3.LUT R26, R7, 0x300030, R26, 0xf8, !PT ;  /* 0x00300030071a7812 */ /* 0x000fc400078ef81a */
[----:B------:R-:W-:Y:S02]  /*67f0*/  LOP3.LUT R24, R27, 0x300030, R4, 0xf8, !PT ;  /* 0x003000301b187812 */ /* 0x000fe400078ef804 */
[----:B------:R-:W1:Y:S01]  /*6800*/  LDS.128 R4, [UR4] ;  /* 0x00000004ff047984 */ /* 0x000e620008000c00 */
[--C-:B--2---:R-:W-:Y:S02]  /*6810*/  SHF.R.U32.HI R14, RZ, 0xc, R8.reuse ;  /* 0x0000000cff0e7819 */ /* 0x104fe40000011608 */
[----:B------:R-:W-:Y:S02]  /*6820*/  LOP3.LUT R56, R8, 0x3f003f, RZ, 0xc0, !PT ;  /* 0x003f003f08387812 */ /* 0x000fe400078ec0ff */
[----:B------:R-:W-:Y:S02]  /*6830*/  SHF.R.U32.HI R57, RZ, 0x6, R8 ;  /* 0x00000006ff397819 */ /* 0x000fe40000011608 */
[----:B------:R-:W-:-:S04]  /*6840*/  SHF.R.U32.HI R8, RZ, 0xc, R9 ;  /* 0x0000000cff087819 */ /* 0x000fc80000011609 */
[----:B------:R-:W-:Y:S02]  /*6850*/  LOP3.LUT R8, R8, 0xf000f, RZ, 0xc0, !PT ;  /* 0x000f000f08087812 */ /* 0x000fe400078ec0ff */
[----:B------:R-:W-:Y:S02]  /*6860*/  LOP3.LUT R50, R9, 0x3f003f, RZ, 0xc0, !PT ;  /* 0x003f003f09327812 */ /* 0x000fe400078ec0ff */
[----:B------:R-:W-:Y:S02]  /*6870*/  LOP3.LUT R49, R8, 0x300030, R49, 0xf8, !PT ;  /* 0x0030003008317812 */ /* 0x000fe400078ef831 */
[----:B------:R-:W-:Y:S02]  /*6880*/  LOP3.LUT R8, R25, 0x64006400, RZ, 0xfc, !PT ;  /* 0x6400640019087812 */ /* 0x000fe400078efcff */
[----:B------:R-:W-:Y:S02]  /*6890*/  SHF.R.U32.HI R54, RZ, 0x6, R9 ;  /* 0x00000006ff367819 */ /* 0x000fe40000011609 */
[----:B------:R-:W-:-:S02]  /*68a0*/  LOP3.LUT R29, R11, 0x3f003f, RZ, 0xc0, !PT ;  /* 0x003f003f0b1d7812 */ /* 0x000fc400078ec0ff */
[--C-:B------:R-:W-:Y:S02]  /*68b0*/  SHF.R.U32.HI R27, RZ, 0x6, R11.reuse ;  /* 0x00000006ff1b7819 */ /* 0x100fe4000001160b */
[----:B------:R-:W-:Y:S02]  /*68c0*/  SHF.R.U32.HI R9, RZ, 0xc, R10 ;  /* 0x0000000cff097819 */ /* 0x000fe4000001160a */
[----:B------:R-:W-:Y:S01]  /*68d0*/  SHF.R.U32.HI R11, RZ, 0xc, R11 ;  /* 0x0000000cff0b7819 */ /* 0x000fe2000001160b */
[----:B------:R-:W-:Y:S01]  /*68e0*/  HADD2 R25, R12, -1056, -1056 ;  /* 0xe420e4200c197430 */ /* 0x000fe20000000000 */
[----:B------:R-:W-:Y:S02]  /*68f0*/  LOP3.LUT R14, R14, 0xf000f, RZ, 0xc0, !PT ;  /* 0x000f000f0e0e7812 */ /* 0x000fe400078ec0ff */
[----:B------:R-:W-:Y:S01]  /*6900*/  LOP3.LUT R16, R21, 0x64006400, RZ, 0xfc, !PT ;  /* 0x6400640015107812 */ /* 0x000fe200078efcff */
[----:B------:R-:W-:Y:S01]  /*6910*/  HADD2 R21, R8, -1056, -1056 ;  /* 0xe420e42008157430 */ /* 0x000fe20000000000 */
[----:B------:R-:W-:-:S02]  /*6920*/  LOP3.LUT R31, R10, 0x3f003f, RZ, 0xc0, !PT ;  /* 0x003f003f0a1f7812 */ /* 0x000fc400078ec0ff */
[----:B------:R-:W-:Y:S02]  /*6930*/  SHF.R.U32.HI R33, RZ, 0x6, R10 ;  /* 0x00000006ff217819 */ /* 0x000fe4000001160a */
[----:B------:R-:W-:Y:S02]  /*6940*/  LOP3.LUT R9, R9, 0xf000f, RZ, 0xc0, !PT ;  /* 0x000f000f09097812 */ /* 0x000fe400078ec0ff */
[----:B------:R-:W-:Y:S02]  /*6950*/  LOP3.LUT R10, R11, 0xf000f, RZ, 0xc0, !PT ;  /* 0x000f000f0b0a7812 */ /* 0x000fe400078ec0ff */
[----:B------:R-:W-:Y:S02]  /*6960*/  LOP3.LUT R55, R14, 0x300030, R55, 0xf8, !PT ;  /* 0x003000300e377812 */ /* 0x000fe400078ef837 */
[----:B------:R-:W-:Y:S02]  /*6970*/  LOP3.LUT R14, R58, 0x64006400, RZ, 0xfc, !PT ;  /* 0x640064003a0e7812 */ /* 0x000fe400078efcff */
[----:B------:R-:W-:Y:S01]  /*6980*/  LOP3.LUT R22, R23, 0x300030, R22, 0xf8, !PT ;  /* 0x0030003017167812 */ /* 0x000fe200078ef816 */
[----:B------:R-:W-:Y:S01]  /*6990*/  HADD2 R23, R15, -1056, -1056 ;  /* 0xe420e4200f177430 */ /* 0x000fe20000000000 */
[----:B------:R-:W-:Y:S01]  /*69a0*/  LOP3.LUT R52, R9, 0x300030, R52, 0xf8, !PT ;  /* 0x0030003009347812 */ /* 0x000fe200078ef834 */
[-C--:B-1----:R-:W-:Y:S01]  /*69b0*/  HFMA2.MMA R9, R21, R4.reuse, RZ ;  /* 0x0000000415097235 */ /* 0x082fe200000000ff */
[----:B------:R-:W-:Y:S01]  /*69c0*/  LOP3.LUT R53, R10, 0x300030, R53, 0xf8, !PT ;  /* 0x003000300a357812 */ /* 0x000fe200078ef835 */
[----:B------:R-:W-:Y:S01]  /*69d0*/  HFMA2.MMA R10, R25, R4, RZ ;  /* 0x00000004190a7235 */ /* 0x000fe200000000ff */
[----:B------:R-:W-:-:S02]  /*69e0*/  HADD2 R14, R14, -1056, -1056 ;  /* 0xe420e4200e0e7430 */ /* 0x000fc40000000000 */
[-C--:B------:R-:W-:Y:S02]  /*69f0*/  HFMA2 R8, R23, R4.reuse, RZ.H0_H0 ;  /* 0x0000000417087231 */ /* 0x080fe400000400ff */
[----:B------:R-:W-:Y:S01]  /*6a00*/  HADD2 R16, R16, -1056, -1056 ;  /* 0xe420e42010107430 */ /* 0x000fe20000000000 */
[----:B------:R-:W-:Y:S01]  /*6a10*/  LOP3.LUT R12, R60, 0x64006400, RZ, 0xfc, !PT ;  /* 0x640064003c0c7812 */ /* 0x000fe200078efcff */
[----:B------:R-:W-:Y:S01]  /*6a20*/  HADD2 R15, R59, -1056, -1056 ;  /* 0xe420e4203b0f7430 */ /* 0x000fe20000000000 */
[-C--:B------:R-:W-:Y:S01]  /*6a30*/  HFMA2.MMA R59, R20, R5.reuse, R10 ;  /* 0x00000005143b7235 */ /* 0x080fe2000000000a */
        /* <DEDUP_REMOVED lines=14> */
[----:B------:R-:W-:Y:S01]  /*6b20*/  LOP3.LUT R5, R29, 0x64006400, RZ, 0xfc, !PT ;  /* 0x640064001d057812 */ /* 0x000fe200078efcff */
[----:B------:R-:W-:Y:S01]  /*6b30*/  HADD2 R31, R31, -1056, -1056 ;  /* 0xe420e4201f1f7430 */ /* 0x000fe20000000000 */
[----:B------:R-:W-:Y:S01]  /*6b40*/  HFMA2.MMA R59, R27, R6, R59 ;  /* 0x000000061b3b7235 */ /* 0x000fe2000000003b */
[----:B------:R-:W-:Y:S01]  /*6b50*/  HADD2 R50, R50, -1056, -1056 ;  /* 0xe420e42032327430 */ /* 0x000fe20000000000 */
[----:B------:R-:W-:-:S02]  /*6b60*/  LOP3.LUT R56, R33, 0x64006400, RZ, 0xfc, !PT ;  /* 0x6400640021387812 */ /* 0x000fc400078efcff */
[----:B------:R-:W-:Y:S01]  /*6b70*/  LOP3.LUT R32, R32, 0x64006400, RZ, 0xfc, !PT ;  /* 0x6400640020207812 */ /* 0x000fe200078efcff */
[----:B------:R-:W-:Y:S01]  /*6b80*/  HADD2 R29, R4, -1056, -1056 ;  /* 0xe420e420041d7430 */ /* 0x000fe20000000000 */
[----:B------:R-:W-:Y:S01]  /*6b90*/  LOP3.LUT R46, R46, 0x3f003f, RZ, 0xc0, !PT ;  /* 0x003f003f2e2e7812 */ /* 0x000fe200078ec0ff */
[----:B------:R-:W-:Y:S01]  /*6ba0*/  HADD2 R33, R5, -1056, -1056 ;  /* 0xe420e42005217430 */ /* 0x000fe20000000000 */
[----:B------:R-:W-:Y:S01]  /*6bb0*/  LOP3.LUT R5, R35, 0x3f003f, RZ, 0xc0, !PT ;  /* 0x003f003f23057812 */ /* 0x000fe200078ec0ff */
[----:B------:R-:W-:Y:S01]  /*6bc0*/  HFMA2.MMA R61, R31, R6, R61 ;  /* 0x000000061f3d7235 */ /* 0x000fe2000000003d */
        /* <DEDUP_REMOVED lines=8> */
[----:B------:R-:W-:-:S02]  /*6c50*/  LOP3.LUT R6, R51, 0x3f003f, RZ, 0xc0, !PT ;  /* 0x003f003f33067812 */ /* 0x000fc400078ec0ff */
[----:B------:R-:W-:Y:S02]  /*6c60*/  LOP3.LUT R48, R48, 0x3f003f, RZ, 0xc0, !PT ;  /* 0x003f003f30307812 */ /* 0x000fe400078ec0ff */
[----:B------:R-:W-:Y:S01]  /*6c70*/  LOP3.LUT R54, R54, 0x3f003f, RZ, 0xc0, !PT ;  /* 0x003f003f36367812 */ /* 0x000fe200078ec0ff */
[----:B------:R-:W-:Y:S01]  /*6c80*/  HFMA2.MMA R61, R56, R7, R61 ;  /* 0x00000007383d7235 */ /* 0x000fe2000000003d */
[----:B------:R-:W-:Y:S01]  /*6c90*/  HADD2 R51, R34, -1056, -1056 ;  /* 0xe420e42022337430 */ /* 0x000fe20000000000 */
[----:B------:R-:W-:Y:S01]  /*6ca0*/  LOP3.LUT R6, R6, 0x64006400, RZ, 0xfc, !PT ;  /* 0x6400640006067812 */ /* 0x000fe200078efcff */
[-C--:B-1----:R-:W-:Y:S01]  /*6cb0*/  HFMA2.MMA R59, R35, R8.reuse, R59 ;  /* 0x00000008233b7235 */ /* 0x082fe2000000003b */
[----:B------:R-:W-:Y:S01]  /*6cc0*/  HADD2 R30, R30, -1056, -1056 ;  /* 0xe420e4201e1e7430 */ /* 0x000fe20000000000 */
[----:B------:R-:W-:Y:S02]  /*6cd0*/  LOP3.LUT R48, R48, 0x64006400, RZ, 0xfc, !PT ;  /* 0x6400640030307812 */ /* 0x000fe400078efcff */
        /* <DEDUP_REMOVED lines=18> */
[----:B------:R-:W-:Y:S01]  /*6e00*/  HFMA2.MMA R61, R34, R9, R61 ;  /* 0x00000009223d7235 */ /* 0x000fe2000000003d */
[----:B------:R-:W-:Y:S01]  /*6e10*/  LOP3.LUT R26, R26, 0x64006400, RZ, 0xfc, !PT ;  /* 0x640064001a1a7812 */ /* 0x000fe200078efcff */
[----:B------:R-:W-:Y:S01]  /*6e20*/  HADD2 R55, R4, -1056, -1056 ;  /* 0xe420e42004377430 */ /* 0x000fe20000000000 */
[----:B------:R-:W-:Y:S01]  /*6e30*/  LOP3.LUT R52, R52, 0x64006400, RZ, 0xfc, !PT ;  /* 0x6400640034347812 */ /* 0x000fe200078efcff */
[----:B------:R-:W-:Y:S01]  /*6e40*/  HFMA2 R62, R58, R7, R62 ;  /* 0x000000073a3e7231 */ /* 0x000fe2000000003e */
[----:B------:R-:W-:Y:S01]  /*6e50*/  HFMA2.MMA R6, R49, R10, R6 ;  /* 0x0000000a31067235 */ /* 0x000fe20000000006 */
[----:B------:R-:W-:-:S02]  /*6e60*/  HADD2 R57, R57, -1056, -1056 ;  /* 0xe420e42039397430 */ /* 0x000fc40000000000 */
[-C--:B------:R-:W-:Y:S02]  /*6e70*/  HFMA2 R60, R47, R8.reuse, R60 ;  /* 0x000000082f3c7231 */ /* 0x080fe4000000003c */
[----:B------:R-:W-:Y:S01]  /*6e80*/  HADD2 R32, R5, -1056, -1056 ;  /* 0xe420e42005207430 */ /* 0x000fe20000000000 */
[----:B------:R-:W-:Y:S01]  /*6e90*/  LOP3.LUT R5, R53, 0x64006400, RZ, 0xfc, !PT ;  /* 0x6400640035057812 */ /* 0x000fe200078efcff */
[----:B------:R-:W-:Y:S01]  /*6ea0*/  HADD2 R22, R22, -1056, -1056 ;  /* 0xe420e42016167430 */ /* 0x000fe20000000000 */
[----:B------:R-:W-:Y:S01]  /*6eb0*/  HFMA2.MMA R61, R55, R10, R61 ;  /* 0x0000000a373d7235 */ /* 0x000fe2000000003d */
[----:B------:R-:W-:Y:S02]  /*6ec0*/  HADD2 R53, R26, -1056, -1056 ;  /* 0xe420e4201a357430 */ /* 0x000fe40000000000 */
[----:B------:R-:W-:Y:S02]  /*6ed0*/  HFMA2 R62, R57, R8, R62 ;  /* 0x00000008393e7231 */ /* 0x000fe4000000003e */
[----:B------:R-:W-:-:S02]  /*6ee0*/  HADD2 R26, R52, -1056, -1056 ;  /* 0xe420e420341a7430 */ /* 0x000fc40000000000 */
[-C--:B------:R-:W-:Y:S01]  /*6ef0*/  HFMA2 R60, R32, R9.reuse, R60 ;  /* 0x00000009203c7231 */ /* 0x080fe2000000003c */
        /* <DEDUP_REMOVED lines=72> */
[----:B------:R-:W-:-:S04]  /*7380*/  HFMA2.MMA R21, R14, R5, R21 ;  /* 0x000000050e157235 */ /* 0x000fc80000000015 */
        /* <DEDUP_REMOVED lines=32> */
.L_x_2087:
        /* <DEDUP_REMOVED lines=39> */
[----:B------:R-:W-:Y:S02]  /*7800*/  LOP3.LUT R24, R27, 0x300030, R4, 0xf8, !PT ;  /* 0x003000301b187812 */ /* 0x000fe400078ef804 */
[----:B------:R-:W1:Y:S01]  /*7810*/  LDS.128 R4, [UR4+0x20] ;  /* 0x00002004ff047984 */ /* 0x000e620008000c00 */
[----:B------:R-:W-:Y:S02]  /*7820*/  LOP3.LUT R25, R21, 0x3f003f, RZ, 0xc0, !PT ;  /* 0x003f003f15197812 */ /* 0x000fe400078ec0ff */
[----:B------:R-:W-:Y:S02]  /*7830*/  LOP3.LUT R12, R20, 0x3f003f, RZ, 0xc0, !PT ;  /* 0x003f003f140c7812 */ /* 0x000fe400078ec0ff */
[----:B------:R-:W-:Y:S02]  /*7840*/  SHF.R.U32.HI R21, RZ, 0x6, R21 ;  /* 0x00000006ff157819 */ /* 0x000fe40000011615 */
[----:B------:R-:W-:Y:S02]  /*7850*/  LOP3.LUT R59, R23, 0x3f003f, RZ, 0xc0, !PT ;  /* 0x003f003f173b7812 */ /* 0x000fe400078ec0ff */
[----:B------:R-:W-:-:S02]  /*7860*/  SHF.R.U32.HI R60, RZ, 0x6, R23 ;  /* 0x00000006ff3c7819 */ /* 0x000fc40000011617 */
[----:B------:R-:W-:Y:S02]  /*7870*/  LOP3.LUT R23, R14, 0xf000f, RZ, 0xc0, !PT ;  /* 0x000f000f0e177812 */ /* 0x000fe400078ec0ff */
[--C-:B---3--:R-:W-:Y:S02]  /*7880*/  SHF.R.U32.HI R14, RZ, 0xc, R8.reuse ;  /* 0x0000000cff0e7819 */ /* 0x108fe40000011608 */
[----:B------:R-:W-:Y:S02]  /*7890*/  LOP3.LUT R56, R8, 0x3f003f, RZ, 0xc0, !PT ;  /* 0x003f003f08387812 */ /* 0x000fe400078ec0ff */
[----:B------:R-:W-:Y:S02]  /*78a0*/  SHF.R.U32.HI R57, RZ, 0x6, R8 ;  /* 0x00000006ff397819 */ /* 0x000fe40000011608 */
[----:B------:R-:W-:Y:S02]  /*78b0*/  LOP3.LUT R12, R12, 0x64006400, RZ, 0xfc, !PT ;  /* 0x640064000c0c7812 */ /* 0x000fe400078efcff */
[----:B------:R-:W-:-:S02]  /*78c0*/  LOP3.LUT R21, R21, 0x3f003f, RZ, 0xc0, !PT ;  /* 0x003f003f15157812 */ /* 0x000fc400078ec0ff */
[----:B------:R-:W-:Y:S02]  /*78d0*/  LOP3.LUT R15, R15, 0x64006400, RZ, 0xfc, !PT ;  /* 0x640064000f0f7812 */ /* 0x000fe400078efcff */
[----:B------:R-:W-:Y:S02]  /*78e0*/  SHF.R.U32.HI R20, RZ, 0x6, R20 ;  /* 0x00000006ff147819 */ /* 0x000fe40000011614 */
[--C-:B------:R-:W-:Y:S02]  /*78f0*/  SHF.R.U32.HI R8, RZ, 0xc, R9.reuse ;  /* 0x0000000cff087819 */ /* 0x100fe40000011609 */
[----:B------:R-:W-:Y:S02]  /*7900*/  LOP3.LUT R50, R9, 0x3f003f, RZ, 0xc0, !PT ;  /* 0x003f003f09327812 */ /* 0x000fe400078ec0ff */
[----:B------:R-:W-:Y:S02]  /*7910*/  SHF.R.U32.HI R54, RZ, 0x6, R9 ;  /* 0x00000006ff367819 */ /* 0x000fe40000011609 */
[----:B------:R-:W-:-:S02]  /*7920*/  LOP3.LUT R29, R11, 0x3f003f, RZ, 0xc0, !PT ;  /* 0x003f003f0b1d7812 */ /* 0x000fc400078ec0ff */
[--C-:B------:R-:W-:Y:S02]  /*7930*/  SHF.R.U32.HI R27, RZ, 0x6, R11.reuse ;  /* 0x00000006ff1b7819 */ /* 0x100fe4000001160b */
[----:B------:R-:W-:Y:S02]  /*7940*/  SHF.R.U32.HI R9, RZ, 0xc, R10 ;  /* 0x0000000cff097819 */ /* 0x000fe4000001160a */
[----:B------:R-:W-:Y:S02]  /*7950*/  SHF.R.U32.HI R11, RZ, 0xc, R11 ;  /* 0x0000000cff0b7819 */ /* 0x000fe4000001160b */
[----:B------:R-:W-:Y:S02]  /*7960*/  LOP3.LUT R22, R23, 0x300030, R22, 0xf8, !PT ;  /* 0x0030003017167812 */ /* 0x000fe400078ef816 */
[----:B------:R-:W-:Y:S02]  /*7970*/  LOP3.LUT R14, R14, 0xf000f, RZ, 0xc0, !PT ;  /* 0x000f000f0e0e7812 */ /* 0x000fe400078ec0ff */
        /* <DEDUP_REMOVED lines=8> */
[----:B------:R-:W-:Y:S02]  /*7a00*/  LOP3.LUT R9, R9, 0xf000f, RZ, 0xc0, !PT ;  /* 0x000f000f09097812 */ /* 0x000fe400078ec0ff */
[----:B------:R-:W-:Y:S02]  /*7a10*/  LOP3.LUT R10, R11, 0xf000f, RZ, 0xc0, !PT ;  /* 0x000f000f0b0a7812 */ /* 0x000fe400078ec0ff */
[----:B------:R-:W-:-:S02]  /*7a20*/  LOP3.LUT R55, R14, 0x300030, R55, 0xf8, !PT ;  /* 0x003000300e377812 */ /* 0x000fc400078ef837 */
[----:B------:R-:W-:Y:S02]  /*7a30*/  LOP3.LUT R20, R20, 0x64006400, RZ, 0xfc, !PT ;  /* 0x6400640014147812 */ /* 0x000fe400078efcff */
[----:B------:R-:W-:Y:S01]  /*7a40*/  LOP3.LUT R14, R58, 0x64006400, RZ, 0xfc, !PT ;  /* 0x640064003a0e7812 */ /* 0x000fe200078efcff */
[----:B------:R-:W-:Y:S01]  /*7a50*/  HADD2 R23, R23, -1056, -1056 ;  /* 0xe420e42017177430 */ /* 0x000fe20000000000 */
[----:B------:R-:W-:Y:S02]  /*7a60*/  LOP3.LUT R8, R8, 0xf000f, RZ, 0xc0, !PT ;  /* 0x000f000f08087812 */ /* 0x000fe400078ec0ff */
[----:B------:R-:W-:Y:S01]  /*7a70*/  LOP3.LUT R52, R9, 0x300030, R52, 0xf8, !PT ;  /* 0x0030003009347812 */ /* 0x000fe200078ef834 */
[-C--:B-1----:R-:W-:Y:S01]  /*7a80*/  HFMA2.MMA R9, R21, R4.reuse, RZ ;  /* 0x0000000415097235 */ /* 0x082fe200000000ff */
[----:B------:R-:W-:Y:S01]  /*7a90*/  LOP3.LUT R53, R10, 0x300030, R53, 0xf8, !PT ;  /* 0x003000300a357812 */ /* 0x000fe200078ef835 */
[----:B------:R-:W-:Y:S01]  /*7aa0*/  HFMA2.MMA R10, R25, R4, RZ ;  /* 0x00000004190a7235 */ /* 0x000fe200000000ff */
[----:B------:R-:W-:Y:S01]  /*7ab0*/  LOP3.LUT R49, R8, 0x300030, R49, 0xf8, !PT ;  /* 0x0030003008317812 */ /* 0x000fe200078ef831 */
[----:B------:R-:W-:Y:S01]  /*7ac0*/  HADD2 R20, R20, -1056, -1056 ;  /* 0xe420e42014147430 */ /* 0x000fe20000000000 */
[----:B------:R-:W-:Y:S01]  /*7ad0*/  LOP3.LUT R59, R59, 0x64006400, RZ, 0xfc, !PT ;  /* 0x640064003b3b7812 */ /* 0x000fe200078efcff */
[----:B------:R-:W-:Y:S01]  /*7ae0*/  HADD2 R14, R14, -1056, -1056 ;  /* 0xe420e4200e0e7430 */ /* 0x000fe20000000000 */
[----:B------:R-:W-:Y:S01]  /*7af0*/  LOP3.LUT R60, R60, 0x3f003f, RZ, 0xc0, !PT ;  /* 0x003f003f3c3c7812 */ /* 0x000fe200078ec0ff */
[----:B------:R-:W-:-:S02]  /*7b00*/  HFMA2 R8, R23, R4, RZ.H0_H0 ;  /* 0x0000000417087231 */ /* 0x000fc400000400ff */
        /* <DEDUP_REMOVED lines=185> */
.L_x_2088:
        /* <DEDUP_REMOVED lines=9> */
.L_x_2086:
[----:B------:R-:W-:-:S04]  /*8730*/  LEA R0, R0, 0x20, 0x5 ;  /* 0x0000002000007811 */ /* 0x000fc800078e28ff */
[----:B------:R-:W-:-:S04]  /*8740*/  IMNMX R0, R0, c[0x0][0x190], PT ;  /* 0x0000640000007a17 */ /* 0x000fc80003800200 */
[----:B------:R-:W-:-:S04]  /*8750*/  ISETP.GE.AND P0, PT, R45, R0, PT ;  /* 0x000000002d00720c */ /* 0x000fc80003f06270 */
[----:B------:R-:W-:-:S13]  /*8760*/  ISETP.GE.OR P0, PT, R45, c[0x0][0x1b0], P0 ;  /* 0x00006c002d007a0c */ /* 0x000fda0000706670 */
[----:B------:R-:W-:Y:S05]  /*8770*/  @P0 BRA `(.L_x_2090) ;  /* 0x00001f8000000947 */ /* 0x000fea0003800000 */
.L_x_2092:
        /* <DEDUP_REMOVED lines=14> */
[----:B------:R-:W-:Y:S01]  /*8860*/  IMAD.MOV.U32 R0, RZ, RZ, 0x2800 ;  /* 0x00002800ff007424 */ /* 0x000fe200078e00ff */
[C---:B------:R-:W-:Y:S02]  /*8870*/  LOP3.LUT R28, R12.reuse, 0x1f001f, RZ, 0xc0, !PT ;  /* 0x001f001f0c1c7812 */ /* 0x040fe400078ec0ff */
[----:B0-----:R-:W-:-:S02]  /*8880*/  LOP3.LUT R2, R12, 0x3e003e0, RZ, 0xc0, !PT ;  /* 0x03e003e00c027812 */ /* 0x001fc400078ec0ff */
[----:B------:R-:W-:Y:S02]  /*8890*/  SHF.R.U32.HI R46, RZ, 0xa, R12 ;  /* 0x0000000aff2e7819 */ /* 0x000fe4000001160c */
[--C-:B------:R-:W-:Y:S02]  /*88a0*/  SHF.R.U32.HI R34, RZ, 0xf, R13.reuse ;  /* 0x0000000fff227819 */ /* 0x100fe4000001160d */
[C---:B------:R-:W-:Y:S02]  /*88b0*/  LOP3.LUT R29, R13.reuse, 0x1f001f, RZ, 0xc0, !PT ;  /* 0x001f001f0d1d7812 */ /* 0x040fe400078ec0ff */
[----:B------:R-:W-:Y:S02]  /*88c0*/  LOP3.LUT R12, R13, 0x3e003e0, RZ, 0xc0, !PT ;  /* 0x03e003e00d0c7812 */ /* 0x000fe400078ec0ff */
[----:B------:R-:W-:Y:S02]  /*88d0*/  SHF.R.U32.HI R47, RZ, 0xa, R13 ;  /* 0x0000000aff2f7819 */ /* 0x000fe4000001160d */
[----:B------:R-:W-:-:S02]  /*88e0*/  LOP3.LUT R31, R15, 0x1f001f, RZ, 0xc0, !PT ;  /* 0x001f001f0f1f7812 */ /* 0x000fc400078ec0ff */
[----:B------:R-:W-:Y:S02]  /*88f0*/  LOP3.LUT R13, R15, 0x3e003e0, RZ, 0xc0, !PT ;  /* 0x03e003e00f0d7812 */ /* 0x000fe400078ec0ff */
[--C-:B------:R-:W-:Y:S02]  /*8900*/  SHF.R.U32.HI R64, RZ, 0xf, R15.reuse ;  /* 0x0000000fff407819 */ /* 0x100fe4000001160f */
[----:B------:R-:W-:Y:S02]  /*8910*/  SHF.R.U32.HI R51, RZ, 0xa, R15 ;  /* 0x0000000aff337819 */ /* 0x000fe4000001160f */
[----:B------:R-:W-:Y:S02]  /*8920*/  SHF.R.U32.HI R15, RZ, 0xe, R8 ;  /* 0x0000000eff0f7819 */ /* 0x000fe40000011608 */
[----:B------:R-:W-:Y:S02]  /*8930*/  LOP3.LUT R32, R32, 0x10001, RZ, 0xc0, !PT ;  /* 0x0001000120207812 */ /* 0x000fe400078ec0ff */
[----:B------:R-:W-:-:S02]  /*8940*/  SHF.R.U32.HI R35, RZ, 0xe, R9 ;  /* 0x0000000eff237819 */ /* 0x000fc40000011609 */
[----:B------:R-:W-:Y:S02]  /*8950*/  SHF.R.U32.HI R33, RZ, 0xd, R4 ;  /* 0x0000000dff217819 */ /* 0x000fe40000011604 */
[----:B------:R-:W-:Y:S02]  /*8960*/  LOP3.LUT R34, R34, 0x10001, RZ, 0xc0, !PT ;  /* 0x0001000122227812 */ /* 0x000fe400078ec0ff */
[----:B------:R-:W-:Y:S02]  /*8970*/  LOP3.LUT R32, R32, 0x20002, R15, 0xf8, !PT ;  /* 0x0002000220207812 */ /* 0x000fe400078ef80f */
[----:B------:R-:W-:Y:S02]  /*8980*/  LOP3.LUT R34, R34, 0x20002, R35, 0xf8, !PT ;  /* 0x0002000222227812 */ /* 0x000fe400078ef823 */
[----:B------:R-:W-:Y:S02]  /*8990*/  LOP3.LUT R33, R32, 0x40004, R33, 0xf8, !PT ;  /* 0x0004000420217812 */ /* 0x000fe400078ef821 */
[----:B------:R-:W-:-:S02]  /*89a0*/  SHF.R.U32.HI R49, RZ, 0xd, R5 ;  /* 0x0000000dff317819 */ /* 0x000fc40000011605 */
[----:B------:R-:W-:Y:S02]  /*89b0*/  SHF.R.U32.HI R88, RZ, 0xc, R20 ;  /* 0x0000000cff587819 */ /* 0x000fe40000011614 */
[----:B------:R-:W-:Y:S02]  /*89c0*/  LOP3.LUT R49, R34, 0x40004, R49, 0xf8, !PT ;  /* 0x0004000422317812 */ /* 0x000fe400078ef831 */
[----:B------:R-:W-:Y:S02]  /*89d0*/  LOP3.LUT R88, R33, 0x80008, R88, 0xf8, !PT ;  /* 0x0008000821587812 */ /* 0x000fe400078ef858 */
[----:B------:R-:W0:Y:S01]  /*89e0*/  LDS.128 R32, [UR4] ;  /* 0x00000004ff207984 */ /* 0x000e220008000c00 */
[----:B------:R-:W-:Y:S02]  /*89f0*/  SHF.R.U32.HI R50, RZ, 0xf, R14 ;  /* 0x0000000fff327819 */ /* 0x000fe4000001160e */
        /* <DEDUP_REMOVED lines=27> */
[----:B------:R-:W-:Y:S02]  /*8bb0*/  LOP3.LUT R65, R50, 0x20002, R65, 0xf8, !PT ;  /* 0x0002000232417812 */ /* 0x000fe400078ef841 */
        /* <DEDUP_REMOVED lines=15> */
[----:B------:R-:W-:Y:S01]  /*8cb0*/  HFMA2 R68, R7, R0.H0_H0, -48, -48 ;  /* 0xd200d20007447431 */ /* 0x000fe20000040000 */
[----:B------:R-:W-:-:S02]  /*8cc0*/  LOP3.LUT R78, R65, 0x40004, R78, 0xf8, !PT ;  /* 0x00040004414e7812 */ /* 0x000fc400078ef84e */
[----:B------:R-:W-:Y:S01]  /*8cd0*/  LOP3.LUT R75, R3, 0x64006400, RZ, 0xfc, !PT ;  /* 0x64006400034b7812 */ /* 0x000fe200078efcff */
[-C--:B------:R-:W-:Y:S01]  /*8ce0*/  HFMA2 R7, R73, R0.reuse.H0_H0, -48, -48 ;  /* 0xd200d20049077431 */ /* 0x080fe20000040000 */
[----:B------:R-:W-:Y:S01]  /*8cf0*/  LOP3.LUT R5, R66, 0x64006400, RZ, 0xfc, !PT ;  /* 0x6400640042057812 */ /* 0x000fe200078efcff */
[-C--:B------:R-:W-:Y:S01]  /*8d00*/  HFMA2 R66, R69, R0.reuse.H0_H0, -48, -48 ;  /* 0xd200d20045427431 */ /* 0x080fe20000040000 */
[----:B------:R-:W-:Y:S02]  /*8d10*/  SHF.R.U32.HI R86, RZ, 0xc, R21 ;  /* 0x0000000cff567819 */ /* 0x000fe40000011615 */
[----:B------:R-:W-:Y:S01]  /*8d20*/  LOP3.LUT R77, R9, 0x64006400, RZ, 0xfc, !PT ;  /* 0x64006400094d7812 */ /* 0x000fe200078efcff */
[----:B------:R-:W-:Y:S01]  /*8d30*/  HFMA2 R5, R5, R0.H0_H0, -48, -48 ;  /* 0xd200d20005057431 */ /* 0x000fe20000040000 */
[----:B------:R-:W-:Y:S02]  /*8d40*/  LOP3.LUT R65, R15, 0x64006400, RZ, 0xfc, !PT ;  /* 0x640064000f417812 */ /* 0x000fe400078efcff */
[----:B------:R-:W-:-:S02]  /*8d50*/  LOP3.LUT R9, R4, 0x64006400, RZ, 0xfc, !PT ;  /* 0x6400640004097812 */ /* 0x000fc400078efcff */
[----:B------:R-:W-:Y:S02]  /*8d60*/  LOP3.LUT R64, R22, 0x3e003e0, RZ, 0xc0, !PT ;  /* 0x03e003e016407812 */ /* 0x000fe400078ec0ff */
[----:B------:R-:W-:Y:S02]  /*8d70*/  LOP3.LUT R83, R13, 0x64006400, RZ, 0xfc, !PT ;  /* 0x640064000d537812 */ /* 0x000fe400078efcff */
        /* <DEDUP_REMOVED lines=42> */
[----:B------:R-:W-:Y:S02]  /*9020*/  SHF.R.U32.HI R87, RZ, 0xc, R23 ;  /* 0x0000000cff577819 */ /* 0x000fe40000011617 */
[----:B------:R-:W-:-:S02]  /*9030*/  ISETP.GE.AND P0, PT, R43, 0x2, PT ;  /* 0x000000022b00780c */ /* 0x000fc40003f06270 */
[----:B------:R-:W-:Y:S02]  /*9040*/  PRMT R37, R37, 0x5410, R36 ;  /* 0x0000541025257816 */ /* 0x000fe40000000024 */
[----:B------:R-:W-:Y:S02]  /*9050*/  PRMT R19, R19, 0x5410, R18 ;  /* 0x0000541013137816 */ /* 0x000fe40000000012 */
[----:B--2---:R-:W-:Y:S02]  /*9060*/  LOP3.LUT R74, R25, 0x3e003e0, RZ, 0xc0, !PT ;  /* 0x03e003e0194a7812 */ /* 0x004fe400078ec0ff */
[----:B------:R-:W-:Y:S02]  /*9070*/  LOP3.LUT R3, R26, 0x3e003e0, RZ, 0xc0, !PT ;  /* 0x03e003e01a037812 */ /* 0x000fe400078ec0ff */
[----:B------:R-:W-:Y:S02]  /*9080*/  LOP3.LUT R69, R74, 0x64006400, RZ, 0xfc, !PT ;  /* 0x640064004a457812 */ /* 0x000fe400078efcff */
        /* <DEDUP_REMOVED lines=10> */
[----:B------:R-:W-:Y:S01]  /*9130*/  LOP3.LUT R65, R31, 0x64006400, RZ, 0xfc, !PT ;  /* 0x640064001f417812 */ /* 0x000fe200078efcff */
[----:B------:R-:W-:Y:S01]  /*9140*/  HADD2 R69, R69, -1040, -1040 ;  /* 0xe410e41045457430 */ /* 0x000fe20000000000 */
[----:B------:R-:W1:Y:S01]  /*9150*/  LDS.128 R28, [UR4+0x10] ;  /* 0x00001004ff1c7984 */ /* 0x000e620008000c00 */
[----:B------:R-:W-:-:S02]  /*9160*/  HADD2 R73, R73, -1040, -1040 ;  /* 0xe410e41049497430 */ /* 0x000fc40000000000 */
[----:B------:R-:W-:Y:S01]  /*9170*/  HFMA2 R0, R75, R0.H0_H0, -48, -48 ;  /* 0xd200d2004b007431 */ /* 0x000fe20000040000 */
[-C--:B0-----:R-:W-:Y:S01]  /*9180*/  HFMA2.MMA R75, R77, R32.reuse, RZ ;  /* 0x000000204d4b7235 */ /* 0x081fe200000000ff */
[----:B------:R-:W-:Y:S01]  /*9190*/  HADD2 R65, R65, -1040, -1040 ;  /* 0xe410e41041417430 */ /* 0x000fe20000000000 */
[----:B------:R-:W-:Y:S01]  /*91a0*/  HFMA2.MMA R76, R69, R32, RZ ;  /* 0x00000020454c7235 */ /* 0x000fe200000000ff */
[-C--:B------:R-:W-:Y:S02]  /*91b0*/  HFMA2 R74, R73, R32.reuse, RZ.H0_H0 ;  /* 0x00000020494a7231 */ /* 0x080fe400000400ff */
[----:B------:R-:W-:Y:S01]  /*91c0*/  HFMA2 R79, R65, R32, RZ.H0_H0 ;  /* 0x00000020414f7231 */ /* 0x000fe200000400ff */
[-C--:B------:R-:W-:Y:S01]  /*91d0*/  HFMA2.MMA R75, R68, R33.reuse, R75 ;  /* 0x00000021444b7235 */ /* 0x080fe2000000004b */
[-C--:B------:R-:W-:Y:S01]  /*91e0*/  HFMA2 R32, R66, R33.reuse, R74 ;  /* 0x0000002142207231 */ /* 0x080fe2000000004a */
[----:B------:R-:W-:Y:S01]  /*91f0*/  HFMA2.MMA R74, R64, R33, R76 ;  /* 0x00000021404a7235 */ /* 0x000fe2000000004c */
        /* <DEDUP_REMOVED lines=27> */
[-C--:B-1----:R-:W-:Y:S01]  /*93b0*/  HFMA2.MMA R75, R49, R28.reuse, R75 ;  /* 0x0000001c314b7235 */ /* 0x082fe2000000004b */
[-C--:B------:R-:W-:Y:S01]  /*93c0*/  HFMA2 R72, R15, R28.reuse, R32 ;  /* 0x0000001c0f487231 */ /* 0x080fe20000000020 */
[----:B------:R-:W-:Y:S01]  /*93d0*/  HFMA2.MMA R74, R14, R28, R74 ;  /* 0x0000001c0e4a7235 */ /* 0x000fe2000000004a */
[----:B------:R-:W-:Y:S01]  /*93e0*/  HFMA2 R28, R13, R28, R33 ;  /* 0x0000001c0d1c7231 */ /* 0x000fe20000000021 */
[----:B------:R-:W-:Y:S01]  /*93f0*/  LOP3.LUT R59, R61, 0x64006400, RZ, 0xfc, !PT ;  /* 0x640064003d3b7812 */ /* 0x000fe200078efcff */
[----:B------:R-:W0:Y:S01]  /*9400*/  LDS.128 R32, [UR4+0x20] ;  /* 0x00002004ff207984 */ /* 0x000e220008000c00 */
[----:B------:R-:W-:-:S02]  /*9410*/  HADD2 R58, R52, -1040, -1040 ;  /* 0xe410e410343a7430 */ /* 0x000fc40000000000 */
[----:B------:R-:W-:Y:S02]  /*9420*/  HADD2 R54, R81, -1040, -1040 ;  /* 0xe410e41051367430 */ /* 0x000fe40000000000 */
        /* <DEDUP_REMOVED lines=10> */
[----:B------:R-:W-:Y:S01]  /*94d0*/  SHF.R.U32.HI R20, RZ, 0xa, R20 ;  /* 0x0000000aff147819 */ /* 0x000fe20000011614 */
        /* <DEDUP_REMOVED lines=24> */
[-C--:B0-----:R-:W-:Y:S01]  /*9660*/  HFMA2.MMA R30, R75, R32.reuse, R30 ;  /* 0x000000204b1e7235 */ /* 0x081fe2000000001e */
[-C--:B------:R-:W-:Y:S01]  /*9670*/  HFMA2 R28, R71, R32.reuse, R28 ;  /* 0x00000020471c7231 */ /* 0x080fe2000000001c */
[----:B------:R-:W-:Y:S01]  /*9680*/  HFMA2.MMA R29, R67, R32, R29 ;  /* 0x00000020431d7235 */ /* 0x000fe2000000001d */
[----:B------:R-:W-:Y:S01]  /*9690*/  HFMA2 R31, R63, R32, R31 ;  /* 0x000000203f1f7231 */ /* 0x000fe2000000001f */
[----:B------:R-:W-:Y:S01]  /*96a0*/  SHF.R.U32.HI R21, RZ, 0xa, R21 ;  /* 0x0000000aff157819 */ /* 0x000fe20000011615 */
[----:B------:R-:W-:Y:S01]  /*96b0*/  HADD2 R70, R81, -1040, -1040 ;  /* 0xe410e41051467430 */ /* 0x000fe20000000000 */
[-C--:B------:R-:W-:Y:S01]  /*96c0*/  HFMA2.MMA R30, R76, R33.reuse, R30 ;  /* 0x000000214c1e7235 */ /* 0x080fe2000000001e */
        /* <DEDUP_REMOVED lines=9> */
[----:B------:R-:W-:-:S02]  /*9760*/  LOP3.LUT R23, R23, 0x1f001f, RZ, 0xc0, !PT ;  /* 0x001f001f17177812 */ /* 0x000fc400078ec0ff */
[----:B------:R-:W0:Y:S01]  /*9770*/  LDS.128 R28, [UR4+0x30] ;  /* 0x00003004ff1c7984 */ /* 0x000e220008000c00 */
[----:B------:R-:W-:Y:S02]  /*9780*/  LOP3.LUT R22, R22, 0x1f001f, RZ, 0xc0, !PT ;  /* 0x001f001f16167812 */ /* 0x000fe400078ec0ff */
[----:B------:R-:W-:Y:S02]  /*9790*/  LOP3.LUT R21, R21, 0x1f001f, RZ, 0xc0, !PT ;  /* 0x001f001f15157812 */ /* 0x000fe400078ec0ff */
[----:B------:R-:W-:Y:S02]  /*97a0*/  LOP3.LUT R22, R22, 0x64006400, RZ, 0xfc, !PT ;  /* 0x6400640016167812 */ /* 0x000fe400078efcff */
[----:B------:R-:W-:Y:S02]  /*97b0*/  LOP3.LUT R32, R78, 0x80008, R33, 0xf8, !PT ;  /* 0x000800084e207812 */ /* 0x000fe400078ef821 */
[----:B------:R-:W-:Y:S01]  /*97c0*/  LOP3.LUT R33, R80, 0x80008, R87, 0xf8, !PT ;  /* 0x0008000850217812 */ /* 0x000fe200078ef857 */
[----:B------:R-:W-:Y:S01]  /*97d0*/  HADD2 R80, R22, -1040, -1040 ;  /* 0xe410e41016507430 */ /* 0x000fe20000000000 */
[----:B------:R-:W-:-:S02]  /*97e0*/  LOP3.LUT R20, R20, 0x1f001f, RZ, 0xc0, !PT ;  /* 0x001f001f14147812 */ /* 0x000fc400078ec0ff */
[----:B------:R-:W-:Y:S02]  /*97f0*/  LOP3.LUT R23, R23, 0x64006400, RZ, 0xfc, !PT ;  /* 0x6400640017177812 */ /* 0x000fe400078efcff */
[----:B------:R-:W-:Y:S01]  /*9800*/  LOP3.LUT R21, R21, 0x64006400, RZ, 0xfc, !PT ;  /* 0x6400640015157812 */ /* 0x000fe200078efcff */
[-C--:B------:R-:W-:Y:S01]  /*9810*/  HFMA2.MMA R22, R80, R35.reuse, R81 ;  /* 0x0000002350167235 */ /* 0x080fe20000000051 */
        /* <DEDUP_REMOVED lines=15> */
[----:B------:R-:W-:-:S02]  /*9910*/  HADD2 R83, R81, -1040, -1040 ;  /* 0xe410e41051537430 */ /* 0x000fc40000000000 */
[----:B------:R-:W-:Y:S01]  /*9920*/  HADD2 R81, R89, -1040, -1040 ;  /* 0xe410e41059517430 */ /* 0x000fe20000000000 */
[----:B------:R-:W-:Y:S01]  /*9930*/  LOP3.LUT R35, R35, 0x64006400, RZ, 0xfc, !PT ;  /* 0x6400640023237812 */ /* 0x000fe200078efcff */
[----:B0-----:R-:W-:-:S04]  /*9940*/  HFMA2.MMA R20, R87, R28, R20 ;  /* 0x0000001c57147235 */ /* 0x001fc80000000014 */
[----:B------:R-:W-:Y:S01]  /*9950*/  HADD2 R85, R35, -1040, -1040 ;  /* 0xe410e41023557430 */ /* 0x000fe20000000000 */
[----:B------:R-:W-:Y:S01]  /*9960*/  HFMA2.MMA R23, R83, R28, R22 ;  /* 0x0000001c53177235 */ /* 0x000fe20000000016 */
[--C-:B------:R-:W-:Y:S01]  /*9970*/  SHF.R.U32.HI R35, RZ, 0xb, R26.reuse ;  /* 0x0000000bff237819 */ /* 0x100fe2000001161a */
[-C--:B------:R-:W-:Y:S01]  /*9980*/  HFMA2 R34, R81, R28.reuse, R34 ;  /* 0x0000001c51227231 */ /* 0x080fe20000000022 */
[----:B------:R-:W-:Y:S01]  /*9990*/  SHF.R.U32.HI R26, RZ, 0xa, R26 ;  /* 0x0000000aff1a7819 */ /* 0x000fe2000001161a */
[-C--:B------:R-:W-:Y:S01]  /*99a0*/  HFMA2.MMA R22, R4, R29.reuse, R20 ;  /* 0x0000001d04167235 */ /* 0x080fe20000000014 */
[----:B------:R-:W-:Y:S01]  /*99b0*/  HFMA2 R21, R85, R28, R21 ;  /* 0x0000001c55157231 */ /* 0x000fe20000000015 */
[----:B------:R-:W-:Y:S01]  /*99c0*/  HFMA2.MMA R20, R2, R29, R23 ;  /* 0x0000001d02147235 */ /* 0x000fe20000000017 */
[--C-:B------:R-:W-:Y:S02]  /*99d0*/  SHF.R.U32.HI R23, RZ, 0xb, R24.reuse ;  /* 0x0000000bff177819 */ /* 0x100fe40000011618 */
[----:B------:R-:W-:Y:S01]  /*99e0*/  SHF.R.U32.HI R24, RZ, 0xa, R24 ;  /* 0x0000000aff187819 */ /* 0x000fe20000011618 */
[-C--:B------:R-:W-:Y:S01]  /*99f0*/  HFMA2 R21, R3, R29.reuse, R21 ;  /* 0x0000001d03157231 */ /* 0x080fe20000000015 */
[----:B------:R-:W-:Y:S01]  /*9a00*/  LOP3.LUT R88, R88, 0x100010, R23, 0xf8, !PT ;  /* 0x0010001058587812 */ /* 0x000fe200078ef817 */
[----:B------:R-:W-:Y:S01]  /*9a10*/  HFMA2 R29, R0, R29, R34 ;  /* 0x0000001d001d7231 */ /* 0x000fe20000000022 */
[----:B------:R-:W-:-:S02]  /*9a20*/  LOP3.LUT R24, R24, 0x1f001f, RZ, 0xc0, !PT ;  /* 0x001f001f18187812 */ /* 0x000fc400078ec0ff */
[----:B------:R-:W-:Y:S02]  /*9a30*/  LOP3.LUT R26, R26, 0x1f001f, RZ, 0xc0, !PT ;  /* 0x001f001f1a1a7812 */ /* 0x000fe400078ec0ff */
[--C-:B------:R-:W-:Y:S02]  /*9a40*/  SHF.R.U32.HI R23, RZ, 0xb, R25.reuse ;  /* 0x0000000bff177819 */ /* 0x100fe40000011619 */
[----:B------:R-:W-:Y:S02]  /*9a50*/  LOP3.LUT R24, R24, 0x64006400, RZ, 0xfc, !PT ;  /* 0x6400640018187812 */ /* 0x000fe400078efcff */
[----:B------:R-:W-:Y:S02]  /*9a60*/  SHF.R.U32.HI R25, RZ, 0xa, R25 ;  /* 0x0000000aff197819 */ /* 0x000fe40000011619 */
[----:B------:R-:W-:Y:S02]  /*9a70*/  LOP3.LUT R26, R26, 0x64006400, RZ, 0xfc, !PT ;  /* 0x640064001a1a7812 */ /* 0x000fe400078efcff */
[----:B------:R-:W-:Y:S01]  /*9a80*/  LOP3.LUT R23, R86, 0x100010, R23, 0xf8, !PT ;  /* 0x0010001056177812 */ /* 0x000fe200078ef817 */
[----:B------:R-:W-:Y:S01]  /*9a90*/  HADD2 R86, R24, -1040, -1040 ;  /* 0xe410e41018567430 */ /* 0x000fe20000000000 */
[----:B------:R-:W-:Y:S01]  /*9aa0*/  SHF.R.U32.HI R28, RZ, 0xb, R27 ;  /* 0x0000000bff1c7819 */ /* 0x000fe2000001161b */
[----:B------:R-:W-:Y:S01]  /*9ab0*/  HADD2 R91, R26, -1040, -1040 ;  /* 0xe410e4101a5b7430 */ /* 0x000fe20000000000 */
[----:B------:R-:W-:-:S02]  /*9ac0*/  LOP3.LUT R32, R32, 0x100010, R35, 0xf8, !PT ;  /* 0x0010001020207812 */ /* 0x000fc400078ef823 */
[----:B------:R-:W-:Y:S01]  /*9ad0*/  SHF.R.U32.HI R27, RZ, 0xa, R27 ;  /* 0x0000000aff1b7819 */ /* 0x000fe2000001161b */
[-C--:B------:R-:W-:Y:S01]  /*9ae0*/  HFMA2.MMA R22, R86, R30.reuse, R22 ;  /* 0x0000001e56167235 */ /* 0x080fe20000000016 */
[----:B------:R-:W-:Y:S01]  /*9af0*/  LOP3.LUT R25, R25, 0x1f001f, RZ, 0xc0, !PT ;  /* 0x001f001f19197812 */ /* 0x000fe200078ec0ff */
[----:B------:R-:W-:Y:S01]  /*9b00*/  HFMA2.MMA R20, R91, R30, R20 ;  /* 0x0000001e5b147235 */ /* 0x000fe20000000014 */
[----:B------:R-:W-:Y:S02]  /*9b10*/  LOP3.LUT R88, R88, 0x64006400, RZ, 0xfc, !PT ;  /* 0x6400640058587812 */ /* 0x000fe400078efcff */
[----:B------:R-:W-:Y:S02]  /*9b20*/  LOP3.LUT R27, R27, 0x1f001f, RZ, 0xc0, !PT ;  /* 0x001f001f1b1b7812 */ /* 0x000fe400078ec0ff */
[----:B------:R-:W-:Y:S01]  /*9b30*/  LOP3.LUT R32, R32, 0x64006400, RZ, 0xfc, !PT ;  /* 0x6400640020207812 */ /* 0x000fe200078efcff */
[----:B------:R-:W-:Y:S01]  /*9b40*/  HADD2 R94, R88, -1040, -1040 ;  /* 0xe410e410585e7430 */ /* 0x000fe20000000000 */
[----:B------:R-:W-:-:S02]  /*9b50*/  LOP3.LUT R25, R25, 0x64006400, RZ, 0xfc, !PT ;  /* 0x6400640019197812 */ /* 0x000fc400078efcff */
        /* <DEDUP_REMOVED lines=72> */
[----:B------:R-:W-:-:S03]  /*9fe0*/  HFMA2 R26, R5, R26, R35 ;  /* 0x0000001a051a7231 */ /* 0x000fc60000000023 */
        /* <DEDUP_REMOVED lines=35> */
[----:B------:R-:W-:-:S03]  /*a220*/  HFMA2.MMA R20, R65, R20, RZ ;  /* 0x0000001441147235 */ /* 0x000fc600000000ff */
[----:B------:R-:W-:-:S03]  /*a230*/  HFMA2.MMA R64, R64, R21, R32 ;  /* 0x0000001540407235 */ /* 0x000fc60000000020 */
[-C--:B------:R-:W-:Y:S01]  /*a240*/  HFMA2 R68, R68, R21.reuse, R34 ;  /* 0x0000001544447231 */ /* 0x080fe20000000022 */
[----:B------:R-:W-:Y:S01]  /*a250*/  HFMA2.MMA R20, R50, R21, R20 ;  /* 0x0000001532147235 */ /* 0x000fe20000000014 */
[----:B------:R-:W-:Y:S02]  /*a260*/  HFMA2 R66, R66, R21, R33 ;  /* 0x0000001542427231 */ /* 0x000fe40000000021 */
[-C--:B------:R-:W-:Y:S01]  /*a270*/  HFMA2 R68, R79, R22.reuse, R68 ;  /* 0x000000164f447231 */ /* 0x080fe20000000044 */
[----:B------:R-:W0:Y:S01]  /*a280*/  LDS.128 R32, [UR4+0xb0] ;  /* 0x0000b004ff207984 */ /* 0x000e220008000c00 */
[-C--:B------:R-:W-:Y:S01]  /*a290*/  HFMA2 R66, R53, R22.reuse, R66 ;  /* 0x0000001635427231 */ /* 0x080fe20000000042 */
[----:B------:R-:W-:Y:S01]  /*a2a0*/  HFMA2.MMA R20, R47, R22, R20 ;  /* 0x000000162f147235 */ /* 0x000fe20000000014 */
[----:B------:R-:W-:Y:S02]  /*a2b0*/  HFMA2 R64, R51, R22, R64 ;  /* 0x0000001633407231 */ /* 0x000fe40000000040 */
[----:B------:R-:W-:-:S02]  /*a2c0*/  HFMA2.MMA R68, R62, R23, R68 ;  /* 0x000000173e447235 */ /* 0x000fc40000000044 */
[----:B------:R-:W-:Y:S01]  /*a2d0*/  HFMA2 R64, R48, R23, R64 ;  /* 0x0000001730407231 */ /* 0x000fe20000000040 */
[-C--:B------:R-:W-:Y:S02]  /*a2e0*/  HFMA2.MMA R20, R46, R23.reuse, R20 ;  /* 0x000000172e147235 */ /* 0x080fe40000000014 */
[----:B------:R-:W-:-:S03]  /*a2f0*/  HFMA2.MMA R66, R60, R23, R66 ;  /* 0x000000173c427235 */ /* 0x000fc60000000042 */
[----:B-1----:R-:W-:Y:S02]  /*a300*/  HFMA2.MMA R64, R14, R24, R64 ;  /* 0x000000180e407235 */ /* 0x002fe40000000040 */
[----:B------:R-:W-:-:S03]  /*a310*/  HFMA2 R68, R49, R24, R68 ;  /* 0x0000001831447231 */ /* 0x000fc60000000044 */
        /* <DEDUP_REMOVED lines=27> */
[-C--:B0-----:R-:W-:Y:S01]  /*a4d0*/  HFMA2 R20, R81, R32.reuse, R20 ;  /* 0x0000002051147231 */ /* 0x081fe20000000014 */
        /* <DEDUP_REMOVED lines=23> */
[----:B------:R-:W-:-:S03]  /*a650*/  PRMT R47, R47, 0x5410, R46 ;  /* 0x000054102f2f7816 */ /* 0x000fc6000000002e */
[----:B------:R-:W-:-:S03]  /*a660*/  HFMA2 R17, R64, R19, R17 ;  /* 0x0000001340117231 */ /* 0x000fc60000000011 */
[----:B------:R-:W-:Y:S02]  /*a670*/  HFMA2.MMA R38, R47, R37, R38 ;  /* 0x000000252f267235 */ /* 0x000fe40000000026 */
.L_x_2091:
        /* <DEDUP_REMOVED lines=8> */
.L_x_2090:
[----:B------:R-:W-:Y:S05]  /*a700*/  @!P1 EXIT ;  /* 0x000000000000994d */ /* 0x000fea0003800000 */
[----:B------:R-:W1:Y:S01]  /*a710*/  S2R R0, SR_CTAID.X ;  /* 0x0000000000007919 */ /* 0x000e620000002500 */
[----:B------:R-:W-:-:S03]  /*a720*/  IMAD.MOV.U32 R9, RZ, RZ, 0x2 ;  /* 0x00000002ff097424 */ /* 0x000fc600078e00ff */
[----:B0-----:R-:W1:Y:S04]  /*a730*/  S2R R3, SR_TID.X ;  /* 0x0000000000037919 */ /* 0x001e680000002100 */
[----:B------:R-:W0:Y:S01]  /*a740*/  S2R R2, SR_CTAID.Y ;  /* 0x0000000000027919 */ /* 0x000e220000002600 */
[----:B-1----:R-:W-:-:S04]  /*a750*/  IMAD R0, R0, 0x20, R3 ;  /* 0x0000002000007824 */ /* 0x002fc800078e0203 */
        /* <DEDUP_REMOVED lines=10> */
.L_x_2096:
[----:B------:R-:W0:Y:S02]  /*a800*/  LDS R6, [R4] ;  /* 0x0000000004067984 */ /* 0x000e240000000800 */
[----:B0-----:R-:W-:-:S06]  /*a810*/  HADD2 R7, R6, R42 ;  /* 0x0000002a06077230 */ /* 0x001fcc0000000000 */
[----:B------:R-:W0:Y:S02]  /*a820*/  ATOMS.CAST.SPIN R7, [R4], R6, R7 ;  /* 0x000000060407738d */ /* 0x000e240001800007 */
[----:B0-----:R-:W-:-:S13]  /*a830*/  ISETP.EQ.U32.AND P0, PT, R7, 0x1, PT ;  /* 0x000000010700780c */ /* 0x001fda0003f02070 */
[----:B------:R-:W-:Y:S05]  /*a840*/  @!P0 BRA `(.L_x_2096) ;  /* 0xffffffb000008947 */ /* 0x000fea000383ffff */
[----:B------:R-:W-:Y:S05]  /*a850*/  BRA `(.L_x_2094) ;  /* 0x0000003000007947 */ /* 0x000fea0003800000 */
.L_x_2095:
[----:B------:R-:W2:Y:S02]  /*a860*/  LD.E R4, [R2.64] ;  /* 0x0000000602047980 */ /* 0x000ea4000c101900 */
[----:B--2---:R-:W-:-:S05]  /*a870*/  IMAD.IADD R5, R42, 0x1, R4 ;  /* 0x000000012a057824 */ /* 0x004fca00078e0204 */
[----:B------:R0:W-:Y:S02]  /*a880*/  ST.E [R2.64], R5 ;  /* 0x0000000502007985 */ /* 0x0001e4000c101906 */
.L_x_2094:
[----:B------:R-:W-:Y:S05]  /*a890*/  BSYNC B0 ;  /* 0x0000000000007941 */ /* 0x000fea0003800000 */
.L_x_2093:
[----:B------:R-:W2:Y:S01]  /*a8a0*/  ATOM.E.ADD.F16x2.RN.STRONG.GPU P0, RZ, [R2.64+0x4], R41 ;  /* 0x0000042902ff798a */ /* 0x000ea2000810e9c6 */
[----:B------:R-:W-:Y:S01]  /*a8b0*/  BSSY B0, `(.L_x_2097) ;  /* 0x000000f000007945 */ /* 0x000fe20003800000 */
[----:B--2---:R-:W-:Y:S05]  /*a8c0*/  @P0 BRA `(.L_x_2098) ;  /* 0x000000d000000947 */ /* 0x004fea0003800000 */
[----:B------:R-:W1:Y:S02]  /*a8d0*/  QSPC.E.S P0, RZ, [R2+0x4] ;  /* 0x0000040002ff73aa */ /* 0x000e640000000500 */
[----:B-1----:R-:W-:Y:S05]  /*a8e0*/  @!P0 BRA `(.L_x_2099) ;  /* 0x0000008000008947 */ /* 0x002fea0003800000 */
[----:B0-----:R-:W-:-:S04]  /*a8f0*/  IADD3 R2, R2, 0x4, RZ ;  /* 0x0000000402027810 */ /* 0x001fc80007ffe0ff */
[----:B------:R-:W-:-:S05]  /*a900*/  LOP3.LUT R2, R2, 0xffffff, RZ, 0xc0, !PT ;  /* 0x00ffffff02027812 */ /* 0x000fca00078ec0ff */
.L_x_2100:
[----:B------:R-:W0:Y:S02]  /*a910*/  LDS R4, [R2] ;  /* 0x0000000002047984 */ /* 0x000e240000000800 */
[----:B0-----:R-:W-:-:S10]  /*a920*/  HFMA2.MMA R5, R4, 1, 1, R41 ;  /* 0x3c003c0004057835 */ /* 0x001fd40000000029 */
[----:B------:R-:W0:Y:S02]  /*a930*/  ATOMS.CAST.SPIN R5, [R2], R4, R5 ;  /* 0x000000040205738d */ /* 0x000e240001800005 */
[----:B0-----:R-:W-:-:S13]  /*a940*/  ISETP.EQ.U32.AND P0, PT, R5, 0x1, PT ;  /* 0x000000010500780c */ /* 0x001fda0003f02070 */
[----:B------:R-:W-:Y:S05]  /*a950*/  @!P0 BRA `(.L_x_2100) ;  /* 0xffffffb000008947 */ /* 0x000fea000383ffff */
[----:B------:R-:W-:Y:S05]  /*a960*/  BRA `(.L_x_2098) ;  /* 0x0000003000007947 */ /* 0x000fea0003800000 */
.L_x_2099:
[----:B------:R-:W2:Y:S02]  /*a970*/  LD.E R4, [R2.64+0x4] ;  /* 0x0000040602047980 */ /* 0x000ea4000c101900 */
[----:B0-2---:R-:W-:-:S05]  /*a980*/  IMAD.IADD R5, R41, 0x1, R4 ;  /* 0x0000000129057824 */ /* 0x005fca00078e0204 */
[----:B------:R0:W-:Y:S02]  /*a990*/  ST.E [R2.64+0x4], R5 ;  /* 0x0000040502007985 */ /* 0x0001e4000c101906 */
.L_x_2098:
[----:B------:R-:W-:Y:S05]  /*a9a0*/  BSYNC B0 ;  /* 0x0000000000007941 */ /* 0x000fea0003800000 */
.L_x_2097:
        /* <DEDUP_REMOVED lines=10> */
.L_x_2104:
[----:B------:R-:W0:Y:S02]  /*aa50*/  LDS R6, [R4] ;  /* 0x0000000004067984 */ /* 0x000e240000000800 */
[----:B0-----:R-:W-:-:S06]  /*aa60*/  HADD2 R7, R6, R40 ;  /* 0x0000002806077230 */ /* 0x001fcc0000000000 */
[----:B------:R-:W0:Y:S02]  /*aa70*/  ATOMS.CAST.SPIN R7, [R4], R6, R7 ;  /* 0x000000060407738d */ /* 0x000e240001800007 */
[----:B0-----:R-:W-:-:S13]  /*aa80*/  ISETP.EQ.U32.AND P0, PT, R7, 0x1, PT ;  /* 0x000000010700780c */ /* 0x001fda0003f02070 */
[----:B------:R-:W-:Y:S05]  /*aa90*/  @!P0 BRA `(.L_x_2104) ;  /* 0xffffffb000008947 */ /* 0x000fea000383ffff */
[----:B------:R-:W-:Y:S05]  /*aaa0*/  BRA `(.L_x_2102) ;  /* 0x0000003000007947 */ /* 0x000fea0003800000 */
.L_x_2103:
[----:B------:R-:W2:Y:S02]  /*aab0*/  LD.E R4, [R2.64] ;  /* 0x0000000602047980 */ /* 0x000ea4000c101900 */
[----:B--2---:R-:W-:-:S05]  /*aac0*/  IMAD.IADD R5, R40, 0x1, R4 ;  /* 0x0000000128057824 */ /* 0x004fca00078e0204 */
[----:B------:R0:W-:Y:S02]  /*aad0*/  ST.E [R2.64], R5 ;  /* 0x0000000502007985 */ /* 0x0001e4000c101906 */
.L_x_2102:
[----:B------:R-:W-:Y:S05]  /*aae0*/  BSYNC B0 ;  /* 0x0000000000007941 */ /* 0x000fea0003800000 */
.L_x_2101:
[----:B------:R-:W2:Y:S01]  /*aaf0*/  ATOM.E.ADD.F16x2.RN.STRONG.GPU P0, RZ, [R2.64+0x4], R39 ;  /* 0x0000042702ff798a */ /* 0x000ea2000810e9c6 */
[----:B------:R-:W-:Y:S01]  /*ab00*/  BSSY B0, `(.L_x_2105) ;  /* 0x000000f000007945 */ /* 0x000fe20003800000 */
[----:B--2---:R-:W-:Y:S05]  /*ab10*/  @P0 BRA `(.L_x_2106) ;  /* 0x000000d000000947 */ /* 0x004fea0003800000 */
[----:B------:R-:W1:Y:S02]  /*ab20*/  QSPC.E.S P0, RZ, [R2+0x4] ;  /* 0x0000040002ff73aa */ /* 0x000e640000000500 */
[----:B-1----:R-:W-:Y:S05]  /*ab30*/  @!P0 BRA `(.L_x_2107) ;  /* 0x0000008000008947 */ /* 0x002fea0003800000 */
[----:B0-----:R-:W-:-:S04]  /*ab40*/  IADD3 R2, R2, 0x4, RZ ;  /* 0x0000000402027810 */ /* 0x001fc80007ffe0ff */
[----:B------:R-:W-:-:S05]  /*ab50*/  LOP3.LUT R2, R2, 0xffffff, RZ, 0xc0, !PT ;  /* 0x00ffffff02027812 */ /* 0x000fca00078ec0ff */
.L_x_2108:
[----:B------:R-:W0:Y:S02]  /*ab60*/  LDS R4, [R2] ;  /* 0x0000000002047984 */ /* 0x000e240000000800 */
[----:B0-----:R-:W-:-:S10]  /*ab70*/  HFMA2.MMA R5, R4, 1, 1, R39 ;  /* 0x3c003c0004057835 */ /* 0x001fd40000000027 */
[----:B------:R-:W0:Y:S02]  /*ab80*/  ATOMS.CAST.SPIN R5, [R2], R4, R5 ;  /* 0x000000040205738d */ /* 0x000e240001800005 */
[----:B0-----:R-:W-:-:S13]  /*ab90*/  ISETP.EQ.U32.AND P0, PT, R5, 0x1, PT ;  /* 0x000000010500780c */ /* 0x001fda0003f02070 */
[----:B------:R-:W-:Y:S05]  /*aba0*/  @!P0 BRA `(.L_x_2108) ;  /* 0xffffffb000008947 */ /* 0x000fea000383ffff */
[----:B------:R-:W-:Y:S05]  /*abb0*/  BRA `(.L_x_2106) ;  /* 0x0000003000007947 */ /* 0x000fea0003800000 */
.L_x_2107:
[----:B------:R-:W2:Y:S02]  /*abc0*/  LD.E R4, [R2.64+0x4] ;  /* 0x0000040602047980 */ /* 0x000ea4000c101900 */
[----:B0-2---:R-:W-:-:S05]  /*abd0*/  IMAD.IADD R5, R39, 0x1, R4 ;  /* 0x0000000127057824 */ /* 0x005fca00078e0204 */
[----:B------:R0:W-:Y:S02]  /*abe0*/  ST.E [R2.64+0x4], R5 ;  /* 0x0000040502007985 */ /* 0x0001e4000c101906 */
.L_x_2106:
[----:B------:R-:W-:Y:S05]  /*abf0*/  BSYNC B0 ;  /* 0x0000000000007941 */ /* 0x000fea0003800000 */
.L_x_2105:
        /* <DEDUP_REMOVED lines=10> */
.L_x_2112:
[----:B------:R-:W0:Y:S02]  /*aca0*/  LDS R4, [R0] ;  /* 0x0000000000047984 */ /* 0x000e240000000800 */
[----:B0-----:R-:W-:-:S06]  /*acb0*/  HADD2 R5, R4, R38 ;  /* 0x0000002604057230 */ /* 0x001fcc0000000000 */
[----:B------:R-:W0:Y:S02]  /*acc0*/  ATOMS.CAST.SPIN R5, [R0], R4, R5 ;  /* 0x000000040005738d */ /* 0x000e240001800005 */
[----:B0-----:R-:W-:-:S13]  /*acd0*/  ISETP.EQ.U32.AND P0, PT, R5, 0x1, PT ;  /* 0x000000010500780c */ /* 0x001fda0003f02070 */
[----:B------:R-:W-:Y:S05]  /*ace0*/  @!P0 BRA `(.L_x_2112) ;  /* 0xffffffb000008947 */ /* 0x000fea000383ffff */
[----:B------:R-:W-:Y:S05]  /*acf0*/  BRA `(.L_x_2110) ;  /* 0x0000003000007947 */ /* 0x000fea0003800000 */
.L_x_2111:
[----:B------:R-:W2:Y:S02]  /*ad00*/  LD.E R0, [R2.64] ;  /* 0x0000000602007980 */ /* 0x000ea4000c101900 */
[----:B--2---:R-:W-:-:S05]  /*ad10*/  IMAD.IADD R5, R38, 0x1, R0 ;  /* 0x0000000126057824 */ /* 0x004fca00078e0200 */
[----:B------:R0:W-:Y:S02]  /*ad20*/  ST.E [R2.64], R5 ;  /* 0x0000000502007985 */ /* 0x0001e4000c101906 */
.L_x_2110:
[----:B------:R-:W-:Y:S05]  /*ad30*/  BSYNC B0 ;  /* 0x0000000000007941 */ /* 0x000fea0003800000 */
.L_x_2109:
[----:B------:R-:W2:Y:S02]  /*ad40*/  ATOM.E.ADD.F16x2.RN.STRONG.GPU P0, RZ, [R2.64+0x4], R17 ;  /* 0x0000041102ff798a */ /* 0x000ea4000810e9c6 */
[----:B--2---:R-:W-:Y:S05]  /*ad50*/  @P0 EXIT ;  /* 0x000000000000094d */ /* 0x004fea0003800000 */
[----:B------:R-:W1:Y:S02]  /*ad60*/  QSPC.E.S P0, RZ, [R2+0x4] ;  /* 0x0000040002ff73aa */ /* 0x000e640000000500 */
[----:B-1----:R-:W-:Y:S05]  /*ad70*/  @!P0 BRA `(.L_x_2113) ;  /* 0x0000008000008947 */ /* 0x002fea0003800000 */
[----:B0-----:R-:W-:-:S04]  /*ad80*/  IADD3 R2, R2, 0x4, RZ ;  /* 0x0000000402027810 */ /* 0x001fc80007ffe0ff */
[----:B------:R-:W-:-:S05]  /*ad90*/  LOP3.LUT R2, R2, 0xffffff, RZ, 0xc0, !PT ;  /* 0x00ffffff02027812 */ /* 0x000fca00078ec0ff */
.L_x_2114:
[----:B------:R-:W0:Y:S02]  /*ada0*/  LDS R4, [R2] ;  /* 0x0000000002047984 */ /* 0x000e240000000800 */
[----:B0-----:R-:W-:-:S10]  /*adb0*/  HFMA2.MMA R5, R4, 1, 1, R17 ;  /* 0x3c003c0004057835 */ /* 0x001fd40000000011 */
[----:B------:R-:W0:Y:S02]  /*adc0*/  ATOMS.CAST.SPIN R5, [R2], R4, R5 ;  /* 0x000000040205738d */ /* 0x000e240001800005 */
[----:B0-----:R-:W-:-:S13]  /*add0*/  ISETP.EQ.U32.AND P0, PT, R5, 0x1, PT ;  /* 0x000000010500780c */ /* 0x001fda0003f02070 */
[----:B------:R-:W-:Y:S05]  /*ade0*/  @!P0 BRA `(.L_x_2114) ;  /* 0xffffffb000008947 */ /* 0x000fea000383ffff */
[----:B------:R-:W-:Y:S05]  /*adf0*/  EXIT ;  /* 0x000000000000794d */ /* 0x000fea0003800000 */
.L_x_2113:
[----:B------:R-:W2:Y:S02]  /*ae00*/  LD.E R0, [R2.64+0x4] ;  /* 0x0000040602007980 */ /* 0x000ea4000c101900 */
[----:B0-2---:R-:W-:-:S05]  /*ae10*/  IMAD.IADD R5, R17, 0x1, R0 ;  /* 0x0000000111057824 */ /* 0x005fca00078e0200 */
[----:B------:R-:W-:Y:S01]  /*ae20*/  ST.E [R2.64+0x4], R5 ;  /* 0x0000040502007985 */ /* 0x000fe2000c101906 */
[----:B------:R-:W-:Y:S05]  /*ae30*/  EXIT ;  /* 0x000000000000794d */ /* 0x000fea0003800000 */
.L_x_2115:
        /* <DEDUP_REMOVED lines=12> */
.L_x_3753:


//--------------------- .text._Z23gemm_half_q_half_kernelILi3ELi152ELb0ELb0ELi32EEvPK6__halfPKjS4_S2_PS0_iiiiPKtS7_iiiiiibS2_i --------------------------
	.section	.text._Z23gemm_half_q_half_kernelILi3ELi152ELb0ELb0ELi32EEvPK6__halfPKjS4_S2_PS0_iiiiPKtS7_iiiiiibS2_i,"ax",@progbits
	.sectioninfo	@"SHI_REGISTERS=100"
	.align	128
        .global         _Z23gemm_half_q_half_kernelILi3ELi152ELb0ELb0ELi32EEvPK6__halfPKjS4_S2_PS0_iiiiPKtS7_iiiiiibS2_i
        .type           _Z23gemm_half_q_half_kernelILi3ELi152ELb0ELb0ELi32EEvPK6__halfPKjS4_S2_PS0_iiiiPKtS7_iiiiiibS2_i,@function
        .size           _Z23gemm_half_q_half_kernelILi3ELi152ELb0ELb0ELi32EEvPK6__halfPKjS4_S2_PS0_iiiiPKtS7_iiiiiibS2_i,(.L_x_3754 - _Z23gemm_half_q_half_kernelILi3ELi152ELb0ELb0ELi32EEvPK6__halfPKjS4_S2_PS0_iiiiPKtS7_iiiiiibS2_i)
        .other          _Z23gemm_half_q_half_kernelILi3ELi152ELb0ELb0ELi32EEvPK6__halfPKjS4_S2_PS0_iiiiPKtS7_iiiiiibS2_i,@"STO_CUDA_ENTRY STV_DEFAULT"
_Z23gemm_half_q_half_kernelILi3ELi152ELb0ELb0ELi32EEvPK6__halfPKjS4_S2_PS0_iiiiPKtS7_iiiiiibS2_i:
.text._Z23gemm_half_q_half_kernelILi3ELi152ELb0ELb0ELi32EEvPK6__halfPKjS4_S2_PS0_iiiiPKtS7_iiiiiibS2_i:
        /* <DEDUP_REMOVED lines=33> */
.L_x_2120:
        /* <DEDUP_REMOVED lines=36> */
.L_x_2119:
        /* <DEDUP_REMOVED lines=22> */
.L_x_2121:
        /* <DEDUP_REMOVED lines=12> */
.L_x_2118:
[----:B------:R-:W-:Y:S01]  /*0670*/  ISETP.GT.AND P2, PT, R44, 0x3, PT ;  /* 0x000000032c00780c */ /* 0x000fe20003f44270 */
[----:B------:R-:W-:Y:S01]  /*0680*/  IMAD.SHL.U32 R19, R14, 0x2, RZ ;  /* 0x000000020e137824 */ /* 0x000fe200078e00ff */
[----:B------:R-:W-:Y:S01]  /*0690*/  PLOP3.LUT P0, PT, PT, PT, PT, 0x80, 0x0 ;  /* 0x000000000000781c */ /* 0x000fe20003f0f070 */
[----:B------:R-:W-:-:S10]  /*06a0*/  IMAD.MOV.U32 R14, RZ, RZ, RZ ;  /* 0x000000ffff0e7224 */ /* 0x000fd400078e00ff */
[----:B------:R-:W-:Y:S05]  /*06b0*/  @!P2 BRA `(.L_x_2122) ;  /* 0x000002600000a947 */ /* 0x000fea0003800000 */
[----:B------:R-:W-:Y:S02]  /*06c0*/  PLOP3.LUT P0, PT, PT, PT, PT, 0x8, 0x0 ;  /* 0x000000000000781c */ /* 0x000fe40003f0e170 */
[----:B------:R-:W-:Y:S02]  /*06d0*/  IADD3 R21, R44, -0x3, RZ ;  /* 0xfffffffd2c157810 */ /* 0x000fe40007ffe0ff */
.L_x_2123:
        /* <DEDUP_REMOVED lines=36> */
.L_x_2122:
        /* <DEDUP_REMOVED lines=22> */
.L_x_2124:
        /* <DEDUP_REMOVED lines=11> */
.L_x_2117:
[----:B------:R-:W-:Y:S05]  /*0b30*/  BSYNC B0 ;  /* 0x0000000000007941 */ /* 0x000fea0003800000 */
.L_x_2116:
        /* <DEDUP_REMOVED lines=14> */
.L_x_2127:
        /* <DEDUP_REMOVED lines=19> */
.L_x_2126:
        /* <DEDUP_REMOVED lines=14> */
.L_x_2128:
[----:B------:R-:W-:-:S13]  /*0e30*/  ISETP.LT.OR P0, PT, R12, R44, P0 ;  /* 0x0000002c0c00720c */ /* 0x000fda0000701670 */
[----:B------:R-:W-:Y:S02]  /*0e40*/  @P0 IMAD R3, R3, 0x3, R12 ;  /* 0x0000000303030824 */ /* 0x000fe400078e020c */
[----:B0-----:R-:W-:Y:S02]  /*0e50*/  @P0 IMAD.MOV.U32 R4, RZ, RZ, 0x2 ;  /* 0x00000002ff040424 */ /* 0x001fe400078e00ff */
[----:B------:R-:W-:-:S04]  /*0e60*/  @P0 IMAD R3, R3, c[0x0][0x18c], R0 ;  /* 0x0000630003030a24 */ /* 0x000fc800078e0200 */
[----:B------:R-:W-:-:S05]  /*0e70*/  @P0 IMAD.WIDE R4, R3, R4, c[0x0][0x180] ;  /* 0x0000600003040625 */ /* 0x000fca00078e0204 */
[----:B------:R0:W-:Y:S02]  /*0e80*/  @P0 STG.E.64 [R4.64], RZ ;  /* 0x000000ff04000986 */ /* 0x0001e4000c101b08 */
.L_x_2125:
        /* <DEDUP_REMOVED lines=67> */
.L_x_2130:
        /* <DEDUP_REMOVED lines=41> */
.L_x_2129:
[----:B------:R-:W-:Y:S01]  /*1550*/  ISETP.GE.AND P0, PT, R43, R46, PT ;  /* 0x0000002e2b00720c */ /* 0x000fe20003f06270 */
[----:B------:R-:W-:Y:S01]  /*1560*/  UMOV UR4, URZ ;  /* 0x0000003f00047c82 */ /* 0x000fe20008000000 */
[----:B------:R-:W-:Y:S01]  /*1570*/  LEA.HI.X R15, R17, c[0x0][0x16c], R18, 0x2, P3 ;  /* 0x00005b00110f7a11 */ /* 0x000fe200018f1412 */
[----:B------:R-:W-:Y:S01]  /*1580*/  IMAD.MOV.U32 R14, RZ, RZ, R21 ;  /* 0x000000ffff0e7224 */ /* 0x000fe200078e0015 */
        /* <DEDUP_REMOVED lines=20> */
.L_x_2136:
[----:B-----5:R-:W-:Y:S05]  /*16d0*/  @!P1 BRA `(.L_x_2132) ;  /* 0x0000130000009947 */ /* 0x020fea0003800000 */
[----:B------:R-:W2:Y:S04]  /*16e0*/  LDG.E.128.CONSTANT R8, [R14.64] ;  /* 0x000000080e087981 */ /* 0x000ea8000c1e9d00 */
[----:B------:R-:W3:Y:S01]  /*16f0*/  LDG.E.128.CONSTANT R4, [R20.64] ;  /* 0x0000000814047981 */ /* 0x000ee2000c1e9d00 */
[----:B------:R-:W-:Y:S02]  /*1700*/  ISETP.GE.AND P0, PT, R44, 0x2, PT ;  /* 0x000000022c00780c */ /* 0x000fe40003f06270 */
[----:B--2---:R-:W-:Y:S02]  /*1710*/  LOP3.LUT R22, R9, 0xff, RZ, 0xc0, !PT ;  /* 0x000000ff09167812 */ /* 0x004fe400078ec0ff */
[----:B------:R-:W-:Y:S02]  /*1720*/  LOP3.LUT R23, R10, 0xff, RZ, 0xc0, !PT ;  /* 0x000000ff0a177812 */ /* 0x000fe400078ec0ff */
[----:B------:R-:W-:-:S02]  /*1730*/  IADD3 R45, R22, -0x80, RZ ;  /* 0xffffff80162d7810 */ /* 0x000fc40007ffe0ff */
[----:B------:R-:W-:Y:S02]  /*1740*/  LOP3.LUT R22, R11, 0xff, RZ, 0xc0, !PT ;  /* 0x000000ff0b167812 */ /* 0x000fe400078ec0ff */
[----:B------:R-:W-:Y:S02]  /*1750*/  IADD3 R47, R23, -0x80, RZ ;  /* 0xffffff80172f7810 */ /* 0x000fe40007ffe0ff */
[----:B------:R-:W-:Y:S01]  /*1760*/  IADD3 R34, R22, -0x80, RZ ;  /* 0xffffff8016227810 */ /* 0x000fe20007ffe0ff */
[----:B------:R-:W-:Y:S01]  /*1770*/  I2F.F16 R45, R45 ;  /* 0x0000002d002d7306 */ /* 0x000fe20000200c00 */
[----:B------:R-:W-:Y:S02]  /*1780*/  LOP3.LUT R22, R8, 0xff, RZ, 0xc0, !PT ;  /* 0x000000ff08167812 */ /* 0x000fe400078ec0ff */
[----:B---3--:R-:W-:Y:S02]  /*1790*/  LOP3.LUT R23, R4, 0xff, RZ, 0xc0, !PT ;  /* 0x000000ff04177812 */ /* 0x008fe400078ec0ff */
[----:B------:R-:W-:-:S02]  /*17a0*/  IADD3 R22, R22, -0x80, RZ ;  /* 0xffffff8016167810 */ /* 0x000fc40007ffe0ff */
[----:B------:R-:W-:Y:S01]  /*17b0*/  IADD3 R23, R23, -0x80, RZ ;  /* 0xffffff8017177810 */ /* 0x000fe20007ffe0ff */
[----:B------:R-:W-:Y:S01]  /*17c0*/  I2F.F16 R34, R34 ;  /* 0x0000002200227306 */ /* 0x000fe20000200c00 */
[----:B------:R-:W-:Y:S02]  /*17d0*/  LEA.HI R29, R8, 0xffffff80, RZ, 0x8 ;  /* 0xffffff80081d7811 */ /* 0x000fe400078f40ff */
[----:B------:R-:W-:Y:S02]  /*17e0*/  LEA.HI R28, R9, 0xffffff80, RZ, 0x8 ;  /* 0xffffff80091c7811 */ /* 0x000fe400078f40ff */
[----:B------:R-:W-:Y:S02]  /*17f0*/  LEA.HI R27, R10, 0xffffff80, RZ, 0x8 ;  /* 0xffffff800a1b7811 */ /* 0x000fe400078f40ff */
[----:B------:R-:W-:Y:S01]  /*1800*/  LEA.HI R26, R11, 0xffffff80, RZ, 0x8 ;  /* 0xffffff800b1a7811 */ /* 0x000fe200078f40ff */
[----:B------:R0:W1:Y:S01]  /*1810*/  I2F.F16 R35, R22 ;  /* 0x0000001600237306 */ /* 0x0000620000200c00 */
[----:B------:R-:W-:-:S02]  /*1820*/  SHF.R.U32.HI R52, RZ, 0x10, R11 ;  /* 0x00000010ff347819 */ /* 0x000fc4000001160b */
[----:B------:R-:W-:Y:S02]  /*1830*/  LEA.HI R25, R4, 0xffffff80, RZ, 0x8 ;  /* 0xffffff8004197811 */ /* 0x000fe400078f40ff */
[C---:B------:R-:W-:Y:S02]  /*1840*/  LEA.HI R24, R5.reuse, 0xffffff80, RZ, 0x8 ;  /* 0xffffff8005187811 */ /* 0x040fe400078f40ff */
[----:B------:R-:W-:Y:S01]  /*1850*/  LOP3.LUT R30, R5, 0xff, RZ, 0xc0, !PT ;  /* 0x000000ff051e7812 */ /* 0x000fe200078ec0ff */
[----:B------:R2:W3:Y:S01]  /*1860*/  I2F.F16 R33, R23 ;  /* 0x0000001700217306 */ /* 0x0004e20000200c00 */
[--C-:B0-----:R-:W-:Y:S02]  /*1870*/  SHF.R.U32.HI R22, RZ, 0x8, R8.reuse ;  /* 0x00000008ff167819 */ /* 0x101fe40000011608 */
[----:B------:R-:W-:Y:S02]  /*1880*/  SHF.R.U32.HI R8, RZ, 0x10, R8 ;  /* 0x00000010ff087819 */ /* 0x000fe40000011608 */
[----:B------:R-:W-:-:S02]  /*1890*/  LOP3.LUT R22, R22, 0xff, RZ, 0xc0, !PT ;  /* 0x000000ff16167812 */ /* 0x000fc400078ec0ff */
[----:B------:R-:W-:Y:S01]  /*18a0*/  LOP3.LUT R8, R8, 0xff, RZ, 0xc0, !PT ;  /* 0x000000ff08087812 */ /* 0x000fe200078ec0ff */
[----:B------:R-:W0:Y:S01]  /*18b0*/  I2F.F16 R47, R47 ;  /* 0x0000002f002f7306 */ /* 0x000e220000200c00 */
[----:B------:R-:W-:Y:S01]  /*18c0*/  IADD3 R49, R22, -0x80, RZ ;  /* 0xffffff8016317810 */ /* 0x000fe20007ffe0ff */
[----:B-1----:R-:W-:Y:S01]  /*18d0*/  HADD2.F32 R35, -RZ, R35.H0_H0 ;  /* 0x20000023ff237230 */ /* 0x002fe20000004100 */
[--C-:B------:R-:W-:Y:S02]  /*18e0*/  SHF.R.U32.HI R22, RZ, 0x8, R9.reuse ;  /* 0x00000008ff167819 */ /* 0x100fe40000011609 */
[----:B------:R-:W-:Y:S02]  /*18f0*/  IADD3 R8, R8, -0x80, RZ ;  /* 0xffffff8008087810 */ /* 0x000fe40007ffe0ff */
[----:B------:R-:W-:Y:S01]  /*1900*/  LOP3.LUT R50, R22, 0xff, RZ, 0xc0, !PT ;  /* 0x000000ff16327812 */ /* 0x000fe200078ec0ff */
[----:B------:R-:W-:Y:S01]  /*1910*/  I2F.F16 R49, R49 ;  /* 0x0000003100317306 */ /* 0x000fe20000200c00 */
[----:B--2---:R-:W1:Y:S01]  /*1920*/  LDS.64 R22, [UR4] ;  /* 0x00000004ff167984 */ /* 0x004e620008000a00 */
[----:B------:R-:W-:Y:S01]  /*1930*/  SHF.R.U32.HI R9, RZ, 0x10, R9 ;  /* 0x00000010ff097819 */ /* 0x000fe20000011609 */
[----:B---3--:R-:W-:Y:S01]  /*1940*/  HADD2.F32 R33, -RZ, R33.H0_H0 ;  /* 0x20000021ff217230 */ /* 0x008fe20000004100 */
        /* <DEDUP_REMOVED lines=8> */
[----:B------:R-:W-:Y:S01]  /*19d0*/  I2F.F16 R58, R58 ;  /* 0x0000003a003a7306 */ /* 0x000fe20000200c00 */
        /* <DEDUP_REMOVED lines=10> */
[----:B------:R2:W3:Y:S01]  /*1a80*/  I2F.F16 R63, R51 ;  /* 0x00000033003f7306 */ /* 0x0004e20000200c00 */
[----:B------:R-:W-:Y:S02]  /*1a90*/  LOP3.LUT R4, R4, 0xff, RZ, 0xc0, !PT ;  /* 0x000000ff04047812 */ /* 0x000fe400078ec0ff */
[--C-:B0-----:R-:W-:Y:S02]  /*1aa0*/  SHF.R.U32.HI R9, RZ, 0x8, R5.reuse ;  /* 0x00000008ff097819 */ /* 0x101fe40000011605 */
[----:B------:R-:W-:Y:S02]  /*1ab0*/  LOP3.LUT R52, R52, 0xff, RZ, 0xc0, !PT ;  /* 0x000000ff34347812 */ /* 0x000fe400078ec0ff */
[----:B------:R-:W-:Y:S01]  /*1ac0*/  LOP3.LUT R9, R9, 0xff, RZ, 0xc0, !PT ;  /* 0x000000ff09097812 */ /* 0x000fe200078ec0ff */
[----:B------:R0:W-:Y:S01]  /*1ad0*/  I2F.F16 R53, R10 ;  /* 0x0000000a00357306 */ /* 0x0001e20000200c00 */
[----:B--2---:R-:W-:Y:S01]  /*1ae0*/  IADD3 R51, R4, -0x80, RZ ;  /* 0xffffff8004337810 */ /* 0x004fe20007ffe0ff */
[--C-:B-1----:R-:W-:Y:S01]  /*1af0*/  HADD2.F32 R62, -RZ, R22.reuse.H0_H0 ;  /* 0x20000016ff3e7230 */ /* 0x102fe20000004100 */
[----:B------:R-:W-:Y:S01]  /*1b00*/  IADD3 R56, R52, -0x80, RZ ;  /* 0xffffff8034387810 */ /* 0x000fe20007ffe0ff */
[----:B------:R-:W-:Y:S01]  /*1b10*/  HADD2.F32 R61, -RZ, R22.H1_H1 ;  /* 0x30000016ff3d7230 */ /* 0x000fe20000004100 */
[----:B------:R-:W-:Y:S01]  /*1b20*/  IADD3 R54, R9, -0x80, RZ ;  /* 0xffffff8009367810 */ /* 0x000fe20007ffe0ff */
[----:B------:R-:W-:Y:S01]  /*1b30*/  HADD2.F32 R9, -RZ, R34.H0_H0 ;  /* 0x20000022ff097230 */ /* 0x000fe20000004100 */
[----:B------:R-:W-:Y:S01]  /*1b40*/  LOP3.LUT R8, R8, 0xff, RZ, 0xc0, !PT ;  /* 0x000000ff08087812 */ /* 0x000fe200078ec0ff */
[----:B------:R1:W2:Y:S01]  /*1b50*/  I2F.F16 R64, R11 ;  /* 0x0000000b00407306 */ /* 0x0002a20000200c00 */
[----:B0-----:R-:W-:Y:S01]  /*1b60*/  SHF.R.U32.HI R10, RZ, 0x10, R5 ;  /* 0x00000010ff0a7819 */ /* 0x001fe20000011605 */
[----:B------:R-:W-:Y:S01]  /*1b70*/  FFMA.FTZ R34, R35, R62, RZ ;  /* 0x0000003e23227223 */ /* 0x000fe200000100ff */
[----:B------:R-:W0:Y:S01]  /*1b80*/  LDS.64 R4, [UR4+0x8] ;  /* 0x00000804ff047984 */ /* 0x000e220008000a00 */
[----:B------:R-:W-:Y:S01]  /*1b90*/  IADD3 R32, R30, -0x80, RZ ;  /* 0xffffff801e207810 */ /* 0x000fe20007ffe0ff */
[----:B---3--:R-:W-:Y:S01]  /*1ba0*/  HADD2.F32 R22, -RZ, R63.H0_H0 ;  /* 0x2000003fff167230 */ /* 0x008fe20000004100 */
[----:B------:R-:W-:Y:S01]  /*1bb0*/  LOP3.LUT R10, R10, 0xff, RZ, 0xc0, !PT ;  /* 0x000000ff0a0a7812 */ /* 0x000fe200078ec0ff */
[----:B------:R-:W-:Y:S01]  /*1bc0*/  HADD2.F32 R57, -RZ, R23.H0_H0 ;  /* 0x20000017ff397230 */ /* 0x000fe20000004100 */
[----:B------:R-:W3:Y:S01]  /*1bd0*/  I2F.F16 R56, R56 ;  /* 0x0000003800387306 */ /* 0x000ee20000200c00 */
[----:B-1----:R-:W-:Y:S01]  /*1be0*/  HADD2.F32 R11, -RZ, R58.H0_H0 ;  /* 0x2000003aff0b7230 */ /* 0x002fe20000004100 */
[----:B------:R-:W-:Y:S01]  /*1bf0*/  IADD3 R59, R10, -0x80, RZ ;  /* 0xffffff800a3b7810 */ /* 0x000fe20007ffe0ff */
[----:B------:R-:W-:Y:S01]  /*1c00*/  HADD2.F32 R10, -RZ, R49.H0_H0 ;  /* 0x20000031ff0a7230 */ /* 0x000fe20000004100 */
[----:B------:R-:W-:Y:S01]  /*1c10*/  IADD3 R8, R8, -0x80, RZ ;  /* 0xffffff8008087810 */ /* 0x000fe20007ffe0ff */
[----:B------:R-:W-:Y:S01]  /*1c20*/  HADD2.F32 R55, -RZ, R23.H1_H1 ;  /* 0x30000017ff377230 */ /* 0x000fe20000004100 */
[----:B------:R-:W-:Y:S01]  /*1c30*/  LOP3.LUT R30, R6, 0xff, RZ, 0xc0, !PT ;  /* 0x000000ff061e7812 */ /* 0x000fe200078ec0ff */
[----:B------:R-:W-:Y:S01]  /*1c40*/  FFMA.FTZ R66, R62, R9, RZ ;  /* 0x000000093e427223 */ /* 0x000fe200000100ff */
[C---:B------:R-:W-:Y:S01]  /*1c50*/  LOP3.LUT R31, R7.reuse, 0xff, RZ, 0xc0, !PT ;  /* 0x000000ff071f7812 */ /* 0x040fe200078ec0ff */
[----:B------:R-:W-:Y:S01]  /*1c60*/  FFMA.FTZ R58, R10, R61, R34 ;  /* 0x0000003d0a3a7223 */ /* 0x000fe20000010022 */
[--C-:B------:R-:W-:Y:S01]  /*1c70*/  SHF.R.U32.HI R34, RZ, 0x8, R7.reuse ;  /* 0x00000008ff227819 */ /* 0x100fe20000011607 */
[----:B------:R1:W-:Y:S01]  /*1c80*/  I2F.F16 R52, R8 ;  /* 0x0000000800347306 */ /* 0x0003e20000200c00 */
[--C-:B------:R-:W-:Y:S01]  /*1c90*/  SHF.R.U32.HI R60, RZ, 0x8, R6.reuse ;  /* 0x00000008ff3c7819 */ /* 0x100fe20000011606 */
[----:B--2---:R-:W-:Y:S01]  /*1ca0*/  HADD2.F32 R23, -RZ, R64.H0_H0 ;  /* 0x20000040ff177230 */ /* 0x004fe20000004100 */
[----:B------:R-:W-:Y:S01]  /*1cb0*/  LEA.HI R13, R7, 0xffffff80, RZ, 0x8 ;  /* 0xffffff80070d7811 */ /* 0x000fe200078f40ff */
[----:B------:R-:W-:Y:S01]  /*1cc0*/  HADD2.F32 R50, -RZ, R50.H0_H0 ;  /* 0x20000032ff327230 */ /* 0x000fe20000004100 */
[----:B------:R-:W-:Y:S01]  /*1cd0*/  IADD3 R30, R30, -0x80, RZ ;  /* 0xffffff801e1e7810 */ /* 0x000fe20007ffe0ff */
[----:B------:R-:W-:Y:S01]  /*1ce0*/  HADD2.F32 R53, -RZ, R53.H0_H0 ;  /* 0x20000035ff357230 */ /* 0x000fe20000004100 */
[----:B------:R-:W-:Y:S01]  /*1cf0*/  LOP3.LUT R49, R34, 0xff, RZ, 0xc0, !PT ;  /* 0x000000ff22317812 */ /* 0x000fe200078ec0ff */
[----:B------:R-:W2:Y:S01]  /*1d00*/  I2F.F16 R29, R29 ;  /* 0x0000001d001d7306 */ /* 0x000ea20000200c00 */
[----:B-1----:R-:W-:Y:S01]  /*1d10*/  HADD2.F32 R8, -RZ, R45.H0_H0 ;  /* 0x2000002dff087230 */ /* 0x002fe20000004100 */
[----:B------:R-:W-:Y:S01]  /*1d20*/  LEA.HI R16, R6, 0xffffff80, RZ, 0x8 ;  /* 0xffffff8006107811 */ /* 0x000fe200078f40ff */
[C---:B------:R-:W-:Y:S01]  /*1d30*/  FFMA.FTZ R45, R62.reuse, R47, RZ ;  /* 0x0000002f3e2d7223 */ /* 0x040fe200000100ff */
[----:B------:R-:W-:Y:S01]  /*1d40*/  IADD3 R31, R31, -0x80, RZ ;  /* 0xffffff801f1f7810 */ /* 0x000fe20007ffe0ff */
[----:B---3--:R-:W-:Y:S01]  /*1d50*/  HADD2.F32 R34, -RZ, R56.H0_H0 ;  /* 0x20000038ff227230 */ /* 0x008fe20000004100 */
[----:B------:R-:W-:Y:S01]  /*1d60*/  SHF.R.U32.HI R7, RZ, 0x10, R7 ;  /* 0x00000010ff077819 */ /* 0x000fe20000011607 */
[----:B------:R-:W-:Y:S01]  /*1d70*/  FFMA.FTZ R64, R62, R8, RZ ;  /* 0x000000083e407223 */ /* 0x000fe200000100ff */
[----:B------:R-:W1:Y:S01]  /*1d80*/  I2F.F16 R28, R28 ;  /* 0x0000001c001c7306 */ /* 0x000e620000200c00 */
[----:B------:R-:W-:Y:S01]  /*1d90*/  LOP3.LUT R60, R60, 0xff, RZ, 0xc0, !PT ;  /* 0x000000ff3c3c7812 */ /* 0x000fe200078ec0ff */
[C---:B------:R-:W-:Y:S01]  /*1da0*/  FFMA.FTZ R62, R61.reuse, R22, R45 ;  /* 0x000000163d3e7223 */ /* 0x040fe2000001002d */
[----:B------:R-:W-:Y:S01]  /*1db0*/  SHF.R.U32.HI R6, RZ, 0x10, R6 ;  /* 0x00000010ff067819 */ /* 0x000fe20000011606 */
[----:B------:R-:W-:Y:S01]  /*1dc0*/  FFMA.FTZ R64, R61, R11, R64 ;  /* 0x0000000b3d407223 */ /* 0x000fe20000010040 */
[----:B------:R-:W-:Y:S01]  /*1dd0*/  IADD3 R49, R49, -0x80, RZ ;  /* 0xffffff8031317810 */ /* 0x000fe20007ffe0ff */
[----:B------:R-:W-:Y:S01]  /*1de0*/  FFMA.FTZ R66, R61, R23, R66 ;  /* 0x000000173d427223 */ /* 0x000fe20000010042 */
[----:B------:R-:W-:Y:S01]  /*1df0*/  LOP3.LUT R7, R7, 0xff, RZ, 0xc0, !PT ;  /* 0x000000ff07077812 */ /* 0x000fe200078ec0ff */
[----:B------:R-:W3:Y:S01]  /*1e00*/  I2F.F16 R27, R27 ;  /* 0x0000001b001b7306 */ /* 0x000ee20000200c00 */
[----:B------:R-:W-:Y:S01]  /*1e10*/  IADD3 R60, R60, -0x80, RZ ;  /* 0xffffff803c3c7810 */ /* 0x000fe20007ffe0ff */
[----:B--2---:R-:W-:Y:S01]  /*1e20*/  HADD2.F32 R29, -RZ, R29.H0_H0 ;  /* 0x2000001dff1d7230 */ /* 0x004fe20000004100 */
[----:B------:R-:W-:Y:S01]  /*1e30*/  LOP3.LUT R6, R6, 0xff, RZ, 0xc0, !PT ;  /* 0x000000ff06067812 */ /* 0x000fe200078ec0ff */
[----:B------:R-:W-:Y:S01]  /*1e40*/  FFMA.FTZ R58, R48, R57, R58 ;  /* 0x00000039303a7223 */ /* 0x000fe2000001003a */
[----:B------:R-:W-:Y:S01]  /*1e50*/  IADD3 R7, R7, -0x80, RZ ;  /* 0xffffff8007077810 */ /* 0x000fe20007ffe0ff */
[C---:B------:R-:W-:Y:S01]  /*1e60*/  FFMA.FTZ R64, R57.reuse, R50, R64 ;  /* 0x0000003239407223 */ /* 0x040fe20000010040 */
[----:B------:R-:W-:Y:S01]  /*1e70*/  IADD3 R6, R6, -0x80, RZ ;  /* 0xffffff8006067810 */ /* 0x000fe20007ffe0ff */
[----:B------:R-:W2:Y:S01]  /*1e80*/  I2F.F16 R26, R26 ;  /* 0x0000001a001a7306 */ /* 0x000ea20000200c00 */
[----:B-1----:R-:W-:Y:S01]  /*1e90*/  HADD2.F32 R28, -RZ, R28.H0_H0 ;  /* 0x2000001cff1c7230 */ /* 0x002fe20000004100 */
[C---:B------:R-:W-:Y:S01]  /*1ea0*/  FFMA.FTZ R62, R57.reuse, R53, R62 ;  /* 0x00000035393e7223 */ /* 0x040fe2000001003e */
[----:B------:R-:W-:Y:S01]  /*1eb0*/  HADD2.F32 R52, -RZ, R52.H0_H0 ;  /* 0x20000034ff347230 */ /* 0x000fe20000004100 */
[----:B------:R-:W-:Y:S01]  /*1ec0*/  FFMA.FTZ R66, R57, R34, R66 ;  /* 0x0000002239427223 */ /* 0x000fe20000010042 */
[--C-:B0-----:R-:W-:Y:S01]  /*1ed0*/  HADD2.F32 R57, -RZ, R4.reuse.H0_H0 ;  /* 0x20000004ff397230 */ /* 0x101fe20000004100 */
[----:B------:R-:W-:Y:S01]  /*1ee0*/  FFMA.FTZ R58, R29, R55, R58 ;  /* 0x000000371d3a7223 */ /* 0x000fe2000001003a */
[----:B------:R-:W-:Y:S01]  /*1ef0*/  HADD2.F32 R4, -RZ, R4.H1_H1 ;  /* 0x30000004ff047230 */ /* 0x000fe20000004100 */
        /* <DEDUP_REMOVED lines=8> */
[----:B0-----:R-:W-:-:S05]  /*1f80*/  HADD2.F32 R32, -RZ, R32.H0_H0 ;  /* 0x20000020ff207230 */ /* 0x001fca0000004100 */
[----:B------:R-:W-:Y:S02]  /*1f90*/  FFMA.FTZ R61, R57, R32, R64 ;  /* 0x00000020393d7223 */ /* 0x000fe40000010040 */
[----:B------:R-:W-:Y:S01]  /*1fa0*/  I2F.F16 R45, R59 ;  /* 0x0000003b002d7306 */ /* 0x000fe20000200c00 */
[----:B-1----:R-:W-:-:S05]  /*1fb0*/  HADD2.F32 R30, -RZ, R30.H0_H0 ;  /* 0x2000001eff1e7230 */ /* 0x002fca0000004100 */
[----:B------:R-:W-:Y:S02]  /*1fc0*/  FFMA.FTZ R62, R57, R30, R62 ;  /* 0x0000001e393e7223 */ /* 0x000fe4000001003e */
[----:B------:R-:W0:Y:S01]  /*1fd0*/  I2F.F16 R54, R54 ;  /* 0x0000003600367306 */ /* 0x000e220000200c00 */
[----:B--2---:R-:W-:-:S05]  /*1fe0*/  HADD2.F32 R31, -RZ, R31.H0_H0 ;  /* 0x2000001fff1f7230 */ /* 0x004fca0000004100 */
[----:B------:R-:W-:Y:S02]  /*1ff0*/  FFMA.FTZ R66, R57, R31, R66 ;  /* 0x0000001f39427223 */ /* 0x000fe40000010042 */
[----:B------:R-:W1:Y:S08]  /*2000*/  I2F.F16 R59, R49 ;  /* 0x00000031003b7306 */ /* 0x000e700000200c00 */
[----:B------:R2:W3:Y:S01]  /*2010*/  I2F.F16 R56, R60 ;  /* 0x0000003c00387306 */ /* 0x0004e20000200c00 */
[----:B0-----:R-:W-:-:S05]  /*2020*/  HADD2.F32 R54, -RZ, R54.H0_H0 ;  /* 0x20000036ff367230 */ /* 0x001fca0000004100 */
[C---:B------:R-:W-:Y:S02]  /*2030*/  FFMA.FTZ R61, R4.reuse, R54, R61 ;  /* 0x00000036043d7223 */ /* 0x040fe4000001003d */
[----:B------:R-:W0:Y:S01]  /*2040*/  I2F.F16 R51, R51 ;  /* 0x0000003300337306 */ /* 0x000e220000200c00 */
[----:B-1----:R-:W-:Y:S01]  /*2050*/  HADD2.F32 R55, -RZ, R59.H0_H0 ;  /* 0x2000003bff377230 */ /* 0x002fe20000004100 */
[----:B------:R-:W-:Y:S01]  /*2060*/  FFMA.FTZ R59, R33, R57, R58 ;  /* 0x00000039213b7223 */ /* 0x000fe2000001003a */
[--C-:B--2---:R-:W-:Y:S02]  /*2070*/  HADD2.F32 R60, -RZ, R5.reuse.H0_H0 ;  /* 0x20000005ff3c7230 */ /* 0x104fe40000004100 */
[----:B------:R-:W-:Y:S01]  /*2080*/  HADD2.F32 R5, -RZ, R5.H1_H1 ;  /* 0x30000005ff057230 */ /* 0x000fe20000004100 */
[----:B------:R-:W-:Y:S02]  /*2090*/  FFMA.FTZ R66, R4, R55, R66 ;  /* 0x0000003704427223 */ /* 0x000fe40000010042 */
[----:B------:R1:W2:Y:S01]  /*20a0*/  I2F.F16 R63, R6 ;  /* 0x00000006003f7306 */ /* 0x0002a20000200c00 */
[----:B---3--:R-:W-:-:S02]  /*20b0*/  HADD2.F32 R49, -RZ, R56.H0_H0 ;  /* 0x20000038ff317230 */ /* 0x008fc40000004100 */
[----:B------:R-:W-:-:S03]  /*20c0*/  HADD2.F32 R56, -RZ, R45.H0_H0 ;  /* 0x2000002dff387230 */ /* 0x000fc60000004100 */
[----:B------:R-:W-:Y:S02]  /*20d0*/  FFMA.FTZ R62, R4, R49, R62 ;  /* 0x00000031043e7223 */ /* 0x000fe4000001003e */
[----:B------:R-:W3:Y:S01]  /*20e0*/  I2F.F16 R7, R7 ;  /* 0x0000000700077306 */ /* 0x000ee20000200c00 */
[----:B0-----:R-:W-:Y:S01]  /*20f0*/  HADD2.F32 R51, -RZ, R51.H0_H0 ;  /* 0x20000033ff337230 */ /* 0x001fe20000004100 */
[----:B-1----:R-:W-:Y:S02]  /*2100*/  FFMA.FTZ R6, R52, R4, R59 ;  /* 0x0000000434067223 */ /* 0x002fe4000001003b */
[----:B------:R-:W-:Y:S02]  /*2110*/  FFMA.FTZ R61, R60, R56, R61 ;  /* 0x000000383c3d7223 */ /* 0x000fe4000001003d */
        /* <DEDUP_REMOVED lines=140> */
.L_x_2132:
        /* <DEDUP_REMOVED lines=31> */
[----:B------:R-:W-:Y:S01]  /*2bd0*/  LOP3.LUT R35, R35, 0xff, RZ, 0xc0, !PT ;  /* 0x000000ff23237812 */ /* 0x000fe200078ec0ff */
[----:B------:R-:W-:Y:S01]  /*2be0*/  I2F.F16 R34, R34 ;  /* 0x0000002200227306 */ /* 0x000fe20000200c00 */
[----:B------:R-:W-:Y:S02]  /*2bf0*/  IADD3 R31, R22, -0x80, RZ ;  /* 0xffffff80161f7810 */ /* 0x000fe40007ffe0ff */
[----:B------:R-:W-:Y:S02]  /*2c00*/  LOP3.LUT R47, R47, 0xff, RZ, 0xc0, !PT ;  /* 0x000000ff2f2f7812 */ /* 0x000fe400078ec0ff */
[----:B------:R-:W-:-:S02]  /*2c10*/  LOP3.LUT R49, R49, 0xff, RZ, 0xc0, !PT ;  /* 0x000000ff31317812 */ /* 0x000fc400078ec0ff */
[----:B------:R-:W-:Y:S01]  /*2c20*/  LEA.HI R27, R6, 0xffffff80, RZ, 0x8 ;  /* 0xffffff80061b7811 */ /* 0x000fe200078f40ff */
[----:B------:R-:W-:Y:S01]  /*2c30*/  I2F.F16 R31, R31 ;  /* 0x0000001f001f7306 */ /* 0x000fe20000200c00 */
[----:B------:R-:W-:Y:S02]  /*2c40*/  LEA.HI R26, R7, 0xffffff80, RZ, 0x8 ;  /* 0xffffff80071a7811 */ /* 0x000fe400078f40ff */
[----:B------:R-:W-:Y:S02]  /*2c50*/  IADD3 R35, R35, -0x80, RZ ;  /* 0xffffff8023237810 */ /* 0x000fe40007ffe0ff */
[----:B------:R-:W-:Y:S02]  /*2c60*/  SHF.R.U32.HI R6, RZ, 0x10, R6 ;  /* 0x00000010ff067819 */ /* 0x000fe40000011606 */
[----:B------:R-:W-:Y:S01]  /*2c70*/  SHF.R.U32.HI R7, RZ, 0x10, R7 ;  /* 0x00000010ff077819 */ /* 0x000fe20000011607 */
[----:B------:R-:W1:Y:S01]  /*2c80*/  I2F.F16 R33, R33 ;  /* 0x0000002100217306 */ /* 0x000e620000200c00 */
[----:B------:R-:W-:-:S02]  /*2c90*/  IADD3 R47, R47, -0x80, RZ ;  /* 0xffffff802f2f7810 */ /* 0x000fc40007ffe0ff */
[----:B------:R-:W-:Y:S02]  /*2ca0*/  IADD3 R49, R49, -0x80, RZ ;  /* 0xffffff8031317810 */ /* 0x000fe40007ffe0ff */
[----:B------:R-:W-:Y:S02]  /*2cb0*/  LOP3.LUT R6, R6, 0xff, RZ, 0xc0, !PT ;  /* 0x000000ff06067812 */ /* 0x000fe400078ec0ff */
[----:B------:R-:W-:Y:S01]  /*2cc0*/  LOP3.LUT R7, R7, 0xff, RZ, 0xc0, !PT ;  /* 0x000000ff07077812 */ /* 0x000fe200078ec0ff */
[----:B------:R-:W-:Y:S01]  /*2cd0*/  I2F.F16 R35, R35 ;  /* 0x0000002300237306 */ /* 0x000fe20000200c00 */
[----:B------:R-:W-:Y:S02]  /*2ce0*/  IADD3 R48, R6, -0x80, RZ ;  /* 0xffffff8006307810 */ /* 0x000fe40007ffe0ff */
[----:B------:R-:W-:Y:S02]  /*2cf0*/  IADD3 R51, R7, -0x80, RZ ;  /* 0xffffff8007337810 */ /* 0x000fe40007ffe0ff */
[----:B------:R-:W-:-:S03]  /*2d00*/  ISETP.GE.AND P0, PT, R44, 0x2, PT ;  /* 0x000000022c00780c */ /* 0x000fc60003f06270 */
[----:B------:R-:W-:Y:S01]  /*2d10*/  I2F.F16 R54, R47 ;  /* 0x0000002f00367306 */ /* 0x000fe20000200c00 */
[----:B-1----:R-:W-:-:S07]  /*2d20*/  HADD2.F32 R33, -RZ, R33.H0_H0 ;  /* 0x20000021ff217230 */ /* 0x002fce0000004100 */
[----:B------:R-:W-:Y:S08]  /*2d30*/  I2F.F16 R62, R49 ;  /* 0x00000031003e7306 */ /* 0x000ff00000200c00 */
[----:B------:R-:W1:Y:S08]  /*2d40*/  I2F.F16 R48, R48 ;  /* 0x0000003000307306 */ /* 0x000e700000200c00 */
[----:B------:R-:W3:Y:S08]  /*2d50*/  I2F.F16 R51, R51 ;  /* 0x0000003300337306 */ /* 0x000ef00000200c00 */
[----:B------:R-:W-:Y:S01]  /*2d60*/  I2F.F16 R28, R28 ;  /* 0x0000001c001c7306 */ /* 0x000fe20000200c00 */
[----:B-1----:R-:W-:-:S07]  /*2d70*/  HADD2.F32 R48, -RZ, R48.H0_H0 ;  /* 0x20000030ff307230 */ /* 0x002fce0000004100 */
[----:B------:R-:W1:Y:S01]  /*2d80*/  I2F.F16 R27, R27 ;  /* 0x0000001b001b7306 */ /* 0x000e620000200c00 */
[----:B---3--:R-:W-:-:S07]  /*2d90*/  HADD2.F32 R51, -RZ, R51.H0_H0 ;  /* 0x20000033ff337230 */ /* 0x008fce0000004100 */
[----:B------:R-:W-:Y:S01]  /*2da0*/  I2F.F16 R26, R26 ;  /* 0x0000001a001a7306 */ /* 0x000fe20000200c00 */
[----:B-1----:R-:W-:Y:S01]  /*2db0*/  HADD2.F32 R27, -RZ, R27.H0_H0 ;  /* 0x2000001bff1b7230 */ /* 0x002fe20000004100 */
[----:B--2---:R-:W-:Y:S02]  /*2dc0*/  LEA.HI R45, R11, 0xffffff80, RZ, 0x8 ;  /* 0xffffff800b2d7811 */ /* 0x004fe400078f40ff */
[----:B------:R-:W-:-:S04]  /*2dd0*/  SHF.R.U32.HI R49, RZ, 0x8, R8 ;  /* 0x00000008ff317819 */ /* 0x000fc80000011608 */
[----:B------:R1:W2:Y:S01]  /*2de0*/  I2F.F16 R16, R45 ;  /* 0x0000002d00107306 */ /* 0x0002a20000200c00 */
[C---:B------:R-:W-:Y:S02]  /*2df0*/  LEA.HI R23, R9.reuse, 0xffffff80, RZ, 0x8 ;  /* 0xffffff8009177811 */ /* 0x040fe400078f40ff */
[----:B------:R-:W-:Y:S02]  /*2e00*/  LOP3.LUT R7, R9, 0xff, RZ, 0xc0, !PT ;  /* 0x000000ff09077812 */ /* 0x000fe400078ec0ff */
[--C-:B------:R-:W-:Y:S02]  /*2e10*/  SHF.R.U32.HI R55, RZ, 0x8, R9.reuse ;  /* 0x00000008ff377819 */ /* 0x100fe40000011609 */
[----:B------:R-:W-:Y:S01]  /*2e20*/  SHF.R.U32.HI R9, RZ, 0x10, R9 ;  /* 0x00000010ff097819 */ /* 0x000fe20000011609 */
[----:B------:R-:W-:Y:S01]  /*2e30*/  I2F.F16 R23, R23 ;  /* 0x0000001700177306 */ /* 0x000fe20000200c00 */
[----:B-1----:R-:W-:Y:S02]  /*2e40*/  IADD3 R45, R5, -0x80, RZ ;  /* 0xffffff80052d7810 */ /* 0x002fe40007ffe0ff */
[----:B------:R-:W1:Y:S01]  /*2e50*/  LDS.64 R4, [UR4+0x10] ;  /* 0x00001004ff047984 */ /* 0x000e620008000a00 */
[----:B------:R-:W-:-:S02]  /*2e60*/  LEA.HI R24, R8, 0xffffff80, RZ, 0x8 ;  /* 0xffffff8008187811 */ /* 0x000fc400078f40ff */
[----:B------:R-:W-:Y:S02]  /*2e70*/  LOP3.LUT R6, R8, 0xff, RZ, 0xc0, !PT ;  /* 0x000000ff08067812 */ /* 0x000fe400078ec0ff */
[----:B------:R-:W-:Y:S01]  /*2e80*/  SHF.R.U32.HI R53, RZ, 0x10, R8 ;  /* 0x00000010ff357819 */ /* 0x000fe20000011608 */
[----:B------:R-:W3:Y:S01]  /*2e90*/  I2F.F16 R45, R45 ;  /* 0x0000002d002d7306 */ /* 0x000ee20000200c00 */
[----:B------:R-:W-:Y:S01]  /*2ea0*/  LOP3.LUT R8, R49, 0xff, RZ, 0xc0, !PT ;  /* 0x000000ff31087812 */ /* 0x000fe200078ec0ff */
[----:B--2---:R-:W-:Y:S01]  /*2eb0*/  HADD2.F32 R16, -RZ, R16.H0_H0 ;  /* 0x20000010ff107230 */ /* 0x004fe20000004100 */
        /* <DEDUP_REMOVED lines=16> */
[----:B------:R-:W-:Y:S01]  /*2fc0*/  IADD3 R7, R7, -0x80, RZ ;  /* 0xffffff8007077810 */ /* 0x000fe20007ffe0ff */
[----:B---3--:R-:W-:Y:S01]  /*2fd0*/  HADD2.F32 R45, -RZ, R45.H0_H0 ;  /* 0x2000002dff2d7230 */ /* 0x008fe20000004100 */
[----:B------:R-:W-:Y:S01]  /*2fe0*/  IADD3 R47, R47, -0x80, RZ ;  /* 0xffffff802f2f7810 */ /* 0x000fe20007ffe0ff */
[----:B------:R2:W3:Y:S01]  /*2ff0*/  I2F.F16 R54, R55 ;  /* 0x0000003700367306 */ /* 0x0004e20000200c00 */
[----:B------:R-:W-:Y:S01]  /*3000*/  LEA.HI R22, R10, 0xffffff80, RZ, 0x8 ;  /* 0xffffff800a167811 */ /* 0x000fe200078f40ff */
[----:B------:R-:W-:Y:S01]  /*3010*/  HADD2.F32 R23, -RZ, R23.H0_H0 ;  /* 0x20000017ff177230 */ /* 0x000fe20000004100 */
[----:B------:R-:W-:-:S02]  /*3020*/  LOP3.LUT R53, R53, 0xff, RZ, 0xc0, !PT ;  /* 0x000000ff35357812 */ /* 0x000fc400078ec0ff */
[----:B------:R-:W-:Y:S02]  /*3030*/  SHF.R.U32.HI R10, RZ, 0x10, R10 ;  /* 0x00000010ff0a7819 */ /* 0x000fe4000001160a */
[----:B------:R-:W-:Y:S01]  /*3040*/  IADD3 R53, R53, -0x80, RZ ;  /* 0xffffff8035357810 */ /* 0x000fe20007ffe0ff */
[----:B------:R-:W4:Y:S01]  /*3050*/  I2F.F16 R6, R6 ;  /* 0x0000000600067306 */ /* 0x000f220000200c00 */
[----:B--2---:R-:W-:Y:S01]  /*3060*/  HADD2.F32 R55, -RZ, R28.H0_H0 ;  /* 0x2000001cff377230 */ /* 0x004fe20000004100 */
[----:B------:R-:W-:Y:S01]  /*3070*/  LOP3.LUT R10, R10, 0xff, RZ, 0xc0, !PT ;  /* 0x000000ff0a0a7812 */ /* 0x000fe200078ec0ff */
        /* <DEDUP_REMOVED lines=10> */
[----:B------:R2:W0:Y:S01]  /*3120*/  I2F.F16 R49, R59 ;  /* 0x0000003b00317306 */ /* 0x0004220000200c00 */
[----:B------:R-:W-:Y:S01]  /*3130*/  FFMA.FTZ R65, R61, R34, R64 ;  /* 0x000000223d417223 */ /* 0x000fe20000010040 */
[----:B---3--:R-:W-:Y:S01]  /*3140*/  HADD2.F32 R54, -RZ, R54.H0_H0 ;  /* 0x20000036ff367230 */ /* 0x008fe20000004100 */
[----:B------:R-:W-:-:S02]  /*3150*/  FFMA.FTZ R62, R33, R56, R62 ;  /* 0x00000038213e7223 */ /* 0x000fc4000001003e */
[----:B------:R-:W-:-:S03]  /*3160*/  FFMA.FTZ R65, R56, R48, R65 ;  /* 0x0000003038417223 */ /* 0x000fc60000010041 */
[----:B------:R-:W-:Y:S01]  /*3170*/  I2F.F16 R7, R7 ;  /* 0x0000000700077306 */ /* 0x000fe20000200c00 */
[C---:B--2---:R-:W-:Y:S02]  /*3180*/  FFMA.FTZ R59, R60.reuse, R8, RZ ;  /* 0x000000083c3b7223 */ /* 0x044fe400000100ff */
[----:B------:R-:W-:Y:S02]  /*3190*/  FFMA.FTZ R60, R60, R9, RZ ;  /* 0x000000093c3c7223 */ /* 0x000fe400000100ff */
[C---:B------:R-:W-:Y:S01]  /*31a0*/  FFMA.FTZ R63, R61.reuse, R32, R59 ;  /* 0x000000203d3f7223 */ /* 0x040fe2000001003b */
[----:B------:R-:W-:Y:S01]  /*31b0*/  LOP3.LUT R59, R58, 0xff, RZ, 0xc0, !PT ;  /* 0x000000ff3a3b7812 */ /* 0x000fe200078ec0ff */
[----:B------:R-:W-:Y:S01]  /*31c0*/  FFMA.FTZ R61, R61, R35, R60 ;  /* 0x000000233d3d7223 */ /* 0x000fe2000001003c */
[--C-:B------:R-:W-:Y:S01]  /*31d0*/  SHF.R.U32.HI R60, RZ, 0x8, R11.reuse ;  /* 0x00000008ff3c7819 */ /* 0x100fe2000001160b */
[----:B------:R2:W3:Y:S01]  /*31e0*/  I2F.F16 R58, R57 ;  /* 0x00000039003a7306 */ /* 0x0004e20000200c00 */
[----:B------:R-:W-:Y:S01]  /*31f0*/  SHF.R.U32.HI R11, RZ, 0x10, R11 ;  /* 0x00000010ff0b7819 */ /* 0x000fe2000001160b */
[----:B------:R-:W-:Y:S01]  /*3200*/  FFMA.FTZ R63, R56, R45, R63 ;  /* 0x0000002d383f7223 */ /* 0x000fe2000001003f */
[----:B------:R-:W-:Y:S01]  /*3210*/  LOP3.LUT R60, R60, 0xff, RZ, 0xc0, !PT ;  /* 0x000000ff3c3c7812 */ /* 0x000fe200078ec0ff */
[----:B------:R-:W-:Y:S01]  /*3220*/  FFMA.FTZ R64, R56, R51, R61 ;  /* 0x0000003338407223 */ /* 0x000fe2000001003d */
[----:B------:R-:W-:Y:S01]  /*3230*/  IADD3 R59, R59, -0x80, RZ ;  /* 0xffffff803b3b7810 */ /* 0x000fe20007ffe0ff */
[----:B------:R-:W-:Y:S01]  /*3240*/  FFMA.FTZ R61, R29, R50, R62 ;  /* 0x000000321d3d7223 */ /* 0x000fe2000001003e */
[----:B------:R-:W-:Y:S01]  /*3250*/  IADD3 R60, R60, -0x80, RZ ;  /* 0xffffff803c3c7810 */ /* 0x000fe20007ffe0ff */
[----:B------:R-:W1:Y:S01]  /*3260*/  I2F.F16 R47, R47 ;  /* 0x0000002f002f7306 */ /* 0x000e620000200c00 */
[----:B--2---:R-:W-:Y:S01]  /*3270*/  HADD2.F32 R57, -RZ, R26.H0_H0 ;  /* 0x2000001aff397230 */ /* 0x004fe20000004100 */
[----:B------:R-:W-:Y:S01]  /*3280*/  LOP3.LUT R11, R11, 0xff, RZ, 0xc0, !PT ;  /* 0x000000ff0b0b7812 */ /* 0x000fe200078ec0ff */
[----:B------:R-:W-:Y:S01]  /*3290*/  FFMA.FTZ R56, R50, R55, R63 ;  /* 0x0000003732387223 */ /* 0x000fe2000001003f */
[----:B------:R-:W-:Y:S01]  /*32a0*/  IADD3 R26, R10, -0x80, RZ ;  /* 0xffffff800a1a7810 */ /* 0x000fe20007ffe0ff */
[C---:B------:R-:W-:Y:S01]  /*32b0*/  FFMA.FTZ R65, R50.reuse, R27, R65 ;  /* 0x0000001b32417223 */ /* 0x040fe20000010041 */
[----:B----4-:R-:W-:Y:S01]  /*32c0*/  HADD2.F32 R10, -RZ, R6.H0_H0 ;  /* 0x20000006ff0a7230 */ /* 0x010fe20000004100 */
[----:B------:R-:W-:Y:S01]  /*32d0*/  FFMA.FTZ R64, R50, R57, R64 ;  /* 0x0000003932407223 */ /* 0x000fe20000010040 */
[----:B------:R2:W4:Y:S01]  /*32e0*/  I2F.F16 R66, R59 ;  /* 0x0000003b00427306 */ /* 0x0005220000200c00 */
[----:B0-----:R-:W-:-:S02]  /*32f0*/  HADD2.F32 R49, -RZ, R49.H0_H0 ;  /* 0x20000031ff317230 */ /* 0x001fc40000004100 */
[----:B---3--:R-:W-:Y:S02]  /*3300*/  HADD2.F32 R58, -RZ, R58.H0_H0 ;  /* 0x2000003aff3a7230 */ /* 0x008fe40000004100 */
[--C-:B-1----:R-:W-:Y:S02]  /*3310*/  HADD2.F32 R50, -RZ, R4.reuse.H0_H0 ;  /* 0x20000004ff327230 */ /* 0x102fe40000004100 */
[----:B------:R-:W-:Y:S01]  /*3320*/  HADD2.F32 R63, -RZ, R5.H0_H0 ;  /* 0x20000005ff3f7230 */ /* 0x000fe20000004100 */
[----:B------:R-:W0:Y:S01]  /*3330*/  I2F.F16 R52, R52 ;  /* 0x0000003400347306 */ /* 0x000e220000200c00 */
[----:B--2---:R-:W-:Y:S01]  /*3340*/  HADD2.F32 R59, -RZ, R4.H1_H1 ;  /* 0x30000004ff3b7230 */ /* 0x004fe20000004100 */
[----:B------:R-:W-:Y:S01]  /*3350*/  IADD3 R4, R11, -0x80, RZ ;  /* 0xffffff800b047810 */ /* 0x000fe20007ffe0ff */
[----:B------:R-:W-:Y:S01]  /*3360*/  HADD2.F32 R11, -RZ, R7.H0_H0 ;  /* 0x20000007ff0b7230 */ /* 0x000fe20000004100 */
[----:B------:R-:W-:Y:S01]  /*3370*/  FFMA.FTZ R61, R10, R50, R61 ;  /* 0x000000320a3d7223 */ /* 0x000fe2000001003d */
[----:B------:R-:W-:Y:S01]  /*3380*/  HADD2.F32 R47, -RZ, R47.H0_H0 ;  /* 0x2000002fff2f7230 */ /* 0x000fe20000004100 */
[C---:B------:R-:W-:Y:S01]  /*3390*/  FFMA.FTZ R64, R50.reuse, R49, R64 ;  /* 0x0000003132407223 */ /* 0x040fe20000010040 */
[----:B------:R-:W-:Y:S01]  /*33a0*/  HADD2.F32 R5, -RZ, R5.H1_H1 ;  /* 0x30000005ff057230 */ /* 0x000fe20000004100 */
[----:B------:R-:W1:Y:S01]  /*33b0*/  I2F.F16 R60, R60 ;  /* 0x0000003c003c7306 */ /* 0x000e620000200c00 */
[C---:B------:R-:W-:Y:S01]  /*33c0*/  FFMA.FTZ R56, R50.reuse, R11, R56 ;  /* 0x0000000b32387223 */ /* 0x040fe20000010038 */
[----:B----4-:R-:W-:Y:S01]  /*33d0*/  HADD2.F32 R28, -RZ, R66.H0_H0 ;  /* 0x20000042ff1c7230 */ /* 0x010fe20000004100 */
[----:B------:R-:W-:-:S02]  /*33e0*/  FFMA.FTZ R65, R50, R47, R65 ;  /* 0x0000002f32417223 */ /* 0x000fc40000010041 */
[C---:B------:R-:W-:Y:S02]  /*33f0*/  FFMA.FTZ R7, R59.reuse, R54, R56 ;  /* 0x000000363b077223 */ /* 0x040fe40000010038 */
[----:B------:R-:W-:Y:S01]  /*3400*/  FFMA.FTZ R65, R59, R28, R65 ;  /* 0x0000001c3b417223 */ /* 0x000fe20000010041 */
[----:B------:R-:W2:Y:S01]  /*3410*/  I2F.F16 R53, R53 ;  /* 0x0000003500357306 */ /* 0x000ea20000200c00 */
[----:B0-----:R-:W-:-:S05]  /*3420*/  HADD2.F32 R52, -RZ, R52.H0_H0 ;  /* 0x20000034ff347230 */ /* 0x001fca0000004100 */
[----:B------:R-:W-:Y:S02]  /*3430*/  FFMA.FTZ R6, R52, R59, R61 ;  /* 0x0000003b34067223 */ /* 0x000fe4000001003d */
[----:B------:R1:W0:Y:S08]  /*3440*/  I2F.F16 R62, R26 ;  /* 0x0000001a003e7306 */ /* 0x0002300000200c00 */
[----:B------:R-:W3:Y:S01]  /*3450*/  I2F.F16 R4, R4 ;  /* 0x0000000400047306 */ /* 0x000ee20000200c00 */
[----:B-1----:R-:W-:-:S02]  /*3460*/  HADD2.F32 R26, -RZ, R60.H0_H0 ;  /* 0x2000003cff1a7230 */ /* 0x002fc40000004100 */
[----:B--2---:R-:W-:-:S03]  /*3470*/  HADD2.F32 R53, -RZ, R53.H0_H0 ;  /* 0x20000035ff357230 */ /* 0x004fc60000004100 */
[----:B------:R-:W-:Y:S02]  /*3480*/  FFMA.FTZ R64, R59, R26, R64 ;  /* 0x0000001a3b407223 */ /* 0x000fe40000010040 */
[----:B------:R-:W1:Y:S01]  /*3490*/  I2F.F16 R24, R24 ;  /* 0x0000001800187306 */ /* 0x000e620000200c00 */
[----:B0-----:R-:W-:Y:S01]  /*34a0*/  HADD2.F32 R56, -RZ, R62.H0_H0 ;  /* 0x2000003eff387230 */ /* 0x001fe20000004100 */
[----:B------:R-:W-:-:S04]  /*34b0*/  FFMA.FTZ R6, R53, R63, R6 ;  /* 0x0000003f35067223 */ /* 0x000fc80000010006 */
[C---:B------:R-:W-:Y:S02]  /*34c0*/  FFMA.FTZ R65, R63.reuse, R56, R65 ;  /* 0x000000383f417223 */ /* 0x040fe40000010041 */
[----:B------:R-:W0:Y:S01]  /*34d0*/  I2F.F16 R22, R22 ;  /* 0x0000001600167306 */ /* 0x000e220000200c00 */
[----:B---3--:R-:W-:Y:S01]  /*34e0*/  HADD2.F32 R50, -RZ, R4.H0_H0 ;  /* 0x20000004ff327230 */ /* 0x008fe20000004100 */
[----:B------:R-:W-:-:S04]  /*34f0*/  FFMA.FTZ R4, R63, R58, R7 ;  /* 0x0000003a3f047223 */ /* 0x000fc80000010007 */
[----:B------:R-:W-:Y:S01]  /*3500*/  FFMA.FTZ R64, R63, R50, R64 ;  /* 0x000000323f407223 */ /* 0x000fe20000010040 */
[----:B-1----:R-:W-:Y:S01]  /*3510*/  HADD2.F32 R24, -RZ, R24.H0_H0 ;  /* 0x20000018ff187230 */ /* 0x002fe20000004100 */
[----:B------:R-:W-:-:S04]  /*3520*/  FFMA.FTZ R59, R5, R23, R4 ;  /* 0x00000017053b7223 */ /* 0x000fc80000010004 */
[----:B------:R-:W-:Y:S02]  /*3530*/  FFMA.FTZ R7, R24, R5, R6 ;  /* 0x0000000518077223 */ /* 0x000fe40000010006 */
[----:B------:R-:W-:Y:S01]  /*3540*/  FMUL.FTZ R59, R2, R59 ;  /* 0x0000003b023b7220 */ /* 0x000fe20000410000 */
[----:B0-----:R-:W-:Y:S01]  /*3550*/  HADD2.F32 R22, -RZ, R22.H0_H0 ;  /* 0x20000016ff167230 */ /* 0x001fe20000004100 */
[----:B------:R-:W-:-:S03]  /*3560*/  FMUL.FTZ R7, R0, R7 ;  /* 0x0000000700077220 */ /* 0x000fc60000410000 */
[----:B------:R-:W-:Y:S01]  /*3570*/  F2FP.PACK_AB R59, RZ, R59 ;  /* 0x0000003bff3b723e */ /* 0x000fe200000000ff */
[C---:B------:R-:W-:Y:S01]  /*3580*/  FFMA.FTZ R4, R5.reuse, R22, R65 ;  /* 0x0000001605047223 */ /* 0x040fe20000010041 */
        /* <DEDUP_REMOVED lines=121> */
.L_x_2133:
        /* <DEDUP_REMOVED lines=307> */
.L_x_2134:
        /* <DEDUP_REMOVED lines=307> */
.L_x_2135:
[----:B------:R-:W1:Y:S01]  /*6380*/  S2UR UR5, SR_CTAID.Z ;  /* 0x00000000000579c3 */ /* 0x000e620000002700 */
[----:B------:R-:W-:Y:S01]  /*6390*/  ULDC UR6, c[0x0][0x190] ;  /* 0x0000640000067ab9 */ /* 0x000fe20000000800 */
[----:B------:R-:W-:Y:S01]  /*63a0*/  IADD3 R43, R43, 0x20, RZ ;  /* 0x000000202b2b7810 */ /* 0x000fe20007ffe0ff */
[----:B------:R-:W-:Y:S01]  /*63b0*/  UIADD3 UR4, UR4, 0x40, URZ ;  /* 0x0000004004047890 */ /* 0x000fe2000fffe03f */
[----:B------:R-:W-:Y:S02]  /*63c0*/  IMAD.WIDE R20, R13, 0x8, R20 ;  /* 0x000000080d147825 */ /* 0x000fe400078e0214 */
[----:B------:R-:W-:Y:S02]  /*63d0*/  ISETP.GE.AND P0, PT, R43, c[0x0][0x1a8], PT ;  /* 0x00006a002b007a0c */ /* 0x000fe40003f06270 */
[----:B0-----:R-:W-:Y:S01]  /*63e0*/  IMAD.WIDE R14, R13, 0x8, R14 ;  /* 0x000000080d0e7825 */ /* 0x001fe200078e020e */
[----:B-1----:R-:W-:-:S04]  /*63f0*/  ULEA UR5, UR5, 0x20, 0x5 ;  /* 0x0000002005057891 */ /* 0x002fc8000f8e283f */
[----:B------:R-:W-:-:S04]  /*6400*/  UISETP.LT.AND UP0, UPT, UR5, UR6, UPT ;  /* 0x000000060500728c */ /* 0x000fc8000bf01270 */
[----:B------:R-:W-:-:S06]  /*6410*/  USEL UR5, UR5, UR6, UP0 ;  /* 0x0000000605057287 */ /* 0x000fcc0008000000 */
[----:B------:R-:W-:-:S13]  /*6420*/  ISETP.LT.AND P2, PT, R43, UR5, PT ;  /* 0x000000052b007c0c */ /* 0x000fda000bf41270 */
[----:B------:R-:W-:Y:S05]  /*6430*/  @!P0 BRA P2, `(.L_x_2136) ;  /* 0xffffb29000008947 */ /* 0x000fea000103ffff */
.L_x_2131:
[----:B------:R-:W-:-:S04]  /*6440*/  ISETP.GE.AND P0, PT, R43, R46, PT ;  /* 0x0000002e2b00720c */ /* 0x000fc80003f06270 */
[----:B------:R-:W-:-:S13]  /*6450*/  ISETP.GE.OR P0, PT, R43, c[0x0][0x1b0], P0 ;  /* 0x00006c002b007a0c */ /* 0x000fda0000706670 */
[----:B------:R-:W-:Y:S05]  /*6460*/  @P0 BRA `(.L_x_2137) ;  /* 0x00001f4000000947 */ /* 0x000fea0003800000 */
.L_x_2139:
[----:B------:R-:W-:-:S04]  /*6470*/  IMAD.MOV.U32 R16, RZ, RZ, c[0x0][0x18c] ;  /* 0x00006300ff107624 */ /* 0x000fc800078e00ff */
[C---:B------:R-:W-:Y:S02]  /*6480*/  IMAD.WIDE R8, R16.reuse, 0x4, R14 ;  /* 0x0000000410087825 */ /* 0x040fe400078e020e */
[----:B-----5:R-:W5:Y:S04]  /*6490*/  LDG.E.128.CONSTANT R12, [R14.64] ;  /* 0x000000080e0c7981 */ /* 0x020f68000c1e9d00 */
        /* <DEDUP_REMOVED lines=10> */
[----:B------:R-:W-:Y:S02]  /*6540*/  SHF.R.U32.HI R34, RZ, 0xf, R13 ;  /* 0x0000000fff227819 */ /* 0x000fe4000001160d */
[----:B------:R-:W-:-:S02]  /*6550*/  LOP3.LUT R28, R12, 0x1f001f, RZ, 0xc0, !PT ;  /* 0x001f001f0c1c7812 */ /* 0x000fc400078ec0ff */
[----:B0-----:R-:W-:Y:S02]  /*6560*/  LOP3.LUT R2, R12, 0x3e003e0, RZ, 0xc0, !PT ;  /* 0x03e003e00c027812 */ /* 0x001fe400078ec0ff */
[----:B------:R-:W-:Y:S02]  /*6570*/  SHF.R.U32.HI R45, RZ, 0xa, R12 ;  /* 0x0000000aff2d7819 */ /* 0x000fe4000001160c */
        /* <DEDUP_REMOVED lines=8> */
[----:B------:R-:W-:Y:S02]  /*6600*/  SHF.R.U32.HI R35, RZ, 0xe, R9 ;  /* 0x0000000eff237819 */ /* 0x000fe40000011609 */
[----:B------:R-:W-:-:S02]  /*6610*/  LOP3.LUT R32, R32, 0x10001, RZ, 0xc0, !PT ;  /* 0x0001000120207812 */ /* 0x000fc400078ec0ff */
[----:B------:R-:W-:Y:S02]  /*6620*/  LOP3.LUT R34, R34, 0x10001, RZ, 0xc0, !PT ;  /* 0x0001000122227812 */ /* 0x000fe400078ec0ff */
[----:B------:R-:W-:Y:S02]  /*6630*/  SHF.R.U32.HI R33, RZ, 0xd, R4 ;  /* 0x0000000dff217819 */ /* 0x000fe40000011604 */
[----:B------:R-:W-:Y:S02]  /*6640*/  SHF.R.U32.HI R47, RZ, 0xd, R5 ;  /* 0x0000000dff2f7819 */ /* 0x000fe40000011605 */
[----:B------:R-:W-:Y:S02]  /*6650*/  LOP3.LUT R32, R32, 0x20002, R15, 0xf8, !PT ;  /* 0x0002000220207812 */ /* 0x000fe400078ef80f */
[----:B------:R-:W-:Y:S02]  /*6660*/  LOP3.LUT R34, R34, 0x20002, R35, 0xf8, !PT ;  /* 0x0002000222227812 */ /* 0x000fe400078ef823 */
[----:B------:R-:W-:-:S02]  /*6670*/  LOP3.LUT R33, R32, 0x40004, R33, 0xf8, !PT ;  /* 0x0004000420217812 */ /* 0x000fc400078ef821 */
[----:B------:R-:W-:Y:S02]  /*6680*/  LOP3.LUT R34, R34, 0x40004, R47, 0xf8, !PT ;  /* 0x0004000422227812 */ /* 0x000fe400078ef82f */
[----:B------:R-:W-:Y:S02]  /*6690*/  SHF.R.U32.HI R88, RZ, 0xc, R20 ;  /* 0x0000000cff587819 */ /* 0x000fe40000011614 */
[----:B------:R-:W-:Y:S02]  /*66a0*/  SHF.R.U32.HI R87, RZ, 0xc, R21 ;  /* 0x0000000cff577819 */ /* 0x000fe40000011615 */
[----:B------:R-:W-:Y:S02]  /*66b0*/  SHF.R.U32.HI R52, RZ, 0xf, R14 ;  /* 0x0000000fff347819 */ /* 0x000fe4000001160e */
        /* <DEDUP_REMOVED lines=11> */
[----:B------:R-:W-:Y:S02]  /*6770*/  SHF.R.U32.HI R67, RZ, 0xe, R11 ;  /* 0x0000000eff437819 */ /* 0x000fe4000001160b */
[----:B------:R-:W-:Y:S02]  /*6780*/  SHF.R.U32.HI R79, RZ, 0xd, R6 ;  /* 0x0000000dff4f7819 */ /* 0x000fe40000011606 */
[----:B------:R-:W-:Y:S02]  /*6790*/  LOP3.LUT R66, R66, 0x10001, RZ, 0xc0, !PT ;  /* 0x0001000142427812 */ /* 0x000fe400078ec0ff */
        /* <DEDUP_REMOVED lines=14> */
[----:B------:R-:W-:Y:S02]  /*6880*/  LOP3.LUT R67, R66, 0x20002, R67, 0xf8, !PT ;  /* 0x0002000242437812 */ /* 0x000fe400078ef843 */
[----:B------:R-:W-:Y:S02]  /*6890*/  LOP3.LUT R79, R52, 0x40004, R79, 0xf8, !PT ;  /* 0x00040004344f7812 */ /* 0x000fe400078ef84f */
[C---:B------:R-:W-:Y:S02]  /*68a0*/  LOP3.LUT R58, R5.reuse, 0x1f001f, RZ, 0xc0, !PT ;  /* 0x001f001f053a7812 */ /* 0x040fe400078ec0ff */
[----:B------:R-:W-:Y:S02]  /*68b0*/  LOP3.LUT R4, R5, 0x3e003e0, RZ, 0xc0, !PT ;  /* 0x03e003e005047812 */ /* 0x000fe400078ec0ff */
[----:B------:R-:W-:-:S02]  /*68c0*/  SHF.R.U32.HI R65, RZ, 0xa, R5 ;  /* 0x0000000aff417819 */ /* 0x000fc40000011605 */
[----:B------:R-:W-:Y:S02]  /*68d0*/  LOP3.LUT R15, R20, 0x3e003e0, RZ, 0xc0, !PT ;  /* 0x03e003e0140f7812 */ /* 0x000fe400078ec0ff */
[----:B------:R-:W-:Y:S02]  /*68e0*/  LOP3.LUT R52, R21, 0x3e003e0, RZ, 0xc0, !PT ;  /* 0x03e003e015347812 */ /* 0x000fe400078ec0ff */
[C---:B------:R-:W-:Y:S02]  /*68f0*/  LOP3.LUT R59, R6.reuse, 0x1f001f, RZ, 0xc0, !PT ;  /* 0x001f001f063b7812 */ /* 0x040fe400078ec0ff */
[----:B------:R-:W-:Y:S02]  /*6900*/  LOP3.LUT R5, R6, 0x3e003e0, RZ, 0xc0, !PT ;  /* 0x03e003e006057812 */ /* 0x000fe400078ec0ff */
[----:B------:R-:W-:Y:S02]  /*6910*/  SHF.R.U32.HI R69, RZ, 0xa, R6 ;  /* 0x0000000aff457819 */ /* 0x000fe40000011606 */
[----:B------:R-:W-:-:S02]  /*6920*/  LOP3.LUT R60, R7, 0x1f001f, RZ, 0xc0, !PT ;  /* 0x001f001f073c7812 */ /* 0x000fc400078ec0ff */
[----:B------:R-:W-:Y:S02]  /*6930*/  LOP3.LUT R6, R7, 0x3e003e0, RZ, 0xc0, !PT ;  /* 0x03e003e007067812 */ /* 0x000fe400078ec0ff */
[----:B------:R-:W-:Y:S02]  /*6940*/  SHF.R.U32.HI R72, RZ, 0xa, R7 ;  /* 0x0000000aff487819 */ /* 0x000fe40000011607 */
[----:B------:R-:W-:Y:S02]  /*6950*/  LOP3.LUT R80, R67, 0x40004, R80, 0xf8, !PT ;  /* 0x0004000443507812 */ /* 0x000fe400078ef850 */
        /* <DEDUP_REMOVED lines=80> */
[----:B------:R-:W1:Y:S01]  /*6e60*/  LDS.128 R28, [UR4+0x10] ;  /* 0x00001004ff1c7984 */ /* 0x000e620008000c00 */
[----:B------:R-:W-:-:S02]  /*6e70*/  HADD2 R75, R75, -1040, -1040 ;  /* 0xe410e4104b4b7430 */ /* 0x000fc40000000000 */
[----:B------:R-:W-:Y:S01]  /*6e80*/  HADD2 R63, R63, -1040, -1040 ;  /* 0xe410e4103f3f7430 */ /* 0x000fe20000000000 */
[-C--:B0-----:R-:W-:Y:S01]  /*6e90*/  HFMA2.MMA R77, R67, R32.reuse, RZ ;  /* 0x00000020434d7235 */ /* 0x081fe200000000ff */
[-C--:B------:R-:W-:Y:S02]  /*6ea0*/  HFMA2 R74, R71, R32.reuse, RZ.H0_H0 ;  /* 0x00000020474a7231 */ /* 0x080fe400000400ff */
        /* <DEDUP_REMOVED lines=8> */
[----:B------:R-:W-:Y:S01]  /*6f30*/  LOP3.LUT R48, R51, 0x64006400, RZ, 0xfc, !PT ;  /* 0x6400640033307812 */ /* 0x000fe200078efcff */
[-C--:B------:R-:W-:Y:S01]  /*6f40*/  HFMA2.MMA R74, R49, R34.reuse, R74 ;  /* 0x00000022314a7235 */ /* 0x080fe2000000004a */
        /* <DEDUP_REMOVED lines=25> */
[----:B------:R-:W-:Y:S01]  /*70e0*/  HADD2 R60, R54, -1040, -1040 ;  /* 0xe410e410363c7430 */ /* 0x000fe20000000000 */
[----:B------:R-:W-:Y:S01]  /*70f0*/  LOP3.LUT R58, R81, 0x64006400, RZ, 0xfc, !PT ;  /* 0x64006400513a7812 */ /* 0x000fe200078efcff */
[----:B------:R-:W-:Y:S01]  /*7100*/  HFMA2.MMA R74, R56, R29, R74 ;  /* 0x0000001d384a7235 */ /* 0x000fe2000000004a */
[----:B------:R-:W-:-:S02]  /*7110*/  HADD2 R54, R83, -1040, -1040 ;  /* 0xe410e41053367430 */ /* 0x000fc40000000000 */
[----:B------:R-:W-:Y:S01]  /*7120*/  HADD2 R53, R53, -1040, -1040 ;  /* 0xe410e41035357430 */ /* 0x000fe20000000000 */
[----:B------:R-:W-:Y:S01]  /*7130*/  HFMA2.MMA R76, R60, R29, R76 ;  /* 0x0000001d3c4c7235 */ /* 0x000fe2000000004c */
[----:B------:R-:W-:Y:S02]  /*7140*/  HADD2 R58, R58, -1040, -1040 ;  /* 0xe410e4103a3a7430 */ /* 0x000fe40000000000 */
[-C--:B------:R-:W-:Y:S02]  /*7150*/  HFMA2 R81, R54, R29.reuse, R28 ;  /* 0x0000001d36517231 */ /* 0x080fe4000000001c */
        /* <DEDUP_REMOVED lines=37> */
[----:B------:R-:W-:-:S02]  /*73b0*/  SHF.R.U32.HI R33, RZ, 0xc, R23 ;  /* 0x0000000cff217819 */ /* 0x000fc40000011617 */
[-C--:B------:R-:W-:Y:S01]  /*73c0*/  HFMA2.MMA R85, R8, R34.reuse, R30 ;  /* 0x0000002208557235 */ /* 0x080fe2000000001e */
[-C--:B------:R-:W-:Y:S01]  /*73d0*/  HFMA2 R83, R7, R34.reuse, R28 ;  /* 0x0000002207537231 */ /* 0x080fe2000000001c */
[----:B------:R-:W-:Y:S01]  /*73e0*/  HFMA2.MMA R81, R6, R34, R29 ;  /* 0x0000002206517235 */ /* 0x000fe2000000001d */
[----:B------:R-:W-:Y:S01]  /*73f0*/  HFMA2 R34, R5, R34, R31 ;  /* 0x0000002205227231 */ /* 0x000fe2000000001f */
[----:B------:R-:W-:Y:S02]  /*7400*/  SHF.R.U32.HI R22, RZ, 0xa, R22 ;  /* 0x0000000aff167819 */ /* 0x000fe40000011616 */
[----:B------:R-:W0:Y:S01]  /*7410*/  LDS.128 R28, [UR4+0x30] ;  /* 0x00003004ff1c7984 */ /* 0x000e220008000c00 */
[----:B------:R-:W-:Y:S02]  /*7420*/  SHF.R.U32.HI R23, RZ, 0xa, R23 ;  /* 0x0000000aff177819 */ /* 0x000fe40000011617 */
[----:B------:R-:W-:Y:S02]  /*7430*/  LOP3.LUT R22, R22, 0x1f001f, RZ, 0xc0, !PT ;  /* 0x001f001f16167812 */ /* 0x000fe400078ec0ff */
[----:B------:R-:W-:-:S02]  /*7440*/  LOP3.LUT R23, R23, 0x1f001f, RZ, 0xc0, !PT ;  /* 0x001f001f17177812 */ /* 0x000fc400078ec0ff */
[----:B------:R-:W-:Y:S02]  /*7450*/  LOP3.LUT R20, R20, 0x1f001f, RZ, 0xc0, !PT ;  /* 0x001f001f14147812 */ /* 0x000fe400078ec0ff */
[----:B------:R-:W-:Y:S02]  /*7460*/  LOP3.LUT R22, R22, 0x64006400, RZ, 0xfc, !PT ;  /* 0x6400640016167812 */ /* 0x000fe400078efcff */
[----:B------:R-:W-:Y:S02]  /*7470*/  LOP3.LUT R23, R23, 0x64006400, RZ, 0xfc, !PT ;  /* 0x6400640017177812 */ /* 0x000fe400078efcff */
[----:B------:R-:W-:Y:S01]  /*7480*/  LOP3.LUT R20, R20, 0x64006400, RZ, 0xfc, !PT ;  /* 0x6400640014147812 */ /* 0x000fe200078efcff */
[----:B------:R-:W-:Y:S01]  /*7490*/  HADD2 R82, R22, -1040, -1040 ;  /* 0xe410e41016527430 */ /* 0x000fe20000000000 */
[----:B------:R-:W-:Y:S01]  /*74a0*/  LOP3.LUT R33, R80, 0x80008, R33, 0xf8, !PT ;  /* 0x0008000850217812 */ /* 0x000fe200078ef821 */
[----:B------:R-:W-:Y:S01]  /*74b0*/  HADD2 R80, R23, -1040, -1040 ;  /* 0xe410e41017507430 */ /* 0x000fe20000000000 */
[----:B------:R-:W-:Y:S01]  /*74c0*/  SHF.R.U32.HI R21, RZ, 0xa, R21 ;  /* 0x0000000aff157819 */ /* 0x000fe20000011615 */
[----:B------:R-:W-:Y:S01]  /*74d0*/  HADD2 R86, R20, -1040, -1040 ;  /* 0xe410e41014567430 */ /* 0x000fe20000000000 */
[----:B------:R-:W-:Y:S01]  /*74e0*/  LOP3.LUT R32, R79, 0x80008, R32, 0xf8, !PT ;  /* 0x000800084f207812 */ /* 0x000fe200078ef820 */
[-C--:B------:R-:W-:Y:S01]  /*74f0*/  HFMA2.MMA R22, R82, R35.reuse, R81 ;  /* 0x0000002352167235 */ /* 0x080fe20000000051 */
[----:B------:R-:W-:Y:S01]  /*7500*/  LOP3.LUT R23, R24, 0x1f001f, RZ, 0xc0, !PT ;  /* 0x001f001f18177812 */ /* 0x000fe200078ec0ff */
[----:B------:R-:W-:Y:S01]  /*7510*/  HFMA2 R34, R80, R35, R34 ;  /* 0x0000002350227231 */ /* 0x000fe20000000022 */
[----:B------:R-:W-:Y:S01]  /*7520*/  LOP3.LUT R79, R26, 0x1f001f, RZ, 0xc0, !PT ;  /* 0x001f001f1a4f7812 */ /* 0x000fe200078ec0ff */
[----:B------:R-:W-:Y:S01]  /*7530*/  HFMA2.MMA R20, R86, R35, R85 ;  /* 0x0000002356147235 */ /* 0x000fe20000000055 */
[----:B------:R-:W-:-:S02]  /*7540*/  LOP3.LUT R21, R21, 0x1f001f, RZ, 0xc0, !PT ;  /* 0x001f001f15157812 */ /* 0x000fc400078ec0ff */
[----:B------:R-:W-:Y:S02]  /*7550*/  LOP3.LUT R23, R23, 0x64006400, RZ, 0xfc, !PT ;  /* 0x6400640017177812 */ /* 0x000fe400078efcff */
[----:B------:R-:W-:Y:S02]  /*7560*/  LOP3.LUT R81, R27, 0x1f001f, RZ, 0xc0, !PT ;  /* 0x001f001f1b517812 */ /* 0x000fe400078ec0ff */
[----:B------:R-:W-:Y:S01]  /*7570*/  LOP3.LUT R79, R79, 0x64006400, RZ, 0xfc, !PT ;  /* 0x640064004f4f7812 */ /* 0x000fe200078efcff */
[----:B------:R-:W-:Y:S01]  /*7580*/  HADD2 R85, R23, -1040, -1040 ;  /* 0xe410e41017557430 */ /* 0x000fe20000000000 */
[----:B------:R-:W-:Y:S02]  /*7590*/  LOP3.LUT R21, R21, 0x64006400, RZ, 0xfc, !PT ;  /* 0x6400640015157812 */ /* 0x000fe400078efcff */
[----:B------:R-:W-:Y:S01]  /*75a0*/  LOP3.LUT R89, R81, 0x64006400, RZ, 0xfc, !PT ;  /* 0x6400640051597812 */ /* 0x000fe200078efcff */
[----:B------:R-:W-:Y:S02]  /*75b0*/  HADD2 R81, R79, -1040, -1040 ;  /* 0xe410e4104f517430 */ /* 0x000fe40000000000 */
[----:B------:R-:W-:Y:S01]  /*75c0*/  HADD2 R84, R21, -1040, -1040 ;  /* 0xe410e41015547430 */ /* 0x000fe20000000000 */
[----:B0-----:R-:W-:Y:S01]  /*75d0*/  HFMA2.MMA R20, R85, R28, R20 ;  /* 0x0000001c55147235 */ /* 0x001fe20000000014 */
[----:B------:R-:W-:-:S02]  /*75e0*/  HADD2 R79, R89, -1040, -1040 ;  /* 0xe410e410594f7430 */ /* 0x000fc40000000000 */
[----:B------:R-:W-:Y:S01]  /*75f0*/  HFMA2.MMA R23, R81, R28, R22 ;  /* 0x0000001c51177235 */ /* 0x000fe20000000016 */
[----:B------:R-:W-:Y:S01]  /*7600*/  HFMA2 R21, R84, R35, R83 ;  /* 0x0000002354157231 */ /* 0x000fe20000000053 */
[----:B------:R-:W-:Y:S01]  /*7610*/  LOP3.LUT R35, R25, 0x1f001f, RZ, 0xc0, !PT ;  /* 0x001f001f19237812 */ /* 0x000fe200078ec0ff */
[----:B------:R-:W-:Y:S01]  /*7620*/  HFMA2 R34, R79, R28, R34 ;  /* 0x0000001c4f227231 */ /* 0x000fe20000000022 */
[-C--:B------:R-:W-:Y:S02]  /*7630*/  HFMA2.MMA R22, R4, R29.reuse, R20 ;  /* 0x0000001d04167235 */ /* 0x080fe40000000014 */
[----:B------:R-:W-:Y:S01]  /*7640*/  LOP3.LUT R35, R35, 0x64006400, RZ, 0xfc, !PT ;  /* 0x6400640023237812 */ /* 0x000fe200078efcff */
[----:B------:R-:W-:Y:S01]  /*7650*/  HFMA2.MMA R20, R2, R29, R23 ;  /* 0x0000001d02147235 */ /* 0x000fe20000000017 */
[--C-:B------:R-:W-:Y:S02]  /*7660*/  SHF.R.U32.HI R23, RZ, 0xb, R24.reuse ;  /* 0x0000000bff177819 */ /* 0x100fe40000011618 */
[----:B------:R-:W-:Y:S01]  /*7670*/  SHF.R.U32.HI R24, RZ, 0xa, R24 ;  /* 0x0000000aff187819 */ /* 0x000fe20000011618 */
[----:B------:R-:W-:Y:S01]  /*7680*/  HADD2 R83, R35, -1040, -1040 ;  /* 0xe410e41023537430 */ /* 0x000fe20000000000 */
[----:B------:R-:W-:-:S02]  /*7690*/  SHF.R.U32.HI R35, RZ, 0xb, R26 ;  /* 0x0000000bff237819 */ /* 0x000fc4000001161a */
[----:B------:R-:W-:Y:S01]  /*76a0*/  SHF.R.U32.HI R26, RZ, 0xa, R26 ;  /* 0x0000000aff1a7819 */ /* 0x000fe2000001161a */
[----:B------:R-:W-:Y:S01]  /*76b0*/  HFMA2 R21, R83, R28, R21 ;  /* 0x0000001c53157231 */ /* 0x000fe20000000015 */
[----:B------:R-:W-:Y:S02]  /*76c0*/  LOP3.LUT R24, R24, 0x1f001f, RZ, 0xc0, !PT ;  /* 0x001f001f18187812 */ /* 0x000fe400078ec0ff */
[----:B------:R-:W-:Y:S01]  /*76d0*/  SHF.R.U32.HI R28, RZ, 0xb, R25 ;  /* 0x0000000bff1c7819 */ /* 0x000fe20000011619 */
[-C--:B------:R-:W-:Y:S01]  /*76e0*/  HFMA2 R21, R3, R29.reuse, R21 ;  /* 0x0000001d03157231 */ /* 0x080fe20000000015 */
[----:B------:R-:W-:Y:S01]  /*76f0*/  LOP3.LUT R26, R26, 0x1f001f, RZ, 0xc0, !PT ;  /* 0x001f001f1a1a7812 */ /* 0x000fe200078ec0ff */
[----:B------:R-:W-:Y:S01]  /*7700*/  HFMA2 R29, R0, R29, R34 ;  /* 0x0000001d001d7231 */ /* 0x000fe20000000022 */
[----:B------:R-:W-:Y:S02]  /*7710*/  LOP3.LUT R24, R24, 0x64006400, RZ, 0xfc, !PT ;  /* 0x6400640018187812 */ /* 0x000fe400078efcff */
[----:B------:R-:W-:-:S02]  /*7720*/  LOP3.LUT R88, R88, 0x100010, R23, 0xf8, !PT ;  /* 0x0010001058587812 */ /* 0x000fc400078ef817 */
[----:B------:R-:W-:Y:S01]  /*7730*/  SHF.R.U32.HI R25, RZ, 0xa, R25 ;  /* 0x0000000aff197819 */ /* 0x000fe20000011619 */
[----:B------:R-:W-:Y:S01]  /*7740*/  HADD2 R93, R24, -1040, -1040 ;  /* 0xe410e410185d7430 */ /* 0x000fe20000000000 */
[----:B------:R-:W-:Y:S02]  /*7750*/  LOP3.LUT R23, R87, 0x100010, R28, 0xf8, !PT ;  /* 0x0010001057177812 */ /* 0x000fe400078ef81c */
[----:B------:R-:W-:Y:S02]  /*7760*/  LOP3.LUT R26, R26, 0x64006400, RZ, 0xfc, !PT ;  /* 0x640064001a1a7812 */ /* 0x000fe400078efcff */
[----:B------:R-:W-:Y:S01]  /*7770*/  SHF.R.U32.HI R28, RZ, 0xb, R27 ;  /* 0x0000000bff1c7819 */ /* 0x000fe2000001161b */
[----:B------:R-:W-:Y:S01]  /*7780*/  HFMA2.MMA R22, R93, R30, R22 ;  /* 0x0000001e5d167235 */ /* 0x000fe20000000016 */
[----:B------:R-:W-:Y:S01]  /*7790*/  LOP3.LUT R32, R32, 0x100010, R35, 0xf8, !PT ;  /* 0x0010001020207812 */ /* 0x000fe200078ef823 */
[----:B------:R-:W-:Y:S01]  /*77a0*/  HADD2 R89, R26, -1040, -1040 ;  /* 0xe410e4101a597430 */ /* 0x000fe20000000000 */
[----:B------:R-:W-:-:S02]  /*77b0*/  SHF.R.U32.HI R27, RZ, 0xa, R27 ;  /* 0x0000000aff1b7819 */ /* 0x000fc4000001161b */
[----:B------:R-:W-:Y:S02]  /*77c0*/  LOP3.LUT R25, R25, 0x1f001f, RZ, 0xc0, !PT ;  /* 0x001f001f19197812 */ /* 0x000fe400078ec0ff */
[----:B------:R-:W-:Y:S01]  /*77d0*/  LOP3.LUT R88, R88, 0x64006400, RZ, 0xfc, !PT ;  /* 0x6400640058587812 */ /* 0x000fe200078efcff */
[----:B------:R-:W-:Y:S01]  /*77e0*/  HFMA2.MMA R20, R89, R30, R20 ;  /* 0x0000001e59147235 */ /* 0x000fe20000000014 */
[----:B------:R-:W-:Y:S02]  /*77f0*/  LOP3.LUT R27, R27, 0x1f001f, RZ, 0xc0, !PT ;  /* 0x001f001f1b1b7812 */ /* 0x000fe400078ec0ff */
        /* <DEDUP_REMOVED lines=45> */
[-C--:B------:R-:W-:Y:S02]  /*7ad0*/  HFMA2.MMA R32, R64, R27.reuse, R32 ;  /* 0x0000001b40207235 */ /* 0x080fe40000000020 */
        /* <DEDUP_REMOVED lines=9> */
[----:B------:R-:W-:-:S04]  /*7b70*/  HFMA2.MMA R20, R56, R21, R25 ;  /* 0x0000001538147235 */ /* 0x000fc80000000019 */
[-C--:B------:R-:W-:Y:S02]  /*7b80*/  HFMA2.MMA R21, R59, R22.reuse, R30 ;  /* 0x000000163b157235 */ /* 0x080fe4000000001e */
        /* <DEDUP_REMOVED lines=59> */
[-C--:B------:R-:W-:Y:S02]  /*7f40*/  HFMA2 R32, R77, R22.reuse, R70 ;  /* 0x000000164d207231 */ /* 0x080fe40000000046 */
        /* <DEDUP_REMOVED lines=8> */
[-C--:B------:R-:W-:Y:S02]  /*7fd0*/  HFMA2 R47, R47, R24.reuse, R32 ;  /* 0x000000182f2f7231 */ /* 0x080fe40000000020 */
[----:B------:R-:W0:Y:S01]  /*7fe0*/  LDS.128 R32, [UR4+0xb0] ;  /* 0x0000b004ff207984 */ /* 0x000e220008000c00 */
        /* <DEDUP_REMOVED lines=54> */
.L_x_2138:
[----:B------:R-:W-:Y:S01]  /*8350*/  IADD3 R43, R43, 0x20, RZ ;  /* 0x000000202b2b7810 */ /* 0x000fe20007ffe0ff */
[----:B------:R-:W-:Y:S01]  /*8360*/  UIADD3 UR4, UR4, 0x40, URZ ;  /* 0x0000004004047890 */ /* 0x000fe2000fffe03f */
[----:B-----5:R-:W-:Y:S02]  /*8370*/  IMAD.WIDE R14, R16, 0x4, R96 ;  /* 0x00000004100e7825 */ /* 0x020fe400078e0260 */
[C---:B------:R-:W-:Y:S02]  /*8380*/  ISETP.GE.AND P0, PT, R43.reuse, c[0x0][0x1b0], PT ;  /* 0x00006c002b007a0c */ /* 0x040fe40003f06270 */
[----:B------:R-:W-:-:S13]  /*8390*/  ISETP.LT.AND P2, PT, R43, R46, PT ;  /* 0x0000002e2b00720c */ /* 0x000fda0003f41270 */
[----:B------:R-:W-:Y:S05]  /*83a0*/  @!P0 BRA P2, `(.L_x_2139) ;  /* 0xffffe0c000008947 */ /* 0x000fea000103ffff */
.L_x_2137:
[----:B------:R-:W1:Y:S02]  /*83b0*/  S2R R0, SR_CTAID.Z ;  /* 0x0000000000007919 */ /* 0x000e640000002700 */
[----:B-1----:R-:W-:-:S04]  /*83c0*/  LEA R0, R0, 0x20, 0x5 ;  /* 0x0000002000007811 */ /* 0x002fc800078e28ff */
        /* <DEDUP_REMOVED lines=8> */
.L_x_2145:
[----:B------:R-:W-:Y:S05]  /*8450*/  @!P1 BRA `(.L_x_2141) ;  /* 0x00003f0000009947 */ /* 0x000fea0003800000 */
[----:B-----5:R-:W2:Y:S01]  /*8460*/  LDG.E.128.CONSTANT R4, [R14.64] ;  /* 0x000000080e047981 */ /* 0x020ea2000c1e9d00 */
[----:B------:R-:W-:Y:S01]  /*8470*/  IMAD.MOV.U32 R0, RZ, RZ, 0x2c00 ;  /* 0x00002c00ff007424 */ /* 0x000fe200078e00ff */
[----:B------:R-:W-:Y:S02]  /*8480*/  ISETP.GE.AND P0, PT, R44, 0x2, PT ;  /* 0x000000022c00780c */ /* 0x000fe40003f06270 */
[----:B------:R-:W1:Y:S02]  /*8490*/  LDS.64 R10, [UR4] ;  /* 0x00000004ff0a7984 */ /* 0x000e640008000a00 */
[----:B-1----:R-:W-:-:S02]  /*84a0*/  HADD2.F32 R28, -RZ, R11.H0_H0 ;  /* 0x2000000bff1c7230 */ /* 0x002fc40000004100 */
[----:B------:R-:W-:Y:S02]  /*84b0*/  HADD2.F32 R33, -RZ, R11.H1_H1 ;  /* 0x3000000bff217230 */ /* 0x000fe40000004100 */
[--C-:B------:R-:W-:Y:S02]  /*84c0*/  HADD2.F32 R27, -RZ, R10.reuse.H0_H0 ;  /* 0x2000000aff1b7230 */ /* 0x100fe40000004100 */
[----:B------:R-:W-:Y:S01]  /*84d0*/  HADD2.F32 R26, -RZ, R10.H1_H1 ;  /* 0x3000000aff1a7230 */ /* 0x000fe20000004100 */
[----:B0-2---:R-:W-:Y:S02]  /*84e0*/  LOP3.LUT R2, R4, 0xf000f, RZ, 0xc0, !PT ;  /* 0x000f000f04027812 */ /* 0x005fe400078ec0ff */
[----:B------:R-:W-:Y:S02]  /*84f0*/  LOP3.LUT R3, R5, 0xf000f, RZ, 0xc0, !PT ;  /* 0x000f000f05037812 */ /* 0x000fe400078ec0ff */
[----:B------:R-:W-:Y:S02]  /*8500*/  LOP3.LUT R2, R2, 0x64006400, RZ, 0xfc, !PT ;  /* 0x6400640002027812 */ /* 0x000fe400078efcff */
[----:B------:R-:W-:-:S02]  /*8510*/  LOP3.LUT R3, R3, 0x64006400, RZ, 0xfc, !PT ;  /* 0x6400640003037812 */ /* 0x000fc400078efcff */
        /* <DEDUP_REMOVED lines=18> */
[----:B------:R-:W-:Y:S01]  /*8640*/  FFMA.FTZ R29, R27, R12, RZ ;  /* 0x0000000c1b1d7223 */ /* 0x000fe200000100ff */
[----:B------:R-:W-:Y:S01]  /*8650*/  LOP3.LUT R23, R22, 0x64006400, RZ, 0xfc, !PT ;  /* 0x6400640016177812 */ /* 0x000fe200078efcff */
[----:B------:R-:W-:Y:S01]  /*8660*/  HADD2.F32 R10, -RZ, R8.H0_H0 ;  /* 0x20000008ff0a7230 */ /* 0x000fe20000004100 */
[----:B------:R-:W-:Y:S01]  /*8670*/  LOP3.LUT R25, R7, 0xf000f0, RZ, 0xc0, !PT ;  /* 0x00f000f007197812 */ /* 0x000fe200078ec0ff */
[-C--:B------:R-:W-:Y:S01]  /*8680*/  HFMA2 R30, R9, R0.reuse.H0_H0, -72, -72 ;  /* 0xd480d480091e7431 */ /* 0x080fe20000040000 */
[----:B------:R-:W-:Y:S01]  /*8690*/  FFMA.FTZ R9, R16, R27, RZ ;  /* 0x0000001b10097223 */ /* 0x000fe200000100ff */
[-C--:B------:R-:W-:Y:S01]  /*86a0*/  HFMA2 R32, R21, R0.reuse.H0_H0, -72, -72 ;  /* 0xd480d48015207431 */ /* 0x080fe20000040000 */
[----:B------:R-:W-:Y:S01]  /*86b0*/  FFMA.FTZ R31, R27, R10, RZ ;  /* 0x0000000a1b1f7223 */ /* 0x000fe200000100ff */
[-C--:B------:R-:W-:Y:S01]  /*86c0*/  HFMA2 R45, R23, R0.reuse.H0_H0, -72, -72 ;  /* 0xd480d480172d7431 */ /* 0x080fe20000040000 */
[----:B------:R-:W-:Y:S01]  /*86d0*/  LOP3.LUT R25, R25, 0x64006400, RZ, 0xfc, !PT ;  /* 0x6400640019197812 */ /* 0x000fe200078efcff */
[----:B------:R-:W-:Y:S01]  /*86e0*/  HADD2.F32 R20, -RZ, R24.H0_H0 ;  /* 0x20000018ff147230 */ /* 0x000fe20000004100 */
[----:B------:R-:W-:Y:S01]  /*86f0*/  FFMA.FTZ R9, R13, R26, R9 ;  /* 0x0000001a0d097223 */ /* 0x000fe20000010009 */
[----:B------:R-:W-:Y:S01]  /*8700*/  HADD2.F32 R8, -RZ, R8.H1_H1 ;  /* 0x30000008ff087230 */ /* 0x000fe20000004100 */
[C---:B------:R-:W-:Y:S01]  /*8710*/  FFMA.FTZ R29, R26.reuse, R11, R29 ;  /* 0x0000000b1a1d7223 */ /* 0x040fe2000001001d */
[----:B------:R-:W-:Y:S01]  /*8720*/  HADD2.F32 R21, -RZ, R24.H1_H1 ;  /* 0x30000018ff157230 */ /* 0x000fe20000004100 */
[----:B------:R-:W-:Y:S01]  /*8730*/  FFMA.FTZ R27, R27, R20, RZ ;  /* 0x000000141b1b7223 */ /* 0x000fe200000100ff */
[----:B------:R-:W-:Y:S01]  /*8740*/  HADD2.F32 R22, -RZ, R30.H0_H0 ;  /* 0x2000001eff167230 */ /* 0x000fe20000004100 */
[C---:B------:R-:W-:Y:S01]  /*8750*/  FFMA.FTZ R31, R26.reuse, R8, R31 ;  /* 0x000000081a1f7223 */ /* 0x040fe2000001001f */
[----:B------:R-:W-:Y:S01]  /*8760*/  HADD2.F32 R23, -RZ, R32.H0_H0 ;  /* 0x20000020ff177230 */ /* 0x000fe20000004100 */
[----:B------:R-:W-:Y:S01]  /*8770*/  SHF.R.U32.HI R4, RZ, 0x8, R4 ;  /* 0x00000008ff047819 */ /* 0x000fe20000011604 */
[----:B------:R-:W-:Y:S01]  /*8780*/  HADD2.F32 R24, -RZ, R45.H0_H0 ;  /* 0x2000002dff187230 */ /* 0x000fe20000004100 */
[----:B------:R-:W-:Y:S01]  /*8790*/  SHF.R.U32.HI R5, RZ, 0x8, R5 ;  /* 0x00000008ff057819 */ /* 0x000fe20000011605 */
[----:B------:R-:W-:Y:S01]  /*87a0*/  HFMA2 R47, R25, R0.H0_H0, -72, -72 ;  /* 0xd480d480192f7431 */ /* 0x000fe20000040000 */
[----:B------:R-:W-:Y:S01]  /*87b0*/  SHF.R.U32.HI R6, RZ, 0x8, R6 ;  /* 0x00000008ff067819 */ /* 0x000fe20000011606 */
[----:B------:R-:W-:Y:S01]  /*87c0*/  FFMA.FTZ R27, R26, R21, R27 ;  /* 0x000000151a1b7223 */ /* 0x000fe2000001001b */
[----:B------:R-:W-:Y:S01]  /*87d0*/  SHF.R.U32.HI R7, RZ, 0x8, R7 ;  /* 0x00000008ff077819 */ /* 0x000fe20000011607 */
[----:B------:R-:W-:Y:S01]  /*87e0*/  FFMA.FTZ R34, R22, R28, R9 ;  /* 0x0000001c16227223 */ /* 0x000fe20000010009 */
[----:B------:R-:W-:Y:S01]  /*87f0*/  HADD2.F32 R26, -RZ, R30.H1_H1 ;  /* 0x3000001eff1a7230 */ /* 0x000fe20000004100 */
[----:B------:R-:W-:Y:S01]  /*8800*/  FFMA.FTZ R52, R28, R23, R29 ;  /* 0x000000171c347223 */ /* 0x000fe2000001001d */
[----:B------:R-:W-:Y:S01]  /*8810*/  LOP3.LUT R9, R4, 0xf000f, RZ, 0xc0, !PT ;  /* 0x000f000f04097812 */ /* 0x000fe200078ec0ff */
[----:B------:R-:W-:Y:S01]  /*8820*/  FFMA.FTZ R35, R28, R24, R31 ;  /* 0x000000181c237223 */ /* 0x000fe2000001001f */
[----:B------:R-:W-:Y:S01]  /*8830*/  LOP3.LUT R29, R5, 0xf000f, RZ, 0xc0, !PT ;  /* 0x000f000f051d7812 */ /* 0x000fe200078ec0ff */
[----:B------:R-:W-:Y:S01]  /*8840*/  HADD2.F32 R25, -RZ, R47.H0_H0 ;  /* 0x2000002fff197230 */ /* 0x000fe20000004100 */
[----:B------:R-:W-:Y:S01]  /*8850*/  LOP3.LUT R30, R6, 0xf000f, RZ, 0xc0, !PT ;  /* 0x000f000f061e7812 */ /* 0x000fe200078ec0ff */
[----:B------:R-:W-:Y:S01]  /*8860*/  FFMA.FTZ R34, R26, R33, R34 ;  /* 0x000000211a227223 */ /* 0x000fe20000010022 */
[----:B------:R-:W-:Y:S01]  /*8870*/  LOP3.LUT R31, R7, 0xf000f, RZ, 0xc0, !PT ;  /* 0x000f000f071f7812 */ /* 0x000fe200078ec0ff */
[----:B0-----:R-:W-:Y:S01]  /*8880*/  HADD2.F32 R50, -RZ, R2.H0_H0 ;  /* 0x20000002ff327230 */ /* 0x001fe20000004100 */
        /* <DEDUP_REMOVED lines=12> */
[C---:B------:R-:W-:Y:S01]  /*8950*/  FFMA.FTZ R30, R33.reuse, R27, R52 ;  /* 0x0000001b211e7223 */ /* 0x040fe20000010034 */
[----:B------:R-:W-:Y:S01]  /*8960*/  HADD2 R55, R31, -1032, -1032 ;  /* 0xe408e4081f377430 */ /* 0x000fe20000000000 */
[----:B------:R-:W-:Y:S01]  /*8970*/  FFMA.FTZ R31, R33, R28, R35 ;  /* 0x0000001c211f7223 */ /* 0x000fe20000010023 */
[----:B------:R-:W-:Y:S01]  /*8980*/  HADD2.F32 R32, -RZ, R47.H1_H1 ;  /* 0x3000002fff207230 */ /* 0x000fe20000004100 */
[----:B------:R-:W-:Y:S01]  /*8990*/  LOP3.LUT R7, R7, 0xf000f0, RZ, 0xc0, !PT ;  /* 0x00f000f007077812 */ /* 0x000fe200078ec0ff */
[----:B------:R-:W-:-:S02]  /*89a0*/  HADD2.F32 R45, -RZ, R9.H0_H0 ;  /* 0x20000009ff2d7230 */ /* 0x000fc40000004100 */
[----:B------:R-:W-:Y:S01]  /*89b0*/  HADD2.F32 R47, -RZ, R53.H0_H0 ;  /* 0x20000035ff2f7230 */ /* 0x000fe20000004100 */
[----:B------:R-:W-:Y:S01]  /*89c0*/  FFMA.FTZ R33, R33, R32, R51 ;  /* 0x0000002021217223 */ /* 0x000fe20000010033 */
[--C-:B------:R-:W-:Y:S01]  /*89d0*/  HADD2.F32 R48, -RZ, R54.reuse.H0_H0 ;  /* 0x20000036ff307230 */ /* 0x100fe20000004100 */
        /* <DEDUP_REMOVED lines=9> */
[----:B------:R-:W-:Y:S01]  /*8a70*/  HFMA2 R7, R7, R0.H0_H0, -72, -72 ;  /* 0xd480d48007077431 */ /* 0x000fe20000040000 */
[----:B------:R-:W-:Y:S01]  /*8a80*/  LOP3.LUT R5, R4, 0x64006400, RZ, 0xfc, !PT ;  /* 0x6400640004057812 */ /* 0x000fe200078efcff */
[----:B------:R-:W-:Y:S01]  /*8a90*/  HADD2.F32 R35, -RZ, R53.H1_H1 ;  /* 0x30000035ff237230 */ /* 0x000fe20000004100 */
[----:B------:R-:W-:Y:S01]  /*8aa0*/  LOP3.LUT R9, R9, 0x64006400, RZ, 0xfc, !PT ;  /* 0x6400640009097812 */ /* 0x000fe200078efcff */
[----:B------:R-:W-:-:S02]  /*8ab0*/  HADD2.F32 R56, -RZ, R55.H1_H1 ;  /* 0x30000037ff387230 */ /* 0x000fc40000004100 */
[-C--:B------:R-:W-:Y:S01]  /*8ac0*/  HFMA2 R4, R5, R0.reuse.H0_H0, -72, -72 ;  /* 0xd480d48005047431 */ /* 0x080fe20000040000 */
[----:B------:R-:W-:Y:S01]  /*8ad0*/  LOP3.LUT R5, R6, 0x64006400, RZ, 0xfc, !PT ;  /* 0x6400640006057812 */ /* 0x000fe200078efcff */
[-C--:B------:R-:W-:Y:S02]  /*8ae0*/  HFMA2 R9, R9, R0.reuse.H0_H0, -72, -72 ;  /* 0xd480d48009097431 */ /* 0x080fe40000040000 */
[----:B------:R-:W-:Y:S02]  /*8af0*/  HADD2.F32 R55, -RZ, R7.H0_H0 ;  /* 0x20000007ff377230 */ /* 0x000fe40000004100 */
[----:B------:R-:W-:Y:S02]  /*8b00*/  HFMA2 R5, R5, R0.H0_H0, -72, -72 ;  /* 0xd480d48005057431 */ /* 0x000fe40000040000 */
[--C-:B------:R-:W-:Y:S02]  /*8b10*/  HADD2.F32 R59, -RZ, R9.reuse.H0_H0 ;  /* 0x20000009ff3b7230 */ /* 0x100fe40000004100 */
[----:B------:R-:W-:Y:S01]  /*8b20*/  HADD2.F32 R54, -RZ, R9.H1_H1 ;  /* 0x30000009ff367230 */ /* 0x000fe20000004100 */
[----:B------:R-:W-:Y:S01]  /*8b30*/  IMAD.MOV.U32 R9, RZ, RZ, c[0x0][0x18c] ;  /* 0x00006300ff097624 */ /* 0x000fe200078e00ff */
[----:B------:R-:W-:-:S02]  /*8b40*/  HADD2.F32 R57, -RZ, R4.H0_H0 ;  /* 0x20000004ff397230 */ /* 0x000fc40000004100 */
[----:B------:R-:W-:Y:S02]  /*8b50*/  HADD2.F32 R51, -RZ, R4.H1_H1 ;  /* 0x30000004ff337230 */ /* 0x000fe40000004100 */
[--C-:B------:R-:W-:Y:S02]  /*8b60*/  HADD2.F32 R58, -RZ, R5.reuse.H0_H0 ;  /* 0x20000005ff3a7230 */ /* 0x100fe40000004100 */
[----:B------:R-:W-:Y:S02]  /*8b70*/  HADD2.F32 R53, -RZ, R5.H1_H1 ;  /* 0x30000005ff357230 */ /* 0x000fe40000004100 */
        /* <DEDUP_REMOVED lines=112> */
.L_x_2142:
[----:B------:R-:W-:Y:S01]  /*9280*/  IMAD.WIDE R10, R9, 0x4, R14 ;  /* 0x00000004090a7825 */ /* 0x000fe200078e020e */
[----:B------:R-:W0:Y:S04]  /*9290*/  LDS.64 R12, [UR4+0x10] ;  /* 0x00001004ff0c7984 */ /* 0x000e280008000a00 */
[----:B------:R1:W2:Y:S01]  /*92a0*/  LDG.E.128.CONSTANT R4, [R10.64] ;  /* 0x000000080a047981 */ /* 0x0002a2000c1e9d00 */
[----:B------:R-:W-:Y:S02]  /*92b0*/  HADD2.F32 R2, -RZ, R2.H1_H1 ;  /* 0x30000002ff027230 */ /* 0x000fe40000004100 */
[--C-:B------:R-:W-:Y:S02]  /*92c0*/  HADD2.F32 R8, -RZ, R3.reuse.H0_H0 ;  /* 0x20000003ff087230 */ /* 0x100fe40000004100 */
[----:B------:R-:W-:Y:S01]  /*92d0*/  HADD2.F32 R3, -RZ, R3.H1_H1 ;  /* 0x30000003ff037230 */ /* 0x000fe20000004100 */
[----:B------:R-:W-:-:S02]  /*92e0*/  FFMA.FTZ R50, R50, R2, R29 ;  /* 0x0000000232327223 */ /* 0x000fc4000001001d */
[C---:B------:R-:W-:Y:S02]  /*92f0*/  FFMA.FTZ R30, R2.reuse, R35, R30 ;  /* 0x00000023021e7223 */ /* 0x040fe4000001001e */
[C---:B------:R-:W-:Y:S02]  /*9300*/  FFMA.FTZ R31, R2.reuse, R52, R31 ;  /* 0x00000034021f7223 */ /* 0x040fe4000001001f */
[----:B------:R-:W-:Y:S02]  /*9310*/  FFMA.FTZ R33, R2, R56, R33 ;  /* 0x0000003802217223 */ /* 0x000fe40000010021 */
[----:B------:R-:W-:Y:S02]  /*9320*/  FFMA.FTZ R50, R57, R8, R50 ;  /* 0x0000000839327223 */ /* 0x000fe40000010032 */
[C---:B------:R-:W-:Y:S02]  /*9330*/  FFMA.FTZ R30, R8.reuse, R59, R30 ;  /* 0x0000003b081e7223 */ /* 0x040fe4000001001e */
[----:B------:R-:W-:-:S02]  /*9340*/  FFMA.FTZ R58, R8, R58, R31 ;  /* 0x0000003a083a7223 */ /* 0x000fc4000001001f */
[----:B------:R-:W-:Y:S02]  /*9350*/  FFMA.FTZ R33, R8, R55, R33 ;  /* 0x0000003708217223 */ /* 0x000fe40000010021 */
[----:B------:R-:W-:Y:S02]  /*9360*/  FFMA.FTZ R51, R51, R3, R50 ;  /* 0x0000000333337223 */ /* 0x000fe40000010032 */
[C---:B------:R-:W-:Y:S02]  /*9370*/  FFMA.FTZ R54, R3.reuse, R54, R30 ;  /* 0x0000003603367223 */ /* 0x040fe4000001001e */
[C---:B------:R-:W-:Y:S02]  /*9380*/  FFMA.FTZ R53, R3.reuse, R53, R58 ;  /* 0x0000003503357223 */ /* 0x040fe4000001003a */
[----:B------:R-:W-:Y:S02]  /*9390*/  FFMA.FTZ R52, R3, R34, R33 ;  /* 0x0000002203347223 */ /* 0x000fe40000010021 */
[----:B------:R-:W-:-:S02]  /*93a0*/  FMUL.FTZ R51, R42, R51 ;  /* 0x000000332a337220 */ /* 0x000fc40000410000 */
[----:B------:R-:W-:Y:S02]  /*93b0*/  FMUL.FTZ R54, R41, R54 ;  /* 0x0000003629367220 */ /* 0x000fe40000410000 */
[----:B------:R-:W-:Y:S01]  /*93c0*/  FMUL.FTZ R52, R39, R52 ;  /* 0x0000003427347220 */ /* 0x000fe20000410000 */
[--C-:B0-----:R-:W-:Y:S01]  /*93d0*/  HADD2.F32 R47, -RZ, R12.reuse.H0_H0 ;  /* 0x2000000cff2f7230 */ /* 0x101fe20000004100 */
[----:B------:R-:W-:Y:S01]  /*93e0*/  FMUL.FTZ R53, R40, R53 ;  /* 0x0000003528357220 */ /* 0x000fe20000410000 */
[----:B------:R-:W-:Y:S01]  /*93f0*/  HADD2.F32 R49, -RZ, R12.H1_H1 ;  /* 0x3000000cff317230 */ /* 0x000fe20000004100 */
[----:B-1----:R-:W-:Y:S01]  /*9400*/  IMAD.WIDE R10, R9, 0x4, R10 ;  /* 0x00000004090a7825 */ /* 0x002fe200078e020a */
[--C-:B------:R-:W-:Y:S02]  /*9410*/  HADD2.F32 R48, -RZ, R13.reuse.H0_H0 ;  /* 0x2000000dff307230 */ /* 0x100fe40000004100 */
[----:B------:R-:W-:Y:S01]  /*9420*/  HADD2.F32 R55, -RZ, R13.H1_H1 ;  /* 0x3000000dff377230 */ /* 0x000fe20000004100 */
[----:B--2---:R-:W-:-:S02]  /*9430*/  LOP3.LUT R2, R4, 0xf000f, RZ, 0xc0, !PT ;  /* 0x000f000f04027812 */ /* 0x004fc400078ec0ff */
        /* <DEDUP_REMOVED lines=21> */
[----:B------:R-:W-:Y:S01]  /*9590*/  SHF.R.U32.HI R4, RZ, 0x8, R4 ;  /* 0x00000008ff047819 */ /* 0x000fe20000011604 */
[----:B------:R-:W-:Y:S01]  /*95a0*/  HADD2.F32 R30, -RZ, R12.H1_H1 ;  /* 0x3000000cff1e7230 */ /* 0x000fe20000004100 */
[----:B------:R-:W-:Y:S01]  /*95b0*/  LOP3.LUT R12, R23, 0x64006400, RZ, 0xfc, !PT ;  /* 0x64006400170c7812 */ /* 0x000fe200078efcff */
[-C--:B------:R-:W-:Y:S01]  /*95c0*/  HFMA2 R56, R25, R0.reuse.H0_H0, -72, -72 ;  /* 0xd480d48019387431 */ /* 0x080fe20000040000 */
[----:B------:R-:W-:Y:S01]  /*95d0*/  LOP3.LUT R23, R22, 0x64006400, RZ, 0xfc, !PT ;  /* 0x6400640016177812 */ /* 0x000fe200078efcff */
[-C--:B------:R-:W-:Y:S01]  /*95e0*/  HFMA2 R57, R27, R0.reuse.H0_H0, -72, -72 ;  /* 0xd480d4801b397431 */ /* 0x080fe20000040000 */
[----:B------:R-:W-:Y:S01]  /*95f0*/  LOP3.LUT R29, R28, 0x64006400, RZ, 0xfc, !PT ;  /* 0x640064001c1d7812 */ /* 0x000fe200078efcff */
[----:B------:R-:W-:Y:S01]  /*9600*/  HADD2 R12, R12, -1032, -1032 ;  /* 0xe408e4080c0c7430 */ /* 0x000fe20000000000 */
[C---:B------:R-:W-:Y:S01]  /*9610*/  FFMA.FTZ R22, R47.reuse, R16, RZ ;  /* 0x000000102f167223 */ /* 0x040fe200000100ff */
[-C--:B------:R-:W-:Y:S01]  /*9620*/  HFMA2 R50, R23, R0.reuse.H0_H0, -72, -72 ;  /* 0xd480d48017327431 */ /* 0x080fe20000040000 */
[----:B------:R-:W-:Y:S01]  /*9630*/  FFMA.FTZ R24, R47, R21, RZ ;  /* 0x000000152f187223 */ /* 0x000fe200000100ff */
[----:B------:R-:W-:Y:S01]  /*9640*/  HADD2.F32 R34, -RZ, R56.H0_H0 ;  /* 0x20000038ff227230 */ /* 0x000fe20000004100 */
[C---:B------:R-:W-:Y:S01]  /*9650*/  FFMA.FTZ R23, R49.reuse, R20, R22 ;  /* 0x0000001431177223 */ /* 0x040fe20000010016 */
[--C-:B------:R-:W-:Y:S01]  /*9660*/  HADD2.F32 R31, -RZ, R12.reuse.H0_H0 ;  /* 0x2000000cff1f7230 */ /* 0x100fe20000004100 */
[----:B------:R-:W-:Y:S01]  /*9670*/  FFMA.FTZ R24, R49, R30, R24 ;  /* 0x0000001e31187223 */ /* 0x000fe20000010018 */
[----:B------:R-:W-:Y:S01]  /*9680*/  HADD2.F32 R32, -RZ, R12.H1_H1 ;  /* 0x3000000cff207230 */ /* 0x000fe20000004100 */
[----:B------:R-:W-:Y:S01]  /*9690*/  FFMA.FTZ R12, R8, R47, RZ ;  /* 0x0000002f080c7223 */ /* 0x000fe200000100ff */
[--C-:B------:R-:W-:Y:S01]  /*96a0*/  HADD2.F32 R33, -RZ, R50.reuse.H0_H0 ;  /* 0x20000032ff217230 */ /* 0x100fe20000004100 */
[----:B------:R-:W-:Y:S01]  /*96b0*/  SHF.R.U32.HI R5, RZ, 0x8, R5 ;  /* 0x00000008ff057819 */ /* 0x000fe20000011605 */
[----:B------:R-:W-:Y:S01]  /*96c0*/  HADD2.F32 R35, -RZ, R57.H0_H0 ;  /* 0x20000039ff237230 */ /* 0x000fe20000004100 */
[----:B------:R-:W-:Y:S01]  /*96d0*/  FFMA.FTZ R12, R13, R49, R12 ;  /* 0x000000310d0c7223 */ /* 0x000fe2000001000c */
[----:B------:R-:W-:Y:S01]  /*96e0*/  SHF.R.U32.HI R6, RZ, 0x8, R6 ;  /* 0x00000008ff067819 */ /* 0x000fe20000011606 */
[-C--:B------:R-:W-:Y:S01]  /*96f0*/  HFMA2 R29, R29, R0.reuse.H0_H0, -72, -72 ;  /* 0xd480d4801d1d7431 */ /* 0x080fe20000040000 */
[----:B------:R-:W-:Y:S01]  /*9700*/  SHF.R.U32.HI R7, RZ, 0x8, R7 ;  /* 0x00000008ff077819 */ /* 0x000fe20000011607 */
        /* <DEDUP_REMOVED lines=8> */
[----:B------:R-:W-:Y:S01]  /*9790*/  HADD2.F32 R45, -RZ, R29.H0_H0 ;  /* 0x2000001dff2d7230 */ /* 0x000fe20000004100 */
[----:B------:R-:W-:Y:S01]  /*97a0*/  FFMA.FTZ R47, R49, R32, R47 ;  /* 0x00000020312f7223 */ /* 0x000fe2000001002f */
[----:B------:R-:W-:Y:S01]  /*97b0*/  LOP3.LUT R12, R12, 0x64006400, RZ, 0xfc, !PT ;  /* 0x640064000c0c7812 */ /* 0x000fe200078efcff */
[----:B------:R-:W-:Y:S01]  /*97c0*/  HADD2.F32 R49, -RZ, R57.H1_H1 ;  /* 0x30000039ff317230 */ /* 0x000fe20000004100 */
[----:B------:R-:W-:Y:S01]  /*97d0*/  LOP3.LUT R22, R22, 0x64006400, RZ, 0xfc, !PT ;  /* 0x6400640016167812 */ /* 0x000fe200078efcff */
[----:B------:R-:W-:Y:S01]  /*97e0*/  FFMA.FTZ R27, R48, R45, R47 ;  /* 0x0000002d301b7223 */ /* 0x000fe2000001002f */
[----:B------:R-:W-:Y:S01]  /*97f0*/  LOP3.LUT R23, R23, 0x64006400, RZ, 0xfc, !PT ;  /* 0x6400640017177812 */ /* 0x000fe200078efcff */
[----:B------:R-:W-:Y:S01]  /*9800*/  HADD2.F32 R47, -RZ, R50.H1_H1 ;  /* 0x30000032ff2f7230 */ /* 0x000fe20000004100 */
[----:B------:R-:W-:Y:S01]  /*9810*/  LOP3.LUT R24, R24, 0x64006400, RZ, 0xfc, !PT ;  /* 0x6400640018187812 */ /* 0x000fe200078efcff */
[----:B------:R-:W-:Y:S01]  /*9820*/  HADD2.F32 R48, -RZ, R56.H1_H1 ;  /* 0x30000038ff307230 */ /* 0x000fe20000004100 */
[----:B------:R-:W-:Y:S01]  /*9830*/  FFMA.FTZ R28, R55, R49, R28 ;  /* 0x00000031371c7223 */ /* 0x000fe2000001001c */
[----:B------:R-:W-:Y:S01]  /*9840*/  HADD2.F32 R50, -RZ, R29.H1_H1 ;  /* 0x3000001dff327230 */ /* 0x000fe20000004100 */
[----:B------:R-:W-:Y:S01]  /*9850*/  FFMA.FTZ R26, R47, R55, R26 ;  /* 0x000000372f1a7223 */ /* 0x000fe2000001001a */
[----:B------:R-:W-:Y:S01]  /*9860*/  HADD2 R29, R12, -1032, -1032 ;  /* 0xe408e4080c1d7430 */ /* 0x000fe20000000000 */
[C---:B------:R-:W-:Y:S01]  /*9870*/  FFMA.FTZ R25, R55.reuse, R48, R25 ;  /* 0x0000003037197223 */ /* 0x040fe20000010019 */
[----:B------:R-:W-:Y:S01]  /*9880*/  HADD2 R60, R22, -1032, -1032 ;  /* 0xe408e408163c7430 */ /* 0x000fe20000000000 */
        /* <DEDUP_REMOVED lines=9> */
[----:B------:R-:W-:Y:S01]  /*9920*/  HADD2.F32 R56, -RZ, R60.H0_H0 ;  /* 0x2000003cff387230 */ /* 0x000fe20000004100 */
[----:B------:R-:W-:Y:S01]  /*9930*/  LOP3.LUT R5, R4, 0x64006400, RZ, 0xfc, !PT ;  /* 0x6400640004057812 */ /* 0x000fe200078efcff */
[----:B------:R-:W-:Y:S01]  /*9940*/  HADD2.F32 R57, -RZ, R61.H0_H0 ;  /* 0x2000003dff397230 */ /* 0x000fe20000004100 */
[----:B------:R-:W-:Y:S01]  /*9950*/  FFMA.FTZ R63, R55, R23, R26 ;  /* 0x00000017373f7223 */ /* 0x000fe2000001001a */
[--C-:B------:R-:W-:Y:S01]  /*9960*/  HADD2.F32 R58, -RZ, R24.reuse.H0_H0 ;  /* 0x20000018ff3a7230 */ /* 0x100fe20000004100 */
[----:B------:R-:W-:Y:S01]  /*9970*/  FFMA.FTZ R65, R23, R56, R25 ;  /* 0x0000003817417223 */ /* 0x000fe20000010019 */
        /* <DEDUP_REMOVED lines=8> */
[----:B------:R-:W-:Y:S01]  /*9a00*/  F2FP.PACK_AB R12, RZ, R51 ;  /* 0x00000033ff0c723e */ /* 0x000fe200000000ff */
[-C--:B------:R-:W-:Y:S01]  /*9a10*/  HFMA2 R23, R23, R0.reuse.H0_H0, -72, -72 ;  /* 0xd480d48017177431 */ /* 0x080fe20000040000 */
[----:B------:R-:W-:Y:S01]  /*9a20*/  F2FP.PACK_AB R51, RZ, R52 ;  /* 0x00000034ff33723e */ /* 0x000fe200000000ff */
[----:B------:R-:W-:-:S02]  /*9a30*/  HFMA2 R4, R27, R0.H0_H0, -72, -72 ;  /* 0xd480d4801b047431 */ /* 0x000fc40000040000 */
[-C--:B------:R-:W-:Y:S02]  /*9a40*/  HFMA2 R5, R5, R0.reuse.H0_H0, -72, -72 ;  /* 0xd480d48005057431 */ /* 0x080fe40000040000 */
[--C-:B------:R-:W-:Y:S02]  /*9a50*/  HADD2.F32 R28, -RZ, R23.reuse.H0_H0 ;  /* 0x20000017ff1c7230 */ /* 0x100fe40000004100 */
[----:B------:R-:W-:Y:S02]  /*9a60*/  HADD2.F32 R24, -RZ, R23.H1_H1 ;  /* 0x30000017ff187230 */ /* 0x000fe40000004100 */
[--C-:B------:R-:W-:Y:S02]  /*9a70*/  HADD2.F32 R29, -RZ, R4.reuse.H0_H0 ;  /* 0x20000004ff1d7230 */ /* 0x100fe40000004100 */
[----:B------:R-:W-:Y:S01]  /*9a80*/  HADD2.F32 R23, -RZ, R4.H1_H1 ;  /* 0x30000004ff177230 */ /* 0x000fe20000004100 */
[----:B------:R-:W-:Y:S01]  /*9a90*/  F2FP.PACK_AB R4, RZ, R54 ;  /* 0x00000036ff04723e */ /* 0x000fe200000000ff */
[----:B------:R-:W-:Y:S01]  /*9aa0*/  HADD2.F32 R61, -RZ, R61.H1_H1 ;  /* 0x3000003dff3d7230 */ /* 0x000fe20000004100 */
[----:B------:R-:W-:Y:S01]  /*9ab0*/  F2FP.PACK_AB R54, RZ, R53 ;  /* 0x00000035ff36723e */ /* 0x000fe200000000ff */
[----:B------:R-:W-:-:S02]  /*9ac0*/  HFMA2 R7, R7, R0.H0_H0, -72, -72 ;  /* 0xd480d48007077431 */ /* 0x000fc40000040000 */
[----:B------:R-:W-:Y:S02]  /*9ad0*/  HADD2.F32 R52, -RZ, R2.H1_H1 ;  /* 0x30000002ff347230 */ /* 0x000fe40000004100 */
[--C-:B------:R-:W-:Y:S02]  /*9ae0*/  HADD2 R12, R12.H0_H0, R38.reuse.H0_H0 ;  /* 0x200000260c0c7230 */ /* 0x100fe40000000800 */
[----:B------:R-:W-:Y:S01]  /*9af0*/  HADD2 R2, R4.H0_H0, R38.H1_H1 ;  /* 0x3000002604027230 */ /* 0x000fe20000000800 */
[----:B------:R-:W-:Y:S01]  /*9b00*/  FFMA.FTZ R63, R59, R52, R63 ;  /* 0x000000343b3f7223 */ /* 0x000fe2000001003f */
[--C-:B------:R-:W-:Y:S01]  /*9b10*/  HADD2.F32 R26, -RZ, R5.reuse.H0_H0 ;  /* 0x20000005ff1a7230 */ /* 0x100fe20000004100 */
[C---:B------:R-:W-:Y:S01]  /*9b20*/  FFMA.FTZ R65, R52.reuse, R60, R65 ;  /* 0x0000003c34417223 */ /* 0x040fe20000010041 */
[----:B------:R-:W-:Y:S01]  /*9b30*/  HADD2.F32 R27, -RZ, R5.H1_H1 ;  /* 0x30000005ff1b7230 */ /* 0x000fe20000004100 */
        /* <DEDUP_REMOVED lines=69> */
[-C--:B------:R-:W-:Y:S02]  /*9f90*/  FFMA.FTZ R13, R20, R67.reuse, R16 ;  /* 0x00000043140d7223 */ /* 0x080fe40000010010 */
[-C--:B------:R-:W-:Y:S02]  /*9fa0*/  FFMA.FTZ R21, R21, R64.reuse, RZ ;  /* 0x0000004015157223 */ /* 0x080fe400000100ff */
[----:B------:R-:W-:Y:S02]  /*9fb0*/  FFMA.FTZ R31, R31, R64, RZ ;  /* 0x000000401f1f7223 */ /* 0x000fe400000100ff */
        /* <DEDUP_REMOVED lines=42> */
.L_x_2143:
[----:B------:R-:W2:Y:S01]  /*a260*/  LDG.E.128.CONSTANT R4, [R10.64] ;  /* 0x000000080a047981 */ /* 0x000ea2000c1e9d00 */
[--C-:B------:R-:W-:Y:S01]  /*a270*/  HADD2.F32 R30, -RZ, R3.reuse.H0_H0 ;  /* 0x20000003ff1e7230 */ /* 0x100fe20000004100 */
[----:B------:R-:W-:Y:S01]  /*a280*/  IMAD.WIDE R8, R9, 0x4, R10 ;  /* 0x0000000409087825 */ /* 0x000fe200078e020a */
[----:B------:R-:W-:Y:S01]  /*a290*/  HADD2.F32 R31, -RZ, R3.H1_H1 ;  /* 0x30000003ff1f7230 */ /* 0x000fe20000004100 */
[----:B------:R-:W0:Y:S01]  /*a2a0*/  LDS.64 R20, [UR4+0x20] ;  /* 0x00002004ff147984 */ /* 0x000e220008000a00 */
[--C-:B------:R-:W-:Y:S01]  /*a2b0*/  HADD2 R13, R54.H0_H0, R37.reuse.H0_H0 ;  /* 0x20000025360d7230 */ /* 0x100fe20000000800 */
[----:B------:R-:W-:Y:S01]  /*a2c0*/  FFMA.FTZ R26, R26, R30, R63 ;  /* 0x0000001e1a1a7223 */ /* 0x000fe2000001003f */
[----:B------:R-:W-:Y:S01]  /*a2d0*/  HADD2 R16, R51.H0_H0, R37.H1_H1 ;  /* 0x3000002533107230 */ /* 0x000fe20000000800 */
[----:B------:R-:W-:Y:S02]  /*a2e0*/  FFMA.FTZ R22, R52, R25, R22 ;  /* 0x0000001934167223 */ /* 0x000fe40000010016 */
[----:B------:R-:W-:-:S02]  /*a2f0*/  FFMA.FTZ R3, R27, R31, R26 ;  /* 0x0000001f1b037223 */ /* 0x000fc4000001001a */
[C---:B------:R-:W-:Y:S02]  /*a300*/  FFMA.FTZ R48, R30.reuse, R28, R65 ;  /* 0x0000001c1e307223 */ /* 0x040fe40000010041 */
[C---:B------:R-:W-:Y:S02]  /*a310*/  FFMA.FTZ R62, R30.reuse, R29, R62 ;  /* 0x0000001d1e3e7223 */ /* 0x040fe4000001003e */
[----:B------:R-:W-:Y:S02]  /*a320*/  FFMA.FTZ R22, R30, R53, R22 ;  /* 0x000000351e167223 */ /* 0x000fe40000010016 */
[C---:B------:R-:W-:Y:S02]  /*a330*/  FFMA.FTZ R48, R31.reuse, R24, R48 ;  /* 0x000000181f307223 */ /* 0x040fe40000010030 */
[C---:B------:R-:W-:Y:S02]  /*a340*/  FFMA.FTZ R37, R31.reuse, R23, R62 ;  /* 0x000000171f257223 */ /* 0x040fe4000001003e */
[----:B------:R-:W-:-:S02]  /*a350*/  FFMA.FTZ R38, R31, R38, R22 ;  /* 0x000000261f267223 */ /* 0x000fc40000010016 */
[----:B------:R-:W-:Y:S02]  /*a360*/  FMUL.FTZ R48, R41, R48 ;  /* 0x0000003029307220 */ /* 0x000fe40000410000 */
[----:B------:R-:W-:Y:S02]  /*a370*/  FMUL.FTZ R3, R42, R3 ;  /* 0x000000032a037220 */ /* 0x000fe40000410000 */
[----:B------:R-:W-:Y:S01]  /*a380*/  FMUL.FTZ R61, R39, R38 ;  /* 0x00000026273d7220 */ /* 0x000fe20000410000 */
[----:B------:R-:W-:-:S04]  /*a390*/  F2FP.PACK_AB R48, RZ, R48 ;  /* 0x00000030ff30723e */ /* 0x000fc800000000ff */
[----:B------:R-:W-:Y:S01]  /*a3a0*/  F2FP.PACK_AB R61, RZ, R61 ;  /* 0x0000003dff3d723e */ /* 0x000fe200000000ff */
        /* <DEDUP_REMOVED lines=31> */
[-C--:B------:R-:W-:Y:S01]  /*a5a0*/  HFMA2 R49, R21, R0.reuse.H0_H0, -72, -72 ;  /* 0xd480d48015317431 */ /* 0x080fe20000040000 */
[C---:B------:R-:W-:Y:S01]  /*a5b0*/  FFMA.FTZ R47, R33.reuse, R24, RZ ;  /* 0x00000018212f7223 */ /* 0x040fe200000100ff */
[--C-:B------:R-:W-:Y:S01]  /*a5c0*/  HADD2.F32 R10, -RZ, R11.reuse.H0_H0 ;  /* 0x2000000bff0a7230 */ /* 0x100fe20000004100 */
[C---:B------:R-:W-:Y:S01]  /*a5d0*/  FFMA.FTZ R35, R33.reuse, R22, RZ ;  /* 0x0000001621237223 */ /* 0x040fe200000100ff */
[-C--:B------:R-:W-:Y:S01]  /*a5e0*/  HFMA2 R56, R27, R0.reuse.H0_H0, -72, -72 ;  /* 0xd480d4801b387431 */ /* 0x080fe20000040000 */
[----:B------:R-:W-:Y:S01]  /*a5f0*/  SHF.R.U32.HI R7, RZ, 0x8, R7 ;  /* 0x00000008ff077819 */ /* 0x000fe20000011607 */
[----:B------:R-:W-:Y:S01]  /*a600*/  HADD2.F32 R11, -RZ, R11.H1_H1 ;  /* 0x3000000bff0b7230 */ /* 0x000fe20000004100 */
[----:B------:R-:W-:Y:S01]  /*a610*/  FFMA.FTZ R47, R32, R25, R47 ;  /* 0x00000019202f7223 */ /* 0x000fe2000001002f */
[--C-:B------:R-:W-:Y:S01]  /*a620*/  HADD2.F32 R26, -RZ, R20.reuse.H0_H0 ;  /* 0x20000014ff1a7230 */ /* 0x100fe20000004100 */
[----:B------:R-:W-:Y:S01]  /*a630*/  SHF.R.U32.HI R6, RZ, 0x8, R6 ;  /* 0x00000008ff067819 */ /* 0x000fe20000011606 */
[----:B------:R-:W-:Y:S01]  /*a640*/  HADD2.F32 R27, -RZ, R20.H1_H1 ;  /* 0x30000014ff1b7230 */ /* 0x000fe20000004100 */
[----:B------:R-:W-:Y:S01]  /*a650*/  FFMA.FTZ R20, R10, R33, RZ ;  /* 0x000000210a147223 */ /* 0x000fe200000100ff */
[-C--:B------:R-:W-:Y:S01]  /*a660*/  HFMA2 R57, R29, R0.reuse.H0_H0, -72, -72 ;  /* 0xd480d4801d397431 */ /* 0x080fe20000040000 */
[----:B------:R-:W-:Y:S01]  /*a670*/  FFMA.FTZ R33, R33, R26, RZ ;  /* 0x0000001a21217223 */ /* 0x000fe200000100ff */
[----:B------:R-:W-:Y:S01]  /*a680*/  HADD2.F32 R28, -RZ, R49.H0_H0 ;  /* 0x20000031ff1c7230 */ /* 0x000fe20000004100 */
[----:B------:R-:W-:Y:S01]  /*a690*/  FFMA.FTZ R21, R11, R32, R20 ;  /* 0x000000200b157223 */ /* 0x000fe20000010014 */
[-C--:B------:R-:W-:Y:S01]  /*a6a0*/  HFMA2 R58, R31, R0.reuse.H0_H0, -72, -72 ;  /* 0xd480d4801f3a7431 */ /* 0x080fe20000040000 */
[----:B------:R-:W-:Y:S01]  /*a6b0*/  FFMA.FTZ R35, R32, R23, R35 ;  /* 0x0000001720237223 */ /* 0x000fe20000010023 */
[----:B------:R-:W-:Y:S01]  /*a6c0*/  HADD2.F32 R30, -RZ, R57.H0_H0 ;  /* 0x20000039ff1e7230 */ /* 0x000fe20000004100 */
[----:B------:R-:W-:Y:S01]  /*a6d0*/  FFMA.FTZ R51, R28, R34, R21 ;  /* 0x000000221c337223 */ /* 0x000fe20000010015 */
[----:B------:R-:W-:Y:S01]  /*a6e0*/  LOP3.LUT R21, R45, 0xf000f, RZ, 0xc0, !PT ;  /* 0x000f000f2d157812 */ /* 0x000fe200078ec0ff */
[----:B------:R-:W-:Y:S01]  /*a6f0*/  HADD2.F32 R29, -RZ, R56.H0_H0 ;  /* 0x20000038ff1d7230 */ /* 0x000fe20000004100 */
[----:B------:R-:W-:Y:S01]  /*a700*/  FFMA.FTZ R33, R32, R27, R33 ;  /* 0x0000001b20217223 */ /* 0x000fe20000010021 */
[----:B------:R-:W-:Y:S01]  /*a710*/  HADD2.F32 R32, -RZ, R49.H1_H1 ;  /* 0x30000031ff207230 */ /* 0x000fe20000004100 */
[----:B------:R-:W-:Y:S01]  /*a720*/  FFMA.FTZ R55, R34, R30, R47 ;  /* 0x0000001e22377223 */ /* 0x000fe2000001002f */
[--C-:B------:R-:W-:Y:S01]  /*a730*/  HADD2.F32 R31, -RZ, R58.reuse.H0_H0 ;  /* 0x2000003aff1f7230 */ /* 0x100fe20000004100 */
[----:B------:R-:W-:Y:S01]  /*a740*/  LOP3.LUT R20, R52, 0xf000f, RZ, 0xc0, !PT ;  /* 0x000f000f34147812 */ /* 0x000fe200078ec0ff */
[C---:B------:R-:W-:Y:S01]  /*a750*/  FFMA.FTZ R53, R34.reuse, R29, R35 ;  /* 0x0000001d22357223 */ /* 0x040fe20000010023 */
[----:B------:R-:W-:Y:S01]  /*a760*/  LOP3.LUT R49, R7, 0xf000f, RZ, 0xc0, !PT ;  /* 0x000f000f07317812 */ /* 0x000fe200078ec0ff */
[----:B------:R-:W-:Y:S01]  /*a770*/  HADD2.F32 R35, -RZ, R58.H1_H1 ;  /* 0x3000003aff237230 */ /* 0x000fe20000004100 */
[----:B------:R-:W-:Y:S01]  /*a780*/  LOP3.LUT R21, R21, 0x64006400, RZ, 0xfc, !PT ;  /* 0x6400640015157812 */ /* 0x000fe200078efcff */
[----:B------:R-:W-:Y:S01]  /*a790*/  FFMA.FTZ R54, R34, R31, R33 ;  /* 0x0000001f22367223 */ /* 0x000fe20000010021 */
        /* <DEDUP_REMOVED lines=12> */
[----:B------:R-:W-:Y:S01]  /*a860*/  FFMA.FTZ R53, R50, R33, R53 ;  /* 0x0000002132357223 */ /* 0x000fe20000010035 */
[----:B0-----:R-:W-:Y:S01]  /*a870*/  HADD2.F32 R20, -RZ, R4.H0_H0 ;  /* 0x20000004ff147230 */ /* 0x001fe20000004100 */
[----:B------:R-:W-:Y:S01]  /*a880*/  LOP3.LUT R6, R6, 0xf000f0, RZ, 0xc0, !PT ;  /* 0x00f000f006067812 */ /* 0x000fe200078ec0ff */
[----:B------:R-:W-:Y:S01]  /*a890*/  HADD2.F32 R49, -RZ, R58.H0_H0 ;  /* 0x2000003aff317230 */ /* 0x000fe20000004100 */
[----:B------:R-:W-:Y:S01]  /*a8a0*/  LOP3.LUT R21, R52, 0x64006400, RZ, 0xfc, !PT ;  /* 0x6400640034157812 */ /* 0x000fe200078efcff */
[----:B------:R-:W-:Y:S01]  /*a8b0*/  FFMA.FTZ R62, R32, R50, R51 ;  /* 0x00000032203e7223 */ /* 0x000fe20000010033 */
[----:B------:R-:W-:Y:S01]  /*a8c0*/  LOP3.LUT R45, R45, 0x64006400, RZ, 0xfc, !PT ;  /* 0x640064002d2d7812 */ /* 0x000fe200078efcff */
[C---:B------:R-:W-:Y:S01]  /*a8d0*/  FFMA.FTZ R55, R50.reuse, R34, R55 ;  /* 0x0000002232377223 */ /* 0x040fe20000010037 */
[----:B------:R-:W-:Y:S01]  /*a8e0*/  HADD2.F32 R47, -RZ, R56.H0_H0 ;  /* 0x20000038ff2f7230 */ /* 0x000fe20000004100 */
[----:B------:R-:W-:Y:S01]  /*a8f0*/  FFMA.FTZ R54, R50, R35, R54 ;  /* 0x0000002332367223 */ /* 0x000fe20000010036 */
[----:B------:R-:W-:Y:S01]  /*a900*/  HADD2.F32 R50, -RZ, R59.H0_H0 ;  /* 0x2000003bff327230 */ /* 0x000fe20000004100 */
[----:B------:R-:W-:Y:S01]  /*a910*/  FFMA.FTZ R63, R20, R49, R53 ;  /* 0x00000031143f7223 */ /* 0x000fe20000010035 */
[----:B------:R-:W-:Y:S01]  /*a920*/  LOP3.LUT R7, R7, 0xf000f0, RZ, 0xc0, !PT ;  /* 0x00f000f007077812 */ /* 0x000fe200078ec0ff */
[----:B------:R-:W-:Y:S01]  /*a930*/  HADD2.F32 R51, -RZ, R60.H0_H0 ;  /* 0x2000003cff337230 */ /* 0x000fe20000004100 */
[----:B------:R-:W-:Y:S01]  /*a940*/  LOP3.LUT R53, R6, 0x64006400, RZ, 0xfc, !PT ;  /* 0x6400640006357812 */ /* 0x000fe200078efcff */
[-C--:B------:R-:W-:Y:S01]  /*a950*/  HFMA2 R21, R21, R0.reuse.H0_H0, -72, -72 ;  /* 0xd480d48015157431 */ /* 0x080fe20000040000 */
[----:B------:R-:W-:Y:S01]  /*a960*/  LOP3.LUT R7, R7, 0x64006400, RZ, 0xfc, !PT ;  /* 0x6400640007077812 */ /* 0x000fe200078efcff */
[-C--:B------:R-:W-:Y:S01]  /*a970*/  HFMA2 R6, R45, R0.reuse.H0_H0, -72, -72 ;  /* 0xd480d4802d067431 */ /* 0x080fe20000040000 */
[----:B------:R-:W-:Y:S01]  /*a980*/  FFMA.FTZ R62, R47, R20, R62 ;  /* 0x000000142f3e7223 */ /* 0x000fe2000001003e */
[----:B------:R-:W-:Y:S01]  /*a990*/  HFMA2 R52, R53, R0.H0_H0, -72, -72 ;  /* 0xd480d48035347431 */ /* 0x000fe20000040000 */
[C---:B------:R-:W-:Y:S01]  /*a9a0*/  FFMA.FTZ R65, R20.reuse, R50, R55 ;  /* 0x0000003214417223 */ /* 0x040fe20000010037 */
[--C-:B------:R-:W-:Y:S01]  /*a9b0*/  HADD2.F32 R53, -RZ, R21.reuse.H0_H0 ;  /* 0x20000015ff357230 */ /* 0x100fe20000004100 */
[----:B------:R-:W-:Y:S01]  /*a9c0*/  FFMA.FTZ R20, R20, R51, R54 ;  /* 0x0000003314147223 */ /* 0x000fe20000010036 */
[----:B------:R-:W-:-:S02]  /*a9d0*/  HADD2.F32 R54, -RZ, R21.H1_H1 ;  /* 0x30000015ff367230 */ /* 0x000fc40000004100 */
[----:B------:R-:W-:Y:S02]  /*a9e0*/  HADD2.F32 R58, -RZ, R58.H1_H1 ;  /* 0x3000003aff3a7230 */ /* 0x000fe40000004100 */
[----:B------:R-:W-:Y:S01]  /*a9f0*/  HADD2.F32 R45, -RZ, R60.H1_H1 ;  /* 0x3000003cff2d7230 */ /* 0x000fe20000004100 */
[----:B------:R-:W-:Y:S01]  /*aa00*/  FMUL.FTZ R60, R40, R37 ;  /* 0x00000025283c7220 */ /* 0x000fe20000410000 */
[--C-:B------:R-:W-:Y:S02]  /*aa10*/  HADD2.F32 R55, -RZ, R6.reuse.H0_H0 ;  /* 0x20000006ff377230 */ /* 0x100fe40000004100 */
[----:B------:R-:W-:Y:S01]  /*aa20*/  HADD2.F32 R21, -RZ, R6.H1_H1 ;  /* 0x30000006ff157230 */ /* 0x000fe20000004100 */
[----:B------:R-:W-:Y:S01]  /*aa30*/  F2FP.PACK_AB R6, RZ, R3 ;  /* 0x00000003ff06723e */ /* 0x000fe200000000ff */
[----:B------:R-:W-:Y:S01]  /*aa40*/  HADD2.F32 R38, -RZ, R4.H1_H1 ;  /* 0x30000004ff267230 */ /* 0x000fe20000004100 */
[----:B------:R-:W-:Y:S01]  /*aa50*/  F2FP.PACK_AB R60, RZ, R60 ;  /* 0x0000003cff3c723e */ /* 0x000fe200000000ff */
[----:B------:R-:W-:-:S02]  /*aa60*/  HADD2.F32 R57, -RZ, R56.H1_H1 ;  /* 0x30000038ff397230 */ /* 0x000fc40000004100 */
[----:B------:R-:W-:Y:S01]  /*aa70*/  HADD2.F32 R59, -RZ, R59.H1_H1 ;  /* 0x3000003bff3b7230 */ /* 0x000fe20000004100 */
[C---:B------:R-:W-:Y:S01]  /*aa80*/  FFMA.FTZ R64, R38.reuse, R58, R63 ;  /* 0x0000003a26407223 */ /* 0x040fe2000001003f */
[----:B------:R-:W-:Y:S01]  /*aa90*/  HFMA2 R7, R7, R0.H0_H0, -72, -72 ;  /* 0xd480d48007077431 */ /* 0x000fe20000040000 */
[----:B------:R-:W-:Y:S01]  /*aaa0*/  FFMA.FTZ R62, R57, R38, R62 ;  /* 0x00000026393e7223 */ /* 0x000fe2000001003e */
[----:B------:R-:W-:Y:S01]  /*aab0*/  HADD2.F32 R56, -RZ, R52.H0_H0 ;  /* 0x20000034ff387230 */ /* 0x000fe20000004100 */
[----:B------:R-:W-:Y:S01]  /*aac0*/  FFMA.FTZ R63, R38, R59, R65 ;  /* 0x0000003b263f7223 */ /* 0x000fe20000010041 */
[----:B------:R-:W-:Y:S02]  /*aad0*/  HADD2 R4, R48.H0_H0, R2.H0_H0 ;  /* 0x2000000230047230 */ /* 0x000fe40000000800 */
[----:B------:R-:W-:Y:S02]  /*aae0*/  HADD2.F32 R52, -RZ, R52.H1_H1 ;  /* 0x30000034ff347230 */ /* 0x000fe40000004100 */
[----:B------:R-:W-:-:S02]  /*aaf0*/  HADD2 R12, R6.H0_H0, R12.H0_H0 ;  /* 0x2000000c060c7230 */ /* 0x000fc40000000800 */
        /* <DEDUP_REMOVED lines=113> */
.L_x_2144:
[----:B------:R-:W2:Y:S01]  /*b210*/  LDG.E.128.CONSTANT R8, [R8.64] ;  /* 0x0000000808087981 */ /* 0x000ea2000c1e9d00 */
[--C-:B------:R-:W-:Y:S01]  /*b220*/  HADD2.F32 R7, -RZ, R5.reuse.H0_H0 ;  /* 0x20000005ff077230 */ /* 0x100fe20000004100 */
[----:B------:R-:W-:Y:S01]  /*b230*/  FFMA.FTZ R20, R38, R45, R20 ;  /* 0x0000002d26147223 */ /* 0x000fe20000010014 */
[----:B------:R-:W-:Y:S01]  /*b240*/  HADD2.F32 R6, -RZ, R5.H1_H1 ;  /* 0x30000005ff067230 */ /* 0x000fe20000004100 */
[----:B------:R-:W0:Y:S01]  /*b250*/  LDS.64 R2, [UR4+0x30] ;  /* 0x00003004ff027984 */ /* 0x000e220008000a00 */
[----:B------:R-:W-:Y:S01]  /*b260*/  HADD2 R16, R61.H0_H0, R16.H0_H0 ;  /* 0x200000103d107230 */ /* 0x000fe20000000800 */
[----:B------:R-:W-:Y:S01]  /*b270*/  FFMA.FTZ R5, R53, R7, R62 ;  /* 0x0000000735057223 */ /* 0x000fe2000001003e */
[----:B------:R-:W-:Y:S01]  /*b280*/  HADD2 R13, R60.H0_H0, R13.H0_H0 ;  /* 0x2000000d3c0d7230 */ /* 0x000fe20000000800 */
        /* <DEDUP_REMOVED lines=46> */
[----:B------:R-:W-:Y:S01]  /*b570*/  HADD2.F32 R6, -RZ, R2.H0_H0 ;  /* 0x20000002ff067230 */ /* 0x000fe20000004100 */
[----:B------:R-:W-:Y:S01]  /*b580*/  FFMA.FTZ R26, R31, R8, RZ ;  /* 0x000000081f1a7223 */ /* 0x000fe200000100ff */
[----:B------:R-:W-:-:S02]  /*b590*/  HADD2.F32 R10, -RZ, R11.H0_H0 ;  /* 0x2000000bff0a7230 */ /* 0x000fc40000004100 */
[----:B------:R-:W-:Y:S01]  /*b5a0*/  HADD2.F32 R21, -RZ, R22.H0_H0 ;  /* 0x20000016ff157230 */ /* 0x000fe20000004100 */
[----:B------:R-:W-:Y:S01]  /*b5b0*/  FFMA.FTZ R35, R32, R9, R26 ;  /* 0x0000000920237223 */ /* 0x000fe2000001001a */
[----:B------:R-:W-:Y:S01]  /*b5c0*/  HADD2.F32 R7, -RZ, R2.H1_H1 ;  /* 0x30000002ff077230 */ /* 0x000fe20000004100 */
[C---:B------:R-:W-:Y:S01]  /*b5d0*/  FFMA.FTZ R28, R31.reuse, R10, RZ ;  /* 0x0000000a1f1c7223 */ /* 0x040fe200000100ff */
[-C--:B------:R-:W-:Y:S01]  /*b5e0*/  HFMA2 R51, R25, R0.reuse.H0_H0, -72, -72 ;  /* 0xd480d48019337431 */ /* 0x080fe20000040000 */
[----:B------:R-:W0:Y:S01]  /*b5f0*/  LDS.64 R2, [UR4+0x38] ;  /* 0x00003804ff027984 */ /* 0x000e220008000a00 */
[----:B------:R-:W-:Y:S01]  /*b600*/  HADD2.F32 R22, -RZ, R22.H1_H1 ;  /* 0x30000016ff167230 */ /* 0x000fe20000004100 */
[----:B------:R-:W-:Y:S01]  /*b610*/  FFMA.FTZ R25, R6, R31, RZ ;  /* 0x0000001f06197223 */ /* 0x000fe200000100ff */
[----:B------:R-:W-:Y:S01]  /*b620*/  HADD2.F32 R11, -RZ, R11.H1_H1 ;  /* 0x3000000bff0b7230 */ /* 0x000fe20000004100 */
[----:B------:R-:W-:Y:S01]  /*b630*/  FFMA.FTZ R31, R31, R21, RZ ;  /* 0x000000151f1f7223 */ /* 0x000fe200000100ff */
[--C-:B------:R-:W-:Y:S01]  /*b640*/  HADD2.F32 R26, -RZ, R51.reuse.H1_H1 ;  /* 0x30000033ff1a7230 */ /* 0x100fe20000004100 */
[----:B------:R-:W-:Y:S01]  /*b650*/  FFMA.FTZ R34, R7, R32, R25 ;  /* 0x0000002007227223 */ /* 0x000fe20000010019 */
[----:B------:R-:W-:Y:S01]  /*b660*/  HADD2.F32 R25, -RZ, R51.H0_H0 ;  /* 0x20000033ff197230 */ /* 0x000fe20000004100 */
[----:B------:R-:W-:Y:S01]  /*b670*/  FFMA.FTZ R49, R32, R22, R31 ;  /* 0x0000001620317223 */ /* 0x000fe2000001001f */
[----:B------:R-:W-:Y:S01]  /*b680*/  LOP3.LUT R31, R30, 0x64006400, RZ, 0xfc, !PT ;  /* 0x640064001e1f7812 */ /* 0x000fe200078efcff */
[----:B------:R-:W-:Y:S01]  /*b690*/  FFMA.FTZ R45, R32, R11, R28 ;  /* 0x0000000b202d7223 */ /* 0x000fe2000001001c */
[-C--:B------:R-:W-:Y:S01]  /*b6a0*/  HFMA2 R28, R27, R0.reuse.H0_H0, -72, -72 ;  /* 0xd480d4801b1c7431 */ /* 0x080fe20000040000 */
[----:B------:R-:W-:Y:S01]  /*b6b0*/  FFMA.FTZ R34, R25, R50, R34 ;  /* 0x0000003219227223 */ /* 0x000fe20000010022 */
[----:B------:R-:W-:-:S02]  /*b6c0*/  HFMA2 R30, R29, R0.H0_H0, -72, -72 ;  /* 0xd480d4801d1e7431 */ /* 0x000fc40000040000 */
[----:B------:R-:W-:Y:S02]  /*b6d0*/  HFMA2 R32, R31, R0.H0_H0, -72, -72 ;  /* 0xd480d4801f207431 */ /* 0x000fe40000040000 */
        /* <DEDUP_REMOVED lines=16> */
[----:B------:R-:W-:-:S02]  /*b7e0*/  LOP3.LUT R33, R37, 0xf000f, RZ, 0xc0, !PT ;  /* 0x000f000f25217812 */ /* 0x000fc400078ec0ff */
        /* <DEDUP_REMOVED lines=27> */
[----:B------:R-:W-:-:S02]  /*b9a0*/  HADD2.F32 R47, -RZ, R61.H1_H1 ;  /* 0x3000003dff2f7230 */ /* 0x000fc40000004100 */
[-C--:B------:R-:W-:Y:S02]  /*b9b0*/  HFMA2 R38, R37, R0.reuse.H0_H0, -72, -72 ;  /* 0xd480d48025267431 */ /* 0x080fe40000040000 */
[-C--:B------:R-:W-:Y:S02]  /*b9c0*/  HFMA2 R60, R51, R0.reuse.H0_H0, -72, -72 ;  /* 0xd480d480333c7431 */ /* 0x080fe40000040000 */
[-C--:B------:R-:W-:Y:S02]  /*b9d0*/  HFMA2 R61, R53, R0.reuse.H0_H0, -72, -72 ;  /* 0xd480d480353d7431 */ /* 0x080fe40000040000 */
[----:B------:R-:W-:Y:S02]  /*b9e0*/  HFMA2 R63, R55, R0.H0_H0, -72, -72 ;  /* 0xd480d480373f7431 */ /* 0x000fe40000040000 */
[----:B------:R-:W-:Y:S02]  /*b9f0*/  HADD2.F32 R2, -RZ, R2.H1_H1 ;  /* 0x30000002ff027230 */ /* 0x000fe40000004100 */
[----:B------:R-:W-:-:S02]  /*ba00*/  HADD2.F32 R0, -RZ, R62.H1_H1 ;  /* 0x3000003eff007230 */ /* 0x000fc40000004100 */
[----:B------:R-:W-:Y:S01]  /*ba10*/  HADD2.F32 R54, -RZ, R3.H0_H0 ;  /* 0x20000003ff367230 */ /* 0x000fe20000004100 */
[----:B------:R-:W-:Y:S01]  /*ba20*/  FFMA.FTZ R57, R50, R2, R57 ;  /* 0x0000000232397223 */ /* 0x000fe20000010039 */
[----:B------:R-:W-:Y:S01]  /*ba30*/  HADD2.F32 R48, -RZ, R38.H0_H0 ;  /* 0x20000026ff307230 */ /* 0x000fe20000004100 */
[C---:B------:R-:W-:Y:S01]  /*ba40*/  FFMA.FTZ R56, R2.reuse, R49, R56 ;  /* 0x0000003102387223 */ /* 0x040fe20000010038 */
[--C-:B------:R-:W-:Y:S01]  /*ba50*/  HADD2.F32 R51, -RZ, R60.reuse.H0_H0 ;  /* 0x2000003cff337230 */ /* 0x100fe20000004100 */
[C---:B------:R-:W-:Y:S01]  /*ba60*/  FFMA.FTZ R55, R2.reuse, R47, R58 ;  /* 0x0000002f02377223 */ /* 0x040fe2000001003a */
[----:B------:R-:W-:Y:S01]  /*ba70*/  HADD2.F32 R52, -RZ, R61.H0_H0 ;  /* 0x2000003dff347230 */ /* 0x000fe20000004100 */
        /* <DEDUP_REMOVED lines=13> */
[----:B------:R-:W-:Y:S01]  /*bb50*/  FFMA.FTZ R57, R54, R3, R57 ;  /* 0x0000000336397223 */ /* 0x000fe20000010039 */
        /* <DEDUP_REMOVED lines=128> */
.L_x_2141:
[----:B------:R-:W-:Y:S01]  /*c360*/  IADD3 R43, R43, 0x20, RZ ;  /* 0x000000202b2b7810 */ /* 0x000fe20007ffe0ff */
[----:B0-----:R-:W-:Y:S01]  /*c370*/  IMAD.MOV.U32 R3, RZ, RZ, c[0x0][0x18c] ;  /* 0x00006300ff037624 */ /* 0x001fe200078e00ff */
[----:B------:R-:W-:Y:S02]  /*c380*/  UIADD3 UR4, UR4, 0x40, URZ ;  /* 0x0000004004047890 */ /* 0x000fe4000fffe03f */
[----:B------:R-:W-:Y:S01]  /*c390*/  ISETP.GE.AND P0, PT, R43, c[0x0][0x1b4], PT ;  /* 0x00006d002b007a0c */ /* 0x000fe20003f06270 */
[----:B------:R-:W-:Y:S01]  /*c3a0*/  IMAD.WIDE R14, R3, 0x10, R14 ;  /* 0x00000010030e7825 */ /* 0x000fe200078e020e */
[----:B------:R-:W-:-:S13]  /*c3b0*/  ISETP.LT.AND P2, PT, R43, R46, PT ;  /* 0x0000002e2b00720c */ /* 0x000fda0003f41270 */
[----:B------:R-:W-:Y:S05]  /*c3c0*/  @!P0 BRA P2, `(.L_x_2145) ;  /* 0xffffc08000008947 */ /* 0x000fea000103ffff */
.L_x_2140:
        /* <DEDUP_REMOVED lines=15> */
[----:B-----5:R-:W-:-:S05]  /*c4c0*/  LOP3.LUT R4, R2, 0xffffff, RZ, 0xc0, !PT ;  /* 0x00ffffff02047812 */ /* 0x020fca00078ec0ff */
.L_x_2149:
[----:B------:R-:W0:Y:S02]  /*c4d0*/  LDS R6, [R4] ;  /* 0x0000000004067984 */ /* 0x000e240000000800 */
[----:B0-----:R-:W-:-:S10]  /*c4e0*/  HFMA2.MMA R7, R6, 1, 1, R38 ;  /* 0x3c003c0006077835 */ /* 0x001fd40000000026 */
[----:B------:R-:W0:Y:S02]  /*c4f0*/  ATOMS.CAST.SPIN R7, [R4], R6, R7 ;  /* 0x000000060407738d */ /* 0x000e240001800007 */
[----:B0-----:R-:W-:-:S13]  /*c500*/  ISETP.EQ.U32.AND P0, PT, R7, 0x1, PT ;  /* 0x000000010700780c */ /* 0x001fda0003f02070 */
[----:B------:R-:W-:Y:S05]  /*c510*/  @!P0 BRA `(.L_x_2149) ;  /* 0xffffffb000008947 */ /* 0x000fea000383ffff */
[----:B------:R-:W-:Y:S05]  /*c520*/  BRA `(.L_x_2147) ;  /* 0x0000003000007947 */ /* 0x000fea0003800000 */
.L_x_2148:
[----:B-----5:R-:W2:Y:S02]  /*c530*/  LD.E R4, [R2.64] ;  /* 0x0000000802047980 */ /* 0x020ea4000c101900 */
[----:B--2---:R-:W-:-:S05]  /*c540*/  IMAD.IADD R5, R38, 0x1, R4 ;  /* 0x0000000126057824 */ /* 0x004fca00078e0204 */
[----:B------:R0:W-:Y:S02]  /*c550*/  ST.E [R2.64], R5 ;  /* 0x0000000502007985 */ /* 0x0001e4000c101908 */
.L_x_2147:
[----:B------:R-:W-:Y:S05]  /*c560*/  BSYNC B0 ;  /* 0x0000000000007941 */ /* 0x000fea0003800000 */
.L_x_2146:
[----:B------:R-:W2:Y:S01]  /*c570*/  ATOM.E.ADD.F16x2.RN.STRONG.GPU P0, RZ, [R2.64+0x4], R37 ;  /* 0x0000042502ff798a */ /* 0x000ea2000810e9c8 */
[----:B------:R-:W-:Y:S01]  /*c580*/  BSSY B0, `(.L_x_2150) ;  /* 0x000000f000007945 */ /* 0x000fe20003800000 */
[----:B--2---:R-:W-:Y:S05]  /*c590*/  @P0 BRA `(.L_x_2151) ;  /* 0x000000d000000947 */ /* 0x004fea0003800000 */
[----:B------:R-:W1:Y:S02]  /*c5a0*/  QSPC.E.S P0, RZ, [R2+0x4] ;  /* 0x0000040002ff73aa */ /* 0x000e640000000500 */
[----:B-1----:R-:W-:Y:S05]  /*c5b0*/  @!P0 BRA `(.L_x_2152) ;  /* 0x0000008000008947 */ /* 0x002fea0003800000 */
[----:B0-----:R-:W-:-:S04]  /*c5c0*/  IADD3 R2, R2, 0x4, RZ ;  /* 0x0000000402027810 */ /* 0x001fc80007ffe0ff */
[----:B------:R-:W-:-:S05]  /*c5d0*/  LOP3.LUT R2, R2, 0xffffff, RZ, 0xc0, !PT ;  /* 0x00ffffff02027812 */ /* 0x000fca00078ec0ff */
.L_x_2153:
[----:B-----5:R-:W0:Y:S02]  /*c5e0*/  LDS R4, [R2] ;  /* 0x0000000002047984 */ /* 0x020e240000000800 */
[----:B0-----:R-:W-:-:S06]  /*c5f0*/  HADD2 R5, R4, R37 ;  /* 0x0000002504057230 */ /* 0x001fcc0000000000 */
[----:B------:R-:W0:Y:S02]  /*c600*/  ATOMS.CAST.SPIN R5, [R2], R4, R5 ;  /* 0x000000040205738d */ /* 0x000e240001800005 */
[----:B0-----:R-:W-:-:S13]  /*c610*/  ISETP.EQ.U32.AND P0, PT, R5, 0x1, PT ;  /* 0x000000010500780c */ /* 0x001fda0003f02070 */
[----:B------:R-:W-:Y:S05]  /*c620*/  @!P0 BRA `(.L_x_2153) ;  /* 0xffffffb000008947 */ /* 0x000fea000383ffff */
[----:B------:R-:W-:Y:S05]  /*c630*/  BRA `(.L_x_2151) ;  /* 0x0000003000007947 */ /* 0x000fea0003800000 */
.L_x_2152:
[----:B-----5:R-:W2:Y:S02]  /*c640*/  LD.E R4, [R2.64+0x4] ;  /* 0x0000040802047980 */ /* 0x020ea4000c101900 */
[----:B0-2---:R-:W-:-:S05]  /*c650*/  IMAD.IADD R5, R37, 0x1, R4 ;  /* 0x0000000125057824 */ /* 0x005fca00078e0204 */
[----:B------:R0:W-:Y:S02]  /*c660*/  ST.E [R2.64+0x4], R5 ;  /* 0x0000040502007985 */ /* 0x0001e4000c101908 */
.L_x_2151:
[----:B------:R-:W-:Y:S05]  /*c670*/  BSYNC B0 ;  /* 0x0000000000007941 */ /* 0x000fea0003800000 */
.L_x_2150:
        /* <DEDUP_REMOVED lines=9> */
[----:B-----5:R-:W-:-:S05]  /*c710*/  LOP3.LUT R4, R2, 0xffffff, RZ, 0xc0, !PT ;  /* 0x00ffffff02047812 */ /* 0x020fca00078ec0ff */
.L_x_2157:
[----:B------:R-:W0:Y:S02]  /*c720*/  LDS R6, [R4] ;  /* 0x0000000004067984 */ /* 0x000e240000000800 */
[----:B0-----:R-:W-:-:S10]  /*c730*/  HFMA2.MMA R7, R6, 1, 1, R36 ;  /* 0x3c003c0006077835 */ /* 0x001fd40000000024 */
[----:B------:R-:W0:Y:S02]  /*c740*/  ATOMS.CAST.SPIN R7, [R4], R6, R7 ;  /* 0x000000060407738d */ /* 0x000e240001800007 */
[----:B0-----:R-:W-:-:S13]  /*c750*/  ISETP.EQ.U32.AND P0, PT, R7, 0x1, PT ;  /* 0x000000010700780c */ /* 0x001fda0003f02070 */
[----:B------:R-:W-:Y:S05]  /*c760*/  @!P0 BRA `(.L_x_2157) ;  /* 0xffffffb000008947 */ /* 0x000fea000383ffff */
[----:B------:R-:W-:Y:S05]  /*c770*/  BRA `(.L_x_2155) ;  /* 0x0000003000007947 */ /* 0x000fea0003800000 */
.L_x_2156:
[----:B-----5:R-:W2:Y:S02]  /*c780*/  LD.E R4, [R2.64] ;  /* 0x0000000802047980 */ /* 0x020ea4000c101900 */
[----:B--2---:R-:W-:-:S05]  /*c790*/  IMAD.IADD R5, R36, 0x1, R4 ;  /* 0x0000000124057824 */ /* 0x004fca00078e0204 */
[----:B------:R0:W-:Y:S02]  /*c7a0*/  ST.E [R2.64], R5 ;  /* 0x0000000502007985 */ /* 0x0001e4000c101908 */
.L_x_2155:
[----:B------:R-:W-:Y:S05]  /*c7b0*/  BSYNC B0 ;  /* 0x0000000000007941 */ /* 0x000fea0003800000 */
.L_x_2154:
[----:B------:R-:W2:Y:S01]  /*c7c0*/  ATOM.E.ADD.F16x2.RN.STRONG.GPU P0, RZ, [R2.64+0x4], R19 ;  /* 0x0000041302ff798a */ /* 0x000ea2000810e9c8 */
[----:B------:R-:W-:Y:S01]  /*c7d0*/  BSSY B0, `(.L_x_2158) ;  /* 0x000000f000007945 */ /* 0x000fe20003800000 */
[----:B--2---:R-:W-:Y:S05]  /*c7e0*/  @P0 BRA `(.L_x_2159) ;  /* 0x000000d000000947 */ /* 0x004fea0003800000 */
[----:B------:R-:W1:Y:S02]  /*c7f0*/  QSPC.E.S P0, RZ, [R2+0x4] ;  /* 0x0000040002ff73aa */ /* 0x000e640000000500 */
[----:B-1----:R-:W-:Y:S05]  /*c800*/  @!P0 BRA `(.L_x_2160) ;  /* 0x0000008000008947 */ /* 0x002fea0003800000 */
[----:B0-----:R-:W-:-:S04]  /*c810*/  IADD3 R2, R2, 0x4, RZ ;  /* 0x0000000402027810 */ /* 0x001fc80007ffe0ff */
[----:B------:R-:W-:-:S05]  /*c820*/  LOP3.LUT R2, R2, 0xffffff, RZ, 0xc0, !PT ;  /* 0x00ffffff02027812 */ /* 0x000fca00078ec0ff */
.L_x_2161:
[----:B-----5:R-:W0:Y:S02]  /*c830*/  LDS R4, [R2] ;  /* 0x0000000002047984 */ /* 0x020e240000000800 */
[----:B0-----:R-:W-:-:S06]  /*c840*/  HADD2 R5, R4, R19 ;  /* 0x0000001304057230 */ /* 0x001fcc0000000000 */
[----:B------:R-:W0:Y:S02]  /*c850*/  ATOMS.CAST.SPIN R5, [R2], R4, R5 ;  /* 0x000000040205738d */ /* 0x000e240001800005 */
[----:B0-----:R-:W-:-:S13]  /*c860*/  ISETP.EQ.U32.AND P0, PT, R5, 0x1, PT ;  /* 0x000000010500780c */ /* 0x001fda0003f02070 */
[----:B------:R-:W-:Y:S05]  /*c870*/  @!P0 BRA `(.L_x_2161) ;  /* 0xffffffb000008947 */ /* 0x000fea000383ffff */
[----:B------:R-:W-:Y:S05]  /*c880*/  BRA `(.L_x_2159) ;  /* 0x0000003000007947 */ /* 0x000fea0003800000 */
.L_x_2160:
[----:B-----5:R-:W2:Y:S02]  /*c890*/  LD.E R4, [R2.64+0x4] ;  /* 0x0000040802047980 */ /* 0x020ea4000c101900 */
[----:B0-2---:R-:W-:-:S05]  /*c8a0*/  IMAD.IADD R5, R19, 0x1, R4 ;  /* 0x0000000113057824 */ /* 0x005fca00078e0204 */
[----:B------:R0:W-:Y:S02]  /*c8b0*/  ST.E [R2.64+0x4], R5 ;  /* 0x0000040502007985 */ /* 0x0001e4000c101908 */
.L_x_2159:
[----:B------:R-:W-:Y:S05]  /*c8c0*/  BSYNC B0 ;  /* 0x0000000000007941 */ /* 0x000fea0003800000 */
.L_x_2158:
        /* <DEDUP_REMOVED lines=10> */
.L_x_2165:
[----:B-----5:R-:W0:Y:S02]  /*c970*/  LDS R4, [R0] ;  /* 0x0000000000047984 */ /* 0x020e240000000800 */
[----:B0-----:R-:W-:-:S10]  /*c980*/  HFMA2.MMA R5, R4, 1, 1, R18 ;  /* 0x3c003c0004057835 */ /* 0x001fd40000000012 */
[----:B------:R-:W0:Y:S02]  /*c990*/  ATOMS.CAST.SPIN R5, [R0], R4, R5 ;  /* 0x000000040005738d */ /* 0x000e240001800005 */
[----:B0-----:R-:W-:-:S13]  /*c9a0*/  ISETP.EQ.U32.AND P0, PT, R5, 0x1, PT ;  /* 0x000000010500780c */ /* 0x001fda0003f02070 */
[----:B------:R-:W-:Y:S05]  /*c9b0*/  @!P0 BRA `(.L_x_2165) ;  /* 0xffffffb000008947 */ /* 0x000fea000383ffff */
[----:B------:R-:W-:Y:S05]  /*c9c0*/  BRA `(.L_x_2163) ;  /* 0x0000003000007947 */ /* 0x000fea0003800000 */
.L_x_2164:
[----:B------:R-:W2:Y:S02]  /*c9d0*/  LD.E R0, [R2.64] ;  /* 0x0000000802007980 */ /* 0x000ea4000c101900 */
[----:B--2--5:R-:W-:-:S05]  /*c9e0*/  IMAD.IADD R5, R18, 0x1, R0 ;  /* 0x0000000112057824 */ /* 0x024fca00078e0200 */
[----:B------:R0:W-:Y:S02]  /*c9f0*/  ST.E [R2.64], R5 ;  /* 0x0000000502007985 */ /* 0x0001e4000c101908 */
.L_x_2163:
[----:B------:R-:W-:Y:S05]  /*ca00*/  BSYNC B0 ;  /* 0x0000000000007941 */ /* 0x000fea0003800000 */
.L_x_2162:
[----:B------:R-:W2:Y:S02]  /*ca10*/  ATOM.E.ADD.F16x2.RN.STRONG.GPU P0, RZ, [R2.64+0x4], R17 ;  /* 0x0000041102ff798a */ /* 0x000ea4000810e9c8 */
[----:B--2---:R-:W-:Y:S05]  /*ca20*/  @P0 EXIT ;  /* 0x000000000000094d */ /* 0x004fea0003800000 */
[----:B------:R-:W1:Y:S02]  /*ca30*/  QSPC.E.S P0, RZ, [R2+0x4] ;  /* 0x0000040002ff73aa */ /* 0x000e640000000500 */
[----:B-1----:R-:W-:Y:S05]  /*ca40*/  @!P0 BRA `(.L_x_2166) ;  /* 0x0000008000008947 */ /* 0x002fea0003800000 */
[----:B0-----:R-:W-:-:S04]  /*ca50*/  IADD3 R2, R2, 0x4, RZ ;  /* 0x0000000402027810 */ /* 0x001fc80007ffe0ff */
[----:B------:R-:W-:-:S05]  /*ca60*/  LOP3.LUT R2, R2, 0xffffff, RZ, 0xc0, !PT ;  /* 0x00ffffff02027812 */ /* 0x000fca00078ec0ff */
.L_x_2167:
[----:B-----5:R-:W0:Y:S02]  /*ca70*/  LDS R4, [R2] ;  /* 0x0000000002047984 */ /* 0x020e240000000800 */
[----:B0-----:R-:W-:-:S06]  /*ca80*/  HADD2 R5, R4, R17 ;  /* 0x0000001104057230 */ /* 0x001fcc0000000000 */
[----:B------:R-:W0:Y:S02]  /*ca90*/  ATOMS.CAST.SPIN R5, [R2], R4, R5 ;  /* 0x000000040205738d */ /* 0x000e240001800005 */
[----:B0-----:R-:W-:-:S13]  /*caa0*/  ISETP.EQ.U32.AND P0, PT, R5, 0x1, PT ;  /* 0x000000010500780c */ /* 0x001fda0003f02070 */
[----:B------:R-:W-:Y:S05]  /*cab0*/  @!P0 BRA `(.L_x_2167) ;  /* 0xffffffb000008947 */ /* 0x000fea000383ffff */
[----:B------:R-:W-:Y:S05]  /*cac0*/  EXIT ;  /* 0x000000000000794d */ /* 0x000fea0003800000 */
.L_x_2166:
[----:B------:R-:W2:Y:S02]  /*cad0*/  LD.E R0, [R2.64+0x4] ;  /* 0x0000040802007980 */ /* 0x000ea4000c101900 */
[----:B0-2--5:R-:W-:-:S05]  /*cae0*/  IMAD.IADD R5, R17, 0x1, R0 ;  /* 0x0000000111057824 */ /* 0x025fca00078e0200 */
[----:B------:R-:W-:Y:S01]  /*caf0*/  ST.E [R2.64+0x4], R5 ;  /* 0x0000040502007985 */ /* 0x000fe2000c101908 */
[----:B------:R-:W-:Y:S05]  /*cb00*/  EXIT ;  /* 0x000000000000794d */ /* 0x000fea0003800000 */
.L_x_2168:
        /* <DEDUP_REMOVED lines=15> */
.L_x_3754:


//--------------------- .text._Z23gemm_half_q_half_kernelILi3ELi140ELb0ELb0ELi32EEvPK6__halfPKjS4_S2_PS0_iiiiPKtS7_iiiiiibS2_i --------------------------
	.section	.text._Z23gemm_half_q_half_kernelILi3ELi140ELb0ELb0ELi32EEvPK6__halfPKjS4_S2_PS0_iiiiPKtS7_iiiiiibS2_i,"ax",@progbits
	.sectioninfo	@"SHI_REGISTERS=113"
	.align	128
        .global         _Z23gemm_half_q_half_kernelILi3ELi140ELb0ELb0ELi32EEvPK6__halfPKjS4_S2_PS0_iiiiPKtS7_iiiiiibS2_i
        .type           _Z23gemm_half_q_half_kernelILi3ELi140ELb0ELb0ELi32EEvPK6__halfPKjS4_S2_PS0_iiiiPKtS7_iiiiiibS2_i,@function
        .size           _Z23gemm_half_q_half_kernelILi3ELi140ELb0ELb0ELi32EEvPK6__halfPKjS4_S2_PS0_iiiiPKtS7_iiiiiibS2_i,(.L_x_3755 - _Z23gemm_half_q_half_kernelILi3ELi140ELb0ELb0ELi32EEvPK6__halfPKjS4_S2_PS0_iiiiPKtS7_iiiiiibS2_i)
        .other          _Z23gemm_half_q_half_kernelILi3ELi140ELb0ELb0ELi32EEvPK6__halfPKjS4_S2_PS0_iiiiPKtS7_iiiiiibS2_i,@"STO_CUDA_ENTRY STV_DEFAULT"
_Z23gemm_half_q_half_kernelILi3ELi140ELb0ELb0ELi32EEvPK6__halfPKjS4_S2_PS0_iiiiPKtS7_iiiiiibS2_i:
.text._Z23gemm_half_q_half_kernelILi3ELi140ELb0ELb0ELi32EEvPK6__halfPKjS4_S2_PS0_iiiiPKtS7_iiiiiibS2_i:
        /* <DEDUP_REMOVED lines=27> */
[----:B------:R-:W-:Y:S01]  /*01b0*/  IMAD.MOV.U32 R17, RZ, RZ, RZ ;  /* 0x000000ffff117224 */ /* 0x000fe200078e00ff */
[----:B------:R-:W-:Y:S02]  /*01c0*/  SHF.L.U32 R8, R8, 0x1, RZ ;  /* 0x0000000108087819 */ /* 0x000fe400000006ff */
[----:B------:R-:W-:-:S09]  /*01d0*/  PLOP3.LUT P0, PT, PT, PT, PT, 0x80, 0x0 ;  /* 0x000000000000781c */ /* 0x000fd20003f0f070 */
[----:B------:R-:W-:Y:S05]  /*01e0*/  @!P2 BRA `(.L_x_2172) ;  /* 0x000002600000a947 */ /* 0x000fea0003800000 */
[----:B0-----:R-:W-:Y:S02]  /*01f0*/  PLOP3.LUT P0, PT, PT, PT, PT, 0x8, 0x0 ;  /* 0x000000000000781c */ /* 0x001fe40003f0e170 */
[----:B------:R-:W-:Y:S02]  /*0200*/  IADD3 R20, R9, -0x3, RZ ;  /* 0xfffffffd09147810 */ /* 0x000fe40007ffe0ff */
.L_x_2173:
        /* <DEDUP_REMOVED lines=36> */
.L_x_2172:
        /* <DEDUP_REMOVED lines=22> */
.L_x_2174:
        /* <DEDUP_REMOVED lines=12> */
.L_x_2171:
[----:B------:R-:W-:Y:S01]  /*0670*/  ISETP.GT.AND P2, PT, R9, 0x3, PT ;  /* 0x000000030900780c */ /* 0x000fe20003f44270 */
[----:B------:R-:W-:Y:S01]  /*0680*/  HFMA2.MMA R17, -RZ, RZ, 0, 0 ;  /* 0x00000000ff117435 */ /* 0x000fe200000001ff */
[----:B------:R-:W-:Y:S01]  /*0690*/  IMAD.SHL.U32 R22, R8, 0x2, RZ ;  /* 0x0000000208167824 */ /* 0x000fe200078e00ff */
[----:B------:R-:W-:-:S10]  /*06a0*/  PLOP3.LUT P0, PT, PT, PT, PT, 0x80, 0x0 ;  /* 0x000000000000781c */ /* 0x000fd40003f0f070 */
[----:B------:R-:W-:Y:S05]  /*06b0*/  @!P2 BRA `(.L_x_2175) ;  /* 0x000002600000a947 */ /* 0x000fea0003800000 */
[----:B------:R-:W-:Y:S02]  /*06c0*/  PLOP3.LUT P0, PT, PT, PT, PT, 0x8, 0x0 ;  /* 0x000000000000781c */ /* 0x000fe40003f0e170 */
[----:B------:R-:W-:Y:S02]  /*06d0*/  IADD3 R26, R9, -0x3, RZ ;  /* 0xfffffffd091a7810 */ /* 0x000fe40007ffe0ff */
.L_x_2176:
        /* <DEDUP_REMOVED lines=36> */
.L_x_2175:
        /* <DEDUP_REMOVED lines=22> */
.L_x_2177:
        /* <DEDUP_REMOVED lines=11> */
.L_x_2170:
[----:B------:R-:W-:Y:S05]  /*0b30*/  BSYNC B0 ;  /* 0x0000000000007941 */ /* 0x000fea0003800000 */
.L_x_2169:
        /* <DEDUP_REMOVED lines=11> */
[----:B------:R-:W-:Y:S01]  /*0bf0*/  HFMA2.MMA R8, -RZ, RZ, 0, 1.1920928955078125e-07 ;  /* 0x00000002ff087435 */ /* 0x000fe200000001ff */
[----:B------:R-:W-:Y:S02]  /*0c00*/  PLOP3.LUT P0, PT, PT, PT, PT, 0x8, 0x0 ;  /* 0x000000000000781c */ /* 0x000fe40003f0e170 */
[----:B------:R-:W-:Y:S02]  /*0c10*/  IADD3 R14, R9, -0x3, RZ ;  /* 0xfffffffd090e7810 */ /* 0x000fe40007ffe0ff */
.L_x_2180:
[----:B0-----:R-:W-:Y:S01]  /*0c20*/  IMAD R3, R0, 0x3, R15 ;  /* 0x0000000300037824 */ /* 0x001fe200078e020f */
[----:B------:R-:W-:-:S04]  /*0c30*/  IADD3 R15, R15, 0x4, RZ ;  /* 0x000000040f0f7810 */ /* 0x000fc80007ffe0ff */
[C---:B------:R-:W-:Y:S02]  /*0c40*/  IADD3 R5, R3.reuse, 0x1, RZ ;  /* 0x0000000103057810 */ /* 0x040fe40007ffe0ff */
[C---:B------:R-:W-:Y:S02]  /*0c50*/  IADD3 R7, R3.reuse, 0x2, RZ ;  /* 0x0000000203077810 */ /* 0x040fe40007ffe0ff */
[C---:B0-----:R-:W-:Y:S01]  /*0c60*/  IADD3 R13, R3.reuse, 0x3, RZ ;  /* 0x00000003030d7810 */ /* 0x041fe20007ffe0ff */
        /* <DEDUP_REMOVED lines=14> */
.L_x_2179:
        /* <DEDUP_REMOVED lines=14> */
.L_x_2181:
[----:B------:R-:W-:-:S13]  /*0e30*/  ISETP.LT.OR P0, PT, R15, R9, P0 ;  /* 0x000000090f00720c */ /* 0x000fda0000701670 */
[----:B------:R-:W-:Y:S02]  /*0e40*/  @P0 IMAD R15, R0, 0x3, R15 ;  /* 0x00000003000f0824 */ /* 0x000fe400078e020f */
[----:B0-----:R-:W-:Y:S02]  /*0e50*/  @P0 IMAD.MOV.U32 R3, RZ, RZ, 0x2 ;  /* 0x00000002ff030424 */ /* 0x001fe400078e00ff */
[----:B------:R-:W-:-:S04]  /*0e60*/  @P0 IMAD R2, R15, c[0x0][0x18c], R16 ;  /* 0x000063000f020a24 */ /* 0x000fc800078e0210 */
[----:B------:R-:W-:-:S05]  /*0e70*/  @P0 IMAD.WIDE R2, R2, R3, c[0x0][0x180] ;  /* 0x0000600002020625 */ /* 0x000fca00078e0203 */
[----:B------:R0:W-:Y:S02]  /*0e80*/  @P0 STG.E.64 [R2.64], RZ ;  /* 0x000000ff02000986 */ /* 0x0001e4000c101b06 */
.L_x_2178:
        /* <DEDUP_REMOVED lines=28> */
[----:B------:R-:W-:Y:S01]  /*1050*/  HFMA2.MMA R7, -RZ, RZ, 0, 0 ;  /* 0x00000000ff077435 */ /* 0x000fe200000001ff */
        /* <DEDUP_REMOVED lines=28> */
[----:B------:R-:W-:-:S04]  /*1220*/  IADD3 R29, P0, R16, R31, RZ ;  /* 0x0000001f101d7210 */ /* 0x000fc80007f1e0ff */
[----:B------:R-:W-:Y:S02]  /*1230*/  IADD3.X R0, R30, R27, RZ, P0, !PT ;  /* 0x0000001b1e007210 */ /* 0x000fe400007fe4ff */
        /* <DEDUP_REMOVED lines=15> */
.L_x_2183:
[----:B-----5:R-:W-:-:S05]  /*1330*/  IADD3 R4, R0, R19, RZ ;  /* 0x0000001300047210 */ /* 0x020fca0007ffe0ff */
        /* <DEDUP_REMOVED lines=40> */
.L_x_2182:
        /* <DEDUP_REMOVED lines=17> */
.L_x_2189:
        /* <DEDUP_REMOVED lines=305> */
.L_x_2185:
        /* <DEDUP_REMOVED lines=308> */
.L_x_2186:
        /* <DEDUP_REMOVED lines=307> */
.L_x_2187:
        /* <DEDUP_REMOVED lines=307> */
.L_x_2188:
        /* <DEDUP_REMOVED lines=9> */
.L_x_2184:
[----:B------:R-:W-:-:S04]  /*6410*/  ISETP.GE.AND P0, PT, R11, R10, PT ;  /* 0x0000000a0b00720c */ /* 0x000fc80003f06270 */
[----:B------:R-:W-:-:S13]  /*6420*/  ISETP.GE.OR P0, PT, R11, c[0x0][0x1b4], P0 ;  /* 0x00006d000b007a0c */ /* 0x000fda0000706670 */
[----:B------:R-:W-:Y:S05]  /*6430*/  @P0 BRA `(.L_x_2190) ;  /* 0x00003fd000000947 */ /* 0x000fea0003800000 */
[----:B------:R-:W-:Y:S02]  /*6440*/  HADD2.F32 R25, -RZ, R5.H0_H0 ;  /* 0x20000005ff197230 */ /* 0x000fe40000004100 */
[----:B------:R-:W-:Y:S02]  /*6450*/  HADD2.F32 R32, -RZ, R4.H0_H0 ;  /* 0x20000004ff207230 */ /* 0x000fe40000004100 */
[----:B------:R-:W-:Y:S02]  /*6460*/  HADD2.F32 R33, -RZ, R3.H0_H0 ;  /* 0x20000003ff217230 */ /* 0x000fe40000004100 */
[----:B------:R-:W-:Y:S02]  /*6470*/  HADD2.F32 R34, -RZ, R2.H0_H0 ;  /* 0x20000002ff227230 */ /* 0x000fe40000004100 */
.L_x_2195:
[----:B------:R-:W-:Y:S05]  /*6480*/  @!P1 BRA `(.L_x_2191) ;  /* 0x00003f1000009947 */ /* 0x000fea0003800000 */
[----:B------:R-:W2:Y:S01]  /*6490*/  LDG.E.128.CONSTANT R36, [R14.64] ;  /* 0x000000060e247981 */ /* 0x000ea2000c1e9d00 */
[----:B-----5:R-:W-:-:S03]  /*64a0*/  MOV R21, c[0x0][0x18c] ;  /* 0x0000630000157a02 */ /* 0x020fc60000000f00 */
[----:B------:R-:W0:Y:S02]  /*64b0*/  LDS.64 R46, [UR4] ;  /* 0x00000004ff2e7984 */ /* 0x000e240008000a00 */
        /* <DEDUP_REMOVED lines=37> */
[----:B------:R-:W-:Y:S01]  /*6710*/  FFMA.FTZ R57, R48, R53, RZ ;  /* 0x0000003530397223 */ /* 0x000fe200000100ff */
[--C-:B------:R-:W-:Y:S01]  /*6720*/  HADD2.F32 R55, -RZ, R43.reuse.H0_H0 ;  /* 0x2000002bff377230 */ /* 0x100fe20000004100 */
[----:B------:R-:W-:Y:S01]  /*6730*/  LOP3.LUT R41, R41, 0x64006400, RZ, 0xfc, !PT ;  /* 0x6400640029297812 */ /* 0x000fe200078efcff */
[-C--:B------:R-:W-:Y:S01]  /*6740*/  HFMA2 R59, R35, R2.reuse.H1_H1, -72, -72 ;  /* 0xd480d480233b7431 */ /* 0x080fe20000060002 */
[----:B------:R-:W-:Y:S01]  /*6750*/  FFMA.FTZ R35, R49, R48, RZ ;  /* 0x0000003031237223 */ /* 0x000fe200000100ff */
[----:B------:R-:W-:Y:S01]  /*6760*/  HADD2.F32 R56, -RZ, R43.H1_H1 ;  /* 0x3000002bff387230 */ /* 0x000fe20000004100 */
[----:B------:R-:W-:Y:S01]  /*6770*/  LOP3.LUT R43, R42, 0x64006400, RZ, 0xfc, !PT ;  /* 0x640064002a2b7812 */ /* 0x000fe200078efcff */
[----:B------:R-:W-:Y:S01]  /*6780*/  HADD2.F32 R52, -RZ, R52.H1_H1 ;  /* 0x30000034ff347230 */ /* 0x000fe20000004100 */
[----:B------:R-:W-:Y:S01]  /*6790*/  FFMA.FTZ R40, R50, R45, R35 ;  /* 0x0000002d32287223 */ /* 0x000fe20000010023 */
[----:B------:R-:W-:Y:S01]  /*67a0*/  LOP3.LUT R35, R44, 0x64006400, RZ, 0xfc, !PT ;  /* 0x640064002c237812 */ /* 0x000fe200078efcff */
[C---:B------:R-:W-:Y:S01]  /*67b0*/  FFMA.FTZ R42, R48.reuse, R51, RZ ;  /* 0x00000033302a7223 */ /* 0x040fe200000100ff */
[-C--:B------:R-:W-:Y:S01]  /*67c0*/  HFMA2 R41, R41, R2.reuse.H1_H1, -72, -72 ;  /* 0xd480d48029297431 */ /* 0x080fe20000060002 */
[----:B------:R-:W-:Y:S01]  /*67d0*/  FFMA.FTZ R58, R48, R55, RZ ;  /* 0x00000037303a7223 */ /* 0x000fe200000100ff */
[-C--:B------:R-:W-:Y:S01]  /*67e0*/  HFMA2 R43, R43, R2.reuse.H1_H1, -72, -72 ;  /* 0xd480d4802b2b7431 */ /* 0x080fe20000060002 */
[C---:B------:R-:W-:Y:S01]  /*67f0*/  FFMA.FTZ R48, R45.reuse, R54, R57 ;  /* 0x000000362d307223 */ /* 0x040fe20000010039 */
[--C-:B------:R-:W-:Y:S01]  /*6800*/  HADD2.F32 R57, -RZ, R59.reuse.H0_H0 ;  /* 0x2000003bff397230 */ /* 0x100fe20000004100 */
[C---:B------:R-:W-:Y:S01]  /*6810*/  FFMA.FTZ R42, R45.reuse, R52, R42 ;  /* 0x000000342d2a7223 */ /* 0x040fe2000001002a */
[-C--:B------:R-:W-:Y:S01]  /*6820*/  HFMA2 R35, R35, R2.reuse.H1_H1, -72, -72 ;  /* 0xd480d48023237431 */ /* 0x080fe20000060002 */
[----:B------:R-:W-:Y:S01]  /*6830*/  FFMA.FTZ R45, R45, R56, R58 ;  /* 0x000000382d2d7223 */ /* 0x000fe2000001003a */
[----:B------:R-:W-:Y:S01]  /*6840*/  HADD2.F32 R58, -RZ, R59.H1_H1 ;  /* 0x3000003bff3a7230 */ /* 0x000fe20000004100 */
[----:B------:R-:W-:Y:S01]  /*6850*/  FFMA.FTZ R40, R57, R46, R40 ;  /* 0x0000002e39287223 */ /* 0x000fe20000010028 */
[----:B------:R-:W-:Y:S01]  /*6860*/  SHF.R.U32.HI R36, RZ, 0x8, R36 ;  /* 0x00000008ff247819 */ /* 0x000fe20000011624 */
[--C-:B------:R-:W-:Y:S01]  /*6870*/  HADD2.F32 R63, -RZ, R35.reuse.H0_H0 ;  /* 0x20000023ff3f7230 */ /* 0x100fe20000004100 */
[----:B------:R-:W-:Y:S01]  /*6880*/  SHF.R.U32.HI R38, RZ, 0x8, R38 ;  /* 0x00000008ff267819 */ /* 0x000fe20000011626 */
[----:B------:R-:W-:Y:S01]  /*6890*/  FFMA.FTZ R44, R58, R47, R40 ;  /* 0x0000002f3a2c7223 */ /* 0x000fe20000010028 */
[----:B------:R-:W-:Y:S01]  /*68a0*/  LOP3.LUT R40, R37, 0xf000f, RZ, 0xc0, !PT ;  /* 0x000f000f25287812 */ /* 0x000fe200078ec0ff */
[----:B------:R-:W-:Y:S01]  /*68b0*/  HADD2.F32 R64, -RZ, R35.H1_H1 ;  /* 0x30000023ff407230 */ /* 0x000fe20000004100 */
[----:B------:R-:W-:Y:S01]  /*68c0*/  FFMA.FTZ R45, R46, R63, R45 ;  /* 0x0000003f2e2d7223 */ /* 0x000fe2000001002d */
[----:B------:R-:W-:Y:S01]  /*68d0*/  HADD2.F32 R59, -RZ, R41.H0_H0 ;  /* 0x20000029ff3b7230 */ /* 0x000fe20000004100 */
[----:B------:R-:W-:Y:S01]  /*68e0*/  LOP3.LUT R40, R40, 0x64006400, RZ, 0xfc, !PT ;  /* 0x6400640028287812 */ /* 0x000fe200078efcff */
[--C-:B------:R-:W-:Y:S01]  /*68f0*/  HADD2.F32 R61, -RZ, R43.reuse.H0_H0 ;  /* 0x2000002bff3d7230 */ /* 0x100fe20000004100 */
[----:B------:R-:W-:Y:S01]  /*6900*/  LOP3.LUT R35, R36, 0xf000f, RZ, 0xc0, !PT ;  /* 0x000f000f24237812 */ /* 0x000fe200078ec0ff */
[----:B------:R-:W-:Y:S01]  /*6910*/  HADD2.F32 R62, -RZ, R43.H1_H1 ;  /* 0x3000002bff3e7230 */ /* 0x000fe20000004100 */
[----:B------:R-:W-:Y:S01]  /*6920*/  FFMA.FTZ R65, R47, R64, R45 ;  /* 0x000000402f417223 */ /* 0x000fe2000001002d */
[----:B------:R-:W-:Y:S01]  /*6930*/  HADD2.F32 R60, -RZ, R41.H1_H1 ;  /* 0x30000029ff3c7230 */ /* 0x000fe20000004100 */
[C---:B------:R-:W-:Y:S01]  /*6940*/  FFMA.FTZ R42, R46.reuse, R59, R42 ;  /* 0x0000003b2e2a7223 */ /* 0x040fe2000001002a */
[--C-:B0-----:R-:W-:Y:S01]  /*6950*/  HADD2.F32 R43, -RZ, R26.reuse.H0_H0 ;  /* 0x2000001aff2b7230 */ /* 0x101fe20000004100 */
[----:B------:R-:W-:Y:S01]  /*6960*/  FFMA.FTZ R48, R46, R61, R48 ;  /* 0x0000003d2e307223 */ /* 0x000fe20000010030 */
[----:B------:R-:W-:Y:S01]  /*6970*/  HADD2.F32 R45, -RZ, R26.H1_H1 ;  /* 0x3000001aff2d7230 */ /* 0x000fe20000004100 */
[----:B------:R-:W-:Y:S01]  /*6980*/  LOP3.LUT R35, R35, 0x64006400, RZ, 0xfc, !PT ;  /* 0x6400640023237812 */ /* 0x000fe200078efcff */
[----:B------:R-:W-:Y:S01]  /*6990*/  HADD2 R26, R40, -1032, -1032 ;  /* 0xe408e408281a7430 */ /* 0x000fe20000000000 */
[----:B------:R-:W-:Y:S01]  /*69a0*/  SHF.R.U32.HI R39, RZ, 0x8, R39 ;  /* 0x00000008ff277819 */ /* 0x000fe20000011627 */
[C---:B------:R-:W-:Y:S01]  /*69b0*/  FFMA.FTZ R46, R47.reuse, R60, R42 ;  /* 0x0000003c2f2e7223 */ /* 0x040fe2000001002a */
[----:B------:R-:W-:Y:S01]  /*69c0*/  LOP3.LUT R41, R38, 0xf000f, RZ, 0xc0, !PT ;  /* 0x000f000f26297812 */ /* 0x000fe200078ec0ff */
[----:B------:R-:W-:Y:S01]  /*69d0*/  FFMA.FTZ R48, R47, R62, R48 ;  /* 0x0000003e2f307223 */ /* 0x000fe20000010030 */
        /* <DEDUP_REMOVED lines=12> */
[--C-:B------:R-:W-:Y:S01]  /*6aa0*/  HADD2.F32 R69, -RZ, R35.reuse.H0_H0 ;  /* 0x20000023ff457230 */ /* 0x100fe20000004100 */
[----:B------:R-:W-:Y:S01]  /*6ab0*/  FFMA.FTZ R46, R43, R70, R46 ;  /* 0x000000462b2e7223 */ /* 0x000fe2000001002e */
[----:B------:R-:W-:Y:S01]  /*6ac0*/  HADD2.F32 R76, -RZ, R35.H1_H1 ;  /* 0x30000023ff4c7230 */ /* 0x000fe20000004100 */
[----:B------:R-:W-:Y:S01]  /*6ad0*/  LOP3.LUT R35, R36, 0x64006400, RZ, 0xfc, !PT ;  /* 0x6400640024237812 */ /* 0x000fe200078efcff */
[----:B------:R-:W-:Y:S01]  /*6ae0*/  HADD2 R41, R41, -1032, -1032 ;  /* 0xe408e40829297430 */ /* 0x000fe20000000000 */
[----:B------:R-:W-:Y:S01]  /*6af0*/  LOP3.LUT R36, R39, 0xf000f0, RZ, 0xc0, !PT ;  /* 0x00f000f027247812 */ /* 0x000fe200078ec0ff */
[----:B------:R-:W-:Y:S01]  /*6b00*/  HADD2 R66, R42, -1032, -1032 ;  /* 0xe408e4082a427430 */ /* 0x000fe20000000000 */
[----:B------:R-:W-:Y:S01]  /*6b10*/  LOP3.LUT R39, R38, 0x64006400, RZ, 0xfc, !PT ;  /* 0x6400640026277812 */ /* 0x000fe200078efcff */
[-C--:B------:R-:W-:Y:S01]  /*6b20*/  HFMA2 R38, R35, R2.reuse.H1_H1, -72, -72 ;  /* 0xd480d48023267431 */ /* 0x080fe20000060002 */
[----:B------:R-:W-:Y:S01]  /*6b30*/  LOP3.LUT R37, R37, 0x64006400, RZ, 0xfc, !PT ;  /* 0x6400640025257812 */ /* 0x000fe200078efcff */
[--C-:B------:R-:W-:Y:S01]  /*6b40*/  HADD2.F32 R71, -RZ, R41.reuse.H0_H0 ;  /* 0x20000029ff477230 */ /* 0x100fe20000004100 */
[----:B------:R-:W-:Y:S01]  /*6b50*/  LOP3.LUT R35, R36, 0x64006400, RZ, 0xfc, !PT ;  /* 0x6400640024237812 */ /* 0x000fe200078efcff */
[--C-:B------:R-:W-:Y:S01]  /*6b60*/  HADD2.F32 R72, -RZ, R66.reuse.H0_H0 ;  /* 0x20000042ff487230 */ /* 0x100fe20000004100 */
[----:B------:R-:W-:Y:S01]  /*6b70*/  FFMA.FTZ R44, R69, R43, R44 ;  /* 0x0000002b452c7223 */ /* 0x000fe2000001002c */
[-C--:B------:R-:W-:Y:S01]  /*6b80*/  HFMA2 R37, R37, R2.reuse.H1_H1, -72, -72 ;  /* 0xd480d48025257431 */ /* 0x080fe20000060002 */
[C---:B------:R-:W-:Y:S01]  /*6b90*/  FFMA.FTZ R48, R43.reuse, R71, R48 ;  /* 0x000000472b307223 */ /* 0x040fe20000010030 */
[-C--:B------:R-:W-:Y:S01]  /*6ba0*/  HFMA2 R39, R39, R2.reuse.H1_H1, -72, -72 ;  /* 0xd480d48027277431 */ /* 0x080fe20000060002 */
[----:B------:R-:W-:Y:S01]  /*6bb0*/  FFMA.FTZ R42, R43, R72, R65 ;  /* 0x000000482b2a7223 */ /* 0x000fe20000010041 */
[-C--:B------:R-:W-:Y:S01]  /*6bc0*/  HFMA2 R35, R35, R2.reuse.H1_H1, -72, -72 ;  /* 0xd480d48023237431 */ /* 0x080fe20000060002 */
[C---:B------:R-:W-:Y:S01]  /*6bd0*/  FFMA.FTZ R46, R45.reuse, R77, R46 ;  /* 0x0000004d2d2e7223 */ /* 0x040fe2000001002e */
[----:B------:R-:W-:Y:S01]  /*6be0*/  HADD2.F32 R78, -RZ, R41.H1_H1 ;  /* 0x30000029ff4e7230 */ /* 0x000fe20000004100 */
[----:B------:R-:W-:Y:S01]  /*6bf0*/  FFMA.FTZ R41, R76, R45, R44 ;  /* 0x0000002d4c297223 */ /* 0x000fe2000001002c */
[----:B------:R-:W-:Y:S01]  /*6c00*/  HADD2.F32 R79, -RZ, R66.H1_H1 ;  /* 0x30000042ff4f7230 */ /* 0x000fe20000004100 */
[----:B---3--:R-:W-:Y:S01]  /*6c10*/  SHF.R.U32.HI R88, RZ, 0x8, R29 ;  /* 0x00000008ff587819 */ /* 0x008fe2000001161d */
        /* <DEDUP_REMOVED lines=17> */
[C---:B------:R-:W-:Y:S01]  /*6d30*/  LOP3.LUT R37, R29.reuse, 0xf000f, RZ, 0xc0, !PT ;  /* 0x000f000f1d257812 */ /* 0x040fe200078ec0ff */
[C---:B------:R-:W-:Y:S01]  /*6d40*/  FFMA.FTZ R96, R40.reuse, R85, R48 ;  /* 0x0000005528607223 */ /* 0x040fe20000010030 */
[----:B------:R-:W-:Y:S01]  /*6d50*/  LOP3.LUT R38, R29, 0xf000f0, RZ, 0xc0, !PT ;  /* 0x00f000f01d267812 */ /* 0x000fe200078ec0ff */
[----:B------:R-:W-:Y:S01]  /*6d60*/  FFMA.FTZ R97, R40, R87, R42 ;  /* 0x0000005728617223 */ /* 0x000fe2000001002a */
[C---:B------:R-:W-:Y:S01]  /*6d70*/  LOP3.LUT R39, R30.reuse, 0xf000f, RZ, 0xc0, !PT ;  /* 0x000f000f1e277812 */ /* 0x040fe200078ec0ff */
[--C-:B0-----:R-:W-:Y:S01]  /*6d80*/  HADD2.F32 R73, -RZ, R26.reuse.H0_H0 ;  /* 0x2000001aff497230 */ /* 0x101fe20000004100 */
[----:B------:R-:W-:Y:S01]  /*6d90*/  LOP3.LUT R40, R30, 0xf000f0, RZ, 0xc0, !PT ;  /* 0x00f000f01e287812 */ /* 0x000fe200078ec0ff */
[----:B------:R-:W-:Y:S01]  /*6da0*/  HADD2.F32 R68, -RZ, R26.H1_H1 ;  /* 0x3000001aff447230 */ /* 0x000fe20000004100 */
[----:B------:R-:W-:Y:S01]  /*6db0*/  SHF.R.U32.HI R29, RZ, 0x8, R30 ;  /* 0x00000008ff1d7819 */ /* 0x000fe2000001161e */
[--C-:B------:R-:W-:Y:S01]  /*6dc0*/  HADD2.F32 R65, -RZ, R27.reuse.H0_H0 ;  /* 0x2000001bff417230 */ /* 0x100fe20000004100 */
[----:B------:R-:W-:Y:S01]  /*6dd0*/  LOP3.LUT R30, R31, 0xf000f, RZ, 0xc0, !PT ;  /* 0x000f000f1f1e7812 */ /* 0x000fe200078ec0ff */
        /* <DEDUP_REMOVED lines=16> */
[----:B------:R-:W-:Y:S01]  /*6ee0*/  HADD2.F32 R46, -RZ, R37.H0_H0 ;  /* 0x20000025ff2e7230 */ /* 0x000fe20000004100 */
[----:B------:R-:W-:Y:S01]  /*6ef0*/  LOP3.LUT R67, R67, 0x64006400, RZ, 0xfc, !PT ;  /* 0x6400640043437812 */ /* 0x000fe200078efcff */
[----:B------:R-:W-:Y:S01]  /*6f00*/  HADD2.F32 R44, -RZ, R39.H0_H0 ;  /* 0x20000027ff2c7230 */ /* 0x000fe20000004100 */
[----:B------:R-:W-:Y:S01]  /*6f10*/  SHF.R.U32.HI R28, RZ, 0x8, R28 ;  /* 0x00000008ff1c7819 */ /* 0x000fe2000001161c */
[--C-:B------:R-:W-:Y:S01]  /*6f20*/  HADD2.F32 R42, -RZ, R30.reuse.H0_H0 ;  /* 0x2000001eff2a7230 */ /* 0x100fe20000004100 */
[----:B------:R-:W-:Y:S01]  /*6f30*/  FMUL.FTZ R97, R34, R97 ;  /* 0x0000006122617220 */ /* 0x000fe20000410000 */
        /* <DEDUP_REMOVED lines=8> */
[-C--:B------:R-:W-:Y:S01]  /*6fc0*/  HFMA2 R39, R31, R2.reuse.H1_H1, -72, -72 ;  /* 0xd480d4801f277431 */ /* 0x080fe20000060002 */
[C---:B------:R-:W-:Y:S01]  /*6fd0*/  FFMA.FTZ R31, R73.reuse, R46, RZ ;  /* 0x0000002e491f7223 */ /* 0x040fe200000100ff */
[-C--:B------:R-:W-:Y:S01]  /*6fe0*/  HFMA2 R35, R35, R2.reuse.H1_H1, -72, -72 ;  /* 0xd480d48023237431 */ /* 0x080fe20000060002 */
[----:B------:R-:W-:Y:S01]  /*6ff0*/  FFMA.FTZ R38, R73, R42, RZ ;  /* 0x0000002a49267223 */ /* 0x000fe200000100ff */
[-C--:B------:R-:W-:Y:S01]  /*7000*/  HFMA2 R67, R67, R2.reuse.H1_H1, -72, -72 ;  /* 0xd480d48043437431 */ /* 0x080fe20000060002 */
[----:B------:R-:W-:Y:S01]  /*7010*/  FFMA.FTZ R73, R47, R68, R30 ;  /* 0x000000442f497223 */ /* 0x000fe2000001001e */
[----:B------:R-:W-:Y:S01]  /*7020*/  HFMA2 R30, R37, R2.H1_H1, -72, -72 ;  /* 0xd480d480251e7431 */ /* 0x000fe20000060002 */
[C---:B------:R-:W-:Y:S01]  /*7030*/  FFMA.FTZ R75, R68.reuse, R43, R36 ;  /* 0x0000002b444b7223 */ /* 0x040fe20000010024 */
[----:B------:R-:W-:Y:S01]  /*7040*/  HADD2.F32 R40, -RZ, R39.H0_H0 ;  /* 0x20000027ff287230 */ /* 0x000fe20000004100 */
[C---:B------:R-:W-:Y:S01]  /*7050*/  FFMA.FTZ R74, R68.reuse, R45, R31 ;  /* 0x0000002d444a7223 */ /* 0x040fe2000001001f */
[--C-:B------:R-:W-:Y:S01]  /*7060*/  HADD2.F32 R37, -RZ, R35.reuse.H1_H1 ;  /* 0x30000023ff257230 */ /* 0x100fe20000004100 */
[----:B------:R-:W-:Y:S01]  /*7070*/  FFMA.FTZ R68, R68, R41, R38 ;  /* 0x0000002944447223 */ /* 0x000fe20000010026 */
[--C-:B------:R-:W-:Y:S01]  /*7080*/  HADD2.F32 R36, -RZ, R30.reuse.H0_H0 ;  /* 0x2000001eff247230 */ /* 0x100fe20000004100 */
[----:B------:R-:W-:Y:S01]  /*7090*/  FFMA.FTZ R73, R40, R65, R73 ;  /* 0x0000004128497223 */ /* 0x000fe20000010049 */
[----:B------:R-:W-:Y:S01]  /*70a0*/  HADD2.F32 R38, -RZ, R35.H0_H0 ;  /* 0x20000023ff267230 */ /* 0x000fe20000004100 */
[----:B------:R-:W-:Y:S01]  /*70b0*/  F2FP.PACK_AB R98, RZ, R98 ;  /* 0x00000062ff62723e */ /* 0x000fe200000000ff */
[----:B------:R-:W-:-:S02]  /*70c0*/  HADD2.F32 R35, -RZ, R30.H1_H1 ;  /* 0x3000001eff237230 */ /* 0x000fc40000004100 */
[--C-:B------:R-:W-:Y:S01]  /*70d0*/  HADD2.F32 R31, -RZ, R67.reuse.H0_H0 ;  /* 0x20000043ff1f7230 */ /* 0x100fe20000004100 */
        /* <DEDUP_REMOVED lines=28> */
[C---:B------:R-:W-:Y:S01]  /*72a0*/  FFMA.FTZ R103, R74.reuse, R65, R90 ;  /* 0x000000414a677223 */ /* 0x040fe2000001005a */
[----:B------:R-:W-:Y:S01]  /*72b0*/  LOP3.LUT R90, R29, 0xf000f0, RZ, 0xc0, !PT ;  /* 0x00f000f01d5a7812 */ /* 0x000fe200078ec0ff */
[----:B------:R-:W-:Y:S01]  /*72c0*/  FFMA.FTZ R94, R74, R66, R91 ;  /* 0x000000424a5e7223 */ /* 0x000fe2000001005b */
[----:B------:R-:W-:Y:S01]  /*72d0*/  LOP3.LUT R91, R89, 0xf000f0, RZ, 0xc0, !PT ;  /* 0x00f000f0595b7812 */ /* 0x000fe200078ec0ff */
[----:B------:R-:W-:Y:S01]  /*72e0*/  HADD2.F32 R68, -RZ, R100.H0_H0 ;  /* 0x20000064ff447230 */ /* 0x000fe20000004100 */
        /* <DEDUP_REMOVED lines=8> */
[----:B------:R-:W-:-:S02]  /*7370*/  HADD2.F32 R75, -RZ, R100.H1_H1 ;  /* 0x30000064ff4b7230 */ /* 0x000fc40000004100 */
[----:B------:R-:W-:Y:S02]  /*7380*/  HADD2.F32 R88, -RZ, R105.H1_H1 ;  /* 0x30000069ff587230 */ /* 0x000fe40000004100 */
[-C--:B------:R-:W-:Y:S01]  /*7390*/  HFMA2 R106, R89, R2.reuse.H1_H1, -72, -72 ;  /* 0xd480d480596a7431 */ /* 0x080fe20000060002 */
[----:B------:R-:W-:Y:S01]  /*73a0*/  FFMA.FTZ R28, R75, R26, R92 ;  /* 0x0000001a4b1c7223 */ /* 0x000fe2000001005c */
[----:B------:R-:W-:Y:S01]  /*73b0*/  HADD2.F32 R73, -RZ, R104.H1_H1 ;  /* 0x30000068ff497230 */ /* 0x000fe20000004100 */
[C---:B------:R-:W-:Y:S01]  /*73c0*/  FFMA.FTZ R103, R26.reuse, R88, R103 ;  /* 0x000000581a677223 */ /* 0x040fe20000010067 */
[-C--:B------:R-:W-:Y:S02]  /*73d0*/  HFMA2 R105, R27, R2.reuse.H1_H1, -72, -72 ;  /* 0xd480d4801b697431 */ /* 0x080fe40000060002 */
[-C--:B------:R-:W-:Y:S01]  /*73e0*/  HFMA2 R29, R29, R2.reuse.H1_H1, -72, -72 ;  /* 0xd480d4801d1d7431 */ /* 0x080fe20000060002 */
[----:B------:R-:W-:Y:S01]  /*73f0*/  FFMA.FTZ R94, R26, R73, R94 ;  /* 0x000000491a5e7223 */ /* 0x000fe2000001005e */
[----:B------:R-:W-:-:S02]  /*7400*/  HFMA2 R107, R91, R2.H1_H1, -72, -72 ;  /* 0xd480d4805b6b7431 */ /* 0x000fc40000060002 */
[----:B------:R-:W-:Y:S02]  /*7410*/  HADD2.F32 R74, -RZ, R102.H1_H1 ;  /* 0x30000066ff4a7230 */ /* 0x000fe40000004100 */
        /* <DEDUP_REMOVED lines=9> */
[----:B------:R-:W0:Y:S01]  /*74b0*/  LDS.64 R26, [UR4+0x20] ;  /* 0x00002004ff1a7984 */ /* 0x000e220008000a00 */
[----:B------:R-:W-:Y:S01]  /*74c0*/  FFMA.FTZ R104, R93, R92, R103 ;  /* 0x0000005c5d687223 */ /* 0x000fe20000010067 */
[----:B------:R-:W-:Y:S01]  /*74d0*/  HADD2.F32 R93, -RZ, R105.H1_H1 ;  /* 0x30000069ff5d7230 */ /* 0x000fe20000004100 */
[C---:B------:R-:W-:Y:S01]  /*74e0*/  FMUL.FTZ R28, R32.reuse, R95 ;  /* 0x0000005f201c7220 */ /* 0x040fe20000410000 */
[----:B------:R-:W-:Y:S01]  /*74f0*/  HADD2.F32 R95, -RZ, R107.H1_H1 ;  /* 0x3000006bff5f7230 */ /* 0x000fe20000004100 */
[----:B------:R-:W-:Y:S01]  /*7500*/  FMUL.FTZ R29, R33, R96 ;  /* 0x00000060211d7220 */ /* 0x000fe20000410000 */
[----:B------:R-:W-:Y:S01]  /*7510*/  HADD2.F32 R96, -RZ, R106.H1_H1 ;  /* 0x3000006aff607230 */ /* 0x000fe20000004100 */
[----:B------:R-:W-:Y:S01]  /*7520*/  FFMA.FTZ R100, R93, R99, R100 ;  /* 0x000000635d647223 */ /* 0x000fe20000010064 */
[----:B------:R-:W-:Y:S01]  /*7530*/  F2FP.PACK_AB R28, RZ, R28 ;  /* 0x0000001cff1c723e */ /* 0x000fe200000000ff */
[C---:B------:R-:W-:Y:S01]  /*7540*/  FFMA.FTZ R103, R99.reuse, R94, R101 ;  /* 0x0000005e63677223 */ /* 0x040fe20000010065 */
[----:B------:R-:W-:Y:S01]  /*7550*/  F2FP.PACK_AB R29, RZ, R29 ;  /* 0x0000001dff1d723e */ /* 0x000fe200000000ff */
[C---:B------:R-:W-:Y:S01]  /*7560*/  FFMA.FTZ R102, R99.reuse, R96, R102 ;  /* 0x0000006063667223 */ /* 0x040fe20000010066 */
[----:B------:R-:W-:Y:S01]  /*7570*/  F2FP.PACK_AB R101, RZ, R97 ;  /* 0x00000061ff65723e */ /* 0x000fe200000000ff */
[----:B------:R-:W-:Y:S01]  /*7580*/  FFMA.FTZ R105, R99, R95, R104 ;  /* 0x0000005f63697223 */ /* 0x000fe20000010068 */
[--C-:B------:R-:W-:Y:S01]  /*7590*/  HADD2 R97, R98.H0_H0, R13.reuse.H0_H0 ;  /* 0x2000000d62617230 */ /* 0x100fe20000000800 */
[----:B------:R-:W-:Y:S01]  /*75a0*/  FMUL.FTZ R104, R25, R100 ;  /* 0x0000006419687220 */ /* 0x000fe20000410000 */
[----:B------:R-:W-:Y:S01]  /*75b0*/  HADD2 R98, R28.H0_H0, R13.H1_H1 ;  /* 0x3000000d1c627230 */ /* 0x000fe20000000800 */
[----:B------:R-:W-:Y:S01]  /*75c0*/  FMUL.FTZ R103, R32, R103 ;  /* 0x0000006720677220 */ /* 0x000fe20000410000 */
[--C-:B------:R-:W-:Y:S01]  /*75d0*/  HADD2 R99, R29.H0_H0, R12.reuse.H0_H0 ;  /* 0x2000000c1d637230 */ /* 0x100fe20000000800 */
        /* <DEDUP_REMOVED lines=118> */
.L_x_2192:
        /* <DEDUP_REMOVED lines=111> */
.L_x_2193:
        /* <DEDUP_REMOVED lines=9> */
[----:B------:R-:W-:Y:S01]  /*84c0*/  HADD2 R99, R102.H0_H0, R99.H0_H0 ;  /* 0x2000006366637230 */ /* 0x000fe20000000800 */
[----:B------:R-:W-:Y:S01]  /*84d0*/  SHF.R.U32.HI R50, RZ, 0x8, R16 ;  /* 0x00000008ff327819 */ /* 0x000fe20000011610 */
[----:B------:R-:W-:Y:S01]  /*84e0*/  HADD2 R97, R104.H0_H0, R97.H0_H0 ;  /* 0x2000006168617230 */ /* 0x000fe20000000800 */
[----:B------:R-:W-:Y:S01]  /*84f0*/  LOP3.LUT R38, R18, 0xf000f0, RZ, 0xc0, !PT ;  /* 0x00f000f012267812 */ /* 0x000fe200078ec0ff */
[----:B------:R-:W-:Y:S01]  /*8500*/  HADD2 R98, R103.H0_H0, R98.H0_H0 ;  /* 0x2000006267627230 */ /* 0x000fe20000000800 */
[----:B------:R-:W-:Y:S01]  /*8510*/  SHF.R.U32.HI R51, RZ, 0x8, R18 ;  /* 0x00000008ff337819 */ /* 0x000fe20000011612 */
[----:B------:R-:W-:Y:S01]  /*8520*/  HADD2 R100, R100.H0_H0, R101.H0_H0 ;  /* 0x2000006564647230 */ /* 0x000fe20000000800 */
[----:B------:R-:W-:-:S02]  /*8530*/  LOP3.LUT R18, R19, 0xf000f, RZ, 0xc0, !PT ;  /* 0x000f000f13127812 */ /* 0x000fc400078ec0ff */
[----:B------:R-:W-:Y:S02]  /*8540*/  LOP3.LUT R40, R19, 0xf000f0, RZ, 0xc0, !PT ;  /* 0x00f000f013287812 */ /* 0x000fe400078ec0ff */
        /* <DEDUP_REMOVED lines=12> */
[----:B------:R-:W-:Y:S01]  /*8610*/  HADD2 R37, R18, -1032, -1032 ;  /* 0xe408e40812257430 */ /* 0x000fe20000000000 */
[----:B------:R-:W-:Y:S01]  /*8620*/  SHF.R.U32.HI R17, RZ, 0x8, R17 ;  /* 0x00000008ff117819 */ /* 0x000fe20000011611 */
[----:B------:R-:W-:Y:S01]  /*8630*/  HADD2.F32 R28, -RZ, R19.H1_H1 ;  /* 0x30000013ff1c7230 */ /* 0x000fe20000004100 */
[----:B------:R-:W-:Y:S01]  /*8640*/  SHF.R.U32.HI R77, RZ, 0x8, R20 ;  /* 0x00000008ff4d7819 */ /* 0x000fe20000011614 */
[--C-:B------:R-:W-:Y:S01]  /*8650*/  HADD2.F32 R27, -RZ, R26.reuse.H0_H0 ;  /* 0x2000001aff1b7230 */ /* 0x100fe20000004100 */
[----:B------:R-:W-:Y:S01]  /*8660*/  LOP3.LUT R64, R21, 0xf000f0, RZ, 0xc0, !PT ;  /* 0x00f000f015407812 */ /* 0x000fe200078ec0ff */
[-C--:B------:R-:W-:Y:S01]  /*8670*/  HFMA2 R49, R35, R2.reuse.H1_H1, -72, -72 ;  /* 0xd480d48023317431 */ /* 0x080fe20000060002 */
[----:B------:R-:W-:Y:S01]  /*8680*/  FFMA.FTZ R35, R29, R42, RZ ;  /* 0x0000002a1d237223 */ /* 0x000fe200000100ff */
[--C-:B------:R-:W-:Y:S01]  /*8690*/  HADD2.F32 R19, -RZ, R31.reuse.H0_H0 ;  /* 0x2000001fff137230 */ /* 0x100fe20000004100 */
[----:B------:R-:W-:Y:S01]  /*86a0*/  SHF.R.U32.HI R80, RZ, 0x8, R21 ;  /* 0x00000008ff507819 */ /* 0x000fe20000011615 */
[----:B------:R-:W-:Y:S01]  /*86b0*/  HADD2.F32 R18, -RZ, R31.H1_H1 ;  /* 0x3000001fff127230 */ /* 0x000fe20000004100 */
[----:B------:R-:W-:Y:S01]  /*86c0*/  FFMA.FTZ R43, R28, R41, R35 ;  /* 0x000000291c2b7223 */ /* 0x000fe20000010023 */
[--C-:B------:R-:W-:Y:S01]  /*86d0*/  HADD2.F32 R31, -RZ, R37.reuse.H0_H0 ;  /* 0x20000025ff1f7230 */ /* 0x100fe20000004100 */
[----:B------:R-:W-:Y:S01]  /*86e0*/  LOP3.LUT R35, R40, 0x64006400, RZ, 0xfc, !PT ;  /* 0x6400640028237812 */ /* 0x000fe200078efcff */
[----:B------:R-:W-:Y:S01]  /*86f0*/  HADD2.F32 R30, -RZ, R37.H1_H1 ;  /* 0x30000025ff1e7230 */ /* 0x000fe20000004100 */
[----:B------:R-:W-:Y:S01]  /*8700*/  LOP3.LUT R37, R36, 0x64006400, RZ, 0xfc, !PT ;  /* 0x6400640024257812 */ /* 0x000fe200078efcff */
[----:B------:R-:W-:Y:S01]  /*8710*/  HADD2.F32 R26, -RZ, R26.H1_H1 ;  /* 0x3000001aff1a7230 */ /* 0x000fe20000004100 */
[C---:B------:R-:W-:Y:S01]  /*8720*/  FFMA.FTZ R36, R42.reuse, R27, RZ ;  /* 0x0000001b2a247223 */ /* 0x040fe200000100ff */
[-C--:B------:R-:W-:Y:S01]  /*8730*/  HFMA2 R35, R35, R2.reuse.H1_H1, -72, -72 ;  /* 0xd480d48023237431 */ /* 0x080fe20000060002 */
[C---:B------:R-:W-:Y:S01]  /*8740*/  FFMA.FTZ R38, R42.reuse, R19, RZ ;  /* 0x000000132a267223 */ /* 0x040fe200000100ff */
[-C--:B------:R-:W-:Y:S01]  /*8750*/  HFMA2 R37, R37, R2.reuse.H1_H1, -72, -72 ;  /* 0xd480d48025257431 */ /* 0x080fe20000060002 */
[C---:B------:R-:W-:Y:S01]  /*8760*/  FFMA.FTZ R46, R41.reuse, R26, R36 ;  /* 0x0000001a292e7223 */ /* 0x040fe20000010024 */
[----:B------:R-:W-:Y:S01]  /*8770*/  HFMA2 R36, R39, R2.H1_H1, -72, -72 ;  /* 0xd480d48027247431 */ /* 0x000fe20000060002 */
[----:B------:R-:W-:Y:S01]  /*8780*/  FFMA.FTZ R42, R42, R31, RZ ;  /* 0x0000001f2a2a7223 */ /* 0x000fe200000100ff */
[----:B------:R-:W-:Y:S01]  /*8790*/  LOP3.LUT R66, R22, 0xf000f0, RZ, 0xc0, !PT ;  /* 0x00f000f016427812 */ /* 0x000fe200078ec0ff */
[C---:B------:R-:W-:Y:S01]  /*87a0*/  FFMA.FTZ R47, R41.reuse, R18, R38 ;  /* 0x00000012292f7223 */ /* 0x040fe20000010026 */
[--C-:B------:R-:W-:Y:S01]  /*87b0*/  HADD2.F32 R40, -RZ, R37.reuse.H0_H0 ;  /* 0x20000025ff287230 */ /* 0x100fe20000004100 */
[----:B------:R-:W-:Y:S01]  /*87c0*/  FFMA.FTZ R48, R41, R30, R42 ;  /* 0x0000001e29307223 */ /* 0x000fe2000001002a */
[----:B------:R-:W-:Y:S01]  /*87d0*/  HADD2.F32 R39, -RZ, R37.H1_H1 ;  /* 0x30000025ff277230 */ /* 0x000fe20000004100 */
[----:B------:R-:W-:Y:S01]  /*87e0*/  SHF.R.U32.HI R78, RZ, 0x8, R22 ;  /* 0x00000008ff4e7819 */ /* 0x000fe20000011616 */
[----:B------:R-:W-:Y:S01]  /*87f0*/  HADD2.F32 R42, -RZ, R49.H0_H0 ;  /* 0x20000031ff2a7230 */ /* 0x000fe20000004100 */
[----:B------:R-:W-:Y:S01]  /*8800*/  FFMA.FTZ R46, R45, R40, R46 ;  /* 0x000000282d2e7223 */ /* 0x000fe2000001002e */
[--C-:B------:R-:W-:Y:S01]  /*8810*/  HADD2.F32 R38, -RZ, R36.reuse.H0_H0 ;  /* 0x20000024ff267230 */ /* 0x100fe20000004100 */
[----:B------:R-:W-:Y:S01]  /*8820*/  LOP3.LUT R68, R23, 0xf000f0, RZ, 0xc0, !PT ;  /* 0x00f000f017447812 */ /* 0x000fe200078ec0ff */
        /* <DEDUP_REMOVED lines=26> */
[----:B------:R-:W-:Y:S01]  /*89d0*/  SHF.R.U32.HI R79, RZ, 0x8, R23 ;  /* 0x00000008ff4f7819 */ /* 0x000fe20000011617 */
        /* <DEDUP_REMOVED lines=19> */
[----:B------:R-:W0:Y:S01]  /*8b10*/  LDS.64 R12, [UR4+0x30] ;  /* 0x00003004ff0c7984 */ /* 0x000e220008000a00 */
[----:B------:R-:W-:Y:S01]  /*8b20*/  LOP3.LUT R51, R52, 0x64006400, RZ, 0xfc, !PT ;  /* 0x6400640034337812 */ /* 0x000fe200078efcff */
[----:B------:R-:W-:Y:S01]  /*8b30*/  FFMA.FTZ R63, R54, R49, R56 ;  /* 0x00000031363f7223 */ /* 0x000fe20000010038 */
[-C--:B------:R-:W-:Y:S01]  /*8b40*/  HFMA2 R52, R17, R2.reuse.H1_H1, -72, -72 ;  /* 0xd480d48011347431 */ /* 0x080fe20000060002 */
[----:B------:R-:W-:Y:S01]  /*8b50*/  LOP3.LUT R53, R53, 0x64006400, RZ, 0xfc, !PT ;  /* 0x6400640035357812 */ /* 0x000fe200078efcff */
[----:B------:R-:W-:Y:S01]  /*8b60*/  FFMA.FTZ R60, R47, R54, R55 ;  /* 0x000000362f3c7223 */ /* 0x000fe20000010037 */
[----:B------:R-:W-:Y:S01]  /*8b70*/  LOP3.LUT R17, R16, 0x64006400, RZ, 0xfc, !PT ;  /* 0x6400640010117812 */ /* 0x000fe200078efcff */
        /* <DEDUP_REMOVED lines=17> */
[----:B------:R-:W-:Y:S01]  /*8c90*/  LOP3.LUT R65, R64, 0x64006400, RZ, 0xfc, !PT ;  /* 0x6400640040417812 */ /* 0x000fe200078efcff */
[----:B------:R-:W-:Y:S02]  /*8ca0*/  FFMA.FTZ R16, R52, R59, R16 ;  /* 0x0000003b34107223 */ /* 0x000fe40000010010 */
[C---:B------:R-:W-:Y:S01]  /*8cb0*/  FFMA.FTZ R85, R59.reuse, R54, R61 ;  /* 0x000000363b557223 */ /* 0x040fe2000001003d */
[C---:B------:R-:W-:Y:S01]  /*8cc0*/  LOP3.LUT R61, R20.reuse, 0xf000f0, RZ, 0xc0, !PT ;  /* 0x00f000f0143d7812 */ /* 0x040fe200078ec0ff */
[C---:B------:R-:W-:Y:S02]  /*8cd0*/  FFMA.FTZ R86, R59.reuse, R56, R63 ;  /* 0x000000383b567223 */ /* 0x040fe4000001003f */
[----:B------:R-:W-:Y:S01]  /*8ce0*/  FFMA.FTZ R17, R59, R58, R17 ;  /* 0x0000003a3b117223 */ /* 0x000fe20000010011 */
[----:B------:R-:W-:Y:S01]  /*8cf0*/  LOP3.LUT R59, R20, 0xf000f, RZ, 0xc0, !PT ;  /* 0x000f000f143b7812 */ /* 0x000fe200078ec0ff */
[----:B------:R-:W-:Y:S01]  /*8d00*/  FMUL.FTZ R16, R25, R16 ;  /* 0x0000001019107220 */ /* 0x000fe20000410000 */
        /* <DEDUP_REMOVED lines=246> */
.L_x_2194:
        /* <DEDUP_REMOVED lines=115> */
.L_x_2191:
[----:B------:R-:W-:Y:S01]  /*a3a0*/  IADD3 R11, R11, 0x20, RZ ;  /* 0x000000200b0b7810 */ /* 0x000fe20007ffe0ff */
[----:B------:R-:W-:Y:S01]  /*a3b0*/  IMAD.MOV.U32 R17, RZ, RZ, c[0x0][0x18c] ;  /* 0x00006300ff117624 */ /* 0x000fe200078e00ff */
[----:B------:R-:W-:Y:S02]  /*a3c0*/  UIADD3 UR4, UR4, 0x40, URZ ;  /* 0x0000004004047890 */ /* 0x000fe4000fffe03f */
[----:B------:R-:W-:Y:S01]  /*a3d0*/  ISETP.GE.AND P0, PT, R11, c[0x0][0x1b4], PT ;  /* 0x00006d000b007a0c */ /* 0x000fe20003f06270 */
[----:B------:R-:W-:Y:S01]  /*a3e0*/  IMAD.WIDE R14, R17, 0x10, R14 ;  /* 0x00000010110e7825 */ /* 0x000fe200078e020e */
[----:B------:R-:W-:-:S13]  /*a3f0*/  ISETP.LT.AND P2, PT, R11, R10, PT ;  /* 0x0000000a0b00720c */ /* 0x000fda0003f41270 */
[----:B------:R-:W-:Y:S05]  /*a400*/  @!P0 BRA P2, `(.L_x_2195) ;  /* 0xffffc07000008947 */ /* 0x000fea000103ffff */
.L_x_2190:
[----:B------:R-:W-:-:S04]  /*a410*/  LEA R24, R24, 0x20, 0x5 ;  /* 0x0000002018187811 */ /* 0x000fc800078e28ff */
[----:B------:R-:W-:-:S04]  /*a420*/  IMNMX R24, R24, c[0x0][0x190], PT ;  /* 0x0000640018187a17 */ /* 0x000fc80003800200 */
[----:B------:R-:W-:-:S04]  /*a430*/  ISETP.GE.AND P0, PT, R11, R24, PT ;  /* 0x000000180b00720c */ /* 0x000fc80003f06270 */
[----:B------:R-:W-:-:S13]  /*a440*/  ISETP.GE.OR P0, PT, R11, c[0x0][0x1b8], P0 ;  /* 0x00006e000b007a0c */ /* 0x000fda0000706670 */
[----:B------:R-:W-:Y:S05]  /*a450*/  @P0 BRA `(.L_x_2196) ;  /* 0x00001d9000000947 */ /* 0x000fea0003800000 */
.L_x_2198:
        /* <DEDUP_REMOVED lines=29> */
[----:B------:R-:W-:Y:S02]  /*a630*/  LOP3.LUT R36, R26, 0x380038, RZ, 0xc0, !PT ;  /* 0x003800381a247812 */ /* 0x000fe400078ec0ff */
[----:B------:R-:W-:Y:S02]  /*a640*/  LOP3.LUT R38, R27, 0x380038, RZ, 0xc0, !PT ;  /* 0x003800381b267812 */ /* 0x000fe400078ec0ff */
[----:B------:R-:W-:-:S02]  /*a650*/  SHF.R.U32.HI R73, RZ, 0x6, R27 ;  /* 0x00000006ff497819 */ /* 0x000fc4000001161b */
        /* <DEDUP_REMOVED lines=37> */
[----:B------:R-:W-:Y:S01]  /*a8b0*/  LOP3.LUT R74, R74, 0x64006400, RZ, 0xfc, !PT ;  /* 0x640064004a4a7812 */ /* 0x000fe200078efcff */
[----:B------:R-:W-:Y:S01]  /*a8c0*/  HFMA2 R43, R22, R15.H0_H0, -20, -20 ;  /* 0xcd00cd00162b7431 */ /* 0x000fe2000004000f */
[----:B------:R-:W-:-:S02]  /*a8d0*/  LOP3.LUT R72, R72, 0x64006400, RZ, 0xfc, !PT ;  /* 0x6400640048487812 */ /* 0x000fc400078efcff */
[----:B------:R-:W-:Y:S02]  /*a8e0*/  ISETP.GE.AND P0, PT, R9, 0x2, PT ;  /* 0x000000020900780c */ /* 0x000fe40003f06270 */
[----:B------:R-:W-:Y:S02]  /*a8f0*/  PRMT R5, R5, 0x5410, R4 ;  /* 0x0000541005057816 */ /* 0x000fe40000000004 */
[----:B------:R-:W-:Y:S02]  /*a900*/  PRMT R3, R3, 0x5410, R2 ;  /* 0x0000541003037816 */ /* 0x000fe40000000002 */
[----:B--2---:R-:W-:Y:S02]  /*a910*/  SHF.R.U32.HI R88, RZ, 0xd, R16 ;  /* 0x0000000dff587819 */ /* 0x004fe40000011610 */
[----:B------:R-:W-:Y:S02]  /*a920*/  LOP3.LUT R20, R16, 0x380038, RZ, 0xc0, !PT ;  /* 0x0038003810147812 */ /* 0x000fe400078ec0ff */
[----:B------:R-:W-:-:S02]  /*a930*/  LOP3.LUT R88, R25, 0x40004, R88, 0xf8, !PT ;  /* 0x0004000419587812 */ /* 0x000fc400078ef858 */
[----:B------:R-:W-:Y:S02]  /*a940*/  SHF.R.U32.HI R31, RZ, 0x6, R16 ;  /* 0x00000006ff1f7819 */ /* 0x000fe40000011610 */
[----:B------:R-:W-:Y:S02]  /*a950*/  LOP3.LUT R83, R16, 0x70007, RZ, 0xc0, !PT ;  /* 0x0007000710537812 */ /* 0x000fe400078ec0ff */
[--C-:B------:R-:W-:Y:S02]  /*a960*/  SHF.R.U32.HI R28, RZ, 0xd, R17.reuse ;  /* 0x0000000dff1c7819 */ /* 0x100fe40000011611 */
[----:B------:R-:W-:Y:S02]  /*a970*/  LOP3.LUT R25, R36, 0x64006400, RZ, 0xfc, !PT ;  /* 0x6400640024197812 */ /* 0x000fe400078efcff */
[C---:B------:R-:W-:Y:S02]  /*a980*/  LOP3.LUT R23, R17.reuse, 0x380038, RZ, 0xc0, !PT ;  /* 0x0038003811177812 */ /* 0x040fe400078ec0ff */
[----:B------:R-:W-:Y:S01]  /*a990*/  SHF.R.U32.HI R90, RZ, 0x6, R17 ;  /* 0x00000006ff5a7819 */ /* 0x000fe20000011611 */
[----:B------:R-:W-:Y:S01]  /*a9a0*/  HFMA2 R66, R25, R40.H0_H0, -132, -132 ;  /* 0xd820d82019427431 */ /* 0x000fe20000040028 */
        /* <DEDUP_REMOVED lines=9> */
[----:B------:R-:W-:Y:S01]  /*aa40*/  LOP3.LUT R28, R29, 0x40004, R28, 0xf8, !PT ;  /* 0x000400041d1c7812 */ /* 0x000fe200078ef81c */
[-C--:B------:R-:W-:Y:S01]  /*aa50*/  HFMA2 R70, R17, R40.reuse.H0_H0, -132, -132 ;  /* 0xd820d82011467431 */ /* 0x080fe20000040028 */
[----:B------:R-:W-:Y:S01]  /*aa60*/  LOP3.LUT R14, R69, 0x380038, RZ, 0xc0, !PT ;  /* 0x00380038450e7812 */ /* 0x000fe200078ec0ff */
[----:B------:R-:W-:Y:S01]  /*aa70*/  HFMA2 R68, R19, R40.H0_H0, -132, -132 ;  /* 0xd820d82013447431 */ /* 0x000fe20000040028 */
[----:B------:R-:W-:Y:S02]  /*aa80*/  LOP3.LUT R29, R37, 0x40004, R16, 0xf8, !PT ;  /* 0x00040004251d7812 */ /* 0x000fe400078ef810 */
[----:B------:R-:W-:-:S02]  /*aa90*/  LOP3.LUT R16, R80, 0x380038, RZ, 0xc0, !PT ;  /* 0x0038003850107812 */ /* 0x000fc400078ec0ff */
[----:B------:R-:W-:Y:S02]  /*aaa0*/  LOP3.LUT R25, R24, 0x64006400, RZ, 0xfc, !PT ;  /* 0x6400640018197812 */ /* 0x000fe400078efcff */
[----:B------:R-:W-:Y:S02]  /*aab0*/  LOP3.LUT R27, R27, 0x64006400, RZ, 0xfc, !PT ;  /* 0x640064001b1b7812 */ /* 0x000fe400078efcff */
[----:B------:R-:W-:Y:S01]  /*aac0*/  LOP3.LUT R17, R14, 0x64006400, RZ, 0xfc, !PT ;  /* 0x640064000e117812 */ /* 0x000fe200078efcff */
[-C--:B------:R-:W-:Y:S01]  /*aad0*/  HFMA2 R58, R25, R40.reuse.H0_H0, -132, -132 ;  /* 0xd820d820193a7431 */ /* 0x080fe20000040028 */
[----:B------:R-:W-:Y:S01]  /*aae0*/  SHF.R.U32.HI R91, RZ, 0x6, R18 ;  /* 0x00000006ff5b7819 */ /* 0x000fe20000011612 */
[-C--:B------:R-:W-:Y:S01]  /*aaf0*/  HFMA2 R50, R27, R40.reuse.H0_H0, -132, -132 ;  /* 0xd820d8201b327431 */ /* 0x080fe20000040028 */
[----:B------:R-:W-:Y:S01]  /*ab00*/  LOP3.LUT R87, R18, 0x70007, RZ, 0xc0, !PT ;  /* 0x0007000712577812 */ /* 0x000fe200078ec0ff */
[----:B------:R-:W0:Y:S01]  /*ab10*/  LDS.128 R24, [UR4] ;  /* 0x00000004ff187984 */ /* 0x000e220008000c00 */
        /* <DEDUP_REMOVED lines=29> */
[----:B------:R-:W-:Y:S01]  /*acf0*/  HFMA2 R51, R51, R40.H0_H0, -132, -132 ;  /* 0xd820d82033337431 */ /* 0x000fe20000040028 */
        /* <DEDUP_REMOVED lines=22> */
[----:B------:R-:W-:Y:S01]  /*ae60*/  LOP3.LUT R30, R41, 0x40004, R30, 0xf8, !PT ;  /* 0x00040004291e7812 */ /* 0x000fe200078ef81e */
[-C--:B------:R-:W-:Y:S01]  /*ae70*/  HFMA2 R41, R16, R15.reuse.H0_H0, -20, -20 ;  /* 0xcd00cd0010297431 */ /* 0x080fe2000004000f */
[----:B------:R-:W-:Y:S01]  /*ae80*/  LOP3.LUT R20, R21, 0x64006400, RZ, 0xfc, !PT ;  /* 0x6400640015147812 */ /* 0x000fe200078efcff */
[-C--:B------:R-:W-:Y:S01]  /*ae90*/  HFMA2 R39, R18, R15.reuse.H0_H0, -20, -20 ;  /* 0xcd00cd0012277431 */ /* 0x080fe2000004000f */
[----:B------:R-:W-:Y:S01]  /*aea0*/  LOP3.LUT R23, R86, 0x1c001c0, RZ, 0xc0, !PT ;  /* 0x01c001c056177812 */ /* 0x000fe200078ec0ff */
[----:B------:R-:W1:Y:S01]  /*aeb0*/  LDS.128 R16, [UR4+0x10] ;  /* 0x00001004ff107984 */ /* 0x000e620008000c00 */
        /* <DEDUP_REMOVED lines=10> */
[-C--:B0-----:R-:W-:Y:S01]  /*af60*/  HFMA2 R23, R77, R24.reuse, RZ.H0_H0 ;  /* 0x000000184d177231 */ /* 0x081fe200000400ff */
[----:B------:R-:W-:Y:S01]  /*af70*/  LOP3.LUT R71, R71, 0x70007, RZ, 0xc0, !PT ;  /* 0x0007000747477812 */ /* 0x000fe200078ec0ff */
[-C--:B------:R-:W-:Y:S01]  /*af80*/  HFMA2 R49, R14, R15.reuse.H0_H0, -20, -20 ;  /* 0xcd00cd000e317431 */ /* 0x080fe2000004000f */
[----:B------:R-:W-:Y:S01]  /*af90*/  LOP3.LUT R69, R69, 0x70007, RZ, 0xc0, !PT ;  /* 0x0007000745457812 */ /* 0x000fe200078ec0ff */
[-C--:B------:R-:W-:Y:S01]  /*afa0*/  HFMA2 R14, R94, R15.reuse.H0_H0, -20, -20 ;  /* 0xcd00cd005e0e7431 */ /* 0x080fe2000004000f */
[----:B------:R-:W-:Y:S01]  /*afb0*/  LOP3.LUT R20, R71, 0x64006400, RZ, 0xfc, !PT ;  /* 0x6400640047147812 */ /* 0x000fe200078efcff */
[----:B------:R-:W-:Y:S01]  /*afc0*/  HFMA2 R15, R22, R15.H0_H0, -20, -20 ;  /* 0xcd00cd00160f7431 */ /* 0x000fe2000004000f */
[----:B------:R-:W-:Y:S01]  /*afd0*/  LOP3.LUT R69, R69, 0x64006400, RZ, 0xfc, !PT ;  /* 0x6400640045457812 */ /* 0x000fe200078efcff */
[-C--:B------:R-:W-:Y:S01]  /*afe0*/  HFMA2.MMA R22, R79, R24.reuse, RZ ;  /* 0x000000184f167235 */ /* 0x080fe200000000ff */
[----:B------:R-:W-:Y:S01]  /*aff0*/  LOP3.LUT R67, R67, 0x70007, RZ, 0xc0, !PT ;  /* 0x0007000743437812 */ /* 0x000fe200078ec0ff */
[----:B------:R-:W-:Y:S01]  /*b000*/  HFMA2.MMA R71, R75, R24, RZ ;  /* 0x000000184b477235 */ /* 0x000fe200000000ff */
[----:B------:R-:W-:Y:S01]  /*b010*/  LOP3.LUT R21, R73, 0x70007, RZ, 0xc0, !PT ;  /* 0x0007000749157812 */ /* 0x000fe200078ec0ff */
[----:B------:R-:W-:Y:S01]  /*b020*/  HADD2 R73, R81, -1028, -1028 ;  /* 0xe404e40451497430 */ /* 0x000fe20000000000 */
[----:B------:R-:W-:Y:S01]  /*b030*/  LOP3.LUT R67, R67, 0x64006400, RZ, 0xfc, !PT ;  /* 0x6400640043437812 */ /* 0x000fe200078efcff */
[----:B------:R-:W-:Y:S01]  /*b040*/  HADD2 R81, R69, -1028, -1028 ;  /* 0xe404e40445517430 */ /* 0x000fe20000000000 */
[-C--:B------:R-:W-:Y:S01]  /*b050*/  HFMA2.MMA R22, R70, R25.reuse, R22 ;  /* 0x0000001946167235 */ /* 0x080fe20000000016 */
[----:B------:R-:W-:Y:S01]  /*b060*/  HADD2 R69, R20, -1028, -1028 ;  /* 0xe404e40414457430 */ /* 0x000fe20000000000 */
[----:B------:R-:W-:Y:S01]  /*b070*/  HFMA2.MMA R93, R66, R25, R71 ;  /* 0x00000019425d7235 */ /* 0x000fe20000000047 */
        /* <DEDUP_REMOVED lines=97> */
[----:B------:R-:W-:Y:S01]  /*b690*/  HADD2 R92, R29, -1028, -1028 ;  /* 0xe404e4041d5c7430 */ /* 0x000fe20000000000 */
[-C--:B------:R-:W-:Y:S01]  /*b6a0*/  HFMA2.MMA R23, R41, R26.reuse, R23 ;  /* 0x0000001a29177235 */ /* 0x080fe20000000017 */
[-C--:B------:R-:W-:Y:S01]  /*b6b0*/  HFMA2 R22, R44, R25.reuse, R22 ;  /* 0x000000192c167231 */ /* 0x080fe20000000016 */
[----:B------:R-:W-:Y:S01]  /*b6c0*/  HFMA2.MMA R21, R37, R26, R21 ;  /* 0x0000001a25157235 */ /* 0x000fe20000000015 */
[----:B------:R-:W-:Y:S02]  /*b6d0*/  HFMA2 R20, R40, R25, R20 ;  /* 0x0000001928147231 */ /* 0x000fe40000000014 */
[-C--:B------:R-:W-:Y:S01]  /*b6e0*/  HFMA2 R22, R39, R26.reuse, R22 ;  /* 0x0000001a27167231 */ /* 0x080fe20000000016 */
[-C--:B------:R-:W-:Y:S01]  /*b6f0*/  HFMA2.MMA R23, R88, R27.reuse, R23 ;  /* 0x0000001b58177235 */ /* 0x080fe20000000017 */
[----:B------:R-:W-:Y:S01]  /*b700*/  HADD2 R90, R28, -1028, -1028 ;  /* 0xe404e4041c5a7430 */ /* 0x000fe20000000000 */
[----:B------:R-:W-:Y:S01]  /*b710*/  HFMA2.MMA R21, R92, R27, R21 ;  /* 0x0000001b5c157235 */ /* 0x000fe20000000015 */
        /* <DEDUP_REMOVED lines=167> */
.L_x_2197:
[----:B------:R-:W-:Y:S01]  /*c190*/  IADD3 R11, R11, 0x20, RZ ;  /* 0x000000200b0b7810 */ /* 0x000fe20007ffe0ff */
[----:B------:R-:W-:Y:S01]  /*c1a0*/  UIADD3 UR4, UR4, 0x40, URZ ;  /* 0x0000004004047890 */ /* 0x000fe2000fffe03f */
[----:B0-----:R-:W-:Y:S02]  /*c1b0*/  IMAD.WIDE R14, R35, 0x4, R32 ;  /* 0x00000004230e7825 */ /* 0x001fe400078e0220 */
[C---:B------:R-:W-:Y:S02]  /*c1c0*/  ISETP.GE.AND P0, PT, R11.reuse, c[0x0][0x1b8], PT ;  /* 0x00006e000b007a0c */ /* 0x040fe40003f06270 */
[----:B------:R-:W-:-:S13]  /*c1d0*/  ISETP.LT.AND P2, PT, R11, R10, PT ;  /* 0x0000000a0b00720c */ /* 0x000fda0003f41270 */
[----:B------:R-:W-:Y:S05]  /*c1e0*/  @!P0 BRA P2, `(.L_x_2198) ;  /* 0xffffe27000008947 */ /* 0x000fea000103ffff */
.L_x_2196:
[----:B------:R-:W-:Y:S05]  /*c1f0*/  @!P1 EXIT ;  /* 0x000000000000994d */ /* 0x000fea0003800000 */
[----:B------:R-:W0:Y:S01]  /*c200*/  S2R R2, SR_CTAID.X ;  /* 0x0000000000027919 */ /* 0x000e220000002500 */
[----:B------:R-:W-:-:S03]  /*c210*/  IMAD.MOV.U32 R15, RZ, RZ, 0x2 ;  /* 0x00000002ff0f7424 */ /* 0x000fc600078e00ff */
[----:B------:R-:W0:Y:S04]  /*c220*/  S2R R3, SR_TID.X ;  /* 0x0000000000037919 */ /* 0x000e280000002100 */
[----:B------:R-:W1:Y:S01]  /*c230*/  S2R R4, SR_CTAID.Y ;  /* 0x0000000000047919 */ /* 0x000e620000002600 */
[----:B0-----:R-:W-:-:S05]  /*c240*/  LEA R2, R2, R3, 0x5 ;  /* 0x0000000302027211 */ /* 0x001fca00078e28ff */
        /* <DEDUP_REMOVED lines=10> */
.L_x_2202:
[----:B------:R-:W0:Y:S02]  /*c2f0*/  LDS R10, [R5] ;  /* 0x00000000050a7984 */ /* 0x000e240000000800 */
[----:B0-----:R-:W-:-:S06]  /*c300*/  HADD2 R11, R10, R13 ;  /* 0x0000000d0a0b7230 */ /* 0x001fcc0000000000 */
[----:B------:R-:W0:Y:S02]  /*c310*/  ATOMS.CAST.SPIN R11, [R5], R10, R11 ;  /* 0x0000000a050b738d */ /* 0x000e24000180000b */
[----:B0-----:R-:W-:-:S13]  /*c320*/  ISETP.EQ.U32.AND P0, PT, R11, 0x1, PT ;  /* 0x000000010b00780c */ /* 0x001fda0003f02070 */
[----:B------:R-:W-:Y:S05]  /*c330*/  @!P0 BRA `(.L_x_2202) ;  /* 0xffffffb000008947 */ /* 0x000fea000383ffff */
[----:B------:R-:W-:Y:S05]  /*c340*/  BRA `(.L_x_2200) ;  /* 0x0000003000007947 */ /* 0x000fea0003800000 */
.L_x_2201:
[----:B------:R-:W2:Y:S02]  /*c350*/  LD.E R5, [R2.64] ;  /* 0x0000000602057980 */ /* 0x000ea4000c101900 */
[----:B--2---:R-:W-:-:S05]  /*c360*/  IMAD.IADD R5, R13, 0x1, R5 ;  /* 0x000000010d057824 */ /* 0x004fca00078e0205 */
[----:B------:R0:W-:Y:S02]  /*c370*/  ST.E [R2.64], R5 ;  /* 0x0000000502007985 */ /* 0x0001e4000c101906 */
.L_x_2200:
[----:B------:R-:W-:Y:S05]  /*c380*/  BSYNC B0 ;  /* 0x0000000000007941 */ /* 0x000fea0003800000 */
.L_x_2199:
[----:B------:R-:W2:Y:S01]  /*c390*/  ATOM.E.ADD.F16x2.RN.STRONG.GPU P0, RZ, [R2.64+0x4], R12 ;  /* 0x0000040c02ff798a */ /* 0x000ea2000810e9c6 */
[----:B------:R-:W-:Y:S01]  /*c3a0*/  BSSY B0, `(.L_x_2203) ;  /* 0x000000f000007945 */ /* 0x000fe20003800000 */
[----:B--2---:R-:W-:Y:S05]  /*c3b0*/  @P0 BRA `(.L_x_2204) ;  /* 0x000000d000000947 */ /* 0x004fea0003800000 */
[----:B------:R-:W1:Y:S02]  /*c3c0*/  QSPC.E.S P0, RZ, [R2+0x4] ;  /* 0x0000040002ff73aa */ /* 0x000e640000000500 */
[----:B-1----:R-:W-:Y:S05]  /*c3d0*/  @!P0 BRA `(.L_x_2205) ;  /* 0x0000008000008947 */ /* 0x002fea0003800000 */
[----:B0-----:R-:W-:-:S04]  /*c3e0*/  IADD3 R2, R2, 0x4, RZ ;  /* 0x0000000402027810 */ /* 0x001fc80007ffe0ff */
[----:B------:R-:W-:-:S05]  /*c3f0*/  LOP3.LUT R2, R2, 0xffffff, RZ, 0xc0, !PT ;  /* 0x00ffffff02027812 */ /* 0x000fca00078ec0ff */
.L_x_2206:
[----:B------:R-:W0:Y:S02]  /*c400*/  LDS R10, [R2] ;  /* 0x00000000020a7984 */ /* 0x000e240000000800 */
[----:B0-----:R-:W-:-:S10]  /*c410*/  HFMA2.MMA R11, R10, 1, 1, R12 ;  /* 0x3c003c000a0b7835 */ /* 0x001fd4000000000c */
[----:B------:R-:W0:Y:S02]  /*c420*/  ATOMS.CAST.SPIN R11, [R2], R10, R11 ;  /* 0x0000000a020b738d */ /* 0x000e24000180000b */
[----:B0-----:R-:W-:-:S13]  /*c430*/  ISETP.EQ.U32.AND P0, PT, R11, 0x1, PT ;  /* 0x000000010b00780c */ /* 0x001fda0003f02070 */
[----:B------:R-:W-:Y:S05]  /*c440*/  @!P0 BRA `(.L_x_2206) ;  /* 0xffffffb000008947 */ /* 0x000fea000383ffff */
[----:B------:R-:W-:Y:S05]  /*c450*/  BRA `(.L_x_2204) ;  /* 0x0000003000007947 */ /* 0x000fea0003800000 */
.L_x_2205:
[----:B0-----:R-:W2:Y:S02]  /*c460*/  LD.E R5, [R2.64+0x4] ;  /* 0x0000040602057980 */ /* 0x001ea4000c101900 */
[----:B--2---:R-:W-:-:S05]  /*c470*/  IMAD.IADD R5, R12, 0x1, R5 ;  /* 0x000000010c057824 */ /* 0x004fca00078e0205 */
[----:B------:R0:W-:Y:S02]  /*c480*/  ST.E [R2.64+0x4], R5 ;  /* 0x0000040502007985 */ /* 0x0001e4000c101906 */
.L_x_2204:
[----:B------:R-:W-:Y:S05]  /*c490*/  BSYNC B0 ;  /* 0x0000000000007941 */ /* 0x000fea0003800000 */
.L_x_2203:
        /* <DEDUP_REMOVED lines=10> */
.L_x_2210:
[----:B------:R-:W0:Y:S02]  /*c540*/  LDS R10, [R5] ;  /* 0x00000000050a7984 */ /* 0x000e240000000800 */
[----:B0-----:R-:W-:-:S06]  /*c550*/  HADD2 R11, R10, R8 ;  /* 0x000000080a0b7230 */ /* 0x001fcc0000000000 */
[----:B------:R-:W0:Y:S02]  /*c560*/  ATOMS.CAST.SPIN R11, [R5], R10, R11 ;  /* 0x0000000a050b738d */ /* 0x000e24000180000b */
[----:B0-----:R-:W-:-:S13]  /*c570*/  ISETP.EQ.U32.AND P0, PT, R11, 0x1, PT ;  /* 0x000000010b00780c */ /* 0x001fda0003f02070 */
[----:B------:R-:W-:Y:S05]  /*c580*/  @!P0 BRA `(.L_x_2210) ;  /* 0xffffffb000008947 */ /* 0x000fea000383ffff */
[----:B------:R-:W-:Y:S05]  /*c590*/  BRA `(.L_x_2208) ;  /* 0x0000003000007947 */ /* 0x000fea0003800000 */
.L_x_2209:
[----:B------:R-:W2:Y:S02]  /*c5a0*/  LD.E R5, [R2.64] ;  /* 0x0000000602057980 */ /* 0x000ea4000c101900 */
[----:B--2---:R-:W-:-:S05]  /*c5b0*/  IMAD.IADD R5, R8, 0x1, R5 ;  /* 0x0000000108057824 */ /* 0x004fca00078e0205 */
[----:B------:R0:W-:Y:S02]  /*c5c0*/  ST.E [R2.64], R5 ;  /* 0x0000000502007985 */ /* 0x0001e4000c101906 */
.L_x_2208:
[----:B------:R-:W-:Y:S05]  /*c5d0*/  BSYNC B0 ;  /* 0x0000000000007941 */ /* 0x000fea0003800000 */
.L_x_2207:
[----:B------:R-:W2:Y:S01]  /*c5e0*/  ATOM.E.ADD.F16x2.RN.STRONG.GPU P0, RZ, [R2.64+0x4], R7 ;  /* 0x0000040702ff798a */ /* 0x000ea2000810e9c6 */
[----:B------:R-:W-:Y:S01]  /*c5f0*/  BSSY B0, `(.L_x_2211) ;  /* 0x000000f000007945 */ /* 0x000fe20003800000 */
[----:B--2---:R-:W-:Y:S05]  /*c600*/  @P0 BRA `(.L_x_2212) ;  /* 0x000000d000000947 */ /* 0x004fea0003800000 */
[----:B------:R-:W1:Y:S02]  /*c610*/  QSPC.E.S P0, RZ, [R2+0x4] ;  /* 0x0000040002ff73aa */ /* 0x000e640000000500 */
[----:B-1----:R-:W-:Y:S05]  /*c620*/  @!P0 BRA `(.L_x_2213) ;  /* 0x0000008000008947 */ /* 0x002fea0003800000 */
[----:B0-----:R-:W-:-:S04]  /*c630*/  IADD3 R2, R2, 0x4, RZ ;  /* 0x0000000402027810 */ /* 0x001fc80007ffe0ff */
[----:B------:R-:W-:-:S05]  /*c640*/  LOP3.LUT R2, R2, 0xffffff, RZ, 0xc0, !PT ;  /* 0x00ffffff02027812 */ /* 0x000fca00078ec0ff */
.L_x_2214:
[----:B------:R-:W0:Y:S02]  /*c650*/  LDS R10, [R2] ;  /* 0x00000000020a7984 */ /* 0x000e240000000800 */
[----:B0-----:R-:W-:-:S10]  /*c660*/  HFMA2.MMA R11, R10, 1, 1, R7 ;  /* 0x3c003c000a0b7835 */ /* 0x001fd40000000007 */
[----:B------:R-:W0:Y:S02]  /*c670*/  ATOMS.CAST.SPIN R11, [R2], R10, R11 ;  /* 0x0000000a020b738d */ /* 0x000e24000180000b */
[----:B0-----:R-:W-:-:S13]  /*c680*/  ISETP.EQ.U32.AND P0, PT, R11, 0x1, PT ;  /* 0x000000010b00780c */ /* 0x001fda0003f02070 */
[----:B------:R-:W-:Y:S05]  /*c690*/  @!P0 BRA `(.L_x_2214) ;  /* 0xffffffb000008947 */ /* 0x000fea000383ffff */
[----:B------:R-:W-:Y:S05]  /*c6a0*/  BRA `(.L_x_2212) ;  /* 0x0000003000007947 */ /* 0x000fea0003800000 */
.L_x_2213:
[----:B0-----:R-:W2:Y:S02]  /*c6b0*/  LD.E R5, [R2.64+0x4] ;  /* 0x0000040602057980 */ /* 0x001ea4000c101900 */
[----:B--2---:R-:W-:-:S05]  /*c6c0*/  IADD3 R5, R7, R5, RZ ;  /* 0x0000000507057210 */ /* 0x004fca0007ffe0ff */
[----:B------:R0:W-:Y:S02]  /*c6d0*/  ST.E [R2.64+0x4], R5 ;  /* 0x0000040502007985 */ /* 0x0001e4000c101906 */
.L_x_2212:
[----:B------:R-:W-:Y:S05]  /*c6e0*/  BSYNC B0 ;  /* 0x0000000000007941 */ /* 0x000fea0003800000 */
.L_x_2211:
[----:B------:R-:W-:-:S13]  /*c6f0*/  ISETP.NE.AND P0, PT, R9, 0x2, PT ;  /* 0x000000020900780c */ /* 0x000fda0003f05270 */
[----:B------:R-:W-:Y:S05]  /*c700*/  @!P0 EXIT ;  /* 0x000000000000894d */ /* 0x000fea0003800000 */
[----:B0-----:R-:W-:-:S05]  /*c710*/  IADD3 R2, R4, c[0x0][0x18c], RZ ;  /* 0x0000630004027a10 */ /* 0x001fca0007ffe0ff */
[----:B------:R-:W-:-:S05]  /*c720*/  IMAD.WIDE R2, R2, R15, c[0x0][0x180] ;  /* 0x0000600002027625 */ /* 0x000fca00078e020f */
[----:B------:R-:W2:Y:S01]  /*c730*/  ATOM.E.ADD.F16x2.RN.STRONG.GPU P0, RZ, [R2.64], R6 ;  /* 0x0000000602ff798a */ /* 0x000ea2000810e9c6 */
[----:B------:R-:W-:Y:S01]  /*c740*/  BSSY B0, `(.L_x_2215) ;  /* 0x0000010000007945 */ /* 0x000fe20003800000 */
[----:B------:R-:W-:Y:S01]  /*c750*/  IMAD.MOV.U32 R9, RZ, RZ, R0 ;  /* 0x000000ffff097224 */ /* 0x000fe200078e0000 */
[----:B--2---:R-:W-:Y:S05]  /*c760*/  @P0 BRA `(.L_x_2216) ;  /* 0x000000d000000947 */ /* 0x004fea0003800000 */
[----:B------:R-:W0:Y:S02]  /*c770*/  QSPC.E.S P0, RZ, [R2] ;  /* 0x0000000002ff73aa */ /* 0x000e240000000500 */
[----:B0-----:R-:W-:Y:S05]  /*c780*/  @!P0 BRA `(.L_x_2217) ;  /* 0x0000008000008947 */ /* 0x001fea0003800000 */
[----:B------:R-:W-:Y:S01]  /*c790*/  LOP3.LUT R4, R2, 0xffffff, RZ, 0xc0, !PT ;  /* 0x00ffffff02047812 */ /* 0x000fe200078ec0ff */
[----:B------:R-:W-:-:S04]  /*c7a0*/  IMAD.MOV.U32 R5, RZ, RZ, R6 ;  /* 0x000000ffff057224 */ /* 0x000fc800078e0006 */
.L_x_2218:
[----:B------:R-:W0:Y:S02]  /*c7b0*/  LDS R6, [R4] ;  /* 0x0000000004067984 */ /* 0x000e240000000800 */
[----:B0-----:R-:W-:-:S06]  /*c7c0*/  HADD2 R7, R6, R5 ;  /* 0x0000000506077230 */ /* 0x001fcc0000000000 */
[----:B------:R-:W0:Y:S02]  /*c7d0*/  ATOMS.CAST.SPIN R7, [R4], R6, R7 ;  /* 0x000000060407738d */ /* 0x000e240001800007 */
[----:B0-----:R-:W-:-:S13]  /*c7e0*/  ISETP.EQ.U32.AND P0, PT, R7, 0x1, PT ;  /* 0x000000010700780c */ /* 0x001fda0003f02070 */
[----:B------:R-:W-:Y:S05]  /*c7f0*/  @!P0 BRA `(.L_x_2218) ;  /* 0xffffffb000008947 */ /* 0x000fea000383ffff */
[----:B------:R-:W-:Y:S05]  /*c800*/  BRA `(.L_x_2216) ;  /* 0x0000003000007947 */ /* 0x000fea0003800000 */
.L_x_2217:
[----:B------:R-:W2:Y:S02]  /*c810*/  LD.E R4, [R2.64] ;  /* 0x0000000602047980 */ /* 0x000ea4000c101900 */
[----:B--2---:R-:W-:-:S05]  /*c820*/  IMAD.IADD R5, R6, 0x1, R4 ;  /* 0x0000000106057824 */ /* 0x004fca00078e0204 */
[----:B------:R0:W-:Y:S02]  /*c830*/  ST.E [R2.64], R5 ;  /* 0x0000000502007985 */ /* 0x0001e4000c101906 */
.L_x_2216:
[----:B------:R-:W-:Y:S05]  /*c840*/  BSYNC B0 ;  /* 0x0000000000007941 */ /* 0x000fea0003800000 */
.L_x_2215:
[----:B------:R-:W2:Y:S02]  /*c850*/  ATOM.E.ADD.F16x2.RN.STRONG.GPU P0, RZ, [R2.64+0x4], R9 ;  /* 0x0000040902ff798a */ /* 0x000ea4000810e9c6 */
[----:B--2---:R-:W-:Y:S05]  /*c860*/  @P0 EXIT ;  /* 0x000000000000094d */ /* 0x004fea0003800000 */
[----:B------:R-:W1:Y:S02]  /*c870*/  QSPC.E.S P0, RZ, [R2+0x4] ;  /* 0x0000040002ff73aa */ /* 0x000e640000000500 */
[----:B-1----:R-:W-:Y:S05]  /*c880*/  @!P0 BRA `(.L_x_2219) ;  /* 0x0000008000008947 */ /* 0x002fea0003800000 */
[----:B0-----:R-:W-:-:S04]  /*c890*/  IADD3 R2, R2, 0x4, RZ ;  /* 0x0000000402027810 */ /* 0x001fc80007ffe0ff */
[----:B------:R-:W-:-:S05]  /*c8a0*/  LOP3.LUT R2, R2, 0xffffff, RZ, 0xc0, !PT ;  /* 0x00ffffff02027812 */ /* 0x000fca00078ec0ff */
.L_x_2220:
[----:B------:R-:W0:Y:S02]  /*c8b0*/  LDS R4, [R2] ;  /* 0x0000000002047984 */ /* 0x000e240000000800 */
[----:B0-----:R-:W-:-:S10]  /*c8c0*/  HFMA2.MMA R5, R4, 1, 1, R0 ;  /* 0x3c003c0004057835 */ /* 0x001fd40000000000 */
[----:B------:R-:W0:Y:S02]  /*c8d0*/  ATOMS.CAST.SPIN R5, [R2], R4, R5 ;  /* 0x000000040205738d */ /* 0x000e240001800005 */
[----:B0-----:R-:W-:-:S13]  /*c8e0*/  ISETP.EQ.U32.AND P0, PT, R5, 0x1, PT ;  /* 0x000000010500780c */ /* 0x001fda0003f02070 */
[----:B------:R-:W-:Y:S05]  /*c8f0*/  @!P0 BRA `(.L_x_2220) ;  /* 0xffffffb000008947 */ /* 0x000fea000383ffff */
[----:B------:R-:W-:Y:S05]  /*c900*/  EXIT ;  /* 0x000000000000794d */ /* 0x000fea0003800000 */
.L_x_2219:
[----:B------:R-:W2:Y:S02]  /*c910*/  LD.E R0, [R2.64+0x4] ;  /* 0x0000040602007980 */ /* 0x000ea4000c101900 */
[----:B0-2---:R-:W-:-:S05]  /*c920*/  IMAD.IADD R5, R9, 0x1, R0 ;  /* 0x0000000109057824 */ /* 0x005fca00078e0200 */
[----:B------:R-:W-:Y:S01]  /*c930*/  ST.E [R2.64+0x4], R5 ;  /* 0x0000040502007985 */ /* 0x000fe2000c101906 */
[----:B------:R-:W-:Y:S05]  /*c940*/  EXIT ;  /* 0x000000000000794d */ /* 0x000fea0003800000 */
.L_x_2221:
        /* <DEDUP_REMOVED lines=11> */
.L_x_3755:


//--------------------- .text._Z23gemm_half_q_half_kernelILi3ELi20ELb0ELb0ELi32EEvPK6__halfPKjS4_S2_PS0_iiiiPKtS7_iiiiiibS2_i --------------------------
	.section	.text._Z23gemm_half_q_half_kernelILi3ELi20ELb0ELb0ELi32EEvPK6__halfPKjS4_S2_PS0_iiiiPKtS7_iiiiiibS2_i,"ax",@progbits
	.sectioninfo	@"SHI_REGISTERS=114"
	.align	128
        .global         _Z23gemm_half_q_half_kernelILi3ELi20ELb0ELb0ELi32EEvPK6__halfPKjS4_S2_PS0_iiiiPKtS7_iiiiiibS2_i
        .type           _Z23gemm_half_q_half_kernelILi3ELi20ELb0ELb0ELi32EEvPK6__halfPKjS4_S2_PS0_iiiiPKtS7_iiiiiibS2_i,@function
        .size           _Z23gemm_half_q_half_kernelILi3ELi20ELb0ELb0ELi32EEvPK6__halfPKjS4_S2_PS0_iiiiPKtS7_iiiiiibS2_i,(.L_x_3756 - _Z23gemm_half_q_half_kernelILi3ELi20ELb0ELb0ELi32EEvPK6__halfPKjS4_S2_PS0_iiiiPKtS7_iiiiiibS2_i)
        .other          _Z23gemm_half_q_half_kernelILi3ELi20ELb0ELb0ELi32EEvPK6__halfPKjS4_S2_PS0_iiiiPKtS7_iiiiiibS2_i,@"STO_CUDA_ENTRY STV_DEFAULT"
_Z23gemm_half_q_half_kernelILi3ELi20ELb0ELb0ELi32EEvPK6__halfPKjS4_S2_PS0_iiiiPKtS7_iiiiiibS2_i:
.text._Z23gemm_half_q_half_kernelILi3ELi20ELb0ELb0ELi32EEvPK6__halfPKjS4_S2_PS0_iiiiPKtS7_iiiiiibS2_i:
        /* <DEDUP_REMOVED lines=39> */
.L_x_2226:
        /* <DEDUP_REMOVED lines=17> */
.L_x_2225:
        /* <DEDUP_REMOVED lines=17> */
.L_x_2224:
        /* <DEDUP_REMOVED lines=13> */
.L_x_2228:
        /* <DEDUP_REMOVED lines=17> */
.L_x_2227:
        /* <DEDUP_REMOVED lines=15> */
.L_x_2223:
[----:B------:R-:W-:Y:S05]  /*0760*/  BSYNC B0 ;  /* 0x0000000000007941 */ /* 0x000fea0003800000 */
.L_x_2222:
        /* <DEDUP_REMOVED lines=18> */
.L_x_2231:
        /* <DEDUP_REMOVED lines=11> */
.L_x_2230:
        /* <DEDUP_REMOVED lines=10> */
.L_x_2229:
        /* <DEDUP_REMOVED lines=64> */
.L_x_2233:
        /* <DEDUP_REMOVED lines=41> */
.L_x_2232:
        /* <DEDUP_REMOVED lines=10> */
[----:B------:R-:W-:Y:S01]  /*1110*/  PRMT R32, RZ, 0x7610, R32 ;  /* 0x00007610ff207816 */ /* 0x000fe20000000020 */
[----:B------:R-:W-:-:S02]  /*1120*/  UMOV UR4, URZ ;  /* 0x0000003f00047c82 */ /* 0x000fc40008000000 */
.L_x_2236:
[----:B------:R-:W-:-:S04]  /*1130*/  IMAD.MOV.U32 R31, RZ, RZ, 0x4 ;  /* 0x00000004ff1f7424 */ /* 0x000fc800078e00ff */
[C---:B------:R-:W-:Y:S02]  /*1140*/  IMAD.WIDE R16, R31.reuse, c[0x0][0x18c], R36 ;  /* 0x000063001f107a25 */ /* 0x040fe400078e0224 */
[----:B------:R-:W5:Y:S04]  /*1150*/  LDG.E.128.CONSTANT R36, [R36.64] ;  /* 0x0000000624247981 */ /* 0x000f68000c1e9d00 */
[C---:B------:R-:W-:Y:S02]  /*1160*/  IMAD.WIDE R12, R31.reuse, c[0x0][0x18c], R16 ;  /* 0x000063001f0c7a25 */ /* 0x040fe400078e0210 */
[----:B------:R-:W5:Y:S04]  /*1170*/  LDG.E.128.CONSTANT R16, [R16.64] ;  /* 0x0000000610107981 */ /* 0x000f68000c1e9d00 */
[----:B0-----:R-:W-:-:S02]  /*1180*/  IMAD.WIDE R4, R31, c[0x0][0x18c], R12 ;  /* 0x000063001f047a25 */ /* 0x001fc400078e020c */
[----:B------:R-:W5:Y:S04]  /*1190*/  LDG.E.128.CONSTANT R12, [R12.64] ;  /* 0x000000060c0c7981 */ /* 0x000f68000c1e9d00 */
[----:B------:R0:W5:Y:S01]  /*11a0*/  LDG.E.128.CONSTANT R8, [R4.64] ;  /* 0x0000000604087981 */ /* 0x000162000c1e9d00 */
[----:B------:R-:W-:Y:S01]  /*11b0*/  IMAD.WIDE R2, R31, c[0x0][0x18c], R4 ;  /* 0x000063001f027a25 */ /* 0x000fe200078e0204 */
[----:B------:R-:W-:Y:S05]  /*11c0*/  @!P1 BRA `(.L_x_2235) ;  /* 0x00001e4000009947 */ /* 0x000fea0003800000 */
[----:B0-----:R-:W2:Y:S01]  /*11d0*/  LDG.E.128.CONSTANT R4, [R2.64] ;  /* 0x0000000602047981 */ /* 0x001ea2000c1e9d00 */
[----:B-----5:R-:W-:Y:S01]  /*11e0*/  SHF.R.U32.HI R74, RZ, 0xf, R39 ;  /* 0x0000000fff4a7819 */ /* 0x020fe20000011627 */
[----:B------:R-:W-:Y:S01]  /*11f0*/  IMAD.MOV.U32 R34, RZ, RZ, 0x2800 ;  /* 0x00002800ff227424 */ /* 0x000fe200078e00ff */
[----:B------:R-:W-:Y:S02]  /*1200*/  SHF.R.U32.HI R64, RZ, 0xf, R38 ;  /* 0x0000000fff407819 */ /* 0x000fe40000011626 */
        /* <DEDUP_REMOVED lines=24> */
[----:B------:R-:W-:-:S02]  /*1390*/  LOP3.LUT R89, R74, 0x20002, R89, 0xf8, !PT ;  /* 0x000200024a597812 */ /* 0x000fc400078ef859 */
        /* <DEDUP_REMOVED lines=43> */
[----:B------:R-:W-:Y:S01]  /*1650*/  LOP3.LUT R62, R62, 0x10001, RZ, 0xc0, !PT ;  /* 0x000100013e3e7812 */ /* 0x000fe200078ec0ff */
[----:B------:R-:W0:Y:S01]  /*1660*/  LDS.128 R8, [UR4] ;  /* 0x00000004ff087984 */ /* 0x000e220008000c00 */
        /* <DEDUP_REMOVED lines=410> */
.L_x_2235:
[----:B------:R-:W-:Y:S01]  /*3010*/  IADD3 R0, R0, 0x20, RZ ;  /* 0x0000002000007810 */ /* 0x000fe20007ffe0ff */
[----:B------:R-:W-:Y:S01]  /*3020*/  UIADD3 UR4, UR4, 0x40, URZ ;  /* 0x0000004004047890 */ /* 0x000fe2000fffe03f */
[----:B-----5:R-:W-:Y:S02]  /*3030*/  IMAD.WIDE R36, R31, c[0x0][0x18c], R2 ;  /* 0x000063001f247a25 */ /* 0x020fe400078e0202 */
[C---:B------:R-:W-:Y:S02]  /*3040*/  ISETP.GE.AND P0, PT, R0.reuse, c[0x0][0x1b0], PT ;  /* 0x00006c0000007a0c */ /* 0x040fe40003f06270 */
[----:B------:R-:W-:-:S13]  /*3050*/  ISETP.LT.AND P2, PT, R0, R21, PT ;  /* 0x000000150000720c */ /* 0x000fda0003f41270 */
[----:B------:R-:W-:Y:S05]  /*3060*/  @!P0 BRA P2, `(.L_x_2236) ;  /* 0xffffe0c000008947 */ /* 0x000fea000103ffff */
.L_x_2234:
[----:B------:R-:W-:-:S04]  /*3070*/  ISETP.GE.AND P0, PT, R0, R21, PT ;  /* 0x000000150000720c */ /* 0x000fc80003f06270 */
[----:B------:R-:W-:-:S13]  /*3080*/  ISETP.GE.OR P0, PT, R0, c[0x0][0x1b8], P0 ;  /* 0x00006e0000007a0c */ /* 0x000fda0000706670 */
[----:B------:R-:W-:Y:S05]  /*3090*/  @P0 BRA `(.L_x_2237) ;  /* 0x00001d9000000947 */ /* 0x000fea0003800000 */
.L_x_2239:
[----:B------:R-:W-:Y:S01]  /*30a0*/  IMAD.MOV.U32 R31, RZ, RZ, 0x4 ;  /* 0x00000004ff1f7424 */ /* 0x000fe200078e00ff */
[----:B-----5:R1:W5:Y:S03]  /*30b0*/  LDG.E.128.CONSTANT R76, [R36.64] ;  /* 0x00000006244c7981 */ /* 0x020366000c1e9d00 */
[----:B0-----:R-:W-:-:S05]  /*30c0*/  IMAD.WIDE R4, R31, c[0x0][0x18c], R36 ;  /* 0x000063001f047a25 */ /* 0x001fca00078e0224 */
[----:B------:R1:W5:Y:S01]  /*30d0*/  LDG.E.128.CONSTANT R8, [R4.64] ;  /* 0x0000000604087981 */ /* 0x000362000c1e9d00 */
[----:B------:R-:W-:Y:S01]  /*30e0*/  IMAD.WIDE R2, R31, c[0x0][0x18c], R4 ;  /* 0x000063001f027a25 */ /* 0x000fe200078e0204 */
[----:B------:R-:W-:Y:S05]  /*30f0*/  @!P1 BRA `(.L_x_2238) ;  /* 0x00001cd000009947 */ /* 0x000fea0003800000 */
[----:B-1----:R-:W2:Y:S01]  /*3100*/  LDG.E.128.CONSTANT R4, [R2.64] ;  /* 0x0000000602047981 */ /* 0x002ea2000c1e9d00 */
        /* <DEDUP_REMOVED lines=460> */
.L_x_2238:
[----:B------:R-:W-:Y:S01]  /*4dd0*/  IADD3 R0, R0, 0x20, RZ ;  /* 0x0000002000007810 */ /* 0x000fe20007ffe0ff */
[----:B------:R-:W-:Y:S01]  /*4de0*/  UIADD3 UR4, UR4, 0x40, URZ ;  /* 0x0000004004047890 */ /* 0x000fe2000fffe03f */
[----:B-1----:R-:W-:Y:S02]  /*4df0*/  IMAD.WIDE R36, R31, c[0x0][0x18c], R2 ;  /* 0x000063001f247a25 */ /* 0x002fe400078e0202 */
[C---:B------:R-:W-:Y:S02]  /*4e00*/  ISETP.GE.AND P0, PT, R0.reuse, c[0x0][0x1b8], PT ;  /* 0x00006e0000007a0c */ /* 0x040fe40003f06270 */
[----:B------:R-:W-:-:S13]  /*4e10*/  ISETP.LT.AND P2, PT, R0, R21, PT ;  /* 0x000000150000720c */ /* 0x000fda0003f41270 */
[----:B------:R-:W-:Y:S05]  /*4e20*/  @!P0 BRA P2, `(.L_x_2239) ;  /* 0xffffe27000008947 */ /* 0x000fea000103ffff */
.L_x_2237:
[----:B------:R-:W-:Y:S05]  /*4e30*/  @!P1 EXIT ;  /* 0x000000000000994d */ /* 0x000fea0003800000 */
[----:B------:R-:W1:Y:S01]  /*4e40*/  S2R R3, SR_CTAID.X ;  /* 0x0000000000037919 */ /* 0x000e620000002500 */
[----:B-----5:R-:W-:-:S03]  /*4e50*/  IMAD.MOV.U32 R9, RZ, RZ, 0x2 ;  /* 0x00000002ff097424 */ /* 0x020fc600078e00ff */
        /* <DEDUP_REMOVED lines=12> */
[----:B0-----:R-:W-:-:S05]  /*4f20*/  LOP3.LUT R4, R2, 0xffffff, RZ, 0xc0, !PT ;  /* 0x00ffffff02047812 */ /* 0x001fca00078ec0ff */
.L_x_2243:
[----:B------:R-:W0:Y:S02]  /*4f30*/  LDS R6, [R4] ;  /* 0x0000000004067984 */ /* 0x000e240000000800 */
[----:B0-----:R-:W-:-:S06]  /*4f40*/  HADD2 R7, R6, R32 ;  /* 0x0000002006077230 */ /* 0x001fcc0000000000 */
[----:B------:R-:W0:Y:S02]  /*4f50*/  ATOMS.CAST.SPIN R7, [R4], R6, R7 ;  /* 0x000000060407738d */ /* 0x000e240001800007 */
[----:B0-----:R-:W-:-:S13]  /*4f60*/  ISETP.EQ.U32.AND P0, PT, R7, 0x1, PT ;  /* 0x000000010700780c */ /* 0x001fda0003f02070 */
[----:B------:R-:W-:Y:S05]  /*4f70*/  @!P0 BRA `(.L_x_2243) ;  /* 0xffffffb000008947 */ /* 0x000fea000383ffff */
[----:B------:R-:W-:Y:S05]  /*4f80*/  BRA `(.L_x_2241) ;  /* 0x0000003000007947 */ /* 0x000fea0003800000 */
.L_x_2242:
[----:B0-----:R-:W2:Y:S02]  /*4f90*/  LD.E R4, [R2.64] ;  /* 0x0000000602047980 */ /* 0x001ea4000c101900 */
[----:B--2---:R-:W-:-:S05]  /*4fa0*/  IMAD.IADD R5, R32, 0x1, R4 ;  /* 0x0000000120057824 */ /* 0x004fca00078e0204 */
[----:B------:R0:W-:Y:S02]  /*4fb0*/  ST.E [R2.64], R5 ;  /* 0x0000000502007985 */ /* 0x0001e4000c101906 */
.L_x_2241:
[----:B------:R-:W-:Y:S05]  /*4fc0*/  BSYNC B0 ;  /* 0x0000000000007941 */ /* 0x000fea0003800000 */
.L_x_2240:
[----:B------:R-:W2:Y:S01]  /*4fd0*/  ATOM.E.ADD.F16x2.RN.STRONG.GPU P0, RZ, [R2.64+0x4], R30 ;  /* 0x0000041e02ff798a */ /* 0x000ea2000810e9c6 */
[----:B------:R-:W-:Y:S01]  /*4fe0*/  BSSY B0, `(.L_x_2244) ;  /* 0x000000f000007945 */ /* 0x000fe20003800000 */
[----:B--2---:R-:W-:Y:S05]  /*4ff0*/  @P0 BRA `(.L_x_2245) ;  /* 0x000000d000000947 */ /* 0x004fea0003800000 */
[----:B------:R-:W1:Y:S02]  /*5000*/  QSPC.E.S P0, RZ, [R2+0x4] ;  /* 0x0000040002ff73aa */ /* 0x000e640000000500 */
[----:B-1----:R-:W-:Y:S05]  /*5010*/  @!P0 BRA `(.L_x_2246) ;  /* 0x0000008000008947 */ /* 0x002fea0003800000 */
[----:B0-----:R-:W-:-:S04]  /*5020*/  IADD3 R2, R2, 0x4, RZ ;  /* 0x0000000402027810 */ /* 0x001fc80007ffe0ff */
[----:B------:R-:W-:-:S05]  /*5030*/  LOP3.LUT R2, R2, 0xffffff, RZ, 0xc0, !PT ;  /* 0x00ffffff02027812 */ /* 0x000fca00078ec0ff */
.L_x_2247:
[----:B------:R-:W0:Y:S02]  /*5040*/  LDS R4, [R2] ;  /* 0x0000000002047984 */ /* 0x000e240000000800 */
[----:B0-----:R-:W-:-:S10]  /*5050*/  HFMA2.MMA R5, R4, 1, 1, R30 ;  /* 0x3c003c0004057835 */ /* 0x001fd4000000001e */
[----:B------:R-:W0:Y:S02]  /*5060*/  ATOMS.CAST.SPIN R5, [R2], R4, R5 ;  /* 0x000000040205738d */ /* 0x000e240001800005 */
[----:B0-----:R-:W-:-:S13]  /*5070*/  ISETP.EQ.U32.AND P0, PT, R5, 0x1, PT ;  /* 0x000000010500780c */ /* 0x001fda0003f02070 */
[----:B------:R-:W-:Y:S05]  /*5080*/  @!P0 BRA `(.L_x_2247) ;  /* 0xffffffb000008947 */ /* 0x000fea000383ffff */
[----:B------:R-:W-:Y:S05]  /*5090*/  BRA `(.L_x_2245) ;  /* 0x0000003000007947 */ /* 0x000fea0003800000 */
.L_x_2246:
[----:B0-----:R-:W2:Y:S02]  /*50a0*/  LD.E R4, [R2.64+0x4] ;  /* 0x0000040602047980 */ /* 0x001ea4000c101900 */
[----:B--2---:R-:W-:-:S05]  /*50b0*/  IMAD.IADD R5, R30, 0x1, R4 ;  /* 0x000000011e057824 */ /* 0x004fca00078e0204 */
[----:B------:R0:W-:Y:S02]  /*50c0*/  ST.E [R2.64+0x4], R5 ;  /* 0x0000040502007985 */ /* 0x0001e4000c101906 */
.L_x_2245:
[----:B------:R-:W-:Y:S05]  /*50d0*/  BSYNC B0 ;  /* 0x0000000000007941 */ /* 0x000fea0003800000 */
.L_x_2244:
        /* <DEDUP_REMOVED lines=10> */
.L_x_2251:
[----:B------:R-:W0:Y:S02]  /*5180*/  LDS R6, [R4] ;  /* 0x0000000004067984 */ /* 0x000e240000000800 */
[----:B0-----:R-:W-:-:S06]  /*5190*/  HADD2 R7, R6, R26 ;  /* 0x0000001a06077230 */ /* 0x001fcc0000000000 */
[----:B------:R-:W0:Y:S02]  /*51a0*/  ATOMS.CAST.SPIN R7, [R4], R6, R7 ;  /* 0x000000060407738d */ /* 0x000e240001800007 */
[----:B0-----:R-:W-:-:S13]  /*51b0*/  ISETP.EQ.U32.AND P0, PT, R7, 0x1, PT ;  /* 0x000000010700780c */ /* 0x001fda0003f02070 */
[----:B------:R-:W-:Y:S05]  /*51c0*/  @!P0 BRA `(.L_x_2251) ;  /* 0xffffffb000008947 */ /* 0x000fea000383ffff */
[----:B------:R-:W-:Y:S05]  /*51d0*/  BRA `(.L_x_2249) ;  /* 0x0000003000007947 */ /* 0x000fea0003800000 */
.L_x_2250:
[----:B------:R-:W2:Y:S02]  /*51e0*/  LD.E R4, [R2.64] ;  /* 0x0000000602047980 */ /* 0x000ea4000c101900 */
[----:B--2---:R-:W-:-:S05]  /*51f0*/  IMAD.IADD R5, R26, 0x1, R4 ;  /* 0x000000011a057824 */ /* 0x004fca00078e0204 */
[----:B------:R0:W-:Y:S02]  /*5200*/  ST.E [R2.64], R5 ;  /* 0x0000000502007985 */ /* 0x0001e4000c101906 */
.L_x_2249:
[----:B------:R-:W-:Y:S05]  /*5210*/  BSYNC B0 ;  /* 0x0000000000007941 */ /* 0x000fea0003800000 */
.L_x_2248:
[----:B------:R-:W2:Y:S01]  /*5220*/  ATOM.E.ADD.F16x2.RN.STRONG.GPU P0, RZ, [R2.64+0x4], R27 ;  /* 0x0000041b02ff798a */ /* 0x000ea2000810e9c6 */
[----:B------:R-:W-:Y:S01]  /*5230*/  BSSY B0, `(.L_x_2252) ;  /* 0x000000f000007945 */ /* 0x000fe20003800000 */
[----:B--2---:R-:W-:Y:S05]  /*5240*/  @P0 BRA `(.L_x_2253) ;  /* 0x000000d000000947 */ /* 0x004fea0003800000 */
[----:B------:R-:W1:Y:S02]  /*5250*/  QSPC.E.S P0, RZ, [R2+0x4] ;  /* 0x0000040002ff73aa */ /* 0x000e640000000500 */
[----:B-1----:R-:W-:Y:S05]  /*5260*/  @!P0 BRA `(.L_x_2254) ;  /* 0x0000008000008947 */ /* 0x002fea0003800000 */
[----:B0-----:R-:W-:-:S04]  /*5270*/  IADD3 R2, R2, 0x4, RZ ;  /* 0x0000000402027810 */ /* 0x001fc80007ffe0ff */
[----:B------:R-:W-:-:S05]  /*5280*/  LOP3.LUT R2, R2, 0xffffff, RZ, 0xc0, !PT ;  /* 0x00ffffff02027812 */ /* 0x000fca00078ec0ff */
.L_x_2255:
[----:B------:R-:W0:Y:S02]  /*5290*/  LDS R4, [R2] ;  /* 0x0000000002047984 */ /* 0x000e240000000800 */
[----:B0-----:R-:W-:-:S10]  /*52a0*/  HFMA2.MMA R5, R4, 1, 1, R27 ;  /* 0x3c003c0004057835 */ /* 0x001fd4000000001b */
[----:B------:R-:W0:Y:S02]  /*52b0*/  ATOMS.CAST.SPIN R5, [R2], R4, R5 ;  /* 0x000000040205738d */ /* 0x000e240001800005 */
[----:B0-----:R-:W-:-:S13]  /*52c0*/  ISETP.EQ.U32.AND P0, PT, R5, 0x1, PT ;  /* 0x000000010500780c */ /* 0x001fda0003f02070 */
[----:B------:R-:W-:Y:S05]  /*52d0*/  @!P0 BRA `(.L_x_2255) ;  /* 0xffffffb000008947 */ /* 0x000fea000383ffff */
[----:B------:R-:W-:Y:S05]  /*52e0*/  BRA `(.L_x_2253) ;  /* 0x0000003000007947 */ /* 0x000fea0003800000 */
.L_x_2254:
[----:B------:R-:W2:Y:S02]  /*52f0*/  LD.E R4, [R2.64+0x4] ;  /* 0x0000040602047980 */ /* 0x000ea4000c101900 */
[----:B0-2---:R-:W-:-:S05]  /*5300*/  IMAD.IADD R5, R27, 0x1, R4 ;  /* 0x000000011b057824 */ /* 0x005fca00078e0204 */
[----:B------:R0:W-:Y:S02]  /*5310*/  ST.E [R2.64+0x4], R5 ;  /* 0x0000040502007985 */ /* 0x0001e4000c101906 */
.L_x_2253:
[----:B------:R-:W-:Y:S05]  /*5320*/  BSYNC B0 ;  /* 0x0000000000007941 */ /* 0x000fea0003800000 */
.L_x_2252:
        /* <DEDUP_REMOVED lines=10> */
.L_x_2259:
[----:B------:R-:W0:Y:S02]  /*53d0*/  LDS R4, [R0] ;  /* 0x0000000000047984 */ /* 0x000e240000000800 */
[----:B0-----:R-:W-:-:S06]  /*53e0*/  HADD2 R5, R4, R28 ;  /* 0x0000001c04057230 */ /* 0x001fcc0000000000 */
[----:B------:R-:W0:Y:S02]  /*53f0*/  ATOMS.CAST.SPIN R5, [R0], R4, R5 ;  /* 0x000000040005738d */ /* 0x000e240001800005 */
[----:B0-----:R-:W-:-:S13]  /*5400*/  ISETP.EQ.U32.AND P0, PT, R5, 0x1, PT ;  /* 0x000000010500780c */ /* 0x001fda0003f02070 */
[----:B------:R-:W-:Y:S05]  /*5410*/  @!P0 BRA `(.L_x_2259) ;  /* 0xffffffb000008947 */ /* 0x000fea000383ffff */
[----:B------:R-:W-:Y:S05]  /*5420*/  BRA `(.L_x_2257) ;  /* 0x0000003000007947 */ /* 0x000fea0003800000 */
.L_x_2258:
[----:B------:R-:W2:Y:S02]  /*5430*/  LD.E R0, [R2.64] ;  /* 0x0000000602007980 */ /* 0x000ea4000c101900 */
[----:B--2---:R-:W-:-:S05]  /*5440*/  IMAD.IADD R5, R28, 0x1, R0 ;  /* 0x000000011c057824 */ /* 0x004fca00078e0200 */
[----:B------:R0:W-:Y:S02]  /*5450*/  ST.E [R2.64], R5 ;  /* 0x0000000502007985 */ /* 0x0001e4000c101906 */
.L_x_2257:
[----:B------:R-:W-:Y:S05]  /*5460*/  BSYNC B0 ;  /* 0x0000000000007941 */ /* 0x000fea0003800000 */
.L_x_2256:
[----:B------:R-:W2:Y:S02]  /*5470*/  ATOM.E.ADD.F16x2.RN.STRONG.GPU P0, RZ, [R2.64+0x4], R29 ;  /* 0x0000041d02ff798a */ /* 0x000ea4000810e9c6 */
[----:B--2---:R-:W-:Y:S05]  /*5480*/  @P0 EXIT ;  /* 0x000000000000094d */ /* 0x004fea0003800000 */
[----:B------:R-:W1:Y:S02]  /*5490*/  QSPC.E.S P0, RZ, [R2+0x4] ;  /* 0x0000040002ff73aa */ /* 0x000e640000000500 */
[----:B-1----:R-:W-:Y:S05]  /*54a0*/  @!P0 BRA `(.L_x_2260) ;  /* 0x0000008000008947 */ /* 0x002fea0003800000 */
[----:B0-----:R-:W-:-:S04]  /*54b0*/  IADD3 R2, R2, 0x4, RZ ;  /* 0x0000000402027810 */ /* 0x001fc80007ffe0ff */
[----:B------:R-:W-:-:S05]  /*54c0*/  LOP3.LUT R2, R2, 0xffffff, RZ, 0xc0, !PT ;  /* 0x00ffffff02027812 */ /* 0x000fca00078ec0ff */
.L_x_2261:
[----:B------:R-:W0:Y:S02]  /*54d0*/  LDS R4, [R2] ;  /* 0x0000000002047984 */ /* 0x000e240000000800 */
[----:B0-----:R-:W-:-:S10]  /*54e0*/  HFMA2.MMA R5, R4, 1, 1, R29 ;  /* 0x3c003c0004057835 */ /* 0x001fd4000000001d */
[----:B------:R-:W0:Y:S02]  /*54f0*/  ATOMS.CAST.SPIN R5, [R2], R4, R5 ;  /* 0x000000040205738d */ /* 0x000e240001800005 */
[----:B0-----:R-:W-:-:S13]  /*5500*/  ISETP.EQ.U32.AND P0, PT, R5, 0x1, PT ;  /* 0x000000010500780c */ /* 0x001fda0003f02070 */
[----:B------:R-:W-:Y:S05]  /*5510*/  @!P0 BRA `(.L_x_2261) ;  /* 0xffffffb000008947 */ /* 0x000fea000383ffff */
[----:B------:R-:W-:Y:S05]  /*5520*/  EXIT ;  /* 0x000000000000794d */ /* 0x000fea0003800000 */
.L_x_2260:
[----:B------:R-:W2:Y:S02]  /*5530*/  LD.E R0, [R2.64+0x4] ;  /* 0x0000040602007980 */ /* 0x000ea4000c101900 */
[----:B0-2---:R-:W-:-:S05]  /*5540*/  IMAD.IADD R5, R29, 0x1, R0 ;  /* 0x000000011d057824 */ /* 0x005fca00078e0200 */
[----:B------:R-:W-:Y:S01]  /*5550*/  ST.E [R2.64+0x4], R5 ;  /* 0x0000040502007985 */ /* 0x000fe2000c101906 */
[----:B------:R-:W-:Y:S05]  /*5560*/  EXIT ;  /* 0x000000000000794d */ /* 0x000fea0003800000 */
.L_x_2262:
        /* <DEDUP_REMOVED lines=9> */
.L_x_3756:


//--------------------- .text._Z23gemm_half_q_half_kernelILi3ELi38ELb0ELb0ELi32EEvPK6__halfPKjS4_S2_PS0_iiiiPKtS7_iiiiiibS2_i --------------------------
	.section	.text._Z23gemm_half_q_half_kernelILi3ELi38ELb0ELb0ELi32EEvPK6__halfPKjS4_S2_PS0_iiiiPKtS7_iiiiiibS2_i,"ax",@progbits
	.sectioninfo	@"SHI_REGISTERS=101"
	.align	128
        .global         _Z23gemm_half_q_half_kernelILi3ELi38ELb0ELb0ELi32EEvPK6__halfPKjS4_S2_PS0_iiiiPKtS7_iiiiiibS2_i
        .type           _Z23gemm_half_q_half_kernelILi3ELi38ELb0ELb0ELi32EEvPK6__halfPKjS4_S2_PS0_iiiiPKtS7_iiiiiibS2_i,@function
        .size           _Z23gemm_half_q_half_kernelILi3ELi38ELb0ELb0ELi32EEvPK6__halfPKjS4_S2_PS0_iiiiPKtS7_iiiiiibS2_i,(.L_x_3757 - _Z23gemm_half_q_half_kernelILi3ELi38ELb0ELb0ELi32EEvPK6__halfPKjS4_S2_PS0_iiiiPKtS7_iiiiiibS2_i)
        .other          _Z23gemm_half_q_half_kernelILi3ELi38ELb0ELb0ELi32EEvPK6__halfPKjS4_S2_PS0_iiiiPKtS7_iiiiiibS2_i,@"STO_CUDA_ENTRY STV_DEFAULT"
_Z23gemm_half_q_half_kernelILi3ELi38ELb0ELb0ELi32EEvPK6__halfPKjS4_S2_PS0_iiiiPKtS7_iiiiiibS2_i:
.text._Z23gemm_half_q_half_kernelILi3ELi38ELb0ELb0ELi32EEvPK6__halfPKjS4_S2_PS0_iiiiPKtS7_iiiiiibS2_i:
        /* <DEDUP_REMOVED lines=33> */
.L_x_2267:
        /* <DEDUP_REMOVED lines=36> */
.L_x_2266:
        /* <DEDUP_REMOVED lines=22> */
.L_x_2268:
        /* <DEDUP_REMOVED lines=12> */
.L_x_2265:
[----:B------:R-:W-:Y:S01]  /*0670*/  ISETP.GT.AND P2, PT, R11, 0x3, PT ;  /* 0x000000030b00780c */ /* 0x000fe20003f44270 */
[----:B------:R-:W-:Y:S01]  /*0680*/  IMAD.SHL.U32 R27, R4, 0x2, RZ ;  /* 0x00000002041b7824 */ /* 0x000fe200078e00ff */
[----:B------:R-:W-:Y:S01]  /*0690*/  PLOP3.LUT P0, PT, PT, PT, PT, 0x80, 0x0 ;  /* 0x000000000000781c */ /* 0x000fe20003f0f070 */
[----:B------:R-:W-:-:S10]  /*06a0*/  IMAD.MOV.U32 R6, RZ, RZ, RZ ;  /* 0x000000ffff067224 */ /* 0x000fd400078e00ff */
[----:B------:R-:W-:Y:S05]  /*06b0*/  @!P2 BRA `(.L_x_2269) ;  /* 0x000002600000a947 */ /* 0x000fea0003800000 */
[----:B------:R-:W-:Y:S02]  /*06c0*/  PLOP3.LUT P0, PT, PT, PT, PT, 0x8, 0x0 ;  /* 0x000000000000781c */ /* 0x000fe40003f0e170 */
[----:B------:R-:W-:Y:S02]  /*06d0*/  IADD3 R29, R11, -0x3, RZ ;  /* 0xfffffffd0b1d7810 */ /* 0x000fe40007ffe0ff */
.L_x_2270:
        /* <DEDUP_REMOVED lines=36> */
.L_x_2269:
        /* <DEDUP_REMOVED lines=22> */
.L_x_2271:
        /* <DEDUP_REMOVED lines=11> */
.L_x_2264:
[----:B------:R-:W-:Y:S05]  /*0b30*/  BSYNC B0 ;  /* 0x0000000000007941 */ /* 0x000fea0003800000 */
.L_x_2263:
        /* <DEDUP_REMOVED lines=17> */
[----:B0-----:R-:W-:Y:S02]  /*0c50*/  IADD3 R17, R11, -0x3, RZ ;  /* 0xfffffffd0b117810 */ /* 0x001fe40007ffe0ff */
.L_x_2274:
        /* <DEDUP_REMOVED lines=11> */
.L_x_2273:
        /* <DEDUP_REMOVED lines=8> */
[----:B-1----:R-:W-:-:S12]  /*0d90*/  @P2 IMAD.WIDE R4, R3, c[0x0][0x18c], R6 ;  /* 0x0000630003042a25 */ /* 0x002fd800078e0206 */
[----:B------:R2:W-:Y:S02]  /*0da0*/  @P0 STG.E.64 [R4.64], RZ ;  /* 0x000000ff04000986 */ /* 0x0005e4000c101b08 */
.L_x_2272:
[----:B------:R-:W-:Y:S01]  /*0db0*/  BAR.SYNC.DEFER_BLOCKING 0x0 ;  /* 0x0000000000007b1d */ /* 0x000fe20000010000 */
[C---:B------:R-:W-:Y:S02]  /*0dc0*/  ISETP.GT.AND P0, PT, R13.reuse, c[0x0][0x1a8], PT ;  /* 0x00006a000d007a0c */ /* 0x040fe40003f04270 */
[C---:B------:R-:W-:Y:S02]  /*0dd0*/  ISETP.GT.AND P3, PT, R13.reuse, c[0x0][0x1b0], PT ;  /* 0x00006c000d007a0c */ /* 0x040fe40003f64270 */
[C---:B------:R-:W-:Y:S02]  /*0de0*/  ISETP.GT.AND P2, PT, R13.reuse, c[0x0][0x1ac], PT ;  /* 0x00006b000d007a0c */ /* 0x040fe40003f44270 */
[C---:B--2---:R-:W-:Y:S02]  /*0df0*/  IMNMX R4, R13.reuse, c[0x0][0x1a8], PT ;  /* 0x00006a000d047a17 */ /* 0x044fe40003800200 */
        /* <DEDUP_REMOVED lines=39> */
[----:B------:R-:W-:-:S02]  /*1070*/  IMAD.MOV.U32 R6, RZ, RZ, RZ ;  /* 0x000000ffff067224 */ /* 0x000fc400078e00ff */
[----:B------:R-:W-:Y:S01]  /*1080*/  @P4 IMAD R5, R9, 0x3, RZ ;  /* 0x0000000309054824 */ /* 0x000fe200078e02ff */
[----:B------:R-:W-:Y:S01]  /*1090*/  IADD3 R3, R8, R4, R3 ;  /* 0x0000000408037210 */ /* 0x000fe20007ffe003 */
[----:B------:R-:W-:Y:S01]  /*10a0*/  @P5 IMAD.SHL.U32 R6, R15, 0x2, RZ ;  /* 0x000000020f065824 */ /* 0x000fe200078e00ff */
[----:B------:R-:W-:-:S04]  /*10b0*/  SHF.R.S32.HI R4, RZ, 0x1f, R0 ;  /* 0x0000001fff047819 */ /* 0x000fc80000011400 */
        /* <DEDUP_REMOVED lines=17> */
.L_x_2276:
        /* <DEDUP_REMOVED lines=41> */
.L_x_2275:
        /* <DEDUP_REMOVED lines=12> */
.L_x_2280:
        /* <DEDUP_REMOVED lines=19> */
[--C-:B------:R-:W-:Y:S02]  /*1650*/  SHF.R.U32.HI R47, RZ, 0xc, R27.reuse ;  /* 0x0000000cff2f7819 */ /* 0x100fe4000001161b */
[----:B------:R-:W-:Y:S02]  /*1660*/  LOP3.LUT R54, R27, 0x3f003f, RZ, 0xc0, !PT ;  /* 0x003f003f1b367812 */ /* 0x000fe400078ec0ff */
[----:B------:R-:W-:-:S02]  /*1670*/  SHF.R.U32.HI R55, RZ, 0x6, R27 ;  /* 0x00000006ff377819 */ /* 0x000fc4000001161b */
[--C-:B----4-:R-:W-:Y:S02]  /*1680*/  SHF.R.U32.HI R24, RZ, 0x8, R16.reuse ;  /* 0x00000008ff187819 */ /* 0x110fe40000011610 */
        /* <DEDUP_REMOVED lines=23> */
[----:B------:R-:W0:Y:S01]  /*1800*/  LDS.128 R16, [UR4] ;  /* 0x00000004ff107984 */ /* 0x000e220008000c00 */
[--C-:B---3--:R-:W-:Y:S02]  /*1810*/  SHF.R.U32.HI R25, RZ, 0xc, R20.reuse ;  /* 0x0000000cff197819 */ /* 0x108fe40000011614 */
[----:B------:R-:W-:Y:S02]  /*1820*/  LOP3.LUT R48, R20, 0x3f003f, RZ, 0xc0, !PT ;  /* 0x003f003f14307812 */ /* 0x000fe400078ec0ff */
        /* <DEDUP_REMOVED lines=8> */
[----:B------:R-:W-:Y:S02]  /*18b0*/  SHF.R.U32.HI R22, RZ, 0xc, R23 ;  /* 0x0000000cff167819 */ /* 0x000fe40000011617 */
[----:B------:R-:W-:-:S02]  /*18c0*/  LOP3.LUT R44, R25, 0x300030, R44, 0xf8, !PT ;  /* 0x00300030192c7812 */ /* 0x000fc400078ef82c */
[----:B------:R-:W-:Y:S02]  /*18d0*/  LOP3.LUT R25, R29, 0x64006400, RZ, 0xfc, !PT ;  /* 0x640064001d197812 */ /* 0x000fe400078efcff */
[----:B------:R-:W-:Y:S02]  /*18e0*/  LOP3.LUT R29, R36, 0x64006400, RZ, 0xfc, !PT ;  /* 0x64006400241d7812 */ /* 0x000fe400078efcff */
[----:B------:R-:W-:Y:S01]  /*18f0*/  LOP3.LUT R22, R22, 0xf000f, RZ, 0xc0, !PT ;  /* 0x000f000f16167812 */ /* 0x000fe200078ec0ff */
[----:B------:R-:W-:Y:S01]  /*1900*/  HADD2 R25, R25, -1056, -1056 ;  /* 0xe420e42019197430 */ /* 0x000fe20000000000 */
[----:B------:R-:W-:Y:S01]  /*1910*/  LOP3.LUT R30, R30, 0x3f003f, RZ, 0xc0, !PT ;  /* 0x003f003f1e1e7812 */ /* 0x000fe200078ec0ff */
[----:B------:R-:W-:Y:S01]  /*1920*/  HADD2 R29, R29, -1056, -1056 ;  /* 0xe420e4201d1d7430 */ /* 0x000fe20000000000 */
[----:B------:R-:W-:Y:S02]  /*1930*/  LOP3.LUT R47, R22, 0x300030, R27, 0xf8, !PT ;  /* 0x00300030162f7812 */ /* 0x000fe400078ef81b */
        /* <DEDUP_REMOVED lines=43> */
[----:B------:R-:W-:Y:S02]  /*1bf0*/  LOP3.LUT R55, R56, 0x64006400, RZ, 0xfc, !PT ;  /* 0x6400640038377812 */ /* 0x000fe400078efcff */
        /* <DEDUP_REMOVED lines=161> */
.L_x_2278:
        /* <DEDUP_REMOVED lines=36> */
[----:B------:R-:W-:Y:S02]  /*2850*/  LOP3.LUT R29, R29, 0xf000f, RZ, 0xc0, !PT ;  /* 0x000f000f1d1d7812 */ /* 0x000fe400078ec0ff */
        /* <DEDUP_REMOVED lines=20> */
[----:B------:R-:W-:Y:S02]  /*29a0*/  SHF.R.U32.HI R52, RZ, 0x6, R21 ;  /* 0x00000006ff347819 */ /* 0x000fe40000011615 */
[----:B------:R-:W-:Y:S02]  /*29b0*/  LOP3.LUT R29, R29, 0xf000f, RZ, 0xc0, !PT ;  /* 0x000f000f1d1d7812 */ /* 0x000fe400078ec0ff */
[----:B------:R-:W-:Y:S02]  /*29c0*/  LOP3.LUT R20, R30, 0x3f003f, RZ, 0xc0, !PT ;  /* 0x003f003f1e147812 */ /* 0x000fe400078ec0ff */
[--C-:B------:R-:W-:Y:S01]  /*29d0*/  SHF.R.U32.HI R21, RZ, 0xc, R22.reuse ;  /* 0x0000000cff157819 */ /* 0x100fe20000011616 */
[----:B------:R-:W-:Y:S01]  /*29e0*/  HADD2 R27, R27, -1056, -1056 ;  /* 0xe420e4201b1b7430 */ /* 0x000fe20000000000 */
[----:B------:R-:W-:Y:S01]  /*29f0*/  LOP3.LUT R54, R22, 0x3f003f, RZ, 0xc0, !PT ;  /* 0x003f003f16367812 */ /* 0x000fe200078ec0ff */
[----:B------:R-:W-:Y:S01]  /*2a00*/  HADD2 R31, R31, -1056, -1056 ;  /* 0xe420e4201f1f7430 */ /* 0x000fe20000000000 */
[----:B------:R-:W-:-:S02]  /*2a10*/  SHF.R.U32.HI R55, RZ, 0x6, R22 ;  /* 0x00000006ff377819 */ /* 0x000fc40000011616 */
[----:B------:R-:W-:Y:S02]  /*2a20*/  LOP3.LUT R58, R23, 0x3f003f, RZ, 0xc0, !PT ;  /* 0x003f003f173a7812 */ /* 0x000fe400078ec0ff */
[--C-:B------:R-:W-:Y:S02]  /*2a30*/  SHF.R.U32.HI R59, RZ, 0x6, R23.reuse ;  /* 0x00000006ff3b7819 */ /* 0x100fe40000011617 */
[----:B------:R-:W-:Y:S02]  /*2a40*/  LOP3.LUT R46, R29, 0x300030, R46, 0xf8, !PT ;  /* 0x003000301d2e7812 */ /* 0x000fe400078ef82e */
        /* <DEDUP_REMOVED lines=45> */
[-C--:B------:R-:W-:Y:S01]  /*2d20*/  HFMA2 R17, R51, R18.reuse, R57 ;  /* 0x0000001233117231 */ /* 0x080fe20000000039 */
[----:B------:R-:W-:Y:S01]  /*2d30*/  LOP3.LUT R43, R43, 0x64006400, RZ, 0xfc, !PT ;  /* 0x640064002b2b7812 */ /* 0x000fe200078efcff */
[----:B------:R-:W-:Y:S01]  /*2d40*/  HADD2 R52, R52, -1056, -1056 ;  /* 0xe420e42034347430 */ /* 0x000fe20000000000 */
[----:B------:R-:W-:Y:S01]  /*2d50*/  LOP3.LUT R56, R59, 0x64006400, RZ, 0xfc, !PT ;  /* 0x640064003b387812 */ /* 0x000fe200078efcff */
[----:B------:R-:W-:Y:S01]  /*2d60*/  HADD2 R55, R58, -1056, -1056 ;  /* 0xe420e4203a377430 */ /* 0x000fe20000000000 */
[----:B------:R-:W-:Y:S01]  /*2d70*/  HFMA2.MMA R60, R53, R18, R60 ;  /* 0x00000012353c7235 */ /* 0x000fe2000000003c */
[----:B------:R-:W-:Y:S01]  /*2d80*/  HADD2 R54, R54, -1056, -1056 ;  /* 0xe420e42036367430 */ /* 0x000fe20000000000 */
[----:B------:R-:W-:Y:S01]  /*2d90*/  HFMA2.MMA R57, R50, R19, R16 ;  /* 0x0000001332397235 */ /* 0x000fe20000000010 */
[----:B------:R-:W-:Y:S01]  /*2da0*/  LOP3.LUT R44, R44, 0x3f003f, RZ, 0xc0, !PT ;  /* 0x003f003f2c2c7812 */ /* 0x000fe200078ec0ff */
[----:B------:R-:W-:Y:S01]  /*2db0*/  HFMA2 R58, R52, R19, R17 ;  /* 0x00000013343a7231 */ /* 0x000fe20000000011 */
[----:B------:R-:W-:Y:S01]  /*2dc0*/  LOP3.LUT R16, R37, 0x64006400, RZ, 0xfc, !PT ;  /* 0x6400640025107812 */ /* 0x000fe200078efcff */
        /* <DEDUP_REMOVED lines=13> */
[----:B------:R-:W-:Y:S01]  /*2ea0*/  HFMA2 R61, R56, R19, R61 ;  /* 0x00000013383d7231 */ /* 0x000fe2000000003d */
[-C--:B0-----:R-:W-:Y:S01]  /*2eb0*/  HFMA2.MMA R19, R35, R20.reuse, R57 ;  /* 0x0000001423137235 */ /* 0x081fe20000000039 */
        /* <DEDUP_REMOVED lines=9> */
[----:B------:R-:W-:Y:S01]  /*2f50*/  HADD2 R41, R17, -1056, -1056 ;  /* 0xe420e42011297430 */ /* 0x000fe20000000000 */
[----:B------:R-:W-:Y:S01]  /*2f60*/  LOP3.LUT R57, R26, 0x64006400, RZ, 0xfc, !PT ;  /* 0x640064001a397812 */ /* 0x000fe200078efcff */
[----:B------:R-:W-:Y:S01]  /*2f70*/  HADD2 R43, R24, -1056, -1056 ;  /* 0xe420e420182b7430 */ /* 0x000fe20000000000 */
[----:B------:R-:W-:Y:S01]  /*2f80*/  LOP3.LUT R26, R45, 0x64006400, RZ, 0xfc, !PT ;  /* 0x640064002d1a7812 */ /* 0x000fe200078efcff */
[----:B------:R-:W-:Y:S01]  /*2f90*/  HFMA2 R17, R42, R21, R16 ;  /* 0x000000152a117231 */ /* 0x000fe20000000010 */
        /* <DEDUP_REMOVED lines=119> */
.L_x_2279:
        /* <DEDUP_REMOVED lines=11> */
.L_x_2277:
[----:B------:R-:W-:-:S04]  /*37c0*/  ISETP.GE.AND P0, PT, R13, R12, PT ;  /* 0x0000000c0d00720c */ /* 0x000fc80003f06270 */
[----:B------:R-:W-:-:S13]  /*37d0*/  ISETP.GE.OR P0, PT, R13, c[0x0][0x1b8], P0 ;  /* 0x00006e000d007a0c */ /* 0x000fda0000706670 */
[----:B------:R-:W-:Y:S05]  /*37e0*/  @P0 BRA `(.L_x_2281) ;  /* 0x00001d9000000947 */ /* 0x000fea0003800000 */
.L_x_2283:
[----:B------:R-:W-:Y:S01]  /*37f0*/  IMAD.MOV.U32 R33, RZ, RZ, c[0x0][0x18c] ;  /* 0x00006300ff217624 */ /* 0x000fe200078e00ff */
[----:B-----5:R0:W5:Y:S03]  /*3800*/  LDG.E.128.CONSTANT R24, [R14.64] ;  /* 0x000000080e187981 */ /* 0x020166000c1e9d00 */
[----:B-1----:R-:W-:-:S05]  /*3810*/  IMAD.WIDE R16, R33, 0x4, R14 ;  /* 0x0000000421107825 */ /* 0x002fca00078e020e */
[----:B------:R1:W5:Y:S01]  /*3820*/  LDG.E.128.CONSTANT R20, [R16.64] ;  /* 0x0000000810147981 */ /* 0x000362000c1e9d00 */
[----:B0-----:R-:W-:Y:S01]  /*3830*/  IMAD.WIDE R14, R33, 0x4, R16 ;  /* 0x00000004210e7825 */ /* 0x001fe200078e0210 */
        /* <DEDUP_REMOVED lines=37> */
[----:B------:R-:W-:Y:S02]  /*3a90*/  LOP3.LUT R21, R22, 0x380038, RZ, 0xc0, !PT ;  /* 0x0038003816157812 */ /* 0x000fe400078ec0ff */
[----:B------:R-:W-:-:S02]  /*3aa0*/  SHF.R.U32.HI R84, RZ, 0x6, R22 ;  /* 0x00000006ff547819 */ /* 0x000fc40000011616 */
[----:B------:R-:W-:Y:S02]  /*3ab0*/  LOP3.LUT R76, R22, 0x70007, RZ, 0xc0, !PT ;  /* 0x00070007164c7812 */ /* 0x000fe400078ec0ff */
[----:B------:R-:W-:Y:S02]  /*3ac0*/  LOP3.LUT R37, R30, 0x20002, R27, 0xf8, !PT ;  /* 0x000200021e257812 */ /* 0x000fe400078ef81b */
[C---:B------:R-:W-:Y:S02]  /*3ad0*/  LOP3.LUT R22, R23.reuse, 0x380038, RZ, 0xc0, !PT ;  /* 0x0038003817167812 */ /* 0x040fe400078ec0ff */
[----:B------:R-:W-:Y:S02]  /*3ae0*/  SHF.R.U32.HI R86, RZ, 0x6, R23 ;  /* 0x00000006ff567819 */ /* 0x000fe40000011617 */
[----:B------:R-:W-:Y:S02]  /*3af0*/  LOP3.LUT R78, R23, 0x70007, RZ, 0xc0, !PT ;  /* 0x00070007174e7812 */ /* 0x000fe400078ec0ff */
        /* <DEDUP_REMOVED lines=24> */
[----:B------:R-:W-:Y:S02]  /*3c80*/  PRMT R10, R10, 0x5410, R9 ;  /* 0x000054100a0a7816 */ /* 0x000fe40000000009 */
[----:B------:R-:W-:Y:S02]  /*3c90*/  PRMT R8, R8, 0x5410, R7 ;  /* 0x0000541008087816 */ /* 0x000fe40000000007 */
[----:B--2---:R-:W-:Y:S02]  /*3ca0*/  SHF.R.U32.HI R88, RZ, 0xd, R16 ;  /* 0x0000000dff587819 */ /* 0x004fe40000011610 */
[----:B------:R-:W-:-:S02]  /*3cb0*/  LOP3.LUT R20, R16, 0x380038, RZ, 0xc0, !PT ;  /* 0x0038003810147812 */ /* 0x000fc400078ec0ff */
[----:B------:R-:W-:Y:S02]  /*3cc0*/  SHF.R.U32.HI R31, RZ, 0x6, R16 ;  /* 0x00000006ff1f7819 */ /* 0x000fe40000011610 */
[----:B------:R-:W-:Y:S02]  /*3cd0*/  LOP3.LUT R83, R16, 0x70007, RZ, 0xc0, !PT ;  /* 0x0007000710537812 */ /* 0x000fe400078ec0ff */
[----:B------:R-:W-:Y:S02]  /*3ce0*/  SHF.R.U32.HI R28, RZ, 0xd, R17 ;  /* 0x0000000dff1c7819 */ /* 0x000fe40000011611 */
[----:B------:R-:W-:Y:S02]  /*3cf0*/  LOP3.LUT R88, R25, 0x40004, R88, 0xf8, !PT ;  /* 0x0004000419587812 */ /* 0x000fe400078ef858 */
[----:B------:R-:W-:Y:S02]  /*3d00*/  SHF.R.U32.HI R16, RZ, 0xd, R18 ;  /* 0x0000000dff107819 */ /* 0x000fe40000011612 */
[----:B------:R-:W-:-:S02]  /*3d10*/  LOP3.LUT R25, R36, 0x64006400, RZ, 0xfc, !PT ;  /* 0x6400640024197812 */ /* 0x000fc400078efcff */
[C---:B------:R-:W-:Y:S02]  /*3d20*/  LOP3.LUT R23, R17.reuse, 0x380038, RZ, 0xc0, !PT ;  /* 0x0038003811177812 */ /* 0x040fe400078ec0ff */
[----:B------:R-:W-:Y:S01]  /*3d30*/  SHF.R.U32.HI R90, RZ, 0x6, R17 ;  /* 0x00000006ff5a7819 */ /* 0x000fe20000011611 */
[----:B------:R-:W-:Y:S01]  /*3d40*/  HFMA2 R66, R25, R40.H0_H0, -132, -132 ;  /* 0xd820d82019427431 */ /* 0x000fe20000040028 */
[----:B------:R-:W-:Y:S02]  /*3d50*/  LOP3.LUT R85, R17, 0x70007, RZ, 0xc0, !PT ;  /* 0x0007000711557812 */ /* 0x000fe400078ec0ff */
        /* <DEDUP_REMOVED lines=10> */
[----:B------:R-:W-:Y:S01]  /*3e00*/  SHF.R.U32.HI R91, RZ, 0x6, R18 ;  /* 0x00000006ff5b7819 */ /* 0x000fe20000011612 */
        /* <DEDUP_REMOVED lines=369> */
.L_x_2282:
[----:B------:R-:W-:Y:S01]  /*5520*/  IADD3 R13, R13, 0x20, RZ ;  /* 0x000000200d0d7810 */ /* 0x000fe20007ffe0ff */
[----:B------:R-:W-:Y:S01]  /*5530*/  UIADD3 UR4, UR4, 0x40, URZ ;  /* 0x0000004004047890 */ /* 0x000fe2000fffe03f */
[----:B------:R-:W-:Y:S02]  /*5540*/  IMAD.WIDE R14, R33, 0x4, R14 ;  /* 0x00000004210e7825 */ /* 0x000fe400078e020e */
[C---:B------:R-:W-:Y:S02]  /*5550*/  ISETP.GE.AND P0, PT, R13.reuse, c[0x0][0x1b8], PT ;  /* 0x00006e000d007a0c */ /* 0x040fe40003f06270 */
[----:B------:R-:W-:-:S13]  /*5560*/  ISETP.LT.AND P2, PT, R13, R12, PT ;  /* 0x0000000c0d00720c */ /* 0x000fda0003f41270 */
[----:B------:R-:W-:Y:S05]  /*5570*/  @!P0 BRA P2, `(.L_x_2283) ;  /* 0xffffe27000008947 */ /* 0x000fea000103ffff */
.L_x_2281:
[----:B-1----:R-:W0:Y:S02]  /*5580*/  S2R R16, SR_CTAID.Z ;  /* 0x0000000000107919 */ /* 0x002e240000002700 */
        /* <DEDUP_REMOVED lines=8> */
.L_x_2286:
[----:B------:R-:W-:Y:S05]  /*5610*/  @!P1 BRA `(.L_x_2285) ;  /* 0x00000ee000009947 */ /* 0x000fea0003800000 */
[----:B------:R-:W2:Y:S01]  /*5620*/  LDG.E.128.CONSTANT R16, [R14.64] ;  /* 0x000000080e107981 */ /* 0x000ea2000c1e9d00 */
[----:B------:R-:W-:Y:S01]  /*5630*/  IMAD.MOV.U32 R20, RZ, RZ, 0x3400 ;  /* 0x00003400ff147424 */ /* 0x000fe200078e00ff */
[----:B------:R-:W-:Y:S01]  /*5640*/  ISETP.GE.AND P0, PT, R11, 0x2, PT ;  /* 0x000000020b00780c */ /* 0x000fe20003f06270 */
[----:B------:R-:W-:Y:S01]  /*5650*/  IMAD.MOV.U32 R48, RZ, RZ, 0x2c00 ;  /* 0x00002c00ff307424 */ /* 0x000fe200078e00ff */
[----:B------:R-:W-:Y:S01]  /*5660*/  PRMT R10, R10, 0x5410, R9 ;  /* 0x000054100a0a7816 */ /* 0x000fe20000000009 */
        /* <DEDUP_REMOVED lines=44> */
[----:B------:R-:W0:Y:S01]  /*5930*/  LDS.128 R16, [UR4] ;  /* 0x00000004ff107984 */ /* 0x000e220008000c00 */
[----:B------:R-:W-:Y:S01]  /*5940*/  HFMA2 R26, R20, R8.H1_H1, -258, -258 ;  /* 0xdc08dc08141a7431 */ /* 0x000fe20000060008 */
        /* <DEDUP_REMOVED lines=53> */
[----:B------:R-:W-:Y:S01]  /*5ca0*/  LOP3.LUT R42, R42, 0x30003, RZ, 0xc0, !PT ;  /* 0x000300032a2a7812 */ /* 0x000fe200078ec0ff */
        /* <DEDUP_REMOVED lines=11> */
[-C--:B------:R-:W-:Y:S01]  /*5d60*/  HFMA2 R61, R52, R19.reuse, R61 ;  /* 0x00000013343d7231 */ /* 0x080fe2000000003d */
[-C--:B------:R-:W-:Y:S01]  /*5d70*/  HFMA2.MMA R17, R46, R19.reuse, R55 ;  /* 0x000000132e117235 */ /* 0x080fe20000000037 */
[----:B------:R-:W-:Y:S01]  /*5d80*/  HADD2 R55, R42, -1026, -1026 ;  /* 0xe402e4022a377430 */ /* 0x000fe20000000000 */
[----:B------:R-:W-:Y:S01]  /*5d90*/  LOP3.LUT R44, R44, 0x64006400, RZ, 0xfc, !PT ;  /* 0x640064002c2c7812 */ /* 0x000fe200078efcff */
[----:B------:R-:W-:Y:S01]  /*5da0*/  HADD2 R43, R43, -1026, -1026 ;  /* 0xe402e4022b2b7430 */ /* 0x000fe20000000000 */
[----:B------:R-:W-:Y:S01]  /*5db0*/  HFMA2.MMA R59, R50, R19, R59 ;  /* 0x00000013323b7235 */ /* 0x000fe2000000003b */
[----:B------:R-:W-:Y:S01]  /*5dc0*/  HFMA2 R18, R48, R19, R57 ;  /* 0x0000001330127231 */ /* 0x000fe20000000039 */
[----:B------:R-:W-:Y:S01]  /*5dd0*/  LOP3.LUT R16, R16, 0x64006400, RZ, 0xfc, !PT ;  /* 0x6400640010107812 */ /* 0x000fe200078efcff */
[----:B------:R-:W-:Y:S01]  /*5de0*/  HADD2 R45, R44, -1026, -1026 ;  /* 0xe402e4022c2d7430 */ /* 0x000fe20000000000 */
[----:B------:R-:W-:Y:S01]  /*5df0*/  PRMT R8, R8, 0x5410, R7 ;  /* 0x0000541008087816 */ /* 0x000fe20000000007 */
[----:B-1----:R-:W-:-:S02]  /*5e00*/  HFMA2.MMA R17, R43, R20, R17 ;  /* 0x000000142b117235 */ /* 0x002fc40000000011 */
[----:B------:R-:W-:Y:S01]  /*5e10*/  HFMA2.MMA R19, R55, R20, R59 ;  /* 0x0000001437137235 */ /* 0x000fe2000000003b */
[----:B------:R-:W-:Y:S02]  /*5e20*/  HADD2 R57, R16, -1026, -1026 ;  /* 0xe402e40210397430 */ /* 0x000fe40000000000 */
        /* <DEDUP_REMOVED lines=109> */
.L_x_2285:
[----:B------:R-:W-:Y:S01]  /*6500*/  IADD3 R13, R13, 0x10, RZ ;  /* 0x000000100d0d7810 */ /* 0x000fe20007ffe0ff */
[----:B------:R-:W-:Y:S01]  /*6510*/  UIADD3 UR4, UR4, 0x20, URZ ;  /* 0x0000002004047890 */ /* 0x000fe2000fffe03f */
[----:B------:R-:W-:Y:S02]  /*6520*/  LEA R14, P2, R25, R14, 0x2 ;  /* 0x0000000e190e7211 */ /* 0x000fe400078410ff */
[C---:B------:R-:W-:Y:S02]  /*6530*/  ISETP.GE.AND P0, PT, R13.reuse, c[0x0][0x1bc], PT ;  /* 0x00006f000d007a0c */ /* 0x040fe40003f06270 */
[----:B------:R-:W-:Y:S01]  /*6540*/  ISETP.LT.AND P3, PT, R13, R12, PT ;  /* 0x0000000c0d00720c */ /* 0x000fe20003f61270 */
[----:B------:R-:W-:-:S12]  /*6550*/  IMAD.X R15, R15, 0x1, R24, P2 ;  /* 0x000000010f0f7824 */ /* 0x000fd800010e0618 */
[----:B------:R-:W-:Y:S05]  /*6560*/  @!P0 BRA P3, `(.L_x_2286) ;  /* 0xfffff0a000008947 */ /* 0x000fea000183ffff */
.L_x_2284:
[----:B------:R-:W-:Y:S05]  /*6570*/  @!P1 EXIT ;  /* 0x000000000000994d */ /* 0x000fea0003800000 */
[----:B------:R-:W0:Y:S01]  /*6580*/  S2R R7, SR_CTAID.X ;  /* 0x0000000000077919 */ /* 0x000e220000002500 */
[----:B------:R-:W-:Y:S02]  /*6590*/  IMAD.MOV.U32 R16, RZ, RZ, 0x2 ;  /* 0x00000002ff107424 */ /* 0x000fe400078e00ff */
[----:B------:R-:W-:Y:S01]  /*65a0*/  IMAD.MOV.U32 R13, RZ, RZ, R6 ;  /* 0x000000ffff0d7224 */ /* 0x000fe200078e0006 */
        /* <DEDUP_REMOVED lines=9> */
[----:B------:R-:W-:Y:S01]  /*6640*/  IMAD.MOV.U32 R14, RZ, RZ, R5 ;  /* 0x000000ffff0e7224 */ /* 0x000fe200078e0005 */
[----:B--2---:R-:W-:Y:S05]  /*6650*/  @P0 BRA `(.L_x_2288) ;  /* 0x000000c000000947 */ /* 0x004fea0003800000 */
[----:B------:R-:W0:Y:S02]  /*6660*/  QSPC.E.S P0, RZ, [R8] ;  /* 0x0000000008ff73aa */ /* 0x000e240000000500 */
[----:B0-----:R-:W-:Y:S05]  /*6670*/  @!P0 BRA `(.L_x_2289) ;  /* 0x0000007000008947 */ /* 0x001fea0003800000 */
[----:B------:R-:W-:-:S05]  /*6680*/  LOP3.LUT R10, R8, 0xffffff, RZ, 0xc0, !PT ;  /* 0x00ffffff080a7812 */ /* 0x000fca00078ec0ff */
.L_x_2290:
[----:B------:R-:W0:Y:S02]  /*6690*/  LDS R12, [R10] ;  /* 0x000000000a0c7984 */ /* 0x000e240000000800 */
[----:B0-----:R-:W-:-:S06]  /*66a0*/  HADD2 R13, R12, R6 ;  /* 0x000000060c0d7230 */ /* 0x001fcc0000000000 */
[----:B------:R-:W0:Y:S02]  /*66b0*/  ATOMS.CAST.SPIN R13, [R10], R12, R13 ;  /* 0x0000000c0a0d738d */ /* 0x000e24000180000d */
[----:B0-----:R-:W-:-:S13]  /*66c0*/  ISETP.EQ.U32.AND P0, PT, R13, 0x1, PT ;  /* 0x000000010d00780c */ /* 0x001fda0003f02070 */
[----:B------:R-:W-:Y:S05]  /*66d0*/  @!P0 BRA `(.L_x_2290) ;  /* 0xffffffb000008947 */ /* 0x000fea000383ffff */
[----:B------:R-:W-:Y:S05]  /*66e0*/  BRA `(.L_x_2288) ;  /* 0x0000003000007947 */ /* 0x000fea0003800000 */
.L_x_2289:
[----:B------:R-:W2:Y:S02]  /*66f0*/  LD.E R6, [R8.64] ;  /* 0x0000000808067980 */ /* 0x000ea4000c101900 */
[----:B--2---:R-:W-:-:S05]  /*6700*/  IMAD.IADD R13, R13, 0x1, R6 ;  /* 0x000000010d0d7824 */ /* 0x004fca00078e0206 */
[----:B------:R0:W-:Y:S02]  /*6710*/  ST.E [R8.64], R13 ;  /* 0x0000000d08007985 */ /* 0x0001e4000c101908 */
.L_x_2288:
[----:B------:R-:W-:Y:S05]  /*6720*/  BSYNC B0 ;  /* 0x0000000000007941 */ /* 0x000fea0003800000 */
.L_x_2287:
[----:B------:R-:W2:Y:S01]  /*6730*/  ATOM.E.ADD.F16x2.RN.STRONG.GPU P0, RZ, [R8.64+0x4], R14 ;  /* 0x0000040e08ff798a */ /* 0x000ea2000810e9c8 */
[----:B------:R-:W-:Y:S01]  /*6740*/  BSSY B0, `(.L_x_2291) ;  /* 0x000000f000007945 */ /* 0x000fe20003800000 */
[----:B--2---:R-:W-:Y:S05]  /*6750*/  @P0 BRA `(.L_x_2292) ;  /* 0x000000d000000947 */ /* 0x004fea0003800000 */
[----:B------:R-:W1:Y:S02]  /*6760*/  QSPC.E.S P0, RZ, [R8+0x4] ;  /* 0x0000040008ff73aa */ /* 0x000e640000000500 */
[----:B-1----:R-:W-:Y:S05]  /*6770*/  @!P0 BRA `(.L_x_2293) ;  /* 0x0000008000008947 */ /* 0x002fea0003800000 */
[----:B0-----:R-:W-:-:S04]  /*6780*/  IADD3 R8, R8, 0x4, RZ ;  /* 0x0000000408087810 */ /* 0x001fc80007ffe0ff */
[----:B------:R-:W-:-:S05]  /*6790*/  LOP3.LUT R8, R8, 0xffffff, RZ, 0xc0, !PT ;  /* 0x00ffffff08087812 */ /* 0x000fca00078ec0ff */
.L_x_2294:
[----:B------:R-:W0:Y:S02]  /*67a0*/  LDS R12, [R8] ;  /* 0x00000000080c7984 */ /* 0x000e240000000800 */
[----:B0-----:R-:W-:-:S10]  /*67b0*/  HFMA2.MMA R13, R12, 1, 1, R5 ;  /* 0x3c003c000c0d7835 */ /* 0x001fd40000000005 */
[----:B------:R-:W0:Y:S02]  /*67c0*/  ATOMS.CAST.SPIN R13, [R8], R12, R13 ;  /* 0x0000000c080d738d */ /* 0x000e24000180000d */
[----:B0-----:R-:W-:-:S13]  /*67d0*/  ISETP.EQ.U32.AND P0, PT, R13, 0x1, PT ;  /* 0x000000010d00780c */ /* 0x001fda0003f02070 */
[----:B------:R-:W-:Y:S05]  /*67e0*/  @!P0 BRA `(.L_x_2294) ;  /* 0xffffffb000008947 */ /* 0x000fea000383ffff */
[----:B------:R-:W-:Y:S05]  /*67f0*/  BRA `(.L_x_2292) ;  /* 0x0000003000007947 */ /* 0x000fea0003800000 */
.L_x_2293:
[----:B------:R-:W2:Y:S02]  /*6800*/  LD.E R5, [R8.64+0x4] ;  /* 0x0000040808057980 */ /* 0x000ea4000c101900 */
[----:B--2---:R-:W-:-:S05]  /*6810*/  IMAD.IADD R5, R14, 0x1, R5 ;  /* 0x000000010e057824 */ /* 0x004fca00078e0205 */
[----:B------:R1:W-:Y:S02]  /*6820*/  ST.E [R8.64+0x4], R5 ;  /* 0x0000040508007985 */ /* 0x0003e4000c101908 */
.L_x_2292:
[----:B------:R-:W-:Y:S05]  /*6830*/  BSYNC B0 ;  /* 0x0000000000007941 */ /* 0x000fea0003800000 */
.L_x_2291:
[----:B------:R-:W-:-:S13]  /*6840*/  ISETP.GE.AND P0, PT, R11, 0x2, PT ;  /* 0x000000020b00780c */ /* 0x000fda0003f06270 */
[----:B------:R-:W-:Y:S05]  /*6850*/  @!P0 EXIT ;  /* 0x000000000000894d */ /* 0x000fea0003800000 */
[----:B-1----:R-:W-:Y:S01]  /*6860*/  IADD3 R5, R7, c[0x0][0x18c], RZ ;  /* 0x0000630007057a10 */ /* 0x002fe20007ffe0ff */
[----:B0-----:R-:W-:-:S04]  /*6870*/  IMAD.MOV.U32 R9, RZ, RZ, R4 ;  /* 0x000000ffff097224 */ /* 0x001fc800078e0004 */
        /* <DEDUP_REMOVED lines=8> */
.L_x_2298:
[----:B------:R-:W0:Y:S02]  /*6900*/  LDS R12, [R8] ;  /* 0x00000000080c7984 */ /* 0x000e240000000800 */
[----:B0-----:R-:W-:-:S06]  /*6910*/  HADD2 R13, R12, R4 ;  /* 0x000000040c0d7230 */ /* 0x001fcc0000000000 */
[----:B------:R-:W0:Y:S02]  /*6920*/  ATOMS.CAST.SPIN R13, [R8], R12, R13 ;  /* 0x0000000c080d738d */ /* 0x000e24000180000d */
[----:B0-----:R-:W-:-:S13]  /*6930*/  ISETP.EQ.U32.AND P0, PT, R13, 0x1, PT ;  /* 0x000000010d00780c */ /* 0x001fda0003f02070 */
[----:B------:R-:W-:Y:S05]  /*6940*/  @!P0 BRA `(.L_x_2298) ;  /* 0xffffffb000008947 */ /* 0x000fea000383ffff */
[----:B------:R-:W-:Y:S05]  /*6950*/  BRA `(.L_x_2296) ;  /* 0x0000003000007947 */ /* 0x000fea0003800000 */
.L_x_2297:
[----:B------:R-:W2:Y:S02]  /*6960*/  LD.E R4, [R6.64] ;  /* 0x0000000806047980 */ /* 0x000ea4000c101900 */
[----:B--2---:R-:W-:-:S05]  /*6970*/  IMAD.IADD R9, R9, 0x1, R4 ;  /* 0x0000000109097824 */ /* 0x004fca00078e0204 */
[----:B------:R0:W-:Y:S02]  /*6980*/  ST.E [R6.64], R9 ;  /* 0x0000000906007985 */ /* 0x0001e4000c101908 */
.L_x_2296:
[----:B------:R-:W-:Y:S05]  /*6990*/  BSYNC B0 ;  /* 0x0000000000007941 */ /* 0x000fea0003800000 */
.L_x_2295:
[----:B------:R-:W2:Y:S01]  /*69a0*/  ATOM.E.ADD.F16x2.RN.STRONG.GPU P0, RZ, [R6.64+0x4], R10 ;  /* 0x0000040a06ff798a */ /* 0x000ea2000810e9c8 */
[----:B------:R-:W-:Y:S01]  /*69b0*/  BSSY B0, `(.L_x_2299) ;  /* 0x000000f000007945 */ /* 0x000fe20003800000 */
[----:B--2---:R-:W-:Y:S05]  /*69c0*/  @P0 BRA `(.L_x_2300) ;  /* 0x000000d000000947 */ /* 0x004fea0003800000 */
[----:B------:R-:W1:Y:S02]  /*69d0*/  QSPC.E.S P0, RZ, [R6+0x4] ;  /* 0x0000040006ff73aa */ /* 0x000e640000000500 */
[----:B-1----:R-:W-:Y:S05]  /*69e0*/  @!P0 BRA `(.L_x_2301) ;  /* 0x0000008000008947 */ /* 0x002fea0003800000 */
[----:B0-----:R-:W-:-:S04]  /*69f0*/  IADD3 R6, R6, 0x4, RZ ;  /* 0x0000000406067810 */ /* 0x001fc80007ffe0ff */
[----:B------:R-:W-:-:S05]  /*6a00*/  LOP3.LUT R6, R6, 0xffffff, RZ, 0xc0, !PT ;  /* 0x00ffffff06067812 */ /* 0x000fca00078ec0ff */
.L_x_2302:
[----:B------:R-:W0:Y:S02]  /*6a10*/  LDS R8, [R6] ;  /* 0x0000000006087984 */ /* 0x000e240000000800 */
[----:B0-----:R-:W-:-:S10]  /*6a20*/  HFMA2.MMA R9, R8, 1, 1, R3 ;  /* 0x3c003c0008097835 */ /* 0x001fd40000000003 */
[----:B------:R-:W0:Y:S02]  /*6a30*/  ATOMS.CAST.SPIN R9, [R6], R8, R9 ;  /* 0x000000080609738d */ /* 0x000e240001800009 */
[----:B0-----:R-:W-:-:S13]  /*6a40*/  ISETP.EQ.U32.AND P0, PT, R9, 0x1, PT ;  /* 0x000000010900780c */ /* 0x001fda0003f02070 */
[----:B------:R-:W-:Y:S05]  /*6a50*/  @!P0 BRA `(.L_x_2302) ;  /* 0xffffffb000008947 */ /* 0x000fea000383ffff */
[----:B------:R-:W-:Y:S05]  /*6a60*/  BRA `(.L_x_2300) ;  /* 0x0000003000007947 */ /* 0x000fea0003800000 */
.L_x_2301:
[----:B------:R-:W2:Y:S02]  /*6a70*/  LD.E R3, [R6.64+0x4] ;  /* 0x0000040806037980 */ /* 0x000ea4000c101900 */
[----:B--2---:R-:W-:-:S05]  /*6a80*/  IMAD.IADD R3, R10, 0x1, R3 ;  /* 0x000000010a037824 */ /* 0x004fca00078e0203 */
[----:B------:R1:W-:Y:S02]  /*6a90*/  ST.E [R6.64+0x4], R3 ;  /* 0x0000040306007985 */ /* 0x0003e4000c101908 */
.L_x_2300:
[----:B------:R-:W-:Y:S05]  /*6aa0*/  BSYNC B0 ;  /* 0x0000000000007941 */ /* 0x000fea0003800000 */
.L_x_2299:
[----:B------:R-:W-:-:S13]  /*6ab0*/  ISETP.NE.AND P0, PT, R11, 0x2, PT ;  /* 0x000000020b00780c */ /* 0x000fda0003f05270 */
[----:B------:R-:W-:Y:S05]  /*6ac0*/  @!P0 EXIT ;  /* 0x000000000000894d */ /* 0x000fea0003800000 */
[----:B------:R-:W-:Y:S01]  /*6ad0*/  IADD3 R5, R5, c[0x0][0x18c], RZ ;  /* 0x0000630005057a10 */ /* 0x000fe20007ffe0ff */
[----:B-1----:R-:W-:-:S04]  /*6ae0*/  IMAD.MOV.U32 R3, RZ, RZ, R2 ;  /* 0x000000ffff037224 */ /* 0x002fc800078e0002 */
[----:B------:R-:W-:-:S05]  /*6af0*/  IMAD.WIDE R4, R5, R16, c[0x0][0x180] ;  /* 0x0000600005047625 */ /* 0x000fca00078e0210 */
[----:B------:R-:W2:Y:S01]  /*6b00*/  ATOM.E.ADD.F16x2.RN.STRONG.GPU P0, RZ, [R4.64], R3 ;  /* 0x0000000304ff798a */ /* 0x000ea2000810e9c8 */
[----:B------:R-:W-:Y:S01]  /*6b10*/  BSSY B0, `(.L_x_2303) ;  /* 0x000000f000007945 */ /* 0x000fe20003800000 */
[----:B0-----:R-:W-:Y:S01]  /*6b20*/  IMAD.MOV.U32 R9, RZ, RZ, R0 ;  /* 0x000000ffff097224 */ /* 0x001fe200078e0000 */
[----:B--2---:R-:W-:Y:S05]  /*6b30*/  @P0 BRA `(.L_x_2304) ;  /* 0x000000c000000947 */ /* 0x004fea0003800000 */
[----:B------:R-:W0:Y:S02]  /*6b40*/  QSPC.E.S P0, RZ, [R4] ;  /* 0x0000000004ff73aa */ /* 0x000e240000000500 */
[----:B0-----:R-:W-:Y:S05]  /*6b50*/  @!P0 BRA `(.L_x_2305) ;  /* 0x0000007000008947 */ /* 0x001fea0003800000 */
[----:B------:R-:W-:-:S05]  /*6b60*/  LOP3.LUT R3, R4, 0xffffff, RZ, 0xc0, !PT ;  /* 0x00ffffff04037812 */ /* 0x000fca00078ec0ff */
.L_x_2306:
[----:B------:R-:W0:Y:S02]  /*6b70*/  LDS R6, [R3] ;  /* 0x0000000003067984 */ /* 0x000e240000000800 */
[----:B0-----:R-:W-:-:S06]  /*6b80*/  HADD2 R7, R6, R2 ;  /* 0x0000000206077230 */ /* 0x001fcc0000000000 */
[----:B------:R-:W0:Y:S02]  /*6b90*/  ATOMS.CAST.SPIN R7, [R3], R6, R7 ;  /* 0x000000060307738d */ /* 0x000e240001800007 */
[----:B0-----:R-:W-:-:S13]  /*6ba0*/  ISETP.EQ.U32.AND P0, PT, R7, 0x1, PT ;  /* 0x000000010700780c */ /* 0x001fda0003f02070 */
[----:B------:R-:W-:Y:S05]  /*6bb0*/  @!P0 BRA `(.L_x_2306) ;  /* 0xffffffb000008947 */ /* 0x000fea000383ffff */
[----:B------:R-:W-:Y:S05]  /*6bc0*/  BRA `(.L_x_2304) ;  /* 0x0000003000007947 */ /* 0x000fea0003800000 */
.L_x_2305:
[----:B------:R-:W2:Y:S02]  /*6bd0*/  LD.E R2, [R4.64] ;  /* 0x0000000804027980 */ /* 0x000ea4000c101900 */
[----:B--2---:R-:W-:-:S05]  /*6be0*/  IMAD.IADD R3, R3, 0x1, R2 ;  /* 0x0000000103037824 */ /* 0x004fca00078e0202 */
[----:B------:R0:W-:Y:S02]  /*6bf0*/  ST.E [R4.64], R3 ;  /* 0x0000000304007985 */ /* 0x0001e4000c101908 */
.L_x_2304:
[----:B------:R-:W-:Y:S05]  /*6c00*/  BSYNC B0 ;  /* 0x0000000000007941 */ /* 0x000fea0003800000 */
.L_x_2303:
[----:B------:R-:W2:Y:S02]  /*6c10*/  ATOM.E.ADD.F16x2.RN.STRONG.GPU P0, RZ, [R4.64+0x4], R9 ;  /* 0x0000040904ff798a */ /* 0x000ea4000810e9c8 */
[----:B--2---:R-:W-:Y:S05]  /*6c20*/  @P0 EXIT ;  /* 0x000000000000094d */ /* 0x004fea0003800000 */
[----:B------:R-:W1:Y:S02]  /*6c30*/  QSPC.E.S P0, RZ, [R4+0x4] ;  /* 0x0000040004ff73aa */ /* 0x000e640000000500 */
[----:B-1----:R-:W-:Y:S05]  /*6c40*/  @!P0 BRA `(.L_x_2307) ;  /* 0x0000008000008947 */ /* 0x002fea0003800000 */
[----:B0-----:R-:W-:-:S04]  /*6c50*/  IADD3 R4, R4, 0x4, RZ ;  /* 0x0000000404047810 */ /* 0x001fc80007ffe0ff */
[----:B------:R-:W-:-:S05]  /*6c60*/  LOP3.LUT R4, R4, 0xffffff, RZ, 0xc0, !PT ;  /* 0x00ffffff04047812 */ /* 0x000fca00078ec0ff */
.L_x_2308:
[----:B------:R-:W0:Y:S02]  /*6c70*/  LDS R2, [R4] ;  /* 0x0000000004027984 */ /* 0x000e240000000800 */
[----:B0-----:R-:W-:-:S10]  /*6c80*/  HFMA2.MMA R3, R2, 1, 1, R0 ;  /* 0x3c003c0002037835 */ /* 0x001fd40000000000 */
[----:B------:R-:W0:Y:S02]  /*6c90*/  ATOMS.CAST.SPIN R3, [R4], R2, R3 ;  /* 0x000000020403738d */ /* 0x000e240001800003 */
[----:B0-----:R-:W-:-:S13]  /*6ca0*/  ISETP.EQ.U32.AND P0, PT, R3, 0x1, PT ;  /* 0x000000010300780c */ /* 0x001fda0003f02070 */
[----:B------:R-:W-:Y:S05]  /*6cb0*/  @!P0 BRA `(.L_x_2308) ;  /* 0xffffffb000008947 */ /* 0x000fea000383ffff */
[----:B------:R-:W-:Y:S05]  /*6cc0*/  EXIT ;  /* 0x000000000000794d */ /* 0x000fea0003800000 */
.L_x_2307:
[----:B------:R-:W2:Y:S02]  /*6cd0*/  LD.E R0, [R4.64+0x4] ;  /* 0x0000040804007980 */ /* 0x000ea4000c101900 */
[----:B0-2---:R-:W-:-:S05]  /*6ce0*/  IMAD.IADD R3, R9, 0x1, R0 ;  /* 0x0000000109037824 */ /* 0x005fca00078e0200 */
[----:B------:R-:W-:Y:S01]  /*6cf0*/  ST.E [R4.64+0x4], R3 ;  /* 0x0000040304007985 */ /* 0x000fe2000c101908 */
[----:B------:R-:W-:Y:S05]  /*6d00*/  EXIT ;  /* 0x000000000000794d */ /* 0x000fea0003800000 */
.L_x_2309:
        /* <DEDUP_REMOVED lines=15> */
.L_x_3757:


//--------------------- .text._Z23gemm_half_q_half_kernelILi3ELi128ELb0ELb0ELi32EEvPK6__halfPKjS4_S2_PS0_iiiiPKtS7_iiiiiibS2_i --------------------------
	.section	.text._Z23gemm_half_q_half_kernelILi3ELi128ELb0ELb0ELi32EEvPK6__halfPKjS4_S2_PS0_iiiiPKtS7_iiiiiibS2_i,"ax",@progbits
	.sectioninfo	@"SHI_REGISTERS=64"
	.align	128
        .global         _Z23gemm_half_q_half_kernelILi3ELi128ELb0ELb0ELi32EEvPK6__halfPKjS4_S2_PS0_iiiiPKtS7_iiiiiibS2_i
        .type           _Z23gemm_half_q_half_kernelILi3ELi128ELb0ELb0ELi32EEvPK6__halfPKjS4_S2_PS0_iiiiPKtS7_iiiiiibS2_i,@function
        .size           _Z23gemm_half_q_half_kernelILi3ELi128ELb0ELb0ELi32EEvPK6__halfPKjS4_S2_PS0_iiiiPKtS7_iiiiiibS2_i,(.L_x_3758 - _Z23gemm_half_q_half_kernelILi3ELi128ELb0ELb0ELi32EEvPK6__halfPKjS4_S2_PS0_iiiiPKtS7_iiiiiibS2_i)
        .other          _Z23gemm_half_q_half_kernelILi3ELi128ELb0ELb0ELi32EEvPK6__halfPKjS4_S2_PS0_iiiiPKtS7_iiiiiibS2_i,@"STO_CUDA_ENTRY STV_DEFAULT"
_Z23gemm_half_q_half_kernelILi3ELi128ELb0ELb0ELi32EEvPK6__halfPKjS4_S2_PS0_iiiiPKtS7_iiiiiibS2_i:
.text._Z23gemm_half_q_half_kernelILi3ELi128ELb0ELb0ELi32EEvPK6__halfPKjS4_S2_PS0_iiiiPKtS7_iiiiiibS2_i:
        /* <DEDUP_REMOVED lines=39> */
.L_x_2314:
        /* <DEDUP_REMOVED lines=17> */
.L_x_2313:
[----:B------:R-:W-:-:S04]  /*0380*/  IADD3 R12, R2, -R19, RZ ;  /* 0x80000013020c7210 */ /* 0x000fc80007ffe0ff */
        /* <DEDUP_REMOVED lines=16> */
.L_x_2312:
        /* <DEDUP_REMOVED lines=13> */
.L_x_2316:
        /* <DEDUP_REMOVED lines=17> */
.L_x_2315:
        /* <DEDUP_REMOVED lines=15> */
.L_x_2311:
[----:B------:R-:W-:Y:S05]  /*0760*/  BSYNC B0 ;  /* 0x0000000000007941 */ /* 0x000fea0003800000 */
.L_x_2310:
        /* <DEDUP_REMOVED lines=12> */
[----:B0-----:R-:W-:Y:S02]  /*0830*/  IMAD.MOV.U32 R15, RZ, RZ, RZ ;  /* 0x000000ffff0f7224 */ /* 0x001fe400078e00ff */
[----:B------:R-:W-:-:S04]  /*0840*/  IMAD R8, R9, 0x3, R8 ;  /* 0x0000000309087824 */ /* 0x000fc800078e0208 */
[----:B------:R-:W-:-:S04]  /*0850*/  IMAD R7, R7, 0x4, R8 ;  /* 0x0000000407077824 */ /* 0x000fc800078e0208 */
[----:B------:R-:W-:Y:S01]  /*0860*/  IMAD.WIDE R6, R7, R17, c[0x0][0x180] ;  /* 0x0000600007067625 */ /* 0x000fe200078e0211 */
[----:B------:R-:W-:Y:S05]  /*0870*/  @!P2 BRA `(.L_x_2318) ;  /* 0x000000d00000a947 */ /* 0x000fea0003800000 */
[----:B------:R-:W-:Y:S02]  /*0880*/  PLOP3.LUT P0, PT, PT, PT, PT, 0x8, 0x0 ;  /* 0x000000000000781c */ /* 0x000fe40003f0e170 */
[----:B------:R-:W-:Y:S02]  /*0890*/  IADD3 R14, R2, -0x3, RZ ;  /* 0xfffffffd020e7810 */ /* 0x000fe40007ffe0ff */
.L_x_2319:
        /* <DEDUP_REMOVED lines=11> */
.L_x_2318:
        /* <DEDUP_REMOVED lines=10> */
.L_x_2317:
        /* <DEDUP_REMOVED lines=13> */
[----:B------:R-:W-:Y:S02]  /*0ac0*/  @P5 IMNMX R9, R0, c[0x0][0x1b4], PT ;  /* 0x00006d0000095a17 */ /* 0x000fe40003800200 */
[----:B------:R-:W-:Y:S02]  /*0ad0*/  @P4 IADD3 R8, R8, -c[0x0][0x1ac], RZ ;  /* 0x80006b0008084a10 */ /* 0x000fe40007ffe0ff */
[----:B------:R-:W-:Y:S02]  /*0ae0*/  @P0 LEA.HI R7, R7, R6, RZ, 0x5 ;  /* 0x0000000607070211 */ /* 0x000fe400078f28ff */
[----:B------:R-:W-:Y:S02]  /*0af0*/  @P5 IADD3 R10, R9, -c[0x0][0x1b0], RZ ;  /* 0x80006c00090a5a10 */ /* 0x000fe40007ffe0ff */
[----:B0-----:R-:W-:Y:S02]  /*0b00*/  @P2 IMNMX R11, R0, c[0x0][0x1b8], PT ;  /* 0x00006e00000b2a17 */ /* 0x001fe40003800200 */
[----:B------:R-:W-:-:S02]  /*0b10*/  @P4 SHF.R.S32.HI R9, RZ, 0x1f, R8 ;  /* 0x0000001fff094819 */ /* 0x000fc40000011408 */
[----:B------:R-:W-:Y:S02]  /*0b20*/  @P3 IMNMX R14, R0, c[0x0][0x1bc], PT ;  /* 0x00006f00000e3a17 */ /* 0x000fe40003800200 */
[----:B------:R-:W-:Y:S02]  /*0b30*/  @P0 SHF.R.S32.HI R7, RZ, 0x5, R7 ;  /* 0x00000005ff070819 */ /* 0x000fe40000011407 */
[----:B------:R-:W-:Y:S02]  /*0b40*/  @P2 IADD3 R12, R11, -c[0x0][0x1b4], RZ ;  /* 0x80006d000b0c2a10 */ /* 0x000fe40007ffe0ff */
[----:B------:R-:W-:Y:S02]  /*0b50*/  @P4 LEA.HI R6, R9, R8, RZ, 0x5 ;  /* 0x0000000809064211 */ /* 0x000fe400078f28ff */
[----:B------:R-:W-:Y:S01]  /*0b60*/  @P5 SHF.R.S32.HI R11, RZ, 0x1f, R10 ;  /* 0x0000001fff0b5819 */ /* 0x000fe2000001140a */
[----:B------:R-:W-:Y:S01]  /*0b70*/  CS2R R8, SRZ ;  /* 0x0000000000087805 */ /* 0x000fe2000001ff00 */
[----:B------:R-:W-:Y:S01]  /*0b80*/  @P3 IADD3 R14, R14, -c[0x0][0x1b8], RZ ;  /* 0x80006e000e0e3a10 */ /* 0x000fe20007ffe0ff */
[----:B------:R-:W-:Y:S01]  /*0b90*/  @P0 IMAD R9, R7, 0x6, RZ ;  /* 0x0000000607090824 */ /* 0x000fe200078e02ff */
[----:B------:R-:W-:-:S02]  /*0ba0*/  ISETP.GE.AND P0, PT, R0, R3, PT ;  /* 0x000000030000720c */ /* 0x000fc40003f06270 */
[----:B------:R-:W-:Y:S01]  /*0bb0*/  @P5 LEA.HI R10, R11, R10, RZ, 0x5 ;  /* 0x0000000a0b0a5211 */ /* 0x000fe200078f28ff */
[----:B------:R-:W-:Y:S01]  /*0bc0*/  IMAD.MOV.U32 R11, RZ, RZ, RZ ;  /* 0x000000ffff0b7224 */ /* 0x000fe200078e00ff */
[----:B------:R-:W-:Y:S02]  /*0bd0*/  @P2 SHF.R.S32.HI R13, RZ, 0x1f, R12 ;  /* 0x0000001fff0d2819 */ /* 0x000fe4000001140c */
[----:B------:R-:W-:Y:S02]  /*0be0*/  @P3 SHF.R.S32.HI R15, RZ, 0x1f, R14 ;  /* 0x0000001fff0f3819 */ /* 0x000fe4000001140e */
[----:B------:R-:W-:Y:S02]  /*0bf0*/  @P4 SHF.R.S32.HI R6, RZ, 0x5, R6 ;  /* 0x00000005ff064819 */ /* 0x000fe40000011406 */
[----:B------:R-:W-:Y:S02]  /*0c00*/  @P5 SHF.R.S32.HI R10, RZ, 0x5, R10 ;  /* 0x00000005ff0a5819 */ /* 0x000fe4000001140a */
[----:B------:R-:W-:Y:S01]  /*0c10*/  SHF.R.S32.HI R16, RZ, 0x5, R16 ;  /* 0x00000005ff107819 */ /* 0x000fe20000011410 */
[----:B------:R-:W-:Y:S01]  /*0c20*/  @P4 IMAD R8, R6, 0x5, RZ ;  /* 0x0000000506084824 */ /* 0x000fe200078e02ff */
[----:B------:R-:W-:Y:S01]  /*0c30*/  @P2 LEA.HI R13, R13, R12, RZ, 0x5 ;  /* 0x0000000c0d0d2211 */ /* 0x000fe200078f28ff */
[----:B------:R-:W-:Y:S01]  /*0c40*/  @P5 IMAD.SHL.U32 R11, R10, 0x4, RZ ;  /* 0x000000040a0b5824 */ /* 0x000fe200078e00ff */
[----:B------:R-:W-:Y:S01]  /*0c50*/  @P3 LEA.HI R15, R15, R14, RZ, 0x5 ;  /* 0x0000000e0f0f3211 */ /* 0x000fe200078f28ff */
[----:B------:R-:W-:Y:S01]  /*0c60*/  IMAD R9, R16, 0x8, R9 ;  /* 0x0000000810097824 */ /* 0x000fe200078e0209 */
[----:B------:R-:W-:Y:S01]  /*0c70*/  @P2 SHF.R.S32.HI R13, RZ, 0x5, R13 ;  /* 0x00000005ff0d2819 */ /* 0x000fe2000001140d */
[----:B------:R-:W-:Y:S01]  /*0c80*/  CS2R R6, SRZ ;  /* 0x0000000000067805 */ /* 0x000fe2000001ff00 */
[----:B------:R-:W-:-:S02]  /*0c90*/  @P3 SHF.R.S32.HI R15, RZ, 0x5, R15 ;  /* 0x00000005ff0f3819 */ /* 0x000fc4000001140f */
[----:B------:R-:W-:Y:S01]  /*0ca0*/  IADD3 R21, R11, R9, R8 ;  /* 0x000000090b157210 */ /* 0x000fe20007ffe008 */
[----:B------:R-:W-:Y:S02]  /*0cb0*/  @P2 IMAD R6, R13, 0x3, RZ ;  /* 0x000000030d062824 */ /* 0x000fe400078e02ff */
[----:B------:R-:W-:Y:S01]  /*0cc0*/  @P3 IMAD.SHL.U32 R7, R15, 0x2, RZ ;  /* 0x000000020f073824 */ /* 0x000fe200078e00ff */
[----:B------:R-:W-:Y:S05]  /*0cd0*/  @P0 BRA `(.L_x_2320) ;  /* 0x0000034000000947 */ /* 0x000fea0003800000 */
[----:B------:R-:W-:Y:S01]  /*0ce0*/  SHF.L.U32 R8, R5, 0x6, RZ ;  /* 0x0000000605087819 */ /* 0x000fe200000006ff */
        /* <DEDUP_REMOVED lines=10> */
.L_x_2321:
        /* <DEDUP_REMOVED lines=41> */
.L_x_2320:
[----:B------:R-:W-:Y:S02]  /*1020*/  ISETP.GE.OR P0, PT, R0, c[0x0][0x1a8], P0 ;  /* 0x00006a0000007a0c */ /* 0x000fe40000706670 */
[----:B------:R-:W-:Y:S02]  /*1030*/  IADD3 R5, R7, R21, R6 ;  /* 0x0000001507057210 */ /* 0x000fe40007ffe006 */
[----:B------:R-:W-:-:S02]  /*1040*/  PRMT R12, RZ, 0x5410, RZ ;  /* 0x00005410ff0c7816 */ /* 0x000fc400000000ff */
[----:B------:R-:W-:Y:S02]  /*1050*/  PRMT R21, RZ, 0x5410, RZ ;  /* 0x00005410ff157816 */ /* 0x000fe400000000ff */
[----:B------:R-:W-:Y:S02]  /*1060*/  PRMT R13, RZ, 0x5410, RZ ;  /* 0x00005410ff0d7816 */ /* 0x000fe400000000ff */
[----:B------:R-:W-:Y:S02]  /*1070*/  PRMT R14, RZ, 0x5410, RZ ;  /* 0x00005410ff0e7816 */ /* 0x000fe400000000ff */
[----:B------:R-:W-:Y:S02]  /*1080*/  PRMT R15, RZ, 0x5410, RZ ;  /* 0x00005410ff0f7816 */ /* 0x000fe400000000ff */
[----:B------:R-:W-:Y:S01]  /*1090*/  PRMT R16, RZ, 0x5410, RZ ;  /* 0x00005410ff107816 */ /* 0x000fe200000000ff */
[----:B------:R-:W-:Y:S05]  /*10a0*/  @P0 BRA `(.L_x_2322) ;  /* 0x00004e7000000947 */ /* 0x000fea0003800000 */
[----:B------:R-:W-:Y:S01]  /*10b0*/  IMAD R5, R5, c[0x0][0x18c], RZ ;  /* 0x0000630005057a24 */ /* 0x000fe200078e02ff */
[----:B------:R-:W-:Y:S01]  /*10c0*/  ULDC UR4, c[0x0][0x18c] ;  /* 0x0000630000047ab9 */ /* 0x000fe20000000800 */
[----:B------:R-:W-:Y:S01]  /*10d0*/  SHF.R.S32.HI R7, RZ, 0x1f, R4 ;  /* 0x0000001fff077819 */ /* 0x000fe20000011404 */
[----:B------:R-:W-:Y:S01]  /*10e0*/  USHF.R.S32.HI UR4, URZ, 0x1f, UR4 ;  /* 0x0000001f3f047899 */ /* 0x000fe20008011404 */
[----:B------:R-:W-:Y:S01]  /*10f0*/  HADD2.F32 R17, -RZ, R19.H0_H0 ;  /* 0x20000013ff117230 */ /* 0x000fe20000004100 */
[--C-:B------:R-:W-:Y:S01]  /*1100*/  SHF.R.S32.HI R6, RZ, 0x1f, R5.reuse ;  /* 0x0000001fff067819 */ /* 0x100fe20000011405 */
[----:B------:R-:W-:Y:S01]  /*1110*/  HADD2.F32 R18, -RZ, R9.H0_H0 ;  /* 0x20000009ff127230 */ /* 0x000fe20000004100 */
[C---:B------:R-:W-:Y:S01]  /*1120*/  IADD3 R25, P0, P2, R4.reuse, c[0x0][0x18c], R5 ;  /* 0x0000630004197a10 */ /* 0x040fe20007a1e005 */
[----:B------:R-:W-:Y:S01]  /*1130*/  HADD2.F32 R19, -RZ, R11.H0_H0 ;  /* 0x2000000bff137230 */ /* 0x000fe20000004100 */
[----:B------:R-:W-:Y:S01]  /*1140*/  IADD3 R4, P3, R4, R5, RZ ;  /* 0x0000000504047210 */ /* 0x000fe20007f7e0ff */
[----:B------:R-:W-:Y:S01]  /*1150*/  HADD2.F32 R20, -RZ, R20.H0_H0 ;  /* 0x20000014ff147230 */ /* 0x000fe20000004100 */
[----:B------:R-:W-:Y:S01]  /*1160*/  IADD3.X R8, R7, UR4, R6, P0, P2 ;  /* 0x0000000407087c10 */ /* 0x000fe200087e4406 */
[----:B------:R-:W-:Y:S01]  /*1170*/  UMOV UR4, URZ ;  /* 0x0000003f00047c82 */ /* 0x000fe20008000000 */
[----:B------:R-:W-:-:S02]  /*1180*/  LEA R24, P0, R25, c[0x0][0x168], 0x2 ;  /* 0x00005a0019187a11 */ /* 0x000fc400078010ff */
[----:B------:R-:W-:Y:S02]  /*1190*/  IADD3.X R7, R6, R7, RZ, P3, !PT ;  /* 0x0000000706077210 */ /* 0x000fe40001ffe4ff */
[C---:B------:R-:W-:Y:S02]  /*11a0*/  LEA R26, P2, R4.reuse, c[0x0][0x168], 0x2 ;  /* 0x00005a00041a7a11 */ /* 0x040fe400078410ff */
[----:B------:R-:W-:Y:S02]  /*11b0*/  LEA.HI.X R25, R25, c[0x0][0x16c], R8, 0x2, P0 ;  /* 0x00005b0019197a11 */ /* 0x000fe400000f1408 */
[----:B------:R-:W-:Y:S02]  /*11c0*/  LEA.HI.X R27, R4, c[0x0][0x16c], R7, 0x2, P2 ;  /* 0x00005b00041b7a11 */ /* 0x000fe400010f1407 */
[----:B------:R-:W-:Y:S02]  /*11d0*/  PRMT R12, R12, 0x5410, RZ ;  /* 0x000054100c0c7816 */ /* 0x000fe400000000ff */
.L_x_2327:
        /* <DEDUP_REMOVED lines=11> */
[----:B------:R-:W-:-:S02]  /*1290*/  LOP3.LUT R22, R4, 0xff, RZ, 0xc0, !PT ;  /* 0x000000ff04167812 */ /* 0x000fc400078ec0ff */
[----:B---3--:R-:W-:Y:S02]  /*12a0*/  LOP3.LUT R32, R9, 0xff, RZ, 0xc0, !PT ;  /* 0x000000ff09207812 */ /* 0x008fe400078ec0ff */
[----:B------:R-:W-:Y:S02]  /*12b0*/  IADD3 R22, R22, -0x80, RZ ;  /* 0xffffff8016167810 */ /* 0x000fe40007ffe0ff */
[----:B------:R-:W-:Y:S01]  /*12c0*/  LOP3.LUT R23, R8, 0xff, RZ, 0xc0, !PT ;  /* 0x000000ff08177812 */ /* 0x000fe200078ec0ff */
[----:B------:R-:W-:Y:S01]  /*12d0*/  I2F.F16 R28, R28 ;  /* 0x0000001c001c7306 */ /* 0x000fe20000200c00 */
[----:B------:R-:W-:Y:S02]  /*12e0*/  IADD3 R43, R32, -0x80, RZ ;  /* 0xffffff80202b7810 */ /* 0x000fe40007ffe0ff */
[----:B------:R-:W-:Y:S02]  /*12f0*/  IADD3 R23, R23, -0x80, RZ ;  /* 0xffffff8017177810 */ /* 0x000fe40007ffe0ff */
[----:B------:R-:W-:-:S02]  /*1300*/  LOP3.LUT R32, R10, 0xff, RZ, 0xc0, !PT ;  /* 0x000000ff0a207812 */ /* 0x000fc400078ec0ff */
[----:B------:R-:W-:Y:S01]  /*1310*/  LEA.HI R39, R4, 0xffffff80, RZ, 0x8 ;  /* 0xffffff8004277811 */ /* 0x000fe200078f40ff */
[----:B------:R0:W-:Y:S01]  /*1320*/  I2F.F16 R30, R22 ;  /* 0x00000016001e7306 */ /* 0x0001e20000200c00 */
[----:B------:R-:W-:Y:S02]  /*1330*/  IADD3 R44, R32, -0x80, RZ ;  /* 0xffffff80202c7810 */ /* 0x000fe40007ffe0ff */
[----:B------:R-:W-:Y:S02]  /*1340*/  LOP3.LUT R32, R11, 0xff, RZ, 0xc0, !PT ;  /* 0x000000ff0b207812 */ /* 0x000fe400078ec0ff */
[----:B------:R-:W-:Y:S02]  /*1350*/  SHF.R.U32.HI R33, RZ, 0x8, R5 ;  /* 0x00000008ff217819 */ /* 0x000fe40000011605 */
[----:B------:R-:W-:Y:S01]  /*1360*/  IADD3 R45, R32, -0x80, RZ ;  /* 0xffffff80202d7810 */ /* 0x000fe20007ffe0ff */
[----:B------:R1:W-:Y:S01]  /*1370*/  I2F.F16 R50, R23 ;  /* 0x0000001700327306 */ /* 0x0003e20000200c00 */
[----:B0-----:R-:W-:-:S02]  /*1380*/  SHF.R.U32.HI R22, RZ, 0x8, R4 ;  /* 0x00000008ff167819 */ /* 0x001fc40000011604 */
[----:B------:R-:W-:Y:S02]  /*1390*/  LOP3.LUT R33, R33, 0xff, RZ, 0xc0, !PT ;  /* 0x000000ff21217812 */ /* 0x000fe400078ec0ff */
[----:B------:R-:W-:Y:S02]  /*13a0*/  LOP3.LUT R22, R22, 0xff, RZ, 0xc0, !PT ;  /* 0x000000ff16167812 */ /* 0x000fe400078ec0ff */
[----:B------:R-:W-:Y:S01]  /*13b0*/  SHF.R.U32.HI R46, RZ, 0x8, R7 ;  /* 0x00000008ff2e7819 */ /* 0x000fe20000011607 */
[----:B------:R-:W0:Y:S01]  /*13c0*/  I2F.F16 R29, R29 ;  /* 0x0000001d001d7306 */ /* 0x000e220000200c00 */
[----:B-1----:R-:W-:Y:S02]  /*13d0*/  SHF.R.U32.HI R23, RZ, 0x10, R4 ;  /* 0x00000010ff177819 */ /* 0x002fe40000011604 */
[----:B------:R-:W-:Y:S02]  /*13e0*/  IADD3 R4, R22, -0x80, RZ ;  /* 0xffffff8016047810 */ /* 0x000fe40007ffe0ff */
[----:B------:R-:W-:-:S02]  /*13f0*/  LOP3.LUT R32, R23, 0xff, RZ, 0xc0, !PT ;  /* 0x000000ff17207812 */ /* 0x000fc400078ec0ff */
[----:B------:R-:W1:Y:S01]  /*1400*/  LDS.64 R22, [UR4] ;  /* 0x00000004ff167984 */ /* 0x000e620008000a00 */
[----:B------:R-:W-:Y:S01]  /*1410*/  LEA.HI R37, R6, 0xffffff80, RZ, 0x8 ;  /* 0xffffff8006257811 */ /* 0x000fe200078f40ff */
[----:B------:R-:W-:Y:S01]  /*1420*/  I2F.F16 R4, R4 ;  /* 0x0000000400047306 */ /* 0x000fe20000200c00 */
[----:B------:R-:W-:Y:S02]  /*1430*/  IADD3 R34, R32, -0x80, RZ ;  /* 0xffffff8020227810 */ /* 0x000fe40007ffe0ff */
[----:B------:R-:W-:Y:S02]  /*1440*/  IADD3 R32, R33, -0x80, RZ ;  /* 0xffffff8021207810 */ /* 0x000fe40007ffe0ff */
[--C-:B------:R-:W-:Y:S02]  /*1450*/  SHF.R.U32.HI R33, RZ, 0x8, R6.reuse ;  /* 0x00000008ff217819 */ /* 0x100fe40000011606 */
[----:B------:R-:W-:Y:S01]  /*1460*/  SHF.R.U32.HI R6, RZ, 0x10, R6 ;  /* 0x00000010ff067819 */ /* 0x000fe20000011606 */
[----:B0-----:R-:W-:Y:S01]  /*1470*/  HADD2.F32 R29, -RZ, R29.H0_H0 ;  /* 0x2000001dff1d7230 */ /* 0x001fe20000004100 */
[----:B------:R-:W-:Y:S01]  /*1480*/  LOP3.LUT R33, R33, 0xff, RZ, 0xc0, !PT ;  /* 0x000000ff21217812 */ /* 0x000fe200078ec0ff */
[----:B------:R-:W0:Y:S01]  /*1490*/  I2F.F16 R32, R32 ;  /* 0x0000002000207306 */ /* 0x000e220000200c00 */
[----:B------:R-:W-:-:S02]  /*14a0*/  LOP3.LUT R46, R46, 0xff, RZ, 0xc0, !PT ;  /* 0x000000ff2e2e7812 */ /* 0x000fc400078ec0ff */
[----:B------:R-:W-:Y:S02]  /*14b0*/  LEA.HI R38, R5, 0xffffff80, RZ, 0x8 ;  /* 0xffffff8005267811 */ /* 0x000fe400078f40ff */
[----:B------:R-:W-:Y:S02]  /*14c0*/  IADD3 R33, R33, -0x80, RZ ;  /* 0xffffff8021217810 */ /* 0x000fe40007ffe0ff */
[----:B------:R-:W-:Y:S01]  /*14d0*/  LOP3.LUT R6, R6, 0xff, RZ, 0xc0, !PT ;  /* 0x000000ff06067812 */ /* 0x000fe200078ec0ff */
[----:B------:R-:W-:Y:S01]  /*14e0*/  I2F.F16 R34, R34 ;  /* 0x0000002200227306 */ /* 0x000fe20000200c00 */
[----:B------:R-:W-:Y:S02]  /*14f0*/  SHF.R.U32.HI R5, RZ, 0x10, R5 ;  /* 0x00000010ff057819 */ /* 0x000fe40000011605 */
[----:B------:R-:W-:Y:S02]  /*1500*/  IADD3 R49, R46, -0x80, RZ ;  /* 0xffffff802e317810 */ /* 0x000fe40007ffe0ff */
[----:B------:R-:W-:-:S02]  /*1510*/  IADD3 R36, R6, -0x80, RZ ;  /* 0xffffff8006247810 */ /* 0x000fc40007ffe0ff */
[----:B------:R-:W-:Y:S01]  /*1520*/  LOP3.LUT R5, R5, 0xff, RZ, 0xc0, !PT ;  /* 0x000000ff05057812 */ /* 0x000fe200078ec0ff */
[----:B------:R-:W2:Y:S01]  /*1530*/  I2F.F16 R33, R33 ;  /* 0x0000002100217306 */ /* 0x000ea20000200c00 */
[--C-:B------:R-:W-:Y:S02]  /*1540*/  SHF.R.U32.HI R6, RZ, 0x8, R8.reuse ;  /* 0x00000008ff067819 */ /* 0x100fe40000011608 */
[----:B------:R-:W-:Y:S02]  /*1550*/  LEA.HI R48, R7, 0xffffff80, RZ, 0x8 ;  /* 0xffffff8007307811 */ /* 0x000fe400078f40ff */
[----:B------:R-:W-:Y:S02]  /*1560*/  LEA.HI R40, R8, 0xffffff80, RZ, 0x8 ;  /* 0xffffff8008287811 */ /* 0x000fe400078f40ff */
[----:B------:R-:W-:Y:S01]  /*1570*/  SHF.R.U32.HI R46, RZ, 0x10, R8 ;  /* 0x00000010ff2e7819 */ /* 0x000fe20000011608 */
[----:B------:R-:W3:Y:S01]  /*1580*/  I2F.F16 R49, R49 ;  /* 0x0000003100317306 */ /* 0x000ee20000200c00 */
[----:B------:R-:W-:-:S02]  /*1590*/  IADD3 R5, R5, -0x80, RZ ;  /* 0xffffff8005057810 */ /* 0x000fc40007ffe0ff */
[----:B------:R-:W-:Y:S01]  /*15a0*/  SHF.R.U32.HI R7, RZ, 0x10, R7 ;  /* 0x00000010ff077819 */ /* 0x000fe20000011607 */
[----:B-1----:R-:W-:Y:S01]  /*15b0*/  HADD2.F32 R47, -RZ, R22.H1_H1 ;  /* 0x30000016ff2f7230 */ /* 0x002fe20000004100 */
[----:B------:R-:W-:Y:S01]  /*15c0*/  LOP3.LUT R8, R6, 0xff, RZ, 0xc0, !PT ;  /* 0x000000ff06087812 */ /* 0x000fe200078ec0ff */
[----:B------:R-:W-:Y:S01]  /*15d0*/  HADD2.F32 R58, -RZ, R23.H0_H0 ;  /* 0x20000017ff3a7230 */ /* 0x000fe20000004100 */
[----:B------:R-:W-:Y:S01]  /*15e0*/  LOP3.LUT R6, R46, 0xff, RZ, 0xc0, !PT ;  /* 0x000000ff2e067812 */ /* 0x000fe200078ec0ff */
[----:B------:R1:W4:Y:S01]  /*15f0*/  I2F.F16 R35, R5 ;  /* 0x0000000500237306 */ /* 0x0003220000200c00 */
[----:B------:R-:W-:Y:S02]  /*1600*/  LOP3.LUT R7, R7, 0xff, RZ, 0xc0, !PT ;  /* 0x000000ff07077812 */ /* 0x000fe400078ec0ff */
[----:B------:R-:W-:Y:S01]  /*1610*/  IADD3 R46, R8, -0x80, RZ ;  /* 0xffffff80082e7810 */ /* 0x000fe20007ffe0ff */
[----:B------:R-:W-:Y:S01]  /*1620*/  HADD2.F32 R8, -RZ, R31.H0_H0 ;  /* 0x2000001fff087230 */ /* 0x000fe20000004100 */
[----:B------:R-:W-:Y:S01]  /*1630*/  IADD3 R7, R7, -0x80, RZ ;  /* 0xffffff8007077810 */ /* 0x000fe20007ffe0ff */
[----:B0-----:R-:W-:Y:S01]  /*1640*/  HADD2.F32 R31, -RZ, R32.H0_H0 ;  /* 0x20000020ff1f7230 */ /* 0x001fe20000004100 */
[--C-:B------:R-:W-:Y:S01]  /*1650*/  SHF.R.U32.HI R53, RZ, 0x8, R9.reuse ;  /* 0x00000008ff357819 */ /* 0x100fe20000011609 */
[----:B------:R-:W0:Y:S01]  /*1660*/  I2F.F16 R36, R36 ;  /* 0x0000002400247306 */ /* 0x000e220000200c00 */
[----:B-1----:R-:W-:Y:S01]  /*1670*/  HADD2.F32 R5, -RZ, R22.H0_H0 ;  /* 0x20000016ff057230 */ /* 0x002fe20000004100 */
[----:B------:R-:W-:Y:S01]  /*1680*/  LEA.HI R41, R9, 0xffffff80, RZ, 0x8 ;  /* 0xffffff8009297811 */ /* 0x000fe200078f40ff */
[----:B------:R-:W-:Y:S01]  /*1690*/  HADD2.F32 R22, -RZ, R28.H0_H0 ;  /* 0x2000001cff167230 */ /* 0x000fe20000004100 */
[----:B------:R-:W-:Y:S01]  /*16a0*/  SHF.R.U32.HI R51, RZ, 0x10, R9 ;  /* 0x00000010ff337819 */ /* 0x000fe20000011609 */
[----:B------:R-:W-:Y:S01]  /*16b0*/  HADD2.F32 R28, -RZ, R30.H0_H0 ;  /* 0x2000001eff1c7230 */ /* 0x000fe20000004100 */
[C---:B------:R-:W-:Y:S01]  /*16c0*/  FFMA.FTZ R56, R5.reuse, R29, RZ ;  /* 0x0000001d05387223 */ /* 0x040fe200000100ff */
[----:B------:R-:W-:Y:S01]  /*16d0*/  HADD2.F32 R30, -RZ, R4.H0_H0 ;  /* 0x20000004ff1e7230 */ /* 0x000fe20000004100 */
[C---:B------:R-:W-:Y:S01]  /*16e0*/  FFMA.FTZ R4, R5.reuse, R8, RZ ;  /* 0x0000000805047223 */ /* 0x040fe200000100ff */
[----:B--2---:R-:W-:Y:S01]  /*16f0*/  HADD2.F32 R32, -RZ, R33.H0_H0 ;  /* 0x20000021ff207230 */ /* 0x004fe20000004100 */
[----:B------:R-:W1:Y:S01]  /*1700*/  I2F.F16 R7, R7 ;  /* 0x0000000700077306 */ /* 0x000e620000200c00 */
[----:B---3--:R-:W-:Y:S01]  /*1710*/  HADD2.F32 R33, -RZ, R49.H0_H0 ;  /* 0x20000031ff217230 */ /* 0x008fe20000004100 */
[----:B------:R-:W-:Y:S01]  /*1720*/  FFMA.FTZ R52, R28, R5, RZ ;  /* 0x000000051c347223 */ /* 0x000fe200000100ff */
[----:B------:R-:W-:Y:S01]  /*1730*/  HADD2.F32 R9, -RZ, R34.H0_H0 ;  /* 0x20000022ff097230 */ /* 0x000fe20000004100 */
[----:B------:R-:W-:Y:S01]  /*1740*/  FFMA.FTZ R54, R5, R22, RZ ;  /* 0x0000001605367223 */ /* 0x000fe200000100ff */
[----:B------:R-:W-:Y:S01]  /*1750*/  LOP3.LUT R53, R53, 0xff, RZ, 0xc0, !PT ;  /* 0x000000ff35357812 */ /* 0x000fe200078ec0ff */
[C---:B------:R-:W-:Y:S01]  /*1760*/  FFMA.FTZ R49, R47.reuse, R31, R4 ;  /* 0x0000001f2f317223 */ /* 0x040fe20000010004 */
[----:B----4-:R-:W-:Y:S01]  /*1770*/  HADD2.F32 R34, -RZ, R35.H0_H0 ;  /* 0x20000023ff227230 */ /* 0x010fe20000004100 */
[----:B------:R-:W2:Y:S01]  /*1780*/  LDS.64 R4, [UR4+0x8] ;  /* 0x00000804ff047984 */ /* 0x000ea20008000a00 */
[----:B------:R-:W3:Y:S01]  /*1790*/  I2F.F16 R38, R38 ;  /* 0x0000002600267306 */ /* 0x000ee20000200c00 */
[----:B0-----:R-:W-:Y:S01]  /*17a0*/  HADD2.F32 R35, -RZ, R36.H0_H0 ;  /* 0x20000024ff237230 */ /* 0x001fe20000004100 */
[----:B------:R-:W-:Y:S01]  /*17b0*/  FFMA.FTZ R52, R30, R47, R52 ;  /* 0x0000002f1e347223 */ /* 0x000fe20000010034 */
[----:B------:R-:W-:Y:S01]  /*17c0*/  SHF.R.U32.HI R57, RZ, 0x8, R11 ;  /* 0x00000008ff397819 */ /* 0x000fe2000001160b */
[----:B------:R-:W-:Y:S01]  /*17d0*/  FFMA.FTZ R56, R47, R32, R56 ;  /* 0x000000202f387223 */ /* 0x000fe20000010038 */
[----:B------:R-:W-:Y:S01]  /*17e0*/  LOP3.LUT R51, R51, 0xff, RZ, 0xc0, !PT ;  /* 0x000000ff33337812 */ /* 0x000fe200078ec0ff */
[----:B------:R-:W-:Y:S01]  /*17f0*/  FFMA.FTZ R47, R47, R33, R54 ;  /* 0x000000212f2f7223 */ /* 0x000fe20000010036 */
[----:B-1----:R-:W-:Y:S01]  /*1800*/  HADD2.F32 R36, -RZ, R7.H0_H0 ;  /* 0x20000007ff247230 */ /* 0x002fe20000004100 */
[----:B------:R-:W0:Y:S01]  /*1810*/  I2F.F16 R48, R48 ;  /* 0x0000003000307306 */ /* 0x000e220000200c00 */
[----:B------:R-:W-:Y:S01]  /*1820*/  SHF.R.U32.HI R7, RZ, 0x8, R10 ;  /* 0x00000008ff077819 */ /* 0x000fe2000001160a */
[C---:B------:R-:W-:Y:S01]  /*1830*/  FFMA.FTZ R49, R58.reuse, R34, R49 ;  /* 0x000000223a317223 */ /* 0x040fe20000010031 */
[----:B------:R-:W-:Y:S01]  /*1840*/  IADD3 R54, R53, -0x80, RZ ;  /* 0xffffff8035367810 */ /* 0x000fe20007ffe0ff */
[----:B------:R-:W-:Y:S01]  /*1850*/  HADD2.F32 R53, -RZ, R23.H1_H1 ;  /* 0x30000017ff357230 */ /* 0x000fe20000004100 */
[----:B------:R-:W-:Y:S01]  /*1860*/  FFMA.FTZ R52, R9, R58, R52 ;  /* 0x0000003a09347223 */ /* 0x000fe20000010034 */
[----:B------:R-:W-:Y:S01]  /*1870*/  LOP3.LUT R55, R7, 0xff, RZ, 0xc0, !PT ;  /* 0x000000ff07377812 */ /* 0x000fe200078ec0ff */
[C---:B------:R-:W-:Y:S01]  /*1880*/  FFMA.FTZ R56, R58.reuse, R35, R56 ;  /* 0x000000233a387223 */ /* 0x040fe20000010038 */
[----:B------:R-:W1:Y:S01]  /*1890*/  I2F.F16 R39, R39 ;  /* 0x0000002700277306 */ /* 0x000e620000200c00 */
[----:B---3--:R-:W-:Y:S01]  /*18a0*/  HADD2.F32 R38, -RZ, R38.H0_H0 ;  /* 0x20000026ff267230 */ /* 0x008fe20000004100 */
[----:B------:R-:W-:Y:S01]  /*18b0*/  LOP3.LUT R57, R57, 0xff, RZ, 0xc0, !PT ;  /* 0x000000ff39397812 */ /* 0x000fe200078ec0ff */
[----:B------:R-:W-:Y:S01]  /*18c0*/  FFMA.FTZ R58, R58, R36, R47 ;  /* 0x000000243a3a7223 */ /* 0x000fe2000001002f */
[----:B------:R-:W-:-:S02]  /*18d0*/  LEA.HI R42, R10, 0xffffff80, RZ, 0x8 ;  /* 0xffffff800a2a7811 */ /* 0x000fc400078f40ff */
[----:B------:R-:W-:Y:S02]  /*18e0*/  SHF.R.U32.HI R10, RZ, 0x10, R10 ;  /* 0x00000010ff0a7819 */ /* 0x000fe4000001160a */
[----:B------:R-:W3:Y:S01]  /*18f0*/  I2F.F16 R37, R37 ;  /* 0x0000002500257306 */ /* 0x000ee20000200c00 */
[----:B0-----:R-:W-:Y:S01]  /*1900*/  HADD2.F32 R23, -RZ, R48.H0_H0 ;  /* 0x20000030ff177230 */ /* 0x001fe20000004100 */
[----:B------:R-:W-:Y:S02]  /*1910*/  IADD3 R48, R55, -0x80, RZ ;  /* 0xffffff8037307810 */ /* 0x000fe40007ffe0ff */
[----:B------:R-:W-:Y:S02]  /*1920*/  IADD3 R7, R51, -0x80, RZ ;  /* 0xffffff8033077810 */ /* 0x000fe40007ffe0ff */
[----:B------:R-:W-:Y:S02]  /*1930*/  LOP3.LUT R10, R10, 0xff, RZ, 0xc0, !PT ;  /* 0x000000ff0a0a7812 */ /* 0x000fe400078ec0ff */
[----:B------:R0:W4:Y:S01]  /*1940*/  I2F.F16 R47, R54 ;  /* 0x00000036002f7306 */ /* 0x0001220000200c00 */
[----:B-1----:R-:W-:Y:S01]  /*1950*/  HADD2.F32 R39, -RZ, R39.H0_H0 ;  /* 0x20000027ff277230 */ /* 0x002fe20000004100 */
[----:B------:R-:W-:-:S02]  /*1960*/  IADD3 R6, R6, -0x80, RZ ;  /* 0xffffff8006067810 */ /* 0x000fc40007ffe0ff */
[----:B------:R-:W-:Y:S02]  /*1970*/  LEA.HI R59, R11, 0xffffff80, RZ, 0x8 ;  /* 0xffffff800b3b7811 */ /* 0x000fe400078f40ff */
[----:B------:R-:W-:Y:S02]  /*1980*/  FFMA.FTZ R55, R39, R53, R52 ;  /* 0x0000003527377223 */ /* 0x000fe40000010034 */
[----:B------:R-:W1:Y:S01]  /*1990*/  I2F.F16 R43, R43 ;  /* 0x0000002b002b7306 */ /* 0x000e620000200c00 */
[----:B0-----:R-:W-:Y:S01]  /*19a0*/  FFMA.FTZ R54, R53, R38, R49 ;  /* 0x0000002635367223 */ /* 0x001fe20000010031 */
[----:B------:R-:W-:Y:S01]  /*19b0*/  IADD3 R49, R57, -0x80, RZ ;  /* 0xffffff8039317810 */ /* 0x000fe20007ffe0ff */
[----:B---3--:R-:W-:Y:S01]  /*19c0*/  HADD2.F32 R37, -RZ, R37.H0_H0 ;  /* 0x20000025ff257230 */ /* 0x008fe20000004100 */
[----:B------:R-:W-:Y:S01]  /*19d0*/  FFMA.FTZ R52, R53, R23, R58 ;  /* 0x0000001735347223 */ /* 0x000fe2000001003a */
[----:B------:R-:W-:Y:S01]  /*19e0*/  IADD3 R57, R10, -0x80, RZ ;  /* 0xffffff800a397810 */ /* 0x000fe20007ffe0ff */
[----:B------:R-:W-:-:S02]  /*19f0*/  HADD2.F32 R10, -RZ, R50.H0_H0 ;  /* 0x20000032ff0a7230 */ /* 0x000fc40000004100 */
[----:B------:R-:W0:Y:S01]  /*1a00*/  I2F.F16 R44, R44 ;  /* 0x0000002c002c7306 */ /* 0x000e220000200c00 */
[----:B------:R-:W-:Y:S01]  /*1a10*/  FFMA.FTZ R51, R53, R37, R56 ;  /* 0x0000002535337223 */ /* 0x000fe20000010038 */
[----:B------:R-:W-:Y:S01]  /*1a20*/  SHF.R.U32.HI R53, RZ, 0x10, R11 ;  /* 0x00000010ff357819 */ /* 0x000fe2000001160b */
[--C-:B--2---:R-:W-:Y:S02]  /*1a30*/  HADD2.F32 R56, -RZ, R4.reuse.H0_H0 ;  /* 0x20000004ff387230 */ /* 0x104fe40000004100 */
[----:B----4-:R-:W-:Y:S01]  /*1a40*/  HADD2.F32 R47, -RZ, R47.H0_H0 ;  /* 0x2000002fff2f7230 */ /* 0x010fe20000004100 */
[----:B------:R-:W-:Y:S02]  /*1a50*/  LOP3.LUT R53, R53, 0xff, RZ, 0xc0, !PT ;  /* 0x000000ff35357812 */ /* 0x000fe400078ec0ff */
[----:B------:R-:W2:Y:S01]  /*1a60*/  I2F.F16 R45, R45 ;  /* 0x0000002d002d7306 */ /* 0x000ea20000200c00 */
[----:B-1----:R-:W-:Y:S01]  /*1a70*/  HADD2.F32 R43, -RZ, R43.H0_H0 ;  /* 0x2000002bff2b7230 */ /* 0x002fe20000004100 */
[----:B------:R-:W-:Y:S01]  /*1a80*/  IADD3 R58, R53, -0x80, RZ ;  /* 0xffffff80353a7810 */ /* 0x000fe20007ffe0ff */
[----:B------:R-:W-:Y:S01]  /*1a90*/  HADD2.F32 R53, -RZ, R4.H1_H1 ;  /* 0x30000004ff357230 */ /* 0x000fe20000004100 */
[----:B------:R-:W-:-:S02]  /*1aa0*/  FFMA.FTZ R55, R10, R56, R55 ;  /* 0x000000380a377223 */ /* 0x000fc40000010037 */
[----:B------:R-:W-:Y:S02]  /*1ab0*/  FFMA.FTZ R54, R56, R43, R54 ;  /* 0x0000002b38367223 */ /* 0x000fe40000010036 */
[----:B------:R-:W1:Y:S01]  /*1ac0*/  I2F.F16 R46, R46 ;  /* 0x0000002e002e7306 */ /* 0x000e620000200c00 */
[----:B0-----:R-:W-:Y:S01]  /*1ad0*/  HADD2.F32 R44, -RZ, R44.H0_H0 ;  /* 0x2000002cff2c7230 */ /* 0x001fe20000004100 */
[----:B------:R-:W-:-:S04]  /*1ae0*/  FFMA.FTZ R54, R53, R47, R54 ;  /* 0x0000002f35367223 */ /* 0x000fc80000010036 */
[----:B------:R-:W-:Y:S02]  /*1af0*/  FFMA.FTZ R51, R56, R44, R51 ;  /* 0x0000002c38337223 */ /* 0x000fe40000010033 */
[----:B------:R-:W0:Y:S01]  /*1b00*/  I2F.F16 R48, R48 ;  /* 0x0000003000307306 */ /* 0x000e220000200c00 */
[----:B--2---:R-:W-:-:S05]  /*1b10*/  HADD2.F32 R45, -RZ, R45.H0_H0 ;  /* 0x2000002dff2d7230 */ /* 0x004fca0000004100 */
        /* <DEDUP_REMOVED lines=8> */
[----:B--2---:R-:W-:-:S07]  /*1ba0*/  HADD2.F32 R49, -RZ, R49.H0_H0 ;  /* 0x20000031ff317230 */ /* 0x004fce0000004100 */
[----:B------:R2:W3:Y:S01]  /*1bb0*/  I2F.F16 R50, R57 ;  /* 0x0000003900327306 */ /* 0x0004e20000200c00 */
[----:B-1----:R-:W-:Y:S02]  /*1bc0*/  HADD2.F32 R11, -RZ, R6.H0_H0 ;  /* 0x20000006ff0b7230 */ /* 0x002fe40000004100 */
[--C-:B------:R-:W-:Y:S02]  /*1bd0*/  HADD2.F32 R6, -RZ, R5.reuse.H0_H0 ;  /* 0x20000005ff067230 */ /* 0x100fe40000004100 */
[----:B------:R-:W-:-:S03]  /*1be0*/  HADD2.F32 R5, -RZ, R5.H1_H1 ;  /* 0x30000005ff057230 */ /* 0x000fc60000004100 */
[----:B------:R-:W1:Y:S01]  /*1bf0*/  I2F.F16 R4, R58 ;  /* 0x0000003a00047306 */ /* 0x000e620000200c00 */
[----:B--2---:R-:W-:Y:S01]  /*1c00*/  FFMA.FTZ R57, R53, R49, R52 ;  /* 0x0000003135397223 */ /* 0x004fe20000010034 */
[----:B0-----:R-:W-:Y:S01]  /*1c10*/  HADD2.F32 R51, -RZ, R7.H0_H0 ;  /* 0x20000007ff337230 */ /* 0x001fe20000004100 */
[----:B------:R-:W-:-:S04]  /*1c20*/  FFMA.FTZ R7, R11, R6, R56 ;  /* 0x000000060b077223 */ /* 0x000fc80000010038 */
[----:B------:R-:W-:Y:S01]  /*1c30*/  FFMA.FTZ R54, R6, R51, R54 ;  /* 0x0000003306367223 */ /* 0x000fe20000010036 */
[----:B------:R-:W0:Y:S01]  /*1c40*/  I2F.F16 R40, R40 ;  /* 0x0000002800287306 */ /* 0x000e220000200c00 */
[----:B---3--:R-:W-:-:S05]  /*1c50*/  HADD2.F32 R50, -RZ, R50.H0_H0 ;  /* 0x20000032ff327230 */ /* 0x008fca0000004100 */
        /* <DEDUP_REMOVED lines=88> */
[-C--:B------:R-:W-:Y:S01]  /*21e0*/  FFMA.FTZ R28, R8, R55.reuse, RZ ;  /* 0x00000037081c7223 */ /* 0x080fe200000100ff */
[--C-:B------:R-:W-:Y:S01]  /*21f0*/  HADD2.F32 R8, -RZ, R5.reuse.H1_H1 ;  /* 0x30000005ff087230 */ /* 0x100fe20000004100 */
[-C--:B------:R-:W-:Y:S02]  /*2200*/  FFMA.FTZ R29, R29, R55.reuse, RZ ;  /* 0x000000371d1d7223 */ /* 0x080fe400000100ff */
[----:B------:R-:W-:Y:S01]  /*2210*/  FFMA.FTZ R55, R22, R55, RZ ;  /* 0x0000003716377223 */ /* 0x000fe200000100ff */
[----:B------:R-:W-:Y:S01]  /*2220*/  HADD2.F32 R22, -RZ, R5.H0_H0 ;  /* 0x20000005ff167230 */ /* 0x000fe20000004100 */
        /* <DEDUP_REMOVED lines=44> */
.L_x_2323:
[----:B------:R-:W-:-:S04]  /*24f0*/  IMAD.MOV.U32 R22, RZ, RZ, c[0x0][0x18c] ;  /* 0x00006300ff167624 */ /* 0x000fc800078e00ff */
[----:B------:R-:W-:-:S05]  /*2500*/  IMAD.WIDE R26, R22, 0x8, R26 ;  /* 0x00000008161a7825 */ /* 0x000fca00078e021a */
[----:B------:R0:W5:Y:S01]  /*2510*/  LDG.E.128.CONSTANT R4, [R26.64] ;  /* 0x000000061a047981 */ /* 0x000162000c1e9d00 */
[----:B------:R-:W-:Y:S01]  /*2520*/  IMAD.WIDE R24, R22, 0x8, R24 ;  /* 0x0000000816187825 */ /* 0x000fe200078e0218 */
[----:B------:R-:W-:Y:S05]  /*2530*/  @!P1 BRA `(.L_x_2324) ;  /* 0x000012f000009947 */ /* 0x000fea0003800000 */
[----:B------:R-:W2:Y:S01]  /*2540*/  LDG.E.128.CONSTANT R8, [R24.64] ;  /* 0x0000000618087981 */ /* 0x000ea2000c1e9d00 */
[C---:B-----5:R-:W-:Y:S02]  /*2550*/  LEA.HI R40, R4.reuse, 0xffffff80, RZ, 0x8 ;  /* 0xffffff8004287811 */ /* 0x060fe400078f40ff */
[----:B------:R-:W-:Y:S02]  /*2560*/  LOP3.LUT R29, R4, 0xff, RZ, 0xc0, !PT ;  /* 0x000000ff041d7812 */ /* 0x000fe400078ec0ff */
[--C-:B------:R-:W-:Y:S02]  /*2570*/  SHF.R.U32.HI R31, RZ, 0x8, R4.reuse ;  /* 0x00000008ff1f7819 */ /* 0x100fe40000011604 */
[----:B------:R-:W-:Y:S01]  /*2580*/  SHF.R.U32.HI R4, RZ, 0x10, R4 ;  /* 0x00000010ff047819 */ /* 0x000fe20000011604 */
[----:B------:R-:W1:Y:S01]  /*2590*/  I2F.F16 R40, R40 ;  /* 0x0000002800287306 */ /* 0x000e620000200c00 */
[----:B------:R-:W-:-:S02]  /*25a0*/  LEA.HI R39, R5, 0xffffff80, RZ, 0x8 ;  /* 0xffffff8005277811 */ /* 0x000fc400078f40ff */
[----:B------:R-:W-:Y:S02]  /*25b0*/  LOP3.LUT R4, R4, 0xff, RZ, 0xc0, !PT ;  /* 0x000000ff04047812 */ /* 0x000fe400078ec0ff */
[----:B------:R-:W-:Y:S02]  /*25c0*/  LOP3.LUT R23, R5, 0xff, RZ, 0xc0, !PT ;  /* 0x000000ff05177812 */ /* 0x000fe400078ec0ff */
[--C-:B------:R-:W-:Y:S01]  /*25d0*/  SHF.R.U32.HI R32, RZ, 0x8, R5.reuse ;  /* 0x00000008ff207819 */ /* 0x100fe20000011605 */
[----:B------:R-:W3:Y:S01]  /*25e0*/  I2F.F16 R39, R39 ;  /* 0x0000002700277306 */ /* 0x000ee20000200c00 */
[----:B------:R-:W-:Y:S02]  /*25f0*/  IADD3 R47, R4, -0x80, RZ ;  /* 0xffffff80042f7810 */ /* 0x000fe40007ffe0ff */
[----:B------:R-:W-:Y:S02]  /*2600*/  SHF.R.U32.HI R33, RZ, 0x10, R5 ;  /* 0x00000010ff217819 */ /* 0x000fe40000011605 */
[----:B------:R-:W4:Y:S01]  /*2610*/  LDS.64 R4, [UR4+0x10] ;  /* 0x00001004ff047984 */ /* 0x000f220008000a00 */
[----:B------:R-:W-:-:S02]  /*2620*/  SHF.R.U32.HI R34, RZ, 0x8, R6 ;  /* 0x00000008ff227819 */ /* 0x000fc40000011606 */
[----:B------:R-:W-:Y:S01]  /*2630*/  LOP3.LUT R33, R33, 0xff, RZ, 0xc0, !PT ;  /* 0x000000ff21217812 */ /* 0x000fe200078ec0ff */
[----:B------:R-:W-:Y:S01]  /*2640*/  I2F.F16 R47, R47 ;  /* 0x0000002f002f7306 */ /* 0x000fe20000200c00 */
[----:B------:R-:W-:Y:S01]  /*2650*/  LOP3.LUT R34, R34, 0xff, RZ, 0xc0, !PT ;  /* 0x000000ff22227812 */ /* 0x000fe200078ec0ff */
[----:B-1----:R-:W-:Y:S01]  /*2660*/  HADD2.F32 R40, -RZ, R40.H0_H0 ;  /* 0x20000028ff287230 */ /* 0x002fe20000004100 */
[----:B------:R-:W-:Y:S02]  /*2670*/  IADD3 R35, R33, -0x80, RZ ;  /* 0xffffff8021237810 */ /* 0x000fe40007ffe0ff */
[----:B------:R-:W-:Y:S02]  /*2680*/  LOP3.LUT R30, R6, 0xff, RZ, 0xc0, !PT ;  /* 0x000000ff061e7812 */ /* 0x000fe400078ec0ff */
[----:B------:R-:W-:Y:S01]  /*2690*/  IADD3 R33, R34, -0x80, RZ ;  /* 0xffffff8022217810 */ /* 0x000fe20007ffe0ff */
[----:B---3--:R-:W-:Y:S01]  /*26a0*/  HADD2.F32 R39, -RZ, R39.H0_H0 ;  /* 0x20000027ff277230 */ /* 0x008fe20000004100 */
[----:B------:R-:W-:Y:S01]  /*26b0*/  IADD3 R23, R23, -0x80, RZ ;  /* 0xffffff8017177810 */ /* 0x000fe20007ffe0ff */
[----:B------:R-:W1:Y:S01]  /*26c0*/  I2F.F16 R35, R35 ;  /* 0x0000002300237306 */ /* 0x000e620000200c00 */
[----:B------:R-:W-:-:S02]  /*26d0*/  LOP3.LUT R28, R7, 0xff, RZ, 0xc0, !PT ;  /* 0x000000ff071c7812 */ /* 0x000fc400078ec0ff */
[----:B------:R-:W-:Y:S02]  /*26e0*/  LOP3.LUT R32, R32, 0xff, RZ, 0xc0, !PT ;  /* 0x000000ff20207812 */ /* 0x000fe400078ec0ff */
[----:B------:R-:W-:Y:S02]  /*26f0*/  SHF.R.U32.HI R34, RZ, 0x8, R7 ;  /* 0x00000008ff227819 */ /* 0x000fe40000011607 */
[----:B------:R-:W-:Y:S01]  /*2700*/  LEA.HI R38, R6, 0xffffff80, RZ, 0x8 ;  /* 0xffffff8006267811 */ /* 0x000fe200078f40ff */
[----:B------:R-:W3:Y:S01]  /*2710*/  I2F.F16 R23, R23 ;  /* 0x0000001700177306 */ /* 0x000ee20000200c00 */
[----:B------:R-:W-:Y:S02]  /*2720*/  LEA.HI R48, R7, 0xffffff80, RZ, 0x8 ;  /* 0xffffff8007307811 */ /* 0x000fe400078f40ff */
[----:B------:R-:W-:Y:S02]  /*2730*/  IADD3 R29, R29, -0x80, RZ ;  /* 0xffffff801d1d7810 */ /* 0x000fe40007ffe0ff */
[----:B------:R-:W-:-:S02]  /*2740*/  IADD3 R30, R30, -0x80, RZ ;  /* 0xffffff801e1e7810 */ /* 0x000fc40007ffe0ff */
[----:B------:R-:W-:Y:S01]  /*2750*/  LOP3.LUT R31, R31, 0xff, RZ, 0xc0, !PT ;  /* 0x000000ff1f1f7812 */ /* 0x000fe200078ec0ff */
[----:B------:R-:W0:Y:S01]  /*2760*/  I2F.F16 R33, R33 ;  /* 0x0000002100217306 */ /* 0x000e220000200c00 */
[----:B------:R-:W-:Y:S01]  /*2770*/  IADD3 R28, R28, -0x80, RZ ;  /* 0xffffff801c1c7810 */ /* 0x000fe20007ffe0ff */
[----:B-1----:R-:W-:Y:S01]  /*2780*/  HADD2.F32 R35, -RZ, R35.H0_H0 ;  /* 0x20000023ff237230 */ /* 0x002fe20000004100 */
[----:B------:R-:W-:Y:S02]  /*2790*/  IADD3 R32, R32, -0x80, RZ ;  /* 0xffffff8020207810 */ /* 0x000fe40007ffe0ff */
[----:B------:R-:W-:Y:S02]  /*27a0*/  SHF.R.U32.HI R6, RZ, 0x10, R6 ;  /* 0x00000010ff067819 */ /* 0x000fe40000011606 */
[----:B------:R-:W-:Y:S01]  /*27b0*/  LOP3.LUT R34, R34, 0xff, RZ, 0xc0, !PT ;  /* 0x000000ff22227812 */ /* 0x000fe200078ec0ff */
[----:B------:R-:W1:Y:S01]  /*27c0*/  I2F.F16 R29, R29 ;  /* 0x0000001d001d7306 */ /* 0x000e620000200c00 */
[----:B------:R-:W-:Y:S01]  /*27d0*/  SHF.R.U32.HI R7, RZ, 0x10, R7 ;  /* 0x00000010ff077819 */ /* 0x000fe20000011607 */
[----:B---3--:R-:W-:Y:S01]  /*27e0*/  HADD2.F32 R23, -RZ, R23.H0_H0 ;  /* 0x20000017ff177230 */ /* 0x008fe20000004100 */
[----:B------:R-:W-:Y:S01]  /*27f0*/  IADD3 R31, R31, -0x80, RZ ;  /* 0xffffff801f1f7810 */ /* 0x000fe20007ffe0ff */
[----:B----4-:R-:W-:Y:S01]  /*2800*/  HADD2.F32 R52, -RZ, R4.H1_H1 ;  /* 0x30000004ff347230 */ /* 0x010fe20000004100 */
[----:B------:R-:W-:-:S02]  /*2810*/  LOP3.LUT R6, R6, 0xff, RZ, 0xc0, !PT ;  /* 0x000000ff06067812 */ /* 0x000fc400078ec0ff */
[----:B------:R-:W-:Y:S01]  /*2820*/  IADD3 R34, R34, -0x80, RZ ;  /* 0xffffff8022227810 */ /* 0x000fe20007ffe0ff */
[----:B------:R-:W3:Y:S01]  /*2830*/  I2F.F16 R30, R30 ;  /* 0x0000001e001e7306 */ /* 0x000ee20000200c00 */
[----:B------:R-:W-:Y:S01]  /*2840*/  LOP3.LUT R7, R7, 0xff, RZ, 0xc0, !PT ;  /* 0x000000ff07077812 */ /* 0x000fe200078ec0ff */
[----:B0-----:R-:W-:Y:S01]  /*2850*/  HADD2.F32 R33, -RZ, R33.H0_H0 ;  /* 0x20000021ff217230 */ /* 0x001fe20000004100 */
[----:B------:R-:W-:Y:S02]  /*2860*/  IADD3 R36, R6, -0x80, RZ ;  /* 0xffffff8006247810 */ /* 0x000fe40007ffe0ff */
[----:B------:R-:W-:Y:S02]  /*2870*/  IADD3 R37, R7, -0x80, RZ ;  /* 0xffffff8007257810 */ /* 0x000fe40007ffe0ff */
[----:B------:R-:W-:Y:S01]  /*2880*/  ISETP.GE.AND P0, PT, R2, 0x2, PT ;  /* 0x000000020200780c */ /* 0x000fe20003f06270 */
[----:B------:R-:W0:Y:S01]  /*2890*/  I2F.F16 R28, R28 ;  /* 0x0000001c001c7306 */ /* 0x000e220000200c00 */
[----:B-1----:R-:W-:-:S07]  /*28a0*/  HADD2.F32 R29, -RZ, R29.H0_H0 ;  /* 0x2000001dff1d7230 */ /* 0x002fce0000004100 */
[----:B------:R-:W1:Y:S01]  /*28b0*/  I2F.F16 R32, R32 ;  /* 0x0000002000207306 */ /* 0x000e620000200c00 */
[----:B---3--:R-:W-:-:S07]  /*28c0*/  HADD2.F32 R30, -RZ, R30.H0_H0 ;  /* 0x2000001eff1e7230 */ /* 0x008fce0000004100 */
[----:B------:R-:W3:Y:S01]  /*28d0*/  I2F.F16 R31, R31 ;  /* 0x0000001f001f7306 */ /* 0x000ee20000200c00 */
[----:B0-----:R-:W-:-:S07]  /*28e0*/  HADD2.F32 R28, -RZ, R28.H0_H0 ;  /* 0x2000001cff1c7230 */ /* 0x001fce0000004100 */
[----:B------:R-:W0:Y:S01]  /*28f0*/  I2F.F16 R34, R34 ;  /* 0x0000002200227306 */ /* 0x000e220000200c00 */
[----:B-1----:R-:W-:-:S07]  /*2900*/  HADD2.F32 R32, -RZ, R32.H0_H0 ;  /* 0x20000020ff207230 */ /* 0x002fce0000004100 */
[----:B------:R-:W1:Y:S01]  /*2910*/  I2F.F16 R36, R36 ;  /* 0x0000002400247306 */ /* 0x000e620000200c00 */
[----:B---3--:R-:W-:-:S07]  /*2920*/  HADD2.F32 R31, -RZ, R31.H0_H0 ;  /* 0x2000001fff1f7230 */ /* 0x008fce0000004100 */
[----:B------:R-:W3:Y:S01]  /*2930*/  I2F.F16 R37, R37 ;  /* 0x0000002500257306 */ /* 0x000ee20000200c00 */
[----:B0-----:R-:W-:Y:S02]  /*2940*/  HADD2.F32 R34, -RZ, R34.H0_H0 ;  /* 0x20000022ff227230 */ /* 0x001fe40000004100 */
[----:B-1----:R-:W-:-:S05]  /*2950*/  HADD2.F32 R36, -RZ, R36.H0_H0 ;  /* 0x20000024ff247230 */ /* 0x002fca0000004100 */
[----:B------:R-:W-:Y:S01]  /*2960*/  I2F.F16 R48, R48 ;  /* 0x0000003000307306 */ /* 0x000fe20000200c00 */
[----:B---3--:R-:W-:-:S07]  /*2970*/  HADD2.F32 R37, -RZ, R37.H0_H0 ;  /* 0x20000025ff257230 */ /* 0x008fce0000004100 */
[----:B------:R-:W0:Y:S02]  /*2980*/  I2F.F16 R38, R38 ;  /* 0x0000002600267306 */ /* 0x000e240000200c00 */
[----:B0-----:R-:W-:Y:S01]  /*2990*/  HADD2.F32 R38, -RZ, R38.H0_H0 ;  /* 0x20000026ff267230 */ /* 0x001fe20000004100 */
[----:B--2---:R-:W-:Y:S02]  /*29a0*/  LOP3.LUT R6, R8, 0xff, RZ, 0xc0, !PT ;  /* 0x000000ff08067812 */ /* 0x004fe400078ec0ff */
[----:B------:R-:W-:Y:S02]  /*29b0*/  LOP3.LUT R7, R9, 0xff, RZ, 0xc0, !PT ;  /* 0x000000ff09077812 */ /* 0x000fe400078ec0ff */
[----:B------:R-:W-:Y:S01]  /*29c0*/  IADD3 R46, R6, -0x80, RZ ;  /* 0xffffff80062e7810 */ /* 0x000fe20007ffe0ff */
[----:B------:R-:W-:Y:S01]  /*29d0*/  HADD2.F32 R6, -RZ, R4.H0_H0 ;  /* 0x20000004ff067230 */ /* 0x000fe20000004100 */
[----:B------:R-:W-:Y:S02]  /*29e0*/  IADD3 R7, R7, -0x80, RZ ;  /* 0xffffff8007077810 */ /* 0x000fe40007ffe0ff */
[----:B------:R-:W-:-:S02]  /*29f0*/  LEA.HI R41, R8, 0xffffff80, RZ, 0x8 ;  /* 0xffffff8008297811 */ /* 0x000fc400078f40ff */
[----:B------:R0:W1:Y:S01]  /*2a00*/  I2F.F16 R45, R7 ;  /* 0x00000007002d7306 */ /* 0x0000620000200c00 */
[--C-:B------:R-:W-:Y:S01]  /*2a10*/  SHF.R.U32.HI R4, RZ, 0x8, R8.reuse ;  /* 0x00000008ff047819 */ /* 0x100fe20000011608 */
[----:B------:R-:W-:Y:S01]  /*2a20*/  FFMA.FTZ R59, R29, R6, RZ ;  /* 0x000000061d3b7223 */ /* 0x000fe200000100ff */
[----:B------:R-:W-:Y:S01]  /*2a30*/  SHF.R.U32.HI R8, RZ, 0x10, R8 ;  /* 0x00000010ff087819 */ /* 0x000fe20000011608 */
[C---:B------:R-:W-:Y:S01]  /*2a40*/  FFMA.FTZ R57, R6.reuse, R30, RZ ;  /* 0x0000001e06397223 */ /* 0x040fe200000100ff */
[----:B------:R-:W-:Y:S01]  /*2a50*/  SHF.R.U32.HI R51, RZ, 0x8, R9 ;  /* 0x00000008ff337819 */ /* 0x000fe20000011609 */
[C---:B------:R-:W-:Y:S01]  /*2a60*/  FFMA.FTZ R49, R6.reuse, R28, RZ ;  /* 0x0000001c06317223 */ /* 0x040fe200000100ff */
[----:B------:R-:W-:Y:S01]  /*2a70*/  LEA.HI R42, R9, 0xffffff80, RZ, 0x8 ;  /* 0xffffff80092a7811 */ /* 0x000fe200078f40ff */
[----:B------:R-:W-:Y:S01]  /*2a80*/  FFMA.FTZ R59, R31, R52, R59 ;  /* 0x000000341f3b7223 */ /* 0x000fe2000001003b */
[----:B------:R-:W-:Y:S01]  /*2a90*/  LOP3.LUT R51, R51, 0xff, RZ, 0xc0, !PT ;  /* 0x000000ff33337812 */ /* 0x000fe200078ec0ff */
[----:B0-----:R-:W-:Y:S01]  /*2aa0*/  FFMA.FTZ R7, R6, R23, RZ ;  /* 0x0000001706077223 */ /* 0x001fe200000100ff */
[----:B------:R-:W-:Y:S01]  /*2ab0*/  HADD2.F32 R6, -RZ, R5.H0_H0 ;  /* 0x20000005ff067230 */ /* 0x000fe20000004100 */
[C---:B------:R-:W-:Y:S01]  /*2ac0*/  FFMA.FTZ R57, R52.reuse, R33, R57 ;  /* 0x0000002134397223 */ /* 0x040fe20000010039 */
[----:B------:R-:W-:Y:S01]  /*2ad0*/  SHF.R.U32.HI R9, RZ, 0x10, R9 ;  /* 0x00000010ff097819 */ /* 0x000fe20000011609 */
[----:B------:R-:W-:Y:S01]  /*2ae0*/  FFMA.FTZ R54, R52, R32, R7 ;  /* 0x0000002034367223 */ /* 0x000fe20000010007 */
[----:B------:R-:W-:Y:S01]  /*2af0*/  LOP3.LUT R7, R4, 0xff, RZ, 0xc0, !PT ;  /* 0x000000ff04077812 */ /* 0x000fe200078ec0ff */
[----:B------:R-:W-:Y:S01]  /*2b00*/  FFMA.FTZ R52, R52, R34, R49 ;  /* 0x0000002234347223 */ /* 0x000fe20000010031 */
[----:B------:R-:W-:Y:S01]  /*2b10*/  LOP3.LUT R4, R8, 0xff, RZ, 0xc0, !PT ;  /* 0x000000ff08047812 */ /* 0x000fe200078ec0ff */
[----:B------:R-:W-:Y:S01]  /*2b20*/  HADD2.F32 R8, -RZ, R47.H0_H0 ;  /* 0x2000002fff087230 */ /* 0x000fe20000004100 */
[----:B------:R-:W-:Y:S01]  /*2b30*/  IADD3 R49, R7, -0x80, RZ ;  /* 0xffffff8007317810 */ /* 0x000fe20007ffe0ff */
[C---:B------:R-:W-:Y:S01]  /*2b40*/  FFMA.FTZ R54, R6.reuse, R35, R54 ;  /* 0x0000002306367223 */ /* 0x040fe20000010036 */
[----:B------:R-:W-:Y:S01]  /*2b50*/  HADD2.F32 R5, -RZ, R5.H1_H1 ;  /* 0x30000005ff057230 */ /* 0x000fe20000004100 */
[----:B------:R-:W-:Y:S01]  /*2b60*/  FFMA.FTZ R57, R6, R36, R57 ;  /* 0x0000002406397223 */ /* 0x000fe20000010039 */
[----:B------:R0:W2:Y:S01]  /*2b70*/  I2F.F16 R47, R49 ;  /* 0x00000031002f7306 */ /* 0x0000a20000200c00 */
[----:B------:R-:W-:Y:S01]  /*2b80*/  FFMA.FTZ R59, R8, R6, R59 ;  /* 0x00000006083b7223 */ /* 0x000fe2000001003b */
[----:B------:R-:W-:Y:S01]  /*2b90*/  LOP3.LUT R44, R10, 0xff, RZ, 0xc0, !PT ;  /* 0x000000ff0a2c7812 */ /* 0x000fe200078ec0ff */
[----:B------:R-:W-:Y:S01]  /*2ba0*/  FFMA.FTZ R52, R6, R37, R52 ;  /* 0x0000002506347223 */ /* 0x000fe20000010034 */
[----:B------:R-:W-:Y:S01]  /*2bb0*/  SHF.R.U32.HI R53, RZ, 0x8, R10 ;  /* 0x00000008ff357819 */ /* 0x000fe2000001160a */
[----:B------:R-:W3:Y:S01]  /*2bc0*/  LDS.64 R6, [UR4+0x18] ;  /* 0x00001804ff067984 */ /* 0x000ee20008000a00 */
[----:B------:R-:W-:Y:S01]  /*2bd0*/  LOP3.LUT R50, R11, 0xff, RZ, 0xc0, !PT ;  /* 0x000000ff0b327812 */ /* 0x000fe200078ec0ff */
[----:B------:R-:W-:Y:S01]  /*2be0*/  FFMA.FTZ R59, R40, R5, R59 ;  /* 0x00000005283b7223 */ /* 0x000fe2000001003b */
[----:B------:R-:W-:Y:S01]  /*2bf0*/  IADD3 R44, R44, -0x80, RZ ;  /* 0xffffff802c2c7810 */ /* 0x000fe20007ffe0ff */
[----:B------:R-:W4:Y:S01]  /*2c00*/  I2F.F16 R46, R46 ;  /* 0x0000002e002e7306 */ /* 0x000f220000200c00 */
[----:B0-----:R-:W-:Y:S01]  /*2c10*/  IADD3 R49, R51, -0x80, RZ ;  /* 0xffffff8033317810 */ /* 0x001fe20007ffe0ff */
[----:B------:R-:W-:Y:S01]  /*2c20*/  FFMA.FTZ R57, R5, R38, R57 ;  /* 0x0000002605397223 */ /* 0x000fe20000010039 */
[----:B------:R-:W-:Y:S01]  /*2c30*/  LOP3.LUT R51, R9, 0xff, RZ, 0xc0, !PT ;  /* 0x000000ff09337812 */ /* 0x000fe200078ec0ff */
[----:B------:R-:W-:Y:S01]  /*2c40*/  HADD2.F32 R9, -RZ, R48.H0_H0 ;  /* 0x20000030ff097230 */ /* 0x000fe20000004100 */
[----:B------:R-:W-:Y:S01]  /*2c50*/  LOP3.LUT R53, R53, 0xff, RZ, 0xc0, !PT ;  /* 0x000000ff35357812 */ /* 0x000fe200078ec0ff */
[----:B-1----:R-:W-:Y:S01]  /*2c60*/  HADD2.F32 R45, -RZ, R45.H0_H0 ;  /* 0x2000002dff2d7230 */ /* 0x002fe20000004100 */
[----:B------:R-:W-:Y:S01]  /*2c70*/  IADD3 R56, R51, -0x80, RZ ;  /* 0xffffff8033387810 */ /* 0x000fe20007ffe0ff */
[C---:B------:R-:W-:Y:S01]  /*2c80*/  FFMA.FTZ R51, R5.reuse, R39, R54 ;  /* 0x0000002705337223 */ /* 0x040fe20000010036 */
[----:B------:R-:W-:Y:S01]  /*2c90*/  SHF.R.U32.HI R54, RZ, 0x8, R11 ;  /* 0x00000008ff367819 */ /* 0x000fe2000001160b */
[----:B------:R-:W-:Y:S01]  /*2ca0*/  FFMA.FTZ R55, R5, R9, R52 ;  /* 0x0000000905377223 */ /* 0x000fe20000010034 */
[----:B------:R-:W-:Y:S01]  /*2cb0*/  IADD3 R50, R50, -0x80, RZ ;  /* 0xffffff8032327810 */ /* 0x000fe20007ffe0ff */
[----:B------:R-:W0:Y:S01]  /*2cc0*/  I2F.F16 R44, R44 ;  /* 0x0000002c002c7306 */ /* 0x000e220000200c00 */
[----:B------:R-:W-:Y:S01]  /*2cd0*/  LOP3.LUT R54, R54, 0xff, RZ, 0xc0, !PT ;  /* 0x000000ff36367812 */ /* 0x000fe200078ec0ff */
[----:B--2---:R-:W-:Y:S01]  /*2ce0*/  HADD2.F32 R47, -RZ, R47.H0_H0 ;  /* 0x2000002fff2f7230 */ /* 0x004fe20000004100 */
[----:B------:R-:W-:Y:S01]  /*2cf0*/  IADD3 R52, R53, -0x80, RZ ;  /* 0xffffff8035347810 */ /* 0x000fe20007ffe0ff */
[----:B----4-:R-:W-:Y:S01]  /*2d00*/  HADD2.F32 R46, -RZ, R46.H0_H0 ;  /* 0x2000002eff2e7230 */ /* 0x010fe20000004100 */
[----:B------:R-:W-:-:S02]  /*2d10*/  IADD3 R53, R54, -0x80, RZ ;  /* 0xffffff8036357810 */ /* 0x000fc40007ffe0ff */
[----:B------:R-:W-:Y:S01]  /*2d20*/  LEA.HI R43, R10, 0xffffff80, RZ, 0x8 ;  /* 0xffffff800a2b7811 */ /* 0x000fe200078f40ff */
[----:B------:R-:W1:Y:S01]  /*2d30*/  I2F.F16 R50, R50 ;  /* 0x0000003200327306 */ /* 0x000e620000200c00 */
[----:B------:R-:W-:Y:S02]  /*2d40*/  SHF.R.U32.HI R10, RZ, 0x10, R10 ;  /* 0x00000010ff0a7819 */ /* 0x000fe4000001160a */
[----:B------:R-:W-:Y:S02]  /*2d50*/  SHF.R.U32.HI R54, RZ, 0x10, R11 ;  /* 0x00000010ff367819 */ /* 0x000fe4000001160b */
[----:B------:R-:W-:Y:S02]  /*2d60*/  LOP3.LUT R10, R10, 0xff, RZ, 0xc0, !PT ;  /* 0x000000ff0a0a7812 */ /* 0x000fe400078ec0ff */
[----:B------:R-:W-:Y:S01]  /*2d70*/  IADD3 R4, R4, -0x80, RZ ;  /* 0xffffff8004047810 */ /* 0x000fe20007ffe0ff */
[----:B------:R-:W2:Y:S01]  /*2d80*/  I2F.F16 R48, R49 ;  /* 0x0000003100307306 */ /* 0x000ea20000200c00 */
[----:B------:R-:W-:Y:S01]  /*2d90*/  LOP3.LUT R54, R54, 0xff, RZ, 0xc0, !PT ;  /* 0x000000ff36367812 */ /* 0x000fe200078ec0ff */
[----:B0-----:R-:W-:Y:S01]  /*2da0*/  HADD2.F32 R44, -RZ, R44.H0_H0 ;  /* 0x2000002cff2c7230 */ /* 0x001fe20000004100 */
[----:B------:R-:W-:-:S02]  /*2db0*/  IADD3 R60, R10, -0x80, RZ ;  /* 0xffffff800a3c7810 */ /* 0x000fc40007ffe0ff */
[----:B------:R-:W-:-:S03]  /*2dc0*/  LEA.HI R61, R11, 0xffffff80, RZ, 0x8 ;  /* 0xffffff800b3d7811 */ /* 0x000fc600078f40ff */
[----:B------:R-:W0:Y:S01]  /*2dd0*/  I2F.F16 R49, R52 ;  /* 0x0000003400317306 */ /* 0x000e220000200c00 */
[----:B-1----:R-:W-:-:S07]  /*2de0*/  HADD2.F32 R10, -RZ, R50.H0_H0 ;  /* 0x20000032ff0a7230 */ /* 0x002fce0000004100 */
[----:B------:R-:W1:Y:S01]  /*2df0*/  I2F.F16 R53, R53 ;  /* 0x0000003500357306 */ /* 0x000e620000200c00 */
[----:B--2---:R-:W-:-:S07]  /*2e00*/  HADD2.F32 R48, -RZ, R48.H0_H0 ;  /* 0x20000030ff307230 */ /* 0x004fce0000004100 */
[----:B------:R3:W-:Y:S01]  /*2e10*/  I2F.F16 R5, R56 ;  /* 0x0000003800057306 */ /* 0x0007e20000200c00 */
[----:B0-----:R-:W-:-:S07]  /*2e20*/  HADD2.F32 R49, -RZ, R49.H0_H0 ;  /* 0x20000031ff317230 */ /* 0x001fce0000004100 */
[----:B------:R-:W0:Y:S01]  /*2e30*/  I2F.F16 R4, R4 ;  /* 0x0000000400047306 */ /* 0x000e220000200c00 */
[----:B---3--:R-:W-:Y:S02]  /*2e40*/  HADD2.F32 R56, -RZ, R6.H0_H0 ;  /* 0x20000006ff387230 */ /* 0x008fe40000004100 */
[----:B-1----:R-:W-:-:S03]  /*2e50*/  HADD2.F32 R53, -RZ, R53.H0_H0 ;  /* 0x20000035ff357230 */ /* 0x002fc60000004100 */
[----:B------:R-:W-:Y:S01]  /*2e60*/  FFMA.FTZ R50, R46, R56, R59 ;  /* 0x000000382e327223 */ /* 0x000fe2000001003b */
[----:B------:R-:W-:Y:S01]  /*2e70*/  IADD3 R59, R54, -0x80, RZ ;  /* 0xffffff80363b7810 */ /* 0x000fe20007ffe0ff */
[C---:B------:R-:W-:Y:S01]  /*2e80*/  FFMA.FTZ R51, R56.reuse, R45, R51 ;  /* 0x0000002d38337223 */ /* 0x040fe20000010033 */
[----:B------:R-:W-:Y:S01]  /*2e90*/  HADD2.F32 R54, -RZ, R6.H1_H1 ;  /* 0x30000006ff367230 */ /* 0x000fe20000004100 */
[C---:B------:R-:W-:Y:S01]  /*2ea0*/  FFMA.FTZ R58, R56.reuse, R44, R57 ;  /* 0x0000002c383a7223 */ /* 0x040fe20000010039 */
[----:B------:R1:W2:Y:S01]  /*2eb0*/  I2F.F16 R52, R60 ;  /* 0x0000003c00347306 */ /* 0x0002a20000200c00 */
[----:B------:R-:W-:Y:S02]  /*2ec0*/  FFMA.FTZ R56, R56, R10, R55 ;  /* 0x0000000a38387223 */ /* 0x000fe40000010037 */
[C---:B------:R-:W-:Y:S02]  /*2ed0*/  FFMA.FTZ R55, R54.reuse, R48, R51 ;  /* 0x0000003036377223 */ /* 0x040fe40000010033 */
[C---:B------:R-:W-:Y:S01]  /*2ee0*/  FFMA.FTZ R57, R54.reuse, R49, R58 ;  /* 0x0000003136397223 */ /* 0x040fe2000001003a */
[----:B0-----:R-:W-:Y:S01]  /*2ef0*/  HADD2.F32 R11, -RZ, R4.H0_H0 ;  /* 0x20000004ff0b7230 */ /* 0x001fe20000004100 */
[----:B------:R-:W-:Y:S01]  /*2f00*/  FFMA.FTZ R56, R54, R53, R56 ;  /* 0x0000003536387223 */ /* 0x000fe20000010038 */
[----:B------:R-:W0:Y:S01]  /*2f10*/  I2F.F16 R6, R59 ;  /* 0x0000003b00067306 */ /* 0x000e220000200c00 */
[----:B-1----:R-:W-:Y:S01]  /*2f20*/  FFMA.FTZ R60, R47, R54, R50 ;  /* 0x000000362f3c7223 */ /* 0x002fe20000010032 */
[----:B------:R-:W-:-:S02]  /*2f30*/  HADD2.F32 R50, -RZ, R5.H0_H0 ;  /* 0x20000005ff327230 */ /* 0x000fc40000004100 */
[--C-:B------:R-:W-:Y:S02]  /*2f40*/  HADD2.F32 R5, -RZ, R7.reuse.H0_H0 ;  /* 0x20000007ff057230 */ /* 0x100fe40000004100 */
[----:B------:R-:W-:Y:S02]  /*2f50*/  HADD2.F32 R7, -RZ, R7.H1_H1 ;  /* 0x30000007ff077230 */ /* 0x000fe40000004100 */
[----:B------:R-:W1:Y:S01]  /*2f60*/  I2F.F16 R41, R41 ;  /* 0x0000002900297306 */ /* 0x000e620000200c00 */
[----:B--2---:R-:W-:Y:S01]  /*2f70*/  HADD2.F32 R52, -RZ, R52.H0_H0 ;  /* 0x20000034ff347230 */ /* 0x004fe20000004100 */
[----:B------:R-:W-:Y:S02]  /*2f80*/  FFMA.FTZ R60, R11, R5, R60 ;  /* 0x000000050b3c7223 */ /* 0x000fe4000001003c */
[C---:B------:R-:W-:Y:S02]  /*2f90*/  FFMA.FTZ R55, R5.reuse, R50, R55 ;  /* 0x0000003205377223 */ /* 0x040fe40000010037 */
[----:B------:R-:W-:-:S02]  /*2fa0*/  FFMA.FTZ R4, R5, R52, R57 ;  /* 0x0000003405047223 */ /* 0x000fc40000010039 */
        /* <DEDUP_REMOVED lines=98> */
[--C-:B-1----:R-:W-:Y:S01]  /*35d0*/  HADD2.F32 R23, -RZ, R6.reuse.H0_H0 ;  /* 0x20000006ff177230 */ /* 0x102fe20000004100 */
[-C--:B------:R-:W-:Y:S01]  /*35e0*/  FFMA.FTZ R33, R36, R28.reuse, R33 ;  /* 0x0000001c24217223 */ /* 0x080fe20000010021 */
[----:B------:R-:W-:Y:S01]  /*35f0*/  HADD2.F32 R6, -RZ, R6.H1_H1 ;  /* 0x30000006ff067230 */ /* 0x000fe20000004100 */
        /* <DEDUP_REMOVED lines=35> */
.L_x_2324:
[----:B0-----:R-:W-:-:S05]  /*3830*/  IMAD.WIDE R26, R22, 0x8, R26 ;  /* 0x00000008161a7825 */ /* 0x001fca00078e021a */
[----:B-----5:R0:W5:Y:S01]  /*3840*/  LDG.E.128.CONSTANT R4, [R26.64] ;  /* 0x000000061a047981 */ /* 0x020162000c1e9d00 */
        /* <DEDUP_REMOVED lines=305> */
.L_x_2325:
        /* <DEDUP_REMOVED lines=307> */
.L_x_2326:
        /* <DEDUP_REMOVED lines=9> */
.L_x_2322:
[----:B------:R-:W-:Y:S05]  /*5f20*/  @!P1 EXIT ;  /* 0x000000000000994d */ /* 0x000fea0003800000 */
[----:B------:R-:W0:Y:S01]  /*5f30*/  S2R R3, SR_CTAID.X ;  /* 0x0000000000037919 */ /* 0x000e220000002500 */
[----:B------:R-:W-:-:S03]  /*5f40*/  IMAD.MOV.U32 R9, RZ, RZ, 0x2 ;  /* 0x00000002ff097424 */ /* 0x000fc600078e00ff */
[----:B-----5:R-:W0:Y:S04]  /*5f50*/  S2R R4, SR_TID.X ;  /* 0x0000000000047919 */ /* 0x020e280000002100 */
        /* <DEDUP_REMOVED lines=12> */
.L_x_2331:
[----:B------:R-:W0:Y:S02]  /*6020*/  LDS R6, [R3] ;  /* 0x0000000003067984 */ /* 0x000e240000000800 */
[----:B0-----:R-:W-:-:S10]  /*6030*/  HFMA2.MMA R7, R6, 1, 1, R16 ;  /* 0x3c003c0006077835 */ /* 0x001fd40000000010 */
[----:B------:R-:W0:Y:S02]  /*6040*/  ATOMS.CAST.SPIN R7, [R3], R6, R7 ;  /* 0x000000060307738d */ /* 0x000e240001800007 */
[----:B0-----:R-:W-:-:S13]  /*6050*/  ISETP.EQ.U32.AND P0, PT, R7, 0x1, PT ;  /* 0x000000010700780c */ /* 0x001fda0003f02070 */
[----:B------:R-:W-:Y:S05]  /*6060*/  @!P0 BRA `(.L_x_2331) ;  /* 0xffffffb000008947 */ /* 0x000fea000383ffff */
[----:B------:R-:W-:Y:S05]  /*6070*/  BRA `(.L_x_2329) ;  /* 0x0000003000007947 */ /* 0x000fea0003800000 */
.L_x_2330:
[----:B------:R-:W2:Y:S02]  /*6080*/  LD.E R3, [R4.64] ;  /* 0x0000000604037980 */ /* 0x000ea4000c101900 */
[----:B--2---:R-:W-:-:S05]  /*6090*/  IADD3 R3, R16, R3, RZ ;  /* 0x0000000310037210 */ /* 0x004fca0007ffe0ff */
[----:B------:R0:W-:Y:S02]  /*60a0*/  ST.E [R4.64], R3 ;  /* 0x0000000304007985 */ /* 0x0001e4000c101906 */
.L_x_2329:
[----:B------:R-:W-:Y:S05]  /*60b0*/  BSYNC B0 ;  /* 0x0000000000007941 */ /* 0x000fea0003800000 */
.L_x_2328:
[----:B------:R-:W2:Y:S01]  /*60c0*/  ATOM.E.ADD.F16x2.RN.STRONG.GPU P0, RZ, [R4.64+0x4], R15 ;  /* 0x0000040f04ff798a */ /* 0x000ea2000810e9c6 */
[----:B------:R-:W-:Y:S01]  /*60d0*/  BSSY B0, `(.L_x_2332) ;  /* 0x000000f000007945 */ /* 0x000fe20003800000 */
[----:B--2---:R-:W-:Y:S05]  /*60e0*/  @P0 BRA `(.L_x_2333) ;  /* 0x000000d000000947 */ /* 0x004fea0003800000 */
[----:B------:R-:W1:Y:S02]  /*60f0*/  QSPC.E.S P0, RZ, [R4+0x4] ;  /* 0x0000040004ff73aa */ /* 0x000e640000000500 */
[----:B-1----:R-:W-:Y:S05]  /*6100*/  @!P0 BRA `(.L_x_2334) ;  /* 0x0000008000008947 */ /* 0x002fea0003800000 */
[----:B0-----:R-:W-:-:S04]  /*6110*/  IADD3 R4, R4, 0x4, RZ ;  /* 0x0000000404047810 */ /* 0x001fc80007ffe0ff */
[----:B------:R-:W-:-:S05]  /*6120*/  LOP3.LUT R4, R4, 0xffffff, RZ, 0xc0, !PT ;  /* 0x00ffffff04047812 */ /* 0x000fca00078ec0ff */
.L_x_2335:
[----:B------:R-:W0:Y:S02]  /*6130*/  LDS R6, [R4] ;  /* 0x0000000004067984 */ /* 0x000e240000000800 */
[----:B0-----:R-:W-:-:S06]  /*6140*/  HADD2 R7, R6, R15 ;  /* 0x0000000f06077230 */ /* 0x001fcc0000000000 */
[----:B------:R-:W0:Y:S02]  /*6150*/  ATOMS.CAST.SPIN R7, [R4], R6, R7 ;  /* 0x000000060407738d */ /* 0x000e240001800007 */
[----:B0-----:R-:W-:-:S13]  /*6160*/  ISETP.EQ.U32.AND P0, PT, R7, 0x1, PT ;  /* 0x000000010700780c */ /* 0x001fda0003f02070 */
[----:B------:R-:W-:Y:S05]  /*6170*/  @!P0 BRA `(.L_x_2335) ;  /* 0xffffffb000008947 */ /* 0x000fea000383ffff */
[----:B------:R-:W-:Y:S05]  /*6180*/  BRA `(.L_x_2333) ;  /* 0x0000003000007947 */ /* 0x000fea0003800000 */
.L_x_2334:
[----:B0-----:R-:W2:Y:S02]  /*6190*/  LD.E R3, [R4.64+0x4] ;  /* 0x0000040604037980 */ /* 0x001ea4000c101900 */
[----:B--2---:R-:W-:-:S05]  /*61a0*/  IMAD.IADD R3, R15, 0x1, R3 ;  /* 0x000000010f037824 */ /* 0x004fca00078e0203 */
[----:B------:R0:W-:Y:S02]  /*61b0*/  ST.E [R4.64+0x4], R3 ;  /* 0x0000040304007985 */ /* 0x0001e4000c101906 */
.L_x_2333:
[----:B------:R-:W-:Y:S05]  /*61c0*/  BSYNC B0 ;  /* 0x0000000000007941 */ /* 0x000fea0003800000 */
.L_x_2332:
        /* <DEDUP_REMOVED lines=10> */
.L_x_2339:
[----:B------:R-:W0:Y:S02]  /*6270*/  LDS R6, [R3] ;  /* 0x0000000003067984 */ /* 0x000e240000000800 */
[----:B0-----:R-:W-:-:S10]  /*6280*/  HFMA2.MMA R7, R6, 1, 1, R14 ;  /* 0x3c003c0006077835 */ /* 0x001fd4000000000e */
[----:B------:R-:W0:Y:S02]  /*6290*/  ATOMS.CAST.SPIN R7, [R3], R6, R7 ;  /* 0x000000060307738d */ /* 0x000e240001800007 */
[----:B0-----:R-:W-:-:S13]  /*62a0*/  ISETP.EQ.U32.AND P0, PT, R7, 0x1, PT ;  /* 0x000000010700780c */ /* 0x001fda0003f02070 */
[----:B------:R-:W-:Y:S05]  /*62b0*/  @!P0 BRA `(.L_x_2339) ;  /* 0xffffffb000008947 */ /* 0x000fea000383ffff */
[----:B------:R-:W-:Y:S05]  /*62c0*/  BRA `(.L_x_2337) ;  /* 0x0000003000007947 */ /* 0x000fea0003800000 */
.L_x_2338:
[----:B------:R-:W2:Y:S02]  /*62d0*/  LD.E R3, [R4.64] ;  /* 0x0000000604037980 */ /* 0x000ea4000c101900 */
[----:B--2---:R-:W-:-:S05]  /*62e0*/  IMAD.IADD R3, R14, 0x1, R3 ;  /* 0x000000010e037824 */ /* 0x004fca00078e0203 */
[----:B------:R0:W-:Y:S02]  /*62f0*/  ST.E [R4.64], R3 ;  /* 0x0000000304007985 */ /* 0x0001e4000c101906 */
.L_x_2337:
[----:B------:R-:W-:Y:S05]  /*6300*/  BSYNC B0 ;  /* 0x0000000000007941 */ /* 0x000fea0003800000 */
.L_x_2336:
[----:B------:R-:W2:Y:S01]  /*6310*/  ATOM.E.ADD.F16x2.RN.STRONG.GPU P0, RZ, [R4.64+0x4], R13 ;  /* 0x0000040d04ff798a */ /* 0x000ea2000810e9c6 */
[----:B------:R-:W-:Y:S01]  /*6320*/  BSSY B0, `(.L_x_2340) ;  /* 0x000000f000007945 */ /* 0x000fe20003800000 */
[----:B--2---:R-:W-:Y:S05]  /*6330*/  @P0 BRA `(.L_x_2341) ;  /* 0x000000d000000947 */ /* 0x004fea0003800000 */
[----:B------:R-:W1:Y:S02]  /*6340*/  QSPC.E.S P0, RZ, [R4+0x4] ;  /* 0x0000040004ff73aa */ /* 0x000e640000000500 */
[----:B-1----:R-:W-:Y:S05]  /*6350*/  @!P0 BRA `(.L_x_2342) ;  /* 0x0000008000008947 */ /* 0x002fea0003800000 */
[----:B0-----:R-:W-:-:S04]  /*6360*/  IADD3 R4, R4, 0x4, RZ ;  /* 0x0000000404047810 */ /* 0x001fc80007ffe0ff */
[----:B------:R-:W-:-:S05]  /*6370*/  LOP3.LUT R4, R4, 0xffffff, RZ, 0xc0, !PT ;  /* 0x00ffffff04047812 */ /* 0x000fca00078ec0ff */
.L_x_2343:
[----:B------:R-:W0:Y:S02]  /*6380*/  LDS R6, [R4] ;  /* 0x0000000004067984 */ /* 0x000e240000000800 */
[----:B0-----:R-:W-:-:S06]  /*6390*/  HADD2 R7, R6, R13 ;  /* 0x0000000d06077230 */ /* 0x001fcc0000000000 */
[----:B------:R-:W0:Y:S02]  /*63a0*/  ATOMS.CAST.SPIN R7, [R4], R6, R7 ;  /* 0x000000060407738d */ /* 0x000e240001800007 */
[----:B0-----:R-:W-:-:S13]  /*63b0*/  ISETP.EQ.U32.AND P0, PT, R7, 0x1, PT ;  /* 0x000000010700780c */ /* 0x001fda0003f02070 */
[----:B------:R-:W-:Y:S05]  /*63c0*/  @!P0 BRA `(.L_x_2343) ;  /* 0xffffffb000008947 */ /* 0x000fea000383ffff */
[----:B------:R-:W-:Y:S05]  /*63d0*/  BRA `(.L_x_2341) ;  /* 0x0000003000007947 */ /* 0x000fea0003800000 */
.L_x_2342:
[----:B0-----:R-:W2:Y:S02]  /*63e0*/  LD.E R3, [R4.64+0x4] ;  /* 0x0000040604037980 */ /* 0x001ea4000c101900 */
[----:B--2---:R-:W-:-:S05]  /*63f0*/  IMAD.IADD R3, R13, 0x1, R3 ;  /* 0x000000010d037824 */ /* 0x004fca00078e0203 */
[----:B------:R0:W-:Y:S02]  /*6400*/  ST.E [R4.64+0x4], R3 ;  /* 0x0000040304007985 */ /* 0x0001e4000c101906 */
.L_x_2341:
[----:B------:R-:W-:Y:S05]  /*6410*/  BSYNC B0 ;  /* 0x0000000000007941 */ /* 0x000fea0003800000 */
.L_x_2340:
[----:B------:R-:W-:-:S13]  /*6420*/  ISETP.NE.AND P0, PT, R2, 0x2, PT ;  /* 0x000000020200780c */ /* 0x000fda0003f05270 */
        /* <DEDUP_REMOVED lines=9> */
.L_x_2347:
[----:B------:R-:W0:Y:S02]  /*64c0*/  LDS R4, [R0] ;  /* 0x0000000000047984 */ /* 0x000e240000000800 */
[----:B0-----:R-:W-:-:S10]  /*64d0*/  HFMA2.MMA R5, R4, 1, 1, R21 ;  /* 0x3c003c0004057835 */ /* 0x001fd40000000015 */
[----:B------:R-:W0:Y:S02]  /*64e0*/  ATOMS.CAST.SPIN R5, [R0], R4, R5 ;  /* 0x000000040005738d */ /* 0x000e240001800005 */
[----:B0-----:R-:W-:-:S13]  /*64f0*/  ISETP.EQ.U32.AND P0, PT, R5, 0x1, PT ;  /* 0x000000010500780c */ /* 0x001fda0003f02070 */
[----:B------:R-:W-:Y:S05]  /*6500*/  @!P0 BRA `(.L_x_2347) ;  /* 0xffffffb000008947 */ /* 0x000fea000383ffff */
[----:B------:R-:W-:Y:S05]  /*6510*/  BRA `(.L_x_2345) ;  /* 0x0000003000007947 */ /* 0x000fea0003800000 */
.L_x_2346:
[----:B------:R-:W2:Y:S02]  /*6520*/  LD.E R0, [R2.64] ;  /* 0x0000000602007980 */ /* 0x000ea4000c101900 */
[----:B--2---:R-:W-:-:S05]  /*6530*/  IMAD.IADD R5, R21, 0x1, R0 ;  /* 0x0000000115057824 */ /* 0x004fca00078e0200 */
[----:B------:R0:W-:Y:S02]  /*6540*/  ST.E [R2.64], R5 ;  /* 0x0000000502007985 */ /* 0x0001e4000c101906 */
.L_x_2345:
[----:B------:R-:W-:Y:S05]  /*6550*/  BSYNC B0 ;  /* 0x0000000000007941 */ /* 0x000fea0003800000 */
.L_x_2344:
[----:B------:R-:W2:Y:S02]  /*6560*/  ATOM.E.ADD.F16x2.RN.STRONG.GPU P0, RZ, [R2.64+0x4], R12 ;  /* 0x0000040c02ff798a */ /* 0x000ea4000810e9c6 */
[----:B--2---:R-:W-:Y:S05]  /*6570*/  @P0 EXIT ;  /* 0x000000000000094d */ /* 0x004fea0003800000 */
[----:B------:R-:W1:Y:S02]  /*6580*/  QSPC.E.S P0, RZ, [R2+0x4] ;  /* 0x0000040002ff73aa */ /* 0x000e640000000500 */
[----:B-1----:R-:W-:Y:S05]  /*6590*/  @!P0 BRA `(.L_x_2348) ;  /* 0x0000008000008947 */ /* 0x002fea0003800000 */
[----:B0-----:R-:W-:-:S04]  /*65a0*/  IADD3 R2, R2, 0x4, RZ ;  /* 0x0000000402027810 */ /* 0x001fc80007ffe0ff */
[----:B------:R-:W-:-:S05]  /*65b0*/  LOP3.LUT R2, R2, 0xffffff, RZ, 0xc0, !PT ;  /* 0x00ffffff02027812 */ /* 0x000fca00078ec0ff */
.L_x_2349:
[----:B------:R-:W0:Y:S02]  /*65c0*/  LDS R4, [R2] ;  /* 0x0000000002047984 */ /* 0x000e240000000800 */
[----:B0-----:R-:W-:-:S06]  /*65d0*/  HADD2 R5, R4, R12 ;  /* 0x0000000c04057230 */ /* 0x001fcc0000000000 */
[----:B------:R-:W0:Y:S02]  /*65e0*/  ATOMS.CAST.SPIN R5, [R2], R4, R5 ;  /* 0x000000040205738d */ /* 0x000e240001800005 */
[----:B0-----:R-:W-:-:S13]  /*65f0*/  ISETP.EQ.U32.AND P0, PT, R5, 0x1, PT ;  /* 0x000000010500780c */ /* 0x001fda0003f02070 */
[----:B------:R-:W-:Y:S05]  /*6600*/  @!P0 BRA `(.L_x_2349) ;  /* 0xffffffb000008947 */ /* 0x000fea000383ffff */
[----:B------:R-:W-:Y:S05]  /*6610*/  EXIT ;  /* 0x000000000000794d */ /* 0x000fea0003800000 */
.L_x_2348:
[----:B------:R-:W2:Y:S02]  /*6620*/  LD.E R0, [R2.64+0x4] ;  /* 0x0000040602007980 */ /* 0x000ea4000c101900 */
[----:B0-2---:R-:W-:-:S05]  /*6630*/  IMAD.IADD R5, R12, 0x1, R0 ;  /* 0x000000010c057824 */ /* 0x005fca00078e0200 */
[----:B------:R-:W-:Y:S01]  /*6640*/  ST.E [R2.64+0x4], R5 ;  /* 0x0000040502007985 */ /* 0x000fe2000c101906 */
[----:B------:R-:W-:Y:S05]  /*6650*/  EXIT ;  /* 0x000000000000794d */ /* 0x000fea0003800000 */
.L_x_2350:
        /* <DEDUP_REMOVED lines=10> */
.L_x_3758:


//--------------------- .text._Z23gemm_half_q_half_kernelILi2ELi190ELb0ELb0ELi64EEvPK6__halfPKjS4_S2_PS0_iiiiPKtS7_iiiiiibS2_i --------------------------
	.section	.text._Z23gemm_half_q_half_kernelILi2ELi190ELb0ELb0ELi64EEvPK6__halfPKjS4_S2_PS0_iiiiPKtS7_iiiiiibS2_i,"ax",@progbits
	.sectioninfo	@"SHI_REGISTERS=114"
	.align	128
        .global         _Z23gemm_half_q_half_kernelILi2ELi190ELb0ELb0ELi64EEvPK6__halfPKjS4_S2_PS0_iiiiPKtS7_iiiiiibS2_i
        .type           _Z23gemm_half_q_half_kernelILi2ELi190ELb0ELb0ELi64EEvPK6__halfPKjS4_S2_PS0_iiiiPKtS7_iiiiiibS2_i,@function
        .size           _Z23gemm_half_q_half_kernelILi2ELi190ELb0ELb0ELi64EEvPK6__halfPKjS4_S2_PS0_iiiiPKtS7_iiiiiibS2_i,(.L_x_3759 - _Z23gemm_half_q_half_kernelILi2ELi190ELb0ELb0ELi64EEvPK6__halfPKjS4_S2_PS0_iiiiPKtS7_iiiiiibS2_i)
        .other          _Z23gemm_half_q_half_kernelILi2ELi190ELb0ELb0ELi64EEvPK6__halfPKjS4_S2_PS0_iiiiPKtS7_iiiiiibS2_i,@"STO_CUDA_ENTRY STV_DEFAULT"
_Z23gemm_half_q_half_kernelILi2ELi190ELb0ELb0ELi64EEvPK6__halfPKjS4_S2_PS0_iiiiPKtS7_iiiiiibS2_i:
.text._Z23gemm_half_q_half_kernelILi2ELi190ELb0ELb0ELi64EEvPK6__halfPKjS4_S2_PS0_iiiiPKtS7_iiiiiibS2_i:
        /* <DEDUP_REMOVED lines=34> */
.L_x_2355:
        /* <DEDUP_REMOVED lines=36> */
.L_x_2354:
        /* <DEDUP_REMOVED lines=22> */
.L_x_2356:
        /* <DEDUP_REMOVED lines=12> */
.L_x_2353:
[----:B------:R-:W-:Y:S01]  /*0680*/  ISETP.GT.AND P2, PT, R21, 0x3, PT ;  /* 0x000000031500780c */ /* 0x000fe20003f44270 */
[----:B------:R-:W-:Y:S01]  /*0690*/  IMAD.SHL.U32 R18, R14, 0x2, RZ ;  /* 0x000000020e127824 */ /* 0x000fe200078e00ff */
[----:B------:R-:W-:Y:S01]  /*06a0*/  PLOP3.LUT P0, PT, PT, PT, PT, 0x80, 0x0 ;  /* 0x000000000000781c */ /* 0x000fe20003f0f070 */
[----:B------:R-:W-:-:S10]  /*06b0*/  IMAD.MOV.U32 R17, RZ, RZ, RZ ;  /* 0x000000ffff117224 */ /* 0x000fd400078e00ff */
[----:B------:R-:W-:Y:S05]  /*06c0*/  @!P2 BRA `(.L_x_2357) ;  /* 0x000002600000a947 */ /* 0x000fea0003800000 */
[----:B------:R-:W-:Y:S02]  /*06d0*/  PLOP3.LUT P0, PT, PT, PT, PT, 0x8, 0x0 ;  /* 0x000000000000781c */ /* 0x000fe40003f0e170 */
[----:B------:R-:W-:Y:S02]  /*06e0*/  IADD3 R22, R21, -0x3, RZ ;  /* 0xfffffffd15167810 */ /* 0x000fe40007ffe0ff */
.L_x_2358:
        /* <DEDUP_REMOVED lines=36> */
.L_x_2357:
        /* <DEDUP_REMOVED lines=22> */
.L_x_2359:
        /* <DEDUP_REMOVED lines=11> */
.L_x_2352:
[----:B------:R-:W-:Y:S05]  /*0b40*/  BSYNC B0 ;  /* 0x0000000000007941 */ /* 0x000fea0003800000 */
.L_x_2351:
        /* <DEDUP_REMOVED lines=14> */
.L_x_2362:
        /* <DEDUP_REMOVED lines=19> */
.L_x_2361:
        /* <DEDUP_REMOVED lines=14> */
.L_x_2363:
[----:B------:R-:W-:-:S13]  /*0e40*/  ISETP.LT.OR P0, PT, R3, R21, P0 ;  /* 0x000000150300720c */ /* 0x000fda0000701670 */
[----:B------:R-:W-:Y:S02]  /*0e50*/  @P0 IMAD R2, R2, 0x2, R3 ;  /* 0x0000000202020824 */ /* 0x000fe400078e0203 */
[----:B------:R-:W-:Y:S02]  /*0e60*/  @P0 IMAD.MOV.U32 R3, RZ, RZ, 0x2 ;  /* 0x00000002ff030424 */ /* 0x000fe400078e00ff */
[----:B------:R-:W-:-:S04]  /*0e70*/  @P0 IMAD R2, R2, c[0x0][0x18c], R5 ;  /* 0x0000630002020a24 */ /* 0x000fc800078e0205 */
[----:B------:R-:W-:-:S05]  /*0e80*/  @P0 IMAD.WIDE R2, R2, R3, c[0x0][0x180] ;  /* 0x0000600002020625 */ /* 0x000fca00078e0203 */
[----:B------:R1:W-:Y:S02]  /*0e90*/  @P0 STG.E.64 [R2.64], RZ ;  /* 0x000000ff02000986 */ /* 0x0003e4000c101b06 */
.L_x_2360:
        /* <DEDUP_REMOVED lines=14> */
.L_x_2365:
        /* <DEDUP_REMOVED lines=43> */
.L_x_2364:
        /* <DEDUP_REMOVED lines=66> */
[----:B----4-:R-:W-:-:S08]  /*1650*/  IMAD.IADD R30, R23, 0x1, R4 ;  /* 0x00000001171e7824 */ /* 0x010fd000078e0204 */
        /* <DEDUP_REMOVED lines=10> */
.L_x_2371:
[----:B------:R-:W-:Y:S01]  /*1700*/  ISETP.NE.AND P0, PT, R23, R30, PT ;  /* 0x0000001e1700720c */ /* 0x000fe20003f05270 */
[----:B------:R-:W-:-:S04]  /*1710*/  IMAD.MOV.U32 R29, RZ, RZ, c[0x0][0x18c] ;  /* 0x00006300ff1d7624 */ /* 0x000fc800078e00ff */
[----:B------:R-:W-:-:S06]  /*1720*/  IMAD.WIDE R12, R29, 0x8, R34 ;  /* 0x000000081d0c7825 */ /* 0x000fcc00078e0222 */
[----:B------:R-:W-:Y:S02]  /*1730*/  IMAD.WIDE R8, R29, 0x8, R12 ;  /* 0x000000081d087825 */ /* 0x000fe400078e020c */
[----:B------:R-:W-:Y:S01]  /*1740*/  @!P0 IADD3 R24, R24, 0x1, RZ ;  /* 0x0000000118188810 */ /* 0x000fe20007ffe0ff */
[----:B------:R-:W5:Y:S01]  /*1750*/  LDG.E.128.CONSTANT R12, [R12.64] ;  /* 0x000000060c0c7981 */ /* 0x000f62000c1e9d00 */
[----:B------:R-:W-:Y:S02]  /*1760*/  @!P0 IMAD.SHL.U32 R38, R23, 0x2, RZ ;  /* 0x0000000217268824 */ /* 0x000fe400078e00ff */
[----:B------:R-:W-:Y:S02]  /*1770*/  @!P0 IMAD.MOV.U32 R39, RZ, RZ, 0x2 ;  /* 0x00000002ff278424 */ /* 0x000fe400078e00ff */
[----:B------:R-:W-:Y:S02]  /*1780*/  @!P0 IMAD R16, R24, 0x8, R1 ;  /* 0x0000000818108824 */ /* 0x000fe400078e0201 */
[----:B------:R-:W-:-:S04]  /*1790*/  @!P0 IMAD.WIDE R38, R38, R39, c[0x0][0x198] ;  /* 0x0000660026268625 */ /* 0x000fc800078e0227 */
[----:B------:R-:W2:Y:S01]  /*17a0*/  @!P0 LDL.64 R16, [R16] ;  /* 0x0000000010108983 */ /* 0x000ea20000100a00 */
[----:B------:R-:W-:-:S03]  /*17b0*/  IMAD.WIDE R2, R29, 0x8, R8 ;  /* 0x000000081d027825 */ /* 0x000fc600078e0208 */
[----:B------:R0:W5:Y:S04]  /*17c0*/  @!P0 LDG.E.U16.CONSTANT R38, [R38.64+0x2] ;  /* 0x0000020626268981 */ /* 0x000168000c1e9500 */
[----:B------:R-:W5:Y:S04]  /*17d0*/  LDG.E.128.CONSTANT R8, [R8.64] ;  /* 0x0000000608087981 */ /* 0x000f68000c1e9d00 */
[----:B------:R0:W5:Y:S01]  /*17e0*/  LDG.E.128.CONSTANT R4, [R2.64] ;  /* 0x0000000602047981 */ /* 0x000162000c1e9d00 */
[----:B--2---:R-:W-:Y:S02]  /*17f0*/  @!P0 PRMT R0, R16, 0x7610, R0 ;  /* 0x0000761010008816 */ /* 0x004fe40000000000 */
[----:B------:R-:W-:-:S02]  /*1800*/  @!P0 PRMT R22, R17, 0x7610, R22 ;  /* 0x0000761011168816 */ /* 0x000fc40000000016 */
[----:B------:R-:W-:Y:S02]  /*1810*/  @!P0 PRMT R0, R0, 0x7610, R16 ;  /* 0x0000761000008816 */ /* 0x000fe40000000010 */
[----:B------:R-:W-:Y:S01]  /*1820*/  @!P0 PRMT R22, R22, 0x7610, R17 ;  /* 0x0000761016168816 */ /* 0x000fe20000000011 */
[----:B------:R-:W-:Y:S05]  /*1830*/  @!P1 BRA `(.L_x_2367) ;  /* 0x00000fc000009947 */ /* 0x000fea0003800000 */
[----:B0-----:R-:W2:Y:S04]  /*1840*/  LDG.E.128.CONSTANT R32, [R34.64] ;  /* 0x0000000622207981 */ /* 0x001ea8000c1e9d00 */
        /* <DEDUP_REMOVED lines=10> */
[----:B------:R-:W-:Y:S01]  /*18f0*/  LEA.HI R41, R35, 0xffffff80, RZ, 0x8 ;  /* 0xffffff8023297811 */ /* 0x000fe200078f40ff */
        /* <DEDUP_REMOVED lines=12> */
[----:B------:R-:W-:Y:S02]  /*19c0*/  SHF.R.U32.HI R53, RZ, 0x8, R34 ;  /* 0x00000008ff357819 */ /* 0x000fe40000011622 */
[----:B------:R-:W-:-:S02]  /*19d0*/  LOP3.LUT R46, R46, 0xff, RZ, 0xc0, !PT ;  /* 0x000000ff2e2e7812 */ /* 0x000fc400078ec0ff */
[----:B------:R-:W-:Y:S01]  /*19e0*/  LEA.HI R43, R34, 0xffffff80, RZ, 0x8 ;  /* 0xffffff80222b7811 */ /* 0x000fe200078f40ff */
[----:B------:R-:W1:Y:S01]  /*19f0*/  I2F.F16 R44, R44 ;  /* 0x0000002c002c7306 */ /* 0x000e620000200c00 */
[----:B0-----:R-:W-:Y:S02]  /*1a00*/  IADD3 R50, R47, -0x80, RZ ;  /* 0xffffff802f327810 */ /* 0x001fe40007ffe0ff */
[----:B------:R-:W-:Y:S02]  /*1a10*/  SHF.R.U32.HI R47, RZ, 0x10, R32 ;  /* 0x00000010ff2f7819 */ /* 0x000fe40000011620 */
[----:B------:R-:W-:Y:S02]  /*1a20*/  IADD3 R32, R46, -0x80, RZ ;  /* 0xffffff802e207810 */ /* 0x000fe40007ffe0ff */
[----:B------:R-:W-:Y:S01]  /*1a30*/  LOP3.LUT R47, R47, 0xff, RZ, 0xc0, !PT ;  /* 0x000000ff2f2f7812 */ /* 0x000fe200078ec0ff */
[----:B------:R-:W0:Y:S01]  /*1a40*/  I2F.F16 R42, R42 ;  /* 0x0000002a002a7306 */ /* 0x000e220000200c00 */
[----:B------:R-:W-:-:S02]  /*1a50*/  SHF.R.U32.HI R46, RZ, 0x8, R33 ;  /* 0x00000008ff2e7819 */ /* 0x000fc40000011621 */
[----:B------:R-:W-:Y:S02]  /*1a60*/  SHF.R.U32.HI R33, RZ, 0x10, R33 ;  /* 0x00000010ff217819 */ /* 0x000fe40000011621 */
[----:B------:R-:W-:Y:S02]  /*1a70*/  IADD3 R51, R47, -0x80, RZ ;  /* 0xffffff802f337810 */ /* 0x000fe40007ffe0ff */
[----:B------:R-:W-:Y:S01]  /*1a80*/  LOP3.LUT R52, R46, 0xff, RZ, 0xc0, !PT ;  /* 0x000000ff2e347812 */ /* 0x000fe200078ec0ff */
[----:B------:R2:W-:Y:S01]  /*1a90*/  I2F.F16 R57, R32 ;  /* 0x0000002000397306 */ /* 0x0005e20000200c00 */
[----:B------:R-:W-:Y:S01]  /*1aa0*/  LOP3.LUT R33, R33, 0xff, RZ, 0xc0, !PT ;  /* 0x000000ff21217812 */ /* 0x000fe200078ec0ff */
[----:B------:R-:W3:Y:S01]  /*1ab0*/  LDS.64 R46, [UR4] ;  /* 0x00000004ff2e7984 */ /* 0x000ee20008000a00 */
[----:B------:R-:W-:Y:S01]  /*1ac0*/  SHF.R.U32.HI R34, RZ, 0x10, R34 ;  /* 0x00000010ff227819 */ /* 0x000fe20000011622 */
[----:B-1----:R-:W-:Y:S01]  /*1ad0*/  HADD2.F32 R44, -RZ, R44.H0_H0 ;  /* 0x2000002cff2c7230 */ /* 0x002fe20000004100 */
[----:B------:R-:W-:-:S02]  /*1ae0*/  IADD3 R33, R33, -0x80, RZ ;  /* 0xffffff8021217810 */ /* 0x000fc40007ffe0ff */
[----:B------:R-:W-:Y:S01]  /*1af0*/  LOP3.LUT R53, R53, 0xff, RZ, 0xc0, !PT ;  /* 0x000000ff35357812 */ /* 0x000fe200078ec0ff */
[----:B------:R1:W-:Y:S01]  /*1b00*/  I2F.F16 R69, R51 ;  /* 0x0000003300457306 */ /* 0x0003e20000200c00 */
[--C-:B--2---:R-:W-:Y:S01]  /*1b10*/  SHF.R.U32.HI R32, RZ, 0x8, R35.reuse ;  /* 0x00000008ff207819 */ /* 0x104fe20000011623 */
[----:B0-----:R-:W-:Y:S01]  /*1b20*/  HADD2.F32 R42, -RZ, R42.H0_H0 ;  /* 0x2000002aff2a7230 */ /* 0x001fe20000004100 */
[----:B------:R-:W-:Y:S02]  /*1b30*/  LOP3.LUT R34, R34, 0xff, RZ, 0xc0, !PT ;  /* 0x000000ff22227812 */ /* 0x000fe400078ec0ff */
[----:B------:R-:W-:Y:S02]  /*1b40*/  LOP3.LUT R32, R32, 0xff, RZ, 0xc0, !PT ;  /* 0x000000ff20207812 */ /* 0x000fe400078ec0ff */
[----:B------:R-:W-:Y:S01]  /*1b50*/  IADD3 R52, R52, -0x80, RZ ;  /* 0xffffff8034347810 */ /* 0x000fe20007ffe0ff */
[----:B------:R0:W-:Y:S01]  /*1b60*/  I2F.F16 R70, R33 ;  /* 0x0000002100467306 */ /* 0x0001e20000200c00 */
[----:B-1----:R-:W-:-:S02]  /*1b70*/  SHF.R.U32.HI R51, RZ, 0x10, R35 ;  /* 0x00000010ff337819 */ /* 0x002fc40000011623 */
[----:B------:R-:W-:Y:S02]  /*1b80*/  IADD3 R35, R32, -0x80, RZ ;  /* 0xffffff8020237810 */ /* 0x000fe40007ffe0ff */
[----:B------:R-:W-:Y:S02]  /*1b90*/  SHF.R.U32.HI R32, RZ, 0x8, R16 ;  /* 0x00000008ff207819 */ /* 0x000fe40000011610 */
[----:B------:R-:W-:Y:S01]  /*1ba0*/  IADD3 R53, R53, -0x80, RZ ;  /* 0xffffff8035357810 */ /* 0x000fe20007ffe0ff */
[----:B------:R1:W2:Y:S01]  /*1bb0*/  I2F.F16 R67, R35 ;  /* 0x0000002300437306 */ /* 0x0002a20000200c00 */
[----:B0-----:R-:W-:Y:S02]  /*1bc0*/  SHF.R.U32.HI R33, RZ, 0x8, R17 ;  /* 0x00000008ff217819 */ /* 0x001fe40000011611 */
[----:B------:R-:W-:Y:S02]  /*1bd0*/  LOP3.LUT R32, R32, 0xff, RZ, 0xc0, !PT ;  /* 0x000000ff20207812 */ /* 0x000fe400078ec0ff */
[----:B------:R-:W-:-:S02]  /*1be0*/  LOP3.LUT R33, R33, 0xff, RZ, 0xc0, !PT ;  /* 0x000000ff21217812 */ /* 0x000fc400078ec0ff */
[----:B------:R-:W-:Y:S01]  /*1bf0*/  IADD3 R64, R32, -0x80, RZ ;  /* 0xffffff8020407810 */ /* 0x000fe20007ffe0ff */
[----:B------:R-:W0:Y:S01]  /*1c00*/  I2F.F16 R52, R52 ;  /* 0x0000003400347306 */ /* 0x000e220000200c00 */
[----:B------:R-:W-:Y:S02]  /*1c10*/  IADD3 R63, R33, -0x80, RZ ;  /* 0xffffff80213f7810 */ /* 0x000fe40007ffe0ff */
[----:B------:R-:W4:Y:S01]  /*1c20*/  LDS.64 R32, [UR4+0x8] ;  /* 0x00000804ff207984 */ /* 0x000f220008000a00 */
[----:B------:R-:W-:Y:S02]  /*1c30*/  IADD3 R34, R34, -0x80, RZ ;  /* 0xffffff8022227810 */ /* 0x000fe40007ffe0ff */
[----:B------:R-:W-:Y:S02]  /*1c40*/  LOP3.LUT R51, R51, 0xff, RZ, 0xc0, !PT ;  /* 0x000000ff33337812 */ /* 0x000fe400078ec0ff */
[----:B------:R-:W0:Y:S01]  /*1c50*/  I2F.F16 R53, R53 ;  /* 0x0000003500357306 */ /* 0x000e220000200c00 */
[----:B-1----:R-:W-:Y:S01]  /*1c60*/  SHF.R.U32.HI R35, RZ, 0x8, R19 ;  /* 0x00000008ff237819 */ /* 0x002fe20000011613 */
[--C-:B---3--:R-:W-:Y:S01]  /*1c70*/  HADD2.F32 R55, -RZ, R46.reuse.H0_H0 ;  /* 0x2000002eff377230 */ /* 0x108fe20000004100 */
[----:B------:R-:W-:Y:S01]  /*1c80*/  IADD3 R51, R51, -0x80, RZ ;  /* 0xffffff8033337810 */ /* 0x000fe20007ffe0ff */
[----:B------:R-:W-:Y:S01]  /*1c90*/  HADD2.F32 R56, -RZ, R46.H1_H1 ;  /* 0x3000002eff387230 */ /* 0x000fe20000004100 */
[----:B------:R-:W-:Y:S01]  /*1ca0*/  LOP3.LUT R35, R35, 0xff, RZ, 0xc0, !PT ;  /* 0x000000ff23237812 */ /* 0x000fe200078ec0ff */
[--C-:B------:R-:W-:Y:S01]  /*1cb0*/  HADD2.F32 R61, -RZ, R47.reuse.H0_H0 ;  /* 0x2000002fff3d7230 */ /* 0x100fe20000004100 */
[C---:B------:R-:W-:Y:S01]  /*1cc0*/  LOP3.LUT R45, R16.reuse, 0xff, RZ, 0xc0, !PT ;  /* 0x000000ff102d7812 */ /* 0x040fe200078ec0ff */
[----:B------:R1:W3:Y:S01]  /*1cd0*/  I2F.F16 R71, R34 ;  /* 0x0000002200477306 */ /* 0x0002e20000200c00 */
[----:B------:R-:W-:Y:S01]  /*1ce0*/  HADD2.F32 R65, -RZ, R47.H1_H1 ;  /* 0x3000002fff417230 */ /* 0x000fe20000004100 */
[----:B------:R-:W-:Y:S01]  /*1cf0*/  IADD3 R59, R35, -0x80, RZ ;  /* 0xffffff80233b7810 */ /* 0x000fe20007ffe0ff */
[----:B------:R-:W-:Y:S01]  /*1d00*/  HADD2.F32 R46, -RZ, R54.H0_H0 ;  /* 0x20000036ff2e7230 */ /* 0x000fe20000004100 */
[----:B------:R-:W-:Y:S01]  /*1d10*/  IADD3 R45, R45, -0x80, RZ ;  /* 0xffffff802d2d7810 */ /* 0x000fe20007ffe0ff */
[----:B------:R-:W-:Y:S01]  /*1d20*/  HADD2.F32 R47, -RZ, R60.H0_H0 ;  /* 0x2000003cff2f7230 */ /* 0x000fe20000004100 */
[----:B------:R-:W-:Y:S01]  /*1d30*/  LEA.HI R39, R16, 0xffffff80, RZ, 0x8 ;  /* 0xffffff8010277811 */ /* 0x000fe200078f40ff */
[----:B------:R-:W-:Y:S01]  /*1d40*/  HADD2.F32 R35, -RZ, R66.H0_H0 ;  /* 0x20000042ff237230 */ /* 0x000fe20000004100 */
[----:B------:R3:W4:Y:S01]  /*1d50*/  I2F.F16 R72, R51 ;  /* 0x0000003300487306 */ /* 0x0007220000200c00 */
[----:B-1----:R-:W-:Y:S01]  /*1d60*/  SHF.R.U32.HI R34, RZ, 0x8, R18 ;  /* 0x00000008ff227819 */ /* 0x002fe20000011612 */
[----:B--2---:R-:W-:Y:S01]  /*1d70*/  HADD2.F32 R54, -RZ, R67.H0_H0 ;  /* 0x20000043ff367230 */ /* 0x004fe20000004100 */
[----:B------:R-:W-:Y:S01]  /*1d80*/  SHF.R.U32.HI R16, RZ, 0x10, R16 ;  /* 0x00000010ff107819 */ /* 0x000fe20000011610 */
[----:B0-----:R-:W-:Y:S01]  /*1d90*/  HADD2.F32 R52, -RZ, R52.H0_H0 ;  /* 0x20000034ff347230 */ /* 0x001fe20000004100 */
[----:B------:R-:W-:Y:S01]  /*1da0*/  LOP3.LUT R34, R34, 0xff, RZ, 0xc0, !PT ;  /* 0x000000ff22227812 */ /* 0x000fe200078ec0ff */
[----:B------:R-:W-:Y:S01]  /*1db0*/  HADD2.F32 R53, -RZ, R53.H0_H0 ;  /* 0x20000035ff357230 */ /* 0x000fe20000004100 */
[----:B------:R-:W-:Y:S01]  /*1dc0*/  LEA.HI R40, R17, 0xffffff80, RZ, 0x8 ;  /* 0xffffff8011287811 */ /* 0x000fe200078f40ff */
[----:B------:R-:W0:Y:S01]  /*1dd0*/  I2F.F16 R43, R43 ;  /* 0x0000002b002b7306 */ /* 0x000e220000200c00 */
[----:B------:R-:W-:Y:S01]  /*1de0*/  IADD3 R62, R34, -0x80, RZ ;  /* 0xffffff80223e7810 */ /* 0x000fe20007ffe0ff */
[----:B------:R-:W-:Y:S01]  /*1df0*/  HADD2.F32 R34, -RZ, R58.H0_H0 ;  /* 0x2000003aff227230 */ /* 0x000fe20000004100 */
[C---:B------:R-:W-:Y:S01]  /*1e00*/  FFMA.FTZ R58, R55.reuse, R47, RZ ;  /* 0x0000002f373a7223 */ /* 0x040fe200000100ff */
[----:B---3--:R-:W-:Y:S01]  /*1e10*/  HADD2.F32 R51, -RZ, R57.H0_H0 ;  /* 0x20000039ff337230 */ /* 0x008fe20000004100 */
[----:B------:R-:W-:Y:S01]  /*1e20*/  FFMA.FTZ R57, R46, R55, RZ ;  /* 0x000000372e397223 */ /* 0x000fe200000100ff */
[----:B------:R-:W-:Y:S01]  /*1e30*/  SHF.R.U32.HI R17, RZ, 0x10, R17 ;  /* 0x00000010ff117819 */ /* 0x000fe20000011611 */
[C---:B------:R-:W-:Y:S01]  /*1e40*/  FFMA.FTZ R67, R55.reuse, R34, RZ ;  /* 0x0000002237437223 */ /* 0x040fe200000100ff */
[----:B------:R-:W1:Y:S01]  /*1e50*/  I2F.F16 R41, R41 ;  /* 0x0000002900297306 */ /* 0x000e620000200c00 */
[----:B------:R-:W-:Y:S01]  /*1e60*/  FFMA.FTZ R55, R55, R35, RZ ;  /* 0x0000002337377223 */ /* 0x000fe200000100ff */
[----:B------:R-:W-:Y:S01]  /*1e70*/  LOP3.LUT R16, R16, 0xff, RZ, 0xc0, !PT ;  /* 0x000000ff10107812 */ /* 0x000fe200078ec0ff */
[----:B------:R-:W-:Y:S01]  /*1e80*/  FFMA.FTZ R60, R51, R56, R57 ;  /* 0x00000038333c7223 */ /* 0x000fe20000010039 */
[----:B------:R-:W-:Y:S01]  /*1e90*/  LEA.HI R31, R18, 0xffffff80, RZ, 0x8 ;  /* 0xffffff80121f7811 */ /* 0x000fe200078f40ff */
[C---:B------:R-:W-:Y:S01]  /*1ea0*/  FFMA.FTZ R67, R56.reuse, R52, R67 ;  /* 0x0000003438437223 */ /* 0x040fe20000010043 */
[----:B------:R-:W-:Y:S01]  /*1eb0*/  SHF.R.U32.HI R18, RZ, 0x10, R18 ;  /* 0x00000010ff127819 */ /* 0x000fe20000011612 */
[C---:B------:R-:W-:Y:S01]  /*1ec0*/  FFMA.FTZ R66, R56.reuse, R53, R58 ;  /* 0x0000003538427223 */ /* 0x040fe2000001003a */
[----:B------:R2:W-:Y:S01]  /*1ed0*/  I2F.F16 R73, R59 ;  /* 0x0000003b00497306 */ /* 0x0005e20000200c00 */
[----:B------:R-:W-:Y:S01]  /*1ee0*/  FFMA.FTZ R68, R56, R54, R55 ;  /* 0x0000003638447223 */ /* 0x000fe20000010037 */
[----:B------:R-:W-:Y:S01]  /*1ef0*/  HADD2.F32 R55, -RZ, R69.H0_H0 ;  /* 0x20000045ff377230 */ /* 0x000fe20000004100 */
[----:B------:R-:W-:Y:S01]  /*1f00*/  LOP3.LUT R17, R17, 0xff, RZ, 0xc0, !PT ;  /* 0x000000ff11117812 */ /* 0x000fe200078ec0ff */
[----:B------:R-:W-:Y:S01]  /*1f10*/  HADD2.F32 R56, -RZ, R70.H0_H0 ;  /* 0x20000046ff387230 */ /* 0x000fe20000004100 */
[----:B------:R-:W-:Y:S01]  /*1f20*/  IADD3 R16, R16, -0x80, RZ ;  /* 0xffffff8010107810 */ /* 0x000fe20007ffe0ff */
[----:B------:R-:W-:Y:S01]  /*1f30*/  HADD2.F32 R57, -RZ, R71.H0_H0 ;  /* 0x20000047ff397230 */ /* 0x000fe20000004100 */
[----:B------:R-:W-:Y:S01]  /*1f40*/  LOP3.LUT R18, R18, 0xff, RZ, 0xc0, !PT ;  /* 0x000000ff12127812 */ /* 0x000fe200078ec0ff */
[----:B------:R-:W3:Y:S01]  /*1f50*/  I2F.F16 R45, R45 ;  /* 0x0000002d002d7306 */ /* 0x000ee20000200c00 */
[----:B--2---:R-:W-:Y:S01]  /*1f60*/  SHF.R.U32.HI R59, RZ, 0x10, R19 ;  /* 0x00000010ff3b7819 */ /* 0x004fe20000011613 */
[----:B----4-:R-:W-:Y:S01]  /*1f70*/  HADD2.F32 R58, -RZ, R72.H0_H0 ;  /* 0x20000048ff3a7230 */ /* 0x010fe20000004100 */
[----:B------:R-:W-:Y:S01]  /*1f80*/  FFMA.FTZ R60, R55, R61, R60 ;  /* 0x0000003d373c7223 */ /* 0x000fe2000001003c */
[----:B------:R-:W-:Y:S01]  /*1f90*/  IADD3 R17, R17, -0x80, RZ ;  /* 0xffffff8011117810 */ /* 0x000fe20007ffe0ff */
[----:B------:R-:W-:Y:S01]  /*1fa0*/  FFMA.FTZ R67, R61, R56, R67 ;  /* 0x000000383d437223 */ /* 0x000fe20000010043 */
[----:B------:R-:W-:Y:S01]  /*1fb0*/  LOP3.LUT R59, R59, 0xff, RZ, 0xc0, !PT ;  /* 0x000000ff3b3b7812 */ /* 0x000fe200078ec0ff */
[C---:B------:R-:W-:Y:S01]  /*1fc0*/  FFMA.FTZ R66, R61.reuse, R57, R66 ;  /* 0x000000393d427223 */ /* 0x040fe20000010042 */
[----:B------:R-:W2:Y:S01]  /*1fd0*/  I2F.F16 R48, R48 ;  /* 0x0000003000307306 */ /* 0x000ea20000200c00 */
[----:B------:R-:W-:Y:S01]  /*1fe0*/  FFMA.FTZ R70, R61, R58, R68 ;  /* 0x0000003a3d467223 */ /* 0x000fe20000010044 */
[----:B------:R-:W-:Y:S01]  /*1ff0*/  IADD3 R59, R59, -0x80, RZ ;  /* 0xffffff803b3b7810 */ /* 0x000fe20007ffe0ff */
[----:B------:R-:W-:Y:S01]  /*2000*/  HADD2.F32 R61, -RZ, R32.H0_H0 ;  /* 0x20000020ff3d7230 */ /* 0x000fe20000004100 */
[----:B------:R-:W-:Y:S01]  /*2010*/  IADD3 R18, R18, -0x80, RZ ;  /* 0xffffff8012127810 */ /* 0x000fe20007ffe0ff */
[----:B0-----:R-:W-:Y:S01]  /*2020*/  HADD2.F32 R43, -RZ, R43.H0_H0 ;  /* 0x2000002bff2b7230 */ /* 0x001fe20000004100 */
[----:B------:R-:W-:Y:S01]  /*2030*/  LEA.HI R19, R19, 0xffffff80, RZ, 0x8 ;  /* 0xffffff8013137811 */ /* 0x000fe200078f40ff */
[----:B-1----:R-:W-:Y:S01]  /*2040*/  HADD2.F32 R41, -RZ, R41.H0_H0 ;  /* 0x20000029ff297230 */ /* 0x002fe20000004100 */
[----:B------:R-:W0:Y:S01]  /*2050*/  I2F.F16 R49, R49 ;  /* 0x0000003100317306 */ /* 0x000e220000200c00 */
[----:B---3--:R-:W-:Y:S01]  /*2060*/  HADD2.F32 R45, -RZ, R45.H0_H0 ;  /* 0x2000002dff2d7230 */ /* 0x008fe20000004100 */
[----:B------:R-:W-:-:S02]  /*2070*/  FFMA.FTZ R60, R44, R65, R60 ;  /* 0x000000412c3c7223 */ /* 0x000fc4000001003c */
[C---:B------:R-:W-:Y:S02]  /*2080*/  FFMA.FTZ R67, R65.reuse, R42, R67 ;  /* 0x0000002a41437223 */ /* 0x040fe40000010043 */
[C---:B------:R-:W-:Y:S01]  /*2090*/  FFMA.FTZ R68, R65.reuse, R43, R66 ;  /* 0x0000002b41447223 */ /* 0x040fe20000010042 */
[----:B------:R-:W-:Y:S01]  /*20a0*/  HADD2.F32 R66, -RZ, R33.H0_H0 ;  /* 0x20000021ff427230 */ /* 0x000fe20000004100 */
[----:B------:R-:W1:Y:S01]  /*20b0*/  I2F.F16 R50, R50 ;  /* 0x0000003200327306 */ /* 0x000e620000200c00 */
[----:B--2---:R-:W-:Y:S01]  /*20c0*/  HADD2.F32 R48, -RZ, R48.H0_H0 ;  /* 0x20000030ff307230 */ /* 0x004fe20000004100 */
        /* <DEDUP_REMOVED lines=8> */
[----:B------:R1:W-:Y:S01]  /*2150*/  I2F.F16 R69, R16 ;  /* 0x0000001000457306 */ /* 0x0003e20000200c00 */
[----:B--2---:R-:W-:-:S07]  /*2160*/  HADD2.F32 R64, -RZ, R64.H0_H0 ;  /* 0x20000040ff407230 */ /* 0x004fce0000004100 */
[----:B------:R-:W2:Y:S01]  /*2170*/  I2F.F16 R62, R62 ;  /* 0x0000003e003e7306 */ /* 0x000ea20000200c00 */
[----:B-1----:R-:W-:Y:S02]  /*2180*/  HADD2.F32 R16, -RZ, R32.H1_H1 ;  /* 0x30000020ff107230 */ /* 0x002fe40000004100 */
[----:B0-----:R-:W-:-:S05]  /*2190*/  HADD2.F32 R63, -RZ, R63.H0_H0 ;  /* 0x2000003fff3f7230 */ /* 0x001fca0000004100 */
[----:B------:R-:W0:Y:S01]  /*21a0*/  I2F.F16 R32, R59 ;  /* 0x0000003b00207306 */ /* 0x000e220000200c00 */
[----:B------:R-:W-:-:S07]  /*21b0*/  FFMA.FTZ R67, R16, R63, R67 ;  /* 0x0000003f10437223 */ /* 0x000fce0000010043 */
[----:B------:R1:W3:Y:S01]  /*21c0*/  I2F.F16 R71, R17 ;  /* 0x0000001100477306 */ /* 0x0002e20000200c00 */
[----:B--2---:R-:W-:-:S05]  /*21d0*/  HADD2.F32 R62, -RZ, R62.H0_H0 ;  /* 0x2000003eff3e7230 */ /* 0x004fca0000004100 */
[----:B------:R-:W-:Y:S02]  /*21e0*/  FFMA.FTZ R65, R16, R62, R65 ;  /* 0x0000003e10417223 */ /* 0x000fe40000010041 */
[----:B------:R2:W4:Y:S01]  /*21f0*/  I2F.F16 R72, R18 ;  /* 0x0000001200487306 */ /* 0x0005220000200c00 */
[----:B-1----:R-:W-:Y:S01]  /*2200*/  FFMA.FTZ R17, R45, R61, R60 ;  /* 0x0000003d2d117223 */ /* 0x002fe2000001003c */
[----:B------:R-:W-:Y:S02]  /*2210*/  HADD2.F32 R61, -RZ, R73.H0_H0 ;  /* 0x20000049ff3d7230 */ /* 0x000fe40000004100 */
[----:B------:R-:W-:Y:S01]  /*2220*/  HADD2.F32 R60, -RZ, R69.H0_H0 ;  /* 0x20000045ff3c7230 */ /* 0x000fe20000004100 */
[----:B------:R-:W-:Y:S01]  /*2230*/  FFMA.FTZ R17, R64, R16, R17 ;  /* 0x0000001040117223 */ /* 0x000fe20000010011 */
[----:B0-----:R-:W-:Y:S01]  /*2240*/  HADD2.F32 R32, -RZ, R32.H0_H0 ;  /* 0x20000020ff207230 */ /* 0x001fe20000004100 */
[----:B------:R-:W-:Y:S01]  /*2250*/  FFMA.FTZ R69, R16, R61, R70 ;  /* 0x0000003d10457223 */ /* 0x000fe20000010046 */
[----:B------:R-:W0:Y:S01]  /*2260*/  I2F.F16 R39, R39 ;  /* 0x0000002700277306 */ /* 0x000e220000200c00 */
[----:B---3--:R-:W-:Y:S01]  /*2270*/  HADD2.F32 R59, -RZ, R71.H0_H0 ;  /* 0x20000047ff3b7230 */ /* 0x008fe20000004100 */
[----:B------:R-:W-:Y:S01]  /*2280*/  FFMA.FTZ R17, R60, R66, R17 ;  /* 0x000000423c117223 */ /* 0x000fe20000010011 */
[----:B--2---:R-:W-:-:S05]  /*2290*/  HADD2.F32 R18, -RZ, R33.H1_H1 ;  /* 0x30000021ff127230 */ /* 0x004fca0000004100 */
[----:B------:R-:W1:Y:S01]  /*22a0*/  I2F.F16 R40, R40 ;  /* 0x0000002800287306 */ /* 0x000e620000200c00 */
[----:B----4-:R-:W-:Y:S01]  /*22b0*/  HADD2.F32 R33, -RZ, R72.H0_H0 ;  /* 0x20000048ff217230 */ /* 0x010fe20000004100 */
[----:B------:R-:W-:-:S04]  /*22c0*/  FFMA.FTZ R72, R66, R32, R69 ;  /* 0x0000002042487223 */ /* 0x000fc80000010045 */
[----:B------:R-:W-:Y:S01]  /*22d0*/  FFMA.FTZ R71, R66, R33, R65 ;  /* 0x0000002142477223 */ /* 0x000fe20000010041 */
[----:B------:R-:W-:Y:S01]  /*22e0*/  HADD2.F32 R65, -RZ, R22.H0_H0 ;  /* 0x20000016ff417230 */ /* 0x000fe20000004100 */
[----:B------:R-:W2:Y:S01]  /*22f0*/  I2F.F16 R31, R31 ;  /* 0x0000001f001f7306 */ /* 0x000ea20000200c00 */
[----:B0-----:R-:W-:-:S05]  /*2300*/  HADD2.F32 R69, -RZ, R39.H0_H0 ;  /* 0x20000027ff457230 */ /* 0x001fca0000004100 */
[----:B------:R-:W-:Y:S02]  /*2310*/  FFMA.FTZ R16, R69, R18, R17 ;  /* 0x0000001245107223 */ /* 0x000fe40000010011 */
[----:B------:R0:W3:Y:S01]  /*2320*/  I2F.F16 R74, R19 ;  /* 0x00000013004a7306 */ /* 0x0000e20000200c00 */
[----:B-1----:R-:W-:Y:S02]  /*2330*/  HADD2.F32 R68, -RZ, R40.H0_H0 ;  /* 0x20000028ff447230 */ /* 0x002fe40000004100 */
[----:B--2---:R-:W-:Y:S01]  /*2340*/  HADD2.F32 R40, -RZ, R31.H0_H0 ;  /* 0x2000001fff287230 */ /* 0x004fe20000004100 */
[----:B0-----:R-:W-:Y:S01]  /*2350*/  FFMA.FTZ R19, R66, R59, R67 ;  /* 0x0000003b42137223 */ /* 0x001fe20000010043 */
[--C-:B------:R-:W-:Y:S02]  /*2360*/  HADD2.F32 R67, -RZ, R0.reuse.H0_H0 ;  /* 0x20000000ff437230 */ /* 0x100fe40000004100 */
[----:B------:R-:W-:Y:S01]  /*2370*/  HADD2.F32 R66, -RZ, R0.H1_H1 ;  /* 0x30000000ff427230 */ /* 0x000fe20000004100 */
[C---:B------:R-:W-:Y:S01]  /*2380*/  FFMA.FTZ R19, R18.reuse, R68, R19 ;  /* 0x0000004412137223 */ /* 0x040fe20000010013 */
[----:B------:R-:W-:Y:S01]  /*2390*/  HADD2.F32 R31, -RZ, R22.H1_H1 ;  /* 0x30000016ff1f7230 */ /* 0x000fe20000004100 */
[----:B------:R-:W-:Y:S01]  /*23a0*/  FFMA.FTZ R70, R18, R40, R71 ;  /* 0x0000002812467223 */ /* 0x000fe20000010047 */
[----:B---3--:R-:W-:Y:S01]  /*23b0*/  HADD2.F32 R39, -RZ, R74.H0_H0 ;  /* 0x2000004aff277230 */ /* 0x008fe20000004100 */
[----:B------:R-:W-:-:S02]  /*23c0*/  FMUL.FTZ R16, R16, R67 ;  /* 0x0000004310107220 */ /* 0x000fc40000410000 */
        /* <DEDUP_REMOVED lines=66> */
[----:B------:R-:W-:-:S03]  /*27f0*/  HADD2 R27, R40, R27 ;  /* 0x0000001b281b7230 */ /* 0x000fc60000000000 */
.L_x_2367:
[----:B0-----:R-:W-:Y:S01]  /*2800*/  IMAD.WIDE R36, R29, 0x8, R36 ;  /* 0x000000081d247825 */ /* 0x001fe200078e0224 */
[----:B------:R-:W-:Y:S06]  /*2810*/  @!P1 BRA `(.L_x_2368) ;  /* 0x00000fb000009947 */ /* 0x000fec0003800000 */
        /* <DEDUP_REMOVED lines=10> */
[----:B------:R-:W-:Y:S01]  /*28c0*/  IADD3 R41, R31, -0x80, RZ ;  /* 0xffffff801f297810 */ /* 0x000fe20007ffe0ff */
[----:B------:R0:W-:Y:S01]  /*28d0*/  I2F.F16 R61, R42 ;  /* 0x0000002a003d7306 */ /* 0x0001e20000200c00 */
[----:B------:R-:W-:Y:S02]  /*28e0*/  LOP3.LUT R31, R14, 0xff, RZ, 0xc0, !PT ;  /* 0x000000ff0e1f7812 */ /* 0x000fe400078ec0ff */
[----:B------:R-:W-:Y:S02]  /*28f0*/  SHF.R.U32.HI R12, RZ, 0x10, R12 ;  /* 0x00000010ff0c7819 */ /* 0x000fe4000001160c */
[----:B------:R-:W-:-:S02]  /*2900*/  IADD3 R43, R31, -0x80, RZ ;  /* 0xffffff801f2b7810 */ /* 0x000fc40007ffe0ff */
[----:B------:R-:W-:Y:S01]  /*2910*/  LOP3.LUT R12, R12, 0xff, RZ, 0xc0, !PT ;  /* 0x000000ff0c0c7812 */ /* 0x000fe200078ec0ff */
[----:B------:R1:W-:Y:S01]  /*2920*/  I2F.F16 R47, R41 ;  /* 0x00000029002f7306 */ /* 0x0003e20000200c00 */
[----:B0-----:R-:W-:Y:S02]  /*2930*/  LOP3.LUT R42, R33, 0xff, RZ, 0xc0, !PT ;  /* 0x000000ff212a7812 */ /* 0x001fe400078ec0ff */
[----:B------:R-:W-:Y:S02]  /*2940*/  LEA.HI R34, R14, 0xffffff80, RZ, 0x8 ;  /* 0xffffff800e227811 */ /* 0x000fe400078f40ff */
[----:B------:R-:W-:Y:S02]  /*2950*/  IADD3 R42, R42, -0x80, RZ ;  /* 0xffffff802a2a7810 */ /* 0x000fe40007ffe0ff */
[----:B------:R-:W-:Y:S01]  /*2960*/  LEA.HI R35, R15, 0xffffff80, RZ, 0x8 ;  /* 0xffffff800f237811 */ /* 0x000fe200078f40ff */
[----:B------:R0:W-:Y:S01]  /*2970*/  I2F.F16 R60, R43 ;  /* 0x0000002b003c7306 */ /* 0x0001e20000200c00 */
[----:B-1----:R-:W-:-:S02]  /*2980*/  IADD3 R41, R12, -0x80, RZ ;  /* 0xffffff800c297810 */ /* 0x002fc40007ffe0ff */
[--C-:B------:R-:W-:Y:S02]  /*2990*/  SHF.R.U32.HI R45, RZ, 0x8, R14.reuse ;  /* 0x00000008ff2d7819 */ /* 0x100fe4000001160e */
[----:B------:R-:W-:Y:S02]  /*29a0*/  SHF.R.U32.HI R14, RZ, 0x10, R14 ;  /* 0x00000010ff0e7819 */ /* 0x000fe4000001160e */
[----:B------:R-:W-:Y:S01]  /*29b0*/  LOP3.LUT R45, R45, 0xff, RZ, 0xc0, !PT ;  /* 0x000000ff2d2d7812 */ /* 0x000fe200078ec0ff */
[----:B------:R1:W-:Y:S01]  /*29c0*/  I2F.F16 R56, R42 ;  /* 0x0000002a00387306 */ /* 0x0003e20000200c00 */
[--C-:B0-----:R-:W-:Y:S02]  /*29d0*/  SHF.R.U32.HI R43, RZ, 0x8, R13.reuse ;  /* 0x00000008ff2b7819 */ /* 0x101fe4000001160d */
[----:B------:R-:W-:Y:S02]  /*29e0*/  SHF.R.U32.HI R13, RZ, 0x10, R13 ;  /* 0x00000010ff0d7819 */ /* 0x000fe4000001160d */
[----:B------:R-:W-:-:S02]  /*29f0*/  LOP3.LUT R43, R43, 0xff, RZ, 0xc0, !PT ;  /* 0x000000ff2b2b7812 */ /* 0x000fc400078ec0ff */
[----:B------:R-:W-:Y:S01]  /*2a00*/  LOP3.LUT R13, R13, 0xff, RZ, 0xc0, !PT ;  /* 0x000000ff0d0d7812 */ /* 0x000fe200078ec0ff */
[----:B------:R0:W-:Y:S01]  /*2a10*/  I2F.F16 R65, R41 ;  /* 0x0000002900417306 */ /* 0x0001e20000200c00 */
[--C-:B-1----:R-:W-:Y:S02]  /*2a20*/  SHF.R.U32.HI R42, RZ, 0x8, R15.reuse ;  /* 0x00000008ff2a7819 */ /* 0x102fe4000001160f */
[----:B------:R-:W-:Y:S02]  /*2a30*/  SHF.R.U32.HI R15, RZ, 0x10, R15 ;  /* 0x00000010ff0f7819 */ /* 0x000fe4000001160f */
[----:B------:R-:W-:Y:S02]  /*2a40*/  IADD3 R43, R43, -0x80, RZ ;  /* 0xffffff802b2b7810 */ /* 0x000fe40007ffe0ff */
[----:B------:R-:W-:Y:S01]  /*2a50*/  LOP3.LUT R14, R14, 0xff, RZ, 0xc0, !PT ;  /* 0x000000ff0e0e7812 */ /* 0x000fe200078ec0ff */
[----:B------:R-:W1:Y:S01]  /*2a60*/  I2F.F16 R40, R40 ;  /* 0x0000002800287306 */ /* 0x000e620000200c00 */
[----:B------:R-:W-:-:S02]  /*2a70*/  LOP3.LUT R15, R15, 0xff, RZ, 0xc0, !PT ;  /* 0x000000ff0f0f7812 */ /* 0x000fc400078ec0ff */
[----:B0-----:R-:W-:Y:S02]  /*2a80*/  IADD3 R41, R14, -0x80, RZ ;  /* 0xffffff800e297810 */ /* 0x001fe40007ffe0ff */
[----:B------:R-:W-:Y:S02]  /*2a90*/  LOP3.LUT R42, R42, 0xff, RZ, 0xc0, !PT ;  /* 0x000000ff2a2a7812 */ /* 0x000fe400078ec0ff */
[----:B------:R-:W-:Y:S01]  /*2aa0*/  IADD3 R45, R45, -0x80, RZ ;  /* 0xffffff802d2d7810 */ /* 0x000fe20007ffe0ff */
[----:B------:R0:W-:Y:S01]  /*2ab0*/  I2F.F16 R57, R43 ;  /* 0x0000002b00397306 */ /* 0x0001e20000200c00 */
[----:B------:R-:W-:Y:S02]  /*2ac0*/  IADD3 R42, R42, -0x80, RZ ;  /* 0xffffff802a2a7810 */ /* 0x000fe40007ffe0ff */
[----:B------:R-:W-:-:S05]  /*2ad0*/  ISETP.GE.AND P2, PT, R21, 0x2, PT ;  /* 0x000000021500780c */ /* 0x000fca0003f46270 */
[----:B------:R-:W-:Y:S01]  /*2ae0*/  I2F.F16 R68, R41 ;  /* 0x0000002900447306 */ /* 0x000fe20000200c00 */
[----:B0-----:R-:W-:Y:S01]  /*2af0*/  IADD3 R43, R15, -0x80, RZ ;  /* 0xffffff800f2b7810 */ /* 0x001fe20007ffe0ff */
[----:B-1----:R-:W-:-:S06]  /*2b00*/  HADD2.F32 R40, -RZ, R40.H0_H0 ;  /* 0x20000028ff287230 */ /* 0x002fcc0000004100 */
[----:B------:R-:W-:Y:S08]  /*2b10*/  I2F.F16 R45, R45 ;  /* 0x0000002d002d7306 */ /* 0x000ff00000200c00 */
[----:B------:R-:W-:Y:S08]  /*2b20*/  I2F.F16 R63, R42 ;  /* 0x0000002a003f7306 */ /* 0x000ff00000200c00 */
[----:B------:R-:W-:Y:S08]  /*2b30*/  I2F.F16 R70, R43 ;  /* 0x0000002b00467306 */ /* 0x000ff00000200c00 */
[----:B------:R-:W0:Y:S08]  /*2b40*/  I2F.F16 R39, R39 ;  /* 0x0000002700277306 */ /* 0x000e300000200c00 */
[----:B------:R-:W1:Y:S08]  /*2b50*/  I2F.F16 R34, R34 ;  /* 0x0000002200227306 */ /* 0x000e700000200c00 */
[----:B------:R-:W3:Y:S01]  /*2b60*/  I2F.F16 R35, R35 ;  /* 0x0000002300237306 */ /* 0x000ee20000200c00 */
[----:B0-----:R-:W-:-:S02]  /*2b70*/  HADD2.F32 R39, -RZ, R39.H0_H0 ;  /* 0x20000027ff277230 */ /* 0x001fc40000004100 */
[----:B-1----:R-:W-:Y:S02]  /*2b80*/  HADD2.F32 R34, -RZ, R34.H0_H0 ;  /* 0x20000022ff227230 */ /* 0x002fe40000004100 */
[----:B---3--:R-:W-:Y:S01]  /*2b90*/  HADD2.F32 R35, -RZ, R35.H0_H0 ;  /* 0x20000023ff237230 */ /* 0x008fe20000004100 */
[----:B--2---:R-:W-:Y:S02]  /*2ba0*/  LEA.HI R44, R18, 0xffffff80, RZ, 0x8 ;  /* 0xffffff80122c7811 */ /* 0x004fe400078f40ff */
[----:B------:R-:W-:Y:S02]  /*2bb0*/  LOP3.LUT R14, R16, 0xff, RZ, 0xc0, !PT ;  /* 0x000000ff100e7812 */ /* 0x000fe400078ec0ff */
[----:B------:R0:W1:Y:S01]  /*2bc0*/  I2F.F16 R33, R44 ;  /* 0x0000002c00217306 */ /* 0x0000620000200c00 */
[----:B------:R-:W-:Y:S02]  /*2bd0*/  LOP3.LUT R15, R17, 0xff, RZ, 0xc0, !PT ;  /* 0x000000ff110f7812 */ /* 0x000fe400078ec0ff */
[----:B------:R-:W-:-:S02]  /*2be0*/  IADD3 R14, R14, -0x80, RZ ;  /* 0xffffff800e0e7810 */ /* 0x000fc40007ffe0ff */
[----:B------:R-:W-:Y:S02]  /*2bf0*/  IADD3 R15, R15, -0x80, RZ ;  /* 0xffffff800f0f7810 */ /* 0x000fe40007ffe0ff */
[----:B------:R-:W-:Y:S01]  /*2c00*/  LOP3.LUT R41, R18, 0xff, RZ, 0xc0, !PT ;  /* 0x000000ff12297812 */ /* 0x000fe200078ec0ff */
[----:B------:R2:W3:Y:S01]  /*2c10*/  I2F.F16 R50, R14 ;  /* 0x0000000e00327306 */ /* 0x0004e20000200c00 */
[----:B0-----:R-:W-:Y:S02]  /*2c20*/  IADD3 R44, R13, -0x80, RZ ;  /* 0xffffff800d2c7810 */ /* 0x001fe40007ffe0ff */
[----:B------:R-:W0:Y:S01]  /*2c30*/  LDS.64 R12, [UR4+0x10] ;  /* 0x00001004ff0c7984 */ /* 0x000e220008000a00 */
[----:B------:R-:W-:Y:S02]  /*2c40*/  IADD3 R41, R41, -0x80, RZ ;  /* 0xffffff8029297810 */ /* 0x000fe40007ffe0ff */
[----:B------:R-:W-:Y:S02]  /*2c50*/  LEA.HI R31, R16, 0xffffff80, RZ, 0x8 ;  /* 0xffffff80101f7811 */ /* 0x000fe400078f40ff */
[----:B------:R4:W0:Y:S01]  /*2c60*/  I2F.F16 R49, R15 ;  /* 0x0000000f00317306 */ /* 0x0008220000200c00 */
[--C-:B--2---:R-:W-:Y:S01]  /*2c70*/  SHF.R.U32.HI R14, RZ, 0x8, R16.reuse ;  /* 0x00000008ff0e7819 */ /* 0x104fe20000011610 */
[----:B-1----:R-:W-:Y:S01]  /*2c80*/  HADD2.F32 R33, -RZ, R33.H0_H0 ;  /* 0x20000021ff217230 */ /* 0x002fe20000004100 */
[----:B------:R-:W-:-:S02]  /*2c90*/  SHF.R.U32.HI R46, RZ, 0x10, R16 ;  /* 0x00000010ff2e7819 */ /* 0x000fc40000011610 */
[--C-:B------:R-:W-:Y:S02]  /*2ca0*/  SHF.R.U32.HI R16, RZ, 0x8, R18.reuse ;  /* 0x00000008ff107819 */ /* 0x100fe40000011612 */
[----:B------:R-:W-:Y:S01]  /*2cb0*/  LOP3.LUT R14, R14, 0xff, RZ, 0xc0, !PT ;  /* 0x000000ff0e0e7812 */ /* 0x000fe200078ec0ff */
[----:B------:R1:W2:Y:S01]  /*2cc0*/  I2F.F16 R51, R41 ;  /* 0x0000002900337306 */ /* 0x0002a20000200c00 */
[----:B----4-:R-:W-:Y:S01]  /*2cd0*/  SHF.R.U32.HI R15, RZ, 0x8, R17 ;  /* 0x00000008ff0f7819 */ /* 0x010fe20000011611 */
[----:B---3--:R-:W-:Y:S01]  /*2ce0*/  HADD2.F32 R50, -RZ, R50.H0_H0 ;  /* 0x20000032ff327230 */ /* 0x008fe20000004100 */
[----:B------:R-:W-:Y:S01]  /*2cf0*/  LOP3.LUT R42, R16, 0xff, RZ, 0xc0, !PT ;  /* 0x000000ff102a7812 */ /* 0x000fe200078ec0ff */
[----:B------:R-:W-:Y:S01]  /*2d00*/  HADD2.F32 R16, -RZ, R47.H0_H0 ;  /* 0x2000002fff107230 */ /* 0x000fe20000004100 */
[----:B------:R-:W-:Y:S02]  /*2d10*/  SHF.R.U32.HI R43, RZ, 0x8, R19 ;  /* 0x00000008ff2b7819 */ /* 0x000fe40000011613 */
[----:B------:R-:W-:Y:S01]  /*2d20*/  IADD3 R62, R14, -0x80, RZ ;  /* 0xffffff800e3e7810 */ /* 0x000fe20007ffe0ff */
[----:B------:R-:W-:Y:S01]  /*2d30*/  HADD2.F32 R14, -RZ, R48.H0_H0 ;  /* 0x20000030ff0e7230 */ /* 0x000fe20000004100 */
[----:B-1----:R-:W-:Y:S01]  /*2d40*/  LOP3.LUT R41, R15, 0xff, RZ, 0xc0, !PT ;  /* 0x000000ff0f297812 */ /* 0x002fe200078ec0ff */
        /* <DEDUP_REMOVED lines=8> */
[----:B------:R-:W-:Y:S01]  /*2dd0*/  LEA.HI R32, R17, 0xffffff80, RZ, 0x8 ;  /* 0xffffff8011207811 */ /* 0x000fe200078f40ff */
[----:B------:R4:W-:Y:S01]  /*2de0*/  I2F.F16 R67, R47 ;  /* 0x0000002f00437306 */ /* 0x0009e20000200c00 */
[----:B-1----:R-:W-:Y:S01]  /*2df0*/  HADD2.F32 R44, -RZ, R45.H0_H0 ;  /* 0x2000002dff2c7230 */ /* 0x002fe20000004100 */
[----:B------:R-:W-:Y:S01]  /*2e00*/  SHF.R.U32.HI R18, RZ, 0x10, R18 ;  /* 0x00000010ff127819 */ /* 0x000fe20000011612 */
[----:B------:R-:W-:Y:S01]  /*2e10*/  HADD2.F32 R45, -RZ, R63.H0_H0 ;  /* 0x2000003fff2d7230 */ /* 0x000fe20000004100 */
[----:B------:R-:W-:Y:S01]  /*2e20*/  IADD3 R55, R55, -0x80, RZ ;  /* 0xffffff8037377810 */ /* 0x000fe20007ffe0ff */
[----:B0-----:R-:W-:Y:S01]  /*2e30*/  HADD2.F32 R49, -RZ, R49.H0_H0 ;  /* 0x20000031ff317230 */ /* 0x001fe20000004100 */
[----:B------:R-:W-:Y:S01]  /*2e40*/  LOP3.LUT R18, R18, 0xff, RZ, 0xc0, !PT ;  /* 0x000000ff12127812 */ /* 0x000fe200078ec0ff */
[----:B--2---:R-:W-:Y:S01]  /*2e50*/  HADD2.F32 R51, -RZ, R51.H0_H0 ;  /* 0x20000033ff337230 */ /* 0x004fe20000004100 */
[----:B------:R0:W-:Y:S01]  /*2e60*/  I2F.F16 R69, R48 ;  /* 0x0000003000457306 */ /* 0x0001e20000200c00 */
[--C-:B------:R-:W-:Y:S01]  /*2e70*/  HADD2.F32 R53, -RZ, R12.reuse.H0_H0 ;  /* 0x2000000cff357230 */ /* 0x100fe20000004100 */
        /* <DEDUP_REMOVED lines=10> */
[----:B------:R-:W-:Y:S01]  /*2f20*/  I2F.F16 R62, R62 ;  /* 0x0000003e003e7306 */ /* 0x000fe20000200c00 */
[----:B------:R-:W-:Y:S01]  /*2f30*/  FFMA.FTZ R53, R53, R15, RZ ;  /* 0x0000000f35357223 */ /* 0x000fe200000100ff */
[----:B----4-:R-:W-:Y:S01]  /*2f40*/  HADD2.F32 R47, -RZ, R68.H0_H0 ;  /* 0x20000044ff2f7230 */ /* 0x010fe20000004100 */
[----:B------:R-:W-:Y:S01]  /*2f50*/  FFMA.FTZ R56, R42, R54, R57 ;  /* 0x000000362a387223 */ /* 0x000fe20000010039 */
[----:B0-----:R-:W-:Y:S01]  /*2f60*/  HADD2.F32 R48, -RZ, R70.H0_H0 ;  /* 0x20000046ff307230 */ /* 0x001fe20000004100 */
[----:B------:R-:W-:-:S02]  /*2f70*/  FFMA.FTZ R60, R54, R43, R60 ;  /* 0x0000002b363c7223 */ /* 0x000fc4000001003c */
[C---:B------:R-:W-:Y:S01]  /*2f80*/  FFMA.FTZ R64, R54.reuse, R44, R61 ;  /* 0x0000002c36407223 */ /* 0x040fe2000001003d */
[----:B------:R-:W0:Y:S01]  /*2f90*/  I2F.F16 R52, R52 ;  /* 0x0000003400347306 */ /* 0x000e220000200c00 */
[----:B------:R-:W-:Y:S01]  /*2fa0*/  FFMA.FTZ R63, R54, R45, R53 ;  /* 0x0000002d363f7223 */ /* 0x000fe20000010035 */
[----:B------:R-:W-:Y:S01]  /*2fb0*/  SHF.R.U32.HI R54, RZ, 0x10, R17 ;  /* 0x00000010ff367819 */ /* 0x000fe20000011611 */
[----:B------:R-:W-:Y:S01]  /*2fc0*/  HADD2.F32 R17, -RZ, R65.H0_H0 ;  /* 0x20000041ff117230 */ /* 0x000fe20000004100 */
[----:B------:R-:W-:Y:S01]  /*2fd0*/  LOP3.LUT R53, R46, 0xff, RZ, 0xc0, !PT ;  /* 0x000000ff2e357812 */ /* 0x000fe200078ec0ff */
[----:B---3--:R-:W-:Y:S01]  /*2fe0*/  HADD2.F32 R46, -RZ, R66.H0_H0 ;  /* 0x20000042ff2e7230 */ /* 0x008fe20000004100 */
[----:B------:R-:W-:Y:S01]  /*2ff0*/  LOP3.LUT R54, R54, 0xff, RZ, 0xc0, !PT ;  /* 0x000000ff36367812 */ /* 0x000fe200078ec0ff */
[----:B------:R-:W-:Y:S01]  /*3000*/  FFMA.FTZ R61, R59, R47, R64 ;  /* 0x0000002f3b3d7223 */ /* 0x000fe20000010040 */
[----:B------:R2:W3:Y:S01]  /*3010*/  I2F.F16 R71, R55 ;  /* 0x0000003700477306 */ /* 0x0004e20000200c00 */
[----:B------:R-:W-:Y:S01]  /*3020*/  FFMA.FTZ R57, R17, R59, R56 ;  /* 0x0000003b11397223 */ /* 0x000fe20000010038 */
[----:B------:R-:W-:Y:S01]  /*3030*/  SHF.R.U32.HI R56, RZ, 0x10, R19 ;  /* 0x00000010ff387819 */ /* 0x000fe20000011613 */
[C---:B------:R-:W-:Y:S01]  /*3040*/  FFMA.FTZ R60, R59.reuse, R46, R60 ;  /* 0x0000002e3b3c7223 */ /* 0x040fe2000001003c */
[----:B------:R-:W-:Y:S01]  /*3050*/  IADD3 R54, R54, -0x80, RZ ;  /* 0xffffff8036367810 */ /* 0x000fe20007ffe0ff */
[----:B------:R-:W-:Y:S01]  /*3060*/  FFMA.FTZ R63, R59, R48, R63 ;  /* 0x000000303b3f7223 */ /* 0x000fe2000001003f */
[----:B------:R-:W-:Y:S01]  /*3070*/  LOP3.LUT R56, R56, 0xff, RZ, 0xc0, !PT ;  /* 0x000000ff38387812 */ /* 0x000fe200078ec0ff */
[----:B------:R-:W-:Y:S01]  /*3080*/  FFMA.FTZ R57, R40, R58, R57 ;  /* 0x0000003a28397223 */ /* 0x000fe20000010039 */
[----:B------:R-:W-:Y:S01]  /*3090*/  IADD3 R53, R53, -0x80, RZ ;  /* 0xffffff8035357810 */ /* 0x000fe20007ffe0ff */
[----:B------:R4:W-:Y:S01]  /*30a0*/  I2F.F16 R68, R18 ;  /* 0x0000001200447306 */ /* 0x0009e20000200c00 */
[----:B------:R-:W-:Y:S01]  /*30b0*/  IADD3 R56, R56, -0x80, RZ ;  /* 0xffffff8038387810 */ /* 0x000fe20007ffe0ff */
[C---:B------:R-:W-:Y:S01]  /*30c0*/  FFMA.FTZ R60, R58.reuse, R39, R60 ;  /* 0x000000273a3c7223 */ /* 0x040fe2000001003c */
[----:B------:R-:W-:Y:S01]  /*30d0*/  LEA.HI R19, R19, 0xffffff80, RZ, 0x8 ;  /* 0xffffff8013137811 */ /* 0x000fe200078f40ff */
[----:B--2---:R-:W-:Y:S01]  /*30e0*/  FFMA.FTZ R55, R58, R35, R63 ;  /* 0x000000233a377223 */ /* 0x004fe2000001003f */
[----:B0-----:R-:W-:-:S02]  /*30f0*/  HADD2.F32 R52, -RZ, R52.H0_H0 ;  /* 0x20000034ff347230 */ /* 0x001fc40000004100 */
[----:B------:R-:W-:Y:S01]  /*3100*/  HADD2.F32 R62, -RZ, R62.H0_H0 ;  /* 0x2000003eff3e7230 */ /* 0x000fe20000004100 */
[----:B------:R-:W0:Y:S01]  /*3110*/  I2F.F16 R54, R54 ;  /* 0x0000003600367306 */ /* 0x000e220000200c00 */
[----:B-1----:R-:W-:Y:S02]  /*3120*/  HADD2.F32 R59, -RZ, R12.H1_H1 ;  /* 0x3000000cff3b7230 */ /* 0x002fe40000004100 */
[----:B------:R-:W-:-:S05]  /*3130*/  HADD2.F32 R64, -RZ, R13.H0_H0 ;  /* 0x2000000dff407230 */ /* 0x000fca0000004100 */
[----:B------:R1:W2:Y:S01]  /*3140*/  I2F.F16 R65, R53 ;  /* 0x0000003500417306 */ /* 0x0002a20000200c00 */
[----:B----4-:R-:W-:-:S07]  /*3150*/  HADD2.F32 R18, -RZ, R13.H1_H1 ;  /* 0x3000000dff127230 */ /* 0x010fce0000004100 */
[----:B------:R2:W4:Y:S01]  /*3160*/  I2F.F16 R70, R56 ;  /* 0x0000003800467306 */ /* 0x0005220000200c00 */
[----:B-1----:R-:W-:Y:S01]  /*3170*/  FFMA.FTZ R53, R58, R34, R61 ;  /* 0x000000223a357223 */ /* 0x002fe2000001003d */
[----:B------:R-:W-:-:S05]  /*3180*/  HADD2.F32 R58, -RZ, R12.H0_H0 ;  /* 0x2000000cff3a7230 */ /* 0x000fca0000004100 */
[----:B------:R-:W-:Y:S01]  /*3190*/  FFMA.FTZ R12, R50, R58, R57 ;  /* 0x0000003a320c7223 */ /* 0x000fe20000010039 */
[----:B------:R-:W-:Y:S01]  /*31a0*/  I2F.F16 R31, R31 ;  /* 0x0000001f001f7306 */ /* 0x000fe20000200c00 */
[C---:B------:R-:W-:Y:S01]  /*31b0*/  FFMA.FTZ R61, R58.reuse, R49, R60 ;  /* 0x000000313a3d7223 */ /* 0x040fe2000001003c */
[----:B------:R-:W-:Y:S01]  /*31c0*/  HADD2.F32 R60, -RZ, R67.H0_H0 ;  /* 0x20000043ff3c7230 */ /* 0x000fe20000004100 */
[C---:B------:R-:W-:Y:S01]  /*31d0*/  FFMA.FTZ R63, R58.reuse, R51, R53 ;  /* 0x000000333a3f7223 */ /* 0x040fe20000010035 */
[----:B---3--:R-:W-:Y:S01]  /*31e0*/  HADD2.F32 R57, -RZ, R71.H0_H0 ;  /* 0x20000047ff397230 */ /* 0x008fe20000004100 */
[----:B------:R-:W-:Y:S01]  /*31f0*/  FFMA.FTZ R66, R58, R52, R55 ;  /* 0x000000343a427223 */ /* 0x000fe20000010037 */
[----:B------:R-:W-:Y:S01]  /*3200*/  HADD2.F32 R58, -RZ, R69.H0_H0 ;  /* 0x20000045ff3a7230 */ /* 0x000fe20000004100 */
[----:B------:R-:W-:Y:S01]  /*3210*/  FFMA.FTZ R13, R62, R59, R12 ;  /* 0x0000003b3e0d7223 */ /* 0x000fe2000001000c */
[----:B------:R-:W1:Y:S01]  /*3220*/  I2F.F16 R32, R32 ;  /* 0x0000002000207306 */ /* 0x000e620000200c00 */
[----:B0-----:R-:W-:Y:S01]  /*3230*/  HADD2.F32 R55, -RZ, R54.H0_H0 ;  /* 0x20000036ff377230 */ /* 0x001fe20000004100 */
[C---:B------:R-:W-:Y:S01]  /*3240*/  FFMA.FTZ R61, R59.reuse, R60, R61 ;  /* 0x0000003c3b3d7223 */ /* 0x040fe2000001003d */
[----:B--2---:R-:W-:Y:S01]  /*3250*/  HADD2.F32 R56, -RZ, R65.H0_H0 ;  /* 0x20000041ff387230 */ /* 0x004fe20000004100 */
[C---:B------:R-:W-:Y:S01]  /*3260*/  FFMA.FTZ R63, R59.reuse, R58, R63 ;  /* 0x0000003a3b3f7223 */ /* 0x040fe2000001003f */
[----:B------:R-:W-:Y:S01]  /*3270*/  HADD2.F32 R54, -RZ, R68.H0_H0 ;  /* 0x20000044ff367230 */ /* 0x000fe20000004100 */
[----:B------:R-:W-:Y:S01]  /*3280*/  FFMA.FTZ R66, R59, R57, R66 ;  /* 0x000000393b427223 */ /* 0x000fe20000010042 */
[----:B----4-:R-:W-:Y:S01]  /*3290*/  HADD2.F32 R53, -RZ, R70.H0_H0 ;  /* 0x20000046ff357230 */ /* 0x010fe20000004100 */
[----:B------:R0:W2:Y:S01]  /*32a0*/  I2F.F16 R72, R19 ;  /* 0x0000001300487306 */ /* 0x0000a20000200c00 */
[----:B------:R-:W-:Y:S01]  /*32b0*/  FFMA.FTZ R13, R56, R64, R13 ;  /* 0x00000040380d7223 */ /* 0x000fe2000001000d */
[----:B------:R-:W-:Y:S01]  /*32c0*/  HADD2.F32 R59, -RZ, R22.H0_H0 ;  /* 0x20000016ff3b7230 */ /* 0x000fe20000004100 */
[C---:B------:R-:W-:Y:S01]  /*32d0*/  FFMA.FTZ R67, R64.reuse, R54, R63 ;  /* 0x0000003640437223 */ /* 0x040fe2000001003f */
[----:B------:R-:W-:Y:S01]  /*32e0*/  HADD2.F32 R63, -RZ, R0.H0_H0 ;  /* 0x20000000ff3f7230 */ /* 0x000fe20000004100 */
[----:B------:R-:W-:-:S02]  /*32f0*/  FFMA.FTZ R69, R64, R53, R66 ;  /* 0x0000003540457223 */ /* 0x000fc40000010042 */
[----:B------:R-:W-:Y:S01]  /*3300*/  FFMA.FTZ R68, R18, R33, R67 ;  /* 0x0000002112447223 */ /* 0x000fe20000010043 */
[----:B-1----:R-:W-:Y:S01]  /*3310*/  HADD2.F32 R65, -RZ, R32.H0_H0 ;  /* 0x20000020ff417230 */ /* 0x002fe20000004100 */
[----:B0-----:R-:W-:Y:S01]  /*3320*/  FFMA.FTZ R19, R64, R55, R61 ;  /* 0x0000003740137223 */ /* 0x001fe2000001003d */
[----:B------:R-:W-:Y:S01]  /*3330*/  HADD2.F32 R64, -RZ, R31.H0_H0 ;  /* 0x2000001fff407230 */ /* 0x000fe20000004100 */
[----:B------:R-:W-:Y:S01]  /*3340*/  FMUL.FTZ R68, R68, R59 ;  /* 0x0000003b44447220 */ /* 0x000fe20000410000 */
[----:B------:R-:W-:Y:S01]  /*3350*/  HADD2.F32 R61, -RZ, R0.H1_H1 ;  /* 0x30000000ff3d7230 */ /* 0x000fe20000004100 */
[----:B------:R-:W-:Y:S01]  /*3360*/  FFMA.FTZ R66, R18, R65, R19 ;  /* 0x0000004112427223 */ /* 0x000fe20000010013 */
[----:B------:R-:W-:Y:S01]  /*3370*/  HADD2.F32 R31, -RZ, R22.H1_H1 ;  /* 0x30000016ff1f7230 */ /* 0x000fe20000004100 */
[----:B------:R-:W-:Y:S01]  /*3380*/  FFMA.FTZ R12, R64, R18, R13 ;  /* 0x00000012400c7223 */ /* 0x000fe2000001000d */
[----:B--2---:R-:W-:Y:S01]  /*3390*/  HADD2.F32 R32, -RZ, R72.H0_H0 ;  /* 0x20000048ff207230 */ /* 0x004fe20000004100 */
        /* <DEDUP_REMOVED lines=66> */
[----:B------:R-:W-:-:S03]  /*37c0*/  HADD2 R27, R54, R27 ;  /* 0x0000001b361b7230 */ /* 0x000fc60000000000 */
.L_x_2368:
[----:B------:R-:W-:Y:S01]  /*37d0*/  IMAD.WIDE R36, R29, 0x8, R36 ;  /* 0x000000081d247825 */ /* 0x000fe200078e0224 */
[----:B------:R-:W-:Y:S06]  /*37e0*/  @!P1 BRA `(.L_x_2369) ;  /* 0x00000fb000009947 */ /* 0x000fec0003800000 */
[----:B-----5:R-:W2:Y:S01]  /*37f0*/  LDG.E.128.CONSTANT R12, [R36.64] ;  /* 0x00000006240c7981 */ /* 0x020ea2000c1e9d00 */
[----:B------:R-:W-:Y:S02]  /*3800*/  LOP3.LUT R16, R9, 0xff, RZ, 0xc0, !PT ;  /* 0x000000ff09107812 */ /* 0x000fe400078ec0ff */
        /* <DEDUP_REMOVED lines=36> */
[----:B------:R-:W-:Y:S02]  /*3a50*/  LOP3.LUT R35, R35, 0xff, RZ, 0xc0, !PT ;  /* 0x000000ff23237812 */ /* 0x000fe400078ec0ff */
[----:B------:R-:W-:Y:S02]  /*3a60*/  IADD3 R41, R41, -0x80, RZ ;  /* 0xffffff8029297810 */ /* 0x000fe40007ffe0ff */
[----:B0-----:R-:W-:Y:S01]  /*3a70*/  IADD3 R34, R10, -0x80, RZ ;  /* 0xffffff800a227810 */ /* 0x001fe20007ffe0ff */
        /* <DEDUP_REMOVED lines=17> */
[----:B------:R0:W-:Y:S01]  /*3b90*/  I2F.F16 R18, R40 ;  /* 0x0000002800127306 */ /* 0x0001e20000200c00 */
[----:B------:R-:W-:Y:S02]  /*3ba0*/  LOP3.LUT R11, R13, 0xff, RZ, 0xc0, !PT ;  /* 0x000000ff0d0b7812 */ /* 0x000fe400078ec0ff */
[----:B------:R-:W-:-:S02]  /*3bb0*/  IADD3 R10, R10, -0x80, RZ ;  /* 0xffffff800a0a7810 */ /* 0x000fc40007ffe0ff */
[----:B------:R-:W-:Y:S02]  /*3bc0*/  IADD3 R11, R11, -0x80, RZ ;  /* 0xffffff800b0b7810 */ /* 0x000fe40007ffe0ff */
[----:B------:R-:W-:Y:S01]  /*3bd0*/  LOP3.LUT R34, R14, 0xff, RZ, 0xc0, !PT ;  /* 0x000000ff0e227812 */ /* 0x000fe200078ec0ff */
[----:B------:R1:W-:Y:S01]  /*3be0*/  I2F.F16 R45, R10 ;  /* 0x0000000a002d7306 */ /* 0x0003e20000200c00 */
[----:B0-----:R-:W-:Y:S02]  /*3bf0*/  IADD3 R40, R9, -0x80, RZ ;  /* 0xffffff8009287810 */ /* 0x001fe40007ffe0ff */
[----:B------:R-:W0:Y:S01]  /*3c00*/  LDS.64 R8, [UR4+0x20] ;  /* 0x00002004ff087984 */ /* 0x000e220008000a00 */
[----:B------:R-:W-:Y:S02]  /*3c10*/  IADD3 R34, R34, -0x80, RZ ;  /* 0xffffff8022227810 */ /* 0x000fe40007ffe0ff */
[----:B------:R-:W-:Y:S02]  /*3c20*/  LEA.HI R16, R12, 0xffffff80, RZ, 0x8 ;  /* 0xffffff800c107811 */ /* 0x000fe400078f40ff */
[----:B------:R2:W-:Y:S01]  /*3c30*/  I2F.F16 R46, R11 ;  /* 0x0000000b002e7306 */ /* 0x0005e20000200c00 */
[----:B-1----:R-:W-:-:S02]  /*3c40*/  SHF.R.U32.HI R10, RZ, 0x8, R12 ;  /* 0x00000008ff0a7819 */ /* 0x002fc4000001160c */
[----:B------:R-:W-:Y:S02]  /*3c50*/  SHF.R.U32.HI R42, RZ, 0x10, R12 ;  /* 0x00000010ff2a7819 */ /* 0x000fe4000001160c */
[--C-:B------:R-:W-:Y:S02]  /*3c60*/  SHF.R.U32.HI R12, RZ, 0x8, R14.reuse ;  /* 0x00000008ff0c7819 */ /* 0x100fe4000001160e */
[----:B------:R-:W-:Y:S01]  /*3c70*/  LOP3.LUT R10, R10, 0xff, RZ, 0xc0, !PT ;  /* 0x000000ff0a0a7812 */ /* 0x000fe200078ec0ff */
[----:B------:R1:W-:Y:S01]  /*3c80*/  I2F.F16 R47, R34 ;  /* 0x00000022002f7306 */ /* 0x0003e20000200c00 */
[----:B--2---:R-:W-:Y:S02]  /*3c90*/  SHF.R.U32.HI R11, RZ, 0x8, R13 ;  /* 0x00000008ff0b7819 */ /* 0x004fe4000001160d */
[----:B------:R-:W-:Y:S01]  /*3ca0*/  LOP3.LUT R35, R12, 0xff, RZ, 0xc0, !PT ;  /* 0x000000ff0c237812 */ /* 0x000fe200078ec0ff */
[----:B------:R-:W-:Y:S01]  /*3cb0*/  HADD2.F32 R12, -RZ, R43.H0_H0 ;  /* 0x2000002bff0c7230 */ /* 0x000fe20000004100 */
[----:B------:R-:W-:Y:S01]  /*3cc0*/  IADD3 R48, R10, -0x80, RZ ;  /* 0xffffff800a307810 */ /* 0x000fe20007ffe0ff */
[----:B------:R-:W-:Y:S01]  /*3cd0*/  HADD2.F32 R10, -RZ, R44.H0_H0 ;  /* 0x2000002cff0a7230 */ /* 0x000fe20000004100 */
[----:B------:R-:W-:Y:S01]  /*3ce0*/  SHF.R.U32.HI R39, RZ, 0x8, R15 ;  /* 0x00000008ff277819 */ /* 0x000fe2000001160f */
[----:B------:R2:W3:Y:S01]  /*3cf0*/  I2F.F16 R61, R40 ;  /* 0x00000028003d7306 */ /* 0x0004e20000200c00 */
[----:B-1----:R-:W-:Y:S01]  /*3d00*/  LOP3.LUT R34, R11, 0xff, RZ, 0xc0, !PT ;  /* 0x000000ff0b227812 */ /* 0x002fe200078ec0ff */
[----:B------:R-:W-:Y:S01]  /*3d10*/  HADD2.F32 R11, -RZ, R58.H0_H0 ;  /* 0x2000003aff0b7230 */ /* 0x000fe20000004100 */
[----:B------:R-:W-:Y:S01]  /*3d20*/  IADD3 R44, R35, -0x80, RZ ;  /* 0xffffff80232c7810 */ /* 0x000fe20007ffe0ff */
[----:B------:R-:W-:Y:S01]  /*3d30*/  HADD2.F32 R35, -RZ, R53.H0_H0 ;  /* 0x20000035ff237230 */ /* 0x000fe20000004100 */
[----:B------:R-:W-:Y:S01]  /*3d40*/  IADD3 R43, R34, -0x80, RZ ;  /* 0xffffff80222b7810 */ /* 0x000fe20007ffe0ff */
[----:B------:R-:W-:Y:S01]  /*3d50*/  HADD2.F32 R34, -RZ, R57.H0_H0 ;  /* 0x20000039ff227230 */ /* 0x000fe20000004100 */
[----:B------:R-:W-:Y:S01]  /*3d60*/  LOP3.LUT R52, R39, 0xff, RZ, 0xc0, !PT ;  /* 0x000000ff27347812 */ /* 0x000fe200078ec0ff */
[----:B------:R-:W-:Y:S01]  /*3d70*/  HADD2.F32 R39, -RZ, R54.H0_H0 ;  /* 0x20000036ff277230 */ /* 0x000fe20000004100 */
[----:B------:R-:W-:Y:S01]  /*3d80*/  LEA.HI R17, R13, 0xffffff80, RZ, 0x8 ;  /* 0xffffff800d117811 */ /* 0x000fe200078f40ff */
[----:B--2---:R-:W-:Y:S01]  /*3d90*/  HADD2.F32 R40, -RZ, R41.H0_H0 ;  /* 0x20000029ff287230 */ /* 0x004fe20000004100 */
[----:B------:R1:W-:Y:S01]  /*3da0*/  I2F.F16 R64, R43 ;  /* 0x0000002b00407306 */ /* 0x0003e20000200c00 */
[----:B------:R-:W-:Y:S01]  /*3db0*/  HADD2.F32 R41, -RZ, R59.H0_H0 ;  /* 0x2000003bff297230 */ /* 0x000fe20000004100 */
[----:B------:R-:W-:-:S02]  /*3dc0*/  SHF.R.U32.HI R14, RZ, 0x10, R14 ;  /* 0x00000010ff0e7819 */ /* 0x000fc4000001160e */
[----:B------:R-:W-:Y:S02]  /*3dd0*/  IADD3 R52, R52, -0x80, RZ ;  /* 0xffffff8034347810 */ /* 0x000fe40007ffe0ff */
[----:B------:R-:W-:Y:S01]  /*3de0*/  LOP3.LUT R14, R14, 0xff, RZ, 0xc0, !PT ;  /* 0x000000ff0e0e7812 */ /* 0x000fe200078ec0ff */
[--C-:B0-----:R-:W-:Y:S01]  /*3df0*/  HADD2.F32 R51, -RZ, R8.reuse.H0_H0 ;  /* 0x20000008ff337230 */ /* 0x101fe20000004100 */
[----:B------:R0:W-:Y:S01]  /*3e00*/  I2F.F16 R66, R44 ;  /* 0x0000002c00427306 */ /* 0x0001e20000200c00 */
[----:B------:R-:W-:Y:S01]  /*3e10*/  HADD2.F32 R50, -RZ, R8.H1_H1 ;  /* 0x30000008ff327230 */ /* 0x000fe20000004100 */
[----:B------:R-:W-:Y:S01]  /*3e20*/  LOP3.LUT R8, R15, 0xff, RZ, 0xc0, !PT ;  /* 0x000000ff0f087812 */ /* 0x000fe200078ec0ff */
[--C-:B------:R-:W-:Y:S01]  /*3e30*/  HADD2.F32 R55, -RZ, R9.reuse.H0_H0 ;  /* 0x20000009ff377230 */ /* 0x100fe20000004100 */
[----:B------:R-:W-:Y:S01]  /*3e40*/  FFMA.FTZ R53, R12, R51, RZ ;  /* 0x000000330c357223 */ /* 0x000fe200000100ff */
[----:B------:R-:W-:Y:S01]  /*3e50*/  HADD2.F32 R56, -RZ, R9.H1_H1 ;  /* 0x30000009ff387230 */ /* 0x000fe20000004100 */
[----:B------:R-:W-:Y:S01]  /*3e60*/  IADD3 R49, R8, -0x80, RZ ;  /* 0xffffff8008317810 */ /* 0x000fe20007ffe0ff */
[C---:B------:R-:W-:Y:S01]  /*3e70*/  FFMA.FTZ R57, R51.reuse, R10, RZ ;  /* 0x0000000a33397223 */ /* 0x040fe200000100ff */
[----:B------:R-:W2:Y:S01]  /*3e80*/  LDS.64 R8, [UR4+0x28] ;  /* 0x00002804ff087984 */ /* 0x000ea20008000a00 */
[C---:B------:R-:W-:Y:S01]  /*3e90*/  FFMA.FTZ R59, R51.reuse, R34, RZ ;  /* 0x00000022333b7223 */ /* 0x040fe200000100ff */
[----:B-1----:R-:W-:Y:S01]  /*3ea0*/  HADD2.F32 R43, -RZ, R62.H0_H0 ;  /* 0x2000003eff2b7230 */ /* 0x002fe20000004100 */
        /* <DEDUP_REMOVED lines=10> */
[----:B---3--:R-:W-:Y:S01]  /*3f50*/  HADD2.F32 R42, -RZ, R61.H0_H0 ;  /* 0x2000003dff2a7230 */ /* 0x008fe20000004100 */
[----:B------:R-:W-:Y:S01]  /*3f60*/  FFMA.FTZ R58, R55, R43, R58 ;  /* 0x0000002b373a7223 */ /* 0x000fe2000001003a */
[----:B------:R-:W-:Y:S01]  /*3f70*/  LOP3.LUT R51, R51, 0xff, RZ, 0xc0, !PT ;  /* 0x000000ff33337812 */ /* 0x000fe200078ec0ff */
[----:B------:R-:W-:Y:S01]  /*3f80*/  FFMA.FTZ R54, R13, R55, R54 ;  /* 0x000000370d367223 */ /* 0x000fe20000010036 */
[----:B------:R-:W-:Y:S01]  /*3f90*/  IADD3 R50, R50, -0x80, RZ ;  /* 0xffffff8032327810 */ /* 0x000fe20007ffe0ff */
[C---:B------:R-:W-:Y:S01]  /*3fa0*/  FFMA.FTZ R57, R55.reuse, R42, R57 ;  /* 0x0000002a37397223 */ /* 0x040fe20000010039 */
[----:B------:R-:W1:Y:S01]  /*3fb0*/  I2F.F16 R48, R48 ;  /* 0x0000003000307306 */ /* 0x000e620000200c00 */
[----:B------:R-:W-:Y:S01]  /*3fc0*/  FFMA.FTZ R55, R55, R44, R53 ;  /* 0x0000002c37377223 */ /* 0x000fe20000010035 */
[----:B------:R-:W-:Y:S01]  /*3fd0*/  SHF.R.U32.HI R53, RZ, 0x10, R15 ;  /* 0x00000010ff357819 */ /* 0x000fe2000001160f */
[----:B------:R-:W-:Y:S01]  /*3fe0*/  FFMA.FTZ R54, R33, R56, R54 ;  /* 0x0000003821367223 */ /* 0x000fe20000010036 */
[----:B------:R-:W-:Y:S01]  /*3ff0*/  IADD3 R51, R51, -0x80, RZ ;  /* 0xffffff8033337810 */ /* 0x000fe20007ffe0ff */
[C---:B------:R-:W-:Y:S01]  /*4000*/  FFMA.FTZ R61, R56.reuse, R19, R58 ;  /* 0x00000013383d7223 */ /* 0x040fe2000001003a */
[----:B------:R-:W-:Y:S01]  /*4010*/  LOP3.LUT R53, R53, 0xff, RZ, 0xc0, !PT ;  /* 0x000000ff35357812 */ /* 0x000fe200078ec0ff */
[----:B------:R-:W-:Y:S01]  /*4020*/  FFMA.FTZ R62, R56, R31, R55 ;  /* 0x0000001f383e7223 */ /* 0x000fe20000010037 */
[----:B------:R3:W-:Y:S01]  /*4030*/  I2F.F16 R63, R50 ;  /* 0x00000032003f7306 */ /* 0x0007e20000200c00 */
[----:B------:R-:W-:Y:S01]  /*4040*/  LEA.HI R55, R15, 0xffffff80, RZ, 0x8 ;  /* 0xffffff800f377811 */ /* 0x000fe200078f40ff */
[----:B------:R-:W-:-:S02]  /*4050*/  HADD2.F32 R15, -RZ, R45.H0_H0 ;  /* 0x2000002dff0f7230 */ /* 0x000fc40000004100 */
[----:B0-----:R-:W-:-:S04]  /*4060*/  HADD2.F32 R45, -RZ, R49.H0_H0 ;  /* 0x20000031ff2d7230 */ /* 0x001fc80000004100 */
[----:B------:R0:W4:Y:S01]  /*4070*/  I2F.F16 R68, R52 ;  /* 0x0000003400447306 */ /* 0x0001220000200c00 */
[----:B---3--:R-:W-:Y:S01]  /*4080*/  FFMA.FTZ R50, R56, R32, R57 ;  /* 0x0000002038327223 */ /* 0x008fe20000010039 */
[--C-:B--2---:R-:W-:Y:S02]  /*4090*/  HADD2.F32 R57, -RZ, R8.reuse.H0_H0 ;  /* 0x20000008ff397230 */ /* 0x104fe40000004100 */
[----:B------:R-:W-:Y:S01]  /*40a0*/  HADD2.F32 R56, -RZ, R8.H1_H1 ;  /* 0x30000008ff387230 */ /* 0x000fe20000004100 */
[----:B------:R-:W-:Y:S01]  /*40b0*/  IADD3 R8, R53, -0x80, RZ ;  /* 0xffffff8035087810 */ /* 0x000fe20007ffe0ff */
[----:B------:R-:W-:Y:S02]  /*40c0*/  HADD2.F32 R58, -RZ, R9.H0_H0 ;  /* 0x20000009ff3a7230 */ /* 0x000fe40000004100 */
[----:B------:R4:W2:Y:S01]  /*40d0*/  I2F.F16 R65, R51 ;  /* 0x0000003300417306 */ /* 0x0008a20000200c00 */
[----:B0-----:R-:W-:Y:S01]  /*40e0*/  IADD3 R52, R14, -0x80, RZ ;  /* 0xffffff800e347810 */ /* 0x001fe20007ffe0ff */
[----:B------:R-:W-:Y:S01]  /*40f0*/  HADD2.F32 R14, -RZ, R46.H0_H0 ;  /* 0x2000002eff0e7230 */ /* 0x000fe20000004100 */
[----:B------:R-:W-:Y:S01]  /*4100*/  FFMA.FTZ R62, R57, R45, R62 ;  /* 0x0000002d393e7223 */ /* 0x000fe2000001003e */
[----:B------:R-:W-:-:S02]  /*4110*/  HADD2.F32 R46, -RZ, R47.H0_H0 ;  /* 0x2000002fff2e7230 */ /* 0x000fc40000004100 */
[----:B------:R-:W-:Y:S01]  /*4120*/  HADD2.F32 R59, -RZ, R9.H1_H1 ;  /* 0x30000009ff3b7230 */ /* 0x000fe20000004100 */
[----:B------:R-:W-:Y:S01]  /*4130*/  FFMA.FTZ R9, R15, R57, R54 ;  /* 0x000000390f097223 */ /* 0x000fe20000010036 */
[----:B------:R0:W3:Y:S01]  /*4140*/  I2F.F16 R67, R52 ;  /* 0x0000003400437306 */ /* 0x0000e20000200c00 */
[----:B-1----:R-:W-:Y:S01]  /*4150*/  HADD2.F32 R54, -RZ, R48.H0_H0 ;  /* 0x20000030ff367230 */ /* 0x002fe20000004100 */
[C---:B------:R-:W-:Y:S01]  /*4160*/  FFMA.FTZ R60, R57.reuse, R14, R50 ;  /* 0x0000000e393c7223 */ /* 0x040fe20000010032 */
[----:B------:R-:W-:Y:S01]  /*4170*/  HADD2.F32 R53, -RZ, R64.H0_H0 ;  /* 0x20000040ff357230 */ /* 0x000fe20000004100 */
[----:B------:R-:W-:Y:S01]  /*4180*/  FFMA.FTZ R61, R57, R46, R61 ;  /* 0x0000002e393d7223 */ /* 0x000fe2000001003d */
[----:B----4-:R-:W-:Y:S01]  /*4190*/  HADD2.F32 R51, -RZ, R68.H0_H0 ;  /* 0x20000044ff337230 */ /* 0x010fe20000004100 */
[----:B------:R-:W-:Y:S01]  /*41a0*/  FFMA.FTZ R9, R54, R56, R9 ;  /* 0x0000003836097223 */ /* 0x000fe20000010009 */
[----:B------:R-:W-:Y:S01]  /*41b0*/  HADD2.F32 R50, -RZ, R63.H0_H0 ;  /* 0x2000003fff327230 */ /* 0x000fe20000004100 */
[----:B------:R-:W1:Y:S01]  /*41c0*/  I2F.F16 R8, R8 ;  /* 0x0000000800087306 */ /* 0x000e620000200c00 */
[----:B0-----:R-:W-:Y:S01]  /*41d0*/  HADD2.F32 R52, -RZ, R66.H0_H0 ;  /* 0x20000042ff347230 */ /* 0x001fe20000004100 */
[----:B------:R-:W-:Y:S01]  /*41e0*/  FFMA.FTZ R60, R56, R53, R60 ;  /* 0x00000035383c7223 */ /* 0x000fe2000001003c */
[----:B--2---:R-:W-:-:S02]  /*41f0*/  HADD2.F32 R49, -RZ, R65.H0_H0 ;  /* 0x20000041ff317230 */ /* 0x004fc40000004100 */
[----:B------:R-:W-:Y:S01]  /*4200*/  HADD2.F32 R65, -RZ, R18.H0_H0 ;  /* 0x20000012ff417230 */ /* 0x000fe20000004100 */
[C---:B------:R-:W-:Y:S01]  /*4210*/  FFMA.FTZ R61, R56.reuse, R52, R61 ;  /* 0x00000034383d7223 */ /* 0x040fe2000001003d */
[----:B------:R-:W-:Y:S01]  /*4220*/  HADD2.F32 R57, -RZ, R0.H0_H0 ;  /* 0x20000000ff397230 */ /* 0x000fe20000004100 */
[----:B------:R-:W0:Y:S01]  /*4230*/  I2F.F16 R16, R16 ;  /* 0x0000001000107306 */ /* 0x000e220000200c00 */
[----:B---3--:R-:W-:Y:S01]  /*4240*/  HADD2.F32 R48, -RZ, R67.H0_H0 ;  /* 0x20000043ff307230 */ /* 0x008fe20000004100 */
[----:B------:R-:W-:Y:S02]  /*4250*/  FFMA.FTZ R56, R56, R51, R62 ;  /* 0x0000003338387223 */ /* 0x000fe4000001003e */
[C---:B------:R-:W-:Y:S02]  /*4260*/  FFMA.FTZ R60, R58.reuse, R49, R60 ;  /* 0x000000313a3c7223 */ /* 0x040fe4000001003c */
[----:B------:R-:W-:Y:S02]  /*4270*/  FFMA.FTZ R62, R58, R48, R61 ;  /* 0x000000303a3e7223 */ /* 0x000fe4000001003d */
[----:B------:R-:W2:Y:S01]  /*4280*/  I2F.F16 R17, R17 ;  /* 0x0000001100117306 */ /* 0x000ea20000200c00 */
[----:B-1----:R-:W-:Y:S01]  /*4290*/  HADD2.F32 R47, -RZ, R8.H0_H0 ;  /* 0x20000008ff2f7230 */ /* 0x002fe20000004100 */
[----:B------:R-:W-:-:S02]  /*42a0*/  FFMA.FTZ R8, R50, R58, R9 ;  /* 0x0000003a32087223 */ /* 0x000fc40000010009 */
[----:B------:R-:W-:Y:S02]  /*42b0*/  FFMA.FTZ R62, R59, R65, R62 ;  /* 0x000000413b3e7223 */ /* 0x000fe4000001003e */
[----:B------:R-:W-:Y:S01]  /*42c0*/  FFMA.FTZ R58, R58, R47, R56 ;  /* 0x0000002f3a3a7223 */ /* 0x000fe20000010038 */
[----:B------:R-:W-:Y:S01]  /*42d0*/  HADD2.F32 R56, -RZ, R0.H1_H1 ;  /* 0x30000000ff387230 */ /* 0x000fe20000004100 */
[----:B------:R1:W3:Y:S01]  /*42e0*/  I2F.F16 R69, R55 ;  /* 0x0000003700457306 */ /* 0x0002e20000200c00 */
[----:B0-----:R-:W-:Y:S02]  /*42f0*/  HADD2.F32 R63, -RZ, R16.H0_H0 ;  /* 0x20000010ff3f7230 */ /* 0x001fe40000004100 */
[----:B------:R-:W-:-:S03]  /*4300*/  HADD2.F32 R16, -RZ, R22.H1_H1 ;  /* 0x30000016ff107230 */ /* 0x000fc60000004100 */
[----:B------:R-:W-:Y:S01]  /*4310*/  FFMA.FTZ R8, R63, R59, R8 ;  /* 0x0000003b3f087223 */ /* 0x000fe20000010008 */
[----:B--2---:R-:W-:Y:S02]  /*4320*/  HADD2.F32 R64, -RZ, R17.H0_H0 ;  /* 0x20000011ff407230 */ /* 0x004fe40000004100 */
[----:B-1----:R-:W-:Y:S01]  /*4330*/  HADD2.F32 R55, -RZ, R22.H0_H0 ;  /* 0x20000016ff377230 */ /* 0x002fe20000004100 */
[----:B------:R-:W-:Y:S02]  /*4340*/  FMUL.FTZ R8, R8, R57 ;  /* 0x0000003908087220 */ /* 0x000fe40000410000 */
[----:B------:R-:W-:Y:S02]  /*4350*/  FFMA.FTZ R9, R59, R64, R60 ;  /* 0x000000403b097223 */ /* 0x000fe4000001003c */
[----:B------:R-:W-:Y:S01]  /*4360*/  FMUL.FTZ R62, R62, R55 ;  /* 0x000000373e3e7220 */ /* 0x000fe20000410000 */
[----:B---3--:R-:W-:Y:S01]  /*4370*/  HADD2.F32 R69, -RZ, R69.H0_H0 ;  /* 0x20000045ff457230 */ /* 0x008fe20000004100 */
        /* <DEDUP_REMOVED lines=66> */
.L_x_2369:
[----:B-----5:R-:W-:Y:S02]  /*47a0*/  @!P0 IMAD.IADD R30, R38, 0x1, R23 ;  /* 0x00000001261e8824 */ /* 0x020fe400078e0217 */
[----:B------:R-:W-:Y:S01]  /*47b0*/  IMAD.WIDE R36, R29, 0x8, R36 ;  /* 0x000000081d247825 */ /* 0x000fe200078e0224 */
[----:B------:R-:W-:Y:S05]  /*47c0*/  @!P1 BRA `(.L_x_2370) ;  /* 0x00000fb000009947 */ /* 0x000fea0003800000 */
[----:B------:R-:W2:Y:S01]  /*47d0*/  LDG.E.128.CONSTANT R8, [R36.64] ;  /* 0x0000000624087981 */ /* 0x000ea2000c1e9d00 */
[----:B------:R-:W-:Y:S02]  /*47e0*/  LOP3.LUT R12, R5, 0xff, RZ, 0xc0, !PT ;  /* 0x000000ff050c7812 */ /* 0x000fe400078ec0ff */
[----:B------:R-:W-:Y:S02]  /*47f0*/  LEA.HI R18, R4, 0xffffff80, RZ, 0x8 ;  /* 0xffffff8004127811 */ /* 0x000fe400078f40ff */
[----:B------:R-:W-:Y:S02]  /*4800*/  IADD3 R13, R12, -0x80, RZ ;  /* 0xffffff800c0d7810 */ /* 0x000fe40007ffe0ff */
[----:B------:R-:W-:-:S02]  /*4810*/  LOP3.LUT R12, R7, 0xff, RZ, 0xc0, !PT ;  /* 0x000000ff070c7812 */ /* 0x000fc400078ec0ff */
[----:B------:R-:W-:Y:S01]  /*4820*/  LEA.HI R17, R5, 0xffffff80, RZ, 0x8 ;  /* 0xffffff8005117811 */ /* 0x000fe200078f40ff */
[----:B------:R-:W-:Y:S01]  /*4830*/  I2F.F16 R39, R13 ;  /* 0x0000000d00277306 */ /* 0x000fe20000200c00 */
[----:B------:R-:W-:Y:S02]  /*4840*/  IADD3 R31, R12, -0x80, RZ ;  /* 0xffffff800c1f7810 */ /* 0x000fe40007ffe0ff */
[----:B------:R-:W-:Y:S02]  /*4850*/  LOP3.LUT R12, R4, 0xff, RZ, 0xc0, !PT ;  /* 0x000000ff040c7812 */ /* 0x000fe400078ec0ff */
[----:B------:R-:W-:Y:S02]  /*4860*/  SHF.R.U32.HI R14, RZ, 0x8, R4 ;  /* 0x00000008ff0e7819 */ /* 0x000fe40000011604 */
[----:B------:R-:W-:Y:S01]  /*4870*/  IADD3 R19, R12, -0x80, RZ ;  /* 0xffffff800c137810 */ /* 0x000fe20007ffe0ff */
[----:B------:R0:W-:Y:S01]  /*4880*/  I2F.F16 R51, R31 ;  /* 0x0000001f00337306 */ /* 0x0001e20000200c00 */
[----:B------:R-:W-:-:S02]  /*4890*/  LOP3.LUT R12, R6, 0xff, RZ, 0xc0, !PT ;  /* 0x000000ff060c7812 */ /* 0x000fc400078ec0ff */
[----:B------:R-:W-:Y:S02]  /*48a0*/  SHF.R.U32.HI R4, RZ, 0x10, R4 ;  /* 0x00000010ff047819 */ /* 0x000fe40000011604 */
[----:B------:R-:W-:Y:S02]  /*48b0*/  IADD3 R32, R12, -0x80, RZ ;  /* 0xffffff800c207810 */ /* 0x000fe40007ffe0ff */
[----:B------:R-:W-:Y:S01]  /*48c0*/  LOP3.LUT R4, R4, 0xff, RZ, 0xc0, !PT ;  /* 0x000000ff04047812 */ /* 0x000fe200078ec0ff */
[----:B------:R1:W-:Y:S01]  /*48d0*/  I2F.F16 R38, R19 ;  /* 0x0000001300267306 */ /* 0x0003e20000200c00 */
[----:B0-----:R-:W-:Y:S02]  /*48e0*/  LOP3.LUT R31, R14, 0xff, RZ, 0xc0, !PT ;  /* 0x000000ff0e1f7812 */ /* 0x001fe400078ec0ff */
[----:B------:R-:W-:Y:S02]  /*48f0*/  LEA.HI R15, R6, 0xffffff80, RZ, 0x8 ;  /* 0xffffff80060f7811 */ /* 0x000fe400078f40ff */
[----:B------:R-:W-:-:S02]  /*4900*/  IADD3 R31, R31, -0x80, RZ ;  /* 0xffffff801f1f7810 */ /* 0x000fc40007ffe0ff */
[----:B------:R-:W-:Y:S01]  /*4910*/  LEA.HI R16, R7, 0xffffff80, RZ, 0x8 ;  /* 0xffffff8007107811 */ /* 0x000fe200078f40ff */
[----:B------:R0:W-:Y:S01]  /*4920*/  I2F.F16 R49, R32 ;  /* 0x0000002000317306 */ /* 0x0001e20000200c00 */
[----:B-1----:R-:W-:Y:S02]  /*4930*/  IADD3 R19, R4, -0x80, RZ ;  /* 0xffffff8004137810 */ /* 0x002fe40007ffe0ff */
[--C-:B------:R-:W-:Y:S02]  /*4940*/  SHF.R.U32.HI R34, RZ, 0x8, R6.reuse ;  /* 0x00000008ff227819 */ /* 0x100fe40000011606 */
[----:B------:R-:W-:Y:S02]  /*4950*/  SHF.R.U32.HI R6, RZ, 0x10, R6 ;  /* 0x00000010ff067819 */ /* 0x000fe40000011606 */
[----:B------:R-:W-:Y:S01]  /*4960*/  LOP3.LUT R34, R34, 0xff, RZ, 0xc0, !PT ;  /* 0x000000ff22227812 */ /* 0x000fe200078ec0ff */
[----:B------:R1:W-:Y:S01]  /*4970*/  I2F.F16 R45, R31 ;  /* 0x0000001f002d7306 */ /* 0x0003e20000200c00 */
[----:B0-----:R-:W-:-:S02]  /*4980*/  SHF.R.U32.HI R32, RZ, 0x8, R5 ;  /* 0x00000008ff207819 */ /* 0x001fc40000011605 */
[----:B------:R-:W-:Y:S02]  /*4990*/  SHF.R.U32.HI R5, RZ, 0x10, R5 ;  /* 0x00000010ff057819 */ /* 0x000fe40000011605 */
[----:B------:R-:W-:Y:S02]  /*49a0*/  LOP3.LUT R32, R32, 0xff, RZ, 0xc0, !PT ;  /* 0x000000ff20207812 */ /* 0x000fe400078ec0ff */
[----:B------:R-:W-:Y:S01]  /*49b0*/  LOP3.LUT R5, R5, 0xff, RZ, 0xc0, !PT ;  /* 0x000000ff05057812 */ /* 0x000fe200078ec0ff */
[----:B------:R0:W-:Y:S01]  /*49c0*/  I2F.F16 R52, R19 ;  /* 0x0000001300347306 */ /* 0x0001e20000200c00 */
[--C-:B-1----:R-:W-:Y:S02]  /*49d0*/  SHF.R.U32.HI R31, RZ, 0x8, R7.reuse ;  /* 0x00000008ff1f7819 */ /* 0x102fe40000011607 */
[----:B------:R-:W-:Y:S02]  /*49e0*/  SHF.R.U32.HI R7, RZ, 0x10, R7 ;  /* 0x00000010ff077819 */ /* 0x000fe40000011607 */
[----:B------:R-:W-:-:S02]  /*49f0*/  IADD3 R32, R32, -0x80, RZ ;  /* 0xffffff8020207810 */ /* 0x000fc40007ffe0ff */
[----:B------:R-:W-:Y:S01]  /*4a00*/  LOP3.LUT R6, R6, 0xff, RZ, 0xc0, !PT ;  /* 0x000000ff06067812 */ /* 0x000fe200078ec0ff */
[----:B------:R-:W1:Y:S01]  /*4a10*/  I2F.F16 R18, R18 ;  /* 0x0000001200127306 */ /* 0x000e620000200c00 */
[----:B------:R-:W-:Y:S02]  /*4a20*/  LOP3.LUT R7, R7, 0xff, RZ, 0xc0, !PT ;  /* 0x000000ff07077812 */ /* 0x000fe400078ec0ff */
[----:B0-----:R-:W-:Y:S02]  /*4a30*/  IADD3 R19, R6, -0x80, RZ ;  /* 0xffffff8006137810 */ /* 0x001fe40007ffe0ff */
[----:B------:R-:W-:Y:S02]  /*4a40*/  LOP3.LUT R31, R31, 0xff, RZ, 0xc0, !PT ;  /* 0x000000ff1f1f7812 */ /* 0x000fe400078ec0ff */
[----:B------:R-:W-:Y:S01]  /*4a50*/  IADD3 R34, R34, -0x80, RZ ;  /* 0xffffff8022227810 */ /* 0x000fe20007ffe0ff */
[----:B------:R0:W-:Y:S01]  /*4a60*/  I2F.F16 R46, R32 ;  /* 0x00000020002e7306 */ /* 0x0001e20000200c00 */
[----:B------:R-:W-:-:S02]  /*4a70*/  IADD3 R31, R31, -0x80, RZ ;  /* 0xffffff801f1f7810 */ /* 0x000fc40007ffe0ff */
        /* <DEDUP_REMOVED lines=20> */
[----:B------:R1:W2:Y:S01]  /*4bc0*/  I2F.F16 R40, R6 ;  /* 0x0000000600287306 */ /* 0x0002a20000200c00 */
[----:B0-----:R-:W-:Y:S02]  /*4bd0*/  IADD3 R33, R5, -0x80, RZ ;  /* 0xffffff8005217810 */ /* 0x001fe40007ffe0ff */
[----:B------:R-:W0:Y:S01]  /*4be0*/  LDS.64 R4, [UR4+0x30] ;  /* 0x00003004ff047984 */ /* 0x000e220008000a00 */
[----:B------:R-:W-:Y:S02]  /*4bf0*/  IADD3 R19, R19, -0x80, RZ ;  /* 0xffffff8013137810 */ /* 0x000fe40007ffe0ff */
[----:B------:R-:W-:Y:S02]  /*4c00*/  LEA.HI R12, R8, 0xffffff80, RZ, 0x8 ;  /* 0xffffff80080c7811 */ /* 0x000fe400078f40ff */
[----:B------:R3:W4:Y:S01]  /*4c10*/  I2F.F16 R41, R7 ;  /* 0x0000000700297306 */ /* 0x0007220000200c00 */
[----:B-1----:R-:W-:-:S02]  /*4c20*/  SHF.R.U32.HI R6, RZ, 0x8, R8 ;  /* 0x00000008ff067819 */ /* 0x002fc40000011608 */
[----:B------:R-:W-:Y:S02]  /*4c30*/  SHF.R.U32.HI R35, RZ, 0x10, R8 ;  /* 0x00000010ff237819 */ /* 0x000fe40000011608 */
[--C-:B------:R-:W-:Y:S02]  /*4c40*/  SHF.R.U32.HI R8, RZ, 0x8, R10.reuse ;  /* 0x00000008ff087819 */ /* 0x100fe4000001160a */
[----:B------:R-:W-:Y:S01]  /*4c50*/  LOP3.LUT R6, R6, 0xff, RZ, 0xc0, !PT ;  /* 0x000000ff06067812 */ /* 0x000fe200078ec0ff */
[----:B------:R1:W-:Y:S01]  /*4c60*/  I2F.F16 R57, R19 ;  /* 0x0000001300397306 */ /* 0x0003e20000200c00 */
[----:B---3--:R-:W-:Y:S01]  /*4c70*/  SHF.R.U32.HI R7, RZ, 0x8, R9 ;  /* 0x00000008ff077819 */ /* 0x008fe20000011609 */
[----:B--2---:R-:W-:Y:S01]  /*4c80*/  HADD2.F32 R40, -RZ, R40.H0_H0 ;  /* 0x20000028ff287230 */ /* 0x004fe20000004100 */
[----:B------:R-:W-:Y:S01]  /*4c90*/  LOP3.LUT R31, R8, 0xff, RZ, 0xc0, !PT ;  /* 0x000000ff081f7812 */ /* 0x000fe200078ec0ff */
[----:B------:R-:W-:Y:S01]  /*4ca0*/  HADD2.F32 R8, -RZ, R38.H0_H0 ;  /* 0x20000026ff087230 */ /* 0x000fe20000004100 */
[----:B------:R-:W-:Y:S01]  /*4cb0*/  IADD3 R34, R6, -0x80, RZ ;  /* 0xffffff8006227810 */ /* 0x000fe20007ffe0ff */
[----:B------:R-:W-:Y:S01]  /*4cc0*/  HADD2.F32 R6, -RZ, R39.H0_H0 ;  /* 0x20000027ff067230 */ /* 0x000fe20000004100 */
[----:B------:R-:W-:Y:S01]  /*4cd0*/  IADD3 R39, R31, -0x80, RZ ;  /* 0xffffff801f277810 */ /* 0x000fe20007ffe0ff */
[----:B------:R2:W3:Y:S01]  /*4ce0*/  I2F.F16 R54, R33 ;  /* 0x0000002100367306 */ /* 0x0004e20000200c00 */
[----:B-1----:R-:W-:Y:S01]  /*4cf0*/  LOP3.LUT R19, R7, 0xff, RZ, 0xc0, !PT ;  /* 0x000000ff07137812 */ /* 0x002fe200078ec0ff */
[----:B------:R-:W-:Y:S01]  /*4d00*/  HADD2.F32 R7, -RZ, R51.H0_H0 ;  /* 0x20000033ff077230 */ /* 0x000fe20000004100 */
[----:B------:R-:W-:Y:S01]  /*4d10*/  SHF.R.U32.HI R10, RZ, 0x10, R10 ;  /* 0x00000010ff0a7819 */ /* 0x000fe2000001160a */
[----:B------:R-:W-:Y:S01]  /*4d20*/  HADD2.F32 R31, -RZ, R45.H0_H0 ;  /* 0x2000002dff1f7230 */ /* 0x000fe20000004100 */
[----:B------:R-:W-:Y:S01]  /*4d30*/  IADD3 R38, R19, -0x80, RZ ;  /* 0xffffff8013267810 */ /* 0x000fe20007ffe0ff */
[----:B------:R-:W-:Y:S01]  /*4d40*/  HADD2.F32 R19, -RZ, R49.H0_H0 ;  /* 0x20000031ff137230 */ /* 0x000fe20000004100 */
[----:B------:R-:W-:Y:S01]  /*4d50*/  LOP3.LUT R10, R10, 0xff, RZ, 0xc0, !PT ;  /* 0x000000ff0a0a7812 */ /* 0x000fe200078ec0ff */
[----:B------:R1:W-:Y:S01]  /*4d60*/  I2F.F16 R56, R34 ;  /* 0x0000002200387306 */ /* 0x0003e20000200c00 */
[----:B--2---:R-:W-:Y:S01]  /*4d70*/  SHF.R.U32.HI R33, RZ, 0x8, R11 ;  /* 0x00000008ff217819 */ /* 0x004fe2000001160b */
[----:B----4-:R-:W-:Y:S01]  /*4d80*/  HADD2.F32 R41, -RZ, R41.H0_H0 ;  /* 0x20000029ff297230 */ /* 0x010fe20000004100 */
[----:B------:R-:W-:-:S02]  /*4d90*/  LEA.HI R13, R9, 0xffffff80, RZ, 0x8 ;  /* 0xffffff80090d7811 */ /* 0x000fc400078f40ff */
[----:B------:R-:W-:Y:S01]  /*4da0*/  LOP3.LUT R44, R33, 0xff, RZ, 0xc0, !PT ;  /* 0x000000ff212c7812 */ /* 0x000fe200078ec0ff */
[----:B------:R-:W-:Y:S02]  /*4db0*/  HADD2.F32 R33, -RZ, R50.H0_H0 ;  /* 0x20000032ff217230 */ /* 0x000fe40000004100 */
[----:B------:R2:W-:Y:S01]  /*4dc0*/  I2F.F16 R59, R38 ;  /* 0x00000026003b7306 */ /* 0x0005e20000200c00 */
[----:B-1----:R-:W-:Y:S01]  /*4dd0*/  HADD2.F32 R34, -RZ, R53.H0_H0 ;  /* 0x20000035ff227230 */ /* 0x002fe20000004100 */
[----:B------:R-:W-:Y:S01]  /*4de0*/  IADD3 R44, R44, -0x80, RZ ;  /* 0xffffff802c2c7810 */ /* 0x000fe20007ffe0ff */
[--C-:B0-----:R-:W-:Y:S02]  /*4df0*/  HADD2.F32 R42, -RZ, R4.reuse.H0_H0 ;  /* 0x20000004ff2a7230 */ /* 0x101fe40000004100 */
[----:B------:R-:W-:Y:S01]  /*4e00*/  HADD2.F32 R43, -RZ, R4.H1_H1 ;  /* 0x30000004ff2b7230 */ /* 0x000fe20000004100 */
[----:B------:R-:W-:Y:S01]  /*4e10*/  LOP3.LUT R4, R11, 0xff, RZ, 0xc0, !PT ;  /* 0x000000ff0b047812 */ /* 0x000fe200078ec0ff */
[--C-:B------:R-:W-:Y:S01]  /*4e20*/  HADD2.F32 R48, -RZ, R5.reuse.H0_H0 ;  /* 0x20000005ff307230 */ /* 0x100fe20000004100 */
[----:B------:R-:W-:Y:S01]  /*4e30*/  FFMA.FTZ R49, R42, R6, RZ ;  /* 0x000000062a317223 */ /* 0x000fe200000100ff */
[----:B------:R-:W-:Y:S01]  /*4e40*/  HADD2.F32 R47, -RZ, R5.H1_H1 ;  /* 0x30000005ff2f7230 */ /* 0x000fe20000004100 */
[----:B------:R-:W-:Y:S01]  /*4e50*/  IADD3 R32, R4, -0x80, RZ ;  /* 0xffffff8004207810 */ /* 0x000fe20007ffe0ff */
[----:B------:R-:W-:Y:S01]  /*4e60*/  FFMA.FTZ R50, R42, R19, RZ ;  /* 0x000000132a327223 */ /* 0x000fe200000100ff */
[----:B------:R-:W0:Y:S01]  /*4e70*/  LDS.64 R4, [UR4+0x38] ;  /* 0x00003804ff047984 */ /* 0x000e220008000a00 */
[----:B--2---:R-:W-:Y:S01]  /*4e80*/  HADD2.F32 R38, -RZ, R52.H0_H0 ;  /* 0x20000034ff267230 */ /* 0x004fe20000004100 */
[----:B------:R1:W2:Y:S01]  /*4e90*/  I2F.F16 R62, R32 ;  /* 0x00000020003e7306 */ /* 0x0002a20000200c00 */
[----:B------:R-:W-:-:S07]  /*4ea0*/  FFMA.FTZ R51, R43, R33, R50 ;  /* 0x000000212b337223 */ /* 0x000fce0000010032 */
[----:B------:R-:W4:Y:S01]  /*4eb0*/  I2F.F16 R63, R44 ;  /* 0x0000002c003f7306 */ /* 0x000f220000200c00 */
[----:B-1----:R-:W-:Y:S01]  /*4ec0*/  HADD2.F32 R32, -RZ, R46.H0_H0 ;  /* 0x2000002eff207230 */ /* 0x002fe20000004100 */
[----:B------:R-:W-:Y:S02]  /*4ed0*/  FFMA.FTZ R46, R8, R42, RZ ;  /* 0x0000002a082e7223 */ /* 0x000fe400000100ff */
[----:B------:R-:W-:Y:S02]  /*4ee0*/  FFMA.FTZ R42, R42, R7, RZ ;  /* 0x000000072a2a7223 */ /* 0x000fe400000100ff */
[----:B------:R-:W-:Y:S02]  /*4ef0*/  FFMA.FTZ R45, R31, R43, R46 ;  /* 0x0000002b1f2d7223 */ /* 0x000fe4000001002e */
[C---:B------:R-:W-:Y:S01]  /*4f00*/  FFMA.FTZ R49, R43.reuse, R32, R49 ;  /* 0x000000202b317223 */ /* 0x040fe20000010031 */
[----:B------:R1:W5:Y:S01]  /*4f10*/  I2F.F16 R60, R39 ;  /* 0x00000027003c7306 */ /* 0x0003620000200c00 */
[----:B------:R-:W-:Y:S01]  /*4f20*/  FFMA.FTZ R53, R43, R34, R42 ;  /* 0x000000222b357223 */ /* 0x000fe2000001002a */
[----:B------:R-:W-:Y:S01]  /*4f30*/  SHF.R.U32.HI R43, RZ, 0x10, R9 ;  /* 0x00000010ff2b7819 */ /* 0x000fe20000011609 */
[----:B------:R-:W-:Y:S01]  /*4f40*/  FFMA.FTZ R46, R38, R48, R45 ;  /* 0x00000030262e7223 */ /* 0x000fe2000001002d */
[----:B------:R-:W-:Y:S01]  /*4f50*/  SHF.R.U32.HI R45, RZ, 0x10, R11 ;  /* 0x00000010ff2d7819 */ /* 0x000fe2000001160b */
[----:B------:R-:W-:Y:S01]  /*4f60*/  HADD2.F32 R9, -RZ, R55.H0_H0 ;  /* 0x20000037ff097230 */ /* 0x000fe20000004100 */
[----:B------:R-:W-:-:S02]  /*4f70*/  LOP3.LUT R43, R43, 0xff, RZ, 0xc0, !PT ;  /* 0x000000ff2b2b7812 */ /* 0x000fc400078ec0ff */
[----:B------:R-:W-:Y:S01]  /*4f80*/  LOP3.LUT R45, R45, 0xff, RZ, 0xc0, !PT ;  /* 0x000000ff2d2d7812 */ /* 0x000fe200078ec0ff */
[----:B-1----:R-:W-:Y:S01]  /*4f90*/  HADD2.F32 R39, -RZ, R58.H0_H0 ;  /* 0x2000003aff277230 */ /* 0x002fe20000004100 */
[----:B------:R-:W-:Y:S01]  /*4fa0*/  LOP3.LUT R42, R35, 0xff, RZ, 0xc0, !PT ;  /* 0x000000ff232a7812 */ /* 0x000fe200078ec0ff */
[----:B---3--:R-:W-:Y:S01]  /*4fb0*/  HADD2.F32 R35, -RZ, R54.H0_H0 ;  /* 0x20000036ff237230 */ /* 0x008fe20000004100 */
[----:B------:R-:W-:Y:S01]  /*4fc0*/  IADD3 R43, R43, -0x80, RZ ;  /* 0xffffff802b2b7810 */ /* 0x000fe20007ffe0ff */
[C---:B------:R-:W-:Y:S01]  /*4fd0*/  FFMA.FTZ R52, R48.reuse, R9, R51 ;  /* 0x0000000930347223 */ /* 0x040fe20000010033 */
[----:B------:R-:W-:Y:S01]  /*4fe0*/  IADD3 R45, R45, -0x80, RZ ;  /* 0xffffff802d2d7810 */ /* 0x000fe20007ffe0ff */
[----:B------:R-:W-:Y:S01]  /*4ff0*/  FFMA.FTZ R53, R48, R39, R53 ;  /* 0x0000002730357223 */ /* 0x000fe20000010035 */
[----:B------:R-:W-:Y:S01]  /*5000*/  IADD3 R42, R42, -0x80, RZ ;  /* 0xffffff802a2a7810 */ /* 0x000fe20007ffe0ff */
[----:B------:R-:W-:Y:S01]  /*5010*/  FFMA.FTZ R50, R48, R35, R49 ;  /* 0x0000002330327223 */ /* 0x000fe20000010031 */
[----:B------:R-:W1:Y:S01]  /*5020*/  I2F.F16 R43, R43 ;  /* 0x0000002b002b7306 */ /* 0x000e620000200c00 */
[----:B------:R-:W-:Y:S01]  /*5030*/  IADD3 R44, R10, -0x80, RZ ;  /* 0xffffff800a2c7810 */ /* 0x000fe20007ffe0ff */
[----:B------:R-:W-:Y:S01]  /*5040*/  FFMA.FTZ R49, R18, R47, R46 ;  /* 0x0000002f12317223 */ /* 0x000fe2000001002e */
[----:B--2---:R-:W-:Y:S01]  /*5050*/  HADD2.F32 R10, -RZ, R62.H0_H0 ;  /* 0x2000003eff0a7230 */ /* 0x004fe20000004100 */
[----:B------:R-:W-:Y:S01]  /*5060*/  FFMA.FTZ R46, R47, R17, R50 ;  /* 0x000000112f2e7223 */ /* 0x000fe20000010032 */
[----:B------:R-:W-:Y:S01]  /*5070*/  LEA.HI R50, R11, 0xffffff80, RZ, 0x8 ;  /* 0xffffff800b327811 */ /* 0x000fe200078f40ff */
[C---:B------:R-:W-:Y:S01]  /*5080*/  FFMA.FTZ R52, R47.reuse, R15, R52 ;  /* 0x0000000f2f347223 */ /* 0x040fe20000010034 */
[----:B------:R-:W-:Y:S01]  /*5090*/  HADD2.F32 R11, -RZ, R57.H0_H0 ;  /* 0x20000039ff0b7230 */ /* 0x000fe20000004100 */
[----:B------:R-:W2:Y:S01]  /*50a0*/  I2F.F16 R64, R45 ;  /* 0x0000002d00407306 */ /* 0x000ea20000200c00 */
[----:B------:R-:W-:Y:S01]  /*50b0*/  FFMA.FTZ R47, R47, R16, R53 ;  /* 0x000000102f2f7223 */ /* 0x000fe20000010035 */
[----:B0-----:R-:W-:-:S02]  /*50c0*/  HADD2.F32 R51, -RZ, R5.H0_H0 ;  /* 0x20000005ff337230 */ /* 0x001fc40000004100 */
[----:B------:R-:W-:Y:S02]  /*50d0*/  HADD2.F32 R53, -RZ, R5.H1_H1 ;  /* 0x30000005ff357230 */ /* 0x000fe40000004100 */
[----:B------:R-:W-:Y:S02]  /*50e0*/  HADD2.F32 R48, -RZ, R59.H0_H0 ;  /* 0x2000003bff307230 */ /* 0x000fe40000004100 */
[----:B------:R0:W3:Y:S01]  /*50f0*/  I2F.F16 R58, R42 ;  /* 0x0000002a003a7306 */ /* 0x0000e20000200c00 */
[----:B------:R-:W-:-:S07]  /*5100*/  HADD2.F32 R59, -RZ, R0.H0_H0 ;  /* 0x20000000ff3b7230 */ /* 0x000fce0000004100 */
[----:B------:R1:W2:Y:S01]  /*5110*/  I2F.F16 R61, R44 ;  /* 0x0000002c003d7306 */ /* 0x0002a20000200c00 */
[--C-:B0-----:R-:W-:Y:S02]  /*5120*/  HADD2.F32 R42, -RZ, R4.reuse.H0_H0 ;  /* 0x20000004ff2a7230 */ /* 0x101fe40000004100 */
[----:B------:R-:W-:-:S03]  /*5130*/  HADD2.F32 R4, -RZ, R4.H1_H1 ;  /* 0x30000004ff047230 */ /* 0x000fc60000004100 */
[----:B------:R-:W-:Y:S01]  /*5140*/  FFMA.FTZ R55, R42, R41, R46 ;  /* 0x000000292a377223 */ /* 0x000fe2000001002e */
[----:B----4-:R-:W-:Y:S01]  /*5150*/  HADD2.F32 R46, -RZ, R63.H0_H0 ;  /* 0x2000003fff2e7230 */ /* 0x010fe20000004100 */
[----:B------:R-:W0:Y:S01]  /*5160*/  I2F.F16 R12, R12 ;  /* 0x0000000c000c7306 */ /* 0x000e220000200c00 */
[----:B------:R-:W-:Y:S01]  /*5170*/  FFMA.FTZ R5, R40, R42, R49 ;  /* 0x0000002a28057223 */ /* 0x000fe20000010031 */
[----:B------:R-:W-:Y:S01]  /*5180*/  HADD2.F32 R49, -RZ, R56.H0_H0 ;  /* 0x20000038ff317230 */ /* 0x000fe20000004100 */
[C---:B------:R-:W-:Y:S01]  /*5190*/  FFMA.FTZ R57, R42.reuse, R10, R47 ;  /* 0x0000000a2a397223 */ /* 0x040fe2000001002f */
[----:B-----5:R-:W-:Y:S01]  /*51a0*/  HADD2.F32 R47, -RZ, R60.H0_H0 ;  /* 0x2000003cff2f7230 */ /* 0x020fe20000004100 */
[----:B------:R-:W-:Y:S01]  /*51b0*/  FFMA.FTZ R54, R42, R11, R52 ;  /* 0x0000000b2a367223 */ /* 0x000fe20000010034 */
[----:B-1----:R-:W-:Y:S01]  /*51c0*/  HADD2.F32 R44, -RZ, R43.H0_H0 ;  /* 0x2000002bff2c7230 */ /* 0x002fe20000004100 */
[C---:B------:R-:W-:Y:S01]  /*51d0*/  FFMA.FTZ R55, R4.reuse, R48, R55 ;  /* 0x0000003004377223 */ /* 0x040fe20000010037 */
[----:B------:R-:W1:Y:S01]  /*51e0*/  I2F.F16 R13, R13 ;  /* 0x0000000d000d7306 */ /* 0x000e620000200c00 */
[----:B--2---:R-:W-:Y:S01]  /*51f0*/  HADD2.F32 R42, -RZ, R64.H0_H0 ;  /* 0x20000040ff2a7230 */ /* 0x004fe20000004100 */
[C---:B------:R-:W-:Y:S01]  /*5200*/  FFMA.FTZ R57, R4.reuse, R46, R57 ;  /* 0x0000002e04397223 */ /* 0x040fe20000010039 */
[----:B---3--:R-:W-:Y:S01]  /*5210*/  HADD2.F32 R45, -RZ, R58.H0_H0 ;  /* 0x2000003aff2d7230 */ /* 0x008fe20000004100 */
[----:B------:R-:W-:Y:S01]  /*5220*/  FFMA.FTZ R52, R49, R4, R5 ;  /* 0x0000000431347223 */ /* 0x000fe20000010005 */
[----:B------:R-:W-:Y:S01]  /*5230*/  HADD2.F32 R43, -RZ, R61.H0_H0 ;  /* 0x2000003dff2b7230 */ /* 0x000fe20000004100 */
[----:B------:R-:W-:Y:S01]  /*5240*/  FFMA.FTZ R54, R4, R47, R54 ;  /* 0x0000002f04367223 */ /* 0x000fe20000010036 */
[----:B------:R-:W-:Y:S01]  /*5250*/  HADD2.F32 R58, -RZ, R14.H0_H0 ;  /* 0x2000000eff3a7230 */ /* 0x000fe20000004100 */
[----:B------:R2:W3:Y:S01]  /*5260*/  I2F.F16 R62, R50 ;  /* 0x00000032003e7306 */ /* 0x0004e20000200c00 */
[C---:B------:R-:W-:Y:S01]  /*5270*/  FFMA.FTZ R4, R51.reuse, R44, R55 ;  /* 0x0000002c33047223 */ /* 0x040fe20000010037 */
[----:B0-----:R-:W-:Y:S01]  /*5280*/  HADD2.F32 R55, -RZ, R12.H0_H0 ;  /* 0x2000000cff377230 */ /* 0x001fe20000004100 */
[----:B------:R-:W-:Y:S01]  /*5290*/  FFMA.FTZ R56, R51, R42, R57 ;  /* 0x0000002a33387223 */ /* 0x000fe20000010039 */
[----:B------:R-:W-:Y:S01]  /*52a0*/  HADD2.F32 R61, -RZ, R0.H1_H1 ;  /* 0x30000000ff3d7230 */ /* 0x000fe20000004100 */
[----:B------:R-:W-:Y:S01]  /*52b0*/  FFMA.FTZ R52, R45, R51, R52 ;  /* 0x000000332d347223 */ /* 0x000fe20000010034 */
[--C-:B------:R-:W-:Y:S01]  /*52c0*/  HADD2.F32 R63, -RZ, R22.reuse.H1_H1 ;  /* 0x30000016ff3f7230 */ /* 0x100fe20000004100 */
[----:B------:R-:W-:Y:S01]  /*52d0*/  FFMA.FTZ R54, R51, R43, R54 ;  /* 0x0000002b33367223 */ /* 0x000fe20000010036 */
[----:B-1----:R-:W-:Y:S01]  /*52e0*/  HADD2.F32 R57, -RZ, R13.H0_H0 ;  /* 0x2000000dff397230 */ /* 0x002fe20000004100 */
[----:B------:R-:W-:Y:S01]  /*52f0*/  FFMA.FTZ R52, R55, R53, R52 ;  /* 0x0000003537347223 */ /* 0x000fe20000010034 */
[----:B--2---:R-:W-:Y:S01]  /*5300*/  HADD2.F32 R50, -RZ, R22.H0_H0 ;  /* 0x20000016ff327230 */ /* 0x004fe20000004100 */
[----:B------:R-:W-:-:S02]  /*5310*/  FFMA.FTZ R5, R53, R58, R54 ;  /* 0x0000003a35057223 */ /* 0x000fc40000010036 */
[----:B------:R-:W-:Y:S02]  /*5320*/  FFMA.FTZ R4, R53, R57, R4 ;  /* 0x0000003935047223 */ /* 0x000fe40000010004 */
[----:B------:R-:W-:Y:S01]  /*5330*/  FMUL.FTZ R52, R52, R59 ;  /* 0x0000003b34347220 */ /* 0x000fe20000410000 */
[----:B---3--:R-:W-:Y:S01]  /*5340*/  HADD2.F32 R62, -RZ, R62.H0_H0 ;  /* 0x2000003eff3e7230 */ /* 0x008fe20000004100 */
[----:B------:R-:W-:Y:S02]  /*5350*/  FMUL.FTZ R4, R4, R61 ;  /* 0x0000003d04047220 */ /* 0x000fe40000410000 */
        /* <DEDUP_REMOVED lines=66> */
.L_x_2370:
[----:B------:R-:W-:Y:S01]  /*5780*/  IADD3 R23, R23, 0x20, RZ ;  /* 0x0000002017177810 */ /* 0x000fe20007ffe0ff */
[----:B------:R-:W-:Y:S01]  /*5790*/  UIADD3 UR4, UR4, 0x40, URZ ;  /* 0x0000004004047890 */ /* 0x000fe2000fffe03f */
[----:B------:R-:W-:Y:S02]  /*57a0*/  IMAD.WIDE R36, R29, 0x8, R36 ;  /* 0x000000081d247825 */ /* 0x000fe400078e0224 */
[C---:B------:R-:W-:Y:S02]  /*57b0*/  ISETP.GE.AND P0, PT, R23.reuse, c[0x0][0x1a8], PT ;  /* 0x00006a0017007a0c */ /* 0x040fe40003f06270 */
[----:B------:R-:W-:Y:S01]  /*57c0*/  ISETP.LT.AND P2, PT, R23, R20, PT ;  /* 0x000000141700720c */ /* 0x000fe20003f41270 */
[----:B------:R-:W-:-:S12]  /*57d0*/  IMAD.WIDE R34, R29, 0x8, R2 ;  /* 0x000000081d227825 */ /* 0x000fd800078e0202 */
[----:B------:R-:W-:Y:S05]  /*57e0*/  @!P0 BRA P2, `(.L_x_2371) ;  /* 0xffffbf1000008947 */ /* 0x000fea000103ffff */
.L_x_2366:
[----:B------:R-:W-:-:S04]  /*57f0*/  ISETP.GE.AND P0, PT, R23, R20, PT ;  /* 0x000000141700720c */ /* 0x000fc80003f06270 */
[----:B------:R-:W-:-:S13]  /*5800*/  ISETP.GE.OR P0, PT, R23, c[0x0][0x1ac], P0 ;  /* 0x00006b0017007a0c */ /* 0x000fda0000706670 */
[----:B------:R-:W-:Y:S05]  /*5810*/  @P0 BRA `(.L_x_2372) ;  /* 0x00001db000000947 */ /* 0x000fea0003800000 */
[----:B------:R-:W-:Y:S02]  /*5820*/  ULDC UR5, c[0x0][0x18c] ;  /* 0x0000630000057ab9 */ /* 0x000fe40000000800 */
[----:B------:R-:W-:Y:S02]  /*5830*/  USHF.R.S32.HI UR5, URZ, 0x1f, UR5 ;  /* 0x0000001f3f057899 */ /* 0x000fe40008011405 */
.L_x_2375:
[----:B------:R-:W-:Y:S01]  /*5840*/  ISETP.NE.AND P0, PT, R23, R30, PT ;  /* 0x0000001e1700720c */ /* 0x000fe20003f05270 */
[----:B------:R0:W5:-:S12]  /*5850*/  LDG.E.128.CONSTANT R12, [R34.64] ;  /* 0x00000006220c7981 */ /* 0x000158000c1e9d00 */
[----:B------:R-:W-:Y:S01]  /*5860*/  @!P0 IADD3 R24, R24, 0x1, RZ ;  /* 0x0000000118188810 */ /* 0x000fe20007ffe0ff */
[----:B------:R-:W-:Y:S01]  /*5870*/  @!P0 IMAD.MOV.U32 R5, RZ, RZ, 0x2 ;  /* 0x00000002ff058424 */ /* 0x000fe200078e00ff */
[----:B------:R-:W-:-:S03]  /*5880*/  @!P0 LEA R4, R23, 0x1, 0x1 ;  /* 0x0000000117048811 */ /* 0x000fc600078e08ff */
[----:B------:R-:W-:Y:S02]  /*5890*/  @!P0 IMAD R6, R24, 0x8, R1 ;  /* 0x0000000818068824 */ /* 0x000fe400078e0201 */
[----:B------:R-:W-:-:S04]  /*58a0*/  @!P0 IMAD.WIDE R4, R4, R5, c[0x0][0x198] ;  /* 0x0000660004048625 */ /* 0x000fc800078e0205 */
[----:B------:R-:W2:Y:S04]  /*58b0*/  @!P0 LDL.64 R6, [R6] ;  /* 0x0000000006068983 */ /* 0x000ea80000100a00 */
[----:B------:R0:W5:Y:S01]  /*58c0*/  @!P0 LDG.E.U16.CONSTANT R2, [R4.64] ;  /* 0x0000000604028981 */ /* 0x000162000c1e9500 */
[----:B------:R-:W-:Y:S01]  /*58d0*/  IMAD.MOV.U32 R3, RZ, RZ, c[0x0][0x18c] ;  /* 0x00006300ff037624 */ /* 0x000fe200078e00ff */
[----:B--2---:R-:W-:Y:S02]  /*58e0*/  @!P0 PRMT R0, R6, 0x7610, R0 ;  /* 0x0000761006008816 */ /* 0x004fe40000000000 */
[----:B------:R-:W-:Y:S02]  /*58f0*/  @!P0 PRMT R22, R7, 0x7610, R22 ;  /* 0x0000761007168816 */ /* 0x000fe40000000016 */
        /* <DEDUP_REMOVED lines=13> */
[--C-:B------:R-:W-:Y:S02]  /*59d0*/  SHF.R.U32.HI R48, RZ, 0xc, R15.reuse ;  /* 0x0000000cff307819 */ /* 0x100fe4000001160f */
        /* <DEDUP_REMOVED lines=34> */
[----:B------:R-:W-:Y:S02]  /*5c00*/  LOP3.LUT R13, R48, 0xf000f, RZ, 0xc0, !PT ;  /* 0x000f000f300d7812 */ /* 0x000fe400078ec0ff */
[----:B------:R-:W-:Y:S02]  /*5c10*/  LOP3.LUT R12, R9, 0x300030, R12, 0xf8, !PT ;  /* 0x00300030090c7812 */ /* 0x000fe400078ef80c */
[----:B------:R-:W-:Y:S02]  /*5c20*/  LOP3.LUT R14, R11, 0x300030, R14, 0xf8, !PT ;  /* 0x003000300b0e7812 */ /* 0x000fe400078ef80e */
[----:B------:R-:W-:-:S02]  /*5c30*/  LOP3.LUT R15, R8, 0x300030, R15, 0xf8, !PT ;  /* 0x00300030080f7812 */ /* 0x000fc400078ef80f */
[----:B------:R-:W-:Y:S02]  /*5c40*/  LOP3.LUT R13, R13, 0x300030, R10, 0xf8, !PT ;  /* 0x003000300d0d7812 */ /* 0x000fe400078ef80a */
[----:B------:R-:W0:Y:S01]  /*5c50*/  LDS.128 R8, [UR4] ;  /* 0x00000004ff087984 */ /* 0x000e220008000c00 */
[--C-:B--2---:R-:W-:Y:S02]  /*5c60*/  SHF.R.U32.HI R36, RZ, 0xc, R4.reuse ;  /* 0x0000000cff247819 */ /* 0x104fe40000011604 */
[----:B------:R-:W-:Y:S02]  /*5c70*/  LOP3.LUT R48, R4, 0x3f003f, RZ, 0xc0, !PT ;  /* 0x003f003f04307812 */ /* 0x000fe400078ec0ff */
[----:B------:R-:W-:Y:S02]  /*5c80*/  SHF.R.U32.HI R49, RZ, 0x6, R4 ;  /* 0x00000006ff317819 */ /* 0x000fe40000011604 */
[----:B------:R-:W-:Y:S02]  /*5c90*/  SHF.R.U32.HI R4, RZ, 0xc, R5 ;  /* 0x0000000cff047819 */ /* 0x000fe40000011605 */
[----:B------:R-:W-:-:S02]  /*5ca0*/  LOP3.LUT R55, R7, 0x3f003f, RZ, 0xc0, !PT ;  /* 0x003f003f07377812 */ /* 0x000fc400078ec0ff */
[--C-:B------:R-:W-:Y:S02]  /*5cb0*/  SHF.R.U32.HI R56, RZ, 0x6, R7.reuse ;  /* 0x00000006ff387819 */ /* 0x100fe40000011607 */
[----:B------:R-:W-:Y:S02]  /*5cc0*/  SHF.R.U32.HI R7, RZ, 0xc, R7 ;  /* 0x0000000cff077819 */ /* 0x000fe40000011607 */
[----:B------:R-:W-:Y:S02]  /*5cd0*/  LOP3.LUT R50, R5, 0x3f003f, RZ, 0xc0, !PT ;  /* 0x003f003f05327812 */ /* 0x000fe400078ec0ff */
[----:B------:R-:W-:Y:S02]  /*5ce0*/  SHF.R.U32.HI R52, RZ, 0x6, R5 ;  /* 0x00000006ff347819 */ /* 0x000fe40000011605 */
[----:B------:R-:W-:Y:S02]  /*5cf0*/  LOP3.LUT R36, R36, 0xf000f, RZ, 0xc0, !PT ;  /* 0x000f000f24247812 */ /* 0x000fe400078ec0ff */
[----:B------:R-:W-:-:S02]  /*5d00*/  SHF.R.U32.HI R5, RZ, 0xc, R6 ;  /* 0x0000000cff057819 */ /* 0x000fc40000011606 */
[----:B------:R-:W-:Y:S02]  /*5d10*/  LOP3.LUT R53, R6, 0x3f003f, RZ, 0xc0, !PT ;  /* 0x003f003f06357812 */ /* 0x000fe400078ec0ff */
[----:B------:R-:W-:Y:S02]  /*5d20*/  SHF.R.U32.HI R54, RZ, 0x6, R6 ;  /* 0x00000006ff367819 */ /* 0x000fe40000011606 */
[----:B------:R-:W-:Y:S02]  /*5d30*/  LOP3.LUT R4, R4, 0xf000f, RZ, 0xc0, !PT ;  /* 0x000f000f04047812 */ /* 0x000fe400078ec0ff */
[----:B------:R-:W-:Y:S02]  /*5d40*/  LOP3.LUT R6, R7, 0xf000f, RZ, 0xc0, !PT ;  /* 0x000f000f07067812 */ /* 0x000fe400078ec0ff */
[----:B------:R-:W-:Y:S02]  /*5d50*/  LOP3.LUT R36, R36, 0x300030, R37, 0xf8, !PT ;  /* 0x0030003024247812 */ /* 0x000fe400078ef825 */
[----:B------:R-:W-:-:S02]  /*5d60*/  LOP3.LUT R37, R4, 0x300030, R39, 0xf8, !PT ;  /* 0x0030003004257812 */ /* 0x000fc400078ef827 */
        /* <DEDUP_REMOVED lines=11> */
[----:B------:R-:W-:Y:S01]  /*5e20*/  HADD2 R43, R42, -1056, -1056 ;  /* 0xe420e4202a2b7430 */ /* 0x000fe20000000000 */
[----:B0-----:R-:W-:-:S02]  /*5e30*/  HFMA2.MMA R4, R41, R8, RZ ;  /* 0x0000000829047235 */ /* 0x001fc400000000ff */
[----:B------:R-:W-:Y:S01]  /*5e40*/  HFMA2.MMA R6, R45, R8, RZ ;  /* 0x000000082d067235 */ /* 0x000fe200000000ff */
        /* <DEDUP_REMOVED lines=24> */
[----:B------:R-:W-:Y:S01]  /*5fd0*/  HFMA2.MMA R8, R49, R10, R8 ;  /* 0x0000000a31087235 */ /* 0x000fe20000000008 */
[----:B------:R-:W-:-:S02]  /*5fe0*/  HADD2 R50, R50, -1056, -1056 ;  /* 0xe420e42032327430 */ /* 0x000fc40000000000 */
[----:B------:R-:W-:Y:S01]  /*5ff0*/  HADD2 R51, R51, -1056, -1056 ;  /* 0xe420e42033337430 */ /* 0x000fe20000000000 */
[----:B------:R-:W-:Y:S01]  /*6000*/  HFMA2.MMA R58, R53, R10, R58 ;  /* 0x0000000a353a7235 */ /* 0x000fe2000000003a */
[----:B------:R-:W-:Y:S01]  /*6010*/  HADD2 R52, R52, -1056, -1056 ;  /* 0xe420e42034347430 */ /* 0x000fe20000000000 */
[----:B------:R-:W-:Y:S01]  /*6020*/  LOP3.LUT R32, R32, 0x64006400, RZ, 0xfc, !PT ;  /* 0x6400640020207812 */ /* 0x000fe200078efcff */
[-C--:B------:R-:W-:Y:S02]  /*6030*/  HFMA2 R9, R55, R10.reuse, R9 ;  /* 0x0000000a37097231 */ /* 0x080fe40000000009 */
        /* <DEDUP_REMOVED lines=9> */
[----:B------:R-:W-:Y:S01]  /*60d0*/  HFMA2.MMA R58, R52, R11, R58 ;  /* 0x0000000b343a7235 */ /* 0x000fe2000000003a */
        /* <DEDUP_REMOVED lines=8> */
[-C--:B0-----:R-:W-:Y:S01]  /*6160*/  HFMA2.MMA R8, R17, R4.reuse, R56 ;  /* 0x0000000411087235 */ /* 0x081fe20000000038 */
[----:B------:R-:W-:Y:S01]  /*6170*/  HADD2 R16, R16, -1056, -1056 ;  /* 0xe420e42010107430 */ /* 0x000fe20000000000 */
[----:B------:R-:W-:Y:S02]  /*6180*/  LOP3.LUT R12, R12, 0x64006400, RZ, 0xfc, !PT ;  /* 0x640064000c0c7812 */ /* 0x000fe400078efcff */
[----:B------:R-:W-:Y:S01]  /*6190*/  LOP3.LUT R29, R29, 0x64006400, RZ, 0xfc, !PT ;  /* 0x640064001d1d7812 */ /* 0x000fe200078efcff */
[----:B------:R-:W-:Y:S01]  /*61a0*/  HFMA2.MMA R58, R31, R4, R58 ;  /* 0x000000041f3a7235 */ /* 0x000fe2000000003a */
        /* <DEDUP_REMOVED lines=13> */
[----:B------:R-:W-:Y:S01]  /*6280*/  HADD2 R18, R18, -1056, -1056 ;  /* 0xe420e42012127430 */ /* 0x000fe20000000000 */
[-C--:B------:R-:W-:Y:S01]  /*6290*/  HFMA2.MMA R8, R33, R6.reuse, R8 ;  /* 0x0000000621087235 */ /* 0x080fe20000000008 */
[----:B------:R-:W-:Y:S01]  /*62a0*/  HADD2 R36, R36, -1056, -1056 ;  /* 0xe420e42024247430 */ /* 0x000fe20000000000 */
[----:B------:R-:W-:Y:S01]  /*62b0*/  LOP3.LUT R13, R13, 0x64006400, RZ, 0xfc, !PT ;  /* 0x640064000d0d7812 */ /* 0x000fe200078efcff */
[----:B------:R-:W-:Y:S01]  /*62c0*/  HFMA2 R59, R29, R4, R59 ;  /* 0x000000041d3b7231 */ /* 0x000fe2000000003b */
[----:B------:R-:W-:Y:S01]  /*62d0*/  LOP3.LUT R37, R37, 0x64006400, RZ, 0xfc, !PT ;  /* 0x6400640025257812 */ /* 0x000fe200078efcff */
[----:B------:R-:W-:Y:S01]  /*62e0*/  HADD2 R56, R11, -1056, -1056 ;  /* 0xe420e4200b387430 */ /* 0x000fe20000000000 */
[----:B------:R-:W-:Y:S01]  /*62f0*/  HFMA2.MMA R58, R15, R6, R58 ;  /* 0x000000060f3a7235 */ /* 0x000fe2000000003a */
[----:B------:R-:W-:-:S02]  /*6300*/  HADD2 R38, R38, -1056, -1056 ;  /* 0xe420e42026267430 */ /* 0x000fc40000000000 */
[-C--:B------:R-:W-:Y:S02]  /*6310*/  HFMA2 R57, R18, R5.reuse, R57 ;  /* 0x0000000512397231 */ /* 0x080fe40000000039 */
        /* <DEDUP_REMOVED lines=63> */
.L_x_2373:
[----:B0----5:R-:W-:Y:S01]  /*6710*/  @!P0 IMAD.IADD R30, R2, 0x1, R23 ;  /* 0x00000001021e8824 */ /* 0x021fe200078e0217 */
[----:B------:R-:W-:Y:S06]  /*6720*/  @!P1 BRA `(.L_x_2374) ;  /* 0x00000e2000009947 */ /* 0x000fec0003800000 */
[----:B------:R-:W-:Y:S01]  /*6730*/  UIMAD UR8, UR5, 0xc, URZ ;  /* 0x0000000c050878a4 */ /* 0x000fe2000f8e023f */
[----:B------:R-:W-:-:S05]  /*6740*/  IMAD.WIDE.U32 R16, R3, 0xc, R34 ;  /* 0x0000000c03107825 */ /* 0x000fca00078e0022 */
[----:B------:R-:W-:-:S05]  /*6750*/  IADD3 R17, R17, UR8, RZ ;  /* 0x0000000811117c10 */ /* 0x000fca000fffe0ff */
[C---:B------:R-:W-:Y:S01]  /*6760*/  IMAD.WIDE R4, R3.reuse, 0x4, R16 ;  /* 0x0000000403047825 */ /* 0x040fe200078e0210 */
[----:B------:R-:W2:Y:S05]  /*6770*/  LDG.E.128.CONSTANT R12, [R16.64] ;  /* 0x00000006100c7981 */ /* 0x000eaa000c1e9d00 */
        /* <DEDUP_REMOVED lines=29> */
[----:B------:R-:W-:Y:S02]  /*6950*/  LOP3.LUT R16, R16, 0xf000f, RZ, 0xc0, !PT ;  /* 0x000f000f10107812 */ /* 0x000fe400078ec0ff */
[----:B------:R-:W-:Y:S02]  /*6960*/  LOP3.LUT R47, R47, 0xf000f, RZ, 0xc0, !PT ;  /* 0x000f000f2f2f7812 */ /* 0x000fe400078ec0ff */
[----:B------:R-:W-:Y:S02]  /*6970*/  LOP3.LUT R12, R29, 0x300030, R12, 0xf8, !PT ;  /* 0x003000301d0c7812 */ /* 0x000fe400078ef80c */
[----:B------:R-:W-:Y:S02]  /*6980*/  LOP3.LUT R43, R14, 0x3f003f, RZ, 0xc0, !PT ;  /* 0x003f003f0e2b7812 */ /* 0x000fe400078ec0ff */
[----:B------:R-:W-:-:S02]  /*6990*/  SHF.R.U32.HI R44, RZ, 0x6, R14 ;  /* 0x00000006ff2c7819 */ /* 0x000fc4000001160e */
[----:B------:R-:W-:Y:S02]  /*69a0*/  LOP3.LUT R29, R16, 0x300030, R9, 0xf8, !PT ;  /* 0x00300030101d7812 */ /* 0x000fe400078ef809 */
[----:B------:R-:W-:Y:S02]  /*69b0*/  LOP3.LUT R2, R11, 0x3f003f, RZ, 0xc0, !PT ;  /* 0x003f003f0b027812 */ /* 0x000fe400078ec0ff */
[--C-:B------:R-:W-:Y:S02]  /*69c0*/  SHF.R.U32.HI R55, RZ, 0xa, R11.reuse ;  /* 0x0000000aff377819 */ /* 0x100fe4000001160b */
[----:B------:R-:W-:Y:S02]  /*69d0*/  SHF.R.U32.HI R14, RZ, 0x6, R11 ;  /* 0x00000006ff0e7819 */ /* 0x000fe4000001160b */
[----:B------:R-:W-:Y:S02]  /*69e0*/  LOP3.LUT R17, R8, 0x300030, R17, 0xf8, !PT ;  /* 0x0030003008117812 */ /* 0x000fe400078ef811 */
[----:B------:R-:W-:-:S02]  /*69f0*/  LOP3.LUT R16, R47, 0x300030, R10, 0xf8, !PT ;  /* 0x003000302f107812 */ /* 0x000fc400078ef80a */
[----:B------:R-:W0:Y:S01]  /*6a00*/  LDS.128 R8, [UR4+0x20] ;  /* 0x00002004ff087984 */ /* 0x000e220008000c00 */
[--C-:B---3--:R-:W-:Y:S02]  /*6a10*/  SHF.R.U32.HI R33, RZ, 0xc, R4.reuse ;  /* 0x0000000cff217819 */ /* 0x108fe40000011604 */
[----:B------:R-:W-:Y:S02]  /*6a20*/  LOP3.LUT R47, R4, 0x3f003f, RZ, 0xc0, !PT ;  /* 0x003f003f042f7812 */ /* 0x000fe400078ec0ff */
[----:B------:R-:W-:Y:S02]  /*6a30*/  SHF.R.U32.HI R48, RZ, 0x6, R4 ;  /* 0x00000006ff307819 */ /* 0x000fe40000011604 */
[--C-:B------:R-:W-:Y:S02]  /*6a40*/  SHF.R.U32.HI R4, RZ, 0xc, R5.reuse ;  /* 0x0000000cff047819 */ /* 0x100fe40000011605 */
[----:B------:R-:W-:Y:S02]  /*6a50*/  LOP3.LUT R49, R5, 0x3f003f, RZ, 0xc0, !PT ;  /* 0x003f003f05317812 */ /* 0x000fe400078ec0ff */
[----:B------:R-:W-:-:S02]  /*6a60*/  SHF.R.U32.HI R50, RZ, 0x6, R5 ;  /* 0x00000006ff327819 */ /* 0x000fc40000011605 */
[----:B------:R-:W-:Y:S02]  /*6a70*/  LOP3.LUT R39, R39, 0x64006400, RZ, 0xfc, !PT ;  /* 0x6400640027277812 */ /* 0x000fe400078efcff */
[----:B------:R-:W-:Y:S02]  /*6a80*/  LOP3.LUT R43, R43, 0x64006400, RZ, 0xfc, !PT ;  /* 0x640064002b2b7812 */ /* 0x000fe400078efcff */
[----:B------:R-:W-:Y:S02]  /*6a90*/  SHF.R.U32.HI R5, RZ, 0xc, R6 ;  /* 0x0000000cff057819 */ /* 0x000fe40000011606 */
[----:B------:R-:W-:Y:S02]  /*6aa0*/  LOP3.LUT R53, R7, 0x3f003f, RZ, 0xc0, !PT ;  /* 0x003f003f07357812 */ /* 0x000fe400078ec0ff */
[--C-:B------:R-:W-:Y:S02]  /*6ab0*/  SHF.R.U32.HI R54, RZ, 0x6, R7.reuse ;  /* 0x00000006ff367819 */ /* 0x100fe40000011607 */
[----:B------:R-:W-:-:S02]  /*6ac0*/  SHF.R.U32.HI R7, RZ, 0xc, R7 ;  /* 0x0000000cff077819 */ /* 0x000fc40000011607 */
[----:B------:R-:W-:Y:S01]  /*6ad0*/  LOP3.LUT R33, R33, 0xf000f, RZ, 0xc0, !PT ;  /* 0x000f000f21217812 */ /* 0x000fe200078ec0ff */
[----:B------:R-:W-:Y:S01]  /*6ae0*/  HADD2 R39, R39, -1056, -1056 ;  /* 0xe420e42027277430 */ /* 0x000fe20000000000 */
[----:B------:R-:W-:Y:S01]  /*6af0*/  LOP3.LUT R4, R4, 0xf000f, RZ, 0xc0, !PT ;  /* 0x000f000f04047812 */ /* 0x000fe200078ec0ff */
[----:B------:R-:W-:Y:S01]  /*6b00*/  HADD2 R43, R43, -1056, -1056 ;  /* 0xe420e4202b2b7430 */ /* 0x000fe20000000000 */
[----:B------:R-:W-:Y:S02]  /*6b10*/  LOP3.LUT R51, R6, 0x3f003f, RZ, 0xc0, !PT ;  /* 0x003f003f06337812 */ /* 0x000fe400078ec0ff */
[----:B------:R-:W-:Y:S02]  /*6b20*/  SHF.R.U32.HI R52, RZ, 0x6, R6 ;  /* 0x00000006ff347819 */ /* 0x000fe40000011606 */
[----:B------:R-:W-:Y:S02]  /*6b30*/  LOP3.LUT R5, R5, 0xf000f, RZ, 0xc0, !PT ;  /* 0x000f000f05057812 */ /* 0x000fe400078ec0ff */
[----:B------:R-:W-:-:S02]  /*6b40*/  LOP3.LUT R40, R40, 0x3f003f, RZ, 0xc0, !PT ;  /* 0x003f003f28287812 */ /* 0x000fc400078ec0ff */
[----:B------:R-:W-:Y:S02]  /*6b50*/  LOP3.LUT R44, R44, 0x3f003f, RZ, 0xc0, !PT ;  /* 0x003f003f2c2c7812 */ /* 0x000fe400078ec0ff */
[----:B------:R-:W-:Y:S02]  /*6b60*/  LOP3.LUT R6, R7, 0xf000f, RZ, 0xc0, !PT ;  /* 0x000f000f07067812 */ /* 0x000fe400078ec0ff */
[----:B------:R-:W-:Y:S02]  /*6b70*/  LOP3.LUT R41, R41, 0x64006400, RZ, 0xfc, !PT ;  /* 0x6400640029297812 */ /* 0x000fe400078efcff */
[----:B------:R-:W-:Y:S02]  /*6b80*/  LOP3.LUT R33, R33, 0x300030, R36, 0xf8, !PT ;  /* 0x0030003021217812 */ /* 0x000fe400078ef824 */
[----:B------:R-:W-:Y:S02]  /*6b90*/  LOP3.LUT R42, R42, 0x3f003f, RZ, 0xc0, !PT ;  /* 0x003f003f2a2a7812 */ /* 0x000fe400078ec0ff */
[----:B------:R-:W-:-:S02]  /*6ba0*/  LOP3.LUT R36, R4, 0x300030, R37, 0xf8, !PT ;  /* 0x0030003004247812 */ /* 0x000fc400078ef825 */
[----:B------:R-:W-:Y:S02]  /*6bb0*/  LOP3.LUT R37, R5, 0x300030, R38, 0xf8, !PT ;  /* 0x0030003005257812 */ /* 0x000fe400078ef826 */
[----:B------:R-:W-:Y:S02]  /*6bc0*/  LOP3.LUT R40, R40, 0x64006400, RZ, 0xfc, !PT ;  /* 0x6400640028287812 */ /* 0x000fe400078efcff */
[----:B------:R-:W-:Y:S01]  /*6bd0*/  LOP3.LUT R44, R44, 0x64006400, RZ, 0xfc, !PT ;  /* 0x640064002c2c7812 */ /* 0x000fe200078efcff */
[----:B------:R-:W-:Y:S01]  /*6be0*/  HADD2 R41, R41, -1056, -1056 ;  /* 0xe420e42029297430 */ /* 0x000fe20000000000 */
[----:B------:R-:W-:Y:S01]  /*6bf0*/  LOP3.LUT R38, R6, 0x300030, R55, 0xf8, !PT ;  /* 0x0030003006267812 */ /* 0x000fe200078ef837 */
[-C--:B0-----:R-:W-:Y:S01]  /*6c00*/  HFMA2.MMA R4, R39, R8.reuse, RZ ;  /* 0x0000000827047235 */ /* 0x081fe200000000ff */
[----:B------:R-:W-:Y:S01]  /*6c10*/  LOP3.LUT R42, R42, 0x64006400, RZ, 0xfc, !PT ;  /* 0x640064002a2a7812 */ /* 0x000fe200078efcff */
[----:B------:R-:W-:Y:S01]  /*6c20*/  HFMA2.MMA R6, R43, R8, RZ ;  /* 0x000000082b067235 */ /* 0x000fe200000000ff */
[----:B------:R-:W-:-:S02]  /*6c30*/  HADD2 R40, R40, -1056, -1056 ;  /* 0xe420e42028287430 */ /* 0x000fc40000000000 */
[----:B------:R-:W-:Y:S02]  /*6c40*/  HADD2 R44, R44, -1056, -1056 ;  /* 0xe420e4202c2c7430 */ /* 0x000fe40000000000 */
[----:B------:R-:W-:Y:S02]  /*6c50*/  HFMA2 R5, R41, R8, RZ.H0_H0 ;  /* 0x0000000829057231 */ /* 0x000fe400000400ff */
[----:B------:R-:W-:Y:S01]  /*6c60*/  HADD2 R42, R42, -1056, -1056 ;  /* 0xe420e4202a2a7430 */ /* 0x000fe20000000000 */
[-C--:B------:R-:W-:Y:S02]  /*6c70*/  HFMA2.MMA R55, R40, R9.reuse, R4 ;  /* 0x0000000928377235 */ /* 0x080fe40000000004 */
[----:B------:R-:W-:Y:S01]  /*6c80*/  HFMA2.MMA R57, R44, R9, R6 ;  /* 0x000000092c397235 */ /* 0x000fe20000000006 */
[----:B------:R-:W-:Y:S02]  /*6c90*/  HFMA2 R56, R42, R9, R5 ;  /* 0x000000092a387231 */ /* 0x000fe40000000005 */
        /* <DEDUP_REMOVED lines=28> */
[----:B------:R-:W-:Y:S01]  /*6e60*/  HFMA2 R56, R49, R10, R56 ;  /* 0x0000000a31387231 */ /* 0x000fe20000000038 */
[----:B------:R-:W-:Y:S01]  /*6e70*/  LOP3.LUT R31, R31, 0x64006400, RZ, 0xfc, !PT ;  /* 0x640064001f1f7812 */ /* 0x000fe200078efcff */
[----:B------:R-:W-:-:S02]  /*6e80*/  HADD2 R50, R50, -1056, -1056 ;  /* 0xe420e42032327430 */ /* 0x000fc40000000000 */
[----:B------:R-:W-:Y:S02]  /*6e90*/  HFMA2 R9, R53, R10, R9 ;  /* 0x0000000a35097231 */ /* 0x000fe40000000009 */
[----:B------:R-:W-:Y:S01]  /*6ea0*/  HADD2 R54, R54, -1056, -1056 ;  /* 0xe420e42036367430 */ /* 0x000fe20000000000 */
[----:B------:R-:W-:Y:S01]  /*6eb0*/  LOP3.LUT R32, R32, 0x3f003f, RZ, 0xc0, !PT ;  /* 0x003f003f20207812 */ /* 0x000fe200078ec0ff */
        /* <DEDUP_REMOVED lines=8> */
[----:B------:R-:W-:Y:S01]  /*6f40*/  HADD2 R31, R8, -1056, -1056 ;  /* 0xe420e420081f7430 */ /* 0x000fe20000000000 */
[----:B------:R-:W-:-:S02]  /*6f50*/  LOP3.LUT R9, R9, 0x64006400, RZ, 0xfc, !PT ;  /* 0x6400640009097812 */ /* 0x000fc400078efcff */
[----:B------:R-:W-:Y:S01]  /*6f60*/  LOP3.LUT R14, R14, 0x3f003f, RZ, 0xc0, !PT ;  /* 0x003f003f0e0e7812 */ /* 0x000fe200078ec0ff */
[-C--:B0-----:R-:W-:Y:S01]  /*6f70*/  HFMA2.MMA R55, R13, R4.reuse, R55 ;  /* 0x000000040d377235 */ /* 0x081fe20000000037 */
[----:B------:R-:W-:Y:S01]  /*6f80*/  HADD2 R32, R32, -1056, -1056 ;  /* 0xe420e42020207430 */ /* 0x000fe20000000000 */
[----:B------:R-:W-:Y:S01]  /*6f90*/  LOP3.LUT R12, R12, 0x64006400, RZ, 0xfc, !PT ;  /* 0x640064000c0c7812 */ /* 0x000fe200078efcff */
[----:B------:R-:W-:Y:S01]  /*6fa0*/  HFMA2.MMA R57, R31, R4, R57 ;  /* 0x000000041f397235 */ /* 0x000fe20000000039 */
[----:B------:R-:W-:Y:S01]  /*6fb0*/  LOP3.LUT R19, R19, 0x3f003f, RZ, 0xc0, !PT ;  /* 0x003f003f13137812 */ /* 0x000fe200078ec0ff */
[----:B------:R-:W-:Y:S01]  /*6fc0*/  HADD2 R58, R9, -1056, -1056 ;  /* 0xe420e420093a7430 */ /* 0x000fe20000000000 */
[----:B------:R-:W-:Y:S02]  /*6fd0*/  LOP3.LUT R18, R18, 0x64006400, RZ, 0xfc, !PT ;  /* 0x6400640012127812 */ /* 0x000fe400078efcff */
        /* <DEDUP_REMOVED lines=24> */
[-C--:B------:R-:W-:Y:S02]  /*7160*/  HFMA2 R56, R18, R5.reuse, R56 ;  /* 0x0000000512387231 */ /* 0x080fe40000000038 */
[----:B------:R-:W-:Y:S01]  /*7170*/  HADD2 R17, R17, -1056, -1056 ;  /* 0xe420e42011117430 */ /* 0x000fe20000000000 */
[----:B------:R-:W-:Y:S01]  /*7180*/  LOP3.LUT R38, R38, 0x64006400, RZ, 0xfc, !PT ;  /* 0x6400640026267812 */ /* 0x000fe200078efcff */
[-C--:B------:R-:W-:Y:S01]  /*7190*/  HFMA2.MMA R55, R2, R7.reuse, R55 ;  /* 0x0000000702377235 */ /* 0x080fe20000000037 */
[----:B------:R-:W-:Y:S01]  /*71a0*/  HFMA2 R11, R60, R5, R11 ;  /* 0x000000053c0b7231 */ /* 0x000fe2000000000b */
        /* <DEDUP_REMOVED lines=58> */
.L_x_2374:
        /* <DEDUP_REMOVED lines=8> */
.L_x_2372:
[----:B------:R-:W-:-:S04]  /*75d0*/  ISETP.GE.AND P0, PT, R23, R20, PT ;  /* 0x000000141700720c */ /* 0x000fc80003f06270 */
[----:B------:R-:W-:-:S13]  /*75e0*/  ISETP.GE.OR P0, PT, R23, c[0x0][0x1b0], P0 ;  /* 0x00006c0017007a0c */ /* 0x000fda0000706670 */
[----:B------:R-:W-:Y:S05]  /*75f0*/  @P0 BRA `(.L_x_2376) ;  /* 0x00001b2000000947 */ /* 0x000fea0003800000 */
.L_x_2378:
[----:B------:R-:W-:Y:S01]  /*7600*/  ISETP.NE.AND P0, PT, R23, R30, PT ;  /* 0x0000001e1700720c */ /* 0x000fe20003f05270 */
[----:B------:R-:W-:Y:S01]  /*7610*/  IMAD.MOV.U32 R29, RZ, RZ, c[0x0][0x18c] ;  /* 0x00006300ff1d7624 */ /* 0x000fe200078e00ff */
[----:B------:R0:W5:Y:S03]  /*7620*/  LDG.E.128.CONSTANT R36, [R34.64] ;  /* 0x0000000622247981 */ /* 0x000166000c1e9d00 */
[----:B------:R-:W-:-:S08]  /*7630*/  IMAD.WIDE R16, R29, 0x4, R34 ;  /* 0x000000041d107825 */ /* 0x000fd000078e0222 */
[----:B------:R-:W-:Y:S01]  /*7640*/  @!P0 IADD3 R24, R24, 0x1, RZ ;  /* 0x0000000118188810 */ /* 0x000fe20007ffe0ff */
[----:B------:R-:W-:Y:S01]  /*7650*/  IMAD.WIDE R12, R29, 0x4, R16 ;  /* 0x000000041d0c7825 */ /* 0x000fe200078e0210 */
[----:B------:R-:W-:Y:S01]  /*7660*/  @!P0 LEA R32, R23, 0x1, 0x1 ;  /* 0x0000000117208811 */ /* 0x000fe200078e08ff */
[----:B------:R-:W5:Y:S02]  /*7670*/  LDG.E.128.CONSTANT R16, [R16.64] ;  /* 0x0000000610107981 */ /* 0x000f64000c1e9d00 */
[----:B------:R-:W-:Y:S02]  /*7680*/  @!P0 IMAD R2, R24, 0x8, R1 ;  /* 0x0000000818028824 */ /* 0x000fe400078e0201 */
[----:B------:R-:W-:-:S04]  /*7690*/  @!P0 IMAD.MOV.U32 R33, RZ, RZ, 0x2 ;  /* 0x00000002ff218424 */ /* 0x000fc800078e00ff */
[----:B------:R-:W2:Y:S01]  /*76a0*/  @!P0 LDL.64 R2, [R2] ;  /* 0x0000000002028983 */ /* 0x000ea20000100a00 */
[----:B------:R-:W-:-:S04]  /*76b0*/  @!P0 IMAD.WIDE R32, R32, R33, c[0x0][0x198] ;  /* 0x0000660020208625 */ /* 0x000fc800078e0221 */
[----:B------:R-:W-:Y:S02]  /*76c0*/  IMAD.WIDE R8, R29, 0x4, R12 ;  /* 0x000000041d087825 */ /* 0x000fe400078e020c */
[----:B------:R0:W5:Y:S04]  /*76d0*/  @!P0 LDG.E.U16.CONSTANT R32, [R32.64] ;  /* 0x0000000620208981 */ /* 0x000168000c1e9500 */
[----:B------:R-:W5:Y:S04]  /*76e0*/  LDG.E.128.CONSTANT R12, [R12.64] ;  /* 0x000000060c0c7981 */ /* 0x000f68000c1e9d00 */
[----:B------:R0:W5:Y:S01]  /*76f0*/  LDG.E.128.CONSTANT R4, [R8.64] ;  /* 0x0000000608047981 */ /* 0x000162000c1e9d00 */
[----:B------:R-:W-:-:S04]  /*7700*/  IADD3 R31, R23, 0x20, RZ ;  /* 0x00000020171f7810 */ /* 0x000fc80007ffe0ff */
[----:B------:R-:W-:Y:S02]  /*7710*/  ISETP.GE.AND P2, PT, R31, c[0x0][0x1b0], PT ;  /* 0x00006c001f007a0c */ /* 0x000fe40003f46270 */
[----:B--2---:R-:W-:Y:S02]  /*7720*/  @!P0 PRMT R0, R2, 0x7610, R0 ;  /* 0x0000761002008816 */ /* 0x004fe40000000000 */
[----:B------:R-:W-:Y:S02]  /*7730*/  @!P0 PRMT R22, R3, 0x7610, R22 ;  /* 0x0000761003168816 */ /* 0x000fe40000000016 */
[----:B------:R-:W-:Y:S02]  /*7740*/  @!P0 PRMT R0, R0, 0x7610, R2 ;  /* 0x0000761000008816 */ /* 0x000fe40000000002 */
[----:B------:R-:W-:Y:S01]  /*7750*/  @!P0 PRMT R22, R22, 0x7610, R3 ;  /* 0x0000761016168816 */ /* 0x000fe20000000003 */
[----:B------:R-:W-:Y:S01]  /*7760*/  IMAD.WIDE R2, R29, 0x4, R8 ;  /* 0x000000041d027825 */ /* 0x000fe200078e0208 */
[----:B------:R-:W-:Y:S05]  /*7770*/  @!P1 BRA `(.L_x_2377) ;  /* 0x0000194000009947 */ /* 0x000fea0003800000 */
[----:B0-----:R-:W2:Y:S01]  /*7780*/  LDG.E.128.CONSTANT R8, [R2.64] ;  /* 0x0000000602087981 */ /* 0x001ea2000c1e9d00 */
[----:B-----5:R-:W-:Y:S01]  /*7790*/  SHF.R.U32.HI R60, RZ, 0xf, R38 ;  /* 0x0000000fff3c7819 */ /* 0x020fe20000011626 */
[----:B------:R-:W-:Y:S01]  /*77a0*/  IMAD.MOV.U32 R34, RZ, RZ, 0x2800 ;  /* 0x00002800ff227424 */ /* 0x000fe200078e00ff */
[----:B------:R-:W-:-:S02]  /*77b0*/  SHF.R.U32.HI R64, RZ, 0xf, R39 ;  /* 0x0000000fff407819 */ /* 0x000fc40000011627 */
[----:B------:R-:W-:Y:S02]  /*77c0*/  SHF.R.U32.HI R50, RZ, 0xf, R37 ;  /* 0x0000000fff327819 */ /* 0x000fe40000011625 */
[----:B------:R-:W-:Y:S02]  /*77d0*/  SHF.R.U32.HI R61, RZ, 0xe, R18 ;  /* 0x0000000eff3d7819 */ /* 0x000fe40000011612 */
[----:B------:R-:W-:Y:S02]  /*77e0*/  SHF.R.U32.HI R71, RZ, 0xe, R19 ;  /* 0x0000000eff477819 */ /* 0x000fe40000011613 */
[----:B------:R-:W-:Y:S02]  /*77f0*/  LOP3.LUT R60, R60, 0x10001, RZ, 0xc0, !PT ;  /* 0x000100013c3c7812 */ /* 0x000fe400078ec0ff */
[----:B------:R-:W-:Y:S02]  /*7800*/  LOP3.LUT R64, R64, 0x10001, RZ, 0xc0, !PT ;  /* 0x0001000140407812 */ /* 0x000fe400078ec0ff */
[----:B------:R-:W-:-:S02]  /*7810*/  SHF.R.U32.HI R59, RZ, 0xe, R17 ;  /* 0x0000000eff3b7819 */ /* 0x000fc40000011611 */
[----:B------:R-:W-:Y:S02]  /*7820*/  SHF.R.U32.HI R63, RZ, 0xd, R14 ;  /* 0x0000000dff3f7819 */ /* 0x000fe4000001160e */
[----:B------:R-:W-:Y:S02]  /*7830*/  SHF.R.U32.HI R66, RZ, 0xd, R15 ;  /* 0x0000000dff427819 */ /* 0x000fe4000001160f */
[----:B------:R-:W-:Y:S02]  /*7840*/  LOP3.LUT R50, R50, 0x10001, RZ, 0xc0, !PT ;  /* 0x0001000132327812 */ /* 0x000fe400078ec0ff */
[----:B------:R-:W-:Y:S02]  /*7850*/  LOP3.LUT R60, R60, 0x20002, R61, 0xf8, !PT ;  /* 0x000200023c3c7812 */ /* 0x000fe400078ef83d */
[----:B------:R-:W-:Y:S02]  /*7860*/  LOP3.LUT R71, R64, 0x20002, R71, 0xf8, !PT ;  /* 0x0002000240477812 */ /* 0x000fe400078ef847 */
[----:B------:R-:W-:-:S02]  /*7870*/  SHF.R.U32.HI R52, RZ, 0xd, R13 ;  /* 0x0000000dff347819 */ /* 0x000fc4000001160d */
[----:B------:R-:W-:Y:S02]  /*7880*/  SHF.R.U32.HI R77, RZ, 0xc, R6 ;  /* 0x0000000cff4d7819 */ /* 0x000fe40000011606 */
[----:B------:R-:W-:Y:S02]  /*7890*/  SHF.R.U32.HI R78, RZ, 0xc, R7 ;  /* 0x0000000cff4e7819 */ /* 0x000fe40000011607 */
[----:B------:R-:W-:Y:S02]  /*78a0*/  LOP3.LUT R59, R50, 0x20002, R59, 0xf8, !PT ;  /* 0x00020002323b7812 */ /* 0x000fe400078ef83b */
[----:B------:R-:W-:Y:S02]  /*78b0*/  LOP3.LUT R60, R60, 0x40004, R63, 0xf8, !PT ;  /* 0x000400043c3c7812 */ /* 0x000fe400078ef83f */
[----:B------:R-:W-:Y:S02]  /*78c0*/  LOP3.LUT R71, R71, 0x40004, R66, 0xf8, !PT ;  /* 0x0004000447477812 */ /* 0x000fe400078ef842 */
        /* <DEDUP_REMOVED lines=15> */
[----:B------:R-:W-:Y:S02]  /*79c0*/  LOP3.LUT R77, R60, 0x80008, R77, 0xf8, !PT ;  /* 0x000800083c4d7812 */ /* 0x000fe400078ef84d */
        /* <DEDUP_REMOVED lines=15> */
[----:B------:R-:W-:Y:S02]  /*7ac0*/  SHF.R.U32.HI R69, RZ, 0xa, R38 ;  /* 0x0000000aff457819 */ /* 0x000fe40000011626 */
[----:B------:R-:W-:Y:S02]  /*7ad0*/  LOP3.LUT R17, R18, 0x3e003e0, RZ, 0xc0, !PT ;  /* 0x03e003e012117812 */ /* 0x000fe400078ec0ff */
[----:B------:R-:W-:Y:S02]  /*7ae0*/  LOP3.LUT R38, R13, 0x3e003e0, RZ, 0xc0, !PT ;  /* 0x03e003e00d267812 */ /* 0x000fe400078ec0ff */
[C---:B------:R-:W-:Y:S02]  /*7af0*/  LOP3.LUT R49, R36.reuse, 0x1f001f, RZ, 0xc0, !PT ;  /* 0x001f001f24317812 */ /* 0x040fe400078ec0ff */
[----:B------:R-:W-:Y:S02]  /*7b00*/  LOP3.LUT R40, R36, 0x3e003e0, RZ, 0xc0, !PT ;  /* 0x03e003e024287812 */ /* 0x000fe400078ec0ff */
[----:B------:R-:W-:-:S02]  /*7b10*/  SHF.R.U32.HI R65, RZ, 0xa, R36 ;  /* 0x0000000aff417819 */ /* 0x000fc40000011624 */
        /* <DEDUP_REMOVED lines=15> */
[----:B------:R-:W-:Y:S01]  /*7c10*/  LOP3.LUT R48, R47, 0x40004, R48, 0xf8, !PT ;  /* 0x000400042f307812 */ /* 0x000fe200078ef830 */
[----:B------:R-:W-:Y:S01]  /*7c20*/  HFMA2 R46, R17, R34.H0_H0, -48, -48 ;  /* 0xd200d200112e7431 */ /* 0x000fe20000040022 */
[----:B------:R-:W-:Y:S02]  /*7c30*/  LOP3.LUT R47, R40, 0x64006400, RZ, 0xfc, !PT ;  /* 0x64006400282f7812 */ /* 0x000fe400078efcff */
[----:B------:R-:W-:-:S02]  /*7c40*/  LOP3.LUT R97, R33, 0x64006400, RZ, 0xfc, !PT ;  /* 0x6400640021617812 */ /* 0x000fc400078efcff */
        /* <DEDUP_REMOVED lines=54> */
[----:B------:R-:W-:Y:S02]  /*7fb0*/  LOP3.LUT R87, R15, 0x1f001f, RZ, 0xc0, !PT ;  /* 0x001f001f0f577812 */ /* 0x000fe400078ec0ff */
[----:B------:R-:W-:Y:S02]  /*7fc0*/  LOP3.LUT R85, R85, 0x64006400, RZ, 0xfc, !PT ;  /* 0x6400640055557812 */ /* 0x000fe400078efcff */
[----:B------:R-:W-:Y:S02]  /*7fd0*/  SHF.R.U32.HI R12, RZ, 0xa, R12 ;  /* 0x0000000aff0c7819 */ /* 0x000fe4000001160c */
[----:B------:R-:W-:Y:S01]  /*7fe0*/  SHF.R.U32.HI R14, RZ, 0xa, R14 ;  /* 0x0000000aff0e7819 */ /* 0x000fe2000001160e */
[----:B------:R-:W-:Y:S01]  /*7ff0*/  HADD2 R85, R85, -1040, -1040 ;  /* 0xe410e41055557430 */ /* 0x000fe20000000000 */
[----:B------:R-:W-:-:S02]  /*8000*/  SHF.R.U32.HI R15, RZ, 0xa, R15 ;  /* 0x0000000aff0f7819 */ /* 0x000fc4000001160f */
[----:B------:R-:W-:Y:S02]  /*8010*/  LOP3.LUT R12, R12, 0x1f001f, RZ, 0xc0, !PT ;  /* 0x001f001f0c0c7812 */ /* 0x000fe400078ec0ff */
[----:B------:R-:W-:Y:S02]  /*8020*/  SHF.R.U32.HI R13, RZ, 0xa, R13 ;  /* 0x0000000aff0d7819 */ /* 0x000fe4000001160d */
[----:B------:R-:W-:Y:S02]  /*8030*/  LOP3.LUT R12, R12, 0x64006400, RZ, 0xfc, !PT ;  /* 0x640064000c0c7812 */ /* 0x000fe400078efcff */
[----:B------:R-:W-:Y:S02]  /*8040*/  LOP3.LUT R54, R54, 0x1f001f, RZ, 0xc0, !PT ;  /* 0x001f001f36367812 */ /* 0x000fe400078ec0ff */
[----:B------:R-:W-:Y:S02]  /*8050*/  LOP3.LUT R57, R57, 0x1f001f, RZ, 0xc0, !PT ;  /* 0x001f001f39397812 */ /* 0x000fe400078ec0ff */
[----:B------:R-:W-:-:S02]  /*8060*/  LOP3.LUT R54, R54, 0x64006400, RZ, 0xfc, !PT ;  /* 0x6400640036367812 */ /* 0x000fc400078efcff */
[----:B------:R-:W-:Y:S02]  /*8070*/  LOP3.LUT R56, R56, 0x1f001f, RZ, 0xc0, !PT ;  /* 0x001f001f38387812 */ /* 0x000fe400078ec0ff */
[----:B------:R-:W-:Y:S01]  /*8080*/  ISETP.GE.AND P3, PT, R21, 0x2, PT ;  /* 0x000000021500780c */ /* 0x000fe20003f66270 */
[----:B------:R-:W-:Y:S01]  /*8090*/  HADD2 R54, R54, -1040, -1040 ;  /* 0xe410e41036367430 */ /* 0x000fe20000000000 */
[----:B------:R-:W-:-:S05]  /*80a0*/  LOP3.LUT R56, R56, 0x64006400, RZ, 0xfc, !PT ;  /* 0x6400640038387812 */ /* 0x000fca00078efcff */
        /* <DEDUP_REMOVED lines=17> */
[----:B------:R-:W0:Y:S01]  /*81c0*/  LDS.128 R8, [UR4] ;  /* 0x00000004ff087984 */ /* 0x000e220008000c00 */
[----:B------:R-:W-:Y:S02]  /*81d0*/  LOP3.LUT R7, R7, 0x64006400, RZ, 0xfc, !PT ;  /* 0x6400640007077812 */ /* 0x000fe400078efcff */
        /* <DEDUP_REMOVED lines=8> */
[----:B------:R-:W-:Y:S01]  /*8260*/  HFMA2 R34, R17, R34.H0_H0, -48, -48 ;  /* 0xd200d20011227431 */ /* 0x000fe20000040022 */
[----:B------:R-:W-:Y:S02]  /*8270*/  LOP3.LUT R78, R78, 0x100010, R5, 0xf8, !PT ;  /* 0x001000104e4e7812 */ /* 0x000fe400078ef805 */
[----:B------:R-:W-:Y:S01]  /*8280*/  LOP3.LUT R17, R51, 0x64006400, RZ, 0xfc, !PT ;  /* 0x6400640033117812 */ /* 0x000fe200078efcff */
[----:B------:R-:W1:Y:S01]  /*8290*/  LDS.128 R4, [UR4+0x10] ;  /* 0x00001004ff047984 */ /* 0x000e620008000c00 */
[----:B------:R-:W-:Y:S01]  /*82a0*/  HADD2 R51, R49, -1040, -1040 ;  /* 0xe410e41031337430 */ /* 0x000fe20000000000 */
[----:B------:R-:W-:-:S02]  /*82b0*/  LOP3.LUT R75, R75, 0x100010, R92, 0xf8, !PT ;  /* 0x001000104b4b7812 */ /* 0x000fc400078ef85c */
[----:B------:R-:W-:Y:S01]  /*82c0*/  HADD2 R49, R17, -1040, -1040 ;  /* 0xe410e41011317430 */ /* 0x000fe20000000000 */
[----:B------:R-:W-:Y:S01]  /*82d0*/  LOP3.LUT R68, R68, 0x64006400, RZ, 0xfc, !PT ;  /* 0x6400640044447812 */ /* 0x000fe200078efcff */
[----:B------:R-:W-:Y:S01]  /*82e0*/  HADD2 R17, R90, -1040, -1040 ;  /* 0xe410e4105a117430 */ /* 0x000fe20000000000 */
[----:B------:R-:W-:Y:S02]  /*82f0*/  LOP3.LUT R60, R60, 0x1f001f, RZ, 0xc0, !PT ;  /* 0x001f001f3c3c7812 */ /* 0x000fe400078ec0ff */
[----:B------:R-:W-:Y:S02]  /*8300*/  LOP3.LUT R66, R66, 0x1f001f, RZ, 0xc0, !PT ;  /* 0x001f001f42427812 */ /* 0x000fe400078ec0ff */
[----:B------:R-:W-:Y:S02]  /*8310*/  LOP3.LUT R63, R63, 0x1f001f, RZ, 0xc0, !PT ;  /* 0x001f001f3f3f7812 */ /* 0x000fe400078ec0ff */
[----:B------:R-:W-:Y:S02]  /*8320*/  LOP3.LUT R60, R60, 0x64006400, RZ, 0xfc, !PT ;  /* 0x640064003c3c7812 */ /* 0x000fe400078efcff */
[----:B------:R-:W-:-:S02]  /*8330*/  LOP3.LUT R66, R66, 0x64006400, RZ, 0xfc, !PT ;  /* 0x6400640042427812 */ /* 0x000fc400078efcff */
[----:B------:R-:W-:-:S05]  /*8340*/  LOP3.LUT R78, R78, 0x64006400, RZ, 0xfc, !PT ;  /* 0x640064004e4e7812 */ /* 0x000fca00078efcff */
[----:B------:R-:W-:Y:S01]  /*8350*/  HADD2 R78, R78, -1040, -1040 ;  /* 0xe410e4104e4e7430 */ /* 0x000fe20000000000 */
[-C--:B0-----:R-:W-:Y:S01]  /*8360*/  HFMA2.MMA R89, R51, R8.reuse, RZ ;  /* 0x0000000833597235 */ /* 0x081fe200000000ff */
[-C--:B------:R-:W-:Y:S01]  /*8370*/  HFMA2 R91, R49, R8.reuse, RZ.H0_H0 ;  /* 0x00000008315b7231 */ /* 0x080fe200000400ff */
[----:B------:R-:W-:Y:S01]  /*8380*/  HFMA2.MMA R92, R19, R8, RZ ;  /* 0x00000008135c7235 */ /* 0x000fe200000000ff */
[----:B------:R-:W-:Y:S02]  /*8390*/  HFMA2 R8, R17, R8, RZ.H0_H0 ;  /* 0x0000000811087231 */ /* 0x000fe400000400ff */
[-C--:B------:R-:W-:Y:S01]  /*83a0*/  HFMA2 R91, R50, R9.reuse, R91 ;  /* 0x00000009325b7231 */ /* 0x080fe2000000005b */
[-C--:B------:R-:W-:Y:S01]  /*83b0*/  HFMA2.MMA R90, R52, R9.reuse, R89 ;  /* 0x00000009345a7235 */ /* 0x080fe20000000059 */
[----:B------:R-:W-:Y:S01]  /*83c0*/  HFMA2 R93, R16, R9, R8 ;  /* 0x00000009105d7231 */ /* 0x000fe20000000008 */
[----:B------:R-:W-:Y:S01]  /*83d0*/  LOP3.LUT R8, R69, 0x64006400, RZ, 0xfc, !PT ;  /* 0x6400640045087812 */ /* 0x000fe200078efcff */
[----:B------:R-:W-:Y:S01]  /*83e0*/  HADD2 R69, R67, -1040, -1040 ;  /* 0xe410e41043457430 */ /* 0x000fe20000000000 */
[----:B------:R-:W-:Y:S01]  /*83f0*/  HFMA2.MMA R92, R18, R9, R92 ;  /* 0x00000009125c7235 */ /* 0x000fe2000000005c */
[----:B------:R-:W-:Y:S01]  /*8400*/  LOP3.LUT R9, R76, 0x64006400, RZ, 0xfc, !PT ;  /* 0x640064004c097812 */ /* 0x000fe200078efcff */
[----:B------:R-:W-:-:S02]  /*8410*/  HADD2 R89, R65, -1040, -1040 ;  /* 0xe410e41041597430 */ /* 0x000fc40000000000 */
[----:B------:R-:W-:Y:S02]  /*8420*/  HADD2 R67, R8, -1040, -1040 ;  /* 0xe410e41008437430 */ /* 0x000fe40000000000 */
[----:B------:R-:W-:Y:S02]  /*8430*/  HADD2 R76, R72, -1040, -1040 ;  /* 0xe410e410484c7430 */ /* 0x000fe40000000000 */
[----:B------:R-:W-:Y:S01]  /*8440*/  HADD2 R72, R9, -1040, -1040 ;  /* 0xe410e41009487430 */ /* 0x000fe20000000000 */
[-C--:B------:R-:W-:Y:S01]  /*8450*/  HFMA2.MMA R90, R89, R10.reuse, R90 ;  /* 0x0000000a595a7235 */ /* 0x080fe2000000005a */
[----:B------:R-:W-:Y:S01]  /*8460*/  HADD2 R65, R70, -1040, -1040 ;  /* 0xe410e41046417430 */ /* 0x000fe20000000000 */
[----:B------:R-:W-:Y:S01]  /*8470*/  HFMA2.MMA R92, R67, R10, R92 ;  /* 0x0000000a435c7235 */ /* 0x000fe2000000005c */
        /* <DEDUP_REMOVED lines=9> */
[-C--:B-1----:R-:W-:Y:S01]  /*8510*/  HFMA2 R92, R45, R4.reuse, R8 ;  /* 0x000000042d5c7231 */ /* 0x082fe20000000008 */
[-C--:B------:R-:W-:Y:S01]  /*8520*/  HFMA2.MMA R93, R43, R4.reuse, R9 ;  /* 0x000000042b5d7235 */ /* 0x080fe20000000009 */
[----:B------:R-:W-:Y:S01]  /*8530*/  HFMA2 R94, R41, R4, R11 ;  /* 0x00000004295e7231 */ /* 0x000fe2000000000b */
[----:B------:R-:W-:Y:S01]  /*8540*/  HFMA2.MMA R91, R47, R4, R90 ;  /* 0x000000042f5b7235 */ /* 0x000fe2000000005a */
[----:B------:R-:W-:Y:S01]  /*8550*/  LOP3.LUT R88, R88, 0x64006400, RZ, 0xfc, !PT ;  /* 0x6400640058587812 */ /* 0x000fe200078efcff */
[----:B------:R-:W0:Y:S01]  /*8560*/  LDS.128 R8, [UR4+0x20] ;  /* 0x00002004ff087984 */ /* 0x000e220008000c00 */
        /* <DEDUP_REMOVED lines=25> */
[----:B------:R-:W1:Y:S01]  /*8700*/  LDS.128 R4, [UR4+0x30] ;  /* 0x00003004ff047984 */ /* 0x000e620008000c00 */
[----:B------:R-:W-:-:S02]  /*8710*/  LOP3.LUT R14, R55, 0x64006400, RZ, 0xfc, !PT ;  /* 0x64006400370e7812 */ /* 0x000fc400078efcff */
[----:B------:R-:W-:Y:S02]  /*8720*/  LOP3.LUT R55, R90, 0x64006400, RZ, 0xfc, !PT ;  /* 0x640064005a377812 */ /* 0x000fe400078efcff */
[----:B------:R-:W-:Y:S01]  /*8730*/  LOP3.LUT R53, R91, 0x64006400, RZ, 0xfc, !PT ;  /* 0x640064005b357812 */ /* 0x000fe200078efcff */
[----:B------:R-:W-:Y:S01]  /*8740*/  HADD2 R91, R12, -1040, -1040 ;  /* 0xe410e4100c5b7430 */ /* 0x000fe20000000000 */
[----:B------:R-:W-:Y:S01]  /*8750*/  LOP3.LUT R15, R62, 0x64006400, RZ, 0xfc, !PT ;  /* 0x640064003e0f7812 */ /* 0x000fe200078efcff */
[----:B------:R-:W-:Y:S01]  /*8760*/  HADD2 R55, R55, -1040, -1040 ;  /* 0xe410e41037377430 */ /* 0x000fe20000000000 */
[----:B------:R-:W-:Y:S01]  /*8770*/  LOP3.LUT R92, R79, 0x64006400, RZ, 0xfc, !PT ;  /* 0x640064004f5c7812 */ /* 0x000fe200078efcff */
[----:B------:R-:W-:Y:S02]  /*8780*/  HADD2 R62, R13, -1040, -1040 ;  /* 0xe410e4100d3e7430 */ /* 0x000fe40000000000 */
[----:B------:R-:W-:Y:S01]  /*8790*/  HADD2 R90, R15, -1040, -1040 ;  /* 0xe410e4100f5a7430 */ /* 0x000fe20000000000 */
[-C--:B0-----:R-:W-:Y:S01]  /*87a0*/  HFMA2.MMA R93, R91, R8.reuse, R93 ;  /* 0x000000085b5d7235 */ /* 0x081fe2000000005d */
[----:B------:R-:W-:Y:S01]  /*87b0*/  HADD2 R79, R88, -1040, -1040 ;  /* 0xe410e410584f7430 */ /* 0x000fe20000000000 */
[----:B------:R-:W-:Y:S01]  /*87c0*/  HFMA2.MMA R95, R55, R8, R95 ;  /* 0x00000008375f7235 */ /* 0x000fe2000000005f */
[----:B------:R-:W-:-:S02]  /*87d0*/  HADD2 R53, R53, -1040, -1040 ;  /* 0xe410e41035357430 */ /* 0x000fc40000000000 */
        /* <DEDUP_REMOVED lines=8> */
[-C--:B------:R-:W-:Y:S01]  /*8860*/  HFMA2.MMA R93, R39, R10.reuse, R93 ;  /* 0x0000000a275d7235 */ /* 0x080fe2000000005d */
[----:B------:R-:W-:Y:S01]  /*8870*/  LOP3.LUT R8, R8, 0x64006400, RZ, 0xfc, !PT ;  /* 0x6400640008087812 */ /* 0x000fe200078efcff */
[----:B------:R-:W-:Y:S01]  /*8880*/  HFMA2.MMA R95, R35, R10, R95 ;  /* 0x0000000a235f7235 */ /* 0x000fe2000000005f */
[----:B------:R-:W-:Y:S01]  /*8890*/  LOP3.LUT R57, R59, 0x64006400, RZ, 0xfc, !PT ;  /* 0x640064003b397812 */ /* 0x000fe200078efcff */
[----:B------:R-:W-:Y:S01]  /*88a0*/  HADD2 R58, R58, -1040, -1040 ;  /* 0xe410e4103a3a7430 */ /* 0x000fe20000000000 */
[----:B------:R-:W-:Y:S01]  /*88b0*/  LOP3.LUT R59, R61, 0x64006400, RZ, 0xfc, !PT ;  /* 0x640064003d3b7812 */ /* 0x000fe200078efcff */
[-C--:B------:R-:W-:Y:S01]  /*88c0*/  HFMA2 R94, R88, R9.reuse, R94 ;  /* 0x00000009585e7231 */ /* 0x080fe2000000005e */
[----:B------:R-:W-:Y:S01]  /*88d0*/  LOP3.LUT R61, R64, 0x64006400, RZ, 0xfc, !PT ;  /* 0x64006400403d7812 */ /* 0x000fe200078efcff */
[----:B------:R-:W-:-:S02]  /*88e0*/  HFMA2 R96, R92, R9, R96 ;  /* 0x000000095c607231 */ /* 0x000fc40000000060 */
[----:B------:R-:W-:Y:S01]  /*88f0*/  HADD2 R64, R8, -1040, -1040 ;  /* 0xe410e41008407430 */ /* 0x000fe20000000000 */
[-C--:B------:R-:W-:Y:S01]  /*8900*/  HFMA2.MMA R8, R54, R11.reuse, R93 ;  /* 0x0000000b36087235 */ /* 0x080fe2000000005d */
[----:B------:R-:W-:Y:S01]  /*8910*/  HADD2 R57, R57, -1040, -1040 ;  /* 0xe410e41039397430 */ /* 0x000fe20000000000 */
[----:B------:R-:W-:Y:S01]  /*8920*/  HFMA2.MMA R95, R58, R11, R95 ;  /* 0x0000000b3a5f7235 */ /* 0x000fe2000000005f */
[-C--:B------:R-:W-:Y:S02]  /*8930*/  HFMA2 R94, R37, R10.reuse, R94 ;  /* 0x0000000a255e7231 */ /* 0x080fe4000000005e */
[----:B------:R-:W-:Y:S02]  /*8940*/  HFMA2 R96, R33, R10, R96 ;  /* 0x0000000a21607231 */ /* 0x000fe40000000060 */
[----:B------:R-:W-:Y:S01]  /*8950*/  HADD2 R61, R61, -1040, -1040 ;  /* 0xe410e4103d3d7430 */ /* 0x000fe20000000000 */
[----:B-1----:R-:W-:Y:S01]  /*8960*/  HFMA2.MMA R8, R57, R4, R8 ;  /* 0x0000000439087235 */ /* 0x002fe20000000008 */
[----:B------:R-:W-:-:S02]  /*8970*/  HFMA2 R94, R56, R11, R94 ;  /* 0x0000000b385e7231 */ /* 0x000fc4000000005e */
[----:B------:R-:W-:Y:S02]  /*8980*/  HFMA2 R96, R64, R11, R96 ;  /* 0x0000000b40607231 */ /* 0x000fe40000000060 */
[----:B------:R-:W-:Y:S01]  /*8990*/  HADD2 R59, R59, -1040, -1040 ;  /* 0xe410e4103b3b7430 */ /* 0x000fe20000000000 */
[----:B------:R-:W-:Y:S01]  /*89a0*/  HFMA2.MMA R95, R61, R4, R95 ;  /* 0x000000043d5f7235 */ /* 0x000fe2000000005f */
[----:B------:R-:W-:Y:S01]  /*89b0*/  HADD2 R93, R68, -1040, -1040 ;  /* 0xe410e410445d7430 */ /* 0x000fe20000000000 */
[-C--:B------:R-:W-:Y:S01]  /*89c0*/  HFMA2.MMA R8, R40, R5.reuse, R8 ;  /* 0x0000000528087235 */ /* 0x080fe20000000008 */
        /* <DEDUP_REMOVED lines=21> */
[-C--:B------:R-:W-:Y:S02]  /*8b20*/  HFMA2 R94, R71, R6.reuse, R94 ;  /* 0x00000006475e7231 */ /* 0x080fe4000000005e */
[----:B------:R-:W-:Y:S02]  /*8b30*/  HADD2 R66, R66, -1040, -1040 ;  /* 0xe410e41042427430 */ /* 0x000fe40000000000 */
        /* <DEDUP_REMOVED lines=88> */
.L_x_2377:
[----:B0-----:R-:W-:Y:S01]  /*90c0*/  ISETP.LT.AND P3, PT, R31, R20, PT ;  /* 0x000000141f00720c */ /* 0x001fe20003f61270 */
[----:B------:R-:W-:Y:S01]  /*90d0*/  UIADD3 UR4, UR4, 0x40, URZ ;  /* 0x0000004004047890 */ /* 0x000fe2000fffe03f */
[----:B-----5:R-:W-:Y:S02]  /*90e0*/  @!P0 IMAD.IADD R30, R32, 0x1, R23 ;  /* 0x00000001201e8824 */ /* 0x020fe400078e0217 */
[----:B------:R-:W-:-:S04]  /*90f0*/  IMAD.WIDE R34, R29, 0x4, R2 ;  /* 0x000000041d227825 */ /* 0x000fc800078e0202 */
[----:B------:R-:W-:-:S05]  /*9100*/  IMAD.MOV.U32 R23, RZ, RZ, R31 ;  /* 0x000000ffff177224 */ /* 0x000fca00078e001f */
[----:B------:R-:W-:Y:S05]  /*9110*/  @!P2 BRA P3, `(.L_x_2378) ;  /* 0xffffe4e00000a947 */ /* 0x000fea000183ffff */
.L_x_2376:
[----:B------:R-:W-:-:S04]  /*9120*/  ISETP.GE.AND P0, PT, R23, R20, PT ;  /* 0x000000141700720c */ /* 0x000fc80003f06270 */
[----:B------:R-:W-:-:S13]  /*9130*/  ISETP.GE.OR P0, PT, R23, c[0x0][0x1b4], P0 ;  /* 0x00006d0017007a0c */ /* 0x000fda0000706670 */
[----:B------:R-:W-:Y:S05]  /*9140*/  @P0 BRA `(.L_x_2379) ;  /* 0x0000329000000947 */ /* 0x000fea0003800000 */
.L_x_2384:
        /* <DEDUP_REMOVED lines=45> */
[----:B------:R-:W-:Y:S01]  /*9420*/  SHF.R.U32.HI R46, RZ, 0x8, R37 ;  /* 0x00000008ff2e7819 */ /* 0x000fe20000011625 */
[----:B------:R-:W-:Y:S01]  /*9430*/  HADD2.F32 R18, -RZ, R29.H1_H1 ;  /* 0x3000001dff127230 */ /* 0x000fe20000004100 */
[----:B------:R-:W0:Y:S01]  /*9440*/  LDS.64 R2, [UR4+0x8] ;  /* 0x00000804ff027984 */ /* 0x000e220008000a00 */
[--C-:B------:R-:W-:Y:S01]  /*9450*/  HADD2.F32 R19, -RZ, R31.reuse.H0_H0 ;  /* 0x2000001fff137230 */ /* 0x100fe20000004100 */
[----:B------:R-:W-:Y:S01]  /*9460*/  LOP3.LUT R37, R33, 0x64006400, RZ, 0xfc, !PT ;  /* 0x6400640021257812 */ /* 0x000fe200078efcff */
[----:B------:R-:W-:Y:S01]  /*9470*/  HADD2.F32 R29, -RZ, R31.H1_H1 ;  /* 0x3000001fff1d7230 */ /* 0x000fe20000004100 */
[----:B------:R-:W-:Y:S01]  /*9480*/  LOP3.LUT R41, R38, 0xf000f0, RZ, 0xc0, !PT ;  /* 0x00f000f026297812 */ /* 0x000fe200078ec0ff */
[----:B------:R-:W-:Y:S01]  /*9490*/  HADD2.F32 R31, -RZ, R32.H0_H0 ;  /* 0x20000020ff1f7230 */ /* 0x000fe20000004100 */
[----:B------:R-:W-:Y:S01]  /*94a0*/  SHF.R.U32.HI R47, RZ, 0x8, R38 ;  /* 0x00000008ff2f7819 */ /* 0x000fe20000011626 */
[----:B------:R-:W-:Y:S01]  /*94b0*/  HADD2.F32 R33, -RZ, R36.H0_H0 ;  /* 0x20000024ff217230 */ /* 0x000fe20000004100 */
[----:B------:R-:W-:Y:S01]  /*94c0*/  LOP3.LUT R38, R39, 0xf000f0, RZ, 0xc0, !PT ;  /* 0x00f000f027267812 */ /* 0x000fe200078ec0ff */
[----:B------:R-:W-:Y:S01]  /*94d0*/  HADD2.F32 R32, -RZ, R32.H1_H1 ;  /* 0x30000020ff207230 */ /* 0x000fe20000004100 */
[----:B------:R-:W-:Y:S01]  /*94e0*/  SHF.R.U32.HI R45, RZ, 0x8, R39 ;  /* 0x00000008ff2d7819 */ /* 0x000fe20000011627 */
[-C--:B------:R-:W-:Y:S01]  /*94f0*/  HFMA2 R56, R37, R16.reuse.H0_H0, -72, -72 ;  /* 0xd480d48025387431 */ /* 0x080fe20000040010 */
[----:B------:R-:W-:Y:S01]  /*9500*/  LOP3.LUT R39, R40, 0x64006400, RZ, 0xfc, !PT ;  /* 0x6400640028277812 */ /* 0x000fe200078efcff */
[----:B------:R-:W-:Y:S01]  /*9510*/  HADD2.F32 R36, -RZ, R36.H1_H1 ;  /* 0x30000024ff247230 */ /* 0x000fe20000004100 */
[----:B------:R-:W-:Y:S01]  /*9520*/  LOP3.LUT R41, R41, 0x64006400, RZ, 0xfc, !PT ;  /* 0x6400640029297812 */ /* 0x000fe200078efcff */
[----:B------:R-:W-:Y:S01]  /*9530*/  FFMA.FTZ R37, R17, R44, RZ ;  /* 0x0000002c11257223 */ /* 0x000fe200000100ff */
[----:B------:R-:W-:Y:S01]  /*9540*/  LOP3.LUT R43, R38, 0x64006400, RZ, 0xfc, !PT ;  /* 0x64006400262b7812 */ /* 0x000fe200078efcff */
[C---:B------:R-:W-:Y:S01]  /*9550*/  FFMA.FTZ R40, R44.reuse, R19, RZ ;  /* 0x000000132c287223 */ /* 0x040fe200000100ff */
[--C-:B------:R-:W-:Y:S01]  /*9560*/  HADD2.F32 R38, -RZ, R56.reuse.H1_H1 ;  /* 0x30000038ff267230 */ /* 0x100fe20000004100 */
[----:B------:R-:W-:Y:S01]  /*9570*/  FFMA.FTZ R42, R44, R31, RZ ;  /* 0x0000001f2c2a7223 */ /* 0x000fe200000100ff */
[----:B---3--:R-:W-:Y:S01]  /*9580*/  LOP3.LUT R74, R14, 0xf000f0, RZ, 0xc0, !PT ;  /* 0x00f000f00e4a7812 */ /* 0x008fe200078ec0ff */
[----:B------:R-:W-:Y:S01]  /*9590*/  FFMA.FTZ R44, R44, R33, RZ ;  /* 0x000000212c2c7223 */ /* 0x000fe200000100ff */
[----:B------:R-:W-:Y:S01]  /*95a0*/  LOP3.LUT R73, R13, 0xf000f0, RZ, 0xc0, !PT ;  /* 0x00f000f00d497812 */ /* 0x000fe200078ec0ff */
[C---:B------:R-:W-:Y:S01]  /*95b0*/  FFMA.FTZ R53, R49.reuse, R29, R40 ;  /* 0x0000001d31357223 */ /* 0x040fe20000010028 */
[-C--:B------:R-:W-:Y:S01]  /*95c0*/  HFMA2 R40, R39, R16.reuse.H0_H0, -72, -72 ;  /* 0xd480d48027287431 */ /* 0x080fe20000040010 */
[C---:B------:R-:W-:Y:S01]  /*95d0*/  FFMA.FTZ R54, R49.reuse, R32, R42 ;  /* 0x0000002031367223 */ /* 0x040fe2000001002a */
[-C--:B------:R-:W-:Y:S01]  /*95e0*/  HFMA2 R42, R41, R16.reuse.H0_H0, -72, -72 ;  /* 0xd480d480292a7431 */ /* 0x080fe20000040010 */
[----:B------:R-:W-:Y:S01]  /*95f0*/  FFMA.FTZ R55, R49, R36, R44 ;  /* 0x0000002431377223 */ /* 0x000fe2000001002c */
[----:B------:R-:W-:Y:S01]  /*9600*/  HFMA2 R44, R43, R16.H0_H0, -72, -72 ;  /* 0xd480d4802b2c7431 */ /* 0x000fe20000040010 */
[----:B------:R-:W-:Y:S01]  /*9610*/  FFMA.FTZ R50, R18, R49, R37 ;  /* 0x0000003112327223 */ /* 0x000fe20000010025 */
        /* <DEDUP_REMOVED lines=14> */
[--C-:B0-----:R-:W-:Y:S01]  /*9700*/  HADD2.F32 R58, -RZ, R2.reuse.H1_H1 ;  /* 0x30000002ff3a7230 */ /* 0x101fe20000004100 */
[----:B------:R-:W-:Y:S01]  /*9710*/  FFMA.FTZ R56, R51, R44, R52 ;  /* 0x0000002c33387223 */ /* 0x000fe20000010034 */
[----:B------:R-:W-:Y:S01]  /*9720*/  LOP3.LUT R52, R45, 0xf000f, RZ, 0xc0, !PT ;  /* 0x000f000f2d347812 */ /* 0x000fe200078ec0ff */
[C---:B------:R-:W-:Y:S01]  /*9730*/  FFMA.FTZ R55, R51.reuse, R40, R49 ;  /* 0x0000002833377223 */ /* 0x040fe20000010031 */
        /* <DEDUP_REMOVED lines=9> */
[----:B------:R-:W-:Y:S01]  /*97d0*/  HADD2 R2, R49, -1032, -1032 ;  /* 0xe408e40831027430 */ /* 0x000fe20000000000 */
[----:B------:R-:W-:Y:S01]  /*97e0*/  LOP3.LUT R51, R51, 0x64006400, RZ, 0xfc, !PT ;  /* 0x6400640033337812 */ /* 0x000fe200078efcff */
[----:B------:R-:W-:Y:S01]  /*97f0*/  HADD2.F32 R97, -RZ, R3.H1_H1 ;  /* 0x30000003ff617230 */ /* 0x000fe20000004100 */
[----:B------:R-:W-:Y:S01]  /*9800*/  LOP3.LUT R50, R50, 0x64006400, RZ, 0xfc, !PT ;  /* 0x6400640032327812 */ /* 0x000fe200078efcff */
[----:B------:R-:W-:Y:S01]  /*9810*/  HADD2.F32 R49, -RZ, R65.H0_H0 ;  /* 0x20000041ff317230 */ /* 0x000fe20000004100 */
[----:B------:R-:W-:Y:S01]  /*9820*/  LOP3.LUT R48, R48, 0xf000f0, RZ, 0xc0, !PT ;  /* 0x00f000f030307812 */ /* 0x000fe200078ec0ff */
[--C-:B------:R-:W-:Y:S01]  /*9830*/  HADD2.F32 R52, -RZ, R2.reuse.H0_H0 ;  /* 0x20000002ff347230 */ /* 0x100fe20000004100 */
[----:B------:R-:W-:Y:S01]  /*9840*/  LOP3.LUT R46, R46, 0xf000f0, RZ, 0xc0, !PT ;  /* 0x00f000f02e2e7812 */ /* 0x000fe200078ec0ff */
[----:B------:R-:W-:Y:S01]  /*9850*/  HADD2 R64, R51, -1032, -1032 ;  /* 0xe408e40833407430 */ /* 0x000fe20000000000 */
[----:B------:R-:W-:Y:S01]  /*9860*/  FFMA.FTZ R62, R54, R49, R56 ;  /* 0x00000031363e7223 */ /* 0x000fe20000010038 */
[----:B------:R-:W-:Y:S01]  /*9870*/  HADD2.F32 R56, -RZ, R2.H1_H1 ;  /* 0x30000002ff387230 */ /* 0x000fe20000004100 */
[----:B------:R-:W-:Y:S01]  /*9880*/  FFMA.FTZ R59, R52, R54, R53 ;  /* 0x00000036343b7223 */ /* 0x000fe20000010035 */
[----:B------:R-:W0:Y:S01]  /*9890*/  LDS.64 R2, [UR4+0x10] ;  /* 0x00001004ff027984 */ /* 0x000e220008000a00 */
[----:B------:R-:W-:Y:S01]  /*98a0*/  HADD2 R63, R50, -1032, -1032 ;  /* 0xe408e408323f7430 */ /* 0x000fe20000000000 */
[----:B------:R-:W-:Y:S01]  /*98b0*/  LOP3.LUT R75, R75, 0x64006400, RZ, 0xfc, !PT ;  /* 0x640064004b4b7812 */ /* 0x000fe200078efcff */
[----:B------:R-:W-:-:S02]  /*98c0*/  HADD2.F32 R50, -RZ, R64.H0_H0 ;  /* 0x20000040ff327230 */ /* 0x000fc40000004100 */
[----:B------:R-:W-:Y:S02]  /*98d0*/  HADD2.F32 R53, -RZ, R65.H1_H1 ;  /* 0x30000041ff357230 */ /* 0x000fe40000004100 */
[--C-:B------:R-:W-:Y:S01]  /*98e0*/  HADD2.F32 R51, -RZ, R63.reuse.H0_H0 ;  /* 0x2000003fff337230 */ /* 0x100fe20000004100 */
        /* <DEDUP_REMOVED lines=17> */
[----:B------:R-:W-:Y:S01]  /*9a00*/  FFMA.FTZ R67, R58, R54, R61 ;  /* 0x000000363a437223 */ /* 0x000fe2000001003d */
[----:B------:R-:W-:-:S02]  /*9a10*/  HADD2.F32 R59, -RZ, R45.H0_H0 ;  /* 0x2000002dff3b7230 */ /* 0x000fc40000004100 */
[--C-:B------:R-:W-:Y:S02]  /*9a20*/  HADD2.F32 R57, -RZ, R63.reuse.H0_H0 ;  /* 0x2000003fff397230 */ /* 0x100fe40000004100 */
[----:B------:R-:W-:Y:S01]  /*9a30*/  HADD2.F32 R58, -RZ, R63.H1_H1 ;  /* 0x3000003fff3a7230 */ /* 0x000fe20000004100 */
[----:B------:R-:W-:Y:S01]  /*9a40*/  FFMA.FTZ R65, R66, R59, R65 ;  /* 0x0000003b42417223 */ /* 0x000fe20000010041 */
[----:B------:R-:W-:Y:S01]  /*9a50*/  HADD2.F32 R60, -RZ, R45.H1_H1 ;  /* 0x3000002dff3c7230 */ /* 0x000fe20000004100 */
[----:B------:R-:W-:Y:S01]  /*9a60*/  LOP3.LUT R45, R12, 0xf000f, RZ, 0xc0, !PT ;  /* 0x000f000f0c2d7812 */ /* 0x000fe200078ec0ff */
[--C-:B------:R-:W-:Y:S01]  /*9a70*/  HADD2.F32 R61, -RZ, R48.reuse.H0_H0 ;  /* 0x20000030ff3d7230 */ /* 0x100fe20000004100 */
[----:B------:R-:W-:Y:S01]  /*9a80*/  FFMA.FTZ R46, R57, R66, R46 ;  /* 0x00000042392e7223 */ /* 0x000fe2000001002e */
[--C-:B------:R-:W-:Y:S01]  /*9a90*/  HADD2.F32 R63, -RZ, R47.reuse.H0_H0 ;  /* 0x2000002fff3f7230 */ /* 0x100fe20000004100 */
        /* <DEDUP_REMOVED lines=22> */
[--C-:B------:R-:W-:Y:S01]  /*9c00*/  HADD2.F32 R82, -RZ, R3.reuse.H0_H0 ;  /* 0x20000003ff527230 */ /* 0x100fe20000004100 */
[----:B------:R-:W-:Y:S01]  /*9c10*/  FFMA.FTZ R97, R97, R64, R68 ;  /* 0x0000004061617223 */ /* 0x000fe20000010044 */
[----:B------:R-:W-:Y:S01]  /*9c20*/  HADD2.F32 R81, -RZ, R3.H1_H1 ;  /* 0x30000003ff517230 */ /* 0x000fe20000004100 */
[----:B------:R-:W-:Y:S01]  /*9c30*/  SHF.R.U32.HI R12, RZ, 0x8, R12 ;  /* 0x00000008ff0c7819 */ /* 0x000fe2000001160c */
[--C-:B------:R-:W-:Y:S01]  /*9c40*/  HADD2.F32 R65, -RZ, R67.reuse.H0_H0 ;  /* 0x20000043ff417230 */ /* 0x100fe20000004100 */
[----:B------:R-:W0:Y:S01]  /*9c50*/  LDS.64 R2, [UR4+0x18] ;  /* 0x00001804ff027984 */ /* 0x000e220008000a00 */
[----:B------:R-:W-:Y:S01]  /*9c60*/  HADD2.F32 R66, -RZ, R67.H1_H1 ;  /* 0x30000043ff427230 */ /* 0x000fe20000004100 */
[----:B------:R-:W-:Y:S01]  /*9c70*/  SHF.R.U32.HI R15, RZ, 0x8, R15 ;  /* 0x00000008ff0f7819 */ /* 0x000fe2000001160f */
[----:B------:R-:W-:Y:S01]  /*9c80*/  HADD2.F32 R67, -RZ, R47.H0_H0 ;  /* 0x2000002fff437230 */ /* 0x000fe20000004100 */
[----:B------:R-:W-:Y:S01]  /*9c90*/  SHF.R.U32.HI R13, RZ, 0x8, R13 ;  /* 0x00000008ff0d7819 */ /* 0x000fe2000001160d */
[----:B------:R-:W-:Y:S01]  /*9ca0*/  HADD2.F32 R69, -RZ, R70.H0_H0 ;  /* 0x20000046ff457230 */ /* 0x000fe20000004100 */
[----:B------:R-:W-:Y:S01]  /*9cb0*/  SHF.R.U32.HI R14, RZ, 0x8, R14 ;  /* 0x00000008ff0e7819 */ /* 0x000fe2000001160e */
[----:B------:R-:W-:-:S02]  /*9cc0*/  HADD2.F32 R71, -RZ, R72.H0_H0 ;  /* 0x20000048ff477230 */ /* 0x000fc40000004100 */
[----:B------:R-:W-:Y:S01]  /*9cd0*/  HADD2.F32 R68, -RZ, R47.H1_H1 ;  /* 0x3000002fff447230 */ /* 0x000fe20000004100 */
[----:B------:R-:W-:Y:S01]  /*9ce0*/  LOP3.LUT R47, R74, 0x64006400, RZ, 0xfc, !PT ;  /* 0x640064004a2f7812 */ /* 0x000fe200078efcff */
        /* <DEDUP_REMOVED lines=8> */
[----:B------:R-:W-:Y:S01]  /*9d70*/  HFMA2 R80, R75, R16.H0_H0, -72, -72 ;  /* 0xd480d4804b507431 */ /* 0x000fe20000040010 */
[----:B------:R-:W-:-:S02]  /*9d80*/  FFMA.FTZ R46, R66, R77, R45 ;  /* 0x0000004d422e7223 */ /* 0x000fc4000001002d */
[C---:B------:R-:W-:Y:S01]  /*9d90*/  FFMA.FTZ R84, R77.reuse, R72, R76 ;  /* 0x000000484d547223 */ /* 0x040fe2000001004c */
[-C--:B------:R-:W-:Y:S01]  /*9da0*/  HFMA2 R76, R73, R16.reuse.H0_H0, -72, -72 ;  /* 0xd480d480494c7431 */ /* 0x080fe20000040010 */
[C---:B------:R-:W-:Y:S01]  /*9db0*/  FFMA.FTZ R45, R77.reuse, R68, R74 ;  /* 0x000000444d2d7223 */ /* 0x040fe2000001004a */
[--C-:B------:R-:W-:Y:S01]  /*9dc0*/  HADD2.F32 R73, -RZ, R79.reuse.H0_H0 ;  /* 0x2000004fff497230 */ /* 0x100fe20000004100 */
[----:B------:R-:W-:Y:S01]  /*9dd0*/  FFMA.FTZ R83, R77, R70, R78 ;  /* 0x000000464d537223 */ /* 0x000fe2000001004e */
[----:B------:R-:W-:Y:S02]  /*9de0*/  HADD2.F32 R74, -RZ, R79.H1_H1 ;  /* 0x3000004fff4a7230 */ /* 0x000fe40000004100 */
[--C-:B------:R-:W-:Y:S01]  /*9df0*/  HADD2.F32 R75, -RZ, R76.reuse.H0_H0 ;  /* 0x2000004cff4b7230 */ /* 0x100fe20000004100 */
[----:B------:R-:W-:Y:S01]  /*9e00*/  FFMA.FTZ R46, R73, R82, R46 ;  /* 0x00000052492e7223 */ /* 0x000fe2000001002e */
[----:B------:R-:W-:Y:S02]  /*9e10*/  HADD2.F32 R76, -RZ, R76.H1_H1 ;  /* 0x3000004cff4c7230 */ /* 0x000fe40000004100 */
[--C-:B------:R-:W-:Y:S01]  /*9e20*/  HADD2.F32 R77, -RZ, R47.reuse.H0_H0 ;  /* 0x2000002fff4d7230 */ /* 0x100fe20000004100 */
[----:B------:R-:W-:Y:S01]  /*9e30*/  FFMA.FTZ R45, R82, R75, R45 ;  /* 0x0000004b522d7223 */ /* 0x000fe2000001002d */
[--C-:B------:R-:W-:Y:S01]  /*9e40*/  HADD2.F32 R79, -RZ, R80.reuse.H0_H0 ;  /* 0x20000050ff4f7230 */ /* 0x100fe20000004100 */
        /* <DEDUP_REMOVED lines=14> */
[--C-:B------:R-:W-:Y:S01]  /*9f30*/  HADD2.F32 R98, -RZ, R3.reuse.H1_H1 ;  /* 0x30000003ff627230 */ /* 0x100fe20000004100 */
        /* <DEDUP_REMOVED lines=13> */
[--C-:B------:R-:W-:Y:S01]  /*a010*/  HADD2.F32 R82, -RZ, R46.reuse.H0_H0 ;  /* 0x2000002eff527230 */ /* 0x100fe20000004100 */
[----:B------:R-:W-:Y:S01]  /*a020*/  FFMA.FTZ R93, R81, R85, R86 ;  /* 0x00000055515d7223 */ /* 0x000fe20000010056 */
[----:B------:R-:W-:Y:S01]  /*a030*/  HADD2.F32 R86, -RZ, R46.H1_H1 ;  /* 0x3000002eff567230 */ /* 0x000fe20000004100 */
[----:B------:R-:W-:Y:S01]  /*a040*/  LOP3.LUT R46, R15, 0xf000f0, RZ, 0xc0, !PT ;  /* 0x00f000f00f2e7812 */ /* 0x000fe200078ec0ff */
[----:B------:R-:W-:Y:S01]  /*a050*/  HADD2.F32 R45, -RZ, R3.H0_H0 ;  /* 0x20000003ff2d7230 */ /* 0x000fe20000004100 */
[----:B------:R-:W-:Y:S01]  /*a060*/  LOP3.LUT R3, R12, 0x64006400, RZ, 0xfc, !PT ;  /* 0x640064000c037812 */ /* 0x000fe200078efcff */
[--C-:B------:R-:W-:Y:S01]  /*a070*/  HADD2.F32 R83, -RZ, R91.reuse.H0_H0 ;  /* 0x2000005bff537230 */ /* 0x100fe20000004100 */
[----:B------:R-:W-:Y:S01]  /*a080*/  LOP3.LUT R15, R14, 0x64006400, RZ, 0xfc, !PT ;  /* 0x640064000e0f7812 */ /* 0x000fe200078efcff */
[----:B------:R-:W-:Y:S01]  /*a090*/  HADD2.F32 R84, -RZ, R92.H0_H0 ;  /* 0x2000005cff547230 */ /* 0x000fe20000004100 */
[----:B------:R-:W-:Y:S01]  /*a0a0*/  LOP3.LUT R47, R46, 0x64006400, RZ, 0xfc, !PT ;  /* 0x640064002e2f7812 */ /* 0x000fe200078efcff */
[C---:B------:R-:W-:Y:S01]  /*a0b0*/  FFMA.FTZ R95, R85.reuse, R82, R87 ;  /* 0x00000052555f7223 */ /* 0x040fe20000010057 */
[----:B------:R-:W-:Y:S01]  /*a0c0*/  HADD2.F32 R87, -RZ, R91.H1_H1 ;  /* 0x3000005bff577230 */ /* 0x000fe20000004100 */
[C---:B------:R-:W-:Y:S01]  /*a0d0*/  FFMA.FTZ R94, R85.reuse, R83, R88 ;  /* 0x00000053555e7223 */ /* 0x040fe20000010058 */
[-C--:B------:R-:W-:Y:S01]  /*a0e0*/  HFMA2 R46, R3, R16.reuse.H0_H0, -72, -72 ;  /* 0xd480d480032e7431 */ /* 0x080fe20000040010 */
[----:B------:R-:W-:Y:S01]  /*a0f0*/  FFMA.FTZ R101, R85, R84, R89 ;  /* 0x0000005455657223 */ /* 0x000fe20000010059 */
[----:B------:R-:W-:Y:S01]  /*a100*/  HADD2.F32 R85, -RZ, R90.H1_H1 ;  /* 0x3000005aff557230 */ /* 0x000fe20000004100 */
[C---:B------:R-:W-:Y:S01]  /*a110*/  FFMA.FTZ R95, R2.reuse, R86, R95 ;  /* 0x00000056025f7223 */ /* 0x040fe2000001005f */
[-C--:B------:R-:W-:Y:S01]  /*a120*/  HFMA2 R13, R13, R16.reuse.H0_H0, -72, -72 ;  /* 0xd480d4800d0d7431 */ /* 0x080fe20000040010 */
[----:B------:R-:W-:Y:S01]  /*a130*/  FFMA.FTZ R94, R2, R87, R94 ;  /* 0x00000057025e7223 */ /* 0x000fe2000001005e */
[-C--:B------:R-:W-:Y:S01]  /*a140*/  HFMA2 R100, R15, R16.reuse.H0_H0, -72, -72 ;  /* 0xd480d4800f647431 */ /* 0x080fe20000040010 */
[----:B------:R-:W-:Y:S01]  /*a150*/  FFMA.FTZ R12, R85, R2, R93 ;  /* 0x00000002550c7223 */ /* 0x000fe2000001005d */
[----:B------:R-:W-:-:S02]  /*a160*/  HFMA2 R102, R47, R16.H0_H0, -72, -72 ;  /* 0xd480d4802f667431 */ /* 0x000fc40000040010 */
[----:B------:R-:W-:Y:S02]  /*a170*/  HADD2.F32 R88, -RZ, R92.H1_H1 ;  /* 0x3000005cff587230 */ /* 0x000fe40000004100 */
[----:B------:R-:W-:Y:S02]  /*a180*/  HADD2.F32 R89, -RZ, R46.H0_H0 ;  /* 0x2000002eff597230 */ /* 0x000fe40000004100 */
[--C-:B------:R-:W-:Y:S01]  /*a190*/  HADD2.F32 R90, -RZ, R13.reuse.H0_H0 ;  /* 0x2000000dff5a7230 */ /* 0x100fe20000004100 */
[----:B------:R-:W-:Y:S01]  /*a1a0*/  FFMA.FTZ R2, R2, R88, R101 ;  /* 0x0000005802027223 */ /* 0x000fe20000010065 */
        /* <DEDUP_REMOVED lines=8> */
[--C-:B------:R-:W-:Y:S01]  /*a230*/  HADD2.F32 R45, -RZ, R0.reuse.H0_H0 ;  /* 0x20000000ff2d7230 */ /* 0x100fe20000004100 */
[----:B------:R-:W0:Y:S01]  /*a240*/  LDS.64 R2, [UR4+0x20] ;  /* 0x00002004ff027984 */ /* 0x000e220008000a00 */
[----:B------:R-:W-:Y:S01]  /*a250*/  HADD2.F32 R94, -RZ, R13.H1_H1 ;  /* 0x3000000dff5e7230 */ /* 0x000fe20000004100 */
[----:B------:R-:W-:Y:S01]  /*a260*/  FMUL.FTZ R13, R48, R47 ;  /* 0x0000002f300d7220 */ /* 0x000fe20000410000 */
[----:B------:R-:W-:Y:S01]  /*a270*/  HADD2.F32 R46, -RZ, R0.H1_H1 ;  /* 0x30000000ff2e7230 */ /* 0x000fe20000004100 */
[----:B------:R-:W-:Y:S01]  /*a280*/  FMUL.FTZ R12, R96, R45 ;  /* 0x0000002d600c7220 */ /* 0x000fe20000410000 */
[----:B------:R-:W-:Y:S01]  /*a290*/  HADD2.F32 R48, -RZ, R22.H1_H1 ;  /* 0x30000016ff307230 */ /* 0x000fe20000004100 */
[C---:B------:R-:W-:Y:S01]  /*a2a0*/  FFMA.FTZ R15, R98.reuse, R94, R15 ;  /* 0x0000005e620f7223 */ /* 0x040fe2000001000f */
        /* <DEDUP_REMOVED lines=9> */
[----:B------:R-:W-:Y:S01]  /*a340*/  FFMA.FTZ R103, R98, R96, R103 ;  /* 0x0000006062677223 */ /* 0x000fe20000010067 */
[----:B------:R-:W-:Y:S01]  /*a350*/  F2FP.PACK_AB R14, RZ, R97 ;  /* 0x00000061ff0e723e */ /* 0x000fe200000000ff */
        /* <DEDUP_REMOVED lines=13> */
[----:B------:R-:W1:Y:S04]  /*a430*/  LDS.64 R12, [UR4+0x80] ;  /* 0x00008004ff0c7984 */ /* 0x000e680008000a00 */
[----:B------:R-:W2:Y:S01]  /*a440*/  LDS.64 R14, [UR4+0x88] ;  /* 0x00008804ff0e7984 */ /* 0x000ea20008000a00 */
[----:B-1----:R-:W-:-:S02]  /*a450*/  HADD2.F32 R104, -RZ, R12.H0_H0 ;  /* 0x2000000cff687230 */ /* 0x002fc40000004100 */
        /* <DEDUP_REMOVED lines=15> */
[--C-:B--2---:R-:W-:Y:S01]  /*a550*/  HADD2.F32 R12, -RZ, R14.reuse.H0_H0 ;  /* 0x2000000eff0c7230 */ /* 0x104fe20000004100 */
        /* <DEDUP_REMOVED lines=35> */
.L_x_2381:
        /* <DEDUP_REMOVED lines=55> */
.L_x_2382:
[C---:B-----5:R-:W-:Y:S01]  /*ab00*/  LOP3.LUT R12, R8.reuse, 0xf000f, RZ, 0xc0, !PT ;  /* 0x000f000f080c7812 */ /* 0x060fe200078ec0ff */
[--C-:B0-----:R-:W-:Y:S01]  /*ab10*/  HADD2.F32 R33, -RZ, R2.reuse.H0_H0 ;  /* 0x20000002ff217230 */ /* 0x101fe20000004100 */
[----:B------:R-:W-:Y:S01]  /*ab20*/  LOP3.LUT R14, R8, 0xf000f0, RZ, 0xc0, !PT ;  /* 0x00f000f0080e7812 */ /* 0x000fe200078ec0ff */
[----:B------:R-:W-:Y:S01]  /*ab30*/  HADD2.F32 R32, -RZ, R2.H1_H1 ;  /* 0x30000002ff207230 */ /* 0x000fe20000004100 */
[----:B------:R-:W-:Y:S01]  /*ab40*/  SHF.R.U32.HI R44, RZ, 0x8, R8 ;  /* 0x00000008ff2c7819 */ /* 0x000fe20000011608 */
[--C-:B------:R-:W-:Y:S01]  /*ab50*/  HADD2.F32 R40, -RZ, R3.reuse.H0_H0 ;  /* 0x20000003ff287230 */ /* 0x100fe20000004100 */
[C---:B------:R-:W-:Y:S01]  /*ab60*/  LOP3.LUT R8, R9.reuse, 0xf000f, RZ, 0xc0, !PT ;  /* 0x000f000f09087812 */ /* 0x040fe200078ec0ff */
[----:B------:R-:W-:Y:S01]  /*ab70*/  HADD2.F32 R37, -RZ, R3.H1_H1 ;  /* 0x30000003ff257230 */ /* 0x000fe20000004100 */
[----:B------:R-:W-:Y:S01]  /*ab80*/  LOP3.LUT R18, R9, 0xf000f0, RZ, 0xc0, !PT ;  /* 0x00f000f009127812 */ /* 0x000fe200078ec0ff */
[----:B------:R-:W-:Y:S01]  /*ab90*/  HADD2 R98, R100.H0_H0, R98.H0_H0 ;  /* 0x2000006264627230 */ /* 0x000fe20000000800 */
[----:B------:R-:W-:Y:S01]  /*aba0*/  SHF.R.U32.HI R50, RZ, 0x8, R9 ;  /* 0x00000008ff327819 */ /* 0x000fe20000011609 */
[----:B------:R-:W-:Y:S01]  /*abb0*/  HADD2 R26, R26.H0_H0, R99.H0_H0 ;  /* 0x200000631a1a7230 */ /* 0x000fe20000000800 */
[C---:B------:R-:W-:Y:S01]  /*abc0*/  LOP3.LUT R9, R10.reuse, 0xf000f, RZ, 0xc0, !PT ;  /* 0x000f000f0a097812 */ /* 0x040fe200078ec0ff */
[----:B------:R-:W-:Y:S01]  /*abd0*/  HADD2 R97, R102.H0_H0, R97.H0_H0 ;  /* 0x2000006166617230 */ /* 0x000fe20000000800 */
[----:B------:R-:W-:Y:S01]  /*abe0*/  LOP3.LUT R29, R10, 0xf000f0, RZ, 0xc0, !PT ;  /* 0x00f000f00a1d7812 */ /* 0x000fe200078ec0ff */
[----:B------:R-:W-:Y:S01]  /*abf0*/  HADD2 R25, R101.H0_H0, R25.H0_H0 ;  /* 0x2000001965197230 */ /* 0x000fe20000000800 */
[----:B------:R-:W-:-:S02]  /*ac00*/  SHF.R.U32.HI R51, RZ, 0x8, R10 ;  /* 0x00000008ff337819 */ /* 0x000fc4000001160a */
        /* <DEDUP_REMOVED lines=8> */
[----:B------:R-:W-:Y:S01]  /*ac90*/  SHF.R.U32.HI R49, RZ, 0x8, R11 ;  /* 0x00000008ff317819 */ /* 0x000fe2000001160b */
[----:B------:R-:W-:Y:S01]  /*aca0*/  HADD2 R11, R8, -1032, -1032 ;  /* 0xe408e408080b7430 */ /* 0x000fe20000000000 */
        /* <DEDUP_REMOVED lines=12> */
[C---:B------:R-:W-:Y:S01]  /*ad70*/  FFMA.FTZ R18, R33.reuse, R10, RZ ;  /* 0x0000000a21127223 */ /* 0x040fe200000100ff */
        /* <DEDUP_REMOVED lines=14> */
[-C--:B------:R-:W-:Y:S01]  /*ae60*/  HFMA2 R32, R19, R16.reuse.H0_H0, -72, -72 ;  /* 0xd480d48013207431 */ /* 0x080fe20000040010 */
[----:B------:R-:W-:Y:S01]  /*ae70*/  FFMA.FTZ R38, R17, R40, R38 ;  /* 0x0000002811267223 */ /* 0x000fe20000010026 */
[----:B------:R-:W-:Y:S01]  /*ae80*/  HFMA2 R33, R29, R16.H0_H0, -72, -72 ;  /* 0xd480d4801d217431 */ /* 0x000fe20000040010 */
[----:B------:R-:W-:-:S02]  /*ae90*/  SHF.R.U32.HI R78, RZ, 0x8, R5 ;  /* 0x00000008ff4e7819 */ /* 0x000fc40000011605 */
[--C-:B------:R-:W-:Y:S01]  /*aea0*/  HADD2.F32 R19, -RZ, R32.reuse.H0_H0 ;  /* 0x20000020ff137230 */ /* 0x100fe20000004100 */
[----:B------:R-:W-:Y:S01]  /*aeb0*/  LOP3.LUT R66, R6, 0xf000f0, RZ, 0xc0, !PT ;  /* 0x00f000f006427812 */ /* 0x000fe200078ec0ff */
[----:B------:R-:W-:Y:S01]  /*aec0*/  HADD2.F32 R29, -RZ, R32.H1_H1 ;  /* 0x30000020ff1d7230 */ /* 0x000fe20000004100 */
[----:B------:R-:W-:Y:S01]  /*aed0*/  LOP3.LUT R68, R7, 0xf000f0, RZ, 0xc0, !PT ;  /* 0x00f000f007447812 */ /* 0x000fe200078ec0ff */
[--C-:B------:R-:W-:Y:S01]  /*aee0*/  HADD2.F32 R31, -RZ, R33.reuse.H0_H0 ;  /* 0x20000021ff1f7230 */ /* 0x100fe20000004100 */
[C---:B------:R-:W-:Y:S01]  /*aef0*/  FFMA.FTZ R52, R40.reuse, R19, R39 ;  /* 0x0000001328347223 */ /* 0x040fe20000010027 */
[----:B------:R-:W-:Y:S01]  /*af00*/  HADD2.F32 R32, -RZ, R33.H1_H1 ;  /* 0x30000021ff207230 */ /* 0x000fe20000004100 */
[----:B------:R-:W-:Y:S01]  /*af10*/  LOP3.LUT R39, R51, 0xf000f, RZ, 0xc0, !PT ;  /* 0x000f000f33277812 */ /* 0x000fe200078ec0ff */
[--C-:B------:R-:W-:Y:S01]  /*af20*/  HADD2.F32 R33, -RZ, R36.reuse.H0_H0 ;  /* 0x20000024ff217230 */ /* 0x100fe20000004100 */
[C---:B------:R-:W-:Y:S01]  /*af30*/  FFMA.FTZ R41, R40.reuse, R31, R41 ;  /* 0x0000001f28297223 */ /* 0x040fe20000010029 */
[----:B------:R-:W-:Y:S01]  /*af40*/  HADD2.F32 R36, -RZ, R36.H1_H1 ;  /* 0x30000024ff247230 */ /* 0x000fe20000004100 */
[----:B------:R-:W-:Y:S01]  /*af50*/  FFMA.FTZ R52, R37, R29, R52 ;  /* 0x0000001d25347223 */ /* 0x000fe20000010034 */
[----:B------:R-:W-:Y:S01]  /*af60*/  LOP3.LUT R39, R39, 0x64006400, RZ, 0xfc, !PT ;  /* 0x6400640027277812 */ /* 0x000fe200078efcff */
[----:B------:R-:W-:Y:S01]  /*af70*/  FFMA.FTZ R40, R40, R33, R42 ;  /* 0x0000002128287223 */ /* 0x000fe2000001002a */
[--C-:B0-----:R-:W-:Y:S01]  /*af80*/  HADD2.F32 R55, -RZ, R2.reuse.H1_H1 ;  /* 0x30000002ff377230 */ /* 0x101fe20000004100 */
[----:B------:R-:W-:Y:S01]  /*af90*/  FFMA.FTZ R42, R18, R37, R38 ;  /* 0x00000025122a7223 */ /* 0x000fe20000010026 */
[----:B------:R-:W-:Y:S01]  /*afa0*/  LOP3.LUT R38, R50, 0xf000f, RZ, 0xc0, !PT ;  /* 0x000f000f32267812 */ /* 0x000fe200078ec0ff */
[C---:B------:R-:W-:Y:S01]  /*afb0*/  FFMA.FTZ R54, R37.reuse, R32, R41 ;  /* 0x0000002025367223 */ /* 0x040fe20000010029 */
[----:B------:R-:W-:Y:S01]  /*afc0*/  HADD2.F32 R41, -RZ, R2.H0_H0 ;  /* 0x20000002ff297230 */ /* 0x000fe20000004100 */
[----:B------:R-:W-:Y:S01]  /*afd0*/  FFMA.FTZ R43, R37, R36, R40 ;  /* 0x00000024252b7223 */ /* 0x000fe20000010028 */
        /* <DEDUP_REMOVED lines=12> */
[----:B------:R-:W-:Y:S01]  /*b0a0*/  FFMA.FTZ R62, R41, R39, R54 ;  /* 0x00000027293e7223 */ /* 0x000fe20000010036 */
[----:B------:R-:W-:Y:S01]  /*b0b0*/  HADD2 R61, R40, -1032, -1032 ;  /* 0xe408e408283d7430 */ /* 0x000fe20000000000 */
[----:B------:R-:W-:Y:S01]  /*b0c0*/  LOP3.LUT R54, R49, 0xf000f0, RZ, 0xc0, !PT ;  /* 0x00f000f031367812 */ /* 0x000fe200078ec0ff */
[--C-:B------:R-:W-:Y:S01]  /*b0d0*/  HADD2.F32 R37, -RZ, R2.reuse.H0_H0 ;  /* 0x20000002ff257230 */ /* 0x100fe20000004100 */
[----:B------:R-:W-:Y:S01]  /*b0e0*/  LOP3.LUT R49, R50, 0x64006400, RZ, 0xfc, !PT ;  /* 0x6400640032317812 */ /* 0x000fe200078efcff */
[----:B------:R-:W-:Y:S01]  /*b0f0*/  HADD2.F32 R38, -RZ, R53.H0_H0 ;  /* 0x20000035ff267230 */ /* 0x000fe20000004100 */
[----:B------:R-:W-:Y:S01]  /*b100*/  SHF.R.U32.HI R77, RZ, 0x8, R7 ;  /* 0x00000008ff4d7819 */ /* 0x000fe20000011607 */
[----:B------:R-:W-:Y:S01]  /*b110*/  HADD2.F32 R40, -RZ, R61.H0_H0 ;  /* 0x2000003dff287230 */ /* 0x000fe20000004100 */
        /* <DEDUP_REMOVED lines=11> */
[----:B------:R-:W-:Y:S01]  /*b1d0*/  FFMA.FTZ R58, R41, R55, R56 ;  /* 0x00000037293a7223 */ /* 0x000fe20000010038 */
[----:B------:R-:W0:Y:S01]  /*b1e0*/  LDS.64 R2, [UR4+0x30] ;  /* 0x00003004ff027984 */ /* 0x000e220008000a00 */
[----:B------:R-:W-:Y:S01]  /*b1f0*/  HADD2.F32 R44, -RZ, R61.H1_H1 ;  /* 0x3000003dff2c7230 */ /* 0x000fe20000004100 */
[C---:B------:R-:W-:Y:S01]  /*b200*/  FFMA.FTZ R57, R55.reuse, R42, R57 ;  /* 0x0000002a37397223 */ /* 0x040fe20000010039 */
[-C--:B------:R-:W-:Y:S01]  /*b210*/  HFMA2 R50, R51, R16.reuse.H0_H0, -72, -72 ;  /* 0xd480d48033327431 */ /* 0x080fe20000040010 */
[----:B------:R-:W-:Y:S01]  /*b220*/  LOP3.LUT R51, R54, 0x64006400, RZ, 0xfc, !PT ;  /* 0x6400640036337812 */ /* 0x000fe200078efcff */
[-C--:B------:R-:W-:Y:S01]  /*b230*/  HFMA2 R54, R53, R16.reuse.H0_H0, -72, -72 ;  /* 0xd480d48035367431 */ /* 0x080fe20000040010 */
[C---:B------:R-:W-:Y:S01]  /*b240*/  FFMA.FTZ R62, R55.reuse, R43, R62 ;  /* 0x0000002b373e7223 */ /* 0x040fe2000001003e */
[----:B------:R-:W-:Y:S01]  /*b250*/  LOP3.LUT R61, R4, 0xf000f0, RZ, 0xc0, !PT ;  /* 0x00f000f0043d7812 */ /* 0x000fe200078ec0ff */
[----:B------:R-:W-:Y:S01]  /*b260*/  FFMA.FTZ R59, R55, R44, R59 ;  /* 0x0000002c373b7223 */ /* 0x000fe2000001003b */
[-C--:B------:R-:W-:Y:S01]  /*b270*/  HFMA2 R56, R51, R16.reuse.H0_H0, -72, -72 ;  /* 0xd480d48033387431 */ /* 0x080fe20000040010 */
[----:B------:R-:W-:Y:S01]  /*b280*/  LOP3.LUT R65, R64, 0x64006400, RZ, 0xfc, !PT ;  /* 0x6400640040417812 */ /* 0x000fe200078efcff */
[----:B------:R-:W-:Y:S01]  /*b290*/  HADD2.F32 R51, -RZ, R52.H0_H0 ;  /* 0x20000034ff337230 */ /* 0x000fe20000004100 */
[----:B------:R-:W-:Y:S01]  /*b2a0*/  LOP3.LUT R63, R61, 0x64006400, RZ, 0xfc, !PT ;  /* 0x640064003d3f7812 */ /* 0x000fe200078efcff */
[----:B------:R-:W-:Y:S01]  /*b2b0*/  HADD2.F32 R49, -RZ, R50.H0_H0 ;  /* 0x20000032ff317230 */ /* 0x000fe20000004100 */
[----:B------:R-:W-:Y:S01]  /*b2c0*/  LOP3.LUT R67, R66, 0x64006400, RZ, 0xfc, !PT ;  /* 0x6400640042437812 */ /* 0x000fe200078efcff */
[----:B------:R-:W-:Y:S01]  /*b2d0*/  HADD2.F32 R52, -RZ, R52.H1_H1 ;  /* 0x30000034ff347230 */ /* 0x000fe20000004100 */
        /* <DEDUP_REMOVED lines=17> */
[----:B------:R-:W-:Y:S01]  /*b3f0*/  HFMA2 R79, R63, R16.H0_H0, -72, -72 ;  /* 0xd480d4803f4f7431 */ /* 0x000fe20000040010 */
[----:B------:R-:W-:Y:S01]  /*b400*/  SHF.R.U32.HI R5, RZ, 0x8, R6 ;  /* 0x00000008ff057819 */ /* 0x000fe20000011606 */
[----:B------:R-:W-:Y:S01]  /*b410*/  FMUL.FTZ R86, R86, R47 ;  /* 0x0000002f56567220 */ /* 0x000fe20000410000 */
[----:B------:R-:W-:Y:S01]  /*b420*/  LOP3.LUT R6, R7, 0xf000f, RZ, 0xc0, !PT ;  /* 0x000f000f07067812 */ /* 0x000fe200078ec0ff */
[----:B------:R-:W-:Y:S01]  /*b430*/  FMUL.FTZ R87, R87, R48 ;  /* 0x0000003057577220 */ /* 0x000fe20000410000 */
[----:B------:R-:W-:Y:S01]  /*b440*/  LOP3.LUT R58, R58, 0x64006400, RZ, 0xfc, !PT ;  /* 0x640064003a3a7812 */ /* 0x000fe200078efcff */
        /* <DEDUP_REMOVED lines=8> */
[----:B------:R-:W-:Y:S01]  /*b4d0*/  HADD2 R60, R59, -1032, -1032 ;  /* 0xe408e4083b3c7430 */ /* 0x000fe20000000000 */
[----:B------:R-:W-:Y:S01]  /*b4e0*/  F2FP.PACK_AB R87, RZ, R87 ;  /* 0x00000057ff57723e */ /* 0x000fe200000000ff */
[----:B------:R-:W-:-:S02]  /*b4f0*/  HADD2 R62, R57, -1032, -1032 ;  /* 0xe408e408393e7430 */ /* 0x000fc40000000000 */
[----:B------:R-:W-:Y:S02]  /*b500*/  HADD2.F32 R6, -RZ, R2.H0_H0 ;  /* 0x20000002ff067230 */ /* 0x000fe40000004100 */
[----:B------:R-:W-:Y:S02]  /*b510*/  HADD2.F32 R57, -RZ, R58.H0_H0 ;  /* 0x2000003aff397230 */ /* 0x000fe40000004100 */
[----:B------:R-:W-:Y:S01]  /*b520*/  HADD2.F32 R59, -RZ, R60.H0_H0 ;  /* 0x2000003cff3b7230 */ /* 0x000fe20000004100 */
[----:B------:R-:W-:Y:S01]  /*b530*/  FFMA.FTZ R64, R6, R70, RZ ;  /* 0x0000004606407223 */ /* 0x000fe200000100ff */
[--C-:B------:R-:W-:Y:S01]  /*b540*/  HADD2.F32 R74, -RZ, R3.reuse.H0_H0 ;  /* 0x20000003ff4a7230 */ /* 0x100fe20000004100 */
[C---:B------:R-:W-:Y:S01]  /*b550*/  FFMA.FTZ R63, R70.reuse, R57, RZ ;  /* 0x00000039463f7223 */ /* 0x040fe200000100ff */
[----:B------:R-:W-:Y:S01]  /*b560*/  HADD2.F32 R71, -RZ, R3.H1_H1 ;  /* 0x30000003ff477230 */ /* 0x000fe20000004100 */
[----:B------:R-:W-:Y:S01]  /*b570*/  FFMA.FTZ R66, R70, R59, RZ ;  /* 0x0000003b46427223 */ /* 0x000fe200000100ff */
[----:B------:R-:W-:-:S02]  /*b580*/  HADD2.F32 R7, -RZ, R2.H1_H1 ;  /* 0x30000002ff077230 */ /* 0x000fc40000004100 */
[----:B------:R-:W-:Y:S01]  /*b590*/  HADD2.F32 R61, -RZ, R62.H0_H0 ;  /* 0x2000003eff3d7230 */ /* 0x000fe20000004100 */
[----:B------:R-:W0:Y:S01]  /*b5a0*/  LDS.64 R2, [UR4+0x38] ;  /* 0x00003804ff027984 */ /* 0x000e220008000a00 */
[----:B------:R-:W-:Y:S01]  /*b5b0*/  HADD2.F32 R58, -RZ, R58.H1_H1 ;  /* 0x3000003aff3a7230 */ /* 0x000fe20000004100 */
[----:B------:R-:W-:Y:S01]  /*b5c0*/  FFMA.FTZ R72, R7, R69, R64 ;  /* 0x0000004507487223 */ /* 0x000fe20000010040 */
[----:B------:R-:W-:Y:S01]  /*b5d0*/  HADD2.F32 R60, -RZ, R60.H1_H1 ;  /* 0x3000003cff3c7230 */ /* 0x000fe20000004100 */
[----:B------:R-:W-:Y:S01]  /*b5e0*/  FFMA.FTZ R70, R70, R61, RZ ;  /* 0x0000003d46467223 */ /* 0x000fe200000100ff */
[----:B------:R-:W-:Y:S01]  /*b5f0*/  HADD2.F32 R62, -RZ, R62.H1_H1 ;  /* 0x3000003eff3e7230 */ /* 0x000fe20000004100 */
        /* <DEDUP_REMOVED lines=56> */
[----:B------:R-:W-:-:S02]  /*b980*/  HADD2.F32 R77, -RZ, R93.H1_H1 ;  /* 0x3000005dff4d7230 */ /* 0x000fc40000004100 */
[-C--:B------:R-:W-:Y:S01]  /*b990*/  HFMA2 R93, R79, R16.reuse.H0_H0, -72, -72 ;  /* 0xd480d4804f5d7431 */ /* 0x080fe20000040010 */
[C---:B------:R-:W-:Y:S01]  /*b9a0*/  FFMA.FTZ R89, R2.reuse, R76, R89 ;  /* 0x0000004c02597223 */ /* 0x040fe20000010059 */
[-C--:B------:R-:W-:Y:S01]  /*b9b0*/  HFMA2 R4, R5, R16.reuse.H0_H0, -72, -72 ;  /* 0xd480d48005047431 */ /* 0x080fe20000040010 */
[----:B------:R-:W-:Y:S01]  /*b9c0*/  FFMA.FTZ R5, R75, R2, R88 ;  /* 0x000000024b057223 */ /* 0x000fe20000010058 */
[-C--:B------:R-:W-:Y:S02]  /*b9d0*/  HFMA2 R94, R81, R16.reuse.H0_H0, -72, -72 ;  /* 0xd480d480515e7431 */ /* 0x080fe40000040010 */
[----:B------:R-:W-:Y:S01]  /*b9e0*/  HFMA2 R96, R83, R16.H0_H0, -72, -72 ;  /* 0xd480d48053607431 */ /* 0x000fe20000040010 */
[----:B------:R-:W-:Y:S01]  /*b9f0*/  FFMA.FTZ R83, R2, R77, R90 ;  /* 0x0000004d02537223 */ /* 0x000fe2000001005a */
[----:B------:R-:W-:Y:S02]  /*ba00*/  HADD2.F32 R16, -RZ, R95.H1_H1 ;  /* 0x3000005fff107230 */ /* 0x000fe40000004100 */
[----:B------:R-:W-:-:S02]  /*ba10*/  HADD2.F32 R82, -RZ, R3.H0_H0 ;  /* 0x20000003ff527230 */ /* 0x000fc40000004100 */
[----:B------:R-:W-:Y:S01]  /*ba20*/  HADD2.F32 R79, -RZ, R93.H0_H0 ;  /* 0x2000005dff4f7230 */ /* 0x000fe20000004100 */
[----:B------:R-:W-:Y:S01]  /*ba30*/  FFMA.FTZ R91, R2, R16, R91 ;  /* 0x00000010025b7223 */ /* 0x000fe2000001005b */
[----:B------:R-:W-:Y:S01]  /*ba40*/  HADD2.F32 R78, -RZ, R4.H0_H0 ;  /* 0x20000004ff4e7230 */ /* 0x000fe20000004100 */
[----:B------:R-:W-:Y:S01]  /*ba50*/  FMUL.FTZ R2, R84, R45 ;  /* 0x0000002d54027220 */ /* 0x000fe20000410000 */
        /* <DEDUP_REMOVED lines=30> */
[----:B------:R-:W-:Y:S01]  /*bc40*/  PRMT R26, R26, 0x5410, R3 ;  /* 0x000054101a1a7816 */ /* 0x000fe20000000003 */
        /* <DEDUP_REMOVED lines=55> */
.L_x_2383:
        /* <DEDUP_REMOVED lines=59> */
.L_x_2380:
[----:B------:R-:W-:Y:S01]  /*c370*/  IADD3 R23, R23, 0x20, RZ ;  /* 0x0000002017177810 */ /* 0x000fe20007ffe0ff */
[----:B------:R-:W-:Y:S01]  /*c380*/  IMAD.MOV.U32 R3, RZ, RZ, c[0x0][0x18c] ;  /* 0x00006300ff037624 */ /* 0x000fe200078e00ff */
[----:B------:R-:W-:Y:S02]  /*c390*/  UIADD3 UR4, UR4, 0x40, URZ ;  /* 0x0000004004047890 */ /* 0x000fe4000fffe03f */
[----:B------:R-:W-:Y:S01]  /*c3a0*/  ISETP.GE.AND P0, PT, R23, c[0x0][0x1b4], PT ;  /* 0x00006d0017007a0c */ /* 0x000fe20003f06270 */
[----:B------:R-:W-:Y:S01]  /*c3b0*/  IMAD.WIDE R34, R3, 0x10, R34 ;  /* 0x0000001003227825 */ /* 0x000fe200078e0222 */
[----:B------:R-:W-:-:S13]  /*c3c0*/  ISETP.LT.AND P2, PT, R23, R20, PT ;  /* 0x000000141700720c */ /* 0x000fda0003f41270 */
[----:B------:R-:W-:Y:S05]  /*c3d0*/  @!P0 BRA P2, `(.L_x_2384) ;  /* 0xffffcd7000008947 */ /* 0x000fea000103ffff */
.L_x_2379:
[----:B------:R-:W-:-:S04]  /*c3e0*/  ISETP.GE.AND P0, PT, R23, R20, PT ;  /* 0x000000141700720c */ /* 0x000fc80003f06270 */
[----:B------:R-:W-:-:S13]  /*c3f0*/  ISETP.GE.OR P0, PT, R23, c[0x0][0x1b8], P0 ;  /* 0x00006e0017007a0c */ /* 0x000fda0000706670 */
[----:B------:R-:W-:Y:S05]  /*c400*/  @P0 BRA `(.L_x_2385) ;  /* 0x0000197000000947 */ /* 0x000fea0003800000 */
.L_x_2387:
[C---:B------:R-:W-:Y:S01]  /*c410*/  ISETP.NE.AND P0, PT, R23.reuse, R30, PT ;  /* 0x0000001e1700720c */ /* 0x040fe20003f05270 */
[----:B------:R-:W-:Y:S01]  /*c420*/  IMAD.MOV.U32 R29, RZ, RZ, c[0x0][0x18c] ;  /* 0x00006300ff1d7624 */ /* 0x000fe200078e00ff */
        /* <DEDUP_REMOVED lines=8> */
[----:B------:R0:W5:Y:S04]  /*c4b0*/  @!P0 LDG.E.U16.CONSTANT R32, [R32.64] ;  /* 0x0000000620208981 */ /* 0x000168000c1e9500 */
        /* <DEDUP_REMOVED lines=10> */
[--C-:B-----5:R-:W-:Y:S01]  /*c560*/  SHF.R.U32.HI R38, RZ, 0xf, R14.reuse ;  /* 0x0000000fff267819 */ /* 0x120fe2000001160e */
[----:B------:R-:W-:Y:S01]  /*c570*/  IMAD.MOV.U32 R42, RZ, RZ, 0x3000 ;  /* 0x00003000ff2a7424 */ /* 0x000fe200078e00ff */
[----:B------:R-:W-:Y:S01]  /*c580*/  LOP3.LUT R34, R14, 0x380038, RZ, 0xc0, !PT ;  /* 0x003800380e227812 */ /* 0x000fe200078ec0ff */
[----:B------:R-:W-:Y:S01]  /*c590*/  IMAD.MOV.U32 R33, RZ, RZ, 0x2400 ;  /* 0x00002400ff217424 */ /* 0x000fe200078e00ff */
[----:B------:R-:W-:-:S02]  /*c5a0*/  SHF.R.U32.HI R65, RZ, 0x6, R14 ;  /* 0x00000006ff417819 */ /* 0x000fc4000001160e */
[----:B------:R-:W-:Y:S02]  /*c5b0*/  LOP3.LUT R71, R14, 0x70007, RZ, 0xc0, !PT ;  /* 0x000700070e477812 */ /* 0x000fe400078ec0ff */
[--C-:B------:R-:W-:Y:S02]  /*c5c0*/  SHF.R.U32.HI R39, RZ, 0xf, R15.reuse ;  /* 0x0000000fff277819 */ /* 0x100fe4000001160f */
        /* <DEDUP_REMOVED lines=10> */
[--C-:B------:R-:W-:Y:S02]  /*c670*/  SHF.R.U32.HI R35, RZ, 0xf, R12.reuse ;  /* 0x0000000fff237819 */ /* 0x100fe4000001160c */
[C---:B------:R-:W-:Y:S02]  /*c680*/  LOP3.LUT R16, R12.reuse, 0x380038, RZ, 0xc0, !PT ;  /* 0x003800380c107812 */ /* 0x040fe400078ec0ff */
[----:B------:R-:W-:Y:S02]  /*c690*/  SHF.R.U32.HI R17, RZ, 0x6, R12 ;  /* 0x00000006ff117819 */ /* 0x000fe4000001160c */
[----:B------:R-:W-:Y:S02]  /*c6a0*/  LOP3.LUT R69, R12, 0x70007, RZ, 0xc0, !PT ;  /* 0x000700070c457812 */ /* 0x000fe400078ec0ff */
[----:B------:R-:W-:Y:S02]  /*c6b0*/  LOP3.LUT R13, R9, 0x380038, RZ, 0xc0, !PT ;  /* 0x00380038090d7812 */ /* 0x000fe400078ec0ff */
[----:B------:R-:W-:-:S02]  /*c6c0*/  LOP3.LUT R12, R8, 0x380038, RZ, 0xc0, !PT ;  /* 0x00380038080c7812 */ /* 0x000fc400078ec0ff */
[--C-:B------:R-:W-:Y:S02]  /*c6d0*/  SHF.R.U32.HI R36, RZ, 0xe, R8.reuse ;  /* 0x0000000eff247819 */ /* 0x100fe40000011608 */
[----:B------:R-:W-:Y:S02]  /*c6e0*/  SHF.R.U32.HI R89, RZ, 0x6, R8 ;  /* 0x00000006ff597819 */ /* 0x000fe40000011608 */
[----:B------:R-:W-:Y:S02]  /*c6f0*/  LOP3.LUT R70, R8, 0x70007, RZ, 0xc0, !PT ;  /* 0x0007000708467812 */ /* 0x000fe400078ec0ff */
[--C-:B------:R-:W-:Y:S02]  /*c700*/  SHF.R.U32.HI R8, RZ, 0xe, R9.reuse ;  /* 0x0000000eff087819 */ /* 0x100fe40000011609 */
[----:B------:R-:W-:Y:S02]  /*c710*/  SHF.R.U32.HI R90, RZ, 0x6, R9 ;  /* 0x00000006ff5a7819 */ /* 0x000fe40000011609 */
[----:B------:R-:W-:-:S02]  /*c720*/  LOP3.LUT R72, R9, 0x70007, RZ, 0xc0, !PT ;  /* 0x0007000709487812 */ /* 0x000fc400078ec0ff */
[----:B------:R-:W-:Y:S02]  /*c730*/  LOP3.LUT R37, R37, 0x10001, RZ, 0xc0, !PT ;  /* 0x0001000125257812 */ /* 0x000fe400078ec0ff */
[C---:B------:R-:W-:Y:S02]  /*c740*/  LOP3.LUT R9, R10.reuse, 0x380038, RZ, 0xc0, !PT ;  /* 0x003800380a097812 */ /* 0x040fe400078ec0ff */
[----:B------:R-:W-:Y:S02]  /*c750*/  SHF.R.U32.HI R91, RZ, 0x6, R10 ;  /* 0x00000006ff5b7819 */ /* 0x000fe4000001160a */
[----:B------:R-:W-:Y:S02]  /*c760*/  LOP3.LUT R74, R10, 0x70007, RZ, 0xc0, !PT ;  /* 0x000700070a4a7812 */ /* 0x000fe400078ec0ff */
[----:B------:R-:W-:Y:S02]  /*c770*/  LOP3.LUT R35, R35, 0x10001, RZ, 0xc0, !PT ;  /* 0x0001000123237812 */ /* 0x000fe400078ec0ff */
[----:B------:R-:W-:-:S02]  /*c780*/  LOP3.LUT R13, R13, 0x64006400, RZ, 0xfc, !PT ;  /* 0x640064000d0d7812 */ /* 0x000fc400078efcff */
[--C-:B------:R-:W-:Y:S02]  /*c790*/  SHF.R.U32.HI R44, RZ, 0xe, R11.reuse ;  /* 0x0000000eff2c7819 */ /* 0x100fe4000001160b */
[C---:B------:R-:W-:Y:S01]  /*c7a0*/  LOP3.LUT R10, R11.reuse, 0x380038, RZ, 0xc0, !PT ;  /* 0x003800380b0a7812 */ /* 0x040fe200078ec0ff */
[----:B------:R-:W-:Y:S01]  /*c7b0*/  HFMA2 R61, R13, R42.H0_H0, -132, -132 ;  /* 0xd820d8200d3d7431 */ /* 0x000fe2000004002a */
[----:B------:R-:W-:Y:S02]  /*c7c0*/  SHF.R.U32.HI R92, RZ, 0x6, R11 ;  /* 0x00000006ff5c7819 */ /* 0x000fe4000001160b */
[----:B------:R-:W-:Y:S02]  /*c7d0*/  LOP3.LUT R76, R11, 0x70007, RZ, 0xc0, !PT ;  /* 0x000700070b4c7812 */ /* 0x000fe400078ec0ff */
[----:B------:R-:W-:Y:S02]  /*c7e0*/  LOP3.LUT R63, R12, 0x64006400, RZ, 0xfc, !PT ;  /* 0x640064000c3f7812 */ /* 0x000fe400078efcff */
[----:B------:R-:W-:-:S02]  /*c7f0*/  LOP3.LUT R12, R65, 0x380038, RZ, 0xc0, !PT ;  /* 0x00380038410c7812 */ /* 0x000fc400078ec0ff */
[----:B------:R-:W-:Y:S01]  /*c800*/  LOP3.LUT R40, R37, 0x20002, R8, 0xf8, !PT ;  /* 0x0002000225287812 */ /* 0x000fe200078ef808 */
[----:B------:R-:W-:Y:S01]  /*c810*/  HFMA2 R63, R63, R42.H0_H0, -132, -132 ;  /* 0xd820d8203f3f7431 */ /* 0x000fe2000004002a */
[----:B------:R-:W-:Y:S02]  /*c820*/  LOP3.LUT R36, R35, 0x20002, R36, 0xf8, !PT ;  /* 0x0002000223247812 */ /* 0x000fe400078ef824 */
        /* <DEDUP_REMOVED lines=16> */
[----:B------:R-:W-:Y:S02]  /*c930*/  LOP3.LUT R44, R39, 0x20002, R44, 0xf8, !PT ;  /* 0x00020002272c7812 */ /* 0x000fe400078ef82c */
[----:B------:R-:W-:Y:S01]  /*c940*/  LOP3.LUT R69, R69, 0x64006400, RZ, 0xfc, !PT ;  /* 0x6400640045457812 */ /* 0x000fe200078efcff */
[----:B------:R-:W-:Y:S01]  /*c950*/  HFMA2 R53, R53, R42.H0_H0, -132, -132 ;  /* 0xd820d82035357431 */ /* 0x000fe2000004002a */
[----:B------:R-:W-:Y:S02]  /*c960*/  LOP3.LUT R75, R75, 0x64006400, RZ, 0xfc, !PT ;  /* 0x640064004b4b7812 */ /* 0x000fe400078efcff */
[----:B------:R-:W-:Y:S02]  /*c970*/  LOP3.LUT R70, R70, 0x64006400, RZ, 0xfc, !PT ;  /* 0x6400640046467812 */ /* 0x000fe400078efcff */
[----:B------:R-:W-:-:S02]  /*c980*/  LOP3.LUT R72, R72, 0x64006400, RZ, 0xfc, !PT ;  /* 0x6400640048487812 */ /* 0x000fc400078efcff */
[----:B------:R-:W-:Y:S02]  /*c990*/  ISETP.GE.AND P3, PT, R21, 0x2, PT ;  /* 0x000000021500780c */ /* 0x000fe40003f66270 */
[----:B--2---:R-:W-:Y:S02]  /*c9a0*/  SHF.R.U32.HI R78, RZ, 0xd, R6 ;  /* 0x0000000dff4e7819 */ /* 0x004fe40000011606 */
[----:B------:R-:W-:Y:S02]  /*c9b0*/  SHF.R.U32.HI R77, RZ, 0xd, R5 ;  /* 0x0000000dff4d7819 */ /* 0x000fe40000011605 */
[----:B------:R-:W-:Y:S02]  /*c9c0*/  LOP3.LUT R78, R15, 0x40004, R78, 0xf8, !PT ;  /* 0x000400040f4e7812 */ /* 0x000fe400078ef84e */
        /* <DEDUP_REMOVED lines=13> */
[--C-:B------:R-:W-:Y:S01]  /*caa0*/  SHF.R.U32.HI R81, RZ, 0xd, R4.reuse ;  /* 0x0000000dff517819 */ /* 0x100fe20000011604 */
[-C--:B------:R-:W-:Y:S01]  /*cab0*/  HFMA2 R68, R5, R42.reuse.H0_H0, -132, -132 ;  /* 0xd820d82005447431 */ /* 0x080fe2000004002a */
[----:B------:R-:W-:Y:S01]  /*cac0*/  LOP3.LUT R8, R4, 0x380038, RZ, 0xc0, !PT ;  /* 0x0038003804087812 */ /* 0x000fe200078ec0ff */
[----:B------:R-:W-:Y:S01]  /*cad0*/  HFMA2 R66, R7, R42.H0_H0, -132, -132 ;  /* 0xd820d82007427431 */ /* 0x000fe2000004002a */
[----:B------:R-:W-:-:S02]  /*cae0*/  SHF.R.U32.HI R80, RZ, 0x6, R4 ;  /* 0x00000006ff507819 */ /* 0x000fc40000011604 */
[----:B------:R-:W-:Y:S02]  /*caf0*/  LOP3.LUT R85, R4, 0x70007, RZ, 0xc0, !PT ;  /* 0x0007000704557812 */ /* 0x000fe400078ec0ff */
[C---:B------:R-:W-:Y:S02]  /*cb00*/  LOP3.LUT R35, R6.reuse, 0x380038, RZ, 0xc0, !PT ;  /* 0x0038003806237812 */ /* 0x040fe400078ec0ff */
[----:B------:R-:W-:Y:S02]  /*cb10*/  SHF.R.U32.HI R83, RZ, 0x6, R6 ;  /* 0x00000006ff537819 */ /* 0x000fe40000011606 */
[----:B------:R-:W-:Y:S02]  /*cb20*/  LOP3.LUT R87, R6, 0x70007, RZ, 0xc0, !PT ;  /* 0x0007000706577812 */ /* 0x000fe400078ec0ff */
[----:B------:R-:W-:Y:S02]  /*cb30*/  LOP3.LUT R4, R17, 0x380038, RZ, 0xc0, !PT ;  /* 0x0038003811047812 */ /* 0x000fe400078ec0ff */
[----:B------:R-:W-:-:S02]  /*cb40*/  LOP3.LUT R6, R89, 0x380038, RZ, 0xc0, !PT ;  /* 0x0038003859067812 */ /* 0x000fc400078ec0ff */
        /* <DEDUP_REMOVED lines=16> */
[-C--:B------:R-:W-:Y:S01]  /*cc50*/  HFMA2 R46, R7, R42.reuse.H0_H0, -132, -132 ;  /* 0xd820d820072e7431 */ /* 0x080fe2000004002a */
[----:B------:R-:W-:Y:S02]  /*cc60*/  LOP3.LUT R4, R17, 0x1c001c0, RZ, 0xc0, !PT ;  /* 0x01c001c011047812 */ /* 0x000fe400078ec0ff */
[----:B------:R-:W-:Y:S01]  /*cc70*/  LOP3.LUT R6, R19, 0x1c001c0, RZ, 0xc0, !PT ;  /* 0x01c001c013067812 */ /* 0x000fe200078ec0ff */
[----:B------:R-:W-:Y:S01]  /*cc80*/  HFMA2 R54, R11, R42.H0_H0, -132, -132 ;  /* 0xd820d8200b367431 */ /* 0x000fe2000004002a */
[----:B------:R-:W-:Y:S02]  /*cc90*/  LOP3.LUT R36, R92, 0x380038, RZ, 0xc0, !PT ;  /* 0x003800385c247812 */ /* 0x000fe400078ec0ff */
[----:B------:R-:W-:-:S02]  /*cca0*/  LOP3.LUT R8, R83, 0x380038, RZ, 0xc0, !PT ;  /* 0x0038003853087812 */ /* 0x000fc400078ec0ff */
[----:B------:R-:W-:Y:S02]  /*ccb0*/  LOP3.LUT R5, R89, 0x1c001c0, RZ, 0xc0, !PT ;  /* 0x01c001c059057812 */ /* 0x000fe400078ec0ff */
[----:B------:R-:W-:Y:S02]  /*ccc0*/  LOP3.LUT R7, R90, 0x1c001c0, RZ, 0xc0, !PT ;  /* 0x01c001c05a077812 */ /* 0x000fe400078ec0ff */
        /* <DEDUP_REMOVED lines=20> */
[----:B------:R-:W-:Y:S01]  /*ce10*/  LOP3.LUT R79, R44, 0x40004, R79, 0xf8, !PT ;  /* 0x000400042c4f7812 */ /* 0x000fe200078ef84f */
        /* <DEDUP_REMOVED lines=39> */
[----:B------:R-:W-:Y:S01]  /*d090*/  LOP3.LUT R65, R65, 0x64006400, RZ, 0xfc, !PT ;  /* 0x6400640041417812 */ /* 0x000fe200078efcff */
[-C--:B------:R-:W-:Y:S01]  /*d0a0*/  HFMA2 R67, R71, R12.reuse, RZ.H0_H0 ;  /* 0x0000000c47437231 */ /* 0x080fe200000400ff */
[-C--:B------:R-:W-:Y:S01]  /*d0b0*/  HFMA2.MMA R11, R68, R13.reuse, R11 ;  /* 0x0000000d440b7235 */ /* 0x080fe2000000000b */
[----:B------:R-:W-:Y:S01]  /*d0c0*/  HADD2 R75, R8, -1028, -1028 ;  /* 0xe404e404084b7430 */ /* 0x000fe20000000000 */
[----:B------:R-:W-:Y:S01]  /*d0d0*/  LOP3.LUT R10, R10, 0x64006400, RZ, 0xfc, !PT ;  /* 0x640064000a0a7812 */ /* 0x000fe200078efcff */
[----:B------:R-:W-:Y:S01]  /*d0e0*/  HFMA2 R12, R17, R12, RZ.H0_H0 ;  /* 0x0000000c110c7231 */ /* 0x000fe200000400ff */
[----:B------:R-:W-:Y:S01]  /*d0f0*/  HFMA2.MMA R94, R18, R13, R69 ;  /* 0x0000000d125e7235 */ /* 0x000fe20000000045 */
[-C--:B------:R-:W-:Y:S01]  /*d100*/  HFMA2 R93, R66, R13.reuse, R67 ;  /* 0x0000000d425d7231 */ /* 0x080fe20000000043 */
[----:B------:R-:W-:Y:S01]  /*d110*/  LOP3.LUT R89, R89, 0x70007, RZ, 0xc0, !PT ;  /* 0x0007000759597812 */ /* 0x000fe200078ec0ff */
[----:B------:R-:W-:Y:S01]  /*d120*/  HADD2 R67, R65, -1028, -1028 ;  /* 0xe404e40441437430 */ /* 0x000fe20000000000 */
[----:B------:R-:W-:Y:S01]  /*d130*/  LOP3.LUT R91, R91, 0x70007, RZ, 0xc0, !PT ;  /* 0x000700075b5b7812 */ /* 0x000fe200078ec0ff */
[----:B------:R-:W-:Y:S01]  /*d140*/  HFMA2 R13, R16, R13, R12 ;  /* 0x0000000d100d7231 */ /* 0x000fe2000000000c */
[-C--:B------:R-:W-:Y:S01]  /*d150*/  HFMA2.MMA R12, R75, R14.reuse, R11 ;  /* 0x0000000e4b0c7235 */ /* 0x080fe2000000000b */
[----:B------:R-:W-:Y:S01]  /*d160*/  HADD2 R69, R10, -1028, -1028 ;  /* 0xe404e4040a457430 */ /* 0x000fe20000000000 */
[----:B------:R-:W-:Y:S01]  /*d170*/  LOP3.LUT R90, R90, 0x70007, RZ, 0xc0, !PT ;  /* 0x000700075a5a7812 */ /* 0x000fe200078ec0ff */
[----:B------:R-:W-:Y:S01]  /*d180*/  HADD2 R65, R9, -1028, -1028 ;  /* 0xe404e40409417430 */ /* 0x000fe20000000000 */
[----:B------:R-:W-:Y:S01]  /*d190*/  HFMA2.MMA R94, R67, R14, R94 ;  /* 0x0000000e435e7235 */ /* 0x000fe2000000005e */
[----:B------:R-:W0:Y:S01]  /*d1a0*/  LDS.128 R8, [UR4+0x20] ;  /* 0x00002004ff087984 */ /* 0x000e220008000c00 */
        /* <DEDUP_REMOVED lines=9> */
[-C--:B-1----:R-:W-:Y:S01]  /*d240*/  HFMA2.MMA R14, R47, R4.reuse, R14 ;  /* 0x000000042f0e7235 */ /* 0x082fe2000000000e */
        /* <DEDUP_REMOVED lines=60> */
[-C--:B-1----:R-:W-:Y:S01]  /*d610*/  HFMA2.MMA R6, R83, R12.reuse, R6 ;  /* 0x0000000c53067235 */ /* 0x082fe20000000006 */
[----:B------:R-:W-:Y:S01]  /*d620*/  LOP3.LUT R84, R84, 0x64006400, RZ, 0xfc, !PT ;  /* 0x6400640054547812 */ /* 0x000fe200078efcff */
        /* <DEDUP_REMOVED lines=15> */
[----:B------:R-:W-:-:S02]  /*d720*/  HADD2 R82, R82, -1028, -1028 ;  /* 0xe404e40452527430 */ /* 0x000fc40000000000 */
[-C--:B------:R-:W-:Y:S01]  /*d730*/  HFMA2 R4, R46, R13.reuse, R4 ;  /* 0x0000000d2e047231 */ /* 0x080fe20000000004 */
[-C--:B------:R-:W-:Y:S01]  /*d740*/  HFMA2.MMA R7, R78, R15.reuse, R7 ;  /* 0x0000000f4e077235 */ /* 0x080fe20000000007 */
[----:B------:R-:W-:Y:S02]  /*d750*/  HFMA2 R10, R42, R13, R10 ;  /* 0x0000000d2a0a7231 */ /* 0x000fe4000000000a */
        /* <DEDUP_REMOVED lines=92> */
.L_x_2386:
[----:B0-----:R-:W-:Y:S01]  /*dd20*/  ISETP.LT.AND P3, PT, R31, R20, PT ;  /* 0x000000141f00720c */ /* 0x001fe20003f61270 */
[----:B------:R-:W-:Y:S01]  /*dd30*/  UIADD3 UR4, UR4, 0x40, URZ ;  /* 0x0000004004047890 */ /* 0x000fe2000fffe03f */
[----:B-----5:R-:W-:Y:S02]  /*dd40*/  @!P0 IMAD.IADD R30, R32, 0x1, R23 ;  /* 0x00000001201e8824 */ /* 0x020fe400078e0217 */
[----:B------:R-:W-:-:S04]  /*dd50*/  IMAD.WIDE R34, R29, 0x4, R2 ;  /* 0x000000041d227825 */ /* 0x000fc800078e0202 */
[----:B------:R-:W-:-:S05]  /*dd60*/  IMAD.MOV.U32 R23, RZ, RZ, R31 ;  /* 0x000000ffff177224 */ /* 0x000fca00078e001f */
[----:B------:R-:W-:Y:S05]  /*dd70*/  @!P2 BRA P3, `(.L_x_2387) ;  /* 0xffffe6900000a947 */ /* 0x000fea000183ffff */
.L_x_2385:
[----:B------:R-:W-:-:S04]  /*dd80*/  ISETP.GE.AND P0, PT, R23, R20, PT ;  /* 0x000000141700720c */ /* 0x000fc80003f06270 */
[----:B------:R-:W-:-:S13]  /*dd90*/  ISETP.GE.OR P0, PT, R23, c[0x0][0x1bc], P0 ;  /* 0x00006f0017007a0c */ /* 0x000fda0000706670 */
[----:B------:R-:W-:Y:S05]  /*dda0*/  @P0 BRA `(.L_x_2388) ;  /* 0x00000dc000000947 */ /* 0x000fea0003800000 */
[----:B------:R-:W-:-:S05]  /*ddb0*/  IMAD.MOV.U32 R3, RZ, RZ, c[0x0][0x18c] ;  /* 0x00006300ff037624 */ /* 0x000fca00078e00ff */
[----:B------:R-:W-:-:S04]  /*ddc0*/  SHF.R.S32.HI R2, RZ, 0x1f, R3 ;  /* 0x0000001fff027819 */ /* 0x000fc80000011403 */
[----:B------:R-:W-:Y:S02]  /*ddd0*/  SHF.L.U64.HI R13, R3, 0x2, R2 ;  /* 0x00000002030d7819 */ /* 0x000fe40000010202 */
.L_x_2390:
[----:B------:R-:W-:-:S13]  /*dde0*/  ISETP.NE.AND P0, PT, R23, R30, PT ;  /* 0x0000001e1700720c */ /* 0x000fda0003f05270 */
[----:B------:R-:W-:Y:S01]  /*ddf0*/  @!P0 IADD3 R24, R24, 0x1, RZ ;  /* 0x0000000118188810 */ /* 0x000fe20007ffe0ff */
[----:B------:R-:W-:Y:S01]  /*de00*/  @!P0 IMAD.MOV.U32 R5, RZ, RZ, 0x2 ;  /* 0x00000002ff058424 */ /* 0x000fe200078e00ff */
[----:B------:R-:W-:-:S03]  /*de10*/  @!P0 LEA R4, R23, 0x1, 0x1 ;  /* 0x0000000117048811 */ /* 0x000fc600078e08ff */
[----:B------:R-:W-:Y:S02]  /*de20*/  @!P0 IMAD R6, R24, 0x8, R1 ;  /* 0x0000000818068824 */ /* 0x000fe400078e0201 */
[----:B------:R-:W-:-:S04]  /*de30*/  @!P0 IMAD.WIDE R4, R4, R5, c[0x0][0x198] ;  /* 0x0000660004048625 */ /* 0x000fc800078e0205 */
[----:B------:R-:W2:Y:S04]  /*de40*/  @!P0 LDL.64 R6, [R6] ;  /* 0x0000000006068983 */ /* 0x000ea80000100a00 */
[----:B------:R0:W5:Y:S01]  /*de50*/  @!P0 LDG.E.U16.CONSTANT R2, [R4.64] ;  /* 0x0000000604028981 */ /* 0x000162000c1e9500 */
[----:B------:R-:W-:Y:S02]  /*de60*/  IADD3 R15, R23, 0x10, RZ ;  /* 0x00000010170f7810 */ /* 0x000fe40007ffe0ff */
[----:B------:R-:W-:Y:S02]  /*de70*/  LEA R12, P3, R3, R34, 0x2 ;  /* 0x00000022030c7211 */ /* 0x000fe400078610ff */
[C---:B------:R-:W-:Y:S02]  /*de80*/  ISETP.GE.AND P2, PT, R15.reuse, c[0x0][0x1bc], PT ;  /* 0x00006f000f007a0c */ /* 0x040fe40003f46270 */
[----:B------:R-:W-:-:S02]  /*de90*/  ISETP.LT.AND P5, PT, R15, R20, PT ;  /* 0x000000140f00720c */ /* 0x000fc40003fa1270 */
[----:B--2---:R-:W-:Y:S02]  /*dea0*/  @!P0 PRMT R0, R6, 0x7610, R0 ;  /* 0x0000761006008816 */ /* 0x004fe40000000000 */
[----:B------:R-:W-:Y:S02]  /*deb0*/  @!P0 PRMT R22, R7, 0x7610, R22 ;  /* 0x0000761007168816 */ /* 0x000fe40000000016 */
[----:B------:R-:W-:Y:S02]  /*dec0*/  @!P0 PRMT R0, R0, 0x7610, R6 ;  /* 0x0000761000008816 */ /* 0x000fe40000000006 */
[----:B------:R-:W-:Y:S01]  /*ded0*/  @!P0 PRMT R22, R22, 0x7610, R7 ;  /* 0x0000761016168816 */ /* 0x000fe20000000007 */
[----:B------:R-:W-:Y:S05]  /*dee0*/  @!P1 BRA `(.L_x_2389) ;  /* 0x00000c2000009947 */ /* 0x000fea0003800000 */
[----:B0-----:R-:W-:Y:S02]  /*def0*/  IMAD.MOV.U32 R4, RZ, RZ, R34 ;  /* 0x000000ffff047224 */ /* 0x001fe400078e0022 */
        /* <DEDUP_REMOVED lines=74> */
[-C--:B------:R-:W-:Y:S01]  /*e3a0*/  HFMA2 R44, R46, R61.reuse.H1_H1, -18, -18 ;  /* 0xcc80cc802e2c7431 */ /* 0x080fe2000006003d */
        /* <DEDUP_REMOVED lines=12> */
[-C--:B------:R-:W-:Y:S01]  /*e470*/  HFMA2 R48, R56, R61.reuse.H1_H1, -18, -18 ;  /* 0xcc80cc8038307431 */ /* 0x080fe2000006003d */
[----:B------:R-:W-:Y:S02]  /*e480*/  LOP3.LUT R52, R54, 0x64006400, RZ, 0xfc, !PT ;  /* 0x6400640036347812 */ /* 0x000fe400078efcff */
[----:B------:R-:W-:Y:S01]  /*e490*/  LOP3.LUT R58, R58, 0x64006400, RZ, 0xfc, !PT ;  /* 0x640064003a3a7812 */ /* 0x000fe200078efcff */
[-C--:B------:R-:W-:Y:S01]  /*e4a0*/  HFMA2 R50, R50, R61.reuse.H1_H1, -18, -18 ;  /* 0xcc80cc8032327431 */ /* 0x080fe2000006003d */
[----:B------:R-:W-:Y:S01]  /*e4b0*/  LOP3.LUT R54, R57, 0x64006400, RZ, 0xfc, !PT ;  /* 0x6400640039367812 */ /* 0x000fe200078efcff */
[----:B------:R-:W-:Y:S01]  /*e4c0*/  HADD2 R57, R59, -1026, -1026 ;  /* 0xe402e4023b397430 */ /* 0x000fe20000000000 */
[----:B------:R-:W-:Y:S01]  /*e4d0*/  LOP3.LUT R56, R60, 0x64006400, RZ, 0xfc, !PT ;  /* 0x640064003c387812 */ /* 0x000fe200078efcff */
        /* <DEDUP_REMOVED lines=19> */
[----:B------:R-:W-:Y:S01]  /*e610*/  HADD2 R31, R31, -1026, -1026 ;  /* 0xe402e4021f1f7430 */ /* 0x000fe20000000000 */
[----:B------:R-:W-:Y:S01]  /*e620*/  HFMA2.MMA R61, R39, R6, R61 ;  /* 0x00000006273d7235 */ /* 0x000fe2000000003d */
[----:B------:R-:W-:Y:S01]  /*e630*/  HFMA2 R6, R41, R6, R4 ;  /* 0x0000000629067231 */ /* 0x000fe20000000004 */
[-C--:B------:R-:W-:Y:S01]  /*e640*/  HFMA2.MMA R4, R44, R7.reuse, R59 ;  /* 0x000000072c047235 */ /* 0x080fe2000000003b */
[----:B------:R-:W-:Y:S01]  /*e650*/  HADD2 R62, R17, -1026, -1026 ;  /* 0xe402e402113e7430 */ /* 0x000fe20000000000 */
[----:B------:R-:W-:Y:S01]  /*e660*/  LOP3.LUT R19, R19, 0x30003, RZ, 0xc0, !PT ;  /* 0x0003000313137812 */ /* 0x000fe200078ec0ff */
[-C--:B------:R-:W-:Y:S01]  /*e670*/  HFMA2 R60, R46, R7.reuse, R60 ;  /* 0x000000072e3c7231 */ /* 0x080fe2000000003c */
[----:B------:R-:W-:Y:S01]  /*e680*/  HFMA2.MMA R61, R48, R7, R61 ;  /* 0x00000007303d7235 */ /* 0x000fe2000000003d */
[----:B------:R-:W-:Y:S01]  /*e690*/  LOP3.LUT R29, R29, 0x64006400, RZ, 0xfc, !PT ;  /* 0x640064001d1d7812 */ /* 0x000fe200078efcff */
[----:B-1----:R-:W-:Y:S01]  /*e6a0*/  HFMA2.MMA R4, R31, R8, R4 ;  /* 0x000000081f047235 */ /* 0x002fe20000000004 */
[----:B------:R-:W-:Y:S01]  /*e6b0*/  LOP3.LUT R19, R19, 0x64006400, RZ, 0xfc, !PT ;  /* 0x6400640013137812 */ /* 0x000fe200078efcff */
[----:B------:R-:W-:-:S02]  /*e6c0*/  HFMA2 R6, R58, R7, R6 ;  /* 0x000000073a067231 */ /* 0x000fc40000000006 */
[----:B------:R-:W-:Y:S01]  /*e6d0*/  HFMA2.MMA R61, R62, R8, R61 ;  /* 0x000000083e3d7235 */ /* 0x000fe2000000003d */
[----:B------:R-:W-:Y:S01]  /*e6e0*/  HADD2 R59, R29, -1026, -1026 ;  /* 0xe402e4021d3b7430 */ /* 0x000fe20000000000 */
[-C--:B------:R-:W-:Y:S01]  /*e6f0*/  HFMA2.MMA R5, R36, R9.reuse, R4 ;  /* 0x0000000924057235 */ /* 0x080fe20000000004 */
[----:B------:R-:W-:Y:S02]  /*e700*/  HADD2 R17, R19, -1026, -1026 ;  /* 0xe402e40213117430 */ /* 0x000fe40000000000 */
[-C--:B------:R-:W-:Y:S01]  /*e710*/  HFMA2 R19, R59, R8.reuse, R60 ;  /* 0x000000083b137231 */ /* 0x080fe2000000003c */
[----:B------:R-:W-:Y:S01]  /*e720*/  HFMA2.MMA R61, R40, R9, R61 ;  /* 0x00000009283d7235 */ /* 0x000fe2000000003d */
[----:B------:R-:W-:Y:S01]  /*e730*/  HFMA2 R6, R17, R8, R6 ;  /* 0x0000000811067231 */ /* 0x000fe20000000006 */
[-C--:B------:R-:W-:Y:S01]  /*e740*/  HFMA2.MMA R5, R43, R10.reuse, R5 ;  /* 0x0000000a2b057235 */ /* 0x080fe20000000005 */
[-C--:B------:R-:W-:Y:S02]  /*e750*/  HFMA2 R19, R38, R9.reuse, R19 ;  /* 0x0000000926137231 */ /* 0x080fe40000000013 */
[----:B------:R-:W-:Y:S01]  /*e760*/  HFMA2 R6, R42, R9, R6 ;  /* 0x000000092a067231 */ /* 0x000fe20000000006 */
[----:B------:R-:W-:Y:S01]  /*e770*/  HFMA2.MMA R61, R47, R10, R61 ;  /* 0x0000000a2f3d7235 */ /* 0x000fe2000000003d */
[-C--:B------:R-:W-:Y:S01]  /*e780*/  HFMA2 R19, R45, R10.reuse, R19 ;  /* 0x0000000a2d137231 */ /* 0x080fe20000000013 */
[----:B------:R-:W-:Y:S01]  /*e790*/  HFMA2.MMA R5, R50, R11, R5 ;  /* 0x0000000b32057235 */ /* 0x000fe20000000005 */
[----:B------:R-:W-:-:S02]  /*e7a0*/  HFMA2 R6, R49, R10, R6 ;  /* 0x0000000a31067231 */ /* 0x000fc40000000006 */
[-C--:B------:R-:W-:Y:S01]  /*e7b0*/  HFMA2 R19, R52, R11.reuse, R19 ;  /* 0x0000000b34137231 */ /* 0x080fe20000000013 */
[----:B------:R-:W-:Y:S01]  /*e7c0*/  HFMA2.MMA R61, R54, R11, R61 ;  /* 0x0000000b363d7235 */ /* 0x000fe2000000003d */
[----:B------:R-:W-:Y:S02]  /*e7d0*/  HFMA2 R6, R56, R11, R6 ;  /* 0x0000000b38067231 */ /* 0x000fe40000000006 */
[----:B------:R-:W-:Y:S02]  /*e7e0*/  HADD2 R19, R19.H0_H0, R19.H1_H1 ;  /* 0x3000001313137230 */ /* 0x000fe40000000800 */
[----:B------:R-:W-:Y:S02]  /*e7f0*/  HADD2 R6, R6.H0_H0, R6.H1_H1 ;  /* 0x3000000606067230 */ /* 0x000fe40000000800 */
[----:B------:R-:W-:-:S03]  /*e800*/  HADD2 R5, R5.H0_H0, R5.H1_H1 ;  /* 0x3000000505057230 */ /* 0x000fc60000000800 */
[----:B------:R-:W-:Y:S02]  /*e810*/  HADD2 R61, R61.H0_H0, R61.H1_H1 ;  /* 0x3000003d3d3d7230 */ /* 0x000fe40000000800 */
[----:B------:R-:W-:-:S03]  /*e820*/  PRMT R5, R5, 0x5410, R19 ;  /* 0x0000541005057816 */ /* 0x000fc60000000013 */
[----:B------:R-:W-:-:S03]  /*e830*/  PRMT R61, R61, 0x5410, R6 ;  /* 0x000054103d3d7816 */ /* 0x000fc60000000006 */
[----:B------:R-:W-:Y:S02]  /*e840*/  HFMA2.MMA R25, R5, R0, R25 ;  /* 0x0000000005197235 */ /* 0x000fe40000000019 */
        /* <DEDUP_REMOVED lines=44> */
.L_x_2389:
[----:B0-----:R-:W-:Y:S01]  /*eb10*/  UIADD3 UR4, UR4, 0x20, URZ ;  /* 0x0000002004047890 */ /* 0x001fe2000fffe03f */
[----:B-----5:R-:W-:Y:S02]  /*eb20*/  @!P0 IMAD.IADD R30, R2, 0x1, R23 ;  /* 0x00000001021e8824 */ /* 0x020fe400078e0217 */
[----:B------:R-:W-:Y:S02]  /*eb30*/  IMAD.X R35, R35, 0x1, R13, P3 ;  /* 0x0000000123237824 */ /* 0x000fe400018e060d */
[----:B------:R-:W-:Y:S02]  /*eb40*/  IMAD.MOV.U32 R23, RZ, RZ, R15 ;  /* 0x000000ffff177224 */ /* 0x000fe400078e000f */
[----:B------:R-:W-:Y:S01]  /*eb50*/  IMAD.MOV.U32 R34, RZ, RZ, R12 ;  /* 0x000000ffff227224 */ /* 0x000fe200078e000c */
[----:B------:R-:W-:Y:S05]  /*eb60*/  @!P2 BRA P5, `(.L_x_2390) ;  /* 0xfffff2700000a947 */ /* 0x000fea000283ffff */
.L_x_2388:
        /* <DEDUP_REMOVED lines=16> */
.L_x_2394:
[----:B------:R-:W0:Y:S02]  /*ec70*/  LDS R6, [R4] ;  /* 0x0000000004067984 */ /* 0x000e240000000800 */
[----:B0-----:R-:W-:-:S06]  /*ec80*/  HADD2 R7, R6, R25 ;  /* 0x0000001906077230 */ /* 0x001fcc0000000000 */
[----:B------:R-:W0:Y:S02]  /*ec90*/  ATOMS.CAST.SPIN R7, [R4], R6, R7 ;  /* 0x000000060407738d */ /* 0x000e240001800007 */
[----:B0-----:R-:W-:-:S13]  /*eca0*/  ISETP.EQ.U32.AND P0, PT, R7, 0x1, PT ;  /* 0x000000010700780c */ /* 0x001fda0003f02070 */
[----:B------:R-:W-:Y:S05]  /*ecb0*/  @!P0 BRA `(.L_x_2394) ;  /* 0xffffffb000008947 */ /* 0x000fea000383ffff */
[----:B------:R-:W-:Y:S05]  /*ecc0*/  BRA `(.L_x_2392) ;  /* 0x0000003000007947 */ /* 0x000fea0003800000 */
.L_x_2393:
[----:B------:R-:W2:Y:S02]  /*ecd0*/  LD.E R4, [R2.64] ;  /* 0x0000000602047980 */ /* 0x000ea4000c101900 */
[----:B--2---:R-:W-:-:S05]  /*ece0*/  IMAD.IADD R5, R25, 0x1, R4 ;  /* 0x0000000119057824 */ /* 0x004fca00078e0204 */
[----:B------:R0:W-:Y:S02]  /*ecf0*/  ST.E [R2.64], R5 ;  /* 0x0000000502007985 */ /* 0x0001e4000c101906 */
.L_x_2392:
[----:B------:R-:W-:Y:S05]  /*ed00*/  BSYNC B0 ;  /* 0x0000000000007941 */ /* 0x000fea0003800000 */
.L_x_2391:
[----:B------:R-:W2:Y:S01]  /*ed10*/  ATOM.E.ADD.F16x2.RN.STRONG.GPU P0, RZ, [R2.64+0x4], R26 ;  /* 0x0000041a02ff798a */ /* 0x000ea2000810e9c6 */
[----:B------:R-:W-:Y:S01]  /*ed20*/  BSSY B0, `(.L_x_2395) ;  /* 0x000000f000007945 */ /* 0x000fe20003800000 */
[----:B--2---:R-:W-:Y:S05]  /*ed30*/  @P0 BRA `(.L_x_2396) ;  /* 0x000000d000000947 */ /* 0x004fea0003800000 */
[----:B------:R-:W1:Y:S02]  /*ed40*/  QSPC.E.S P0, RZ, [R2+0x4] ;  /* 0x0000040002ff73aa */ /* 0x000e640000000500 */
[----:B-1----:R-:W-:Y:S05]  /*ed50*/  @!P0 BRA `(.L_x_2397) ;  /* 0x0000008000008947 */ /* 0x002fea0003800000 */
[----:B0-----:R-:W-:-:S04]  /*ed60*/  IADD3 R2, R2, 0x4, RZ ;  /* 0x0000000402027810 */ /* 0x001fc80007ffe0ff */
[----:B------:R-:W-:-:S05]  /*ed70*/  LOP3.LUT R2, R2, 0xffffff, RZ, 0xc0, !PT ;  /* 0x00ffffff02027812 */ /* 0x000fca00078ec0ff */
.L_x_2398:
[----:B------:R-:W0:Y:S02]  /*ed80*/  LDS R4, [R2] ;  /* 0x0000000002047984 */ /* 0x000e240000000800 */
[----:B0-----:R-:W-:-:S10]  /*ed90*/  HFMA2.MMA R5, R4, 1, 1, R26 ;  /* 0x3c003c0004057835 */ /* 0x001fd4000000001a */
[----:B------:R-:W0:Y:S02]  /*eda0*/  ATOMS.CAST.SPIN R5, [R2], R4, R5 ;  /* 0x000000040205738d */ /* 0x000e240001800005 */
[----:B0-----:R-:W-:-:S13]  /*edb0*/  ISETP.EQ.U32.AND P0, PT, R5, 0x1, PT ;  /* 0x000000010500780c */ /* 0x001fda0003f02070 */
[----:B------:R-:W-:Y:S05]  /*edc0*/  @!P0 BRA `(.L_x_2398) ;  /* 0xffffffb000008947 */ /* 0x000fea000383ffff */
[----:B------:R-:W-:Y:S05]  /*edd0*/  BRA `(.L_x_2396) ;  /* 0x0000003000007947 */ /* 0x000fea0003800000 */
.L_x_2397:
[----:B------:R-:W2:Y:S02]  /*ede0*/  LD.E R4, [R2.64+0x4] ;  /* 0x0000040602047980 */ /* 0x000ea4000c101900 */
[----:B0-2---:R-:W-:-:S05]  /*edf0*/  IMAD.IADD R5, R26, 0x1, R4 ;  /* 0x000000011a057824 */ /* 0x005fca00078e0204 */
[----:B------:R0:W-:Y:S02]  /*ee00*/  ST.E [R2.64+0x4], R5 ;  /* 0x0000040502007985 */ /* 0x0001e4000c101906 */
.L_x_2396:
[----:B------:R-:W-:Y:S05]  /*ee10*/  BSYNC B0 ;  /* 0x0000000000007941 */ /* 0x000fea0003800000 */
.L_x_2395:
[----:B------:R-:W-:-:S13]  /*ee20*/  ISETP.GE.AND P0, PT, R21, 0x2, PT ;  /* 0x000000021500780c */ /* 0x000fda0003f06270 */
        /* <DEDUP_REMOVED lines=9> */
.L_x_2402:
[----:B------:R-:W0:Y:S02]  /*eec0*/  LDS R4, [R0] ;  /* 0x0000000000047984 */ /* 0x000e240000000800 */
[----:B0-----:R-:W-:-:S06]  /*eed0*/  HADD2 R5, R4, R28 ;  /* 0x0000001c04057230 */ /* 0x001fcc0000000000 */
[----:B------:R-:W0:Y:S02]  /*eee0*/  ATOMS.CAST.SPIN R5, [R0], R4, R5 ;  /* 0x000000040005738d */ /* 0x000e240001800005 */
[----:B0-----:R-:W-:-:S13]  /*eef0*/  ISETP.EQ.U32.AND P0, PT, R5, 0x1, PT ;  /* 0x000000010500780c */ /* 0x001fda0003f02070 */
[----:B------:R-:W-:Y:S05]  /*ef00*/  @!P0 BRA `(.L_x_2402) ;  /* 0xffffffb000008947 */ /* 0x000fea000383ffff */
[----:B------:R-:W-:Y:S05]  /*ef10*/  BRA `(.L_x_2400) ;  /* 0x0000003000007947 */ /* 0x000fea0003800000 */
.L_x_2401:
[----:B------:R-:W2:Y:S02]  /*ef20*/  LD.E R0, [R2.64] ;  /* 0x0000000602007980 */ /* 0x000ea4000c101900 */
[----:B--2---:R-:W-:-:S05]  /*ef30*/  IMAD.IADD R5, R28, 0x1, R0 ;  /* 0x000000011c057824 */ /* 0x004fca00078e0200 */
[----:B------:R0:W-:Y:S02]  /*ef40*/  ST.E [R2.64], R5 ;  /* 0x0000000502007985 */ /* 0x0001e4000c101906 */
.L_x_2400:
[----:B------:R-:W-:Y:S05]  /*ef50*/  BSYNC B0 ;  /* 0x0000000000007941 */ /* 0x000fea0003800000 */
.L_x_2399:
[----:B------:R-:W2:Y:S02]  /*ef60*/  ATOM.E.ADD.F16x2.RN.STRONG.GPU P0, RZ, [R2.64+0x4], R27 ;  /* 0x0000041b02ff798a */ /* 0x000ea4000810e9c6 */
[----:B--2---:R-:W-:Y:S05]  /*ef70*/  @P0 EXIT ;  /* 0x000000000000094d */ /* 0x004fea0003800000 */
[----:B------:R-:W1:Y:S02]  /*ef80*/  QSPC.E.S P0, RZ, [R2+0x4] ;  /* 0x0000040002ff73aa */ /* 0x000e640000000500 */
[----:B-1----:R-:W-:Y:S05]  /*ef90*/  @!P0 BRA `(.L_x_2403) ;  /* 0x0000008000008947 */ /* 0x002fea0003800000 */
[----:B0-----:R-:W-:-:S04]  /*efa0*/  IADD3 R2, R2, 0x4, RZ ;  /* 0x0000000402027810 */ /* 0x001fc80007ffe0ff */
[----:B------:R-:W-:-:S05]  /*efb0*/  LOP3.LUT R2, R2, 0xffffff, RZ, 0xc0, !PT ;  /* 0x00ffffff02027812 */ /* 0x000fca00078ec0ff */
.L_x_2404:
[----:B------:R-:W0:Y:S02]  /*efc0*/  LDS R4, [R2] ;  /* 0x0000000002047984 */ /* 0x000e240000000800 */
[----:B0-----:R-:W-:-:S10]  /*efd0*/  HFMA2.MMA R5, R4, 1, 1, R27 ;  /* 0x3c003c0004057835 */ /* 0x001fd4000000001b */
[----:B------:R-:W0:Y:S02]  /*efe0*/  ATOMS.CAST.SPIN R5, [R2], R4, R5 ;  /* 0x000000040205738d */ /* 0x000e240001800005 */
[----:B0-----:R-:W-:-:S13]  /*eff0*/  ISETP.EQ.U32.AND P0, PT, R5, 0x1, PT ;  /* 0x000000010500780c */ /* 0x001fda0003f02070 */
[----:B------:R-:W-:Y:S05]  /*f000*/  @!P0 BRA `(.L_x_2404) ;  /* 0xffffffb000008947 */ /* 0x000fea000383ffff */
[----:B------:R-:W-:Y:S05]  /*f010*/  EXIT ;  /* 0x000000000000794d */ /* 0x000fea0003800000 */
.L_x_2403:
[----:B------:R-:W2:Y:S02]  /*f020*/  LD.E R0, [R2.64+0x4] ;  /* 0x0000040602007980 */ /* 0x000ea4000c101900 */
[----:B0-2---:R-:W-:-:S05]  /*f030*/  IMAD.IADD R5, R27, 0x1, R0 ;  /* 0x000000011b057824 */ /* 0x005fca00078e0200 */
[----:B------:R-:W-:Y:S01]  /*f040*/  ST.E [R2.64+0x4], R5 ;  /* 0x0000040502007985 */ /* 0x000fe2000c101906 */
[----:B------:R-:W-:Y:S05]  /*f050*/  EXIT ;  /* 0x000000000000794d */ /* 0x000fea0003800000 */
.L_x_2405:
        /* <DEDUP_REMOVED lines=10> */
.L_x_3759:


//--------------------- .text._Z23gemm_half_q_half_kernelILi2ELi160ELb0ELb0ELi64EEvPK6__halfPKjS4_S2_PS0_iiiiPKtS7_iiiiiibS2_i --------------------------
	.section	.text._Z23gemm_half_q_half_kernelILi2ELi160ELb0ELb0ELi64EEvPK6__halfPKjS4_S2_PS0_iiiiPKtS7_iiiiiibS2_i,"ax",@progbits
	.sectioninfo	@"SHI_REGISTERS=64"
	.align	128
        .global         _Z23gemm_half_q_half_kernelILi2ELi160ELb0ELb0ELi64EEvPK6__halfPKjS4_S2_PS0_iiiiPKtS7_iiiiiibS2_i
        .type           _Z23gemm_half_q_half_kernelILi2ELi160ELb0ELb0ELi64EEvPK6__halfPKjS4_S2_PS0_iiiiPKtS7_iiiiiibS2_i,@function
        .size           _Z23gemm_half_q_half_kernelILi2ELi160ELb0ELb0ELi64EEvPK6__halfPKjS4_S2_PS0_iiiiPKtS7_iiiiiibS2_i,(.L_x_3760 - _Z23gemm_half_q_half_kernelILi2ELi160ELb0ELb0ELi64EEvPK6__halfPKjS4_S2_PS0_iiiiPKtS7_iiiiiibS2_i)
        .other          _Z23gemm_half_q_half_kernelILi2ELi160ELb0ELb0ELi64EEvPK6__halfPKjS4_S2_PS0_iiiiPKtS7_iiiiiibS2_i,@"STO_CUDA_ENTRY STV_DEFAULT"
_Z23gemm_half_q_half_kernelILi2ELi160ELb0ELb0ELi64EEvPK6__halfPKjS4_S2_PS0_iiiiPKtS7_iiiiiibS2_i:
.text._Z23gemm_half_q_half_kernelILi2ELi160ELb0ELb0ELi64EEvPK6__halfPKjS4_S2_PS0_iiiiPKtS7_iiiiiibS2_i:
        /* <DEDUP_REMOVED lines=40> */
.L_x_2410:
        /* <DEDUP_REMOVED lines=17> */
.L_x_2409:
        /* <DEDUP_REMOVED lines=17> */
.L_x_2408:
        /* <DEDUP_REMOVED lines=13> */
.L_x_2412:
        /* <DEDUP_REMOVED lines=17> */
.L_x_2411:
        /* <DEDUP_REMOVED lines=15> */
.L_x_2407:
[----:B------:R-:W-:Y:S05]  /*0770*/  BSYNC B0 ;  /* 0x0000000000007941 */ /* 0x000fea0003800000 */
.L_x_2406:
        /* <DEDUP_REMOVED lines=9> */
[----:B------:R-:W-:Y:S01]  /*0810*/  IMAD.MOV.U32 R15, RZ, RZ, 0x2 ;  /* 0x00000002ff0f7424 */ /* 0x000fe200078e00ff */
[----:B------:R-:W-:Y:S01]  /*0820*/  PLOP3.LUT P0, PT, PT, PT, PT, 0x80, 0x0 ;  /* 0x000000000000781c */ /* 0x000fe20003f0f070 */
[----:B------:R-:W-:-:S04]  /*0830*/  IMAD R4, R4, 0x80, R7 ;  /* 0x0000008004047824 */ /* 0x000fc800078e0207 */
[----:B------:R-:W-:Y:S02]  /*0840*/  IMAD R4, R3, 0x2, R4 ;  /* 0x0000000203047824 */ /* 0x000fe400078e0204 */
[----:B------:R-:W-:Y:S02]  /*0850*/  IMAD.MOV.U32 R3, RZ, RZ, RZ ;  /* 0x000000ffff037224 */ /* 0x000fe400078e00ff */
[----:B------:R-:W-:-:S04]  /*0860*/  IMAD.SHL.U32 R6, R4, 0x2, RZ ;  /* 0x0000000204067824 */ /* 0x000fc800078e00ff */
[----:B------:R-:W-:Y:S01]  /*0870*/  IMAD.WIDE R6, R6, R15, c[0x0][0x180] ;  /* 0x0000600006067625 */ /* 0x000fe200078e020f */
[----:B------:R-:W-:Y:S05]  /*0880*/  @!P2 BRA `(.L_x_2414) ;  /* 0x000000d00000a947 */ /* 0x000fea0003800000 */
[----:B------:R-:W-:Y:S02]  /*0890*/  PLOP3.LUT P0, PT, PT, PT, PT, 0x8, 0x0 ;  /* 0x000000000000781c */ /* 0x000fe40003f0e170 */
[----:B------:R-:W-:Y:S02]  /*08a0*/  IADD3 R4, R24, -0x3, RZ ;  /* 0xfffffffd18047810 */ /* 0x000fe40007ffe0ff */
.L_x_2415:
        /* <DEDUP_REMOVED lines=11> */
.L_x_2414:
        /* <DEDUP_REMOVED lines=10> */
.L_x_2413:
        /* <DEDUP_REMOVED lines=14> */
.L_x_2417:
        /* <DEDUP_REMOVED lines=43> */
.L_x_2416:
        /* <DEDUP_REMOVED lines=53> */
[----:B------:R-:W-:-:S03]  /*10e0*/  PRMT R29, RZ, 0x5410, RZ ;  /* 0x00005410ff1d7816 */ /* 0x000fc600000000ff */
        /* <DEDUP_REMOVED lines=22> */
.L_x_2423:
        /* <DEDUP_REMOVED lines=27> */
[----:B------:R-:W-:Y:S01]  /*1400*/  IADD3 R3, R3, -0x80, RZ ;  /* 0xffffff8003037810 */ /* 0x000fe20007ffe0ff */
[----:B------:R-:W-:Y:S01]  /*1410*/  I2F.F16 R36, R36 ;  /* 0x0000002400247306 */ /* 0x000fe20000200c00 */
[----:B------:R-:W-:Y:S02]  /*1420*/  SHF.R.U32.HI R41, RZ, 0x8, R5 ;  /* 0x00000008ff297819 */ /* 0x000fe40000011605 */
[----:B------:R-:W-:Y:S02]  /*1430*/  LEA.HI R46, R5, 0xffffff80, RZ, 0x8 ;  /* 0xffffff80052e7811 */ /* 0x000fe400078f40ff */
[----:B------:R-:W-:-:S02]  /*1440*/  LOP3.LUT R41, R41, 0xff, RZ, 0xc0, !PT ;  /* 0x000000ff29297812 */ /* 0x000fc400078ec0ff */
[----:B------:R-:W-:Y:S01]  /*1450*/  SHF.R.U32.HI R43, RZ, 0x10, R5 ;  /* 0x00000010ff2b7819 */ /* 0x000fe20000011605 */
[----:B------:R0:W-:Y:S01]  /*1460*/  I2F.F16 R38, R2 ;  /* 0x0000000200267306 */ /* 0x0001e20000200c00 */
[----:B------:R-:W-:Y:S02]  /*1470*/  IADD3 R5, R41, -0x80, RZ ;  /* 0xffffff8029057810 */ /* 0x000fe40007ffe0ff */
[----:B------:R-:W-:Y:S02]  /*1480*/  SHF.R.U32.HI R41, RZ, 0x8, R6 ;  /* 0x00000008ff297819 */ /* 0x000fe40000011606 */
[----:B------:R-:W-:Y:S02]  /*1490*/  SHF.R.U32.HI R44, RZ, 0x8, R7 ;  /* 0x00000008ff2c7819 */ /* 0x000fe40000011607 */
[----:B------:R-:W-:Y:S01]  /*14a0*/  LOP3.LUT R41, R41, 0xff, RZ, 0xc0, !PT ;  /* 0x000000ff29297812 */ /* 0x000fe200078ec0ff */
[----:B------:R1:W-:Y:S01]  /*14b0*/  I2F.F16 R22, R3 ;  /* 0x0000000300167306 */ /* 0x0003e20000200c00 */
[----:B0-----:R-:W-:-:S02]  /*14c0*/  SHF.R.U32.HI R2, RZ, 0x8, R4 ;  /* 0x00000008ff027819 */ /* 0x001fc40000011604 */
[----:B------:R-:W-:Y:S02]  /*14d0*/  LOP3.LUT R44, R44, 0xff, RZ, 0xc0, !PT ;  /* 0x000000ff2c2c7812 */ /* 0x000fe400078ec0ff */
[----:B------:R-:W-:Y:S02]  /*14e0*/  LOP3.LUT R2, R2, 0xff, RZ, 0xc0, !PT ;  /* 0x000000ff02027812 */ /* 0x000fe400078ec0ff */
[----:B------:R-:W-:Y:S01]  /*14f0*/  IADD3 R41, R41, -0x80, RZ ;  /* 0xffffff8029297810 */ /* 0x000fe20007ffe0ff */
[----:B------:R-:W0:Y:S01]  /*1500*/  I2F.F16 R37, R37 ;  /* 0x0000002500257306 */ /* 0x000e220000200c00 */
[----:B------:R-:W-:Y:S02]  /*1510*/  IADD3 R40, R2, -0x80, RZ ;  /* 0xffffff8002287810 */ /* 0x000fe40007ffe0ff */
[----:B-1----:R-:W1:Y:S01]  /*1520*/  LDS.64 R2, [UR4] ;  /* 0x00000004ff027984 */ /* 0x002e620008000a00 */
[----:B------:R-:W-:Y:S02]  /*1530*/  IADD3 R48, R44, -0x80, RZ ;  /* 0xffffff802c307810 */ /* 0x000fe40007ffe0ff */
[----:B------:R-:W-:-:S02]  /*1540*/  LEA.HI R47, R4, 0xffffff80, RZ, 0x8 ;  /* 0xffffff80042f7811 */ /* 0x000fc400078f40ff */
[----:B------:R-:W2:Y:S01]  /*1550*/  I2F.F16 R40, R40 ;  /* 0x0000002800287306 */ /* 0x000ea20000200c00 */
[----:B------:R-:W-:Y:S02]  /*1560*/  LEA.HI R17, R7, 0xffffff80, RZ, 0x8 ;  /* 0xffffff8007117811 */ /* 0x000fe400078f40ff */
[----:B------:R-:W-:Y:S02]  /*1570*/  SHF.R.U32.HI R4, RZ, 0x10, R4 ;  /* 0x00000010ff047819 */ /* 0x000fe40000011604 */
[----:B------:R-:W-:Y:S02]  /*1580*/  LEA.HI R16, R6, 0xffffff80, RZ, 0x8 ;  /* 0xffffff8006107811 */ /* 0x000fe400078f40ff */
[----:B------:R-:W-:Y:S01]  /*1590*/  SHF.R.U32.HI R7, RZ, 0x10, R7 ;  /* 0x00000010ff077819 */ /* 0x000fe20000011607 */
[----:B------:R-:W3:Y:S01]  /*15a0*/  I2F.F16 R5, R5 ;  /* 0x0000000500057306 */ /* 0x000ee20000200c00 */
[----:B------:R-:W-:Y:S01]  /*15b0*/  SHF.R.U32.HI R6, RZ, 0x10, R6 ;  /* 0x00000010ff067819 */ /* 0x000fe20000011606 */
[----:B0-----:R-:W-:Y:S01]  /*15c0*/  HADD2.F32 R37, -RZ, R37.H0_H0 ;  /* 0x20000025ff257230 */ /* 0x001fe20000004100 */
[----:B------:R-:W-:-:S02]  /*15d0*/  LOP3.LUT R4, R4, 0xff, RZ, 0xc0, !PT ;  /* 0x000000ff04047812 */ /* 0x000fc400078ec0ff */
[----:B------:R-:W-:Y:S02]  /*15e0*/  LOP3.LUT R7, R7, 0xff, RZ, 0xc0, !PT ;  /* 0x000000ff07077812 */ /* 0x000fe400078ec0ff */
[----:B------:R-:W-:Y:S01]  /*15f0*/  LOP3.LUT R43, R43, 0xff, RZ, 0xc0, !PT ;  /* 0x000000ff2b2b7812 */ /* 0x000fe200078ec0ff */
[----:B------:R-:W0:Y:S01]  /*1600*/  I2F.F16 R41, R41 ;  /* 0x0000002900297306 */ /* 0x000e220000200c00 */
[----:B------:R-:W-:Y:S02]  /*1610*/  LOP3.LUT R6, R6, 0xff, RZ, 0xc0, !PT ;  /* 0x000000ff06067812 */ /* 0x000fe400078ec0ff */
[----:B------:R-:W-:Y:S02]  /*1620*/  IADD3 R4, R4, -0x80, RZ ;  /* 0xffffff8004047810 */ /* 0x000fe40007ffe0ff */
[----:B------:R-:W-:Y:S01]  /*1630*/  IADD3 R45, R7, -0x80, RZ ;  /* 0xffffff80072d7810 */ /* 0x000fe20007ffe0ff */
[----:B------:R-:W-:Y:S01]  /*1640*/  HADD2.F32 R7, -RZ, R36.H0_H0 ;  /* 0x20000024ff077230 */ /* 0x000fe20000004100 */
[----:B------:R-:W-:Y:S01]  /*1650*/  IADD3 R43, R43, -0x80, RZ ;  /* 0xffffff802b2b7810 */ /* 0x000fe20007ffe0ff */
[----:B------:R-:W4:Y:S01]  /*1660*/  I2F.F16 R48, R48 ;  /* 0x0000003000307306 */ /* 0x000f220000200c00 */
[----:B------:R-:W-:Y:S01]  /*1670*/  IADD3 R44, R6, -0x80, RZ ;  /* 0xffffff80062c7810 */ /* 0x000fe20007ffe0ff */
[----:B------:R-:W-:Y:S01]  /*1680*/  HADD2.F32 R6, -RZ, R39.H0_H0 ;  /* 0x20000027ff067230 */ /* 0x000fe20000004100 */
[----:B------:R-:W-:Y:S01]  /*1690*/  LOP3.LUT R35, R11, 0xff, RZ, 0xc0, !PT ;  /* 0x000000ff0b237812 */ /* 0x000fe200078ec0ff */
[----:B------:R-:W-:Y:S01]  /*16a0*/  HADD2.F32 R36, -RZ, R38.H0_H0 ;  /* 0x20000026ff247230 */ /* 0x000fe20000004100 */
[----:B------:R-:W-:Y:S01]  /*16b0*/  SHF.R.U32.HI R53, RZ, 0x8, R10 ;  /* 0x00000008ff357819 */ /* 0x000fe2000001160a */
[----:B--2---:R-:W-:Y:S01]  /*16c0*/  HADD2.F32 R38, -RZ, R40.H0_H0 ;  /* 0x20000028ff267230 */ /* 0x004fe20000004100 */
[----:B------:R-:W-:Y:S01]  /*16d0*/  IADD3 R35, R35, -0x80, RZ ;  /* 0xffffff8023237810 */ /* 0x000fe20007ffe0ff */
[----:B------:R2:W5:Y:S01]  /*16e0*/  I2F.F16 R42, R4 ;  /* 0x00000004002a7306 */ /* 0x0005620000200c00 */
[----:B---3--:R-:W-:Y:S01]  /*16f0*/  HADD2.F32 R39, -RZ, R5.H0_H0 ;  /* 0x20000005ff277230 */ /* 0x008fe20000004100 */
[----:B------:R-:W-:Y:S01]  /*1700*/  LOP3.LUT R23, R9, 0xff, RZ, 0xc0, !PT ;  /* 0x000000ff09177812 */ /* 0x000fe200078ec0ff */
[--C-:B-1----:R-:W-:Y:S01]  /*1710*/  HADD2.F32 R49, -RZ, R2.reuse.H0_H0 ;  /* 0x20000002ff317230 */ /* 0x102fe20000004100 */
[----:B------:R-:W-:Y:S01]  /*1720*/  LOP3.LUT R27, R10, 0xff, RZ, 0xc0, !PT ;  /* 0x000000ff0a1b7812 */ /* 0x000fe200078ec0ff */
[----:B------:R-:W-:Y:S01]  /*1730*/  HADD2.F32 R54, -RZ, R2.H1_H1 ;  /* 0x30000002ff367230 */ /* 0x000fe20000004100 */
[----:B------:R-:W-:Y:S01]  /*1740*/  LOP3.LUT R53, R53, 0xff, RZ, 0xc0, !PT ;  /* 0x000000ff35357812 */ /* 0x000fe200078ec0ff */
[----:B0-----:R-:W-:Y:S01]  /*1750*/  HADD2.F32 R40, -RZ, R41.H0_H0 ;  /* 0x20000029ff287230 */ /* 0x001fe20000004100 */
[----:B------:R-:W0:Y:S01]  /*1760*/  I2F.F16 R43, R43 ;  /* 0x0000002b002b7306 */ /* 0x000e220000200c00 */
[----:B--2---:R-:W-:Y:S01]  /*1770*/  SHF.R.U32.HI R4, RZ, 0x8, R8 ;  /* 0x00000008ff047819 */ /* 0x004fe20000011608 */
[----:B----4-:R-:W-:Y:S01]  /*1780*/  HADD2.F32 R41, -RZ, R48.H0_H0 ;  /* 0x20000030ff297230 */ /* 0x010fe20000004100 */
[----:B------:R-:W-:Y:S01]  /*1790*/  FFMA.FTZ R5, R36, R49, RZ ;  /* 0x0000003124057223 */ /* 0x000fe200000100ff */
[----:B------:R-:W-:Y:S01]  /*17a0*/  SHF.R.U32.HI R2, RZ, 0x8, R9 ;  /* 0x00000008ff027819 */ /* 0x000fe20000011609 */
[C---:B------:R-:W-:Y:S01]  /*17b0*/  FFMA.FTZ R52, R49.reuse, R6, RZ ;  /* 0x0000000631347223 */ /* 0x040fe200000100ff */
[----:B------:R-:W-:Y:S01]  /*17c0*/  LOP3.LUT R4, R4, 0xff, RZ, 0xc0, !PT ;  /* 0x000000ff04047812 */ /* 0x000fe200078ec0ff */
[C---:B------:R-:W-:Y:S01]  /*17d0*/  FFMA.FTZ R51, R49.reuse, R37, RZ ;  /* 0x0000002531337223 */ /* 0x040fe200000100ff */
[----:B------:R-:W1:Y:S01]  /*17e0*/  I2F.F16 R44, R44 ;  /* 0x0000002c002c7306 */ /* 0x000e620000200c00 */
[----:B------:R-:W-:Y:S01]  /*17f0*/  FFMA.FTZ R49, R49, R7, RZ ;  /* 0x0000000731317223 */ /* 0x000fe200000100ff */
[----:B-----5:R-:W-:Y:S01]  /*1800*/  HADD2.F32 R42, -RZ, R42.H0_H0 ;  /* 0x2000002aff2a7230 */ /* 0x020fe20000004100 */
[----:B------:R-:W-:Y:S01]  /*1810*/  FFMA.FTZ R50, R38, R54, R5 ;  /* 0x0000003626327223 */ /* 0x000fe20000010005 */
[----:B------:R-:W-:Y:S01]  /*1820*/  IADD3 R23, R23, -0x80, RZ ;  /* 0xffffff8017177810 */ /* 0x000fe20007ffe0ff */
[C---:B------:R-:W-:Y:S01]  /*1830*/  FFMA.FTZ R52, R54.reuse, R39, R52 ;  /* 0x0000002736347223 */ /* 0x040fe20000010034 */
[----:B------:R-:W-:Y:S01]  /*1840*/  IADD3 R27, R27, -0x80, RZ ;  /* 0xffffff801b1b7810 */ /* 0x000fe20007ffe0ff */
[C---:B------:R-:W-:Y:S01]  /*1850*/  FFMA.FTZ R48, R54.reuse, R40, R51 ;  /* 0x0000002836307223 */ /* 0x040fe20000010033 */
[----:B------:R-:W2:Y:S01]  /*1860*/  I2F.F16 R45, R45 ;  /* 0x0000002d002d7306 */ /* 0x000ea20000200c00 */
[----:B------:R-:W-:Y:S01]  /*1870*/  FFMA.FTZ R54, R54, R41, R49 ;  /* 0x0000002936367223 */ /* 0x000fe20000010031 */
[----:B------:R-:W-:Y:S01]  /*1880*/  IADD3 R49, R4, -0x80, RZ ;  /* 0xffffff8004317810 */ /* 0x000fe20007ffe0ff */
[----:B------:R-:W-:Y:S01]  /*1890*/  HADD2.F32 R51, -RZ, R3.H0_H0 ;  /* 0x20000003ff337230 */ /* 0x000fe20000004100 */
[----:B------:R-:W3:Y:S01]  /*18a0*/  LDS.64 R4, [UR4+0x8] ;  /* 0x00000804ff047984 */ /* 0x000ee20008000a00 */
[----:B0-----:R-:W-:Y:S01]  /*18b0*/  HADD2.F32 R43, -RZ, R43.H0_H0 ;  /* 0x2000002bff2b7230 */ /* 0x001fe20000004100 */
[----:B------:R-:W-:-:S02]  /*18c0*/  IADD3 R56, R53, -0x80, RZ ;  /* 0xffffff8035387810 */ /* 0x000fc40007ffe0ff */
[----:B------:R-:W0:Y:S01]  /*18d0*/  I2F.F16 R47, R47 ;  /* 0x0000002f002f7306 */ /* 0x000e220000200c00 */
[----:B-1----:R-:W-:Y:S01]  /*18e0*/  HADD2.F32 R44, -RZ, R44.H0_H0 ;  /* 0x2000002cff2c7230 */ /* 0x002fe20000004100 */
[----:B------:R-:W-:Y:S01]  /*18f0*/  FFMA.FTZ R50, R42, R51, R50 ;  /* 0x000000332a327223 */ /* 0x000fe20000010032 */
[----:B------:R-:W-:Y:S01]  /*1900*/  LOP3.LUT R2, R2, 0xff, RZ, 0xc0, !PT ;  /* 0x000000ff02027812 */ /* 0x000fe200078ec0ff */
[C---:B------:R-:W-:Y:S01]  /*1910*/  FFMA.FTZ R52, R51.reuse, R43, R52 ;  /* 0x0000002b33347223 */ /* 0x040fe20000010034 */
[----:B------:R-:W-:Y:S01]  /*1920*/  LEA.HI R20, R10, 0xffffff80, RZ, 0x8 ;  /* 0xffffff800a147811 */ /* 0x000fe200078f40ff */
[----:B------:R-:W-:Y:S01]  /*1930*/  FFMA.FTZ R48, R51, R44, R48 ;  /* 0x0000002c33307223 */ /* 0x000fe20000010030 */
[----:B------:R-:W-:Y:S01]  /*1940*/  SHF.R.U32.HI R10, RZ, 0x10, R10 ;  /* 0x00000010ff0a7819 */ /* 0x000fe2000001160a */
[----:B------:R-:W1:Y:S01]  /*1950*/  I2F.F16 R46, R46 ;  /* 0x0000002e002e7306 */ /* 0x000e620000200c00 */
[----:B--2---:R-:W-:Y:S01]  /*1960*/  HADD2.F32 R45, -RZ, R45.H0_H0 ;  /* 0x2000002dff2d7230 */ /* 0x004fe20000004100 */
[----:B------:R-:W-:-:S02]  /*1970*/  LEA.HI R18, R8, 0xffffff80, RZ, 0x8 ;  /* 0xffffff8008127811 */ /* 0x000fc400078f40ff */
[----:B------:R-:W-:Y:S02]  /*1980*/  LEA.HI R19, R9, 0xffffff80, RZ, 0x8 ;  /* 0xffffff8009137811 */ /* 0x000fe400078f40ff */
[----:B------:R-:W-:Y:S01]  /*1990*/  FFMA.FTZ R51, R51, R45, R54 ;  /* 0x0000002d33337223 */ /* 0x000fe20000010036 */
[----:B------:R-:W-:Y:S01]  /*19a0*/  SHF.R.U32.HI R54, RZ, 0x8, R11 ;  /* 0x00000008ff367819 */ /* 0x000fe2000001160b */
[----:B------:R-:W2:Y:S01]  /*19b0*/  I2F.F16 R16, R16 ;  /* 0x0000001000107306 */ /* 0x000ea20000200c00 */
[----:B------:R-:W-:Y:S01]  /*19c0*/  SHF.R.U32.HI R55, RZ, 0x10, R8 ;  /* 0x00000010ff377819 */ /* 0x000fe20000011608 */
[----:B0-----:R-:W-:Y:S01]  /*19d0*/  HADD2.F32 R47, -RZ, R47.H0_H0 ;  /* 0x2000002fff2f7230 */ /* 0x001fe20000004100 */
[----:B------:R-:W-:Y:S01]  /*19e0*/  LOP3.LUT R53, R54, 0xff, RZ, 0xc0, !PT ;  /* 0x000000ff36357812 */ /* 0x000fe200078ec0ff */
[----:B------:R-:W-:Y:S01]  /*19f0*/  HADD2.F32 R54, -RZ, R3.H1_H1 ;  /* 0x30000003ff367230 */ /* 0x000fe20000004100 */
[----:B------:R-:W-:Y:S02]  /*1a00*/  SHF.R.U32.HI R3, RZ, 0x10, R9 ;  /* 0x00000010ff037819 */ /* 0x000fe40000011609 */
[----:B------:R-:W-:Y:S01]  /*1a10*/  IADD3 R57, R53, -0x80, RZ ;  /* 0xffffff8035397810 */ /* 0x000fe20007ffe0ff */
[----:B------:R-:W0:Y:S01]  /*1a20*/  I2F.F16 R17, R17 ;  /* 0x0000001100117306 */ /* 0x000e220000200c00 */
[----:B------:R-:W-:Y:S01]  /*1a30*/  IADD3 R2, R2, -0x80, RZ ;  /* 0xffffff8002027810 */ /* 0x000fe20007ffe0ff */
[----:B-1----:R-:W-:Y:S01]  /*1a40*/  HADD2.F32 R9, -RZ, R46.H0_H0 ;  /* 0x2000002eff097230 */ /* 0x002fe20000004100 */
[----:B------:R-:W-:Y:S01]  /*1a50*/  LOP3.LUT R10, R10, 0xff, RZ, 0xc0, !PT ;  /* 0x000000ff0a0a7812 */ /* 0x000fe200078ec0ff */
[----:B------:R-:W-:Y:S01]  /*1a60*/  FFMA.FTZ R50, R47, R54, R50 ;  /* 0x000000362f327223 */ /* 0x000fe20000010032 */
[----:B------:R-:W-:-:S02]  /*1a70*/  LOP3.LUT R46, R3, 0xff, RZ, 0xc0, !PT ;  /* 0x000000ff032e7812 */ /* 0x000fc400078ec0ff */
[----:B------:R-:W-:Y:S01]  /*1a80*/  FFMA.FTZ R52, R54, R9, R52 ;  /* 0x0000000936347223 */ /* 0x000fe20000010034 */
[----:B------:R-:W1:Y:S01]  /*1a90*/  I2F.F16 R35, R35 ;  /* 0x0000002300237306 */ /* 0x000e620000200c00 */
[----:B--2---:R-:W-:Y:S01]  /*1aa0*/  HADD2.F32 R53, -RZ, R16.H0_H0 ;  /* 0x20000010ff357230 */ /* 0x004fe20000004100 */
[----:B------:R-:W-:Y:S02]  /*1ab0*/  LOP3.LUT R55, R55, 0xff, RZ, 0xc0, !PT ;  /* 0x000000ff37377812 */ /* 0x000fe400078ec0ff */
[----:B------:R-:W-:Y:S02]  /*1ac0*/  IADD3 R46, R46, -0x80, RZ ;  /* 0xffffff802e2e7810 */ /* 0x000fe40007ffe0ff */
[----:B------:R-:W-:Y:S01]  /*1ad0*/  FFMA.FTZ R48, R54, R53, R48 ;  /* 0x0000003536307223 */ /* 0x000fe20000010030 */
[----:B------:R-:W-:Y:S01]  /*1ae0*/  IADD3 R55, R55, -0x80, RZ ;  /* 0xffffff8037377810 */ /* 0x000fe20007ffe0ff */
[----:B------:R-:W2:Y:S01]  /*1af0*/  I2F.F16 R23, R23 ;  /* 0x0000001700177306 */ /* 0x000ea20000200c00 */
[----:B0-----:R-:W-:Y:S01]  /*1b00*/  HADD2.F32 R17, -RZ, R17.H0_H0 ;  /* 0x20000011ff117230 */ /* 0x001fe20000004100 */
[----:B------:R-:W-:-:S04]  /*1b10*/  LEA.HI R21, R11, 0xffffff80, RZ, 0x8 ;  /* 0xffffff800b157811 */ /* 0x000fc800078f40ff */
[----:B------:R-:W-:Y:S01]  /*1b20*/  FFMA.FTZ R51, R54, R17, R51 ;  /* 0x0000001136337223 */ /* 0x000fe20000010033 */
[----:B------:R-:W-:Y:S01]  /*1b30*/  IADD3 R54, R10, -0x80, RZ ;  /* 0xffffff800a367810 */ /* 0x000fe20007ffe0ff */
[----:B------:R-:W0:Y:S01]  /*1b40*/  I2F.F16 R27, R27 ;  /* 0x0000001b001b7306 */ /* 0x000e220000200c00 */
[----:B-1----:R-:W-:-:S07]  /*1b50*/  HADD2.F32 R10, -RZ, R35.H0_H0 ;  /* 0x20000023ff0a7230 */ /* 0x002fce0000004100 */
[----:B------:R1:W-:Y:S01]  /*1b60*/  I2F.F16 R8, R56 ;  /* 0x0000003800087306 */ /* 0x0003e20000200c00 */
[----:B--2---:R-:W-:-:S07]  /*1b70*/  HADD2.F32 R23, -RZ, R23.H0_H0 ;  /* 0x20000017ff177230 */ /* 0x004fce0000004100 */
[----:B------:R-:W2:Y:S01]  /*1b80*/  I2F.F16 R49, R49 ;  /* 0x0000003100317306 */ /* 0x000ea20000200c00 */
[----:B-1----:R-:W-:Y:S01]  /*1b90*/  SHF.R.U32.HI R56, RZ, 0x10, R11 ;  /* 0x00000010ff387819 */ /* 0x002fe2000001160b */
[----:B------:R-:W-:Y:S02]  /*1ba0*/  HADD2.F32 R11, -RZ, R22.H0_H0 ;  /* 0x20000016ff0b7230 */ /* 0x000fe40000004100 */
[----:B---3--:R-:W-:Y:S01]  /*1bb0*/  HADD2.F32 R22, -RZ, R4.H0_H0 ;  /* 0x20000004ff167230 */ /* 0x008fe20000004100 */
[----:B------:R-:W-:Y:S01]  /*1bc0*/  LOP3.LUT R56, R56, 0xff, RZ, 0xc0, !PT ;  /* 0x000000ff38387812 */ /* 0x000fe200078ec0ff */
[----:B0-----:R-:W-:Y:S02]  /*1bd0*/  HADD2.F32 R27, -RZ, R27.H0_H0 ;  /* 0x2000001bff1b7230 */ /* 0x001fe40000004100 */
[----:B------:R-:W0:Y:S01]  /*1be0*/  I2F.F16 R2, R2 ;  /* 0x0000000200027306 */ /* 0x000e220000200c00 */
[----:B------:R-:W-:Y:S01]  /*1bf0*/  IADD3 R35, R56, -0x80, RZ ;  /* 0xffffff8038237810 */ /* 0x000fe20007ffe0ff */
[----:B------:R-:W-:-:S02]  /*1c00*/  FFMA.FTZ R50, R11, R22, R50 ;  /* 0x000000160b327223 */ /* 0x000fc40000010032 */
[C---:B------:R-:W-:Y:S02]  /*1c10*/  FFMA.FTZ R52, R22.reuse, R23, R52 ;  /* 0x0000001716347223 */ /* 0x040fe40000010034 */
[C---:B------:R-:W-:Y:S02]  /*1c20*/  FFMA.FTZ R48, R22.reuse, R27, R48 ;  /* 0x0000001b16307223 */ /* 0x040fe40000010030 */
[----:B------:R1:W3:Y:S01]  /*1c30*/  I2F.F16 R16, R57 ;  /* 0x0000003900107306 */ /* 0x0002e20000200c00 */
[----:B------:R-:W-:Y:S01]  /*1c40*/  FFMA.FTZ R22, R22, R10, R51 ;  /* 0x0000000a16167223 */ /* 0x000fe20000010033 */
[----:B--2---:R-:W-:-:S06]  /*1c50*/  HADD2.F32 R49, -RZ, R49.H0_H0 ;  /* 0x20000031ff317230 */ /* 0x004fcc0000004100 */
[----:B------:R-:W2:Y:S01]  /*1c60*/  I2F.F16 R54, R54 ;  /* 0x0000003600367306 */ /* 0x000ea20000200c00 */
[----:B-1----:R-:W-:Y:S02]  /*1c70*/  HADD2.F32 R57, -RZ, R4.H1_H1 ;  /* 0x30000004ff397230 */ /* 0x002fe40000004100 */
[----:B0-----:R-:W-:-:S03]  /*1c80*/  HADD2.F32 R51, -RZ, R2.H0_H0 ;  /* 0x20000002ff337230 */ /* 0x001fc60000004100 */
[----:B------:R-:W-:Y:S02]  /*1c90*/  FFMA.FTZ R50, R49, R57, R50 ;  /* 0x0000003931327223 */ /* 0x000fe40000010032 */
[----:B------:R0:W1:Y:S01]  /*1ca0*/  I2F.F16 R3, R55 ;  /* 0x0000003700037306 */ /* 0x0000620000200c00 */
[----:B---3--:R-:W-:Y:S01]  /*1cb0*/  HADD2.F32 R16, -RZ, R16.H0_H0 ;  /* 0x20000010ff107230 */ /* 0x008fe20000004100 */
[----:B------:R-:W-:-:S04]  /*1cc0*/  FFMA.FTZ R52, R57, R51, R52 ;  /* 0x0000003339347223 */ /* 0x000fc80000010034 */
[----:B------:R-:W-:Y:S02]  /*1cd0*/  FFMA.FTZ R22, R57, R16, R22 ;  /* 0x0000001039167223 */ /* 0x000fe40000010016 */
[----:B------:R-:W3:Y:S01]  /*1ce0*/  I2F.F16 R46, R46 ;  /* 0x0000002e002e7306 */ /* 0x000ee20000200c00 */
[----:B0-----:R-:W-:Y:S02]  /*1cf0*/  HADD2.F32 R55, -RZ, R8.H0_H0 ;  /* 0x20000008ff377230 */ /* 0x001fe40000004100 */
[----:B--2---:R-:W-:-:S03]  /*1d00*/  HADD2.F32 R54, -RZ, R54.H0_H0 ;  /* 0x20000036ff367230 */ /* 0x004fc60000004100 */
[----:B------:R-:W-:Y:S01]  /*1d10*/  FFMA.FTZ R48, R57, R55, R48 ;  /* 0x0000003739307223 */ /* 0x000fe20000010030 */
[----:B------:R-:W-:Y:S01]  /*1d20*/  HADD2.F32 R57, -RZ, R5.H0_H0 ;  /* 0x20000005ff397230 */ /* 0x000fe20000004100 */
[----:B------:R-:W0:Y:S01]  /*1d30*/  I2F.F16 R35, R35 ;  /* 0x0000002300237306 */ /* 0x000e220000200c00 */
[----:B-1----:R-:W-:Y:S02]  /*1d40*/  HADD2.F32 R8, -RZ, R3.H0_H0 ;  /* 0x20000003ff087230 */ /* 0x002fe40000004100 */
[----:B------:R-:W-:Y:S01]  /*1d50*/  HADD2.F32 R5, -RZ, R5.H1_H1 ;  /* 0x30000005ff057230 */ /* 0x000fe20000004100 */
[----:B------:R-:W-:Y:S02]  /*1d60*/  FFMA.FTZ R48, R57, R54, R48 ;  /* 0x0000003639307223 */ /* 0x000fe40000010030 */
[----:B------:R-:W-:Y:S01]  /*1d70*/  FFMA.FTZ R3, R8, R57, R50 ;  /* 0x0000003908037223 */ /* 0x000fe20000010032 */
[----:B------:R-:W-:Y:S01]  /*1d80*/  HADD2.F32 R50, -RZ, R33.H0_H0 ;  /* 0x20000021ff327230 */ /* 0x000fe20000004100 */
        /* <DEDUP_REMOVED lines=8> */
[----:B------:R-:W-:Y:S01]  /*1e10*/  FFMA.FTZ R59, R5, R20, R48 ;  /* 0x00000014053b7223 */ /* 0x000fe20000010030 */
[----:B------:R-:W-:Y:S01]  /*1e20*/  HADD2.F32 R48, -RZ, R33.H1_H1 ;  /* 0x30000021ff307230 */ /* 0x000fe20000004100 */
[----:B------:R-:W1:Y:S01]  /*1e30*/  I2F.F16 R21, R21 ;  /* 0x0000001500157306 */ /* 0x000e620000200c00 */
[----:B--2---:R-:W-:-:S05]  /*1e40*/  HADD2.F32 R18, -RZ, R18.H0_H0 ;  /* 0x20000012ff127230 */ /* 0x004fca0000004100 */
[----:B------:R-:W-:Y:S01]  /*1e50*/  FFMA.FTZ R3, R18, R5, R3 ;  /* 0x0000000512037223 */ /* 0x000fe20000010003 */
[----:B0-----:R-:W-:-:S03]  /*1e60*/  HADD2.F32 R19, -RZ, R19.H0_H0 ;  /* 0x20000013ff137230 */ /* 0x001fc60000004100 */
[----:B------:R-:W-:Y:S02]  /*1e70*/  FMUL.FTZ R3, R3, R50 ;  /* 0x0000003203037220 */ /* 0x000fe40000410000 */
[----:B------:R-:W-:-:S03]  /*1e80*/  FFMA.FTZ R57, R5, R19, R52 ;  /* 0x0000001305397223 */ /* 0x000fc60000010034 */
[----:B------:R-:W-:Y:S01]  /*1e90*/  F2FP.PACK_AB R3, RZ, R3 ;  /* 0x00000003ff03723e */ /* 0x000fe200000000ff */
[----:B-1----:R-:W-:Y:S01]  /*1ea0*/  HADD2.F32 R56, -RZ, R21.H0_H0 ;  /* 0x20000015ff387230 */ /* 0x002fe20000004100 */
[----:B------:R-:W-:Y:S01]  /*1eb0*/  FMUL.FTZ R57, R57, R48 ;  /* 0x0000003039397220 */ /* 0x000fe20000410000 */
[----:B------:R-:W-:-:S03]  /*1ec0*/  HADD2.F32 R21, -RZ, R34.H1_H1 ;  /* 0x30000022ff157230 */ /* 0x000fc60000004100 */
[----:B------:R-:W-:Y:S01]  /*1ed0*/  FFMA.FTZ R2, R5, R56, R22 ;  /* 0x0000003805027223 */ /* 0x000fe20000010016 */
[----:B------:R-:W-:Y:S01]  /*1ee0*/  HADD2.F32 R22, -RZ, R34.H0_H0 ;  /* 0x20000022ff167230 */ /* 0x000fe20000004100 */
        /* <DEDUP_REMOVED lines=16> */
[-C--:B------:R-:W-:Y:S02]  /*1ff0*/  FFMA.FTZ R6, R6, R52.reuse, RZ ;  /* 0x0000003406067223 */ /* 0x080fe400000100ff */
[-C--:B------:R-:W-:Y:S02]  /*2000*/  FFMA.FTZ R37, R37, R52.reuse, RZ ;  /* 0x0000003425257223 */ /* 0x080fe400000100ff */
[----:B------:R-:W-:Y:S02]  /*2010*/  FFMA.FTZ R7, R7, R52, RZ ;  /* 0x0000003407077223 */ /* 0x000fe400000100ff */
[-C--:B------:R-:W-:Y:S02]  /*2020*/  FFMA.FTZ R57, R38, R2.reuse, R57 ;  /* 0x0000000226397223 */ /* 0x080fe40000010039 */
        /* <DEDUP_REMOVED lines=44> */
.L_x_2419:
[----:B------:R-:W-:-:S04]  /*22f0*/  IMAD.MOV.U32 R2, RZ, RZ, c[0x0][0x18c] ;  /* 0x00006300ff027624 */ /* 0x000fc800078e00ff */
[----:B------:R-:W-:-:S04]  /*2300*/  IMAD.WIDE R4, R2, 0x8, R12 ;  /* 0x0000000802047825 */ /* 0x000fc800078e020c */
[----:B------:R-:W-:-:S04]  /*2310*/  IMAD.WIDE R12, R2, 0x8, R14 ;  /* 0x00000008020c7825 */ /* 0x000fc800078e020e */
[----:B------:R-:W-:Y:S02]  /*2320*/  IMAD.WIDE R14, R2, 0x8, R4 ;  /* 0x00000008020e7825 */ /* 0x000fe400078e0204 */
[----:B------:R-:W5:Y:S01]  /*2330*/  LDG.E.128.CONSTANT R4, [R4.64] ;  /* 0x0000000604047981 */ /* 0x000f62000c1e9d00 */
[----:B------:R-:W-:Y:S05]  /*2340*/  @!P1 BRA `(.L_x_2420) ;  /* 0x00000fb000009947 */ /* 0x000fea0003800000 */
[----:B------:R-:W2:Y:S01]  /*2350*/  LDG.E.128.CONSTANT R8, [R12.64] ;  /* 0x000000060c087981 */ /* 0x000ea2000c1e9d00 */
[----:B-----5:R-:W-:Y:S02]  /*2360*/  LOP3.LUT R17, R5, 0xff, RZ, 0xc0, !PT ;  /* 0x000000ff05117812 */ /* 0x020fe400078ec0ff */
[----:B------:R-:W-:Y:S02]  /*2370*/  LEA.HI R43, R4, 0xffffff80, RZ, 0x8 ;  /* 0xffffff80042b7811 */ /* 0x000fe400078f40ff */
[----:B------:R-:W-:Y:S02]  /*2380*/  IADD3 R20, R17, -0x80, RZ ;  /* 0xffffff8011147810 */ /* 0x000fe40007ffe0ff */
[----:B------:R-:W-:-:S02]  /*2390*/  LOP3.LUT R17, R7, 0xff, RZ, 0xc0, !PT ;  /* 0x000000ff07117812 */ /* 0x000fc400078ec0ff */
[----:B------:R-:W-:Y:S01]  /*23a0*/  LEA.HI R42, R5, 0xffffff80, RZ, 0x8 ;  /* 0xffffff80052a7811 */ /* 0x000fe200078f40ff */
[----:B------:R-:W0:Y:S01]  /*23b0*/  I2F.F16 R43, R43 ;  /* 0x0000002b002b7306 */ /* 0x000e220000200c00 */
[----:B------:R-:W-:Y:S02]  /*23c0*/  IADD3 R21, R17, -0x80, RZ ;  /* 0xffffff8011157810 */ /* 0x000fe40007ffe0ff */
[----:B------:R-:W-:Y:S02]  /*23d0*/  LOP3.LUT R17, R4, 0xff, RZ, 0xc0, !PT ;  /* 0x000000ff04117812 */ /* 0x000fe400078ec0ff */
[--C-:B------:R-:W-:Y:S02]  /*23e0*/  SHF.R.U32.HI R19, RZ, 0x8, R4.reuse ;  /* 0x00000008ff137819 */ /* 0x100fe40000011604 */
[----:B------:R-:W-:Y:S01]  /*23f0*/  SHF.R.U32.HI R35, RZ, 0x8, R5 ;  /* 0x00000008ff237819 */ /* 0x000fe20000011605 */
[----:B------:R-:W1:Y:S01]  /*2400*/  I2F.F16 R20, R20 ;  /* 0x0000001400147306 */ /* 0x000e620000200c00 */
[----:B------:R-:W-:-:S02]  /*2410*/  SHF.R.U32.HI R4, RZ, 0x10, R4 ;  /* 0x00000010ff047819 */ /* 0x000fc40000011604 */
[----:B------:R-:W-:Y:S02]  /*2420*/  SHF.R.U32.HI R5, RZ, 0x10, R5 ;  /* 0x00000010ff057819 */ /* 0x000fe40000011605 */
[----:B------:R-:W-:Y:S02]  /*2430*/  LOP3.LUT R4, R4, 0xff, RZ, 0xc0, !PT ;  /* 0x000000ff04047812 */ /* 0x000fe400078ec0ff */
[----:B------:R-:W-:Y:S01]  /*2440*/  LOP3.LUT R5, R5, 0xff, RZ, 0xc0, !PT ;  /* 0x000000ff05057812 */ /* 0x000fe200078ec0ff */
[----:B------:R-:W3:Y:S01]  /*2450*/  I2F.F16 R21, R21 ;  /* 0x0000001500157306 */ /* 0x000ee20000200c00 */
[----:B------:R-:W-:Y:S01]  /*2460*/  IADD3 R38, R4, -0x80, RZ ;  /* 0xffffff8004267810 */ /* 0x000fe20007ffe0ff */
[----:B0-----:R-:W-:Y:S01]  /*2470*/  HADD2.F32 R43, -RZ, R43.H0_H0 ;  /* 0x2000002bff2b7230 */ /* 0x001fe20000004100 */
[----:B------:R-:W-:Y:S02]  /*2480*/  IADD3 R39, R5, -0x80, RZ ;  /* 0xffffff8005277810 */ /* 0x000fe40007ffe0ff */
[----:B------:R-:W0:Y:S01]  /*2490*/  LDS.64 R4, [UR4+0x10] ;  /* 0x00001004ff047984 */ /* 0x000e220008000a00 */
[----:B------:R-:W-:-:S02]  /*24a0*/  LOP3.LUT R27, R19, 0xff, RZ, 0xc0, !PT ;  /* 0x000000ff131b7812 */ /* 0x000fc400078ec0ff */
[----:B------:R-:W-:Y:S01]  /*24b0*/  IADD3 R22, R17, -0x80, RZ ;  /* 0xffffff8011167810 */ /* 0x000fe20007ffe0ff */
[----:B-1----:R-:W-:Y:S01]  /*24c0*/  HADD2.F32 R20, -RZ, R20.H0_H0 ;  /* 0x20000014ff147230 */ /* 0x002fe20000004100 */
[C---:B------:R-:W-:Y:S01]  /*24d0*/  LOP3.LUT R17, R6.reuse, 0xff, RZ, 0xc0, !PT ;  /* 0x000000ff06117812 */ /* 0x040fe200078ec0ff */
[----:B------:R-:W1:Y:S01]  /*24e0*/  I2F.F16 R38, R38 ;  /* 0x0000002600267306 */ /* 0x000e620000200c00 */
[----:B------:R-:W-:Y:S02]  /*24f0*/  SHF.R.U32.HI R37, RZ, 0x8, R7 ;  /* 0x00000008ff257819 */ /* 0x000fe40000011607 */
[----:B------:R-:W-:Y:S02]  /*2500*/  LEA.HI R3, R6, 0xffffff80, RZ, 0x8 ;  /* 0xffffff8006037811 */ /* 0x000fe400078f40ff */
[----:B------:R-:W-:Y:S01]  /*2510*/  IADD3 R23, R17, -0x80, RZ ;  /* 0xffffff8011177810 */ /* 0x000fe20007ffe0ff */
[----:B---3--:R-:W-:Y:S01]  /*2520*/  HADD2.F32 R21, -RZ, R21.H0_H0 ;  /* 0x20000015ff157230 */ /* 0x008fe20000004100 */
[----:B------:R-:W-:Y:S01]  /*2530*/  LOP3.LUT R35, R35, 0xff, RZ, 0xc0, !PT ;  /* 0x000000ff23237812 */ /* 0x000fe200078ec0ff */
[----:B------:R-:W3:Y:S01]  /*2540*/  I2F.F16 R22, R22 ;  /* 0x0000001600167306 */ /* 0x000ee20000200c00 */
[----:B------:R-:W-:-:S02]  /*2550*/  LOP3.LUT R37, R37, 0xff, RZ, 0xc0, !PT ;  /* 0x000000ff25257812 */ /* 0x000fc400078ec0ff */
[----:B------:R-:W-:Y:S02]  /*2560*/  IADD3 R27, R27, -0x80, RZ ;  /* 0xffffff801b1b7810 */ /* 0x000fe40007ffe0ff */
[----:B------:R-:W-:Y:S02]  /*2570*/  IADD3 R35, R35, -0x80, RZ ;  /* 0xffffff8023237810 */ /* 0x000fe40007ffe0ff */
[----:B------:R-:W-:Y:S01]  /*2580*/  IADD3 R37, R37, -0x80, RZ ;  /* 0xffffff8025257810 */ /* 0x000fe20007ffe0ff */
[----:B------:R-:W4:Y:S01]  /*2590*/  I2F.F16 R23, R23 ;  /* 0x0000001700177306 */ /* 0x000f220000200c00 */
[----:B------:R-:W-:Y:S01]  /*25a0*/  LEA.HI R16, R7, 0xffffff80, RZ, 0x8 ;  /* 0xffffff8007107811 */ /* 0x000fe200078f40ff */
[----:B-1----:R-:W-:Y:S01]  /*25b0*/  HADD2.F32 R38, -RZ, R38.H0_H0 ;  /* 0x20000026ff267230 */ /* 0x002fe20000004100 */
[----:B------:R-:W-:Y:S02]  /*25c0*/  SHF.R.U32.HI R7, RZ, 0x10, R7 ;  /* 0x00000010ff077819 */ /* 0x000fe40000011607 */
[----:B------:R-:W-:-:S02]  /*25d0*/  ISETP.GE.AND P0, PT, R24, 0x2, PT ;  /* 0x000000021800780c */ /* 0x000fc40003f06270 */
[----:B------:R-:W-:Y:S01]  /*25e0*/  LOP3.LUT R7, R7, 0xff, RZ, 0xc0, !PT ;  /* 0x000000ff07077812 */ /* 0x000fe200078ec0ff */
[----:B------:R-:W1:Y:S01]  /*25f0*/  I2F.F16 R27, R27 ;  /* 0x0000001b001b7306 */ /* 0x000e620000200c00 */
[----:B---3--:R-:W-:Y:S02]  /*2600*/  HADD2.F32 R22, -RZ, R22.H0_H0 ;  /* 0x20000016ff167230 */ /* 0x008fe40000004100 */
[----:B------:R-:W-:-:S05]  /*2610*/  IADD3 R7, R7, -0x80, RZ ;  /* 0xffffff8007077810 */ /* 0x000fca0007ffe0ff */
[----:B------:R-:W3:Y:S01]  /*2620*/  I2F.F16 R35, R35 ;  /* 0x0000002300237306 */ /* 0x000ee20000200c00 */
[----:B----4-:R-:W-:Y:S02]  /*2630*/  HADD2.F32 R23, -RZ, R23.H0_H0 ;  /* 0x20000017ff177230 */ /* 0x010fe40000004100 */
[--C-:B0-----:R-:W-:Y:S02]  /*2640*/  HADD2.F32 R47, -RZ, R4.reuse.H0_H0 ;  /* 0x20000004ff2f7230 */ /* 0x101fe40000004100 */
[----:B------:R-:W-:Y:S02]  /*2650*/  HADD2.F32 R50, -RZ, R4.H1_H1 ;  /* 0x30000004ff327230 */ /* 0x000fe40000004100 */
[----:B------:R-:W-:Y:S01]  /*2660*/  HADD2.F32 R55, -RZ, R5.H0_H0 ;  /* 0x20000005ff377230 */ /* 0x000fe20000004100 */
[----:B------:R-:W0:Y:S01]  /*2670*/  I2F.F16 R37, R37 ;  /* 0x0000002500257306 */ /* 0x000e220000200c00 */
[----:B-1----:R-:W-:Y:S01]  /*2680*/  HADD2.F32 R27, -RZ, R27.H0_H0 ;  /* 0x2000001bff1b7230 */ /* 0x002fe20000004100 */
[----:B------:R-:W-:-:S02]  /*2690*/  FFMA.FTZ R52, R22, R47, RZ ;  /* 0x0000002f16347223 */ /* 0x000fc400000100ff */
[----:B------:R-:W-:Y:S02]  /*26a0*/  FFMA.FTZ R51, R47, R23, RZ ;  /* 0x000000172f337223 */ /* 0x000fe400000100ff */
[----:B------:R-:W-:Y:S02]  /*26b0*/  FFMA.FTZ R52, R27, R50, R52 ;  /* 0x000000321b347223 */ /* 0x000fe40000010034 */
[----:B------:R-:W1:Y:S01]  /*26c0*/  I2F.F16 R41, R7 ;  /* 0x0000000700297306 */ /* 0x000e620000200c00 */
[----:B---3--:R-:W-:Y:S01]  /*26d0*/  HADD2.F32 R35, -RZ, R35.H0_H0 ;  /* 0x20000023ff237230 */ /* 0x008fe20000004100 */
[----:B------:R-:W-:Y:S01]  /*26e0*/  FFMA.FTZ R52, R38, R55, R52 ;  /* 0x0000003726347223 */ /* 0x000fe20000010034 */
[----:B0-----:R-:W-:-:S05]  /*26f0*/  HADD2.F32 R37, -RZ, R37.H0_H0 ;  /* 0x20000025ff257230 */ /* 0x001fca0000004100 */
[----:B------:R-:W0:Y:S01]  /*2700*/  I2F.F16 R39, R39 ;  /* 0x0000002700277306 */ /* 0x000e220000200c00 */
[----:B-1----:R-:W-:-:S07]  /*2710*/  HADD2.F32 R41, -RZ, R41.H0_H0 ;  /* 0x20000029ff297230 */ /* 0x002fce0000004100 */
[----:B------:R-:W-:Y:S08]  /*2720*/  I2F.F16 R42, R42 ;  /* 0x0000002a002a7306 */ /* 0x000ff00000200c00 */
[----:B------:R-:W-:Y:S01]  /*2730*/  I2F.F16 R3, R3 ;  /* 0x0000000300037306 */ /* 0x000fe20000200c00 */
[----:B0-----:R-:W-:-:S07]  /*2740*/  HADD2.F32 R39, -RZ, R39.H0_H0 ;  /* 0x20000027ff277230 */ /* 0x001fce0000004100 */
[----:B------:R-:W0:Y:S02]  /*2750*/  I2F.F16 R16, R16 ;  /* 0x0000001000107306 */ /* 0x000e240000200c00 */
[----:B0-----:R-:W-:Y:S01]  /*2760*/  HADD2.F32 R16, -RZ, R16.H0_H0 ;  /* 0x20000010ff107230 */ /* 0x001fe20000004100 */
[----:B--2---:R-:W-:Y:S02]  /*2770*/  LEA.HI R36, R10, 0xffffff80, RZ, 0x8 ;  /* 0xffffff800a247811 */ /* 0x004fe400078f40ff */
[----:B------:R-:W-:-:S03]  /*2780*/  SHF.R.U32.HI R7, RZ, 0x8, R8 ;  /* 0x00000008ff077819 */ /* 0x000fc60000011608 */
[----:B------:R0:W-:Y:S01]  /*2790*/  I2F.F16 R19, R36 ;  /* 0x0000002400137306 */ /* 0x0001e20000200c00 */
[----:B------:R-:W-:Y:S02]  /*27a0*/  SHF.R.U32.HI R53, RZ, 0x8, R10 ;  /* 0x00000008ff357819 */ /* 0x000fe4000001160a */
[----:B------:R-:W-:Y:S02]  /*27b0*/  LOP3.LUT R7, R7, 0xff, RZ, 0xc0, !PT ;  /* 0x000000ff07077812 */ /* 0x000fe400078ec0ff */
[----:B------:R-:W-:Y:S02]  /*27c0*/  SHF.R.U32.HI R54, RZ, 0x8, R11 ;  /* 0x00000008ff367819 */ /* 0x000fe4000001160b */
[----:B------:R-:W-:Y:S02]  /*27d0*/  IADD3 R49, R7, -0x80, RZ ;  /* 0xffffff8007317810 */ /* 0x000fe40007ffe0ff */
[--C-:B0-----:R-:W-:Y:S02]  /*27e0*/  SHF.R.U32.HI R36, RZ, 0x8, R6.reuse ;  /* 0x00000008ff247819 */ /* 0x101fe40000011606 */
[----:B------:R-:W-:-:S02]  /*27f0*/  SHF.R.U32.HI R6, RZ, 0x10, R6 ;  /* 0x00000010ff067819 */ /* 0x000fc40000011606 */
[----:B------:R-:W-:Y:S01]  /*2800*/  LOP3.LUT R36, R36, 0xff, RZ, 0xc0, !PT ;  /* 0x000000ff24247812 */ /* 0x000fe200078ec0ff */
[----:B------:R-:W0:Y:S01]  /*2810*/  I2F.F16 R49, R49 ;  /* 0x0000003100317306 */ /* 0x000e220000200c00 */
[----:B------:R-:W-:Y:S02]  /*2820*/  LOP3.LUT R6, R6, 0xff, RZ, 0xc0, !PT ;  /* 0x000000ff06067812 */ /* 0x000fe400078ec0ff */
[----:B------:R-:W-:Y:S02]  /*2830*/  IADD3 R36, R36, -0x80, RZ ;  /* 0xffffff8024247810 */ /* 0x000fe40007ffe0ff */
[----:B------:R-:W-:Y:S02]  /*2840*/  IADD3 R40, R6, -0x80, RZ ;  /* 0xffffff8006287810 */ /* 0x000fe40007ffe0ff */
[----:B------:R-:W-:Y:S02]  /*2850*/  LOP3.LUT R6, R8, 0xff, RZ, 0xc0, !PT ;  /* 0x000000ff08067812 */ /* 0x000fe400078ec0ff */
[----:B------:R-:W1:Y:S01]  /*2860*/  I2F.F16 R36, R36 ;  /* 0x0000002400247306 */ /* 0x000e620000200c00 */
[----:B------:R-:W-:-:S02]  /*2870*/  LOP3.LUT R46, R11, 0xff, RZ, 0xc0, !PT ;  /* 0x000000ff0b2e7812 */ /* 0x000fc400078ec0ff */
[----:B------:R-:W-:Y:S02]  /*2880*/  IADD3 R44, R6, -0x80, RZ ;  /* 0xffffff80062c7810 */ /* 0x000fe40007ffe0ff */
[----:B------:R-:W-:Y:S02]  /*2890*/  LOP3.LUT R6, R9, 0xff, RZ, 0xc0, !PT ;  /* 0x000000ff09067812 */ /* 0x000fe400078ec0ff */
[----:B------:R-:W-:Y:S01]  /*28a0*/  LEA.HI R17, R8, 0xffffff80, RZ, 0x8 ;  /* 0xffffff8008117811 */ /* 0x000fe200078f40ff */
[----:B------:R-:W2:Y:S01]  /*28b0*/  I2F.F16 R40, R40 ;  /* 0x0000002800287306 */ /* 0x000ea20000200c00 */
[----:B------:R-:W-:Y:S01]  /*28c0*/  IADD3 R45, R6, -0x80, RZ ;  /* 0xffffff80062d7810 */ /* 0x000fe20007ffe0ff */
[----:B0-----:R-:W-:Y:S01]  /*28d0*/  HADD2.F32 R49, -RZ, R49.H0_H0 ;  /* 0x20000031ff317230 */ /* 0x001fe20000004100 */
[----:B------:R-:W-:Y:S02]  /*28e0*/  LOP3.LUT R6, R10, 0xff, RZ, 0xc0, !PT ;  /* 0x000000ff0a067812 */ /* 0x000fe400078ec0ff */
[----:B------:R-:W-:-:S02]  /*28f0*/  LOP3.LUT R53, R53, 0xff, RZ, 0xc0, !PT ;  /* 0x000000ff35357812 */ /* 0x000fc400078ec0ff */
[----:B------:R-:W-:Y:S01]  /*2900*/  IADD3 R48, R6, -0x80, RZ ;  /* 0xffffff8006307810 */ /* 0x000fe20007ffe0ff */
[----:B-1----:R-:W-:Y:S01]  /*2910*/  HADD2.F32 R36, -RZ, R36.H0_H0 ;  /* 0x20000024ff247230 */ /* 0x002fe20000004100 */
[----:B------:R-:W-:Y:S01]  /*2920*/  SHF.R.U32.HI R6, RZ, 0x8, R9 ;  /* 0x00000008ff067819 */ /* 0x000fe20000011609 */
[----:B------:R-:W-:Y:S01]  /*2930*/  I2F.F16 R44, R44 ;  /* 0x0000002c002c7306 */ /* 0x000fe20000200c00 */
[----:B------:R-:W-:Y:S02]  /*2940*/  SHF.R.U32.HI R8, RZ, 0x10, R8 ;  /* 0x00000010ff087819 */ /* 0x000fe40000011608 */
[----:B------:R-:W-:Y:S01]  /*2950*/  LOP3.LUT R6, R6, 0xff, RZ, 0xc0, !PT ;  /* 0x000000ff06067812 */ /* 0x000fe200078ec0ff */
[----:B------:R-:W-:Y:S01]  /*2960*/  FFMA.FTZ R51, R50, R36, R51 ;  /* 0x0000002432337223 */ /* 0x000fe20000010033 */
[----:B------:R-:W-:Y:S01]  /*2970*/  LOP3.LUT R56, R54, 0xff, RZ, 0xc0, !PT ;  /* 0x000000ff36387812 */ /* 0x000fe200078ec0ff */
[----:B--2---:R-:W-:Y:S01]  /*2980*/  HADD2.F32 R40, -RZ, R40.H0_H0 ;  /* 0x20000028ff287230 */ /* 0x004fe20000004100 */
[----:B------:R-:W-:Y:S01]  /*2990*/  LEA.HI R18, R9, 0xffffff80, RZ, 0x8 ;  /* 0xffffff8009127811 */ /* 0x000fe200078f40ff */
[----:B------:R0:W-:Y:S01]  /*29a0*/  I2F.F16 R4, R48 ;  /* 0x0000003000047306 */ /* 0x0001e20000200c00 */
[----:B------:R-:W-:-:S02]  /*29b0*/  IADD3 R46, R46, -0x80, RZ ;  /* 0xffffff802e2e7810 */ /* 0x000fc40007ffe0ff */
[----:B------:R-:W-:Y:S01]  /*29c0*/  SHF.R.U32.HI R54, RZ, 0x10, R9 ;  /* 0x00000010ff367819 */ /* 0x000fe20000011609 */
[----:B------:R-:W-:Y:S01]  /*29d0*/  FFMA.FTZ R51, R55, R40, R51 ;  /* 0x0000002837337223 */ /* 0x000fe20000010033 */
[----:B------:R-:W-:Y:S01]  /*29e0*/  HADD2.F32 R9, -RZ, R42.H0_H0 ;  /* 0x2000002aff097230 */ /* 0x000fe20000004100 */
[----:B------:R-:W-:Y:S01]  /*29f0*/  LOP3.LUT R42, R8, 0xff, RZ, 0xc0, !PT ;  /* 0x000000ff082a7812 */ /* 0x000fe200078ec0ff */
[----:B------:R-:W-:Y:S01]  /*2a00*/  HADD2.F32 R8, -RZ, R3.H0_H0 ;  /* 0x20000003ff087230 */ /* 0x000fe20000004100 */
[----:B------:R-:W1:Y:S01]  /*2a10*/  I2F.F16 R45, R45 ;  /* 0x0000002d002d7306 */ /* 0x000e620000200c00 */
[C---:B0-----:R-:W-:Y:S01]  /*2a20*/  FFMA.FTZ R48, R47.reuse, R20, RZ ;  /* 0x000000142f307223 */ /* 0x041fe200000100ff */
[----:B------:R-:W-:Y:S01]  /*2a30*/  SHF.R.U32.HI R10, RZ, 0x10, R10 ;  /* 0x00000010ff0a7819 */ /* 0x000fe2000001160a */
[----:B------:R-:W-:Y:S01]  /*2a40*/  FFMA.FTZ R47, R47, R21, RZ ;  /* 0x000000152f2f7223 */ /* 0x000fe200000100ff */
[----:B------:R-:W-:Y:S01]  /*2a50*/  LOP3.LUT R54, R54, 0xff, RZ, 0xc0, !PT ;  /* 0x000000ff36367812 */ /* 0x000fe200078ec0ff */
[----:B------:R-:W-:Y:S01]  /*2a60*/  FFMA.FTZ R48, R50, R35, R48 ;  /* 0x0000002332307223 */ /* 0x000fe20000010030 */
[----:B------:R-:W-:Y:S01]  /*2a70*/  IADD3 R56, R56, -0x80, RZ ;  /* 0xffffff8038387810 */ /* 0x000fe20007ffe0ff */
[----:B------:R-:W-:Y:S01]  /*2a80*/  FFMA.FTZ R50, R50, R37, R47 ;  /* 0x0000002532327223 */ /* 0x000fe2000001002f */
[----:B------:R-:W-:Y:S01]  /*2a90*/  IADD3 R47, R6, -0x80, RZ ;  /* 0xffffff80062f7810 */ /* 0x000fe20007ffe0ff */
[C---:B------:R-:W-:Y:S01]  /*2aa0*/  FFMA.FTZ R48, R55.reuse, R39, R48 ;  /* 0x0000002737307223 */ /* 0x040fe20000010030 */
[----:B------:R-:W0:Y:S01]  /*2ab0*/  LDS.64 R6, [UR4+0x18] ;  /* 0x00001804ff067984 */ /* 0x000e220008000a00 */
[----:B------:R-:W-:Y:S01]  /*2ac0*/  FFMA.FTZ R50, R55, R41, R50 ;  /* 0x0000002937327223 */ /* 0x000fe20000010032 */
[----:B------:R-:W-:Y:S01]  /*2ad0*/  IADD3 R55, R53, -0x80, RZ ;  /* 0xffffff8035377810 */ /* 0x000fe20007ffe0ff */
[----:B------:R-:W-:Y:S01]  /*2ae0*/  HADD2.F32 R53, -RZ, R5.H1_H1 ;  /* 0x30000005ff357230 */ /* 0x000fe20000004100 */
[----:B------:R-:W2:Y:S01]  /*2af0*/  I2F.F16 R46, R46 ;  /* 0x0000002e002e7306 */ /* 0x000ea20000200c00 */
[----:B------:R-:W-:Y:S01]  /*2b00*/  LOP3.LUT R10, R10, 0xff, RZ, 0xc0, !PT ;  /* 0x000000ff0a0a7812 */ /* 0x000fe200078ec0ff */
[----:B-1----:R-:W-:Y:S01]  /*2b10*/  HADD2.F32 R45, -RZ, R45.H0_H0 ;  /* 0x2000002dff2d7230 */ /* 0x002fe20000004100 */
[----:B------:R-:W-:Y:S01]  /*2b20*/  IADD3 R57, R54, -0x80, RZ ;  /* 0xffffff8036397810 */ /* 0x000fe20007ffe0ff */
[----:B------:R-:W-:Y:S01]  /*2b30*/  FFMA.FTZ R52, R43, R53, R52 ;  /* 0x000000352b347223 */ /* 0x000fe20000010034 */
[----:B------:R-:W-:Y:S01]  /*2b40*/  IADD3 R42, R42, -0x80, RZ ;  /* 0xffffff802a2a7810 */ /* 0x000fe20007ffe0ff */
[----:B------:R-:W-:-:S02]  /*2b50*/  FFMA.FTZ R48, R53, R9, R48 ;  /* 0x0000000935307223 */ /* 0x000fc40000010030 */
[C---:B------:R-:W-:Y:S01]  /*2b60*/  FFMA.FTZ R51, R53.reuse, R8, R51 ;  /* 0x0000000835337223 */ /* 0x040fe20000010033 */
[----:B------:R2:W-:Y:S01]  /*2b70*/  I2F.F16 R5, R55 ;  /* 0x0000003700057306 */ /* 0x0005e20000200c00 */
[----:B------:R-:W-:Y:S01]  /*2b80*/  FFMA.FTZ R50, R53, R16, R50 ;  /* 0x0000001035327223 */ /* 0x000fe20000010032 */
[----:B------:R-:W-:-:S04]  /*2b90*/  SHF.R.U32.HI R53, RZ, 0x10, R11 ;  /* 0x00000010ff357819 */ /* 0x000fc8000001160b */
[----:B------:R-:W-:Y:S01]  /*2ba0*/  LOP3.LUT R54, R53, 0xff, RZ, 0xc0, !PT ;  /* 0x000000ff35367812 */ /* 0x000fe200078ec0ff */
[----:B------:R-:W-:Y:S01]  /*2bb0*/  HADD2.F32 R53, -RZ, R44.H0_H0 ;  /* 0x2000002cff357230 */ /* 0x000fe20000004100 */
[----:B------:R1:W3:Y:S01]  /*2bc0*/  I2F.F16 R3, R56 ;  /* 0x0000003800037306 */ /* 0x0002e20000200c00 */
[----:B--2---:R-:W-:Y:S02]  /*2bd0*/  HADD2.F32 R55, -RZ, R46.H0_H0 ;  /* 0x2000002eff377230 */ /* 0x004fe40000004100 */
[----:B------:R-:W-:-:S05]  /*2be0*/  HADD2.F32 R46, -RZ, R34.H0_H0 ;  /* 0x20000022ff2e7230 */ /* 0x000fca0000004100 */
[----:B------:R-:W2:Y:S01]  /*2bf0*/  I2F.F16 R47, R47 ;  /* 0x0000002f002f7306 */ /* 0x000ea20000200c00 */
[----:B-1----:R-:W-:Y:S01]  /*2c00*/  IADD3 R56, R10, -0x80, RZ ;  /* 0xffffff800a387810 */ /* 0x002fe20007ffe0ff */
[----:B------:R-:W-:Y:S01]  /*2c10*/  HADD2.F32 R10, -RZ, R4.H0_H0 ;  /* 0x20000004ff0a7230 */ /* 0x000fe20000004100 */
[----:B------:R-:W-:-:S05]  /*2c20*/  IADD3 R4, R54, -0x80, RZ ;  /* 0xffffff8036047810 */ /* 0x000fca0007ffe0ff */
[----:B------:R-:W1:Y:S01]  /*2c30*/  I2F.F16 R42, R42 ;  /* 0x0000002a002a7306 */ /* 0x000e620000200c00 */
[----:B---3--:R-:W-:Y:S02]  /*2c40*/  HADD2.F32 R3, -RZ, R3.H0_H0 ;  /* 0x20000003ff037230 */ /* 0x008fe40000004100 */
[--C-:B0-----:R-:W-:Y:S02]  /*2c50*/  HADD2.F32 R44, -RZ, R6.reuse.H0_H0 ;  /* 0x20000006ff2c7230 */ /* 0x101fe40000004100 */
[----:B------:R-:W-:-:S03]  /*2c60*/  HADD2.F32 R6, -RZ, R6.H1_H1 ;  /* 0x30000006ff067230 */ /* 0x000fc60000004100 */
[----:B------:R-:W0:Y:S01]  /*2c70*/  I2F.F16 R57, R57 ;  /* 0x0000003900397306 */ /* 0x000e220000200c00 */
[----:B------:R-:W-:Y:S01]  /*2c80*/  FFMA.FTZ R52, R53, R44, R52 ;  /* 0x0000002c35347223 */ /* 0x000fe20000010034 */
[----:B--2---:R-:W-:Y:S01]  /*2c90*/  HADD2.F32 R47, -RZ, R47.H0_H0 ;  /* 0x2000002fff2f7230 */ /* 0x004fe20000004100 */
[C---:B------:R-:W-:Y:S02]  /*2ca0*/  FFMA.FTZ R48, R44.reuse, R45, R48 ;  /* 0x0000002d2c307223 */ /* 0x040fe40000010030 */
[C---:B------:R-:W-:Y:S02]  /*2cb0*/  FFMA.FTZ R51, R44.reuse, R10, R51 ;  /* 0x0000000a2c337223 */ /* 0x040fe40000010033 */
[----:B------:R-:W-:Y:S01]  /*2cc0*/  FFMA.FTZ R50, R44, R55, R50 ;  /* 0x000000372c327223 */ /* 0x000fe20000010032 */
[----:B------:R-:W2:Y:S01]  /*2cd0*/  I2F.F16 R56, R56 ;  /* 0x0000003800387306 */ /* 0x000ea20000200c00 */
[----:B------:R-:W-:Y:S01]  /*2ce0*/  HADD2.F32 R44, -RZ, R5.H0_H0 ;  /* 0x20000005ff2c7230 */ /* 0x000fe20000004100 */
[----:B------:R-:W-:Y:S01]  /*2cf0*/  LEA.HI R5, R11, 0xffffff80, RZ, 0x8 ;  /* 0xffffff800b057811 */ /* 0x000fe200078f40ff */
[----:B------:R-:W-:Y:S01]  /*2d00*/  FFMA.FTZ R52, R49, R6, R52 ;  /* 0x0000000631347223 */ /* 0x000fe20000010034 */
[----:B-1----:R-:W-:Y:S01]  /*2d10*/  HADD2.F32 R11, -RZ, R42.H0_H0 ;  /* 0x2000002aff0b7230 */ /* 0x002fe20000004100 */
[----:B------:R-:W-:-:S02]  /*2d20*/  FFMA.FTZ R48, R6, R47, R48 ;  /* 0x0000002f06307223 */ /* 0x000fc40000010030 */
[C---:B------:R-:W-:Y:S01]  /*2d30*/  FFMA.FTZ R51, R6.reuse, R44, R51 ;  /* 0x0000002c06337223 */ /* 0x040fe20000010033 */
[----:B------:R-:W1:Y:S01]  /*2d40*/  I2F.F16 R4, R4 ;  /* 0x0000000400047306 */ /* 0x000e620000200c00 */
[----:B------:R-:W-:Y:S01]  /*2d50*/  FFMA.FTZ R59, R6, R3, R50 ;  /* 0x00000003063b7223 */ /* 0x000fe20000010032 */
[----:B------:R-:W-:Y:S02]  /*2d60*/  HADD2.F32 R6, -RZ, R7.H0_H0 ;  /* 0x20000007ff067230 */ /* 0x000fe40000004100 */
[----:B0-----:R-:W-:Y:S02]  /*2d70*/  HADD2.F32 R57, -RZ, R57.H0_H0 ;  /* 0x20000039ff397230 */ /* 0x001fe40000004100 */
[----:B------:R-:W-:Y:S01]  /*2d80*/  HADD2.F32 R7, -RZ, R7.H1_H1 ;  /* 0x30000007ff077230 */ /* 0x000fe20000004100 */
[----:B------:R-:W-:Y:S01]  /*2d90*/  FFMA.FTZ R52, R11, R6, R52 ;  /* 0x000000060b347223 */ /* 0x000fe20000010034 */
[----:B------:R-:W0:Y:S01]  /*2da0*/  I2F.F16 R18, R18 ;  /* 0x0000001200127306 */ /* 0x000e220000200c00 */
[----:B--2---:R-:W-:Y:S01]  /*2db0*/  HADD2.F32 R56, -RZ, R56.H0_H0 ;  /* 0x20000038ff387230 */ /* 0x004fe20000004100 */
[----:B------:R-:W-:Y:S01]  /*2dc0*/  FFMA.FTZ R48, R6, R57, R48 ;  /* 0x0000003906307223 */ /* 0x000fe20000010030 */
[----:B------:R-:W-:-:S03]  /*2dd0*/  HADD2.F32 R50, -RZ, R33.H1_H1 ;  /* 0x30000021ff327230 */ /* 0x000fc60000004100 */
[----:B------:R-:W-:Y:S02]  /*2de0*/  FFMA.FTZ R51, R6, R56, R51 ;  /* 0x0000003806337223 */ /* 0x000fe40000010033 */
[----:B------:R-:W2:Y:S01]  /*2df0*/  I2F.F16 R17, R17 ;  /* 0x0000001100117306 */ /* 0x000ea20000200c00 */
[----:B-1----:R-:W-:-:S05]  /*2e00*/  HADD2.F32 R42, -RZ, R4.H0_H0 ;  /* 0x20000004ff2a7230 */ /* 0x002fca0000004100 */
[----:B------:R-:W-:Y:S02]  /*2e10*/  FFMA.FTZ R6, R6, R42, R59 ;  /* 0x0000002a06067223 */ /* 0x000fe4000001003b */
[----:B------:R-:W1:Y:S01]  /*2e20*/  I2F.F16 R5, R5 ;  /* 0x0000000500057306 */ /* 0x000e620000200c00 */
[----:B0-----:R-:W-:Y:S02]  /*2e30*/  HADD2.F32 R59, -RZ, R18.H0_H0 ;  /* 0x20000012ff3b7230 */ /* 0x001fe40000004100 */
[----:B------:R-:W-:Y:S02]  /*2e40*/  HADD2.F32 R18, -RZ, R19.H0_H0 ;  /* 0x20000013ff127230 */ /* 0x000fe40000004100 */
[----:B--2---:R-:W-:-:S03]  /*2e50*/  HADD2.F32 R17, -RZ, R17.H0_H0 ;  /* 0x20000011ff117230 */ /* 0x004fc60000004100 */
[----:B------:R-:W-:Y:S01]  /*2e60*/  FFMA.FTZ R61, R7, R18, R51 ;  /* 0x00000012073d7223 */ /* 0x000fe20000010033 */
[----:B------:R-:W-:Y:S01]  /*2e70*/  HADD2.F32 R51, -RZ, R33.H0_H0 ;  /* 0x20000021ff337230 */ /* 0x000fe20000004100 */
[----:B------:R-:W-:Y:S02]  /*2e80*/  FFMA.FTZ R52, R17, R7, R52 ;  /* 0x0000000711347223 */ /* 0x000fe40000010034 */
[----:B------:R-:W-:Y:S01]  /*2e90*/  FMUL.FTZ R61, R61, R46 ;  /* 0x0000002e3d3d7220 */ /* 0x000fe20000410000 */
[----:B-1----:R-:W-:Y:S01]  /*2ea0*/  HADD2.F32 R19, -RZ, R5.H0_H0 ;  /* 0x20000005ff137230 */ /* 0x002fe20000004100 */
[C---:B------:R-:W-:Y:S01]  /*2eb0*/  FFMA.FTZ R5, R7.reuse, R59, R48 ;  /* 0x0000003b07057223 */ /* 0x040fe20000010030 */
[----:B------:R-:W-:Y:S01]  /*2ec0*/  HADD2.F32 R48, -RZ, R34.H1_H1 ;  /* 0x30000022ff307230 */ /* 0x000fe20000004100 */
[----:B------:R-:W-:Y:S01]  /*2ed0*/  FMUL.FTZ R52, R52, R51 ;  /* 0x0000003334347220 */ /* 0x000fe20000410000 */
[----:B------:R-:W-:Y:S01]  /*2ee0*/  F2FP.PACK_AB R61, RZ, R61 ;  /* 0x0000003dff3d723e */ /* 0x000fe200000000ff */
[----:B------:R-:W-:-:S02]  /*2ef0*/  FFMA.FTZ R7, R7, R19, R6 ;  /* 0x0000001307077223 */ /* 0x000fc40000010006 */
        /* <DEDUP_REMOVED lines=16> */
[----:B------:R-:W-:Y:S02]  /*3000*/  FFMA.FTZ R20, R20, R52, RZ ;  /* 0x0000003414147223 */ /* 0x000fe400000100ff */
[-C--:B------:R-:W-:Y:S01]  /*3010*/  FFMA.FTZ R27, R27, R4.reuse, R22 ;  /* 0x000000041b1b7223 */ /* 0x080fe20000010016 */
[--C-:B------:R-:W-:Y:S01]  /*3020*/  HADD2.F32 R22, -RZ, R5.reuse.H0_H0 ;  /* 0x20000005ff167230 */ /* 0x100fe20000004100 */
[----:B------:R-:W-:Y:S01]  /*3030*/  FFMA.FTZ R23, R36, R4, R23 ;  /* 0x0000000424177223 */ /* 0x000fe20000010017 */
[----:B------:R-:W-:Y:S01]  /*3040*/  HADD2.F32 R5, -RZ, R5.H1_H1 ;  /* 0x30000005ff057230 */ /* 0x000fe20000004100 */
[----:B------:R-:W-:-:S02]  /*3050*/  FFMA.FTZ R21, R21, R52, RZ ;  /* 0x0000003415157223 */ /* 0x000fc400000100ff */
[----:B------:R-:W-:Y:S02]  /*3060*/  FFMA.FTZ R20, R35, R4, R20 ;  /* 0x0000000423147223 */ /* 0x000fe40000010014 */
[----:B------:R-:W-:Y:S02]  /*3070*/  FFMA.FTZ R23, R40, R22, R23 ;  /* 0x0000001628177223 */ /* 0x000fe40000010017 */
[----:B------:R-:W-:Y:S01]  /*3080*/  FFMA.FTZ R21, R37, R4, R21 ;  /* 0x0000000425157223 */ /* 0x000fe20000010015 */
[----:B-1----:R-:W-:Y:S01]  /*3090*/  HADD2.F32 R4, -RZ, R7.H1_H1 ;  /* 0x30000007ff047230 */ /* 0x002fe20000004100 */
        /* <DEDUP_REMOVED lines=38> */
.L_x_2420:
[----:B-----5:R0:W5:Y:S01]  /*3300*/  LDG.E.128.CONSTANT R4, [R14.64] ;  /* 0x000000060e047981 */ /* 0x020162000c1e9d00 */
[----:B------:R-:W-:-:S04]  /*3310*/  IMAD.WIDE R16, R2, 0x8, R12 ;  /* 0x0000000802107825 */ /* 0x000fc800078e020c */
[----:B------:R-:W-:Y:S01]  /*3320*/  IMAD.WIDE R12, R2, 0x8, R14 ;  /* 0x00000008020c7825 */ /* 0x000fe200078e020e */
[----:B------:R-:W-:Y:S05]  /*3330*/  @!P1 BRA `(.L_x_2421) ;  /* 0x00000fb000009947 */ /* 0x000fea0003800000 */
[----:B------:R-:W2:Y:S01]  /*3340*/  LDG.E.128.CONSTANT R8, [R16.64] ;  /* 0x0000000610087981 */ /* 0x000ea2000c1e9d00 */
[----:B0----5:R-:W-:Y:S02]  /*3350*/  LOP3.LUT R15, R5, 0xff, RZ, 0xc0, !PT ;  /* 0x000000ff050f7812 */ /* 0x021fe400078ec0ff */
        /* <DEDUP_REMOVED lines=9> */
[----:B------:R-:W1:Y:S01]  /*33f0*/  I2F.F16 R20, R20 ;  /* 0x0000001400147306 */ /* 0x000e620000200c00 */
[----:B------:R-:W-:Y:S02]  /*3400*/  SHF.R.U32.HI R4, RZ, 0x10, R4 ;  /* 0x00000010ff047819 */ /* 0x000fe40000011604 */
[----:B------:R-:W-:Y:S02]  /*3410*/  SHF.R.U32.HI R5, RZ, 0x10, R5 ;  /* 0x00000010ff057819 */ /* 0x000fe40000011605 */
[----:B------:R-:W-:-:S02]  /*3420*/  LOP3.LUT R4, R4, 0xff, RZ, 0xc0, !PT ;  /* 0x000000ff04047812 */ /* 0x000fc400078ec0ff */
[----:B------:R-:W-:Y:S01]  /*3430*/  LOP3.LUT R5, R5, 0xff, RZ, 0xc0, !PT ;  /* 0x000000ff05057812 */ /* 0x000fe200078ec0ff */
[----:B------:R-:W3:Y:S01]  /*3440*/  I2F.F16 R21, R21 ;  /* 0x0000001500157306 */ /* 0x000ee20000200c00 */
[----:B------:R-:W-:Y:S01]  /*3450*/  IADD3 R38, R4, -0x80, RZ ;  /* 0xffffff8004267810 */ /* 0x000fe20007ffe0ff */
[----:B0-----:R-:W-:Y:S01]  /*3460*/  HADD2.F32 R43, -RZ, R43.H0_H0 ;  /* 0x2000002bff2b7230 */ /* 0x001fe20000004100 */
[----:B------:R-:W-:Y:S02]  /*3470*/  IADD3 R39, R5, -0x80, RZ ;  /* 0xffffff8005277810 */ /* 0x000fe40007ffe0ff */
[----:B------:R-:W0:Y:S01]  /*3480*/  LDS.64 R4, [UR4+0x20] ;  /* 0x00002004ff047984 */ /* 0x000e220008000a00 */
[----:B------:R-:W-:Y:S02]  /*3490*/  LOP3.LUT R27, R19, 0xff, RZ, 0xc0, !PT ;  /* 0x000000ff131b7812 */ /* 0x000fe400078ec0ff */
[----:B------:R-:W-:Y:S01]  /*34a0*/  IADD3 R22, R15, -0x80, RZ ;  /* 0xffffff800f167810 */ /* 0x000fe20007ffe0ff */
[----:B-1----:R-:W-:Y:S01]  /*34b0*/  HADD2.F32 R20, -RZ, R20.H0_H0 ;  /* 0x20000014ff147230 */ /* 0x002fe20000004100 */
[----:B------:R-:W-:Y:S01]  /*34c0*/  LOP3.LUT R15, R6, 0xff, RZ, 0xc0, !PT ;  /* 0x000000ff060f7812 */ /* 0x000fe200078ec0ff */
[----:B------:R-:W1:Y:S01]  /*34d0*/  I2F.F16 R38, R38 ;  /* 0x0000002600267306 */ /* 0x000e620000200c00 */
[----:B------:R-:W-:-:S02]  /*34e0*/  SHF.R.U32.HI R37, RZ, 0x8, R7 ;  /* 0x00000008ff257819 */ /* 0x000fc40000011607 */
[----:B------:R-:W-:Y:S02]  /*34f0*/  LEA.HI R3, R6, 0xffffff80, RZ, 0x8 ;  /* 0xffffff8006037811 */ /* 0x000fe400078f40ff */
[----:B------:R-:W-:Y:S01]  /*3500*/  IADD3 R23, R15, -0x80, RZ ;  /* 0xffffff800f177810 */ /* 0x000fe20007ffe0ff */
[----:B---3--:R-:W-:Y:S01]  /*3510*/  HADD2.F32 R21, -RZ, R21.H0_H0 ;  /* 0x20000015ff157230 */ /* 0x008fe20000004100 */
[----:B------:R-:W-:Y:S01]  /*3520*/  LOP3.LUT R35, R35, 0xff, RZ, 0xc0, !PT ;  /* 0x000000ff23237812 */ /* 0x000fe200078ec0ff */
[----:B------:R-:W3:Y:S01]  /*3530*/  I2F.F16 R22, R22 ;  /* 0x0000001600167306 */ /* 0x000ee20000200c00 */
[----:B------:R-:W-:Y:S02]  /*3540*/  LOP3.LUT R37, R37, 0xff, RZ, 0xc0, !PT ;  /* 0x000000ff25257812 */ /* 0x000fe400078ec0ff */
[----:B------:R-:W-:Y:S02]  /*3550*/  IADD3 R27, R27, -0x80, RZ ;  /* 0xffffff801b1b7810 */ /* 0x000fe40007ffe0ff */
[----:B------:R-:W-:-:S02]  /*3560*/  IADD3 R35, R35, -0x80, RZ ;  /* 0xffffff8023237810 */ /* 0x000fc40007ffe0ff */
[----:B------:R-:W-:Y:S01]  /*3570*/  IADD3 R37, R37, -0x80, RZ ;  /* 0xffffff8025257810 */ /* 0x000fe20007ffe0ff */
[----:B------:R-:W4:Y:S01]  /*3580*/  I2F.F16 R23, R23 ;  /* 0x0000001700177306 */ /* 0x000f220000200c00 */
[----:B------:R-:W-:Y:S01]  /*3590*/  LEA.HI R14, R7, 0xffffff80, RZ, 0x8 ;  /* 0xffffff80070e7811 */ /* 0x000fe200078f40ff */
[----:B-1----:R-:W-:Y:S01]  /*35a0*/  HADD2.F32 R38, -RZ, R38.H0_H0 ;  /* 0x20000026ff267230 */ /* 0x002fe20000004100 */
[----:B------:R-:W-:Y:S02]  /*35b0*/  SHF.R.U32.HI R7, RZ, 0x10, R7 ;  /* 0x00000010ff077819 */ /* 0x000fe40000011607 */
[----:B------:R-:W-:Y:S02]  /*35c0*/  ISETP.GE.AND P0, PT, R24, 0x2, PT ;  /* 0x000000021800780c */ /* 0x000fe40003f06270 */
[----:B------:R-:W-:Y:S01]  /*35d0*/  LOP3.LUT R7, R7, 0xff, RZ, 0xc0, !PT ;  /* 0x000000ff07077812 */ /* 0x000fe200078ec0ff */
[----:B------:R-:W1:Y:S01]  /*35e0*/  I2F.F16 R27, R27 ;  /* 0x0000001b001b7306 */ /* 0x000e620000200c00 */
[----:B---3--:R-:W-:-:S02]  /*35f0*/  HADD2.F32 R22, -RZ, R22.H0_H0 ;  /* 0x20000016ff167230 */ /* 0x008fc40000004100 */
        /* <DEDUP_REMOVED lines=207> */
.L_x_2421:
[----:B-----5:R1:W5:Y:S01]  /*42f0*/  LDG.E.128.CONSTANT R4, [R12.64] ;  /* 0x000000060c047981 */ /* 0x020362000c1e9d00 */
[----:B------:R-:W-:Y:S01]  /*4300*/  IMAD.WIDE R16, R2, 0x8, R16 ;  /* 0x0000000802107825 */ /* 0x000fe200078e0210 */
[----:B------:R-:W-:Y:S06]  /*4310*/  @!P1 BRA `(.L_x_2422) ;  /* 0x00000fb000009947 */ /* 0x000fec0003800000 */
[----:B------:R-:W2:Y:S01]  /*4320*/  LDG.E.128.CONSTANT R8, [R16.64] ;  /* 0x0000000610087981 */ /* 0x000ea2000c1e9d00 */
[----:B0----5:R-:W-:Y:S02]  /*4330*/  LOP3.LUT R15, R5, 0xff, RZ, 0xc0, !PT ;  /* 0x000000ff050f7812 */ /* 0x021fe400078ec0ff */
        /* <DEDUP_REMOVED lines=9> */
[----:B------:R-:W3:Y:S01]  /*43d0*/  I2F.F16 R20, R20 ;  /* 0x0000001400147306 */ /* 0x000ee20000200c00 */
[----:B------:R-:W-:-:S02]  /*43e0*/  SHF.R.U32.HI R4, RZ, 0x10, R4 ;  /* 0x00000010ff047819 */ /* 0x000fc40000011604 */
[----:B------:R-:W-:Y:S02]  /*43f0*/  SHF.R.U32.HI R5, RZ, 0x10, R5 ;  /* 0x00000010ff057819 */ /* 0x000fe40000011605 */
[----:B------:R-:W-:Y:S02]  /*4400*/  LOP3.LUT R4, R4, 0xff, RZ, 0xc0, !PT ;  /* 0x000000ff04047812 */ /* 0x000fe400078ec0ff */
[----:B------:R-:W-:Y:S01]  /*4410*/  LOP3.LUT R5, R5, 0xff, RZ, 0xc0, !PT ;  /* 0x000000ff05057812 */ /* 0x000fe200078ec0ff */
[----:B------:R-:W4:Y:S01]  /*4420*/  I2F.F16 R21, R21 ;  /* 0x0000001500157306 */ /* 0x000f220000200c00 */
[----:B------:R-:W-:Y:S01]  /*4430*/  IADD3 R38, R4, -0x80, RZ ;  /* 0xffffff8004267810 */ /* 0x000fe20007ffe0ff */
[----:B0-----:R-:W-:Y:S01]  /*4440*/  HADD2.F32 R43, -RZ, R43.H0_H0 ;  /* 0x2000002bff2b7230 */ /* 0x001fe20000004100 */
[----:B------:R-:W-:Y:S02]  /*4450*/  IADD3 R39, R5, -0x80, RZ ;  /* 0xffffff8005277810 */ /* 0x000fe40007ffe0ff */
[----:B------:R-:W0:Y:S01]  /*4460*/  LDS.64 R4, [UR4+0x30] ;  /* 0x00003004ff047984 */ /* 0x000e220008000a00 */
[----:B------:R-:W-:-:S02]  /*4470*/  LOP3.LUT R27, R19, 0xff, RZ, 0xc0, !PT ;  /* 0x000000ff131b7812 */ /* 0x000fc400078ec0ff */
[----:B------:R-:W-:Y:S01]  /*4480*/  IADD3 R22, R15, -0x80, RZ ;  /* 0xffffff800f167810 */ /* 0x000fe20007ffe0ff */
[----:B---3--:R-:W-:Y:S01]  /*4490*/  HADD2.F32 R20, -RZ, R20.H0_H0 ;  /* 0x20000014ff147230 */ /* 0x008fe20000004100 */
[C---:B------:R-:W-:Y:S01]  /*44a0*/  LOP3.LUT R15, R6.reuse, 0xff, RZ, 0xc0, !PT ;  /* 0x000000ff060f7812 */ /* 0x040fe200078ec0ff */
[----:B------:R-:W3:Y:S01]  /*44b0*/  I2F.F16 R38, R38 ;  /* 0x0000002600267306 */ /* 0x000ee20000200c00 */
[----:B------:R-:W-:Y:S02]  /*44c0*/  SHF.R.U32.HI R37, RZ, 0x8, R7 ;  /* 0x00000008ff257819 */ /* 0x000fe40000011607 */
[----:B------:R-:W-:Y:S02]  /*44d0*/  LEA.HI R3, R6, 0xffffff80, RZ, 0x8 ;  /* 0xffffff8006037811 */ /* 0x000fe400078f40ff */
[----:B------:R-:W-:Y:S01]  /*44e0*/  IADD3 R23, R15, -0x80, RZ ;  /* 0xffffff800f177810 */ /* 0x000fe20007ffe0ff */
[----:B----4-:R-:W-:Y:S01]  /*44f0*/  HADD2.F32 R21, -RZ, R21.H0_H0 ;  /* 0x20000015ff157230 */ /* 0x010fe20000004100 */
[----:B------:R-:W-:Y:S01]  /*4500*/  LOP3.LUT R35, R35, 0xff, RZ, 0xc0, !PT ;  /* 0x000000ff23237812 */ /* 0x000fe200078ec0ff */
[----:B------:R-:W4:Y:S01]  /*4510*/  I2F.F16 R22, R22 ;  /* 0x0000001600167306 */ /* 0x000f220000200c00 */
[----:B------:R-:W-:-:S02]  /*4520*/  LOP3.LUT R37, R37, 0xff, RZ, 0xc0, !PT ;  /* 0x000000ff25257812 */ /* 0x000fc400078ec0ff */
[----:B------:R-:W-:Y:S02]  /*4530*/  IADD3 R27, R27, -0x80, RZ ;  /* 0xffffff801b1b7810 */ /* 0x000fe40007ffe0ff */
[----:B------:R-:W-:Y:S02]  /*4540*/  IADD3 R35, R35, -0x80, RZ ;  /* 0xffffff8023237810 */ /* 0x000fe40007ffe0ff */
[----:B------:R-:W-:Y:S01]  /*4550*/  IADD3 R37, R37, -0x80, RZ ;  /* 0xffffff8025257810 */ /* 0x000fe20007ffe0ff */
[----:B------:R-:W1:Y:S01]  /*4560*/  I2F.F16 R23, R23 ;  /* 0x0000001700177306 */ /* 0x000e620000200c00 */
[----:B------:R-:W-:Y:S01]  /*4570*/  LEA.HI R14, R7, 0xffffff80, RZ, 0x8 ;  /* 0xffffff80070e7811 */ /* 0x000fe200078f40ff */
[----:B---3--:R-:W-:Y:S01]  /*4580*/  HADD2.F32 R38, -RZ, R38.H0_H0 ;  /* 0x20000026ff267230 */ /* 0x008fe20000004100 */
[----:B------:R-:W-:Y:S02]  /*4590*/  SHF.R.U32.HI R7, RZ, 0x10, R7 ;  /* 0x00000010ff077819 */ /* 0x000fe40000011607 */
[----:B------:R-:W-:-:S02]  /*45a0*/  ISETP.GE.AND P0, PT, R24, 0x2, PT ;  /* 0x000000021800780c */ /* 0x000fc40003f06270 */
[----:B------:R-:W-:Y:S01]  /*45b0*/  LOP3.LUT R7, R7, 0xff, RZ, 0xc0, !PT ;  /* 0x000000ff07077812 */ /* 0x000fe200078ec0ff */
[----:B------:R-:W3:Y:S01]  /*45c0*/  I2F.F16 R27, R27 ;  /* 0x0000001b001b7306 */ /* 0x000ee20000200c00 */
[----:B----4-:R-:W-:Y:S02]  /*45d0*/  HADD2.F32 R22, -RZ, R22.H0_H0 ;  /* 0x20000016ff167230 */ /* 0x010fe40000004100 */
[----:B------:R-:W-:-:S05]  /*45e0*/  IADD3 R7, R7, -0x80, RZ ;  /* 0xffffff8007077810 */ /* 0x000fca0007ffe0ff */
[----:B------:R-:W4:Y:S01]  /*45f0*/  I2F.F16 R35, R35 ;  /* 0x0000002300237306 */ /* 0x000f220000200c00 */
[----:B-1----:R-:W-:Y:S02]  /*4600*/  HADD2.F32 R23, -RZ, R23.H0_H0 ;  /* 0x20000017ff177230 */ /* 0x002fe40000004100 */
[--C-:B0-----:R-:W-:Y:S02]  /*4610*/  HADD2.F32 R47, -RZ, R4.reuse.H0_H0 ;  /* 0x20000004ff2f7230 */ /* 0x101fe40000004100 */
[----:B------:R-:W-:Y:S02]  /*4620*/  HADD2.F32 R50, -RZ, R4.H1_H1 ;  /* 0x30000004ff327230 */ /* 0x000fe40000004100 */
[----:B------:R-:W-:Y:S01]  /*4630*/  HADD2.F32 R55, -RZ, R5.H0_H0 ;  /* 0x20000005ff377230 */ /* 0x000fe20000004100 */
[----:B------:R-:W0:Y:S01]  /*4640*/  I2F.F16 R37, R37 ;  /* 0x0000002500257306 */ /* 0x000e220000200c00 */
[----:B---3--:R-:W-:Y:S01]  /*4650*/  HADD2.F32 R27, -RZ, R27.H0_H0 ;  /* 0x2000001bff1b7230 */ /* 0x008fe20000004100 */
[----:B------:R-:W-:-:S02]  /*4660*/  FFMA.FTZ R52, R22, R47, RZ ;  /* 0x0000002f16347223 */ /* 0x000fc400000100ff */
[----:B------:R-:W-:Y:S02]  /*4670*/  FFMA.FTZ R51, R47, R23, RZ ;  /* 0x000000172f337223 */ /* 0x000fe400000100ff */
[----:B------:R-:W-:Y:S02]  /*4680*/  FFMA.FTZ R52, R27, R50, R52 ;  /* 0x000000321b347223 */ /* 0x000fe40000010034 */
[----:B------:R-:W1:Y:S01]  /*4690*/  I2F.F16 R41, R7 ;  /* 0x0000000700297306 */ /* 0x000e620000200c00 */
[----:B----4-:R-:W-:Y:S01]  /*46a0*/  HADD2.F32 R35, -RZ, R35.H0_H0 ;  /* 0x20000023ff237230 */ /* 0x010fe20000004100 */
        /* <DEDUP_REMOVED lines=194> */
.L_x_2422:
[----:B------:R-:W-:Y:S01]  /*52d0*/  IADD3 R0, R0, 0x20, RZ ;  /* 0x0000002000007810 */ /* 0x000fe20007ffe0ff */
[----:B------:R-:W-:Y:S01]  /*52e0*/  IMAD.WIDE R16, R2, 0x8, R16 ;  /* 0x0000000802107825 */ /* 0x000fe200078e0210 */
[----:B------:R-:W-:Y:S02]  /*52f0*/  UIADD3 UR4, UR4, 0x40, URZ ;  /* 0x0000004004047890 */ /* 0x000fe4000fffe03f */
[----:B------:R-:W-:Y:S01]  /*5300*/  ISETP.GE.AND P0, PT, R0, c[0x0][0x1a8], PT ;  /* 0x00006a0000007a0c */ /* 0x000fe20003f06270 */
[----:B------:R-:W-:Y:S01]  /*5310*/  IMAD.WIDE R2, R2, 0x8, R12 ;  /* 0x0000000802027825 */ /* 0x000fe200078e020c */
[----:B------:R-:W-:-:S03]  /*5320*/  ISETP.LT.AND P2, PT, R0, R25, PT ;  /* 0x000000190000720c */ /* 0x000fc60003f41270 */
[----:B0-----:R-:W-:Y:S02]  /*5330*/  IMAD.MOV.U32 R14, RZ, RZ, R16 ;  /* 0x000000ffff0e7224 */ /* 0x001fe400078e0010 */
[----:B------:R-:W-:Y:S02]  /*5340*/  IMAD.MOV.U32 R15, RZ, RZ, R17 ;  /* 0x000000ffff0f7224 */ /* 0x000fe400078e0011 */
[----:B-1----:R-:W-:Y:S02]  /*5350*/  IMAD.MOV.U32 R12, RZ, RZ, R2 ;  /* 0x000000ffff0c7224 */ /* 0x002fe400078e0002 */
[----:B------:R-:W-:-:S04]  /*5360*/  IMAD.MOV.U32 R13, RZ, RZ, R3 ;  /* 0x000000ffff0d7224 */ /* 0x000fc800078e0003 */
[----:B------:R-:W-:Y:S05]  /*5370*/  @!P0 BRA P2, `(.L_x_2423) ;  /* 0xffffbed000008947 */ /* 0x000fea000103ffff */
.L_x_2418:
[----:B------:R-:W-:-:S04]  /*5380*/  ISETP.GE.AND P0, PT, R0, R25, PT ;  /* 0x000000190000720c */ /* 0x000fc80003f06270 */
[----:B------:R-:W-:-:S13]  /*5390*/  ISETP.GE.OR P0, PT, R0, c[0x0][0x1ac], P0 ;  /* 0x00006b0000007a0c */ /* 0x000fda0000706670 */
[----:B------:R-:W-:Y:S05]  /*53a0*/  @P0 BRA `(.L_x_2424) ;  /* 0x00001de000000947 */ /* 0x000fea0003800000 */
[----:B------:R-:W-:Y:S02]  /*53b0*/  ULDC UR5, c[0x0][0x18c] ;  /* 0x0000630000057ab9 */ /* 0x000fe40000000800 */
[----:B------:R-:W-:Y:S02]  /*53c0*/  USHF.R.S32.HI UR5, URZ, 0x1f, UR5 ;  /* 0x0000001f3f057899 */ /* 0x000fe40008011405 */
.L_x_2427:
        /* <DEDUP_REMOVED lines=11> */
[----:B------:R-:W-:Y:S01]  /*5480*/  IMAD.MOV.U32 R27, RZ, RZ, c[0x0][0x18c] ;  /* 0x00006300ff1b7624 */ /* 0x000fe200078e00ff */
[----:B--2---:R-:W-:Y:S02]  /*5490*/  @!P0 PRMT R33, R10, 0x7610, R33 ;  /* 0x000076100a218816 */ /* 0x004fe40000000021 */
[----:B------:R-:W-:Y:S01]  /*54a0*/  @!P0 PRMT R34, R11, 0x7610, R34 ;  /* 0x000076100b228816 */ /* 0x000fe20000000022 */
[----:B---3--:R-:W-:Y:S01]  /*54b0*/  @!P0 IMAD.IADD R31, R9, 0x1, R0 ;  /* 0x00000001091f8824 */ /* 0x008fe200078e0200 */
[----:B------:R-:W-:Y:S02]  /*54c0*/  @!P0 PRMT R33, R33, 0x7610, R10 ;  /* 0x0000761021218816 */ /* 0x000fe4000000000a */
[----:B------:R-:W-:Y:S01]  /*54d0*/  @!P0 PRMT R34, R34, 0x7610, R11 ;  /* 0x0000761022228816 */ /* 0x000fe2000000000b */
[----:B------:R-:W-:Y:S05]  /*54e0*/  @!P1 BRA `(.L_x_2425) ;  /* 0x00000de000009947 */ /* 0x000fea0003800000 */
[C---:B0-----:R-:W-:Y:S01]  /*54f0*/  IMAD.WIDE R20, R27.reuse, 0x4, R2 ;  /* 0x000000041b147825 */ /* 0x041fe200078e0202 */
[----:B------:R-:W0:Y:S04]  /*5500*/  LDS.128 R16, [UR4] ;  /* 0x00000004ff107984 */ /* 0x000e280008000c00 */
[----:B------:R1:W2:Y:S01]  /*5510*/  LDG.E.128.CONSTANT R8, [R20.64] ;  /* 0x0000000614087981 */ /* 0x0002a2000c1e9d00 */
[----:B------:R-:W-:-:S06]  /*5520*/  IMAD.WIDE R12, R27, 0x4, R20 ;  /* 0x000000041b0c7825 */ /* 0x000fcc00078e0214 */
[----:B------:R-:W3:Y:S01]  /*5530*/  LDG.E.128.CONSTANT R12, [R12.64] ;  /* 0x000000060c0c7981 */ /* 0x000ee2000c1e9d00 */
[----:B-----5:R-:W-:Y:S02]  /*5540*/  LOP3.LUT R22, R4, 0x3f003f, RZ, 0xc0, !PT ;  /* 0x003f003f04167812 */ /* 0x020fe400078ec0ff */
[----:B------:R-:W-:Y:S02]  /*5550*/  SHF.R.U32.HI R36, RZ, 0x6, R5 ;  /* 0x00000006ff247819 */ /* 0x000fe40000011605 */
[----:B------:R-:W-:Y:S02]  /*5560*/  LOP3.LUT R37, R6, 0x3f003f, RZ, 0xc0, !PT ;  /* 0x003f003f06257812 */ /* 0x000fe400078ec0ff */
[----:B-1----:R-:W-:Y:S02]  /*5570*/  SHF.R.U32.HI R21, RZ, 0x6, R7 ;  /* 0x00000006ff157819 */ /* 0x002fe40000011607 */
[----:B------:R-:W-:Y:S02]  /*5580*/  LOP3.LUT R22, R22, 0x64006400, RZ, 0xfc, !PT ;  /* 0x6400640016167812 */ /* 0x000fe400078efcff */
[----:B------:R-:W-:-:S02]  /*5590*/  LOP3.LUT R36, R36, 0x3f003f, RZ, 0xc0, !PT ;  /* 0x003f003f24247812 */ /* 0x000fc400078ec0ff */
[----:B------:R-:W-:Y:S01]  /*55a0*/  LOP3.LUT R37, R37, 0x64006400, RZ, 0xfc, !PT ;  /* 0x6400640025257812 */ /* 0x000fe200078efcff */
[----:B------:R-:W-:Y:S01]  /*55b0*/  HADD2 R41, R22, -1056, -1056 ;  /* 0xe420e42016297430 */ /* 0x000fe20000000000 */
[----:B------:R-:W-:Y:S02]  /*55c0*/  SHF.R.U32.HI R23, RZ, 0x6, R4 ;  /* 0x00000006ff177819 */ /* 0x000fe40000011604 */
[----:B------:R-:W-:Y:S01]  /*55d0*/  SHF.R.U32.HI R38, RZ, 0x6, R6 ;  /* 0x00000006ff267819 */ /* 0x000fe20000011606 */
        /* <DEDUP_REMOVED lines=8> */
[-C--:B0-----:R-:W-:Y:S01]  /*5660*/  HFMA2.MMA R22, R37, R16.reuse, RZ ;  /* 0x0000001025167235 */ /* 0x081fe200000000ff */
[----:B------:R-:W-:Y:S02]  /*5670*/  LOP3.LUT R21, R21, 0x64006400, RZ, 0xfc, !PT ;  /* 0x6400640015157812 */ /* 0x000fe400078efcff */
[----:B------:R-:W-:Y:S02]  /*5680*/  LOP3.LUT R35, R35, 0x64006400, RZ, 0xfc, !PT ;  /* 0x6400640023237812 */ /* 0x000fe400078efcff */
[----:B------:R-:W-:Y:S01]  /*5690*/  LOP3.LUT R20, R39, 0x64006400, RZ, 0xfc, !PT ;  /* 0x6400640027147812 */ /* 0x000fe200078efcff */
[----:B------:R-:W-:Y:S01]  /*56a0*/  HADD2 R36, R21, -1056, -1056 ;  /* 0xe420e42015247430 */ /* 0x000fe20000000000 */
[----:B------:R-:W-:Y:S01]  /*56b0*/  LOP3.LUT R23, R23, 0x64006400, RZ, 0xfc, !PT ;  /* 0x6400640017177812 */ /* 0x000fe200078efcff */
[----:B------:R-:W-:Y:S01]  /*56c0*/  HADD2 R39, R35, -1056, -1056 ;  /* 0xe420e42023277430 */ /* 0x000fe20000000000 */
[----:B------:R-:W-:Y:S01]  /*56d0*/  LOP3.LUT R38, R38, 0x64006400, RZ, 0xfc, !PT ;  /* 0x6400640026267812 */ /* 0x000fe200078efcff */
[----:B------:R-:W-:Y:S01]  /*56e0*/  HFMA2.MMA R21, R41, R16, RZ ;  /* 0x0000001029157235 */ /* 0x000fe200000000ff */
[----:B------:R-:W-:Y:S01]  /*56f0*/  HADD2 R35, R20, -1056, -1056 ;  /* 0xe420e42014237430 */ /* 0x000fe20000000000 */
[----:B------:R-:W-:Y:S01]  /*5700*/  SHF.R.U32.HI R5, RZ, 0xc, R5 ;  /* 0x0000000cff057819 */ /* 0x000fe20000011605 */
[----:B------:R-:W-:Y:S01]  /*5710*/  HADD2 R42, R23, -1056, -1056 ;  /* 0xe420e420172a7430 */ /* 0x000fe20000000000 */
[----:B------:R-:W-:Y:S01]  /*5720*/  SHF.R.U32.HI R4, RZ, 0xc, R4 ;  /* 0x0000000cff047819 */ /* 0x000fe20000011604 */
[----:B------:R-:W-:Y:S01]  /*5730*/  HADD2 R38, R38, -1056, -1056 ;  /* 0xe420e42026267430 */ /* 0x000fe20000000000 */
[----:B------:R-:W-:Y:S01]  /*5740*/  SHF.R.U32.HI R6, RZ, 0xc, R6 ;  /* 0x0000000cff067819 */ /* 0x000fe20000011606 */
[-C--:B------:R-:W-:Y:S01]  /*5750*/  HFMA2 R20, R39, R16.reuse, RZ.H0_H0 ;  /* 0x0000001027147231 */ /* 0x080fe200000400ff */
[----:B------:R-:W-:Y:S01]  /*5760*/  LOP3.LUT R4, R4, 0xf000f, RZ, 0xc0, !PT ;  /* 0x000f000f04047812 */ /* 0x000fe200078ec0ff */
[----:B------:R-:W-:Y:S01]  /*5770*/  HFMA2 R48, R35, R16, RZ.H0_H0 ;  /* 0x0000001023307231 */ /* 0x000fe200000400ff */
[-C--:B------:R-:W-:Y:S01]  /*5780*/  HFMA2.MMA R46, R42, R17.reuse, R21 ;  /* 0x000000112a2e7235 */ /* 0x080fe20000000015 */
[-C--:B------:R-:W-:Y:S01]  /*5790*/  HFMA2 R44, R40, R17.reuse, R20 ;  /* 0x00000011282c7231 */ /* 0x080fe20000000014 */
[----:B------:R-:W-:Y:S01]  /*57a0*/  HFMA2.MMA R16, R38, R17, R22 ;  /* 0x0000001126107235 */ /* 0x000fe20000000016 */
[----:B------:R-:W-:Y:S01]  /*57b0*/  HFMA2 R48, R36, R17, R48 ;  /* 0x0000001124307231 */ /* 0x000fe20000000030 */
[----:B------:R-:W0:Y:S01]  /*57c0*/  LDS.128 R20, [UR4+0x10] ;  /* 0x00001004ff147984 */ /* 0x000e220008000c00 */
[----:B------:R-:W-:-:S02]  /*57d0*/  SHF.R.U32.HI R7, RZ, 0xc, R7 ;  /* 0x0000000cff077819 */ /* 0x000fc40000011607 */
[----:B------:R-:W-:Y:S02]  /*57e0*/  ISETP.GE.AND P0, PT, R24, 0x2, PT ;  /* 0x000000021800780c */ /* 0x000fe40003f06270 */
[----:B--2---:R-:W-:Y:S02]  /*57f0*/  SHF.R.U32.HI R43, RZ, 0x6, R9 ;  /* 0x00000006ff2b7819 */ /* 0x004fe40000011609 */
[----:B------:R-:W-:Y:S02]  /*5800*/  LOP3.LUT R47, R8, 0x3f003f, RZ, 0xc0, !PT ;  /* 0x003f003f082f7812 */ /* 0x000fe400078ec0ff */
[----:B------:R-:W-:Y:S02]  /*5810*/  LOP3.LUT R50, R10, 0x3f003f, RZ, 0xc0, !PT ;  /* 0x003f003f0a327812 */ /* 0x000fe400078ec0ff */
[----:B------:R-:W-:Y:S02]  /*5820*/  SHF.R.U32.HI R17, RZ, 0x6, R8 ;  /* 0x00000006ff117819 */ /* 0x000fe40000011608 */
[----:B------:R-:W-:-:S02]  /*5830*/  LOP3.LUT R45, R9, 0x3f003f, RZ, 0xc0, !PT ;  /* 0x003f003f092d7812 */ /* 0x000fc400078ec0ff */
[----:B------:R-:W-:Y:S02]  /*5840*/  LOP3.LUT R54, R11, 0x3f003f, RZ, 0xc0, !PT ;  /* 0x003f003f0b367812 */ /* 0x000fe400078ec0ff */
[----:B------:R-:W-:Y:S02]  /*5850*/  SHF.R.U32.HI R53, RZ, 0x6, R10 ;  /* 0x00000006ff357819 */ /* 0x000fe4000001160a */
[----:B------:R-:W-:Y:S02]  /*5860*/  LOP3.LUT R49, R43, 0x3f003f, RZ, 0xc0, !PT ;  /* 0x003f003f2b317812 */ /* 0x000fe400078ec0ff */
        /* <DEDUP_REMOVED lines=23> */
[----:B---3--:R-:W-:Y:S01]  /*59e0*/  LOP3.LUT R51, R14, 0x3f003f, RZ, 0xc0, !PT ;  /* 0x003f003f0e337812 */ /* 0x008fe200078ec0ff */
[----:B------:R-:W-:Y:S01]  /*59f0*/  HADD2 R44, R49, -1056, -1056 ;  /* 0xe420e420312c7430 */ /* 0x000fe20000000000 */
[----:B------:R-:W-:Y:S01]  /*5a00*/  LOP3.LUT R49, R13, 0x3f003f, RZ, 0xc0, !PT ;  /* 0x003f003f0d317812 */ /* 0x000fe200078ec0ff */
        /* <DEDUP_REMOVED lines=21> */
[----:B------:R-:W-:-:S02]  /*5b60*/  SHF.R.U32.HI R54, RZ, 0x8, R13 ;  /* 0x00000008ff367819 */ /* 0x000fc4000001160d */
[----:B------:R-:W-:Y:S02]  /*5b70*/  LOP3.LUT R5, R4, 0x300030, R5, 0xf8, !PT ;  /* 0x0030003004057812 */ /* 0x000fe400078ef805 */
[----:B------:R-:W-:Y:S02]  /*5b80*/  LOP3.LUT R4, R55, 0x300030, R54, 0xf8, !PT ;  /* 0x0030003037047812 */ /* 0x000fe400078ef836 */
[----:B------:R-:W-:Y:S02]  /*5b90*/  SHF.R.U32.HI R54, RZ, 0xc, R9 ;  /* 0x0000000cff367819 */ /* 0x000fe40000011609 */
[----:B------:R-:W-:Y:S02]  /*5ba0*/  LOP3.LUT R9, R8, 0xf000f, RZ, 0xc0, !PT ;  /* 0x000f000f08097812 */ /* 0x000fe400078ec0ff */
[----:B------:R-:W-:Y:S02]  /*5bb0*/  LOP3.LUT R55, R6, 0xf000f, RZ, 0xc0, !PT ;  /* 0x000f000f06377812 */ /* 0x000fe400078ec0ff */
[----:B------:R-:W-:-:S02]  /*5bc0*/  SHF.R.U32.HI R8, RZ, 0xa, R12 ;  /* 0x0000000aff087819 */ /* 0x000fc4000001160c */
[----:B------:R-:W-:Y:S02]  /*5bd0*/  SHF.R.U32.HI R6, RZ, 0x8, R14 ;  /* 0x00000008ff067819 */ /* 0x000fe4000001160e */
[----:B------:R-:W-:Y:S02]  /*5be0*/  SHF.R.U32.HI R10, RZ, 0xc, R10 ;  /* 0x0000000cff0a7819 */ /* 0x000fe4000001160a */
[----:B------:R-:W-:Y:S02]  /*5bf0*/  LOP3.LUT R8, R9, 0x300030, R8, 0xf8, !PT ;  /* 0x0030003009087812 */ /* 0x000fe400078ef808 */
[----:B------:R-:W-:Y:S02]  /*5c00*/  LOP3.LUT R6, R55, 0x300030, R6, 0xf8, !PT ;  /* 0x0030003037067812 */ /* 0x000fe400078ef806 */
[----:B------:R-:W-:Y:S02]  /*5c10*/  LOP3.LUT R54, R54, 0xf000f, RZ, 0xc0, !PT ;  /* 0x000f000f36367812 */ /* 0x000fe400078ec0ff */
[----:B------:R-:W-:-:S02]  /*5c20*/  SHF.R.U32.HI R9, RZ, 0xa, R13 ;  /* 0x0000000aff097819 */ /* 0x000fc4000001160d */
[----:B------:R-:W-:Y:S02]  /*5c30*/  SHF.R.U32.HI R55, RZ, 0xc, R11 ;  /* 0x0000000cff377819 */ /* 0x000fe4000001160b */
[----:B------:R-:W-:Y:S02]  /*5c40*/  LOP3.LUT R11, R10, 0xf000f, RZ, 0xc0, !PT ;  /* 0x000f000f0a0b7812 */ /* 0x000fe400078ec0ff */
[----:B------:R-:W-:Y:S02]  /*5c50*/  SHF.R.U32.HI R10, RZ, 0xa, R14 ;  /* 0x0000000aff0a7819 */ /* 0x000fe4000001160e */
[----:B------:R-:W-:Y:S02]  /*5c60*/  SHF.R.U32.HI R13, RZ, 0x6, R13 ;  /* 0x00000006ff0d7819 */ /* 0x000fe4000001160d */
[----:B------:R-:W-:Y:S02]  /*5c70*/  LOP3.LUT R56, R7, 0xf000f, RZ, 0xc0, !PT ;  /* 0x000f000f07387812 */ /* 0x000fe400078ec0ff */
[----:B------:R-:W-:-:S02]  /*5c80*/  LOP3.LUT R9, R54, 0x300030, R9, 0xf8, !PT ;  /* 0x0030003036097812 */ /* 0x000fc400078ef809 */
[----:B------:R-:W-:Y:S02]  /*5c90*/  SHF.R.U32.HI R12, RZ, 0x6, R12 ;  /* 0x00000006ff0c7819 */ /* 0x000fe4000001160c */
[----:B------:R-:W-:Y:S02]  /*5ca0*/  SHF.R.U32.HI R14, RZ, 0x6, R14 ;  /* 0x00000006ff0e7819 */ /* 0x000fe4000001160e */
        /* <DEDUP_REMOVED lines=8> */
[----:B------:R-:W-:Y:S02]  /*5d30*/  LOP3.LUT R15, R15, 0x3f003f, RZ, 0xc0, !PT ;  /* 0x003f003f0f0f7812 */ /* 0x000fe400078ec0ff */
[----:B------:R-:W-:-:S02]  /*5d40*/  LOP3.LUT R11, R55, 0x300030, R54, 0xf8, !PT ;  /* 0x00300030370b7812 */ /* 0x000fc400078ef836 */
        /* <DEDUP_REMOVED lines=29> */
[----:B------:R-:W-:-:S02]  /*5f20*/  HADD2 R48, R10, -1056, -1056 ;  /* 0xe420e4200a307430 */ /* 0x000fc40000000000 */
[-C--:B------:R-:W-:Y:S01]  /*5f30*/  HFMA2.MMA R5, R20, R23.reuse, R5 ;  /* 0x0000001714057235 */ /* 0x080fe20000000005 */
[----:B------:R-:W-:Y:S02]  /*5f40*/  HFMA2 R4, R55, R22, R50 ;  /* 0x0000001637047231 */ /* 0x000fe40000000032 */
[----:B------:R-:W-:Y:S01]  /*5f50*/  HADD2 R22, R9, -1056, -1056 ;  /* 0xe420e42009167430 */ /* 0x000fe20000000000 */
        /* <DEDUP_REMOVED lines=28> */
[-C--:B------:R-:W-:Y:S01]  /*6120*/  HFMA2.MMA R4, R46, R7.reuse, R23 ;  /* 0x000000072e047235 */ /* 0x080fe20000000017 */
[----:B------:R-:W-:Y:S01]  /*6130*/  HFMA2 R6, R16, R7, R6 ;  /* 0x0000000710067231 */ /* 0x000fe20000000006 */
[----:B------:R-:W-:Y:S01]  /*6140*/  HFMA2.MMA R37, R18, R7, R37 ;  /* 0x0000000712257235 */ /* 0x000fe20000000025 */
[-C--:B-1----:R-:W-:Y:S02]  /*6150*/  HFMA2 R7, R49, R8.reuse, R39 ;  /* 0x0000000831077231 */ /* 0x082fe40000000027 */
        /* <DEDUP_REMOVED lines=23> */
.L_x_2425:
[----:B0-----:R-:W-:Y:S05]  /*62d0*/  @!P1 BRA `(.L_x_2426) ;  /* 0x00000e2000009947 */ /* 0x001fea0003800000 */
[----:B------:R-:W-:Y:S01]  /*62e0*/  UIMAD UR8, UR5, 0xc, URZ ;  /* 0x0000000c050878a4 */ /* 0x000fe2000f8e023f */
[----:B------:R-:W-:Y:S01]  /*62f0*/  IMAD.WIDE.U32 R20, R27, 0xc, R2 ;  /* 0x0000000c1b147825 */ /* 0x000fe200078e0002 */
[----:B------:R-:W0:Y:S04]  /*6300*/  LDS.128 R16, [UR4+0x20] ;  /* 0x00002004ff107984 */ /* 0x000e280008000c00 */
[----:B------:R-:W-:-:S05]  /*6310*/  IADD3 R21, R21, UR8, RZ ;  /* 0x0000000815157c10 */ /* 0x000fca000fffe0ff */
[----:B-----5:R-:W2:Y:S01]  /*6320*/  LDG.E.128.CONSTANT R4, [R20.64] ;  /* 0x0000000614047981 */ /* 0x020ea2000c1e9d00 */
[----:B------:R-:W-:-:S05]  /*6330*/  IMAD.WIDE R22, R27, 0x4, R20 ;  /* 0x000000041b167825 */ /* 0x000fca00078e0214 */
[----:B------:R1:W3:Y:S01]  /*6340*/  LDG.E.128.CONSTANT R8, [R22.64] ;  /* 0x0000000616087981 */ /* 0x0002e2000c1e9d00 */
[----:B------:R-:W-:-:S06]  /*6350*/  IMAD.WIDE R12, R27, 0x4, R22 ;  /* 0x000000041b0c7825 */ /* 0x000fcc00078e0216 */
[----:B------:R-:W4:Y:S01]  /*6360*/  LDG.E.128.CONSTANT R12, [R12.64] ;  /* 0x000000060c0c7981 */ /* 0x000f22000c1e9d00 */
[----:B------:R-:W-:Y:S02]  /*6370*/  ISETP.GE.AND P0, PT, R24, 0x2, PT ;  /* 0x000000021800780c */ /* 0x000fe40003f06270 */
[----:B--2---:R-:W-:Y:S02]  /*6380*/  LOP3.LUT R37, R5, 0x3f003f, RZ, 0xc0, !PT ;  /* 0x003f003f05257812 */ /* 0x004fe400078ec0ff */
[----:B------:R-:W-:Y:S02]  /*6390*/  LOP3.LUT R35, R4, 0x3f003f, RZ, 0xc0, !PT ;  /* 0x003f003f04237812 */ /* 0x000fe400078ec0ff */
[----:B------:R-:W-:Y:S02]  /*63a0*/  SHF.R.U32.HI R36, RZ, 0x6, R4 ;  /* 0x00000006ff247819 */ /* 0x000fe40000011604 */
[----:B------:R-:W-:Y:S02]  /*63b0*/  SHF.R.U32.HI R38, RZ, 0x6, R5 ;  /* 0x00000006ff267819 */ /* 0x000fe40000011605 */
[----:B------:R-:W-:-:S02]  /*63c0*/  LOP3.LUT R39, R6, 0x3f003f, RZ, 0xc0, !PT ;  /* 0x003f003f06277812 */ /* 0x000fc400078ec0ff */
[----:B------:R-:W-:Y:S02]  /*63d0*/  SHF.R.U32.HI R21, RZ, 0x6, R6 ;  /* 0x00000006ff157819 */ /* 0x000fe40000011606 */
[----:B-1----:R-:W-:Y:S02]  /*63e0*/  SHF.R.U32.HI R22, RZ, 0x6, R7 ;  /* 0x00000006ff167819 */ /* 0x002fe40000011607 */
        /* <DEDUP_REMOVED lines=12> */
[----:B0-----:R-:W-:Y:S01]  /*64b0*/  HFMA2 R20, R39, R16, RZ.H0_H0 ;  /* 0x0000001027147231 */ /* 0x001fe200000400ff */
[----:B------:R-:W-:-:S02]  /*64c0*/  LOP3.LUT R36, R36, 0x64006400, RZ, 0xfc, !PT ;  /* 0x6400640024247812 */ /* 0x000fc400078efcff */
[----:B------:R-:W-:Y:S01]  /*64d0*/  LOP3.LUT R38, R38, 0x64006400, RZ, 0xfc, !PT ;  /* 0x6400640026267812 */ /* 0x000fe200078efcff */
[----:B------:R-:W-:Y:S01]  /*64e0*/  HADD2 R35, R40, -1056, -1056 ;  /* 0xe420e42028237430 */ /* 0x000fe20000000000 */
[----:B------:R-:W-:Y:S01]  /*64f0*/  LOP3.LUT R21, R21, 0x64006400, RZ, 0xfc, !PT ;  /* 0x6400640015157812 */ /* 0x000fe200078efcff */
[----:B------:R-:W-:Y:S01]  /*6500*/  HADD2 R42, R36, -1056, -1056 ;  /* 0xe420e420242a7430 */ /* 0x000fe20000000000 */
[----:B------:R-:W-:Y:S01]  /*6510*/  LOP3.LUT R22, R22, 0x64006400, RZ, 0xfc, !PT ;  /* 0x6400640016167812 */ /* 0x000fe200078efcff */
[----:B------:R-:W-:Y:S01]  /*6520*/  HADD2 R40, R38, -1056, -1056 ;  /* 0xe420e42026287430 */ /* 0x000fe20000000000 */
[----:B---3--:R-:W-:Y:S01]  /*6530*/  SHF.R.U32.HI R43, RZ, 0x6, R9 ;  /* 0x00000006ff2b7819 */ /* 0x008fe20000011609 */
[----:B------:R-:W-:Y:S01]  /*6540*/  HADD2 R38, R21, -1056, -1056 ;  /* 0xe420e42015267430 */ /* 0x000fe20000000000 */
[-C--:B------:R-:W-:Y:S01]  /*6550*/  HFMA2.MMA R21, R41, R16.reuse, RZ ;  /* 0x0000001029157235 */ /* 0x080fe200000000ff */
[----:B------:R-:W-:Y:S01]  /*6560*/  HADD2 R36, R22, -1056, -1056 ;  /* 0xe420e42016247430 */ /* 0x000fe20000000000 */
[----:B------:R-:W-:Y:S01]  /*6570*/  HFMA2.MMA R22, R37, R16, RZ ;  /* 0x0000001025167235 */ /* 0x000fe200000000ff */
[----:B------:R-:W-:Y:S01]  /*6580*/  HFMA2 R48, R35, R16, RZ.H0_H0 ;  /* 0x0000001023307231 */ /* 0x000fe200000400ff */
[----:B------:R-:W-:Y:S01]  /*6590*/  LOP3.LUT R47, R8, 0x3f003f, RZ, 0xc0, !PT ;  /* 0x003f003f082f7812 */ /* 0x000fe200078ec0ff */
[-C--:B------:R-:W-:Y:S01]  /*65a0*/  HFMA2 R44, R40, R17.reuse, R20 ;  /* 0x00000011282c7231 */ /* 0x080fe20000000014 */
[-C--:B------:R-:W-:Y:S01]  /*65b0*/  HFMA2.MMA R46, R42, R17.reuse, R21 ;  /* 0x000000112a2e7235 */ /* 0x080fe20000000015 */
[----:B------:R-:W-:Y:S01]  /*65c0*/  HFMA2 R48, R36, R17, R48 ;  /* 0x0000001124307231 */ /* 0x000fe20000000030 */
[----:B------:R-:W-:Y:S01]  /*65d0*/  HFMA2.MMA R16, R38, R17, R22 ;  /* 0x0000001126107235 */ /* 0x000fe20000000016 */
[----:B------:R-:W-:-:S02]  /*65e0*/  LOP3.LUT R50, R10, 0x3f003f, RZ, 0xc0, !PT ;  /* 0x003f003f0a327812 */ /* 0x000fc400078ec0ff */
[----:B------:R-:W-:Y:S01]  /*65f0*/  SHF.R.U32.HI R17, RZ, 0x6, R8 ;  /* 0x00000006ff117819 */ /* 0x000fe20000011608 */
[----:B------:R-:W0:Y:S01]  /*6600*/  LDS.128 R20, [UR4+0x30] ;  /* 0x00003004ff147984 */ /* 0x000e220008000c00 */
[----:B------:R-:W-:Y:S02]  /*6610*/  LOP3.LUT R45, R9, 0x3f003f, RZ, 0xc0, !PT ;  /* 0x003f003f092d7812 */ /* 0x000fe400078ec0ff */
[----:B------:R-:W-:Y:S02]  /*6620*/  LOP3.LUT R54, R11, 0x3f003f, RZ, 0xc0, !PT ;  /* 0x003f003f0b367812 */ /* 0x000fe400078ec0ff */
[----:B------:R-:W-:Y:S02]  /*6630*/  SHF.R.U32.HI R53, RZ, 0x6, R10 ;  /* 0x00000006ff357819 */ /* 0x000fe4000001160a */
        /* <DEDUP_REMOVED lines=24> */
[----:B----4-:R-:W-:Y:S01]  /*67c0*/  LOP3.LUT R51, R14, 0x3f003f, RZ, 0xc0, !PT ;  /* 0x003f003f0e337812 */ /* 0x010fe200078ec0ff */
        /* <DEDUP_REMOVED lines=19> */
[-C--:B0-----:R-:W-:Y:S01]  /*6900*/  HFMA2.MMA R48, R19, R20.reuse, R48 ;  /* 0x0000001413307235 */ /* 0x081fe20000000030 */
[-C--:B------:R-:W-:Y:S01]  /*6910*/  HFMA2 R50, R49, R20.reuse, R50 ;  /* 0x0000001431327231 */ /* 0x080fe20000000032 */
[----:B------:R-:W-:Y:S01]  /*6920*/  HFMA2.MMA R52, R51, R20, R52 ;  /* 0x0000001433347235 */ /* 0x000fe20000000034 */
[----:B------:R-:W-:Y:S01]  /*6930*/  HFMA2 R20, R53, R20, R54 ;  /* 0x0000001435147231 */ /* 0x000fe20000000036 */
[----:B------:R-:W-:-:S02]  /*6940*/  LOP3.LUT R4, R4, 0xf000f, RZ, 0xc0, !PT ;  /* 0x000f000f04047812 */ /* 0x000fc400078ec0ff */
[----:B------:R-:W-:Y:S02]  /*6950*/  SHF.R.U32.HI R5, RZ, 0x8, R12 ;  /* 0x00000008ff057819 */ /* 0x000fe4000001160c */
[----:B------:R-:W-:Y:S02]  /*6960*/  SHF.R.U32.HI R54, RZ, 0x8, R13 ;  /* 0x00000008ff367819 */ /* 0x000fe4000001160d */
[----:B------:R-:W-:Y:S02]  /*6970*/  SHF.R.U32.HI R6, RZ, 0xc, R6 ;  /* 0x0000000cff067819 */ /* 0x000fe40000011606 */
[----:B------:R-:W-:Y:S02]  /*6980*/  LOP3.LUT R5, R4, 0x300030, R5, 0xf8, !PT ;  /* 0x0030003004057812 */ /* 0x000fe400078ef805 */
[----:B------:R-:W-:Y:S02]  /*6990*/  LOP3.LUT R4, R55, 0x300030, R54, 0xf8, !PT ;  /* 0x0030003037047812 */ /* 0x000fe400078ef836 */
[----:B------:R-:W-:-:S02]  /*69a0*/  LOP3.LUT R55, R6, 0xf000f, RZ, 0xc0, !PT ;  /* 0x000f000f06377812 */ /* 0x000fc400078ec0ff */
[----:B------:R-:W-:Y:S02]  /*69b0*/  SHF.R.U32.HI R7, RZ, 0xc, R7 ;  /* 0x0000000cff077819 */ /* 0x000fe40000011607 */
[----:B------:R-:W-:Y:S02]  /*69c0*/  SHF.R.U32.HI R6, RZ, 0x8, R14 ;  /* 0x00000008ff067819 */ /* 0x000fe4000001160e */
[----:B------:R-:W-:Y:S02]  /*69d0*/  SHF.R.U32.HI R8, RZ, 0xc, R8 ;  /* 0x0000000cff087819 */ /* 0x000fe40000011608 */
[----:B------:R-:W-:Y:S02]  /*69e0*/  LOP3.LUT R54, R7, 0xf000f, RZ, 0xc0, !PT ;  /* 0x000f000f07367812 */ /* 0x000fe400078ec0ff */
[----:B------:R-:W-:Y:S02]  /*69f0*/  LOP3.LUT R6, R55, 0x300030, R6, 0xf8, !PT ;  /* 0x0030003037067812 */ /* 0x000fe400078ef806 */
[----:B------:R-:W-:-:S02]  /*6a00*/  SHF.R.U32.HI R7, RZ, 0x8, R15 ;  /* 0x00000008ff077819 */ /* 0x000fc4000001160f */
[----:B------:R-:W-:Y:S02]  /*6a10*/  SHF.R.U32.HI R9, RZ, 0xc, R9 ;  /* 0x0000000cff097819 */ /* 0x000fe40000011609 */
[----:B------:R-:W-:Y:S02]  /*6a20*/  LOP3.LUT R55, R8, 0xf000f, RZ, 0xc0, !PT ;  /* 0x000f000f08377812 */ /* 0x000fe400078ec0ff */
[----:B------:R-:W-:Y:S02]  /*6a30*/  SHF.R.U32.HI R8, RZ, 0xa, R12 ;  /* 0x0000000aff087819 */ /* 0x000fe4000001160c */
[----:B------:R-:W-:Y:S02]  /*6a40*/  LOP3.LUT R7, R54, 0x300030, R7, 0xf8, !PT ;  /* 0x0030003036077812 */ /* 0x000fe400078ef807 */
[----:B------:R-:W-:Y:S02]  /*6a50*/  SHF.R.U32.HI R10, RZ, 0xc, R10 ;  /* 0x0000000cff0a7819 */ /* 0x000fe4000001160a */
[----:B------:R-:W-:-:S02]  /*6a60*/  LOP3.LUT R54, R9, 0xf000f, RZ, 0xc0, !PT ;  /* 0x000f000f09367812 */ /* 0x000fc400078ec0ff */
[----:B------:R-:W-:Y:S02]  /*6a70*/  LOP3.LUT R8, R55, 0x300030, R8, 0xf8, !PT ;  /* 0x0030003037087812 */ /* 0x000fe400078ef808 */
[----:B------:R-:W-:Y:S02]  /*6a80*/  SHF.R.U32.HI R9, RZ, 0xa, R13 ;  /* 0x0000000aff097819 */ /* 0x000fe4000001160d */
[----:B------:R-:W-:Y:S02]  /*6a90*/  SHF.R.U32.HI R55, RZ, 0xc, R11 ;  /* 0x0000000cff377819 */ /* 0x000fe4000001160b */
[----:B------:R-:W-:Y:S02]  /*6aa0*/  LOP3.LUT R11, R10, 0xf000f, RZ, 0xc0, !PT ;  /* 0x000f000f0a0b7812 */ /* 0x000fe400078ec0ff */
[----:B------:R-:W-:Y:S02]  /*6ab0*/  SHF.R.U32.HI R10, RZ, 0xa, R14 ;  /* 0x0000000aff0a7819 */ /* 0x000fe4000001160e */
[----:B------:R-:W-:-:S02]  /*6ac0*/  SHF.R.U32.HI R13, RZ, 0x6, R13 ;  /* 0x00000006ff0d7819 */ /* 0x000fc4000001160d */
[----:B------:R-:W-:Y:S02]  /*6ad0*/  LOP3.LUT R9, R54, 0x300030, R9, 0xf8, !PT ;  /* 0x0030003036097812 */ /* 0x000fe400078ef809 */
[----:B------:R-:W-:Y:S02]  /*6ae0*/  SHF.R.U32.HI R12, RZ, 0x6, R12 ;  /* 0x00000006ff0c7819 */ /* 0x000fe4000001160c */
[----:B------:R-:W-:Y:S02]  /*6af0*/  SHF.R.U32.HI R14, RZ, 0x6, R14 ;  /* 0x00000006ff0e7819 */ /* 0x000fe4000001160e */
        /* <DEDUP_REMOVED lines=96> */
.L_x_2426:
        /* <DEDUP_REMOVED lines=9> */
.L_x_2424:
        /* <DEDUP_REMOVED lines=16> */
.L_x_2431:
[----:B------:R-:W0:Y:S02]  /*7290*/  LDS R6, [R4] ;  /* 0x0000000004067984 */ /* 0x000e240000000800 */
[----:B0-----:R-:W-:-:S06]  /*72a0*/  HADD2 R7, R6, R29 ;  /* 0x0000001d06077230 */ /* 0x001fcc0000000000 */
[----:B------:R-:W0:Y:S02]  /*72b0*/  ATOMS.CAST.SPIN R7, [R4], R6, R7 ;  /* 0x000000060407738d */ /* 0x000e240001800007 */
[----:B0-----:R-:W-:-:S13]  /*72c0*/  ISETP.EQ.U32.AND P0, PT, R7, 0x1, PT ;  /* 0x000000010700780c */ /* 0x001fda0003f02070 */
[----:B------:R-:W-:Y:S05]  /*72d0*/  @!P0 BRA `(.L_x_2431) ;  /* 0xffffffb000008947 */ /* 0x000fea000383ffff */
[----:B------:R-:W-:Y:S05]  /*72e0*/  BRA `(.L_x_2429) ;  /* 0x0000003000007947 */ /* 0x000fea0003800000 */
.L_x_2430:
[----:B-----5:R-:W2:Y:S02]  /*72f0*/  LD.E R4, [R2.64] ;  /* 0x0000000602047980 */ /* 0x020ea4000c101900 */
[----:B--2---:R-:W-:-:S05]  /*7300*/  IMAD.IADD R5, R29, 0x1, R4 ;  /* 0x000000011d057824 */ /* 0x004fca00078e0204 */
[----:B------:R0:W-:Y:S02]  /*7310*/  ST.E [R2.64], R5 ;  /* 0x0000000502007985 */ /* 0x0001e4000c101906 */
.L_x_2429:
[----:B------:R-:W-:Y:S05]  /*7320*/  BSYNC B0 ;  /* 0x0000000000007941 */ /* 0x000fea0003800000 */
.L_x_2428:
[----:B------:R-:W2:Y:S01]  /*7330*/  ATOM.E.ADD.F16x2.RN.STRONG.GPU P0, RZ, [R2.64+0x4], R28 ;  /* 0x0000041c02ff798a */ /* 0x000ea2000810e9c6 */
[----:B------:R-:W-:Y:S01]  /*7340*/  BSSY B0, `(.L_x_2432) ;  /* 0x000000f000007945 */ /* 0x000fe20003800000 */
[----:B--2---:R-:W-:Y:S05]  /*7350*/  @P0 BRA `(.L_x_2433) ;  /* 0x000000d000000947 */ /* 0x004fea0003800000 */
[----:B------:R-:W1:Y:S02]  /*7360*/  QSPC.E.S P0, RZ, [R2+0x4] ;  /* 0x0000040002ff73aa */ /* 0x000e640000000500 */
[----:B-1----:R-:W-:Y:S05]  /*7370*/  @!P0 BRA `(.L_x_2434) ;  /* 0x0000008000008947 */ /* 0x002fea0003800000 */
[----:B0-----:R-:W-:-:S04]  /*7380*/  IADD3 R2, R2, 0x4, RZ ;  /* 0x0000000402027810 */ /* 0x001fc80007ffe0ff */
[----:B------:R-:W-:-:S05]  /*7390*/  LOP3.LUT R2, R2, 0xffffff, RZ, 0xc0, !PT ;  /* 0x00ffffff02027812 */ /* 0x000fca00078ec0ff */
.L_x_2435:
[----:B-----5:R-:W0:Y:S02]  /*73a0*/  LDS R4, [R2] ;  /* 0x0000000002047984 */ /* 0x020e240000000800 */
[----:B0-----:R-:W-:-:S10]  /*73b0*/  HFMA2.MMA R5, R4, 1, 1, R28 ;  /* 0x3c003c0004057835 */ /* 0x001fd4000000001c */
[----:B------:R-:W0:Y:S02]  /*73c0*/  ATOMS.CAST.SPIN R5, [R2], R4, R5 ;  /* 0x000000040205738d */ /* 0x000e240001800005 */
[----:B0-----:R-:W-:-:S13]  /*73d0*/  ISETP.EQ.U32.AND P0, PT, R5, 0x1, PT ;  /* 0x000000010500780c */ /* 0x001fda0003f02070 */
[----:B------:R-:W-:Y:S05]  /*73e0*/  @!P0 BRA `(.L_x_2435) ;  /* 0xffffffb000008947 */ /* 0x000fea000383ffff */
[----:B------:R-:W-:Y:S05]  /*73f0*/  BRA `(.L_x_2433) ;  /* 0x0000003000007947 */ /* 0x000fea0003800000 */
.L_x_2434:
[----:B-----5:R-:W2:Y:S02]  /*7400*/  LD.E R4, [R2.64+0x4] ;  /* 0x0000040602047980 */ /* 0x020ea4000c101900 */
[----:B0-2---:R-:W-:-:S05]  /*7410*/  IMAD.IADD R5, R28, 0x1, R4 ;  /* 0x000000011c057824 */ /* 0x005fca00078e0204 */
[----:B------:R0:W-:Y:S02]  /*7420*/  ST.E [R2.64+0x4], R5 ;  /* 0x0000040502007985 */ /* 0x0001e4000c101906 */
.L_x_2433:
[----:B------:R-:W-:Y:S05]  /*7430*/  BSYNC B0 ;  /* 0x0000000000007941 */ /* 0x000fea0003800000 */
.L_x_2432:
        /* <DEDUP_REMOVED lines=10> */
.L_x_2439:
[----:B-----5:R-:W0:Y:S02]  /*74e0*/  LDS R4, [R0] ;  /* 0x0000000000047984 */ /* 0x020e240000000800 */
[----:B0-----:R-:W-:-:S06]  /*74f0*/  HADD2 R5, R4, R32 ;  /* 0x0000002004057230 */ /* 0x001fcc0000000000 */
[----:B------:R-:W0:Y:S02]  /*7500*/  ATOMS.CAST.SPIN R5, [R0], R4, R5 ;  /* 0x000000040005738d */ /* 0x000e240001800005 */
[----:B0-----:R-:W-:-:S13]  /*7510*/  ISETP.EQ.U32.AND P0, PT, R5, 0x1, PT ;  /* 0x000000010500780c */ /* 0x001fda0003f02070 */
[----:B------:R-:W-:Y:S05]  /*7520*/  @!P0 BRA `(.L_x_2439) ;  /* 0xffffffb000008947 */ /* 0x000fea000383ffff */
[----:B------:R-:W-:Y:S05]  /*7530*/  BRA `(.L_x_2437) ;  /* 0x0000003000007947 */ /* 0x000fea0003800000 */
.L_x_2438:
[----:B------:R-:W2:Y:S02]  /*7540*/  LD.E R0, [R2.64] ;  /* 0x0000000602007980 */ /* 0x000ea4000c101900 */
[----:B--2--5:R-:W-:-:S05]  /*7550*/  IMAD.IADD R5, R32, 0x1, R0 ;  /* 0x0000000120057824 */ /* 0x024fca00078e0200 */
[----:B------:R0:W-:Y:S02]  /*7560*/  ST.E [R2.64], R5 ;  /* 0x0000000502007985 */ /* 0x0001e4000c101906 */
.L_x_2437:
[----:B------:R-:W-:Y:S05]  /*7570*/  BSYNC B0 ;  /* 0x0000000000007941 */ /* 0x000fea0003800000 */
.L_x_2436:
[----:B------:R-:W2:Y:S02]  /*7580*/  ATOM.E.ADD.F16x2.RN.STRONG.GPU P0, RZ, [R2.64+0x4], R30 ;  /* 0x0000041e02ff798a */ /* 0x000ea4000810e9c6 */
[----:B--2---:R-:W-:Y:S05]  /*7590*/  @P0 EXIT ;  /* 0x000000000000094d */ /* 0x004fea0003800000 */
[----:B------:R-:W1:Y:S02]  /*75a0*/  QSPC.E.S P0, RZ, [R2+0x4] ;  /* 0x0000040002ff73aa */ /* 0x000e640000000500 */
[----:B-1----:R-:W-:Y:S05]  /*75b0*/  @!P0 BRA `(.L_x_2440) ;  /* 0x0000008000008947 */ /* 0x002fea0003800000 */
[----:B0-----:R-:W-:-:S04]  /*75c0*/  IADD3 R2, R2, 0x4, RZ ;  /* 0x0000000402027810 */ /* 0x001fc80007ffe0ff */
[----:B------:R-:W-:-:S05]  /*75d0*/  LOP3.LUT R2, R2, 0xffffff, RZ, 0xc0, !PT ;  /* 0x00ffffff02027812 */ /* 0x000fca00078ec0ff */
.L_x_2441:
[----:B-----5:R-:W0:Y:S02]  /*75e0*/  LDS R4, [R2] ;  /* 0x0000000002047984 */ /* 0x020e240000000800 */
[----:B0-----:R-:W-:-:S10]  /*75f0*/  HFMA2.MMA R5, R4, 1, 1, R30 ;  /* 0x3c003c0004057835 */ /* 0x001fd4000000001e */
[----:B------:R-:W0:Y:S02]  /*7600*/  ATOMS.CAST.SPIN R5, [R2], R4, R5 ;  /* 0x000000040205738d */ /* 0x000e240001800005 */
[----:B0-----:R-:W-:-:S13]  /*7610*/  ISETP.EQ.U32.AND P0, PT, R5, 0x1, PT ;  /* 0x000000010500780c */ /* 0x001fda0003f02070 */
[----:B------:R-:W-:Y:S05]  /*7620*/  @!P0 BRA `(.L_x_2441) ;  /* 0xffffffb000008947 */ /* 0x000fea000383ffff */
[----:B------:R-:W-:Y:S05]  /*7630*/  EXIT ;  /* 0x000000000000794d */ /* 0x000fea0003800000 */
.L_x_2440:
[----:B------:R-:W2:Y:S02]  /*7640*/  LD.E R0, [R2.64+0x4] ;  /* 0x0000040602007980 */ /* 0x000ea4000c101900 */
[----:B0-2--5:R-:W-:-:S05]  /*7650*/  IMAD.IADD R5, R30, 0x1, R0 ;  /* 0x000000011e057824 */ /* 0x025fca00078e0200 */
[----:B------:R-:W-:Y:S01]  /*7660*/  ST.E [R2.64+0x4], R5 ;  /* 0x0000040502007985 */ /* 0x000fe2000c101906 */
[----:B------:R-:W-:Y:S05]  /*7670*/  EXIT ;  /* 0x000000000000794d */ /* 0x000fea0003800000 */
.L_x_2442:
        /* <DEDUP_REMOVED lines=16> */
.L_x_3760:


//--------------------- .text._Z23gemm_half_q_half_kernelILi2ELi40ELb0ELb0ELi64EEvPK6__halfPKjS4_S2_PS0_iiiiPKtS7_iiiiiibS2_i --------------------------
	.section	.text._Z23gemm_half_q_half_kernelILi2ELi40ELb0ELb0ELi64EEvPK6__halfPKjS4_S2_PS0_iiiiPKtS7_iiiiiibS2_i,"ax",@progbits
	.sectioninfo	@"SHI_REGISTERS=66"
	.align	128
        .global         _Z23gemm_half_q_half_kernelILi2ELi40ELb0ELb0ELi64EEvPK6__halfPKjS4_S2_PS0_iiiiPKtS7_iiiiiibS2_i
        .type           _Z23gemm_half_q_half_kernelILi2ELi40ELb0ELb0ELi64EEvPK6__halfPKjS4_S2_PS0_iiiiPKtS7_iiiiiibS2_i,@function
        .size           _Z23gemm_half_q_half_kernelILi2ELi40ELb0ELb0ELi64EEvPK6__halfPKjS4_S2_PS0_iiiiPKtS7_iiiiiibS2_i,(.L_x_3761 - _Z23gemm_half_q_half_kernelILi2ELi40ELb0ELb0ELi64EEvPK6__halfPKjS4_S2_PS0_iiiiPKtS7_iiiiiibS2_i)
        .other          _Z23gemm_half_q_half_kernelILi2ELi40ELb0ELb0ELi64EEvPK6__halfPKjS4_S2_PS0_iiiiPKtS7_iiiiiibS2_i,@"STO_CUDA_ENTRY STV_DEFAULT"
_Z23gemm_half_q_half_kernelILi2ELi40ELb0ELb0ELi64EEvPK6__halfPKjS4_S2_PS0_iiiiPKtS7_iiiiiibS2_i:
.text._Z23gemm_half_q_half_kernelILi2ELi40ELb0ELb0ELi64EEvPK6__halfPKjS4_S2_PS0_iiiiPKtS7_iiiiiibS2_i:
        /* <DEDUP_REMOVED lines=30> */
[----:B------:R-:W-:-:S05]  /*01e0*/  IMAD.SHL.U32 R9, R9, 0x2, RZ ;  /* 0x0000000209097824 */ /* 0x000fca00078e00ff */
        /* <DEDUP_REMOVED lines=9> */
.L_x_2447:
        /* <DEDUP_REMOVED lines=17> */
.L_x_2446:
        /* <DEDUP_REMOVED lines=17> */
.L_x_2445:
[----:B------:R-:W-:Y:S01]  /*04a0*/  IMAD R11, R4, c[0x0][0x190], RZ ;  /* 0x00006400040b7a24 */ /* 0x000fe200078e02ff */
[----:B------:R-:W-:Y:S01]  /*04b0*/  ISETP.GT.AND P2, PT, R24, 0x3, PT ;  /* 0x000000031800780c */ /* 0x000fe20003f44270 */
[----:B------:R-:W-:Y:S02]  /*04c0*/  IMAD.MOV.U32 R19, RZ, RZ, RZ ;  /* 0x000000ffff137224 */ /* 0x000fe400078e00ff */
[----:B------:R-:W-:-:S05]  /*04d0*/  IMAD.SHL.U32 R12, R11, 0x2, RZ ;  /* 0x000000020b0c7824 */ /* 0x000fca00078e00ff */
        /* <DEDUP_REMOVED lines=9> */
.L_x_2449:
        /* <DEDUP_REMOVED lines=17> */
.L_x_2448:
        /* <DEDUP_REMOVED lines=15> */
.L_x_2444:
[----:B------:R-:W-:Y:S05]  /*0770*/  BSYNC B0 ;  /* 0x0000000000007941 */ /* 0x000fea0003800000 */
.L_x_2443:
        /* <DEDUP_REMOVED lines=18> */
.L_x_2452:
        /* <DEDUP_REMOVED lines=11> */
.L_x_2451:
        /* <DEDUP_REMOVED lines=10> */
.L_x_2450:
        /* <DEDUP_REMOVED lines=14> */
.L_x_2454:
        /* <DEDUP_REMOVED lines=43> */
.L_x_2453:
        /* <DEDUP_REMOVED lines=55> */
[----:B------:R-:W-:-:S03]  /*10f0*/  PRMT R28, RZ, 0x5410, RZ ;  /* 0x00005410ff1c7816 */ /* 0x000fc600000000ff */
[----:B------:R-:W-:Y:S01]  /*1100*/  IMAD R5, R0, c[0x0][0x18c], RZ ;  /* 0x0000630000057a24 */ /* 0x000fe200078e02ff */
[----:B------:R-:W-:-:S04]  /*1110*/  SHF.R.S32.HI R0, RZ, 0x1f, R6 ;  /* 0x0000001fff007819 */ /* 0x000fc80000011406 */
        /* <DEDUP_REMOVED lines=13> */
.L_x_2458:
        /* <DEDUP_REMOVED lines=239> */
.L_x_2456:
        /* <DEDUP_REMOVED lines=227> */
.L_x_2457:
        /* <DEDUP_REMOVED lines=8> */
.L_x_2455:
[----:B------:R-:W-:-:S04]  /*2f90*/  ISETP.GE.AND P0, PT, R2, R3, PT ;  /* 0x000000030200720c */ /* 0x000fc80003f06270 */
[----:B------:R-:W-:-:S13]  /*2fa0*/  ISETP.GE.OR P0, PT, R2, c[0x0][0x1b4], P0 ;  /* 0x00006d0002007a0c */ /* 0x000fda0000706670 */
[----:B------:R-:W-:Y:S05]  /*2fb0*/  @P0 BRA `(.L_x_2459) ;  /* 0x000032b000000947 */ /* 0x000fea0003800000 */
.L_x_2464:
        /* <DEDUP_REMOVED lines=19> */
[----:B0-----:R-:W-:Y:S02]  /*30f0*/  HADD2.F32 R42, -RZ, R10.H0_H0 ;  /* 0x2000000aff2a7230 */ /* 0x001fe40000004100 */
[----:B------:R-:W-:Y:S01]  /*3100*/  HADD2.F32 R22, -RZ, R11.H1_H1 ;  /* 0x3000000bff167230 */ /* 0x000fe20000004100 */
[----:B--2---:R-:W-:-:S02]  /*3110*/  LOP3.LUT R15, R4, 0xf000f, RZ, 0xc0, !PT ;  /* 0x000f000f040f7812 */ /* 0x004fc400078ec0ff */
[----:B------:R-:W-:Y:S02]  /*3120*/  LOP3.LUT R16, R4, 0xf000f0, RZ, 0xc0, !PT ;  /* 0x00f000f004107812 */ /* 0x000fe400078ec0ff */
[----:B------:R-:W-:Y:S02]  /*3130*/  SHF.R.U32.HI R8, RZ, 0x8, R4 ;  /* 0x00000008ff087819 */ /* 0x000fe40000011604 */
[C---:B------:R-:W-:Y:S02]  /*3140*/  LOP3.LUT R17, R5.reuse, 0xf000f, RZ, 0xc0, !PT ;  /* 0x000f000f05117812 */ /* 0x040fe400078ec0ff */
[----:B------:R-:W-:Y:S02]  /*3150*/  LOP3.LUT R18, R5, 0xf000f0, RZ, 0xc0, !PT ;  /* 0x00f000f005127812 */ /* 0x000fe400078ec0ff */
[----:B------:R-:W-:Y:S02]  /*3160*/  SHF.R.U32.HI R9, RZ, 0x8, R5 ;  /* 0x00000008ff097819 */ /* 0x000fe40000011605 */
[----:B------:R-:W-:Y:S01]  /*3170*/  LOP3.LUT R4, R15, 0x64006400, RZ, 0xfc, !PT ;  /* 0x640064000f047812 */ /* 0x000fe200078efcff */
[----:B------:R-:W-:Y:S01]  /*3180*/  HADD2.F32 R15, -RZ, R10.H1_H1 ;  /* 0x3000000aff0f7230 */ /* 0x000fe20000004100 */
[----:B------:R-:W-:Y:S01]  /*3190*/  LOP3.LUT R5, R6, 0xf000f, RZ, 0xc0, !PT ;  /* 0x000f000f06057812 */ /* 0x000fe200078ec0ff */
[----:B------:R-:W-:Y:S01]  /*31a0*/  HADD2.F32 R10, -RZ, R11.H0_H0 ;  /* 0x2000000bff0a7230 */ /* 0x000fe20000004100 */
[----:B------:R-:W-:Y:S01]  /*31b0*/  LOP3.LUT R20, R7, 0xf000f, RZ, 0xc0, !PT ;  /* 0x000f000f07147812 */ /* 0x000fe200078ec0ff */
[----:B------:R-:W-:Y:S01]  /*31c0*/  HADD2 R4, R4, -1032, -1032 ;  /* 0xe408e40804047430 */ /* 0x000fe20000000000 */
[----:B------:R-:W-:-:S02]  /*31d0*/  LOP3.LUT R5, R5, 0x64006400, RZ, 0xfc, !PT ;  /* 0x6400640005057812 */ /* 0x000fc400078efcff */
[----:B------:R-:W-:Y:S02]  /*31e0*/  LOP3.LUT R20, R20, 0x64006400, RZ, 0xfc, !PT ;  /* 0x6400640014147812 */ /* 0x000fe400078efcff */
        /* <DEDUP_REMOVED lines=13> */
[--C-:B------:R-:W-:Y:S01]  /*32c0*/  HADD2.F32 R35, -RZ, R20.reuse.H0_H0 ;  /* 0x20000014ff237230 */ /* 0x100fe20000004100 */
[----:B------:R-:W-:Y:S01]  /*32d0*/  SHF.R.U32.HI R6, RZ, 0x8, R6 ;  /* 0x00000008ff067819 */ /* 0x000fe20000011606 */
[----:B------:R-:W-:Y:S01]  /*32e0*/  HADD2.F32 R34, -RZ, R20.H1_H1 ;  /* 0x30000014ff227230 */ /* 0x000fe20000004100 */
[----:B------:R-:W-:Y:S01]  /*32f0*/  LOP3.LUT R20, R19, 0x64006400, RZ, 0xfc, !PT ;  /* 0x6400640013147812 */ /* 0x000fe200078efcff */
[----:B------:R-:W-:Y:S01]  /*3300*/  HADD2.F32 R39, -RZ, R17.H0_H0 ;  /* 0x20000011ff277230 */ /* 0x000fe20000004100 */
[----:B------:R-:W-:Y:S01]  /*3310*/  SHF.R.U32.HI R7, RZ, 0x8, R7 ;  /* 0x00000008ff077819 */ /* 0x000fe20000011607 */
[----:B------:R-:W-:-:S02]  /*3320*/  HFMA2 R19, R16, R59.H0_H0, -72, -72 ;  /* 0xd480d48010137431 */ /* 0x000fc4000004003b */
[----:B------:R-:W-:Y:S01]  /*3330*/  HADD2.F32 R38, -RZ, R17.H1_H1 ;  /* 0x30000011ff267230 */ /* 0x000fe20000004100 */
[C---:B------:R-:W-:Y:S01]  /*3340*/  FFMA.FTZ R16, R42.reuse, R39, RZ ;  /* 0x000000272a107223 */ /* 0x040fe200000100ff */
[-C--:B------:R-:W-:Y:S01]  /*3350*/  HFMA2 R18, R18, R59.reuse.H0_H0, -72, -72 ;  /* 0xd480d48012127431 */ /* 0x080fe2000004003b */
[C---:B------:R-:W-:Y:S01]  /*3360*/  FFMA.FTZ R17, R42.reuse, R37, RZ ;  /* 0x000000252a117223 */ /* 0x040fe200000100ff */
[----:B------:R-:W-:Y:S01]  /*3370*/  HADD2.F32 R36, -RZ, R11.H1_H1 ;  /* 0x3000000bff247230 */ /* 0x000fe20000004100 */
[----:B------:R-:W-:Y:S01]  /*3380*/  FFMA.FTZ R11, R41, R42, RZ ;  /* 0x0000002a290b7223 */ /* 0x000fe200000100ff */
[-C--:B------:R-:W-:Y:S01]  /*3390*/  HFMA2 R20, R20, R59.reuse.H0_H0, -72, -72 ;  /* 0xd480d48014147431 */ /* 0x080fe2000004003b */
[----:B------:R-:W-:Y:S01]  /*33a0*/  FFMA.FTZ R42, R42, R35, RZ ;  /* 0x000000232a2a7223 */ /* 0x000fe200000100ff */
[----:B------:R-:W-:Y:S01]  /*33b0*/  HFMA2 R14, R14, R59.H0_H0, -72, -72 ;  /* 0xd480d4800e0e7431 */ /* 0x000fe2000004003b */
[C---:B------:R-:W-:Y:S01]  /*33c0*/  FFMA.FTZ R21, R15.reuse, R38, R16 ;  /* 0x000000260f157223 */ /* 0x040fe20000010010 */
[--C-:B------:R-:W-:Y:S01]  /*33d0*/  HADD2.F32 R33, -RZ, R19.reuse.H0_H0 ;  /* 0x20000013ff217230 */ /* 0x100fe20000004100 */
[----:B------:R-:W-:Y:S01]  /*33e0*/  FFMA.FTZ R11, R40, R15, R11 ;  /* 0x0000000f280b7223 */ /* 0x000fe2000001000b */
[----:B------:R-:W-:Y:S01]  /*33f0*/  HADD2.F32 R25, -RZ, R19.H1_H1 ;  /* 0x30000013ff197230 */ /* 0x000fe20000004100 */
[C---:B------:R-:W-:Y:S01]  /*3400*/  FFMA.FTZ R43, R15.reuse, R36, R17 ;  /* 0x000000240f2b7223 */ /* 0x040fe20000010011 */
[--C-:B------:R-:W-:Y:S01]  /*3410*/  HADD2.F32 R23, -RZ, R18.reuse.H0_H0 ;  /* 0x20000012ff177230 */ /* 0x100fe20000004100 */
[----:B------:R-:W-:Y:S01]  /*3420*/  FFMA.FTZ R45, R15, R34, R42 ;  /* 0x000000220f2d7223 */ /* 0x000fe2000001002a */
[----:B------:R-:W-:Y:S01]  /*3430*/  HADD2.F32 R19, -RZ, R18.H1_H1 ;  /* 0x30000012ff137230 */ /* 0x000fe20000004100 */
[----:B------:R-:W-:Y:S01]  /*3440*/  FFMA.FTZ R11, R33, R10, R11 ;  /* 0x0000000a210b7223 */ /* 0x000fe2000001000b */
[----:B------:R-:W-:Y:S01]  /*3450*/  HADD2.F32 R18, -RZ, R20.H0_H0 ;  /* 0x20000014ff127230 */ /* 0x000fe20000004100 */
[C---:B------:R-:W-:Y:S01]  /*3460*/  FFMA.FTZ R21, R10.reuse, R23, R21 ;  /* 0x000000170a157223 */ /* 0x040fe20000010015 */
[----:B------:R-:W-:Y:S01]  /*3470*/  HADD2.F32 R16, -RZ, R14.H0_H0 ;  /* 0x2000000eff107230 */ /* 0x000fe20000004100 */
[----:B------:R-:W-:Y:S01]  /*3480*/  LOP3.LUT R42, R9, 0xf000f, RZ, 0xc0, !PT ;  /* 0x000f000f092a7812 */ /* 0x000fe200078ec0ff */
        /* <DEDUP_REMOVED lines=25> */
[----:B------:R-:W-:-:S02]  /*3620*/  HADD2.F32 R44, -RZ, R49.H0_H0 ;  /* 0x20000031ff2c7230 */ /* 0x000fc40000004100 */
[----:B------:R-:W-:Y:S01]  /*3630*/  HADD2.F32 R43, -RZ, R46.H0_H0 ;  /* 0x2000002eff2b7230 */ /* 0x000fe20000004100 */
        /* <DEDUP_REMOVED lines=20> */
[----:B------:R-:W-:-:S02]  /*3780*/  HADD2.F32 R55, -RZ, R46.H1_H1 ;  /* 0x3000002eff377230 */ /* 0x000fc40000004100 */
        /* <DEDUP_REMOVED lines=36> */
[----:B------:R-:W0:Y:S04]  /*39d0*/  LDS.64 R8, [UR4+0x80] ;  /* 0x00008004ff087984 */ /* 0x000e280008000a00 */
[----:B------:R-:W1:Y:S01]  /*39e0*/  LDS.64 R10, [UR4+0x88] ;  /* 0x00008804ff0a7984 */ /* 0x000e620008000a00 */
        /* <DEDUP_REMOVED lines=52> */
.L_x_2461:
[----:B------:R-:W-:Y:S01]  /*3d30*/  IMAD.MOV.U32 R15, RZ, RZ, c[0x0][0x18c] ;  /* 0x00006300ff0f7624 */ /* 0x000fe200078e00ff */
[----:B------:R-:W0:Y:S03]  /*3d40*/  LDS.64 R16, [UR4+0x10] ;  /* 0x00001004ff107984 */ /* 0x000e260008000a00 */
[----:B------:R-:W-:-:S05]  /*3d50*/  IMAD.WIDE R56, R15, 0x4, R12 ;  /* 0x000000040f387825 */ /* 0x000fca00078e020c */
[----:B------:R1:W2:Y:S02]  /*3d60*/  LDG.E.128.CONSTANT R8, [R56.64] ;  /* 0x0000000638087981 */ /* 0x0002a4000c1e9d00 */
[----:B-1----:R-:W-:Y:S01]  /*3d70*/  IMAD.WIDE R56, R15, 0x4, R56 ;  /* 0x000000040f387825 */ /* 0x002fe200078e0238 */
[----:B0-----:R-:W-:Y:S01]  /*3d80*/  HADD2.F32 R51, -RZ, R17.H0_H0 ;  /* 0x20000011ff337230 */ /* 0x001fe20000004100 */
[----:B--2---:R-:W-:Y:S02]  /*3d90*/  LOP3.LUT R23, R9, 0xf000f, RZ, 0xc0, !PT ;  /* 0x000f000f09177812 */ /* 0x004fe400078ec0ff */
[----:B------:R-:W-:Y:S02]  /*3da0*/  LOP3.LUT R18, R8, 0xf000f, RZ, 0xc0, !PT ;  /* 0x000f000f08127812 */ /* 0x000fe400078ec0ff */
[----:B------:R-:W-:Y:S02]  /*3db0*/  LOP3.LUT R23, R23, 0x64006400, RZ, 0xfc, !PT ;  /* 0x6400640017177812 */ /* 0x000fe400078efcff */
[----:B------:R-:W-:-:S02]  /*3dc0*/  LOP3.LUT R33, R10, 0xf000f, RZ, 0xc0, !PT ;  /* 0x000f000f0a217812 */ /* 0x000fc400078ec0ff */
[----:B------:R-:W-:Y:S02]  /*3dd0*/  LOP3.LUT R19, R10, 0xf000f0, RZ, 0xc0, !PT ;  /* 0x00f000f00a137812 */ /* 0x000fe400078ec0ff */
[----:B------:R-:W-:Y:S02]  /*3de0*/  SHF.R.U32.HI R52, RZ, 0x8, R10 ;  /* 0x00000008ff347819 */ /* 0x000fe4000001160a */
[----:B------:R-:W-:Y:S01]  /*3df0*/  LOP3.LUT R10, R18, 0x64006400, RZ, 0xfc, !PT ;  /* 0x64006400120a7812 */ /* 0x000fe200078efcff */
[--C-:B------:R-:W-:Y:S01]  /*3e00*/  HADD2.F32 R18, -RZ, R16.reuse.H0_H0 ;  /* 0x20000010ff127230 */ /* 0x100fe20000004100 */
[----:B------:R-:W-:Y:S02]  /*3e10*/  LOP3.LUT R28, R9, 0xf000f0, RZ, 0xc0, !PT ;  /* 0x00f000f0091c7812 */ /* 0x000fe400078ec0ff */
[----:B------:R-:W-:Y:S01]  /*3e20*/  SHF.R.U32.HI R44, RZ, 0x8, R9 ;  /* 0x00000008ff2c7819 */ /* 0x000fe20000011609 */
[----:B------:R-:W-:Y:S01]  /*3e30*/  HADD2.F32 R9, -RZ, R16.H1_H1 ;  /* 0x30000010ff097230 */ /* 0x000fe20000004100 */
[C---:B------:R-:W-:Y:S01]  /*3e40*/  LOP3.LUT R34, R11.reuse, 0xf000f, RZ, 0xc0, !PT ;  /* 0x000f000f0b227812 */ /* 0x040fe200078ec0ff */
[----:B------:R-:W-:Y:S01]  /*3e50*/  HADD2 R16, R23, -1032, -1032 ;  /* 0xe408e40817107430 */ /* 0x000fe20000000000 */
[----:B------:R-:W-:-:S02]  /*3e60*/  LOP3.LUT R25, R11, 0xf000f0, RZ, 0xc0, !PT ;  /* 0x00f000f00b197812 */ /* 0x000fc400078ec0ff */
[----:B------:R-:W-:Y:S01]  /*3e70*/  SHF.R.U32.HI R48, RZ, 0x8, R11 ;  /* 0x00000008ff307819 */ /* 0x000fe2000001160b */
[----:B------:R-:W-:Y:S01]  /*3e80*/  HADD2 R11, R10, -1032, -1032 ;  /* 0xe408e4080a0b7430 */ /* 0x000fe20000000000 */
        /* <DEDUP_REMOVED lines=18> */
[----:B------:R-:W-:Y:S01]  /*3fb0*/  HADD2 R33, R11, -1032, -1032 ;  /* 0xe408e4080b217430 */ /* 0x000fe20000000000 */
[----:B------:R-:W-:Y:S01]  /*3fc0*/  FFMA.FTZ R45, R18, R41, RZ ;  /* 0x00000029122d7223 */ /* 0x000fe200000100ff */
[-C--:B------:R-:W-:Y:S01]  /*3fd0*/  HFMA2 R27, R34, R59.reuse.H0_H0, -72, -72 ;  /* 0xd480d480221b7431 */ /* 0x080fe2000004003b */
[----:B------:R-:W-:Y:S01]  /*3fe0*/  LOP3.LUT R49, R49, 0x64006400, RZ, 0xfc, !PT ;  /* 0x6400640031317812 */ /* 0x000fe200078efcff */
[-C--:B------:R-:W-:Y:S01]  /*3ff0*/  HFMA2 R11, R28, R59.reuse.H0_H0, -72, -72 ;  /* 0xd480d4801c0b7431 */ /* 0x080fe2000004003b */
[----:B------:R-:W-:Y:S01]  /*4000*/  FFMA.FTZ R28, R55, R18, RZ ;  /* 0x00000012371c7223 */ /* 0x000fe200000100ff */
[--C-:B------:R-:W-:Y:S01]  /*4010*/  HADD2.F32 R39, -RZ, R33.reuse.H0_H0 ;  /* 0x20000021ff277230 */ /* 0x100fe20000004100 */
[----:B------:R-:W-:Y:S01]  /*4020*/  LOP3.LUT R60, R8, 0xf000f0, RZ, 0xc0, !PT ;  /* 0x00f000f0083c7812 */ /* 0x000fe200078ec0ff */
[-C--:B------:R-:W-:Y:S01]  /*4030*/  HFMA2 R19, R36, R59.reuse.H0_H0, -72, -72 ;  /* 0xd480d48024137431 */ /* 0x080fe2000004003b */
[----:B------:R-:W-:Y:S01]  /*4040*/  FFMA.FTZ R28, R23, R9, R28 ;  /* 0x00000009171c7223 */ /* 0x000fe2000001001c */
[----:B------:R-:W-:Y:S01]  /*4050*/  HFMA2 R25, R38, R59.H0_H0, -72, -72 ;  /* 0xd480d48026197431 */ /* 0x000fe2000004003b */
[C---:B------:R-:W-:Y:S01]  /*4060*/  FFMA.FTZ R46, R18.reuse, R39, RZ ;  /* 0x00000027122e7223 */ /* 0x040fe200000100ff */
[----:B------:R-:W-:Y:S01]  /*4070*/  HADD2.F32 R38, -RZ, R33.H1_H1 ;  /* 0x30000021ff267230 */ /* 0x000fe20000004100 */
[----:B------:R-:W-:Y:S01]  /*4080*/  FFMA.FTZ R33, R18, R43, RZ ;  /* 0x0000002b12217223 */ /* 0x000fe200000100ff */
[----:B------:R-:W-:Y:S01]  /*4090*/  HADD2.F32 R37, -RZ, R27.H0_H0 ;  /* 0x2000001bff257230 */ /* 0x000fe20000004100 */
[C---:B------:R-:W-:Y:S01]  /*40a0*/  FFMA.FTZ R18, R9.reuse, R40, R45 ;  /* 0x0000002809127223 */ /* 0x040fe2000001002d */
[----:B------:R-:W-:Y:S01]  /*40b0*/  HADD2.F32 R36, -RZ, R11.H0_H0 ;  /* 0x2000000bff247230 */ /* 0x000fe20000004100 */
[C---:B------:R-:W-:Y:S01]  /*40c0*/  FFMA.FTZ R33, R9.reuse, R42, R33 ;  /* 0x0000002a09217223 */ /* 0x040fe20000010021 */
[----:B------:R-:W-:Y:S01]  /*40d0*/  HADD2.F32 R35, -RZ, R19.H0_H0 ;  /* 0x20000013ff237230 */ /* 0x000fe20000004100 */
[----:B------:R-:W-:Y:S01]  /*40e0*/  FFMA.FTZ R46, R9, R38, R46 ;  /* 0x00000026092e7223 */ /* 0x000fe2000001002e */
[----:B------:R-:W-:Y:S01]  /*40f0*/  HADD2.F32 R34, -RZ, R25.H0_H0 ;  /* 0x20000019ff227230 */ /* 0x000fe20000004100 */
        /* <DEDUP_REMOVED lines=15> */
[C---:B------:R-:W-:Y:S01]  /*41f0*/  FFMA.FTZ R53, R10.reuse, R28, R53 ;  /* 0x0000001c0a357223 */ /* 0x040fe20000010035 */
        /* <DEDUP_REMOVED lines=34> */
[--C-:B------:R-:W-:Y:S01]  /*4420*/  HADD2.F32 R49, -RZ, R52.reuse.H0_H0 ;  /* 0x20000034ff317230 */ /* 0x100fe20000004100 */
[----:B------:R-:W-:Y:S01]  /*4430*/  LOP3.LUT R50, R50, 0x64006400, RZ, 0xfc, !PT ;  /* 0x6400640032327812 */ /* 0x000fe200078efcff */
[----:B------:R-:W-:Y:S02]  /*4440*/  HADD2.F32 R44, -RZ, R47.H0_H0 ;  /* 0x2000002fff2c7230 */ /* 0x000fe40000004100 */
[----:B------:R-:W-:Y:S01]  /*4450*/  HADD2.F32 R60, -RZ, R17.H1_H1 ;  /* 0x30000011ff3c7230 */ /* 0x000fe20000004100 */
[----:B------:R-:W-:Y:S01]  /*4460*/  FFMA.FTZ R17, R63, R49, R16 ;  /* 0x000000313f117223 */ /* 0x000fe20000010010 */
[----:B------:R-:W-:Y:S01]  /*4470*/  HFMA2 R51, R50, R59.H0_H0, -72, -72 ;  /* 0xd480d48032337431 */ /* 0x000fe2000004003b */
[----:B------:R-:W-:Y:S01]  /*4480*/  FFMA.FTZ R58, R44, R63, R58 ;  /* 0x0000003f2c3a7223 */ /* 0x000fe2000001003a */
[----:B------:R-:W-:Y:S02]  /*4490*/  HADD2.F32 R50, -RZ, R53.H0_H0 ;  /* 0x20000035ff327230 */ /* 0x000fe40000004100 */
[----:B------:R-:W-:-:S02]  /*44a0*/  HADD2.F32 R52, -RZ, R52.H1_H1 ;  /* 0x30000034ff347230 */ /* 0x000fc40000004100 */
[--C-:B------:R-:W-:Y:S01]  /*44b0*/  HADD2.F32 R48, -RZ, R51.reuse.H0_H0 ;  /* 0x20000033ff307230 */ /* 0x100fe20000004100 */
[C---:B------:R-:W-:Y:S01]  /*44c0*/  FFMA.FTZ R16, R63.reuse, R50, R61 ;  /* 0x000000323f107223 */ /* 0x040fe2000001003d */
[----:B------:R-:W-:Y:S02]  /*44d0*/  HADD2.F32 R51, -RZ, R51.H1_H1 ;  /* 0x30000033ff337230 */ /* 0x000fe40000004100 */
[----:B------:R-:W-:Y:S01]  /*44e0*/  HADD2.F32 R47, -RZ, R47.H1_H1 ;  /* 0x3000002fff2f7230 */ /* 0x000fe20000004100 */
[----:B------:R-:W-:Y:S01]  /*44f0*/  FFMA.FTZ R54, R63, R48, R54 ;  /* 0x000000303f367223 */ /* 0x000fe20000010036 */
[----:B------:R-:W-:-:S03]  /*4500*/  HADD2.F32 R53, -RZ, R53.H1_H1 ;  /* 0x30000035ff357230 */ /* 0x000fc60000004100 */
[C---:B------:R-:W-:Y:S02]  /*4510*/  FFMA.FTZ R61, R60.reuse, R51, R54 ;  /* 0x000000333c3d7223 */ /* 0x040fe40000010036 */
[C---:B------:R-:W-:Y:S02]  /*4520*/  FFMA.FTZ R54, R60.reuse, R52, R17 ;  /* 0x000000343c367223 */ /* 0x040fe40000010011 */
[----:B------:R-:W-:Y:S02]  /*4530*/  FFMA.FTZ R58, R47, R60, R58 ;  /* 0x0000003c2f3a7223 */ /* 0x000fe4000001003a */
[----:B------:R-:W-:Y:S02]  /*4540*/  FFMA.FTZ R17, R60, R53, R16 ;  /* 0x000000353c117223 */ /* 0x000fe40000010010 */
[----:B------:R-:W-:Y:S02]  /*4550*/  FMUL.FTZ R60, R5, R54 ;  /* 0x00000036053c7220 */ /* 0x000fe40000410000 */
[----:B------:R-:W-:-:S02]  /*4560*/  FMUL.FTZ R58, R7, R58 ;  /* 0x0000003a073a7220 */ /* 0x000fc40000410000 */
[----:B------:R-:W-:Y:S02]  /*4570*/  FMUL.FTZ R16, R6, R61 ;  /* 0x0000003d06107220 */ /* 0x000fe40000410000 */
[----:B------:R-:W-:Y:S01]  /*4580*/  FMUL.FTZ R54, R4, R17 ;  /* 0x0000001104367220 */ /* 0x000fe20000410000 */
[----:B------:R-:W-:Y:S02]  /*4590*/  F2FP.PACK_AB R58, RZ, R58 ;  /* 0x0000003aff3a723e */ /* 0x000fe400000000ff */
        /* <DEDUP_REMOVED lines=8> */
[----:B------:R-:W0:Y:S02]  /*4620*/  LDS.64 R20, [UR4+0x90] ;  /* 0x00009004ff147984 */ /* 0x000e240008000a00 */
[----:B0-----:R-:W-:-:S05]  /*4630*/  HADD2.F32 R58, -RZ, R20.H0_H0 ;  /* 0x20000014ff3a7230 */ /* 0x001fca0000004100 */
[-C--:B------:R-:W-:Y:S01]  /*4640*/  FFMA.FTZ R22, R55, R58.reuse, RZ ;  /* 0x0000003a37167223 */ /* 0x080fe200000100ff */
[----:B------:R-:W-:Y:S01]  /*4650*/  HADD2.F32 R55, -RZ, R20.H1_H1 ;  /* 0x30000014ff377230 */ /* 0x000fe20000004100 */
[-C--:B------:R-:W-:Y:S02]  /*4660*/  FFMA.FTZ R41, R41, R58.reuse, RZ ;  /* 0x0000003a29297223 */ /* 0x080fe400000100ff */
[-C--:B------:R-:W-:Y:S02]  /*4670*/  FFMA.FTZ R43, R43, R58.reuse, RZ ;  /* 0x0000003a2b2b7223 */ /* 0x080fe400000100ff */
[-C--:B------:R-:W-:Y:S02]  /*4680*/  FFMA.FTZ R20, R23, R55.reuse, R22 ;  /* 0x0000003717147223 */ /* 0x080fe40000010016 */
[----:B------:R-:W0:Y:S01]  /*4690*/  LDS.64 R22, [UR4+0x98] ;  /* 0x00009804ff167984 */ /* 0x000e220008000a00 */
[----:B------:R-:W-:Y:S02]  /*46a0*/  FFMA.FTZ R39, R39, R58, RZ ;  /* 0x0000003a27277223 */ /* 0x000fe400000100ff */
        /* <DEDUP_REMOVED lines=13> */
[--C-:B0-----:R-:W-:Y:S02]  /*4780*/  HADD2.F32 R27, -RZ, R22.reuse.H0_H0 ;  /* 0x20000016ff1b7230 */ /* 0x101fe40000004100 */
[----:B------:R-:W-:Y:S02]  /*4790*/  HADD2.F32 R22, -RZ, R22.H1_H1 ;  /* 0x30000016ff167230 */ /* 0x000fe40000004100 */
        /* <DEDUP_REMOVED lines=30> */
.L_x_2462:
[----:B------:R-:W2:Y:S04]  /*4980*/  LDG.E.128.CONSTANT R8, [R56.64] ;  /* 0x0000000638087981 */ /* 0x000ea8000c1e9d00 */
[----:B------:R-:W0:Y:S02]  /*4990*/  LDS.64 R18, [UR4+0x20] ;  /* 0x00002004ff127984 */ /* 0x000e240008000a00 */
[----:B0-----:R-:W-:Y:S01]  /*49a0*/  HADD2.F32 R51, -RZ, R19.H0_H0 ;  /* 0x20000013ff337230 */ /* 0x001fe20000004100 */
[----:B--2---:R-:W-:Y:S02]  /*49b0*/  LOP3.LUT R20, R8, 0xf000f, RZ, 0xc0, !PT ;  /* 0x000f000f08147812 */ /* 0x004fe400078ec0ff */
[----:B------:R-:W-:-:S02]  /*49c0*/  LOP3.LUT R28, R10, 0xf000f, RZ, 0xc0, !PT ;  /* 0x000f000f0a1c7812 */ /* 0x000fc400078ec0ff */
[----:B------:R-:W-:Y:S02]  /*49d0*/  LOP3.LUT R21, R10, 0xf000f0, RZ, 0xc0, !PT ;  /* 0x00f000f00a157812 */ /* 0x000fe400078ec0ff */
[----:B------:R-:W-:Y:S02]  /*49e0*/  SHF.R.U32.HI R48, RZ, 0x8, R10 ;  /* 0x00000008ff307819 */ /* 0x000fe4000001160a */
[----:B------:R-:W-:Y:S01]  /*49f0*/  LOP3.LUT R10, R20, 0x64006400, RZ, 0xfc, !PT ;  /* 0x64006400140a7812 */ /* 0x000fe200078efcff */
[----:B------:R-:W-:Y:S01]  /*4a00*/  HADD2.F32 R20, -RZ, R18.H0_H0 ;  /* 0x20000012ff147230 */ /* 0x000fe20000004100 */
        /* <DEDUP_REMOVED lines=8> */
[----:B------:R-:W-:Y:S01]  /*4a90*/  HADD2.F32 R9, -RZ, R18.H1_H1 ;  /* 0x30000012ff097230 */ /* 0x000fe20000004100 */
[----:B------:R-:W-:Y:S01]  /*4aa0*/  LOP3.LUT R28, R28, 0x64006400, RZ, 0xfc, !PT ;  /* 0x640064001c1c7812 */ /* 0x000fe200078efcff */
[----:B------:R-:W0:Y:S01]  /*4ab0*/  LDS.64 R18, [UR4+0x28] ;  /* 0x00002804ff127984 */ /* 0x000e220008000a00 */
        /* <DEDUP_REMOVED lines=16> */
[C---:B------:R-:W-:Y:S01]  /*4bc0*/  FFMA.FTZ R44, R20.reuse, R39, RZ ;  /* 0x00000027142c7223 */ /* 0x040fe200000100ff */
[----:B------:R-:W-:Y:S01]  /*4bd0*/  HADD2.F32 R42, -RZ, R11.H1_H1 ;  /* 0x3000000bff2a7230 */ /* 0x000fe20000004100 */
[----:B------:R-:W-:Y:S01]  /*4be0*/  SHF.R.U32.HI R8, RZ, 0x8, R8 ;  /* 0x00000008ff087819 */ /* 0x000fe20000011608 */
[-C--:B------:R-:W-:Y:S01]  /*4bf0*/  HFMA2 R23, R28, R59.reuse.H0_H0, -72, -72 ;  /* 0xd480d4801c177431 */ /* 0x080fe2000004003b */
[C---:B------:R-:W-:Y:S01]  /*4c00*/  FFMA.FTZ R45, R20.reuse, R37, RZ ;  /* 0x00000025142d7223 */ /* 0x040fe200000100ff */
[-C--:B------:R-:W-:Y:S01]  /*4c10*/  HFMA2 R11, R34, R59.reuse.H0_H0, -72, -72 ;  /* 0xd480d480220b7431 */ /* 0x080fe2000004003b */
[----:B------:R-:W-:Y:S01]  /*4c20*/  FFMA.FTZ R44, R9, R38, R44 ;  /* 0x00000026092c7223 */ /* 0x000fe2000001002c */
[-C--:B------:R-:W-:Y:S01]  /*4c30*/  HFMA2 R21, R36, R59.reuse.H0_H0, -72, -72 ;  /* 0xd480d48024157431 */ /* 0x080fe2000004003b */
[----:B------:R-:W-:Y:S01]  /*4c40*/  LOP3.LUT R52, R47, 0xf000f, RZ, 0xc0, !PT ;  /* 0x000f000f2f347812 */ /* 0x000fe200078ec0ff */
[----:B------:R-:W-:Y:S01]  /*4c50*/  HADD2.F32 R40, -RZ, R27.H1_H1 ;  /* 0x3000001bff287230 */ /* 0x000fe20000004100 */
[----:B------:R-:W-:Y:S01]  /*4c60*/  FFMA.FTZ R27, R20, R41, RZ ;  /* 0x00000029141b7223 */ /* 0x000fe200000100ff */
[-C--:B------:R-:W-:Y:S01]  /*4c70*/  HFMA2 R22, R22, R59.reuse.H0_H0, -72, -72 ;  /* 0xd480d48016167431 */ /* 0x080fe2000004003b */
[----:B------:R-:W-:Y:S01]  /*4c80*/  FFMA.FTZ R20, R42, R9, R25 ;  /* 0x000000092a147223 */ /* 0x000fe20000010019 */
[----:B------:R-:W-:Y:S01]  /*4c90*/  HADD2.F32 R36, -RZ, R33.H1_H1 ;  /* 0x30000021ff247230 */ /* 0x000fe20000004100 */
[C---:B------:R-:W-:Y:S01]  /*4ca0*/  FFMA.FTZ R27, R9.reuse, R40, R27 ;  /* 0x00000028091b7223 */ /* 0x040fe2000001001b */
[----:B------:R-:W-:Y:S01]  /*4cb0*/  HADD2.F32 R35, -RZ, R23.H0_H0 ;  /* 0x20000017ff237230 */ /* 0x000fe20000004100 */
[----:B------:R-:W-:Y:S01]  /*4cc0*/  LOP3.LUT R52, R52, 0x64006400, RZ, 0xfc, !PT ;  /* 0x6400640034347812 */ /* 0x000fe200078efcff */
[----:B------:R-:W-:Y:S01]  /*4cd0*/  HADD2.F32 R34, -RZ, R11.H0_H0 ;  /* 0x2000000bff227230 */ /* 0x000fe20000004100 */
[----:B------:R-:W-:Y:S01]  /*4ce0*/  FFMA.FTZ R45, R9, R36, R45 ;  /* 0x00000024092d7223 */ /* 0x000fe2000001002d */
[----:B------:R-:W-:Y:S01]  /*4cf0*/  HADD2.F32 R33, -RZ, R21.H0_H0 ;  /* 0x20000015ff217230 */ /* 0x000fe20000004100 */
[----:B------:R-:W-:Y:S01]  /*4d00*/  FFMA.FTZ R49, R35, R51, R20 ;  /* 0x0000003323317223 */ /* 0x000fe20000010014 */
[--C-:B------:R-:W-:Y:S01]  /*4d10*/  HADD2.F32 R28, -RZ, R22.reuse.H0_H0 ;  /* 0x20000016ff1c7230 */ /* 0x100fe20000004100 */
[C---:B------:R-:W-:Y:S01]  /*4d20*/  FFMA.FTZ R61, R51.reuse, R34, R27 ;  /* 0x00000022333d7223 */ /* 0x040fe2000001001b */
[----:B------:R-:W-:Y:S01]  /*4d30*/  LOP3.LUT R9, R8, 0xf000f, RZ, 0xc0, !PT ;  /* 0x000f000f08097812 */ /* 0x000fe200078ec0ff */
        /* <DEDUP_REMOVED lines=39> */
[----:B------:R-:W-:Y:S01]  /*4fb0*/  FFMA.FTZ R49, R9, R52, R49 ;  /* 0x0000003409317223 */ /* 0x000fe20000010031 */
[--C-:B------:R-:W-:Y:S01]  /*4fc0*/  HADD2.F32 R62, -RZ, R19.reuse.H0_H0 ;  /* 0x20000013ff3e7230 */ /* 0x100fe20000004100 */
[C---:B------:R-:W-:Y:S01]  /*4fd0*/  FFMA.FTZ R61, R52.reuse, R8, R61 ;  /* 0x00000008343d7223 */ /* 0x040fe2000001003d */
[-C--:B------:R-:W-:Y:S01]  /*4fe0*/  HFMA2 R46, R46, R59.reuse.H0_H0, -72, -72 ;  /* 0xd480d4802e2e7431 */ /* 0x080fe2000004003b */
[C---:B------:R-:W-:Y:S01]  /*4ff0*/  FFMA.FTZ R50, R52.reuse, R45, R50 ;  /* 0x0000002d34327223 */ /* 0x040fe20000010032 */
[----:B------:R-:W-:Y:S01]  /*5000*/  HADD2.F32 R58, -RZ, R19.H1_H1 ;  /* 0x30000013ff3a7230 */ /* 0x000fe20000004100 */
[----:B------:R-:W-:Y:S01]  /*5010*/  FFMA.FTZ R51, R52, R44, R51 ;  /* 0x0000002c34337223 */ /* 0x000fe20000010033 */
[----:B------:R-:W-:Y:S01]  /*5020*/  LOP3.LUT R52, R47, 0xf000f0, RZ, 0xc0, !PT ;  /* 0x00f000f02f347812 */ /* 0x000fe200078ec0ff */
[----:B------:R-:W-:-:S03]  /*5030*/  HFMA2 R47, R18, R59.H0_H0, -72, -72 ;  /* 0xd480d480122f7431 */ /* 0x000fc6000004003b */
[----:B------:R-:W-:Y:S02]  /*5040*/  LOP3.LUT R52, R52, 0x64006400, RZ, 0xfc, !PT ;  /* 0x6400640034347812 */ /* 0x000fe400078efcff */
[--C-:B------:R-:W-:Y:S02]  /*5050*/  HADD2.F32 R18, -RZ, R47.reuse.H0_H0 ;  /* 0x2000002fff127230 */ /* 0x100fe40000004100 */
[----:B------:R-:W-:Y:S02]  /*5060*/  HADD2.F32 R55, -RZ, R47.H1_H1 ;  /* 0x3000002fff377230 */ /* 0x000fe40000004100 */
[-C--:B------:R-:W-:Y:S01]  /*5070*/  HFMA2 R52, R52, R59.reuse.H0_H0, -72, -72 ;  /* 0xd480d48034347431 */ /* 0x080fe2000004003b */
[----:B------:R-:W-:Y:S01]  /*5080*/  FFMA.FTZ R60, R18, R62, R49 ;  /* 0x0000003e123c7223 */ /* 0x000fe20000010031 */
[----:B------:R-:W-:Y:S02]  /*5090*/  HFMA2 R47, R48, R59.H0_H0, -72, -72 ;  /* 0xd480d480302f7431 */ /* 0x000fe4000004003b */
[----:B------:R-:W-:Y:S01]  /*50a0*/  HADD2.F32 R48, -RZ, R46.H0_H0 ;  /* 0x2000002eff307230 */ /* 0x000fe20000004100 */
[----:B------:R-:W-:Y:S01]  /*50b0*/  FFMA.FTZ R60, R55, R58, R60 ;  /* 0x0000003a373c7223 */ /* 0x000fe2000001003c */
[----:B------:R-:W-:-:S02]  /*50c0*/  HADD2.F32 R53, -RZ, R52.H0_H0 ;  /* 0x20000034ff357230 */ /* 0x000fc40000004100 */
[--C-:B------:R-:W-:Y:S01]  /*50d0*/  HADD2.F32 R49, -RZ, R47.reuse.H0_H0 ;  /* 0x2000002fff317230 */ /* 0x100fe20000004100 */
[C---:B------:R-:W-:Y:S01]  /*50e0*/  FFMA.FTZ R19, R62.reuse, R48, R51 ;  /* 0x000000303e137223 */ /* 0x040fe20000010033 */
[----:B------:R-:W-:Y:S01]  /*50f0*/  HADD2.F32 R52, -RZ, R52.H1_H1 ;  /* 0x30000034ff347230 */ /* 0x000fe20000004100 */
[C---:B------:R-:W-:Y:S01]  /*5100*/  FFMA.FTZ R61, R62.reuse, R53, R61 ;  /* 0x000000353e3d7223 */ /* 0x040fe2000001003d */
[----:B------:R-:W-:Y:S01]  /*5110*/  HADD2.F32 R47, -RZ, R47.H1_H1 ;  /* 0x3000002fff2f7230 */ /* 0x000fe20000004100 */
[----:B------:R-:W-:Y:S01]  /*5120*/  FFMA.FTZ R50, R62, R49, R50 ;  /* 0x000000313e327223 */ /* 0x000fe20000010032 */
[----:B------:R-:W-:Y:S01]  /*5130*/  HADD2.F32 R46, -RZ, R46.H1_H1 ;  /* 0x3000002eff2e7230 */ /* 0x000fe20000004100 */
[----:B------:R-:W-:Y:S02]  /*5140*/  FMUL.FTZ R60, R7, R60 ;  /* 0x0000003c073c7220 */ /* 0x000fe40000410000 */
[C---:B------:R-:W-:Y:S02]  /*5150*/  FFMA.FTZ R62, R58.reuse, R52, R61 ;  /* 0x000000343a3e7223 */ /* 0x040fe4000001003d */
[C---:B------:R-:W-:Y:S01]  /*5160*/  FFMA.FTZ R50, R58.reuse, R47, R50 ;  /* 0x0000002f3a327223 */ /* 0x040fe20000010032 */
[----:B------:R-:W-:Y:S01]  /*5170*/  F2FP.PACK_AB R51, RZ, R60 ;  /* 0x0000003cff33723e */ /* 0x000fe200000000ff */
[----:B------:R-:W-:-:S02]  /*5180*/  FFMA.FTZ R19, R58, R46, R19 ;  /* 0x0000002e3a137223 */ /* 0x000fc40000010013 */
[----:B------:R-:W-:-:S04]  /*5190*/  IMAD.WIDE R60, R15, 0x4, R56 ;  /* 0x000000040f3c7825 */ /* 0x000fc800078e0238 */
[----:B------:R-:W-:Y:S02]  /*51a0*/  FMUL.FTZ R56, R6, R62 ;  /* 0x0000003e06387220 */ /* 0x000fe40000410000 */
[----:B------:R-:W-:Y:S02]  /*51b0*/  FMUL.FTZ R50, R5, R50 ;  /* 0x0000003205327220 */ /* 0x000fe40000410000 */
[----:B------:R-:W-:Y:S01]  /*51c0*/  FMUL.FTZ R15, R4, R19 ;  /* 0x00000013040f7220 */ /* 0x000fe20000410000 */
[----:B------:R-:W-:Y:S01]  /*51d0*/  F2FP.PACK_AB R56, RZ, R56 ;  /* 0x00000038ff38723e */ /* 0x000fe200000000ff */
[----:B------:R-:W-:Y:S01]  /*51e0*/  HADD2 R19, R51.H0_H0, R14.H0_H0 ;  /* 0x2000000e33137230 */ /* 0x000fe20000000800 */
[----:B------:R-:W-:Y:S02]  /*51f0*/  F2FP.PACK_AB R50, RZ, R50 ;  /* 0x00000032ff32723e */ /* 0x000fe400000000ff */
[----:B------:R-:W-:Y:S01]  /*5200*/  F2FP.PACK_AB R15, RZ, R15 ;  /* 0x0000000fff0f723e */ /* 0x000fe200000000ff */
[----:B------:R-:W-:-:S02]  /*5210*/  HADD2 R51, R56.H0_H0, R16.H0_H0 ;  /* 0x2000001038337230 */ /* 0x000fc40000000800 */
[----:B------:R-:W-:Y:S02]  /*5220*/  HADD2 R50, R50.H0_H0, R17.H0_H0 ;  /* 0x2000001132327230 */ /* 0x000fe40000000800 */
[----:B------:R-:W-:Y:S01]  /*5230*/  HADD2 R54, R15.H0_H0, R54.H0_H0 ;  /* 0x200000360f367230 */ /* 0x000fe20000000800 */
        /* <DEDUP_REMOVED lines=55> */
.L_x_2463:
        /* <DEDUP_REMOVED lines=15> */
[--C-:B------:R-:W-:Y:S01]  /*56a0*/  HADD2.F32 R46, -RZ, R16.reuse.H0_H0 ;  /* 0x20000010ff2e7230 */ /* 0x100fe20000004100 */
[----:B------:R-:W-:Y:S01]  /*56b0*/  LOP3.LUT R21, R10, 0xf000f0, RZ, 0xc0, !PT ;  /* 0x00f000f00a157812 */ /* 0x000fe200078ec0ff */
[----:B------:R-:W-:Y:S01]  /*56c0*/  HADD2.F32 R45, -RZ, R16.H1_H1 ;  /* 0x30000010ff2d7230 */ /* 0x000fe20000004100 */
[----:B------:R-:W-:Y:S01]  /*56d0*/  LOP3.LUT R8, R8, 0x64006400, RZ, 0xfc, !PT ;  /* 0x6400640008087812 */ /* 0x000fe200078efcff */
[--C-:B------:R-:W-:Y:S01]  /*56e0*/  HADD2.F32 R42, -RZ, R17.reuse.H0_H0 ;  /* 0x20000011ff2a7230 */ /* 0x100fe20000004100 */
[----:B------:R-:W-:Y:S01]  /*56f0*/  SHF.R.U32.HI R48, RZ, 0x8, R10 ;  /* 0x00000008ff307819 */ /* 0x000fe2000001160a */
[----:B------:R-:W-:Y:S01]  /*5700*/  HADD2.F32 R41, -RZ, R17.H1_H1 ;  /* 0x30000011ff297230 */ /* 0x000fe20000004100 */
[C---:B------:R-:W-:Y:S01]  /*5710*/  LOP3.LUT R10, R11.reuse, 0xf000f, RZ, 0xc0, !PT ;  /* 0x000f000f0b0a7812 */ /* 0x040fe200078ec0ff */
[----:B------:R-:W0:Y:S01]  /*5720*/  LDS.64 R16, [UR4+0x38] ;  /* 0x00003804ff107984 */ /* 0x000e220008000a00 */
[----:B------:R-:W-:Y:S01]  /*5730*/  HADD2 R8, R8, -1032, -1032 ;  /* 0xe408e40808087430 */ /* 0x000fe20000000000 */
[----:B------:R-:W-:-:S02]  /*5740*/  LOP3.LUT R23, R11, 0xf000f0, RZ, 0xc0, !PT ;  /* 0x00f000f00b177812 */ /* 0x000fc400078ec0ff */
[----:B------:R-:W-:Y:S02]  /*5750*/  SHF.R.U32.HI R49, RZ, 0x8, R11 ;  /* 0x00000008ff317819 */ /* 0x000fe4000001160b */
[----:B------:R-:W-:Y:S01]  /*5760*/  LOP3.LUT R11, R10, 0x64006400, RZ, 0xfc, !PT ;  /* 0x640064000a0b7812 */ /* 0x000fe200078efcff */
[--C-:B------:R-:W-:Y:S01]  /*5770*/  HADD2.F32 R44, -RZ, R8.reuse.H0_H0 ;  /* 0x20000008ff2c7230 */ /* 0x100fe20000004100 */
[----:B------:R-:W-:Y:S01]  /*5780*/  LOP3.LUT R20, R9, 0xf000f0, RZ, 0xc0, !PT ;  /* 0x00f000f009147812 */ /* 0x000fe200078ec0ff */
[----:B------:R-:W-:Y:S01]  /*5790*/  HADD2.F32 R43, -RZ, R8.H1_H1 ;  /* 0x30000008ff2b7230 */ /* 0x000fe20000004100 */
[----:B------:R-:W-:Y:S01]  /*57a0*/  LOP3.LUT R8, R21, 0x64006400, RZ, 0xfc, !PT ;  /* 0x6400640015087812 */ /* 0x000fe200078efcff */
[----:B------:R-:W-:Y:S01]  /*57b0*/  HADD2 R21, R11, -1032, -1032 ;  /* 0xe408e4080b157430 */ /* 0x000fe20000000000 */
[----:B------:R-:W-:Y:S02]  /*57c0*/  LOP3.LUT R10, R20, 0x64006400, RZ, 0xfc, !PT ;  /* 0x64006400140a7812 */ /* 0x000fe400078efcff */
[----:B------:R-:W-:Y:S01]  /*57d0*/  SHF.R.U32.HI R47, RZ, 0x8, R9 ;  /* 0x00000008ff2f7819 */ /* 0x000fe20000011609 */
[--C-:B------:R-:W-:Y:S01]  /*57e0*/  HADD2.F32 R9, -RZ, R14.reuse.H0_H0 ;  /* 0x2000000eff097230 */ /* 0x100fe20000004100 */
[----:B------:R-:W-:Y:S01]  /*57f0*/  LOP3.LUT R18, R18, 0x64006400, RZ, 0xfc, !PT ;  /* 0x6400640012127812 */ /* 0x000fe200078efcff */
[----:B------:R-:W-:Y:S01]  /*5800*/  HADD2.F32 R40, -RZ, R21.H0_H0 ;  /* 0x20000015ff287230 */ /* 0x000fe20000004100 */
[----:B------:R-:W-:Y:S01]  /*5810*/  LOP3.LUT R20, R23, 0x64006400, RZ, 0xfc, !PT ;  /* 0x6400640017147812 */ /* 0x000fe200078efcff */
[----:B------:R-:W-:Y:S01]  /*5820*/  HFMA2 R11, R8, R59.H0_H0, -72, -72 ;  /* 0xd480d480080b7431 */ /* 0x000fe2000004003b */
[----:B------:R-:W-:Y:S01]  /*5830*/  LOP3.LUT R56, R28, 0xf000f0, RZ, 0xc0, !PT ;  /* 0x00f000f01c387812 */ /* 0x000fe200078ec0ff */
[----:B------:R-:W-:-:S02]  /*5840*/  HADD2.F32 R14, -RZ, R14.H1_H1 ;  /* 0x3000000eff0e7230 */ /* 0x000fc40000004100 */
[-C--:B------:R-:W-:Y:S01]  /*5850*/  HFMA2 R15, R18, R59.reuse.H0_H0, -72, -72 ;  /* 0xd480d480120f7431 */ /* 0x080fe2000004003b */
[----:B------:R-:W-:Y:S01]  /*5860*/  FFMA.FTZ R18, R46, R9, RZ ;  /* 0x000000092e127223 */ /* 0x000fe200000100ff */
[-C--:B------:R-:W-:Y:S01]  /*5870*/  HFMA2 R10, R10, R59.reuse.H0_H0, -72, -72 ;  /* 0xd480d4800a0a7431 */ /* 0x080fe2000004003b */
[----:B------:R-:W-:Y:S01]  /*5880*/  LOP3.LUT R56, R56, 0x64006400, RZ, 0xfc, !PT ;  /* 0x6400640038387812 */ /* 0x000fe200078efcff */
[-C--:B------:R-:W-:Y:S01]  /*5890*/  HFMA2 R8, R20, R59.reuse.H0_H0, -72, -72 ;  /* 0xd480d48014087431 */ /* 0x080fe2000004003b */
[C---:B------:R-:W-:Y:S01]  /*58a0*/  FFMA.FTZ R20, R9.reuse, R44, RZ ;  /* 0x0000002c09147223 */ /* 0x040fe200000100ff */
[----:B------:R-:W-:Y:S01]  /*58b0*/  HADD2.F32 R39, -RZ, R21.H1_H1 ;  /* 0x30000015ff277230 */ /* 0x000fe20000004100 */
[C---:B------:R-:W-:Y:S01]  /*58c0*/  FFMA.FTZ R21, R9.reuse, R42, RZ ;  /* 0x0000002a09157223 */ /* 0x040fe200000100ff */
[----:B------:R-:W-:Y:S01]  /*58d0*/  HADD2.F32 R38, -RZ, R15.H0_H0 ;  /* 0x2000000fff267230 */ /* 0x000fe20000004100 */
[----:B------:R-:W-:Y:S01]  /*58e0*/  FFMA.FTZ R9, R9, R40, RZ ;  /* 0x0000002809097223 */ /* 0x000fe200000100ff */
        /* <DEDUP_REMOVED lines=8> */
[----:B------:R-:W-:Y:S01]  /*5970*/  LOP3.LUT R9, R28, 0xf000f, RZ, 0xc0, !PT ;  /* 0x000f000f1c097812 */ /* 0x000fe200078ec0ff */
[----:B------:R-:W-:Y:S01]  /*5980*/  FFMA.FTZ R23, R38, R55, R18 ;  /* 0x0000003726177223 */ /* 0x000fe20000010012 */
        /* <DEDUP_REMOVED lines=15> */
[----:B------:R-:W-:Y:S01]  /*5a80*/  FFMA.FTZ R57, R34, R22, R23 ;  /* 0x0000001622397223 */ /* 0x000fe20000010017 */
[----:B0-----:R-:W-:Y:S01]  /*5a90*/  HADD2.F32 R27, -RZ, R16.H0_H0 ;  /* 0x20000010ff1b7230 */ /* 0x001fe20000004100 */
[C---:B------:R-:W-:Y:S01]  /*5aa0*/  FFMA.FTZ R23, R22.reuse, R33, R52 ;  /* 0x0000002116177223 */ /* 0x040fe20000010034 */
[----:B------:R-:W-:Y:S01]  /*5ab0*/  HADD2 R8, R15, -1032, -1032 ;  /* 0xe408e4080f087430 */ /* 0x000fe20000000000 */
[C---:B------:R-:W-:Y:S01]  /*5ac0*/  FFMA.FTZ R52, R22.reuse, R25, R53 ;  /* 0x0000001916347223 */ /* 0x040fe20000010035 */
[----:B------:R-:W-:Y:S01]  /*5ad0*/  HADD2.F32 R15, -RZ, R9.H0_H0 ;  /* 0x20000009ff0f7230 */ /* 0x000fe20000004100 */
[----:B------:R-:W-:Y:S01]  /*5ae0*/  FFMA.FTZ R55, R22, R21, R55 ;  /* 0x0000001516377223 */ /* 0x000fe20000010037 */
[----:B------:R-:W-:Y:S01]  /*5af0*/  HADD2 R10, R10, -1032, -1032 ;  /* 0xe408e4080a0a7430 */ /* 0x000fe20000000000 */
[----:B------:R-:W-:Y:S01]  /*5b00*/  LOP3.LUT R28, R48, 0xf000f0, RZ, 0xc0, !PT ;  /* 0x00f000f0301c7812 */ /* 0x000fe200078ec0ff */
[----:B------:R-:W-:Y:S01]  /*5b10*/  HADD2.F32 R20, -RZ, R11.H0_H0 ;  /* 0x2000000bff147230 */ /* 0x000fe20000004100 */
[----:B------:R-:W-:Y:S01]  /*5b20*/  FFMA.FTZ R22, R27, R15, R52 ;  /* 0x0000000f1b167223 */ /* 0x000fe20000010034 */
[----:B------:R-:W-:Y:S01]  /*5b30*/  LOP3.LUT R52, R47, 0xf000f0, RZ, 0xc0, !PT ;  /* 0x00f000f02f347812 */ /* 0x000fe200078ec0ff */
[----:B------:R-:W-:Y:S01]  /*5b40*/  HADD2.F32 R18, -RZ, R10.H0_H0 ;  /* 0x2000000aff127230 */ /* 0x000fe20000004100 */
[----:B------:R-:W-:Y:S01]  /*5b50*/  LOP3.LUT R48, R49, 0xf000f0, RZ, 0xc0, !PT ;  /* 0x00f000f031307812 */ /* 0x000fe200078ec0ff */
[----:B------:R-:W-:Y:S01]  /*5b60*/  HADD2.F32 R14, -RZ, R8.H0_H0 ;  /* 0x20000008ff0e7230 */ /* 0x000fe20000004100 */
[----:B------:R-:W-:Y:S01]  /*5b70*/  LOP3.LUT R52, R52, 0x64006400, RZ, 0xfc, !PT ;  /* 0x6400640034347812 */ /* 0x000fe200078efcff */
[----:B------:R-:W-:Y:S01]  /*5b80*/  FFMA.FTZ R57, R20, R27, R57 ;  /* 0x0000001b14397223 */ /* 0x000fe20000010039 */
[----:B------:R-:W-:Y:S01]  /*5b90*/  LOP3.LUT R28, R28, 0x64006400, RZ, 0xfc, !PT ;  /* 0x640064001c1c7812 */ /* 0x000fe200078efcff */
[C---:B------:R-:W-:Y:S01]  /*5ba0*/  FFMA.FTZ R23, R27.reuse, R18, R23 ;  /* 0x000000121b177223 */ /* 0x040fe20000010017 */
[----:B------:R-:W-:Y:S01]  /*5bb0*/  LOP3.LUT R48, R48, 0x64006400, RZ, 0xfc, !PT ;  /* 0x6400640030307812 */ /* 0x000fe200078efcff */
[----:B------:R-:W-:Y:S01]  /*5bc0*/  FFMA.FTZ R27, R27, R14, R55 ;  /* 0x0000000e1b1b7223 */ /* 0x000fe20000010037 */
[----:B------:R-:W-:-:S02]  /*5bd0*/  HFMA2 R55, R56, R59.H0_H0, -72, -72 ;  /* 0xd480d48038377431 */ /* 0x000fc4000004003b */
[-C--:B------:R-:W-:Y:S02]  /*5be0*/  HFMA2 R53, R52, R59.reuse.H0_H0, -72, -72 ;  /* 0xd480d48034357431 */ /* 0x080fe4000004003b */
[-C--:B------:R-:W-:Y:S02]  /*5bf0*/  HFMA2 R28, R28, R59.reuse.H0_H0, -72, -72 ;  /* 0xd480d4801c1c7431 */ /* 0x080fe4000004003b */
[----:B------:R-:W-:Y:S02]  /*5c00*/  HFMA2 R59, R48, R59.H0_H0, -72, -72 ;  /* 0xd480d480303b7431 */ /* 0x000fe4000004003b */
[----:B------:R-:W-:Y:S02]  /*5c10*/  HADD2.F32 R11, -RZ, R11.H1_H1 ;  /* 0x3000000bff0b7230 */ /* 0x000fe40000004100 */
[----:B------:R-:W-:Y:S02]  /*5c20*/  HADD2.F32 R10, -RZ, R10.H1_H1 ;  /* 0x3000000aff0a7230 */ /* 0x000fe40000004100 */
[----:B------:R-:W-:-:S02]  /*5c30*/  HADD2.F32 R9, -RZ, R9.H1_H1 ;  /* 0x30000009ff097230 */ /* 0x000fc40000004100 */
[----:B------:R-:W-:Y:S02]  /*5c40*/  HADD2.F32 R8, -RZ, R8.H1_H1 ;  /* 0x30000008ff087230 */ /* 0x000fe40000004100 */
[----:B------:R-:W-:Y:S02]  /*5c50*/  HADD2.F32 R16, -RZ, R16.H1_H1 ;  /* 0x30000010ff107230 */ /* 0x000fe40000004100 */
[----:B------:R-:W-:Y:S02]  /*5c60*/  HADD2.F32 R56, -RZ, R17.H0_H0 ;  /* 0x20000011ff387230 */ /* 0x000fe40000004100 */
        /* <DEDUP_REMOVED lines=48> */
[----:B-1----:R-:W-:Y:S01]  /*5f70*/  HADD2.F32 R16, -RZ, R23.H1_H1 ;  /* 0x30000017ff107230 */ /* 0x002fe20000004100 */
        /* <DEDUP_REMOVED lines=39> */
.L_x_2460:
        /* <DEDUP_REMOVED lines=8> */
.L_x_2459:
        /* <DEDUP_REMOVED lines=16> */
.L_x_2468:
[----:B------:R-:W0:Y:S02]  /*6370*/  LDS R6, [R4] ;  /* 0x0000000004067984 */ /* 0x000e240000000800 */
[----:B0-----:R-:W-:-:S10]  /*6380*/  HFMA2.MMA R7, R6, 1, 1, R28 ;  /* 0x3c003c0006077835 */ /* 0x001fd4000000001c */
[----:B------:R-:W0:Y:S02]  /*6390*/  ATOMS.CAST.SPIN R7, [R4], R6, R7 ;  /* 0x000000060407738d */ /* 0x000e240001800007 */
[----:B0-----:R-:W-:-:S13]  /*63a0*/  ISETP.EQ.U32.AND P0, PT, R7, 0x1, PT ;  /* 0x000000010700780c */ /* 0x001fda0003f02070 */
[----:B------:R-:W-:Y:S05]  /*63b0*/  @!P0 BRA `(.L_x_2468) ;  /* 0xffffffb000008947 */ /* 0x000fea000383ffff */
[----:B------:R-:W-:Y:S05]  /*63c0*/  BRA `(.L_x_2466) ;  /* 0x0000003000007947 */ /* 0x000fea0003800000 */
.L_x_2467:
[----:B-----5:R-:W2:Y:S02]  /*63d0*/  LD.E R4, [R2.64] ;  /* 0x0000000602047980 */ /* 0x020ea4000c101900 */
[----:B--2---:R-:W-:-:S05]  /*63e0*/  IMAD.IADD R5, R28, 0x1, R4 ;  /* 0x000000011c057824 */ /* 0x004fca00078e0204 */
[----:B------:R0:W-:Y:S02]  /*63f0*/  ST.E [R2.64], R5 ;  /* 0x0000000502007985 */ /* 0x0001e4000c101906 */
.L_x_2466:
[----:B------:R-:W-:Y:S05]  /*6400*/  BSYNC B0 ;  /* 0x0000000000007941 */ /* 0x000fea0003800000 */
.L_x_2465:
[----:B------:R-:W2:Y:S01]  /*6410*/  ATOM.E.ADD.F16x2.RN.STRONG.GPU P0, RZ, [R2.64+0x4], R27 ;  /* 0x0000041b02ff798a */ /* 0x000ea2000810e9c6 */
[----:B------:R-:W-:Y:S01]  /*6420*/  BSSY B0, `(.L_x_2469) ;  /* 0x000000f000007945 */ /* 0x000fe20003800000 */
[----:B--2---:R-:W-:Y:S05]  /*6430*/  @P0 BRA `(.L_x_2470) ;  /* 0x000000d000000947 */ /* 0x004fea0003800000 */
[----:B------:R-:W1:Y:S02]  /*6440*/  QSPC.E.S P0, RZ, [R2+0x4] ;  /* 0x0000040002ff73aa */ /* 0x000e640000000500 */
[----:B-1----:R-:W-:Y:S05]  /*6450*/  @!P0 BRA `(.L_x_2471) ;  /* 0x0000008000008947 */ /* 0x002fea0003800000 */
[----:B0-----:R-:W-:-:S04]  /*6460*/  IADD3 R2, R2, 0x4, RZ ;  /* 0x0000000402027810 */ /* 0x001fc80007ffe0ff */
[----:B------:R-:W-:-:S05]  /*6470*/  LOP3.LUT R2, R2, 0xffffff, RZ, 0xc0, !PT ;  /* 0x00ffffff02027812 */ /* 0x000fca00078ec0ff */
.L_x_2472:
[----:B-----5:R-:W0:Y:S02]  /*6480*/  LDS R4, [R2] ;  /* 0x0000000002047984 */ /* 0x020e240000000800 */
[----:B0-----:R-:W-:-:S06]  /*6490*/  HADD2 R5, R4, R27 ;  /* 0x0000001b04057230 */ /* 0x001fcc0000000000 */
[----:B------:R-:W0:Y:S02]  /*64a0*/  ATOMS.CAST.SPIN R5, [R2], R4, R5 ;  /* 0x000000040205738d */ /* 0x000e240001800005 */
[----:B0-----:R-:W-:-:S13]  /*64b0*/  ISETP.EQ.U32.AND P0, PT, R5, 0x1, PT ;  /* 0x000000010500780c */ /* 0x001fda0003f02070 */
[----:B------:R-:W-:Y:S05]  /*64c0*/  @!P0 BRA `(.L_x_2472) ;  /* 0xffffffb000008947 */ /* 0x000fea000383ffff */
[----:B------:R-:W-:Y:S05]  /*64d0*/  BRA `(.L_x_2470) ;  /* 0x0000003000007947 */ /* 0x000fea0003800000 */
.L_x_2471:
[----:B-----5:R-:W2:Y:S02]  /*64e0*/  LD.E R4, [R2.64+0x4] ;  /* 0x0000040602047980 */ /* 0x020ea4000c101900 */
[----:B0-2---:R-:W-:-:S05]  /*64f0*/  IMAD.IADD R5, R27, 0x1, R4 ;  /* 0x000000011b057824 */ /* 0x005fca00078e0204 */
[----:B------:R0:W-:Y:S02]  /*6500*/  ST.E [R2.64+0x4], R5 ;  /* 0x0000040502007985 */ /* 0x0001e4000c101906 */
.L_x_2470:
[----:B------:R-:W-:Y:S05]  /*6510*/  BSYNC B0 ;  /* 0x0000000000007941 */ /* 0x000fea0003800000 */
.L_x_2469:
        /* <DEDUP_REMOVED lines=10> */
.L_x_2476:
[----:B-----5:R-:W0:Y:S02]  /*65c0*/  LDS R4, [R0] ;  /* 0x0000000000047984 */ /* 0x020e240000000800 */
[----:B0-----:R-:W-:-:S10]  /*65d0*/  HFMA2.MMA R5, R4, 1, 1, R31 ;  /* 0x3c003c0004057835 */ /* 0x001fd4000000001f */
[----:B------:R-:W0:Y:S02]  /*65e0*/  ATOMS.CAST.SPIN R5, [R0], R4, R5 ;  /* 0x000000040005738d */ /* 0x000e240001800005 */
[----:B0-----:R-:W-:-:S13]  /*65f0*/  ISETP.EQ.U32.AND P0, PT, R5, 0x1, PT ;  /* 0x000000010500780c */ /* 0x001fda0003f02070 */
[----:B------:R-:W-:Y:S05]  /*6600*/  @!P0 BRA `(.L_x_2476) ;  /* 0xffffffb000008947 */ /* 0x000fea000383ffff */
[----:B------:R-:W-:Y:S05]  /*6610*/  BRA `(.L_x_2474) ;  /* 0x0000003000007947 */ /* 0x000fea0003800000 */
.L_x_2475:
[----:B------:R-:W2:Y:S02]  /*6620*/  LD.E R0, [R2.64] ;  /* 0x0000000602007980 */ /* 0x000ea4000c101900 */
[----:B--2--5:R-:W-:-:S05]  /*6630*/  IMAD.IADD R5, R31, 0x1, R0 ;  /* 0x000000011f057824 */ /* 0x024fca00078e0200 */
[----:B------:R0:W-:Y:S02]  /*6640*/  ST.E [R2.64], R5 ;  /* 0x0000000502007985 */ /* 0x0001e4000c101906 */
.L_x_2474:
[----:B------:R-:W-:Y:S05]  /*6650*/  BSYNC B0 ;  /* 0x0000000000007941 */ /* 0x000fea0003800000 */
.L_x_2473:
[----:B------:R-:W2:Y:S02]  /*6660*/  ATOM.E.ADD.F16x2.RN.STRONG.GPU P0, RZ, [R2.64+0x4], R30 ;  /* 0x0000041e02ff798a */ /* 0x000ea4000810e9c6 */
[----:B--2---:R-:W-:Y:S05]  /*6670*/  @P0 EXIT ;  /* 0x000000000000094d */ /* 0x004fea0003800000 */
[----:B------:R-:W1:Y:S02]  /*6680*/  QSPC.E.S P0, RZ, [R2+0x4] ;  /* 0x0000040002ff73aa */ /* 0x000e640000000500 */
[----:B-1----:R-:W-:Y:S05]  /*6690*/  @!P0 BRA `(.L_x_2477) ;  /* 0x0000008000008947 */ /* 0x002fea0003800000 */
[----:B0-----:R-:W-:-:S04]  /*66a0*/  IADD3 R2, R2, 0x4, RZ ;  /* 0x0000000402027810 */ /* 0x001fc80007ffe0ff */
[----:B------:R-:W-:-:S05]  /*66b0*/  LOP3.LUT R2, R2, 0xffffff, RZ, 0xc0, !PT ;  /* 0x00ffffff02027812 */ /* 0x000fca00078ec0ff */
.L_x_2478:
[----:B-----5:R-:W0:Y:S02]  /*66c0*/  LDS R4, [R2] ;  /* 0x0000000002047984 */ /* 0x020e240000000800 */
[----:B0-----:R-:W-:-:S06]  /*66d0*/  HADD2 R5, R4, R30 ;  /* 0x0000001e04057230 */ /* 0x001fcc0000000000 */
[----:B------:R-:W0:Y:S02]  /*66e0*/  ATOMS.CAST.SPIN R5, [R2], R4, R5 ;  /* 0x000000040205738d */ /* 0x000e240001800005 */
[----:B0-----:R-:W-:-:S13]  /*66f0*/  ISETP.EQ.U32.AND P0, PT, R5, 0x1, PT ;  /* 0x000000010500780c */ /* 0x001fda0003f02070 */
[----:B------:R-:W-:Y:S05]  /*6700*/  @!P0 BRA `(.L_x_2478) ;  /* 0xffffffb000008947 */ /* 0x000fea000383ffff */
[----:B------:R-:W-:Y:S05]  /*6710*/  EXIT ;  /* 0x000000000000794d */ /* 0x000fea0003800000 */
.L_x_2477:
[----:B------:R-:W2:Y:S02]  /*6720*/  LD.E R0, [R2.64+0x4] ;  /* 0x0000040602007980 */ /* 0x000ea4000c101900 */
[----:B0-2--5:R-:W-:-:S05]  /*6730*/  IMAD.IADD R5, R30, 0x1, R0 ;  /* 0x000000011e057824 */ /* 0x025fca00078e0200 */
[----:B------:R-:W-:Y:S01]  /*6740*/  ST.E [R2.64+0x4], R5 ;  /* 0x0000040502007985 */ /* 0x000fe2000c101906 */
[----:B------:R-:W-:Y:S05]  /*6750*/  EXIT ;  /* 0x000000000000794d */ /* 0x000fea0003800000 */
.L_x_2479:
        /* <DEDUP_REMOVED lines=10> */
.L_x_3761:


//--------------------- .text._Z23gemm_half_q_half_kernelILi2ELi10ELb0ELb0ELi64EEvPK6__halfPKjS4_S2_PS0_iiiiPKtS7_iiiiiibS2_i --------------------------
	.section	.text._Z23gemm_half_q_half_kernelILi2ELi10ELb0ELb0ELi64EEvPK6__halfPKjS4_S2_PS0_iiiiPKtS7_iiiiiibS2_i,"ax",@progbits
	.sectioninfo	@"SHI_REGISTERS=66"
	.align	128
        .global         _Z23gemm_half_q_half_kernelILi2ELi10ELb0ELb0ELi64EEvPK6__halfPKjS4_S2_PS0_iiiiPKtS7_iiiiiibS2_i
        .type           _Z23gemm_half_q_half_kernelILi2ELi10ELb0ELb0ELi64EEvPK6__halfPKjS4_S2_PS0_iiiiPKtS7_iiiiiibS2_i,@function
        .size           _Z23gemm_half_q_half_kernelILi2ELi10ELb0ELb0ELi64EEvPK6__halfPKjS4_S2_PS0_iiiiPKtS7_iiiiiibS2_i,(.L_x_3762 - _Z23gemm_half_q_half_kernelILi2ELi10ELb0ELb0ELi64EEvPK6__halfPKjS4_S2_PS0_iiiiPKtS7_iiiiiibS2_i)
        .other          _Z23gemm_half_q_half_kernelILi2ELi10ELb0ELb0ELi64EEvPK6__halfPKjS4_S2_PS0_iiiiPKtS7_iiiiiibS2_i,@"STO_CUDA_ENTRY STV_DEFAULT"
_Z23gemm_half_q_half_kernelILi2ELi10ELb0ELb0ELi64EEvPK6__halfPKjS4_S2_PS0_iiiiPKtS7_iiiiiibS2_i:
.text._Z23gemm_half_q_half_kernelILi2ELi10ELb0ELb0ELi64EEvPK6__halfPKjS4_S2_PS0_iiiiPKtS7_iiiiiibS2_i:
        /* <DEDUP_REMOVED lines=40> */
.L_x_2484:
        /* <DEDUP_REMOVED lines=17> */
.L_x_2483:
        /* <DEDUP_REMOVED lines=17> */
.L_x_2482:
        /* <DEDUP_REMOVED lines=13> */
.L_x_2486:
        /* <DEDUP_REMOVED lines=17> */
.L_x_2485:
        /* <DEDUP_REMOVED lines=15> */
.L_x_2481:
[----:B------:R-:W-:Y:S05]  /*0770*/  BSYNC B0 ;  /* 0x0000000000007941 */ /* 0x000fea0003800000 */
.L_x_2480:
        /* <DEDUP_REMOVED lines=10> */
[----:B------:R-:W-:Y:S02]  /*0820*/  IMAD.MOV.U32 R12, RZ, RZ, RZ ;  /* 0x000000ffff0c7224 */ /* 0x000fe400078e00ff */
[----:B------:R-:W-:Y:S02]  /*0830*/  IMAD R6, R5, 0x2, R6 ;  /* 0x0000000205067824 */ /* 0x000fe400078e0206 */
[----:B------:R-:W-:Y:S02]  /*0840*/  IMAD.MOV.U32 R5, RZ, RZ, 0x2 ;  /* 0x00000002ff057424 */ /* 0x000fe400078e00ff */
[----:B------:R-:W-:-:S04]  /*0850*/  IMAD R3, R3, 0x4, R6 ;  /* 0x0000000403037824 */ /* 0x000fc800078e0206 */
[----:B------:R-:W-:Y:S01]  /*0860*/  IMAD.WIDE R2, R3, R5, c[0x0][0x180] ;  /* 0x0000600003027625 */ /* 0x000fe200078e0205 */
[----:B------:R-:W-:Y:S05]  /*0870*/  @!P2 BRA `(.L_x_2488) ;  /* 0x000000d00000a947 */ /* 0x000fea0003800000 */
[----:B------:R-:W-:Y:S02]  /*0880*/  PLOP3.LUT P0, PT, PT, PT, PT, 0x8, 0x0 ;  /* 0x000000000000781c */ /* 0x000fe40003f0e170 */
[----:B------:R-:W-:Y:S02]  /*0890*/  IADD3 R13, R17, -0x3, RZ ;  /* 0xfffffffd110d7810 */ /* 0x000fe40007ffe0ff */
.L_x_2489:
        /* <DEDUP_REMOVED lines=11> */
.L_x_2488:
        /* <DEDUP_REMOVED lines=10> */
.L_x_2487:
        /* <DEDUP_REMOVED lines=14> */
.L_x_2491:
        /* <DEDUP_REMOVED lines=43> */
.L_x_2490:
        /* <DEDUP_REMOVED lines=52> */
[----:B------:R-:W-:-:S04]  /*10c0*/  PRMT R15, RZ, 0x5410, RZ ;  /* 0x00005410ff0f7816 */ /* 0x000fc800000000ff */
[----:B------:R-:W-:-:S05]  /*10d0*/  IADD3 R0, R6, R0, R3 ;  /* 0x0000000006007210 */ /* 0x000fca0007ffe003 */
[----:B------:R-:W-:Y:S01]  /*10e0*/  IMAD R3, R0, c[0x0][0x18c], RZ ;  /* 0x0000630000037a24 */ /* 0x000fe200078e02ff */
[----:B------:R-:W-:-:S04]  /*10f0*/  SHF.R.S32.HI R0, RZ, 0x1f, R4 ;  /* 0x0000001fff007819 */ /* 0x000fc80000011404 */
[----:B------:R-:W-:-:S04]  /*1100*/  IADD3 R4, P2, R4, R3, RZ ;  /* 0x0000000304047210 */ /* 0x000fc80007f5e0ff */
[----:B------:R-:W-:Y:S02]  /*1110*/  LEA.HI.X.SX32 R3, R3, R0, 0x1, P2 ;  /* 0x0000000003037211 */ /* 0x000fe400010f0eff */
        /* <DEDUP_REMOVED lines=8> */
[----:B------:R-:W-:Y:S01]  /*11a0*/  IMAD.MOV.U32 R18, RZ, RZ, RZ ;  /* 0x000000ffff127224 */ /* 0x000fe200078e00ff */
[----:B------:R-:W-:Y:S01]  /*11b0*/  PRMT R9, RZ, 0x7610, R9 ;  /* 0x00007610ff097816 */ /* 0x000fe20000000009 */
[----:B------:R-:W-:-:S02]  /*11c0*/  UMOV UR4, URZ ;  /* 0x0000003f00047c82 */ /* 0x000fc40008000000 */
.L_x_2497:
        /* <DEDUP_REMOVED lines=15> */
[----:B------:R-:W-:Y:S05]  /*12c0*/  @!P1 BRA `(.L_x_2493) ;  /* 0x0000314000009947 */ /* 0x000fea0003800000 */
[----:B------:R-:W2:Y:S01]  /*12d0*/  LDG.E.128.CONSTANT R4, [R2.64] ;  /* 0x0000000602047981 */ /* 0x000ea2000c1e9d00 */
[----:B------:R-:W-:Y:S01]  /*12e0*/  IMAD.MOV.U32 R59, RZ, RZ, 0x2c00 ;  /* 0x00002c00ff3b7424 */ /* 0x000fe200078e00ff */
[----:B------:R-:W-:-:S02]  /*12f0*/  ISETP.GE.AND P0, PT, R17, 0x2, PT ;  /* 0x000000021100780c */ /* 0x000fc40003f06270 */
[----:B------:R-:W0:Y:S02]  /*1300*/  LDS.64 R12, [UR4] ;  /* 0x00000004ff0c7984 */ /* 0x000e240008000a00 */
[----:B0-----:R-:W-:Y:S02]  /*1310*/  HADD2.F32 R29, -RZ, R12.H0_H0 ;  /* 0x2000000cff1d7230 */ /* 0x001fe40000004100 */
[----:B------:R-:W-:Y:S01]  /*1320*/  HADD2.F32 R23, -RZ, R13.H0_H0 ;  /* 0x2000000dff177230 */ /* 0x000fe20000004100 */
[C---:B--2---:R-:W-:Y:S02]  /*1330*/  LOP3.LUT R25, R5.reuse, 0xf000f, RZ, 0xc0, !PT ;  /* 0x000f000f05197812 */ /* 0x044fe400078ec0ff */
[----:B------:R-:W-:Y:S02]  /*1340*/  LOP3.LUT R26, R5, 0xf000f0, RZ, 0xc0, !PT ;  /* 0x00f000f0051a7812 */ /* 0x000fe400078ec0ff */
[----:B------:R-:W-:Y:S02]  /*1350*/  SHF.R.U32.HI R11, RZ, 0x8, R5 ;  /* 0x00000008ff0b7819 */ /* 0x000fe40000011605 */
[----:B------:R-:W-:-:S02]  /*1360*/  LOP3.LUT R22, R4, 0xf000f, RZ, 0xc0, !PT ;  /* 0x000f000f04167812 */ /* 0x000fc400078ec0ff */
[----:B------:R-:W-:Y:S02]  /*1370*/  LOP3.LUT R5, R6, 0xf000f, RZ, 0xc0, !PT ;  /* 0x000f000f06057812 */ /* 0x000fe400078ec0ff */
[----:B------:R-:W-:Y:S02]  /*1380*/  LOP3.LUT R28, R7, 0xf000f, RZ, 0xc0, !PT ;  /* 0x000f000f071c7812 */ /* 0x000fe400078ec0ff */
[----:B------:R-:W-:Y:S02]  /*1390*/  LOP3.LUT R24, R4, 0xf000f0, RZ, 0xc0, !PT ;  /* 0x00f000f004187812 */ /* 0x000fe400078ec0ff */
[----:B------:R-:W-:Y:S02]  /*13a0*/  SHF.R.U32.HI R10, RZ, 0x8, R4 ;  /* 0x00000008ff0a7819 */ /* 0x000fe40000011604 */
        /* <DEDUP_REMOVED lines=18> */
[----:B------:R-:W-:Y:S01]  /*14d0*/  SHF.R.U32.HI R7, RZ, 0x8, R7 ;  /* 0x00000008ff077819 */ /* 0x000fe20000011607 */
[----:B------:R-:W-:-:S02]  /*14e0*/  HADD2.F32 R34, -RZ, R28.H0_H0 ;  /* 0x2000001cff227230 */ /* 0x000fc40000004100 */
[----:B------:R-:W-:Y:S01]  /*14f0*/  HADD2.F32 R33, -RZ, R28.H1_H1 ;  /* 0x3000001cff217230 */ /* 0x000fe20000004100 */
[----:B------:R-:W-:Y:S01]  /*1500*/  LOP3.LUT R28, R27, 0x64006400, RZ, 0xfc, !PT ;  /* 0x640064001b1c7812 */ /* 0x000fe200078efcff */
[----:B------:R-:W-:Y:S01]  /*1510*/  HADD2.F32 R37, -RZ, R25.H1_H1 ;  /* 0x30000019ff257230 */ /* 0x000fe20000004100 */
[C---:B------:R-:W-:Y:S01]  /*1520*/  FFMA.FTZ R25, R29.reuse, R36, RZ ;  /* 0x000000241d197223 */ /* 0x040fe200000100ff */
[----:B------:R-:W-:Y:S01]  /*1530*/  HADD2.F32 R35, -RZ, R13.H1_H1 ;  /* 0x3000000dff237230 */ /* 0x000fe20000004100 */
[----:B------:R-:W-:Y:S01]  /*1540*/  FFMA.FTZ R13, R40, R29, RZ ;  /* 0x0000001d280d7223 */ /* 0x000fe200000100ff */
[-C--:B------:R-:W-:Y:S01]  /*1550*/  HFMA2 R27, R24, R59.reuse.H0_H0, -72, -72 ;  /* 0xd480d480181b7431 */ /* 0x080fe2000004003b */
[C---:B------:R-:W-:Y:S01]  /*1560*/  FFMA.FTZ R24, R29.reuse, R38, RZ ;  /* 0x000000261d187223 */ /* 0x040fe200000100ff */
[----:B------:R-:W-:Y:S01]  /*1570*/  HADD2.F32 R39, -RZ, R4.H1_H1 ;  /* 0x30000004ff277230 */ /* 0x000fe20000004100 */
[----:B------:R-:W-:Y:S01]  /*1580*/  FFMA.FTZ R29, R29, R34, RZ ;  /* 0x000000221d1d7223 */ /* 0x000fe200000100ff */
[----:B------:R-:W0:Y:S01]  /*1590*/  LDS.64 R4, [UR4+0x8] ;  /* 0x00000804ff047984 */ /* 0x000e220008000a00 */
[C---:B------:R-:W-:Y:S01]  /*15a0*/  FFMA.FTZ R24, R22.reuse, R37, R24 ;  /* 0x0000002516187223 */ /* 0x040fe20000010018 */
[-C--:B------:R-:W-:Y:S01]  /*15b0*/  HFMA2 R26, R26, R59.reuse.H0_H0, -72, -72 ;  /* 0xd480d4801a1a7431 */ /* 0x080fe2000004003b */
[----:B------:R-:W-:Y:S01]  /*15c0*/  FFMA.FTZ R13, R39, R22, R13 ;  /* 0x00000016270d7223 */ /* 0x000fe2000001000d */
[--C-:B------:R-:W-:Y:S01]  /*15d0*/  HADD2.F32 R32, -RZ, R27.reuse.H0_H0 ;  /* 0x2000001bff207230 */ /* 0x100fe20000004100 */
[C---:B------:R-:W-:Y:S01]  /*15e0*/  FFMA.FTZ R25, R22.reuse, R35, R25 ;  /* 0x0000002316197223 */ /* 0x040fe20000010019 */
[----:B------:R-:W-:Y:S01]  /*15f0*/  HADD2.F32 R31, -RZ, R27.H1_H1 ;  /* 0x3000001bff1f7230 */ /* 0x000fe20000004100 */
[----:B------:R-:W-:Y:S01]  /*1600*/  FFMA.FTZ R41, R22, R33, R29 ;  /* 0x0000002116297223 */ /* 0x000fe2000001001d */
[----:B------:R-:W-:Y:S01]  /*1610*/  LOP3.LUT R22, R21, 0x64006400, RZ, 0xfc, !PT ;  /* 0x6400640015167812 */ /* 0x000fe200078efcff */
[-C--:B------:R-:W-:Y:S01]  /*1620*/  HFMA2 R21, R28, R59.reuse.H0_H0, -72, -72 ;  /* 0xd480d4801c157431 */ /* 0x080fe2000004003b */
[----:B------:R-:W-:Y:S01]  /*1630*/  FFMA.FTZ R13, R32, R23, R13 ;  /* 0x00000017200d7223 */ /* 0x000fe2000001000d */
[--C-:B------:R-:W-:Y:S01]  /*1640*/  HADD2.F32 R30, -RZ, R26.reuse.H0_H0 ;  /* 0x2000001aff1e7230 */ /* 0x100fe20000004100 */
[----:B------:R-:W-:Y:S01]  /*1650*/  LOP3.LUT R42, R7, 0xf000f, RZ, 0xc0, !PT ;  /* 0x000f000f072a7812 */ /* 0x000fe200078ec0ff */
[----:B------:R-:W-:Y:S01]  /*1660*/  HFMA2 R22, R22, R59.H0_H0, -72, -72 ;  /* 0xd480d48016167431 */ /* 0x000fe2000004003b */
[----:B------:R-:W-:Y:S01]  /*1670*/  FFMA.FTZ R47, R31, R12, R13 ;  /* 0x0000000c1f2f7223 */ /* 0x000fe2000001000d */
[----:B------:R-:W-:Y:S01]  /*1680*/  HADD2.F32 R29, -RZ, R26.H1_H1 ;  /* 0x3000001aff1d7230 */ /* 0x000fe20000004100 */
[----:B------:R-:W-:Y:S01]  /*1690*/  FFMA.FTZ R24, R23, R30, R24 ;  /* 0x0000001e17187223 */ /* 0x000fe20000010018 */
[----:B------:R-:W-:Y:S01]  /*16a0*/  HADD2.F32 R28, -RZ, R21.H0_H0 ;  /* 0x20000015ff1c7230 */ /* 0x000fe20000004100 */
[----:B------:R-:W-:Y:S01]  /*16b0*/  LOP3.LUT R42, R42, 0x64006400, RZ, 0xfc, !PT ;  /* 0x640064002a2a7812 */ /* 0x000fe200078efcff */
[----:B------:R-:W-:-:S02]  /*16c0*/  HADD2.F32 R26, -RZ, R22.H0_H0 ;  /* 0x20000016ff1a7230 */ /* 0x000fc40000004100 */
[----:B------:R-:W-:Y:S01]  /*16d0*/  HADD2.F32 R27, -RZ, R21.H1_H1 ;  /* 0x30000015ff1b7230 */ /* 0x000fe20000004100 */
[C---:B------:R-:W-:Y:S01]  /*16e0*/  FFMA.FTZ R25, R23.reuse, R28, R25 ;  /* 0x0000001c17197223 */ /* 0x040fe20000010019 */
[----:B------:R-:W-:Y:S01]  /*16f0*/  HADD2.F32 R21, -RZ, R22.H1_H1 ;  /* 0x30000016ff157230 */ /* 0x000fe20000004100 */
[----:B------:R-:W-:Y:S01]  /*1700*/  FFMA.FTZ R41, R23, R26, R41 ;  /* 0x0000001a17297223 */ /* 0x000fe20000010029 */
[C---:B------:R-:W-:Y:S01]  /*1710*/  LOP3.LUT R22, R11.reuse, 0xf000f, RZ, 0xc0, !PT ;  /* 0x000f000f0b167812 */ /* 0x040fe200078ec0ff */
[C---:B------:R-:W-:Y:S01]  /*1720*/  FFMA.FTZ R23, R12.reuse, R29, R24 ;  /* 0x0000001d0c177223 */ /* 0x040fe20000010018 */
[----:B------:R-:W-:Y:S01]  /*1730*/  LOP3.LUT R11, R11, 0xf000f0, RZ, 0xc0, !PT ;  /* 0x00f000f00b0b7812 */ /* 0x000fe200078ec0ff */
[----:B------:R-:W-:Y:S01]  /*1740*/  FFMA.FTZ R25, R12, R27, R25 ;  /* 0x0000001b0c197223 */ /* 0x000fe20000010019 */
[----:B------:R-:W-:Y:S01]  /*1750*/  LOP3.LUT R22, R22, 0x64006400, RZ, 0xfc, !PT ;  /* 0x6400640016167812 */ /* 0x000fe200078efcff */
[----:B------:R-:W-:Y:S01]  /*1760*/  FFMA.FTZ R45, R12, R21, R41 ;  /* 0x000000150c2d7223 */ /* 0x000fe20000010029 */
[----:B------:R-:W-:-:S02]  /*1770*/  LOP3.LUT R12, R10, 0xf000f, RZ, 0xc0, !PT ;  /* 0x000f000f0a0c7812 */ /* 0x000fc400078ec0ff */
[----:B------:R-:W-:Y:S01]  /*1780*/  LOP3.LUT R41, R6, 0xf000f, RZ, 0xc0, !PT ;  /* 0x000f000f06297812 */ /* 0x000fe200078ec0ff */
[----:B------:R-:W-:Y:S01]  /*1790*/  HADD2 R49, R22, -1032, -1032 ;  /* 0xe408e40816317430 */ /* 0x000fe20000000000 */
[----:B------:R-:W-:Y:S02]  /*17a0*/  LOP3.LUT R13, R12, 0x64006400, RZ, 0xfc, !PT ;  /* 0x640064000c0d7812 */ /* 0x000fe400078efcff */
[----:B------:R-:W-:Y:S02]  /*17b0*/  LOP3.LUT R41, R41, 0x64006400, RZ, 0xfc, !PT ;  /* 0x6400640029297812 */ /* 0x000fe400078efcff */
[----:B------:R-:W-:Y:S01]  /*17c0*/  HADD2.F32 R43, -RZ, R49.H0_H0 ;  /* 0x20000031ff2b7230 */ /* 0x000fe20000004100 */
[----:B------:R-:W-:Y:S01]  /*17d0*/  LOP3.LUT R10, R10, 0xf000f0, RZ, 0xc0, !PT ;  /* 0x00f000f00a0a7812 */ /* 0x000fe200078ec0ff */
[----:B------:R-:W-:Y:S02]  /*17e0*/  HADD2 R48, R13, -1032, -1032 ;  /* 0xe408e4080d307430 */ /* 0x000fe40000000000 */
[----:B------:R-:W-:Y:S01]  /*17f0*/  HADD2 R46, R41, -1032, -1032 ;  /* 0xe408e408292e7430 */ /* 0x000fe20000000000 */
[----:B------:R-:W-:Y:S01]  /*1800*/  LOP3.LUT R10, R10, 0x64006400, RZ, 0xfc, !PT ;  /* 0x640064000a0a7812 */ /* 0x000fe200078efcff */
[----:B------:R-:W-:-:S02]  /*1810*/  HADD2 R13, R42, -1032, -1032 ;  /* 0xe408e4082a0d7430 */ /* 0x000fc40000000000 */
[----:B0-----:R-:W-:Y:S02]  /*1820*/  HADD2.F32 R24, -RZ, R4.H0_H0 ;  /* 0x20000004ff187230 */ /* 0x001fe40000004100 */
[----:B------:R-:W-:Y:S02]  /*1830*/  HADD2.F32 R44, -RZ, R48.H0_H0 ;  /* 0x20000030ff2c7230 */ /* 0x000fe40000004100 */
        /* <DEDUP_REMOVED lines=15> */
[----:B------:R-:W-:-:S02]  /*1930*/  HFMA2 R6, R6, R59.H0_H0, -72, -72 ;  /* 0xd480d48006067431 */ /* 0x000fc4000004003b */
[-C--:B------:R-:W-:Y:S01]  /*1940*/  HFMA2 R24, R24, R59.reuse.H0_H0, -72, -72 ;  /* 0xd480d48018187431 */ /* 0x080fe2000004003b */
[----:B------:R-:W-:Y:S01]  /*1950*/  FFMA.FTZ R7, R57, R12, R22 ;  /* 0x0000000c39077223 */ /* 0x000fe20000010016 */
[----:B------:R-:W-:Y:S02]  /*1960*/  HADD2.F32 R55, -RZ, R49.H1_H1 ;  /* 0x30000031ff377230 */ /* 0x000fe40000004100 */
[----:B------:R-:W-:Y:S02]  /*1970*/  HADD2.F32 R54, -RZ, R46.H1_H1 ;  /* 0x3000002eff367230 */ /* 0x000fe40000004100 */
[----:B------:R-:W-:Y:S01]  /*1980*/  HFMA2 R10, R10, R59.H0_H0, -72, -72 ;  /* 0xd480d4800a0a7431 */ /* 0x000fe2000004003b */
        /* <DEDUP_REMOVED lines=8> */
[----:B------:R-:W-:Y:S02]  /*1a10*/  HADD2.F32 R49, -RZ, R10.H0_H0 ;  /* 0x2000000aff317230 */ /* 0x000fe40000004100 */
        /* <DEDUP_REMOVED lines=8> */
[----:B------:R-:W-:Y:S01]  /*1aa0*/  FFMA.FTZ R10, R4, R51, R23 ;  /* 0x00000033040a7223 */ /* 0x000fe20000010017 */
[----:B------:R-:W-:Y:S01]  /*1ab0*/  HADD2.F32 R13, -RZ, R0.H0_H0 ;  /* 0x20000000ff0d7230 */ /* 0x000fe20000004100 */
[C---:B------:R-:W-:Y:S01]  /*1ac0*/  FFMA.FTZ R4, R5.reuse, R46, R25 ;  /* 0x0000002e05047223 */ /* 0x040fe20000010019 */
[--C-:B------:R-:W-:Y:S01]  /*1ad0*/  HADD2.F32 R11, -RZ, R56.reuse.H0_H0 ;  /* 0x20000038ff0b7230 */ /* 0x100fe20000004100 */
[C---:B------:R-:W-:Y:S01]  /*1ae0*/  FFMA.FTZ R7, R5.reuse, R47, R10 ;  /* 0x0000002f05077223 */ /* 0x040fe2000001000a */
[----:B------:R-:W-:Y:S01]  /*1af0*/  HADD2.F32 R10, -RZ, R56.H1_H1 ;  /* 0x30000038ff0a7230 */ /* 0x000fe20000004100 */
        /* <DEDUP_REMOVED lines=12> */
[----:B------:R-:W-:Y:S02]  /*1bc0*/  HADD2 R23, R7.H0_H0, R9.H1_H1 ;  /* 0x3000000907177230 */ /* 0x000fe40000000800 */
[----:B------:R-:W-:Y:S01]  /*1bd0*/  HADD2 R25, R5.H0_H0, R8.H1_H1 ;  /* 0x3000000805197230 */ /* 0x000fe20000000800 */
[----:B------:R-:W-:Y:S05]  /*1be0*/  @!P0 BRA `(.L_x_2494) ;  /* 0x0000036000008947 */ /* 0x000fea0003800000 */
[----:B------:R-:W0:Y:S04]  /*1bf0*/  LDS.64 R4, [UR4+0x80] ;  /* 0x00008004ff047984 */ /* 0x000e280008000a00 */
[----:B------:R-:W1:Y:S01]  /*1c00*/  LDS.64 R6, [UR4+0x88] ;  /* 0x00008804ff067984 */ /* 0x000e620008000a00 */
[--C-:B0-----:R-:W-:Y:S02]  /*1c10*/  HADD2.F32 R9, -RZ, R4.reuse.H0_H0 ;  /* 0x20000004ff097230 */ /* 0x101fe40000004100 */
[----:B------:R-:W-:-:S02]  /*1c20*/  HADD2.F32 R4, -RZ, R4.H1_H1 ;  /* 0x30000004ff047230 */ /* 0x000fc40000004100 */
[--C-:B------:R-:W-:Y:S01]  /*1c30*/  HADD2.F32 R8, -RZ, R5.reuse.H1_H1 ;  /* 0x30000005ff087230 */ /* 0x100fe20000004100 */
[-C--:B------:R-:W-:Y:S02]  /*1c40*/  FFMA.FTZ R40, R40, R9.reuse, RZ ;  /* 0x0000000928287223 */ /* 0x080fe400000100ff */
[-C--:B------:R-:W-:Y:S02]  /*1c50*/  FFMA.FTZ R38, R38, R9.reuse, RZ ;  /* 0x0000000926267223 */ /* 0x080fe400000100ff */
[-C--:B------:R-:W-:Y:S02]  /*1c60*/  FFMA.FTZ R36, R36, R9.reuse, RZ ;  /* 0x0000000924247223 */ /* 0x080fe400000100ff */
[-C--:B------:R-:W-:Y:S01]  /*1c70*/  FFMA.FTZ R40, R39, R4.reuse, R40 ;  /* 0x0000000427287223 */ /* 0x080fe20000010028 */
[----:B------:R-:W-:Y:S01]  /*1c80*/  HADD2.F32 R39, -RZ, R5.H0_H0 ;  /* 0x20000005ff277230 */ /* 0x000fe20000004100 */
        /* <DEDUP_REMOVED lines=44> */
.L_x_2494:
[----:B------:R-:W-:Y:S01]  /*1f50*/  IMAD.MOV.U32 R21, RZ, RZ, 0x4 ;  /* 0x00000004ff157424 */ /* 0x000fe200078e00ff */
[----:B------:R-:W0:Y:S03]  /*1f60*/  LDS.64 R26, [UR4+0x10] ;  /* 0x00001004ff1a7984 */ /* 0x000e260008000a00 */
[----:B------:R-:W-:-:S05]  /*1f70*/  IMAD.WIDE R8, R21, c[0x0][0x18c], R2 ;  /* 0x0000630015087a25 */ /* 0x000fca00078e0202 */
[----:B------:R1:W2:Y:S02]  /*1f80*/  LDG.E.128.CONSTANT R4, [R8.64] ;  /* 0x0000000608047981 */ /* 0x0002a4000c1e9d00 */
[----:B-1----:R-:W-:Y:S01]  /*1f90*/  IMAD.WIDE R8, R21, c[0x0][0x18c], R8 ;  /* 0x0000630015087a25 */ /* 0x002fe200078e0208 */
[--C-:B0-----:R-:W-:Y:S02]  /*1fa0*/  HADD2.F32 R53, -RZ, R27.reuse.H0_H0 ;  /* 0x2000001bff357230 */ /* 0x101fe40000004100 */
[----:B------:R-:W-:Y:S01]  /*1fb0*/  HADD2.F32 R27, -RZ, R27.H1_H1 ;  /* 0x3000001bff1b7230 */ /* 0x000fe20000004100 */
[C---:B--2---:R-:W-:Y:S02]  /*1fc0*/  LOP3.LUT R28, R4.reuse, 0xf000f, RZ, 0xc0, !PT ;  /* 0x000f000f041c7812 */ /* 0x044fe400078ec0ff */
[----:B------:R-:W-:Y:S02]  /*1fd0*/  LOP3.LUT R29, R5, 0xf000f, RZ, 0xc0, !PT ;  /* 0x000f000f051d7812 */ /* 0x000fe400078ec0ff */
[----:B------:R-:W-:-:S02]  /*1fe0*/  LOP3.LUT R32, R4, 0xf000f0, RZ, 0xc0, !PT ;  /* 0x00f000f004207812 */ /* 0x000fc400078ec0ff */
[----:B------:R-:W-:Y:S02]  /*1ff0*/  SHF.R.U32.HI R48, RZ, 0x8, R4 ;  /* 0x00000008ff307819 */ /* 0x000fe40000011604 */
[----:B------:R-:W-:Y:S02]  /*2000*/  LOP3.LUT R33, R5, 0xf000f0, RZ, 0xc0, !PT ;  /* 0x00f000f005217812 */ /* 0x000fe400078ec0ff */
[----:B------:R-:W-:Y:S02]  /*2010*/  SHF.R.U32.HI R46, RZ, 0x8, R5 ;  /* 0x00000008ff2e7819 */ /* 0x000fe40000011605 */
[----:B------:R-:W-:Y:S01]  /*2020*/  LOP3.LUT R4, R28, 0x64006400, RZ, 0xfc, !PT ;  /* 0x640064001c047812 */ /* 0x000fe200078efcff */
[--C-:B------:R-:W-:Y:S01]  /*2030*/  HADD2.F32 R28, -RZ, R26.reuse.H0_H0 ;  /* 0x2000001aff1c7230 */ /* 0x100fe20000004100 */
[----:B------:R-:W-:Y:S01]  /*2040*/  LOP3.LUT R5, R29, 0x64006400, RZ, 0xfc, !PT ;  /* 0x640064001d057812 */ /* 0x000fe200078efcff */
[----:B------:R-:W-:Y:S01]  /*2050*/  HADD2.F32 R29, -RZ, R26.H1_H1 ;  /* 0x3000001aff1d7230 */ /* 0x000fe20000004100 */
[C---:B------:R-:W-:Y:S01]  /*2060*/  LOP3.LUT R34, R6.reuse, 0xf000f, RZ, 0xc0, !PT ;  /* 0x000f000f06227812 */ /* 0x040fe200078ec0ff */
[----:B------:R-:W-:Y:S01]  /*2070*/  HADD2 R4, R4, -1032, -1032 ;  /* 0xe408e40804047430 */ /* 0x000fe20000000000 */
[----:B------:R-:W-:Y:S01]  /*2080*/  LOP3.LUT R30, R6, 0xf000f0, RZ, 0xc0, !PT ;  /* 0x00f000f0061e7812 */ /* 0x000fe200078ec0ff */
[----:B------:R-:W-:Y:S01]  /*2090*/  HADD2 R5, R5, -1032, -1032 ;  /* 0xe408e40805057430 */ /* 0x000fe20000000000 */
[----:B------:R-:W-:-:S02]  /*20a0*/  SHF.R.U32.HI R54, RZ, 0x8, R6 ;  /* 0x00000008ff367819 */ /* 0x000fc40000011606 */
[C---:B------:R-:W-:Y:S01]  /*20b0*/  LOP3.LUT R35, R7.reuse, 0xf000f, RZ, 0xc0, !PT ;  /* 0x000f000f07237812 */ /* 0x040fe200078ec0ff */
[--C-:B------:R-:W-:Y:S01]  /*20c0*/  HADD2.F32 R6, -RZ, R4.reuse.H0_H0 ;  /* 0x20000004ff067230 */ /* 0x100fe20000004100 */
[----:B------:R-:W-:Y:S01]  /*20d0*/  LOP3.LUT R31, R7, 0xf000f0, RZ, 0xc0, !PT ;  /* 0x00f000f0071f7812 */ /* 0x000fe200078ec0ff */
[--C-:B------:R-:W-:Y:S01]  /*20e0*/  HADD2.F32 R45, -RZ, R5.reuse.H0_H0 ;  /* 0x20000005ff2d7230 */ /* 0x100fe20000004100 */
[----:B------:R-:W-:Y:S01]  /*20f0*/  SHF.R.U32.HI R50, RZ, 0x8, R7 ;  /* 0x00000008ff327819 */ /* 0x000fe20000011607 */
[----:B------:R-:W-:Y:S01]  /*2100*/  HADD2.F32 R7, -RZ, R4.H1_H1 ;  /* 0x30000004ff077230 */ /* 0x000fe20000004100 */
        /* <DEDUP_REMOVED lines=9> */
[-C--:B------:R-:W-:Y:S01]  /*21a0*/  HFMA2 R32, R32, R59.reuse.H0_H0, -72, -72 ;  /* 0xd480d48020207431 */ /* 0x080fe2000004003b */
[----:B------:R-:W-:Y:S01]  /*21b0*/  FFMA.FTZ R33, R28, R45, RZ ;  /* 0x0000002d1c217223 */ /* 0x000fe200000100ff */
[--C-:B------:R-:W-:Y:S01]  /*21c0*/  HADD2.F32 R43, -RZ, R34.reuse.H0_H0 ;  /* 0x20000022ff2b7230 */ /* 0x100fe20000004100 */
[----:B------:R-:W-:Y:S01]  /*21d0*/  LOP3.LUT R51, R54, 0xf000f, RZ, 0xc0, !PT ;  /* 0x000f000f36337812 */ /* 0x000fe200078ec0ff */
[----:B------:R-:W-:Y:S01]  /*21e0*/  HADD2.F32 R42, -RZ, R34.H1_H1 ;  /* 0x30000022ff2a7230 */ /* 0x000fe20000004100 */
[----:B------:R-:W-:Y:S01]  /*21f0*/  LOP3.LUT R34, R31, 0x64006400, RZ, 0xfc, !PT ;  /* 0x640064001f227812 */ /* 0x000fe200078efcff */
[--C-:B------:R-:W-:Y:S01]  /*2200*/  HADD2.F32 R41, -RZ, R35.reuse.H0_H0 ;  /* 0x20000023ff297230 */ /* 0x100fe20000004100 */
[----:B------:R-:W-:Y:S01]  /*2210*/  FFMA.FTZ R33, R29, R44, R33 ;  /* 0x0000002c1d217223 */ /* 0x000fe20000010021 */
[-C--:B------:R-:W-:Y:S01]  /*2220*/  HFMA2 R26, R26, R59.reuse.H0_H0, -72, -72 ;  /* 0xd480d4801a1a7431 */ /* 0x080fe2000004003b */
[----:B------:R-:W-:Y:S01]  /*2230*/  LOP3.LUT R51, R51, 0x64006400, RZ, 0xfc, !PT ;  /* 0x6400640033337812 */ /* 0x000fe200078efcff */
[-C--:B------:R-:W-:Y:S01]  /*2240*/  HFMA2 R30, R30, R59.reuse.H0_H0, -72, -72 ;  /* 0xd480d4801e1e7431 */ /* 0x080fe2000004003b */
[----:B------:R-:W-:Y:S01]  /*2250*/  FFMA.FTZ R47, R28, R41, RZ ;  /* 0x000000291c2f7223 */ /* 0x000fe200000100ff */
[----:B------:R-:W-:Y:S01]  /*2260*/  HFMA2 R31, R34, R59.H0_H0, -72, -72 ;  /* 0xd480d480221f7431 */ /* 0x000fe2000004003b */
[----:B------:R-:W-:Y:S01]  /*2270*/  FFMA.FTZ R34, R6, R28, RZ ;  /* 0x0000001c06227223 */ /* 0x000fe200000100ff */
[----:B------:R-:W-:Y:S01]  /*2280*/  HADD2.F32 R40, -RZ, R35.H1_H1 ;  /* 0x30000023ff287230 */ /* 0x000fe20000004100 */
[----:B------:R-:W-:Y:S01]  /*2290*/  FFMA.FTZ R35, R28, R43, RZ ;  /* 0x0000002b1c237223 */ /* 0x000fe200000100ff */
[----:B------:R-:W-:Y:S01]  /*22a0*/  HADD2.F32 R39, -RZ, R32.H0_H0 ;  /* 0x20000020ff277230 */ /* 0x000fe20000004100 */
[----:B------:R-:W-:Y:S01]  /*22b0*/  FFMA.FTZ R34, R7, R29, R34 ;  /* 0x0000001d07227223 */ /* 0x000fe20000010022 */
        /* <DEDUP_REMOVED lines=30> */
[--C-:B------:R-:W-:Y:S01]  /*24a0*/  HADD2.F32 R30, -RZ, R26.reuse.H0_H0 ;  /* 0x2000001aff1e7230 */ /* 0x100fe20000004100 */
        /* <DEDUP_REMOVED lines=11> */
[----:B------:R-:W-:Y:S01]  /*2560*/  LOP3.LUT R53, R48, 0xf000f0, RZ, 0xc0, !PT ;  /* 0x00f000f030357812 */ /* 0x000fe200078ec0ff */
[----:B------:R-:W-:-:S02]  /*2570*/  HADD2.F32 R61, -RZ, R4.H1_H1 ;  /* 0x30000004ff3d7230 */ /* 0x000fc40000004100 */
        /* <DEDUP_REMOVED lines=12> */
[----:B------:R-:W-:Y:S01]  /*2640*/  HADD2.F32 R46, -RZ, R49.H0_H0 ;  /* 0x20000031ff2e7230 */ /* 0x000fe20000004100 */
[----:B------:R-:W-:Y:S01]  /*2650*/  LOP3.LUT R52, R52, 0x64006400, RZ, 0xfc, !PT ;  /* 0x6400640034347812 */ /* 0x000fe200078efcff */
[----:B------:R-:W-:Y:S02]  /*2660*/  HADD2.F32 R57, -RZ, R5.H1_H1 ;  /* 0x30000005ff397230 */ /* 0x000fe40000004100 */
[----:B------:R-:W-:Y:S01]  /*2670*/  HADD2.F32 R49, -RZ, R49.H1_H1 ;  /* 0x30000031ff317230 */ /* 0x000fe20000004100 */
        /* <DEDUP_REMOVED lines=8> */
[----:B------:R-:W-:Y:S01]  /*2700*/  FMUL.FTZ R58, R13, R58 ;  /* 0x0000003a0d3a7220 */ /* 0x000fe20000410000 */
[----:B------:R-:W-:Y:S01]  /*2710*/  HADD2.F32 R54, -RZ, R54.H1_H1 ;  /* 0x30000036ff367230 */ /* 0x000fe20000004100 */
[C---:B------:R-:W-:Y:S01]  /*2720*/  FFMA.FTZ R60, R4.reuse, R50, R63 ;  /* 0x00000032043c7223 */ /* 0x040fe2000001003f */
[----:B------:R-:W-:Y:S01]  /*2730*/  HADD2.F32 R55, -RZ, R55.H1_H1 ;  /* 0x30000037ff377230 */ /* 0x000fe20000004100 */
[----:B------:R-:W-:Y:S01]  /*2740*/  FFMA.FTZ R4, R4, R52, R61 ;  /* 0x0000003404047223 */ /* 0x000fe2000001003d */
[----:B------:R-:W-:Y:S01]  /*2750*/  F2FP.PACK_AB R58, RZ, R58 ;  /* 0x0000003aff3a723e */ /* 0x000fe200000000ff */
[C---:B------:R-:W-:Y:S02]  /*2760*/  FFMA.FTZ R61, R57.reuse, R53, R60 ;  /* 0x00000035393d7223 */ /* 0x040fe4000001003c */
[----:B------:R-:W-:-:S02]  /*2770*/  FFMA.FTZ R60, R57, R54, R5 ;  /* 0x00000036393c7223 */ /* 0x000fc40000010005 */
[----:B------:R-:W-:Y:S01]  /*2780*/  FFMA.FTZ R57, R57, R55, R4 ;  /* 0x0000003739397223 */ /* 0x000fe20000010004 */
[----:B------:R-:W-:Y:S01]  /*2790*/  HADD2 R22, R58.H0_H0, R22.H0_H0 ;  /* 0x200000163a167230 */ /* 0x000fe20000000800 */
        /* <DEDUP_REMOVED lines=8> */
[----:B------:R-:W-:Y:S01]  /*2820*/  HADD2 R25, R4.H0_H0, R25.H0_H0 ;  /* 0x2000001904197230 */ /* 0x000fe20000000800 */
[----:B------:R-:W-:Y:S05]  /*2830*/  @!P0 BRA `(.L_x_2495) ;  /* 0x0000036000008947 */ /* 0x000fea0003800000 */
[----:B------:R-:W0:Y:S02]  /*2840*/  LDS.64 R4, [UR4+0x90] ;  /* 0x00009004ff047984 */ /* 0x000e240008000a00 */
[--C-:B0-----:R-:W-:Y:S02]  /*2850*/  HADD2.F32 R58, -RZ, R4.reuse.H0_H0 ;  /* 0x20000004ff3a7230 */ /* 0x101fe40000004100 */
[----:B------:R-:W-:-:S03]  /*2860*/  HADD2.F32 R57, -RZ, R4.H1_H1 ;  /* 0x30000004ff397230 */ /* 0x000fc60000004100 */
[-C--:B------:R-:W-:Y:S02]  /*2870*/  FFMA.FTZ R6, R6, R58.reuse, RZ ;  /* 0x0000003a06067223 */ /* 0x080fe400000100ff */
[-C--:B------:R-:W-:Y:S02]  /*2880*/  FFMA.FTZ R43, R43, R58.reuse, RZ ;  /* 0x0000003a2b2b7223 */ /* 0x080fe400000100ff */
[-C--:B------:R-:W-:Y:S02]  /*2890*/  FFMA.FTZ R4, R7, R57.reuse, R6 ;  /* 0x0000003907047223 */ /* 0x080fe40000010006 */
[----:B------:R-:W0:Y:S01]  /*28a0*/  LDS.64 R6, [UR4+0x98] ;  /* 0x00009804ff067984 */ /* 0x000e220008000a00 */
[-C--:B------:R-:W-:Y:S02]  /*28b0*/  FFMA.FTZ R45, R45, R58.reuse, RZ ;  /* 0x0000003a2d2d7223 */ /* 0x080fe400000100ff */
[-C--:B------:R-:W-:Y:S01]  /*28c0*/  FFMA.FTZ R42, R42, R57.reuse, R43 ;  /* 0x000000392a2a7223 */ /* 0x080fe2000001002b */
[--C-:B------:R-:W-:Y:S01]  /*28d0*/  HADD2.F32 R43, -RZ, R5.reuse.H0_H0 ;  /* 0x20000005ff2b7230 */ /* 0x100fe20000004100 */
[----:B------:R-:W-:Y:S01]  /*28e0*/  FFMA.FTZ R41, R41, R58, RZ ;  /* 0x0000003a29297223 */ /* 0x000fe200000100ff */
[----:B------:R-:W-:Y:S01]  /*28f0*/  HADD2.F32 R5, -RZ, R5.H1_H1 ;  /* 0x30000005ff057230 */ /* 0x000fe20000004100 */
[----:B------:R-:W-:-:S02]  /*2900*/  FFMA.FTZ R45, R44, R57, R45 ;  /* 0x000000392c2d7223 */ /* 0x000fc4000001002d */
[----:B------:R-:W-:Y:S02]  /*2910*/  FFMA.FTZ R42, R37, R43, R42 ;  /* 0x0000002b252a7223 */ /* 0x000fe4000001002a */
[----:B------:R-:W-:Y:S02]  /*2920*/  FFMA.FTZ R41, R40, R57, R41 ;  /* 0x0000003928297223 */ /* 0x000fe40000010029 */
[-C--:B------:R-:W-:Y:S02]  /*2930*/  FFMA.FTZ R4, R39, R43.reuse, R4 ;  /* 0x0000002b27047223 */ /* 0x080fe40000010004 */
[----:B------:R-:W-:Y:S02]  /*2940*/  FFMA.FTZ R45, R38, R43, R45 ;  /* 0x0000002b262d7223 */ /* 0x000fe4000001002d */
        /* <DEDUP_REMOVED lines=37> */
.L_x_2495:
[----:B------:R-:W2:Y:S04]  /*2ba0*/  LDG.E.128.CONSTANT R4, [R8.64] ;  /* 0x0000000608047981 */ /* 0x000ea8000c1e9d00 */
[----:B------:R-:W0:Y:S02]  /*2bb0*/  LDS.64 R26, [UR4+0x20] ;  /* 0x00002004ff1a7984 */ /* 0x000e240008000a00 */
[----:B0-----:R-:W-:Y:S01]  /*2bc0*/  HADD2.F32 R57, -RZ, R27.H1_H1 ;  /* 0x3000001bff397230 */ /* 0x001fe20000004100 */
[C---:B--2---:R-:W-:Y:S02]  /*2bd0*/  LOP3.LUT R33, R5.reuse, 0xf000f, RZ, 0xc0, !PT ;  /* 0x000f000f05217812 */ /* 0x044fe400078ec0ff */
[----:B------:R-:W-:-:S02]  /*2be0*/  LOP3.LUT R31, R5, 0xf000f0, RZ, 0xc0, !PT ;  /* 0x00f000f0051f7812 */ /* 0x000fc400078ec0ff */
[----:B------:R-:W-:Y:S02]  /*2bf0*/  SHF.R.U32.HI R48, RZ, 0x8, R5 ;  /* 0x00000008ff307819 */ /* 0x000fe40000011605 */
[C---:B------:R-:W-:Y:S02]  /*2c00*/  LOP3.LUT R5, R6.reuse, 0xf000f, RZ, 0xc0, !PT ;  /* 0x000f000f06057812 */ /* 0x040fe400078ec0ff */
[----:B------:R-:W-:Y:S02]  /*2c10*/  LOP3.LUT R28, R6, 0xf000f0, RZ, 0xc0, !PT ;  /* 0x00f000f0061c7812 */ /* 0x000fe400078ec0ff */
[----:B------:R-:W-:Y:S01]  /*2c20*/  SHF.R.U32.HI R62, RZ, 0x8, R6 ;  /* 0x00000008ff3e7819 */ /* 0x000fe20000011606 */
[----:B------:R-:W-:Y:S01]  /*2c30*/  HADD2.F32 R6, -RZ, R26.H0_H0 ;  /* 0x2000001aff067230 */ /* 0x000fe20000004100 */
[C---:B------:R-:W-:Y:S02]  /*2c40*/  LOP3.LUT R34, R7.reuse, 0xf000f, RZ, 0xc0, !PT ;  /* 0x000f000f07227812 */ /* 0x040fe400078ec0ff */
[----:B------:R-:W-:-:S02]  /*2c50*/  LOP3.LUT R29, R7, 0xf000f0, RZ, 0xc0, !PT ;  /* 0x00f000f0071d7812 */ /* 0x000fc400078ec0ff */
[----:B------:R-:W-:Y:S01]  /*2c60*/  SHF.R.U32.HI R50, RZ, 0x8, R7 ;  /* 0x00000008ff327819 */ /* 0x000fe20000011607 */
[----:B------:R-:W-:Y:S01]  /*2c70*/  HADD2.F32 R7, -RZ, R26.H1_H1 ;  /* 0x3000001aff077230 */ /* 0x000fe20000004100 */
[----:B------:R-:W-:Y:S01]  /*2c80*/  LOP3.LUT R26, R5, 0x64006400, RZ, 0xfc, !PT ;  /* 0x64006400051a7812 */ /* 0x000fe200078efcff */
[----:B------:R-:W-:Y:S01]  /*2c90*/  HADD2.F32 R5, -RZ, R27.H0_H0 ;  /* 0x2000001bff057230 */ /* 0x000fe20000004100 */
[----:B------:R-:W-:Y:S02]  /*2ca0*/  LOP3.LUT R33, R33, 0x64006400, RZ, 0xfc, !PT ;  /* 0x6400640021217812 */ /* 0x000fe400078efcff */
[C---:B------:R-:W-:Y:S01]  /*2cb0*/  LOP3.LUT R32, R4.reuse, 0xf000f, RZ, 0xc0, !PT ;  /* 0x000f000f04207812 */ /* 0x040fe200078ec0ff */
[----:B------:R-:W-:Y:S01]  /*2cc0*/  HADD2 R26, R26, -1032, -1032 ;  /* 0xe408e4081a1a7430 */ /* 0x000fe20000000000 */
[----:B------:R-:W-:Y:S01]  /*2cd0*/  LOP3.LUT R30, R4, 0xf000f0, RZ, 0xc0, !PT ;  /* 0x00f000f0041e7812 */ /* 0x000fe200078ec0ff */
[----:B------:R-:W-:Y:S01]  /*2ce0*/  HADD2 R33, R33, -1032, -1032 ;  /* 0xe408e40821217430 */ /* 0x000fe20000000000 */
[----:B------:R-:W-:-:S02]  /*2cf0*/  LOP3.LUT R32, R32, 0x64006400, RZ, 0xfc, !PT ;  /* 0x6400640020207812 */ /* 0x000fc400078efcff */
[--C-:B------:R-:W-:Y:S01]  /*2d00*/  HADD2.F32 R41, -RZ, R26.reuse.H0_H0 ;  /* 0x2000001aff297230 */ /* 0x100fe20000004100 */
[----:B------:R-:W-:Y:S01]  /*2d10*/  LOP3.LUT R30, R30, 0x64006400, RZ, 0xfc, !PT ;  /* 0x640064001e1e7812 */ /* 0x000fe200078efcff */
[----:B------:R-:W-:Y:S01]  /*2d20*/  HADD2.F32 R40, -RZ, R26.H1_H1 ;  /* 0x3000001aff287230 */ /* 0x000fe20000004100 */
[----:B------:R-:W-:Y:S01]  /*2d30*/  LOP3.LUT R36, R29, 0x64006400, RZ, 0xfc, !PT ;  /* 0x640064001d247812 */ /* 0x000fe200078efcff */
[----:B------:R-:W0:Y:S01]  /*2d40*/  LDS.64 R26, [UR4+0x28] ;  /* 0x00002804ff1a7984 */ /* 0x000e220008000a00 */
[--C-:B------:R-:W-:Y:S01]  /*2d50*/  HADD2.F32 R43, -RZ, R33.reuse.H0_H0 ;  /* 0x20000021ff2b7230 */ /* 0x100fe20000004100 */
[----:B------:R-:W-:Y:S01]  /*2d60*/  FFMA.FTZ R46, R6, R41, RZ ;  /* 0x00000029062e7223 */ /* 0x000fe200000100ff */
[----:B------:R-:W-:Y:S01]  /*2d70*/  HADD2.F32 R42, -RZ, R33.H1_H1 ;  /* 0x30000021ff2a7230 */ /* 0x000fe20000004100 */
[----:B------:R-:W-:Y:S01]  /*2d80*/  LOP3.LUT R33, R34, 0x64006400, RZ, 0xfc, !PT ;  /* 0x6400640022217812 */ /* 0x000fe200078efcff */
[----:B------:R-:W-:Y:S01]  /*2d90*/  HADD2 R32, R32, -1032, -1032 ;  /* 0xe408e40820207430 */ /* 0x000fe20000000000 */
[----:B------:R-:W-:Y:S01]  /*2da0*/  LOP3.LUT R34, R28, 0x64006400, RZ, 0xfc, !PT ;  /* 0x640064001c227812 */ /* 0x000fe200078efcff */
[----:B------:R-:W-:Y:S01]  /*2db0*/  FFMA.FTZ R46, R7, R40, R46 ;  /* 0x00000028072e7223 */ /* 0x000fe2000001002e */
[----:B------:R-:W-:Y:S01]  /*2dc0*/  SHF.R.U32.HI R4, RZ, 0x8, R4 ;  /* 0x00000008ff047819 */ /* 0x000fe20000011604 */
[----:B------:R-:W-:Y:S01]  /*2dd0*/  HADD2 R33, R33, -1032, -1032 ;  /* 0xe408e40821217430 */ /* 0x000fe20000000000 */
[----:B------:R-:W-:Y:S01]  /*2de0*/  LOP3.LUT R49, R48, 0xf000f, RZ, 0xc0, !PT ;  /* 0x000f000f30317812 */ /* 0x000fe200078ec0ff */
[--C-:B------:R-:W-:Y:S01]  /*2df0*/  HADD2.F32 R45, -RZ, R32.reuse.H0_H0 ;  /* 0x20000020ff2d7230 */ /* 0x100fe20000004100 */
[C---:B------:R-:W-:Y:S01]  /*2e00*/  LOP3.LUT R47, R62.reuse, 0xf000f, RZ, 0xc0, !PT ;  /* 0x000f000f3e2f7812 */ /* 0x040fe200078ec0ff */
[----:B------:R-:W-:Y:S01]  /*2e10*/  HADD2.F32 R44, -RZ, R32.H1_H1 ;  /* 0x30000020ff2c7230 */ /* 0x000fe20000004100 */
[----:B------:R-:W-:Y:S01]  /*2e20*/  LOP3.LUT R32, R31, 0x64006400, RZ, 0xfc, !PT ;  /* 0x640064001f207812 */ /* 0x000fe200078efcff */
[--C-:B------:R-:W-:Y:S01]  /*2e30*/  HADD2.F32 R39, -RZ, R33.reuse.H0_H0 ;  /* 0x20000021ff277230 */ /* 0x100fe20000004100 */
[----:B------:R-:W-:Y:S01]  /*2e40*/  LOP3.LUT R49, R49, 0x64006400, RZ, 0xfc, !PT ;  /* 0x6400640031317812 */ /* 0x000fe200078efcff */
[-C--:B------:R-:W-:Y:S01]  /*2e50*/  HFMA2 R31, R30, R59.reuse.H0_H0, -72, -72 ;  /* 0xd480d4801e1f7431 */ /* 0x080fe2000004003b */
[----:B------:R-:W-:Y:S01]  /*2e60*/  LOP3.LUT R47, R47, 0x64006400, RZ, 0xfc, !PT ;  /* 0x640064002f2f7812 */ /* 0x000fe200078efcff */
[-C--:B------:R-:W-:Y:S01]  /*2e70*/  HFMA2 R28, R32, R59.reuse.H0_H0, -72, -72 ;  /* 0xd480d480201c7431 */ /* 0x080fe2000004003b */
[----:B------:R-:W-:Y:S01]  /*2e80*/  FFMA.FTZ R32, R45, R6, RZ ;  /* 0x000000062d207223 */ /* 0x000fe200000100ff */
[-C--:B------:R-:W-:Y:S01]  /*2e90*/  HFMA2 R29, R34, R59.reuse.H0_H0, -72, -72 ;  /* 0xd480d480221d7431 */ /* 0x080fe2000004003b */
[----:B------:R-:W-:Y:S01]  /*2ea0*/  LOP3.LUT R62, R62, 0xf000f0, RZ, 0xc0, !PT ;  /* 0x00f000f03e3e7812 */ /* 0x000fe200078ec0ff */
        /* <DEDUP_REMOVED lines=19> */
[----:B------:R-:W-:Y:S01]  /*2fe0*/  HADD2.F32 R30, -RZ, R30.H1_H1 ;  /* 0x3000001eff1e7230 */ /* 0x000fe20000004100 */
[----:B------:R-:W-:Y:S01]  /*2ff0*/  FFMA.FTZ R54, R33, R57, R54 ;  /* 0x0000003921367223 */ /* 0x000fe20000010036 */
[----:B------:R-:W-:Y:S01]  /*3000*/  HADD2 R49, R49, -1032, -1032 ;  /* 0xe408e40831317430 */ /* 0x000fe20000000000 */
[----:B------:R-:W-:Y:S01]  /*3010*/  LOP3.LUT R6, R6, 0x64006400, RZ, 0xfc, !PT ;  /* 0x6400640006067812 */ /* 0x000fe200078efcff */
[C---:B------:R-:W-:Y:S01]  /*3020*/  FFMA.FTZ R51, R57.reuse, R32, R51 ;  /* 0x0000002039337223 */ /* 0x040fe20000010033 */
[----:B------:R-:W-:Y:S01]  /*3030*/  LOP3.LUT R46, R50, 0xf000f, RZ, 0xc0, !PT ;  /* 0x000f000f322e7812 */ /* 0x000fe200078ec0ff */
[C---:B------:R-:W-:Y:S01]  /*3040*/  FFMA.FTZ R52, R57.reuse, R31, R52 ;  /* 0x0000001f39347223 */ /* 0x040fe20000010034 */
[----:B0-----:R-:W-:Y:S01]  /*3050*/  HADD2.F32 R60, -RZ, R26.H0_H0 ;  /* 0x2000001aff3c7230 */ /* 0x001fe20000004100 */
[----:B------:R-:W-:Y:S01]  /*3060*/  FFMA.FTZ R57, R57, R30, R5 ;  /* 0x0000001e39397223 */ /* 0x000fe20000010005 */
        /* <DEDUP_REMOVED lines=8> */
[----:B------:R-:W-:Y:S01]  /*30f0*/  LOP3.LUT R51, R4, 0xf000f0, RZ, 0xc0, !PT ;  /* 0x00f000f004337812 */ /* 0x000fe200078ec0ff */
[----:B------:R-:W-:Y:S01]  /*3100*/  HADD2.F32 R4, -RZ, R49.H1_H1 ;  /* 0x30000031ff047230 */ /* 0x000fe20000004100 */
[----:B------:R-:W-:Y:S01]  /*3110*/  LOP3.LUT R50, R50, 0x64006400, RZ, 0xfc, !PT ;  /* 0x6400640032327812 */ /* 0x000fe200078efcff */
[----:B------:R-:W-:Y:S01]  /*3120*/  HADD2 R46, R46, -1032, -1032 ;  /* 0xe408e4082e2e7430 */ /* 0x000fe20000000000 */
[----:B------:R-:W-:Y:S01]  /*3130*/  FFMA.FTZ R54, R29, R60, R54 ;  /* 0x0000003c1d367223 */ /* 0x000fe20000010036 */
[----:B------:R-:W-:-:S02]  /*3140*/  HADD2.F32 R5, -RZ, R5.H1_H1 ;  /* 0x30000005ff057230 */ /* 0x000fc40000004100 */
[----:B------:R-:W-:Y:S01]  /*3150*/  HADD2.F32 R49, -RZ, R26.H1_H1 ;  /* 0x3000001aff317230 */ /* 0x000fe20000004100 */
[----:B------:R-:W-:Y:S01]  /*3160*/  LOP3.LUT R26, R51, 0x64006400, RZ, 0xfc, !PT ;  /* 0x64006400331a7812 */ /* 0x000fe200078efcff */
[--C-:B------:R-:W-:Y:S02]  /*3170*/  HADD2.F32 R7, -RZ, R47.reuse.H0_H0 ;  /* 0x2000002fff077230 */ /* 0x100fe40000004100 */
[--C-:B------:R-:W-:Y:S01]  /*3180*/  HADD2.F32 R6, -RZ, R46.reuse.H0_H0 ;  /* 0x2000002eff067230 */ /* 0x100fe20000004100 */
[----:B------:R-:W-:Y:S01]  /*3190*/  FFMA.FTZ R51, R5, R49, R54 ;  /* 0x0000003105337223 */ /* 0x000fe20000010036 */
[----:B------:R-:W-:Y:S01]  /*31a0*/  LOP3.LUT R54, R48, 0xf000f0, RZ, 0xc0, !PT ;  /* 0x00f000f030367812 */ /* 0x000fe200078ec0ff */
[----:B------:R-:W-:Y:S01]  /*31b0*/  HADD2.F32 R47, -RZ, R47.H1_H1 ;  /* 0x3000002fff2f7230 */ /* 0x000fe20000004100 */
[C---:B------:R-:W-:Y:S01]  /*31c0*/  FFMA.FTZ R52, R60.reuse, R7, R52 ;  /* 0x000000073c347223 */ /* 0x040fe20000010034 */
[----:B------:R-:W-:Y:S01]  /*31d0*/  HADD2.F32 R46, -RZ, R46.H1_H1 ;  /* 0x3000002eff2e7230 */ /* 0x000fe20000004100 */
[----:B------:R-:W-:Y:S01]  /*31e0*/  FFMA.FTZ R57, R60, R6, R57 ;  /* 0x000000063c397223 */ /* 0x000fe20000010039 */
[----:B------:R-:W-:Y:S01]  /*31f0*/  LOP3.LUT R54, R54, 0x64006400, RZ, 0xfc, !PT ;  /* 0x6400640036367812 */ /* 0x000fe200078efcff */
[-C--:B------:R-:W-:Y:S01]  /*3200*/  HFMA2 R48, R26, R59.reuse.H0_H0, -72, -72 ;  /* 0xd480d4801a307431 */ /* 0x080fe2000004003b */
[C---:B------:R-:W-:Y:S01]  /*3210*/  FFMA.FTZ R58, R49.reuse, R4, R58 ;  /* 0x00000004313a7223 */ /* 0x040fe2000001003a */
[--C-:B------:R-:W-:Y:S01]  /*3220*/  HADD2.F32 R61, -RZ, R27.reuse.H1_H1 ;  /* 0x3000001bff3d7230 */ /* 0x100fe20000004100 */
[C---:B------:R-:W-:Y:S01]  /*3230*/  FFMA.FTZ R55, R49.reuse, R47, R52 ;  /* 0x0000002f31377223 */ /* 0x040fe20000010034 */
[----:B------:R-:W-:Y:S01]  /*3240*/  HADD2.F32 R52, -RZ, R27.H0_H0 ;  /* 0x2000001bff347230 */ /* 0x000fe20000004100 */
[----:B------:R-:W-:Y:S01]  /*3250*/  FFMA.FTZ R57, R49, R46, R57 ;  /* 0x0000002e31397223 */ /* 0x000fe20000010039 */
[----:B------:R-:W-:-:S02]  /*3260*/  HFMA2 R49, R54, R59.H0_H0, -72, -72 ;  /* 0xd480d48036317431 */ /* 0x000fc4000004003b */
        /* <DEDUP_REMOVED lines=8> */
[----:B------:R-:W-:Y:S01]  /*32f0*/  HADD2.F32 R50, -RZ, R27.H0_H0 ;  /* 0x2000001bff327230 */ /* 0x000fe20000004100 */
        /* <DEDUP_REMOVED lines=11> */
[----:B------:R-:W-:Y:S02]  /*33b0*/  IMAD.WIDE R60, R21, c[0x0][0x18c], R8 ;  /* 0x00006300153c7a25 */ /* 0x000fe400078e0208 */
[----:B------:R-:W-:Y:S02]  /*33c0*/  HADD2 R21, R57.H0_H0, R22.H0_H0 ;  /* 0x2000001639157230 */ /* 0x000fe40000000800 */
        /* <DEDUP_REMOVED lines=10> */
[----:B------:R-:W0:Y:S04]  /*3470*/  LDS.64 R8, [UR4+0xa0] ;  /* 0x0000a004ff087984 */ /* 0x000e280008000a00 */
[----:B------:R-:W1:Y:S01]  /*3480*/  LDS.64 R22, [UR4+0xa8] ;  /* 0x0000a804ff167984 */ /* 0x000e620008000a00 */
[----:B0-----:R-:W-:-:S02]  /*3490*/  HADD2.F32 R58, -RZ, R8.H0_H0 ;  /* 0x20000008ff3a7230 */ /* 0x001fc40000004100 */
        /* <DEDUP_REMOVED lines=13> */
[----:B------:R-:W-:Y:S02]  /*3570*/  FFMA.FTZ R44, R37, R42, R44 ;  /* 0x0000002a252c7223 */ /* 0x000fe4000001002c */
[----:B------:R-:W-:-:S02]  /*3580*/  FFMA.FTZ R43, R32, R9, R43 ;  /* 0x00000009202b7223 */ /* 0x000fc4000001002b */
[-C--:B------:R-:W-:Y:S01]  /*3590*/  FFMA.FTZ R32, R31, R9.reuse, R8 ;  /* 0x000000091f207223 */ /* 0x080fe20000010008 */
[--C-:B-1----:R-:W-:Y:S01]  /*35a0*/  HADD2.F32 R31, -RZ, R22.reuse.H0_H0 ;  /* 0x20000016ff1f7230 */ /* 0x102fe20000004100 */
[----:B------:R-:W-:Y:S01]  /*35b0*/  FFMA.FTZ R39, R34, R42, R39 ;  /* 0x0000002a22277223 */ /* 0x000fe20000010027 */
[----:B------:R-:W-:Y:S01]  /*35c0*/  HADD2.F32 R22, -RZ, R22.H1_H1 ;  /* 0x30000016ff167230 */ /* 0x000fe20000004100 */
        /* <DEDUP_REMOVED lines=32> */
.L_x_2496:
        /* <DEDUP_REMOVED lines=18> */
[----:B------:R-:W-:Y:S01]  /*38f0*/  SHF.R.U32.HI R28, RZ, 0x8, R4 ;  /* 0x00000008ff1c7819 */ /* 0x000fe20000011604 */
[--C-:B------:R-:W-:Y:S01]  /*3900*/  HADD2.F32 R4, -RZ, R8.reuse.H0_H0 ;  /* 0x20000008ff047230 */ /* 0x100fe20000004100 */
[C---:B------:R-:W-:Y:S01]  /*3910*/  LOP3.LUT R6, R7.reuse, 0xf000f, RZ, 0xc0, !PT ;  /* 0x000f000f07067812 */ /* 0x040fe200078ec0ff */
[--C-:B------:R-:W-:Y:S01]  /*3920*/  HADD2.F32 R41, -RZ, R5.reuse.H0_H0 ;  /* 0x20000005ff297230 */ /* 0x100fe20000004100 */
[----:B------:R-:W-:Y:S01]  /*3930*/  LOP3.LUT R31, R7, 0xf000f0, RZ, 0xc0, !PT ;  /* 0x00f000f0071f7812 */ /* 0x000fe200078ec0ff */
[----:B------:R-:W-:Y:S01]  /*3940*/  HADD2.F32 R40, -RZ, R5.H1_H1 ;  /* 0x30000005ff287230 */ /* 0x000fe20000004100 */
[----:B------:R-:W-:Y:S01]  /*3950*/  SHF.R.U32.HI R51, RZ, 0x8, R7 ;  /* 0x00000008ff337819 */ /* 0x000fe20000011607 */
[----:B------:R-:W-:Y:S01]  /*3960*/  HADD2.F32 R7, -RZ, R8.H1_H1 ;  /* 0x30000008ff077230 */ /* 0x000fe20000004100 */
        /* <DEDUP_REMOVED lines=12> */
[----:B------:R-:W-:Y:S01]  /*3a30*/  HADD2.F32 R42, -RZ, R26.H1_H1 ;  /* 0x3000001aff2a7230 */ /* 0x000fe20000004100 */
[----:B------:R-:W-:Y:S01]  /*3a40*/  LOP3.LUT R26, R31, 0x64006400, RZ, 0xfc, !PT ;  /* 0x640064001f1a7812 */ /* 0x000fe200078efcff */
[-C--:B------:R-:W-:Y:S01]  /*3a50*/  HFMA2 R23, R6, R59.reuse.H0_H0, -72, -72 ;  /* 0xd480d48006177431 */ /* 0x080fe2000004003b */
[----:B------:R-:W-:Y:S01]  /*3a60*/  LOP3.LUT R60, R60, 0x64006400, RZ, 0xfc, !PT ;  /* 0x640064003c3c7812 */ /* 0x000fe200078efcff */
[--C-:B------:R-:W-:Y:S02]  /*3a70*/  HADD2.F32 R39, -RZ, R27.reuse.H0_H0 ;  /* 0x2000001bff277230 */ /* 0x100fe40000004100 */
[-C--:B------:R-:W-:Y:S02]  /*3a80*/  HFMA2 R6, R22, R59.reuse.H0_H0, -72, -72 ;  /* 0xd480d48016067431 */ /* 0x080fe4000004003b */
[-C--:B------:R-:W-:Y:S01]  /*3a90*/  HFMA2 R22, R30, R59.reuse.H0_H0, -72, -72 ;  /* 0xd480d4801e167431 */ /* 0x080fe2000004003b */
[C---:B------:R-:W-:Y:S01]  /*3aa0*/  FFMA.FTZ R30, R4.reuse, R41, RZ ;  /* 0x00000029041e7223 */ /* 0x040fe200000100ff */
[----:B------:R-:W-:Y:S01]  /*3ab0*/  HFMA2 R5, R26, R59.H0_H0, -72, -72 ;  /* 0xd480d4801a057431 */ /* 0x000fe2000004003b */
[----:B------:R-:W-:Y:S01]  /*3ac0*/  FFMA.FTZ R26, R45, R4, RZ ;  /* 0x000000042d1a7223 */ /* 0x000fe200000100ff */
[----:B------:R-:W-:Y:S01]  /*3ad0*/  HADD2.F32 R38, -RZ, R27.H1_H1 ;  /* 0x3000001bff267230 */ /* 0x000fe20000004100 */
[C---:B------:R-:W-:Y:S01]  /*3ae0*/  FFMA.FTZ R27, R4.reuse, R43, RZ ;  /* 0x0000002b041b7223 */ /* 0x040fe200000100ff */
[----:B------:R-:W-:Y:S01]  /*3af0*/  HADD2.F32 R37, -RZ, R23.H0_H0 ;  /* 0x20000017ff257230 */ /* 0x000fe20000004100 */
[----:B------:R-:W-:Y:S01]  /*3b00*/  FFMA.FTZ R4, R4, R39, RZ ;  /* 0x0000002704047223 */ /* 0x000fe200000100ff */
        /* <DEDUP_REMOVED lines=27> */
[C---:B------:R-:W-:Y:S01]  /*3cc0*/  FFMA.FTZ R55, R29.reuse, R32, R49 ;  /* 0x000000201d377223 */ /* 0x040fe20000010031 */
[----:B------:R-:W-:Y:S01]  /*3cd0*/  LOP3.LUT R50, R50, 0xf000f0, RZ, 0xc0, !PT ;  /* 0x00f000f032327812 */ /* 0x000fe200078ec0ff */
        /* <DEDUP_REMOVED lines=13> */
[C---:B------:R-:W-:Y:S01]  /*3db0*/  FFMA.FTZ R29, R47.reuse, R26, R55 ;  /* 0x0000001a2f1d7223 */ /* 0x040fe20000010037 */
[----:B------:R-:W-:Y:S01]  /*3dc0*/  LOP3.LUT R48, R48, 0x64006400, RZ, 0xfc, !PT ;  /* 0x6400640030307812 */ /* 0x000fe200078efcff */
[C---:B------:R-:W-:Y:S01]  /*3dd0*/  FFMA.FTZ R46, R47.reuse, R23, R46 ;  /* 0x000000172f2e7223 */ /* 0x040fe2000001002e */
[----:B------:R-:W-:Y:S01]  /*3de0*/  HADD2.F32 R7, -RZ, R7.H1_H1 ;  /* 0x30000007ff077230 */ /* 0x000fe20000004100 */
[----:B------:R-:W-:Y:S01]  /*3df0*/  FFMA.FTZ R47, R47, R22, R53 ;  /* 0x000000162f2f7223 */ /* 0x000fe20000010035 */
[----:B------:R-:W-:-:S02]  /*3e00*/  HADD2.F32 R6, -RZ, R6.H1_H1 ;  /* 0x30000006ff067230 */ /* 0x000fc40000004100 */
[----:B------:R-:W-:Y:S02]  /*3e10*/  HADD2.F32 R54, -RZ, R8.H1_H1 ;  /* 0x30000008ff367230 */ /* 0x000fe40000004100 */
[-C--:B------:R-:W-:Y:S02]  /*3e20*/  HFMA2 R53, R60, R59.reuse.H0_H0, -72, -72 ;  /* 0xd480d4803c357431 */ /* 0x080fe4000004003b */
[-C--:B------:R-:W-:Y:S01]  /*3e30*/  HFMA2 R51, R58, R59.reuse.H0_H0, -72, -72 ;  /* 0xd480d4803a337431 */ /* 0x080fe2000004003b */
[----:B------:R-:W-:Y:S01]  /*3e40*/  FFMA.FTZ R8, R7, R54, R49 ;  /* 0x0000003607087223 */ /* 0x000fe20000010031 */
[-C--:B------:R-:W-:Y:S01]  /*3e50*/  HFMA2 R50, R50, R59.reuse.H0_H0, -72, -72 ;  /* 0xd480d48032327431 */ /* 0x080fe2000004003b */
[----:B------:R-:W-:Y:S01]  /*3e60*/  FFMA.FTZ R28, R54, R6, R29 ;  /* 0x00000006361c7223 */ /* 0x000fe2000001001d */
[----:B------:R-:W-:Y:S02]  /*3e70*/  HADD2.F32 R5, -RZ, R5.H1_H1 ;  /* 0x30000005ff057230 */ /* 0x000fe40000004100 */
[----:B------:R-:W-:-:S02]  /*3e80*/  HFMA2 R59, R48, R59.H0_H0, -72, -72 ;  /* 0xd480d480303b7431 */ /* 0x000fc4000004003b */
[----:B------:R-:W-:Y:S01]  /*3e90*/  HADD2.F32 R4, -RZ, R4.H1_H1 ;  /* 0x30000004ff047230 */ /* 0x000fe20000004100 */
[C---:B------:R-:W-:Y:S01]  /*3ea0*/  FFMA.FTZ R29, R54.reuse, R5, R46 ;  /* 0x00000005361d7223 */ /* 0x040fe2000001002e */
[----:B------:R-:W-:Y:S02]  /*3eb0*/  HADD2.F32 R55, -RZ, R9.H0_H0 ;  /* 0x20000009ff377230 */ /* 0x000fe40000004100 */
[----:B------:R-:W-:Y:S01]  /*3ec0*/  HADD2.F32 R48, -RZ, R50.H0_H0 ;  /* 0x20000032ff307230 */ /* 0x000fe20000004100 */
[----:B------:R-:W-:Y:S01]  /*3ed0*/  FFMA.FTZ R54, R54, R4, R47 ;  /* 0x0000000436367223 */ /* 0x000fe2000001002f */
[----:B------:R-:W-:Y:S02]  /*3ee0*/  HADD2.F32 R49, -RZ, R59.H0_H0 ;  /* 0x2000003bff317230 */ /* 0x000fe40000004100 */
        /* <DEDUP_REMOVED lines=82> */
.L_x_2493:
        /* <DEDUP_REMOVED lines=8> */
.L_x_2492:
[----:B------:R-:W-:-:S04]  /*4490*/  ISETP.GE.AND P0, PT, R20, R19, PT ;  /* 0x000000131400720c */ /* 0x000fc80003f06270 */
[----:B------:R-:W-:-:S13]  /*44a0*/  ISETP.GE.OR P0, PT, R20, c[0x0][0x1bc], P0 ;  /* 0x00006f0014007a0c */ /* 0x000fda0000706670 */
[----:B------:R-:W-:Y:S05]  /*44b0*/  @P0 BRA `(.L_x_2498) ;  /* 0x00000d8000000947 */ /* 0x000fea0003800000 */
[----:B------:R-:W-:-:S05]  /*44c0*/  IMAD.MOV.U32 R10, RZ, RZ, c[0x0][0x18c] ;  /* 0x00006300ff0a7624 */ /* 0x000fca00078e00ff */
[----:B------:R-:W-:-:S04]  /*44d0*/  SHF.R.S32.HI R3, RZ, 0x1f, R10 ;  /* 0x0000001fff037819 */ /* 0x000fc8000001140a */
[----:B------:R-:W-:Y:S02]  /*44e0*/  SHF.L.U64.HI R3, R10, 0x2, R3 ;  /* 0x000000020a037819 */ /* 0x000fe40000010203 */
.L_x_2500:
        /* <DEDUP_REMOVED lines=8> */
[----:B------:R-:W-:-:S04]  /*4570*/  IADD3 R2, R20, 0x10, RZ ;  /* 0x0000001014027810 */ /* 0x000fc80007ffe0ff */
[C---:B------:R-:W-:Y:S02]  /*4580*/  ISETP.GE.AND P2, PT, R2.reuse, c[0x0][0x1bc], PT ;  /* 0x00006f0002007a0c */ /* 0x040fe40003f46270 */
[----:B------:R-:W-:Y:S02]  /*4590*/  ISETP.LT.AND P3, PT, R2, R19, PT ;  /* 0x000000130200720c */ /* 0x000fe40003f61270 */
[----:B--2---:R-:W-:Y:S02]  /*45a0*/  @!P0 PRMT R0, R6, 0x7610, R0 ;  /* 0x0000761006008816 */ /* 0x004fe40000000000 */
[----:B------:R-:W-:Y:S01]  /*45b0*/  @!P0 PRMT R56, R7, 0x7610, R56 ;  /* 0x0000761007388816 */ /* 0x000fe20000000038 */
[----:B---3--:R-:W-:Y:S01]  /*45c0*/  @!P0 IMAD.IADD R14, R5, 0x1, R20 ;  /* 0x00000001050e8824 */ /* 0x008fe200078e0214 */
[----:B------:R-:W-:Y:S02]  /*45d0*/  @!P0 PRMT R0, R0, 0x7610, R6 ;  /* 0x0000761000008816 */ /* 0x000fe40000000006 */
[----:B------:R-:W-:Y:S01]  /*45e0*/  @!P0 PRMT R56, R56, 0x7610, R7 ;  /* 0x0000761038388816 */ /* 0x000fe20000000007 */
[----:B------:R-:W-:Y:S05]  /*45f0*/  @!P1 BRA `(.L_x_2499) ;  /* 0x00000bf000009947 */ /* 0x000fea0003800000 */
[----:B------:R-:W-:Y:S01]  /*4600*/  IMAD.MOV.U32 R13, RZ, RZ, R11 ;  /* 0x000000ffff0d7224 */ /* 0x000fe200078e000b */
[----:B------:R-:W0:Y:S04]  /*4610*/  LDS.128 R4, [UR4] ;  /* 0x00000004ff047984 */ /* 0x000e280008000c00 */
[----:B------:R-:W2:Y:S01]  /*4620*/  LDG.E.128.CONSTANT R20, [R12.64] ;  /* 0x000000060c147981 */ /* 0x000ea2000c1e9d00 */
[----:B------:R-:W-:Y:S01]  /*4630*/  IMAD.MOV.U32 R24, RZ, RZ, 0x3400 ;  /* 0x00003400ff187424 */ /* 0x000fe200078e00ff */
[----:B------:R-:W-:Y:S01]  /*4640*/  ISETP.GE.AND P0, PT, R17, 0x2, PT ;  /* 0x000000021100780c */ /* 0x000fe20003f06270 */
[----:B------:R-:W-:-:S02]  /*4650*/  IMAD.MOV.U32 R57, RZ, RZ, 0x2c00 ;  /* 0x00002c00ff397424 */ /* 0x000fc400078e00ff */
[----:B------:R-:W-:Y:S01]  /*4660*/  IMAD.MOV.U32 R31, RZ, RZ, 0x2400 ;  /* 0x00002400ff1f7424 */ /* 0x000fe200078e00ff */
[C---:B--2---:R-:W-:Y:S02]  /*4670*/  LOP3.LUT R26, R20.reuse, 0xc000c, RZ, 0xc0, !PT ;  /* 0x000c000c141a7812 */ /* 0x044fe400078ec0ff */
[----:B------:R-:W-:Y:S02]  /*4680*/  SHF.R.U32.HI R48, RZ, 0x8, R20 ;  /* 0x00000008ff307819 */ /* 0x000fe40000011614 */
[C---:B------:R-:W-:Y:S02]  /*4690*/  LOP3.LUT R46, R20.reuse, 0x300030, RZ, 0xc0, !PT ;  /* 0x00300030142e7812 */ /* 0x040fe400078ec0ff */
[C---:B------:R-:W-:Y:S02]  /*46a0*/  LOP3.LUT R40, R20.reuse, 0xc000c0, RZ, 0xc0, !PT ;  /* 0x00c000c014287812 */ /* 0x040fe400078ec0ff */
[----:B------:R-:W-:Y:S02]  /*46b0*/  LOP3.LUT R13, R20, 0x30003, RZ, 0xc0, !PT ;  /* 0x00030003140d7812 */ /* 0x000fe400078ec0ff */
        /* <DEDUP_REMOVED lines=11> */
[----:B------:R-:W-:Y:S02]  /*4770*/  SHF.R.U32.HI R51, RZ, 0x8, R23 ;  /* 0x00000008ff337819 */ /* 0x000fe40000011617 */
[----:B------:R-:W-:-:S02]  /*4780*/  LOP3.LUT R29, R23, 0x300030, RZ, 0xc0, !PT ;  /* 0x00300030171d7812 */ /* 0x000fc400078ec0ff */
[C---:B------:R-:W-:Y:S02]  /*4790*/  LOP3.LUT R44, R23.reuse, 0xc000c0, RZ, 0xc0, !PT ;  /* 0x00c000c0172c7812 */ /* 0x040fe400078ec0ff */
        /* <DEDUP_REMOVED lines=21> */
[----:B------:R-:W1:Y:S01]  /*48f0*/  LDS.128 R20, [UR4+0x10] ;  /* 0x00001004ff147984 */ /* 0x000e620008000c00 */
        /* <DEDUP_REMOVED lines=17> */
[----:B------:R-:W-:Y:S01]  /*4a10*/  HFMA2 R39, R46, R57.H0_H0, -66, -66 ;  /* 0xd420d4202e277431 */ /* 0x000fe20000040039 */
[-C--:B------:R-:W-:Y:S01]  /*4a20*/  HFMA2.MMA R41, R38, R5.reuse, R41 ;  /* 0x0000000526297235 */ /* 0x080fe20000000029 */
[----:B------:R-:W-:Y:S01]  /*4a30*/  HFMA2 R47, R32, R5, R35 ;  /* 0x00000005202f7231 */ /* 0x000fe20000000023 */
[----:B------:R-:W-:Y:S01]  /*4a40*/  HFMA2.MMA R45, R34, R5, R45 ;  /* 0x00000005222d7235 */ /* 0x000fe2000000002d */
[----:B------:R-:W-:Y:S01]  /*4a50*/  HFMA2 R35, R54, R57.H0_H0, -66, -66 ;  /* 0xd420d42036237431 */ /* 0x000fe20000040039 */
[----:B------:R-:W-:Y:S01]  /*4a60*/  LOP3.LUT R46, R40, 0x64006400, RZ, 0xfc, !PT ;  /* 0x64006400282e7812 */ /* 0x000fe200078efcff */
[----:B------:R-:W-:Y:S01]  /*4a70*/  HFMA2 R4, R36, R5, R33 ;  /* 0x0000000524047231 */ /* 0x000fe20000000021 */
[-C--:B------:R-:W-:Y:S01]  /*4a80*/  HFMA2.MMA R41, R39, R6.reuse, R41 ;  /* 0x0000000627297235 */ /* 0x080fe20000000029 */
[-C--:B------:R-:W-:Y:S01]  /*4a90*/  HFMA2 R37, R52, R57.reuse.H0_H0, -66, -66 ;  /* 0xd420d42034257431 */ /* 0x080fe20000040039 */
[----:B------:R-:W-:Y:S01]  /*4aa0*/  LOP3.LUT R54, R42, 0x64006400, RZ, 0xfc, !PT ;  /* 0x640064002a367812 */ /* 0x000fe200078efcff */
[----:B------:R-:W-:Y:S01]  /*4ab0*/  HFMA2 R33, R58, R57.H0_H0, -66, -66 ;  /* 0xd420d4203a217431 */ /* 0x000fe20000040039 */
[----:B------:R-:W-:Y:S01]  /*4ac0*/  LOP3.LUT R42, R43, 0x64006400, RZ, 0xfc, !PT ;  /* 0x640064002b2a7812 */ /* 0x000fe200078efcff */
[-C--:B------:R-:W-:Y:S01]  /*4ad0*/  HFMA2 R5, R37, R6.reuse, R4 ;  /* 0x0000000625057231 */ /* 0x080fe20000000004 */
[----:B------:R-:W-:Y:S01]  /*4ae0*/  HFMA2.MMA R4, R35, R6, R45 ;  /* 0x0000000623047235 */ /* 0x000fe2000000002d */
[----:B------:R-:W-:Y:S01]  /*4af0*/  HFMA2 R6, R33, R6, R47 ;  /* 0x0000000621067231 */ /* 0x000fe2000000002f */
[----:B------:R-:W-:Y:S01]  /*4b00*/  LOP3.LUT R47, R48, 0x30003, RZ, 0xc0, !PT ;  /* 0x00030003302f7812 */ /* 0x000fe200078ec0ff */
[-C--:B------:R-:W-:Y:S01]  /*4b10*/  HFMA2 R46, R46, R31.reuse.H0_H0, -18, -18 ;  /* 0xcc80cc802e2e7431 */ /* 0x080fe2000004001f */
[----:B------:R-:W-:Y:S01]  /*4b20*/  LOP3.LUT R43, R50, 0x30003, RZ, 0xc0, !PT ;  /* 0x00030003322b7812 */ /* 0x000fe200078ec0ff */
[----:B------:R-:W-:Y:S01]  /*4b30*/  HFMA2 R42, R42, R31.H0_H0, -18, -18 ;  /* 0xcc80cc802a2a7431 */ /* 0x000fe2000004001f */
[----:B------:R-:W-:-:S02]  /*4b40*/  LOP3.LUT R47, R47, 0x64006400, RZ, 0xfc, !PT ;  /* 0x640064002f2f7812 */ /* 0x000fc400078efcff */
[----:B------:R-:W-:Y:S01]  /*4b50*/  LOP3.LUT R45, R49, 0x30003, RZ, 0xc0, !PT ;  /* 0x00030003312d7812 */ /* 0x000fe200078ec0ff */
[-C--:B------:R-:W-:Y:S01]  /*4b60*/  HFMA2.MMA R53, R46, R7.reuse, R41 ;  /* 0x000000072e357235 */ /* 0x080fe20000000029 */
[----:B------:R-:W-:Y:S01]  /*4b70*/  LOP3.LUT R43, R43, 0x64006400, RZ, 0xfc, !PT ;  /* 0x640064002b2b7812 */ /* 0x000fe200078efcff */
[----:B------:R-:W-:Y:S01]  /*4b80*/  HADD2 R47, R47, -1026, -1026 ;  /* 0xe402e4022f2f7430 */ /* 0x000fe20000000000 */
[----:B------:R-:W-:Y:S01]  /*4b90*/  LOP3.LUT R40, R44, 0x64006400, RZ, 0xfc, !PT ;  /* 0x640064002c287812 */ /* 0x000fe200078efcff */
[-C--:B------:R-:W-:Y:S01]  /*4ba0*/  HFMA2 R44, R54, R31.reuse.H0_H0, -18, -18 ;  /* 0xcc80cc80362c7431 */ /* 0x080fe2000004001f */
[----:B------:R-:W-:Y:S01]  /*4bb0*/  LOP3.LUT R52, R51, 0x30003, RZ, 0xc0, !PT ;  /* 0x0003000333347812 */ /* 0x000fe200078ec0ff */
[----:B------:R-:W-:Y:S01]  /*4bc0*/  HFMA2.MMA R4, R42, R7, R4 ;  /* 0x000000072a047235 */ /* 0x000fe20000000004 */
[----:B------:R-:W-:Y:S01]  /*4bd0*/  LOP3.LUT R45, R45, 0x64006400, RZ, 0xfc, !PT ;  /* 0x640064002d2d7812 */ /* 0x000fe200078efcff */
[----:B------:R-:W-:Y:S01]  /*4be0*/  HADD2 R43, R43, -1026, -1026 ;  /* 0xe402e4022b2b7430 */ /* 0x000fe20000000000 */
[----:B------:R-:W-:Y:S01]  /*4bf0*/  LOP3.LUT R52, R52, 0x64006400, RZ, 0xfc, !PT ;  /* 0x6400640034347812 */ /* 0x000fe200078efcff */
[----:B------:R-:W-:Y:S01]  /*4c00*/  HFMA2 R40, R40, R31.H0_H0, -18, -18 ;  /* 0xcc80cc8028287431 */ /* 0x000fe2000004001f */
[-C--:B-1----:R-:W-:Y:S01]  /*4c10*/  HFMA2.MMA R53, R47, R20.reuse, R53 ;  /* 0x000000142f357235 */ /* 0x082fe20000000035 */
[-C--:B------:R-:W-:Y:S01]  /*4c20*/  HFMA2 R5, R44, R7.reuse, R5 ;  /* 0x000000072c057231 */ /* 0x080fe20000000005 */
[----:B------:R-:W-:Y:S01]  /*4c30*/  LOP3.LUT R48, R48, 0xc000c0, RZ, 0xc0, !PT ;  /* 0x00c000c030307812 */ /* 0x000fe200078ec0ff */
        /* <DEDUP_REMOVED lines=9> */
[C---:B------:R-:W-:Y:S01]  /*4cd0*/  LOP3.LUT R53, R49.reuse, 0x300030, RZ, 0xc0, !PT ;  /* 0x0030003031357812 */ /* 0x040fe200078ec0ff */
[-C--:B------:R-:W-:Y:S01]  /*4ce0*/  HFMA2 R6, R28, R21.reuse, R7 ;  /* 0x000000151c067231 */ /* 0x080fe20000000007 */
[----:B------:R-:W-:Y:S01]  /*4cf0*/  HFMA2.MMA R4, R26, R21, R4 ;  /* 0x000000151a047235 */ /* 0x000fe20000000004 */
[----:B------:R-:W-:Y:S01]  /*4d00*/  LOP3.LUT R49, R49, 0xc000c0, RZ, 0xc0, !PT ;  /* 0x00c000c031317812 */ /* 0x000fe200078ec0ff */
[----:B------:R-:W-:Y:S01]  /*4d10*/  HFMA2 R21, R24, R21, R20 ;  /* 0x0000001518157231 */ /* 0x000fe20000000014 */
[C---:B------:R-:W-:Y:S01]  /*4d20*/  LOP3.LUT R20, R50.reuse, 0x300030, RZ, 0xc0, !PT ;  /* 0x0030003032147812 */ /* 0x040fe200078ec0ff */
[----:B------:R-:W-:Y:S01]  /*4d30*/  HFMA2 R55, R55, R57.H0_H0, -66, -66 ;  /* 0xd420d42037377431 */ /* 0x000fe20000040039 */
[----:B------:R-:W-:Y:S01]  /*4d40*/  LOP3.LUT R7, R50, 0xc000c0, RZ, 0xc0, !PT ;  /* 0x00c000c032077812 */ /* 0x000fe200078ec0ff */
[----:B------:R-:W-:Y:S01]  /*4d50*/  HFMA2 R52, R48, R31.H0_H0, -18, -18 ;  /* 0xcc80cc8030347431 */ /* 0x000fe2000004001f */
[----:B------:R-:W-:-:S02]  /*4d60*/  LOP3.LUT R50, R51, 0x300030, RZ, 0xc0, !PT ;  /* 0x0030003033327812 */ /* 0x000fc400078ec0ff */
[----:B------:R-:W-:Y:S01]  /*4d70*/  LOP3.LUT R54, R49, 0x64006400, RZ, 0xfc, !PT ;  /* 0x6400640031367812 */ /* 0x000fe200078efcff */
[----:B------:R-:W-:Y:S01]  /*4d80*/  HFMA2.MMA R5, R55, R22, R5 ;  /* 0x0000001637057235 */ /* 0x000fe20000000005 */
[----:B------:R-:W-:Y:S02]  /*4d90*/  LOP3.LUT R51, R51, 0xc000c0, RZ, 0xc0, !PT ;  /* 0x00c000c033337812 */ /* 0x000fe400078ec0ff */
[----:B------:R-:W-:Y:S02]  /*4da0*/  LOP3.LUT R20, R20, 0x64006400, RZ, 0xfc, !PT ;  /* 0x6400640014147812 */ /* 0x000fe400078efcff */
[----:B------:R-:W-:Y:S01]  /*4db0*/  LOP3.LUT R49, R50, 0x64006400, RZ, 0xfc, !PT ;  /* 0x6400640032317812 */ /* 0x000fe200078efcff */
[----:B------:R-:W-:Y:S01]  /*4dc0*/  HFMA2 R50, R54, R31.H0_H0, -18, -18 ;  /* 0xcc80cc8036327431 */ /* 0x000fe2000004001f */
[----:B------:R-:W-:Y:S01]  /*4dd0*/  LOP3.LUT R54, R51, 0x64006400, RZ, 0xfc, !PT ;  /* 0x6400640033367812 */ /* 0x000fe200078efcff */
[-C--:B------:R-:W-:Y:S01]  /*4de0*/  HFMA2 R51, R20, R57.reuse.H0_H0, -66, -66 ;  /* 0xd420d42014337431 */ /* 0x080fe20000040039 */
[----:B------:R-:W-:Y:S01]  /*4df0*/  LOP3.LUT R48, R7, 0x64006400, RZ, 0xfc, !PT ;  /* 0x6400640007307812 */ /* 0x000fe200078efcff */
[----:B------:R-:W-:Y:S01]  /*4e00*/  HFMA2.MMA R5, R52, R23, R5 ;  /* 0x0000001734057235 */ /* 0x000fe20000000005 */
[----:B------:R-:W-:Y:S01]  /*4e10*/  LOP3.LUT R53, R53, 0x64006400, RZ, 0xfc, !PT ;  /* 0x6400640035357812 */ /* 0x000fe200078efcff */
[----:B------:R-:W-:-:S02]  /*4e20*/  HFMA2 R49, R49, R57.H0_H0, -66, -66 ;  /* 0xd420d42031317431 */ /* 0x000fc40000040039 */
[----:B------:R-:W-:Y:S01]  /*4e30*/  HFMA2 R48, R48, R31.H0_H0, -18, -18 ;  /* 0xcc80cc8030307431 */ /* 0x000fe2000004001f */
[----:B------:R-:W-:Y:S01]  /*4e40*/  HFMA2.MMA R4, R51, R22, R4 ;  /* 0x0000001633047235 */ /* 0x000fe20000000004 */
[----:B------:R-:W-:Y:S02]  /*4e50*/  HFMA2 R53, R53, R57.H0_H0, -66, -66 ;  /* 0xd420d42035357431 */ /* 0x000fe40000040039 */
[----:B------:R-:W-:Y:S02]  /*4e60*/  HFMA2 R54, R54, R31.H0_H0, -18, -18 ;  /* 0xcc80cc8036367431 */ /* 0x000fe4000004001f */
        /* <DEDUP_REMOVED lines=56> */
.L_x_2499:
[----:B------:R-:W-:Y:S01]  /*51f0*/  LEA R12, P0, R10, R12, 0x2 ;  /* 0x0000000c0a0c7211 */ /* 0x000fe200078010ff */
[----:B------:R-:W-:Y:S01]  /*5200*/  UIADD3 UR4, UR4, 0x20, URZ ;  /* 0x0000002004047890 */ /* 0x000fe2000fffe03f */
[----:B------:R-:W-:-:S03]  /*5210*/  IMAD.MOV.U32 R20, RZ, RZ, R2 ;  /* 0x000000ffff147224 */ /* 0x000fc600078e0002 */
[----:B------:R-:W-:Y:S01]  /*5220*/  IMAD.X R11, R11, 0x1, R3, P0 ;  /* 0x000000010b0b7824 */ /* 0x000fe200000e0603 */
[----:B------:R-:W-:Y:S05]  /*5230*/  @!P2 BRA P3, `(.L_x_2500) ;  /* 0xfffff2b00000a947 */ /* 0x000fea000183ffff */
.L_x_2498:
        /* <DEDUP_REMOVED lines=16> */
.L_x_2504:
[----:B------:R-:W0:Y:S02]  /*5340*/  LDS R6, [R4] ;  /* 0x0000000004067984 */ /* 0x000e240000000800 */
[----:B0-----:R-:W-:-:S06]  /*5350*/  HADD2 R7, R6, R9 ;  /* 0x0000000906077230 */ /* 0x001fcc0000000000 */
[----:B------:R-:W0:Y:S02]  /*5360*/  ATOMS.CAST.SPIN R7, [R4], R6, R7 ;  /* 0x000000060407738d */ /* 0x000e240001800007 */
[----:B0-----:R-:W-:-:S13]  /*5370*/  ISETP.EQ.U32.AND P0, PT, R7, 0x1, PT ;  /* 0x000000010700780c */ /* 0x001fda0003f02070 */
[----:B------:R-:W-:Y:S05]  /*5380*/  @!P0 BRA `(.L_x_2504) ;  /* 0xffffffb000008947 */ /* 0x000fea000383ffff */
[----:B------:R-:W-:Y:S05]  /*5390*/  BRA `(.L_x_2502) ;  /* 0x0000003000007947 */ /* 0x000fea0003800000 */
.L_x_2503:
[----:B------:R-:W2:Y:S02]  /*53a0*/  LD.E R4, [R2.64] ;  /* 0x0000000602047980 */ /* 0x000ea4000c101900 */
[----:B--2---:R-:W-:-:S05]  /*53b0*/  IMAD.IADD R5, R9, 0x1, R4 ;  /* 0x0000000109057824 */ /* 0x004fca00078e0204 */
[----:B------:R0:W-:Y:S02]  /*53c0*/  ST.E [R2.64], R5 ;  /* 0x0000000502007985 */ /* 0x0001e4000c101906 */
.L_x_2502:
[----:B------:R-:W-:Y:S05]  /*53d0*/  BSYNC B0 ;  /* 0x0000000000007941 */ /* 0x000fea0003800000 */
.L_x_2501:
[----:B------:R-:W2:Y:S01]  /*53e0*/  ATOM.E.ADD.F16x2.RN.STRONG.GPU P0, RZ, [R2.64+0x4], R8 ;  /* 0x0000040802ff798a */ /* 0x000ea2000810e9c6 */
[----:B------:R-:W-:Y:S01]  /*53f0*/  BSSY B0, `(.L_x_2505) ;  /* 0x000000f000007945 */ /* 0x000fe20003800000 */
[----:B--2---:R-:W-:Y:S05]  /*5400*/  @P0 BRA `(.L_x_2506) ;  /* 0x000000d000000947 */ /* 0x004fea0003800000 */
[----:B------:R-:W1:Y:S02]  /*5410*/  QSPC.E.S P0, RZ, [R2+0x4] ;  /* 0x0000040002ff73aa */ /* 0x000e640000000500 */
[----:B-1----:R-:W-:Y:S05]  /*5420*/  @!P0 BRA `(.L_x_2507) ;  /* 0x0000008000008947 */ /* 0x002fea0003800000 */
[----:B0-----:R-:W-:-:S04]  /*5430*/  IADD3 R2, R2, 0x4, RZ ;  /* 0x0000000402027810 */ /* 0x001fc80007ffe0ff */
[----:B------:R-:W-:-:S05]  /*5440*/  LOP3.LUT R2, R2, 0xffffff, RZ, 0xc0, !PT ;  /* 0x00ffffff02027812 */ /* 0x000fca00078ec0ff */
.L_x_2508:
[----:B------:R-:W0:Y:S02]  /*5450*/  LDS R4, [R2] ;  /* 0x0000000002047984 */ /* 0x000e240000000800 */
[----:B0-----:R-:W-:-:S10]  /*5460*/  HFMA2.MMA R5, R4, 1, 1, R8 ;  /* 0x3c003c0004057835 */ /* 0x001fd40000000008 */
[----:B------:R-:W0:Y:S02]  /*5470*/  ATOMS.CAST.SPIN R5, [R2], R4, R5 ;  /* 0x000000040205738d */ /* 0x000e240001800005 */
[----:B0-----:R-:W-:-:S13]  /*5480*/  ISETP.EQ.U32.AND P0, PT, R5, 0x1, PT ;  /* 0x000000010500780c */ /* 0x001fda0003f02070 */
[----:B------:R-:W-:Y:S05]  /*5490*/  @!P0 BRA `(.L_x_2508) ;  /* 0xffffffb000008947 */ /* 0x000fea000383ffff */
[----:B------:R-:W-:Y:S05]  /*54a0*/  BRA `(.L_x_2506) ;  /* 0x0000003000007947 */ /* 0x000fea0003800000 */
.L_x_2507:
[----:B------:R-:W2:Y:S02]  /*54b0*/  LD.E R4, [R2.64+0x4] ;  /* 0x0000040602047980 */ /* 0x000ea4000c101900 */
[----:B0-2---:R-:W-:-:S05]  /*54c0*/  IMAD.IADD R5, R8, 0x1, R4 ;  /* 0x0000000108057824 */ /* 0x005fca00078e0204 */
[----:B------:R0:W-:Y:S02]  /*54d0*/  ST.E [R2.64+0x4], R5 ;  /* 0x0000040502007985 */ /* 0x0001e4000c101906 */
.L_x_2506:
[----:B------:R-:W-:Y:S05]  /*54e0*/  BSYNC B0 ;  /* 0x0000000000007941 */ /* 0x000fea0003800000 */
.L_x_2505:
        /* <DEDUP_REMOVED lines=10> */
.L_x_2512:
[----:B------:R-:W0:Y:S02]  /*5590*/  LDS R4, [R0] ;  /* 0x0000000000047984 */ /* 0x000e240000000800 */
[----:B0-----:R-:W-:-:S06]  /*55a0*/  HADD2 R5, R4, R16 ;  /* 0x0000001004057230 */ /* 0x001fcc0000000000 */
[----:B------:R-:W0:Y:S02]  /*55b0*/  ATOMS.CAST.SPIN R5, [R0], R4, R5 ;  /* 0x000000040005738d */ /* 0x000e240001800005 */
[----:B0-----:R-:W-:-:S13]  /*55c0*/  ISETP.EQ.U32.AND P0, PT, R5, 0x1, PT ;  /* 0x000000010500780c */ /* 0x001fda0003f02070 */
[----:B------:R-:W-:Y:S05]  /*55d0*/  @!P0 BRA `(.L_x_2512) ;  /* 0xffffffb000008947 */ /* 0x000fea000383ffff */
[----:B------:R-:W-:Y:S05]  /*55e0*/  BRA `(.L_x_2510) ;  /* 0x0000003000007947 */ /* 0x000fea0003800000 */
.L_x_2511:
[----:B------:R-:W2:Y:S02]  /*55f0*/  LD.E R0, [R2.64] ;  /* 0x0000000602007980 */ /* 0x000ea4000c101900 */
[----:B--2---:R-:W-:-:S05]  /*5600*/  IMAD.IADD R5, R16, 0x1, R0 ;  /* 0x0000000110057824 */ /* 0x004fca00078e0200 */
[----:B------:R0:W-:Y:S02]  /*5610*/  ST.E [R2.64], R5 ;  /* 0x0000000502007985 */ /* 0x0001e4000c101906 */
.L_x_2510:
[----:B------:R-:W-:Y:S05]  /*5620*/  BSYNC B0 ;  /* 0x0000000000007941 */ /* 0x000fea0003800000 */
.L_x_2509:
[----:B------:R-:W2:Y:S02]  /*5630*/  ATOM.E.ADD.F16x2.RN.STRONG.GPU P0, RZ, [R2.64+0x4], R15 ;  /* 0x0000040f02ff798a */ /* 0x000ea4000810e9c6 */
[----:B--2---:R-:W-:Y:S05]  /*5640*/  @P0 EXIT ;  /* 0x000000000000094d */ /* 0x004fea0003800000 */
[----:B------:R-:W1:Y:S02]  /*5650*/  QSPC.E.S P0, RZ, [R2+0x4] ;  /* 0x0000040002ff73aa */ /* 0x000e640000000500 */
[----:B-1----:R-:W-:Y:S05]  /*5660*/  @!P0 BRA `(.L_x_2513) ;  /* 0x0000008000008947 */ /* 0x002fea0003800000 */
[----:B0-----:R-:W-:-:S04]  /*5670*/  IADD3 R2, R2, 0x4, RZ ;  /* 0x0000000402027810 */ /* 0x001fc80007ffe0ff */
[----:B------:R-:W-:-:S05]  /*5680*/  LOP3.LUT R2, R2, 0xffffff, RZ, 0xc0, !PT ;  /* 0x00ffffff02027812 */ /* 0x000fca00078ec0ff */
.L_x_2514:
[----:B------:R-:W0:Y:S02]  /*5690*/  LDS R4, [R2] ;  /* 0x0000000002047984 */ /* 0x000e240000000800 */
[----:B0-----:R-:W-:-:S10]  /*56a0*/  HFMA2.MMA R5, R4, 1, 1, R15 ;  /* 0x3c003c0004057835 */ /* 0x001fd4000000000f */
[----:B------:R-:W0:Y:S02]  /*56b0*/  ATOMS.CAST.SPIN R5, [R2], R4, R5 ;  /* 0x000000040205738d */ /* 0x000e240001800005 */
[----:B0-----:R-:W-:-:S13]  /*56c0*/  ISETP.EQ.U32.AND P0, PT, R5, 0x1, PT ;  /* 0x000000010500780c */ /* 0x001fda0003f02070 */
[----:B------:R-:W-:Y:S05]  /*56d0*/  @!P0 BRA `(.L_x_2514) ;  /* 0xffffffb000008947 */ /* 0x000fea000383ffff */
[----:B------:R-:W-:Y:S05]  /*56e0*/  EXIT ;  /* 0x000000000000794d */ /* 0x000fea0003800000 */
.L_x_2513:
[----:B------:R-:W2:Y:S02]  /*56f0*/  LD.E R0, [R2.64+0x4] ;  /* 0x0000040602007980 */ /* 0x000ea4000c101900 */
[----:B0-2---:R-:W-:-:S05]  /*5700*/  IMAD.IADD R5, R15, 0x1, R0 ;  /* 0x000000010f057824 */ /* 0x005fca00078e0200 */
[----:B------:R-:W-:Y:S01]  /*5710*/  ST.E [R2.64+0x4], R5 ;  /* 0x0000040502007985 */ /* 0x000fe2000c101906 */
[----:B------:R-:W-:Y:S05]  /*5720*/  EXIT ;  /* 0x000000000000794d */ /* 0x000fea0003800000 */
.L_x_2515:
        /* <DEDUP_REMOVED lines=13> */
.L_x_3762:


//--------------------- .text._Z23gemm_half_q_half_kernelILi2ELi172ELb0ELb0ELi64EEvPK6__halfPKjS4_S2_PS0_iiiiPKtS7_iiiiiibS2_i --------------------------
	.section	.text._Z23gemm_half_q_half_kernelILi2ELi172ELb0ELb0ELi64EEvPK6__halfPKjS4_S2_PS0_iiiiPKtS7_iiiiiibS2_i,"ax",@progbits
	.sectioninfo	@"SHI_REGISTERS=110"
	.align	128
        .global         _Z23gemm_half_q_half_kernelILi2ELi172ELb0ELb0ELi64EEvPK6__halfPKjS4_S2_PS0_iiiiPKtS7_iiiiiibS2_i
        .type           _Z23gemm_half_q_half_kernelILi2ELi172ELb0ELb0ELi64EEvPK6__halfPKjS4_S2_PS0_iiiiPKtS7_iiiiiibS2_i,@function
        .size           _Z23gemm_half_q_half_kernelILi2ELi172ELb0ELb0ELi64EEvPK6__halfPKjS4_S2_PS0_iiiiPKtS7_iiiiiibS2_i,(.L_x_3763 - _Z23gemm_half_q_half_kernelILi2ELi172ELb0ELb0ELi64EEvPK6__halfPKjS4_S2_PS0_iiiiPKtS7_iiiiiibS2_i)
        .other          _Z23gemm_half_q_half_kernelILi2ELi172ELb0ELb0ELi64EEvPK6__halfPKjS4_S2_PS0_iiiiPKtS7_iiiiiibS2_i,@"STO_CUDA_ENTRY STV_DEFAULT"
_Z23gemm_half_q_half_kernelILi2ELi172ELb0ELb0ELi64EEvPK6__halfPKjS4_S2_PS0_iiiiPKtS7_iiiiiibS2_i:
.text._Z23gemm_half_q_half_kernelILi2ELi172ELb0ELb0ELi64EEvPK6__halfPKjS4_S2_PS0_iiiiPKtS7_iiiiiibS2_i:
        /* <DEDUP_REMOVED lines=34> */
.L_x_2520:
        /* <DEDUP_REMOVED lines=10> */
[C---:B------:R-:W-:Y:S02]  /*02c0*/  LEA R6, P2, R18.reuse, c[0x0][0x160], 0x1 ;  /* 0x0000580012067a11 */ /* 0x040fe400078408ff */
        /* <DEDUP_REMOVED lines=25> */
.L_x_2519:
        /* <DEDUP_REMOVED lines=22> */
.L_x_2521:
        /* <DEDUP_REMOVED lines=12> */
.L_x_2518:
[----:B------:R-:W-:Y:S01]  /*0680*/  ISETP.GT.AND P2, PT, R9, 0x3, PT ;  /* 0x000000030900780c */ /* 0x000fe20003f44270 */
[----:B------:R-:W-:Y:S01]  /*0690*/  IMAD.SHL.U32 R20, R4, 0x2, RZ ;  /* 0x0000000204147824 */ /* 0x000fe200078e00ff */
[----:B------:R-:W-:Y:S01]  /*06a0*/  PLOP3.LUT P0, PT, PT, PT, PT, 0x80, 0x0 ;  /* 0x000000000000781c */ /* 0x000fe20003f0f070 */
[----:B------:R-:W-:-:S10]  /*06b0*/  IMAD.MOV.U32 R21, RZ, RZ, RZ ;  /* 0x000000ffff157224 */ /* 0x000fd400078e00ff */
[----:B------:R-:W-:Y:S05]  /*06c0*/  @!P2 BRA `(.L_x_2522) ;  /* 0x000002600000a947 */ /* 0x000fea0003800000 */
[----:B------:R-:W-:Y:S02]  /*06d0*/  PLOP3.LUT P0, PT, PT, PT, PT, 0x8, 0x0 ;  /* 0x000000000000781c */ /* 0x000fe40003f0e170 */
[----:B------:R-:W-:Y:S02]  /*06e0*/  IADD3 R22, R9, -0x3, RZ ;  /* 0xfffffffd09167810 */ /* 0x000fe40007ffe0ff */
.L_x_2523:
        /* <DEDUP_REMOVED lines=36> */
.L_x_2522:
        /* <DEDUP_REMOVED lines=22> */
.L_x_2524:
        /* <DEDUP_REMOVED lines=11> */
.L_x_2517:
[----:B------:R-:W-:Y:S05]  /*0b40*/  BSYNC B0 ;  /* 0x0000000000007941 */ /* 0x000fea0003800000 */
.L_x_2516:
        /* <DEDUP_REMOVED lines=14> */
.L_x_2527:
        /* <DEDUP_REMOVED lines=19> */
.L_x_2526:
        /* <DEDUP_REMOVED lines=14> */
.L_x_2528:
[----:B------:R-:W-:-:S13]  /*0e40*/  ISETP.LT.OR P0, PT, R19, R9, P0 ;  /* 0x000000091300720c */ /* 0x000fda0000701670 */
[----:B------:R-:W-:Y:S02]  /*0e50*/  @P0 IMAD R0, R0, 0x2, R19 ;  /* 0x0000000200000824 */ /* 0x000fe400078e0213 */
[----:B0-----:R-:W-:Y:S02]  /*0e60*/  @P0 IMAD.MOV.U32 R3, RZ, RZ, 0x2 ;  /* 0x00000002ff030424 */ /* 0x001fe400078e00ff */
[----:B------:R-:W-:-:S04]  /*0e70*/  @P0 IMAD R0, R0, c[0x0][0x18c], R5 ;  /* 0x0000630000000a24 */ /* 0x000fc800078e0205 */
[----:B------:R-:W-:-:S05]  /*0e80*/  @P0 IMAD.WIDE R2, R0, R3, c[0x0][0x180] ;  /* 0x0000600000020625 */ /* 0x000fca00078e0203 */
[----:B------:R0:W-:Y:S02]  /*0e90*/  @P0 STG.E.64 [R2.64], RZ ;  /* 0x000000ff02000986 */ /* 0x0001e4000c101b06 */
.L_x_2525:
        /* <DEDUP_REMOVED lines=14> */
.L_x_2530:
        /* <DEDUP_REMOVED lines=43> */
.L_x_2529:
        /* <DEDUP_REMOVED lines=51> */
[----:B------:R-:W-:Y:S01]  /*1560*/  PRMT R13, RZ, 0x5410, RZ ;  /* 0x00005410ff0d7816 */ /* 0x000fe200000000ff */
[----:B------:R-:W-:-:S03]  /*1570*/  IMAD.MOV.U32 R10, RZ, RZ, RZ ;  /* 0x000000ffff0a7224 */ /* 0x000fc600078e00ff */
        /* <DEDUP_REMOVED lines=24> */
.L_x_2536:
        /* <DEDUP_REMOVED lines=24> */
[----:B------:R-:W-:Y:S02]  /*1880*/  LOP3.LUT R19, R34, 0xff, RZ, 0xc0, !PT ;  /* 0x000000ff22137812 */ /* 0x000fe400078ec0ff */
[----:B------:R-:W-:Y:S02]  /*1890*/  IADD3 R48, R18, -0x80, RZ ;  /* 0xffffff8012307810 */ /* 0x000fe40007ffe0ff */
[----:B------:R-:W-:Y:S02]  /*18a0*/  LOP3.LUT R18, R35, 0xff, RZ, 0xc0, !PT ;  /* 0x000000ff23127812 */ /* 0x000fe400078ec0ff */
[----:B------:R-:W-:Y:S01]  /*18b0*/  IADD3 R51, R19, -0x80, RZ ;  /* 0xffffff8013337810 */ /* 0x000fe20007ffe0ff */
[----:B------:R-:W-:Y:S01]  /*18c0*/  I2F.F16 R59, R48 ;  /* 0x00000030003b7306 */ /* 0x000fe20000200c00 */
[----:B------:R-:W-:Y:S02]  /*18d0*/  IADD3 R50, R18, -0x80, RZ ;  /* 0xffffff8012327810 */ /* 0x000fe40007ffe0ff */
[----:B------:R-:W-:-:S02]  /*18e0*/  LOP3.LUT R18, R32, 0xff, RZ, 0xc0, !PT ;  /* 0x000000ff20127812 */ /* 0x000fc400078ec0ff */
[----:B---3--:R-:W-:Y:S02]  /*18f0*/  LOP3.LUT R19, R28, 0xff, RZ, 0xc0, !PT ;  /* 0x000000ff1c137812 */ /* 0x008fe400078ec0ff */
[----:B------:R-:W-:Y:S01]  /*1900*/  IADD3 R18, R18, -0x80, RZ ;  /* 0xffffff8012127810 */ /* 0x000fe20007ffe0ff */
[----:B------:R0:W-:Y:S01]  /*1910*/  I2F.F16 R66, R51 ;  /* 0x0000003300427306 */ /* 0x0001e20000200c00 */
[----:B------:R-:W-:Y:S02]  /*1920*/  IADD3 R19, R19, -0x80, RZ ;  /* 0xffffff8013137810 */ /* 0x000fe40007ffe0ff */
[----:B------:R-:W-:Y:S02]  /*1930*/  LEA.HI R47, R32, 0xffffff80, RZ, 0x8 ;  /* 0xffffff80202f7811 */ /* 0x000fe400078f40ff */
[----:B------:R-:W-:Y:S02]  /*1940*/  LOP3.LUT R52, R31, 0xff, RZ, 0xc0, !PT ;  /* 0x000000ff1f347812 */ /* 0x000fe400078ec0ff */
[----:B------:R-:W-:Y:S01]  /*1950*/  LEA.HI R46, R34, 0xffffff80, RZ, 0x8 ;  /* 0xffffff80222e7811 */ /* 0x000fe200078f40ff */
[----:B------:R1:W-:Y:S01]  /*1960*/  I2F.F16 R54, R18 ;  /* 0x0000001200367306 */ /* 0x0003e20000200c00 */
[----:B0-----:R-:W-:-:S02]  /*1970*/  IADD3 R51, R52, -0x80, RZ ;  /* 0xffffff8034337810 */ /* 0x001fc40007ffe0ff */
[--C-:B------:R-:W-:Y:S02]  /*1980*/  SHF.R.U32.HI R53, RZ, 0x8, R34.reuse ;  /* 0x00000008ff357819 */ /* 0x100fe40000011622 */
[----:B------:R-:W-:Y:S02]  /*1990*/  SHF.R.U32.HI R34, RZ, 0x10, R34 ;  /* 0x00000010ff227819 */ /* 0x000fe40000011622 */
[----:B------:R-:W-:Y:S01]  /*19a0*/  LEA.HI R45, R33, 0xffffff80, RZ, 0x8 ;  /* 0xffffff80212d7811 */ /* 0x000fe200078f40ff */
[----:B------:R0:W2:Y:S01]  /*19b0*/  I2F.F16 R48, R19 ;  /* 0x0000001300307306 */ /* 0x0000a20000200c00 */
[----:B-1----:R-:W-:Y:S02]  /*19c0*/  SHF.R.U32.HI R18, RZ, 0x8, R32 ;  /* 0x00000008ff127819 */ /* 0x002fe40000011620 */
[----:B------:R-:W-:Y:S02]  /*19d0*/  LOP3.LUT R34, R34, 0xff, RZ, 0xc0, !PT ;  /* 0x000000ff22227812 */ /* 0x000fe400078ec0ff */
[----:B------:R-:W-:-:S02]  /*19e0*/  LOP3.LUT R18, R18, 0xff, RZ, 0xc0, !PT ;  /* 0x000000ff12127812 */ /* 0x000fc400078ec0ff */
[----:B------:R-:W-:Y:S01]  /*19f0*/  IADD3 R34, R34, -0x80, RZ ;  /* 0xffffff8022227810 */ /* 0x000fe20007ffe0ff */
[----:B------:R-:W-:Y:S01]  /*1a00*/  I2F.F16 R69, R50 ;  /* 0x0000003200457306 */ /* 0x000fe20000200c00 */
[----:B0-----:R-:W-:Y:S02]  /*1a10*/  SHF.R.U32.HI R19, RZ, 0x10, R32 ;  /* 0x00000010ff137819 */ /* 0x001fe40000011620 */
[----:B------:R-:W-:Y:S02]  /*1a20*/  IADD3 R32, R18, -0x80, RZ ;  /* 0xffffff8012207810 */ /* 0x000fe40007ffe0ff */
[----:B------:R-:W-:Y:S02]  /*1a30*/  LOP3.LUT R19, R19, 0xff, RZ, 0xc0, !PT ;  /* 0x000000ff13137812 */ /* 0x000fe400078ec0ff */
[----:B------:R-:W-:Y:S01]  /*1a40*/  SHF.R.U32.HI R18, RZ, 0x8, R33 ;  /* 0x00000008ff127819 */ /* 0x000fe20000011621 */
[----:B------:R0:W-:Y:S01]  /*1a50*/  I2F.F16 R55, R32 ;  /* 0x0000002000377306 */ /* 0x0001e20000200c00 */
[----:B------:R-:W-:Y:S01]  /*1a60*/  IADD3 R56, R19, -0x80, RZ ;  /* 0xffffff8013387810 */ /* 0x000fe20007ffe0ff */
[----:B--2---:R-:W-:Y:S01]  /*1a70*/  HADD2.F32 R48, -RZ, R48.H0_H0 ;  /* 0x20000030ff307230 */ /* 0x004fe20000004100 */
[----:B------:R-:W-:-:S02]  /*1a80*/  LOP3.LUT R52, R18, 0xff, RZ, 0xc0, !PT ;  /* 0x000000ff12347812 */ /* 0x000fc400078ec0ff */
[----:B------:R-:W1:Y:S01]  /*1a90*/  LDS.64 R18, [UR4] ;  /* 0x00000004ff127984 */ /* 0x000e620008000a00 */
[----:B------:R-:W-:Y:S02]  /*1aa0*/  LEA.HI R44, R35, 0xffffff80, RZ, 0x8 ;  /* 0xffffff80232c7811 */ /* 0x000fe400078f40ff */
[----:B------:R-:W-:Y:S01]  /*1ab0*/  IADD3 R52, R52, -0x80, RZ ;  /* 0xffffff8034347810 */ /* 0x000fe20007ffe0ff */
[----:B------:R2:W-:Y:S01]  /*1ac0*/  I2F.F16 R72, R34 ;  /* 0x0000002200487306 */ /* 0x0005e20000200c00 */
[----:B0-----:R-:W-:Y:S02]  /*1ad0*/  SHF.R.U32.HI R32, RZ, 0x8, R35 ;  /* 0x00000008ff207819 */ /* 0x001fe40000011623 */
[----:B------:R-:W-:Y:S02]  /*1ae0*/  SHF.R.U32.HI R33, RZ, 0x10, R33 ;  /* 0x00000010ff217819 */ /* 0x000fe40000011621 */
[----:B------:R-:W-:Y:S02]  /*1af0*/  LOP3.LUT R32, R32, 0xff, RZ, 0xc0, !PT ;  /* 0x000000ff20207812 */ /* 0x000fe400078ec0ff */
[----:B------:R-:W-:Y:S01]  /*1b00*/  LOP3.LUT R53, R53, 0xff, RZ, 0xc0, !PT ;  /* 0x000000ff35357812 */ /* 0x000fe200078ec0ff */
[----:B------:R0:W3:Y:S01]  /*1b10*/  I2F.F16 R61, R52 ;  /* 0x00000034003d7306 */ /* 0x0000e20000200c00 */
[----:B--2---:R-:W-:-:S02]  /*1b20*/  SHF.R.U32.HI R34, RZ, 0x8, R30 ;  /* 0x00000008ff227819 */ /* 0x004fc4000001161e */
[----:B------:R-:W-:Y:S02]  /*1b30*/  LOP3.LUT R33, R33, 0xff, RZ, 0xc0, !PT ;  /* 0x000000ff21217812 */ /* 0x000fe400078ec0ff */
[----:B------:R-:W-:Y:S02]  /*1b40*/  LOP3.LUT R34, R34, 0xff, RZ, 0xc0, !PT ;  /* 0x000000ff22227812 */ /* 0x000fe400078ec0ff */
[----:B------:R-:W-:Y:S01]  /*1b50*/  IADD3 R53, R53, -0x80, RZ ;  /* 0xffffff8035357810 */ /* 0x000fe20007ffe0ff */
[----:B------:R-:W-:Y:S01]  /*1b60*/  I2F.F16 R56, R56 ;  /* 0x0000003800387306 */ /* 0x000fe20000200c00 */
[----:B0-----:R-:W-:Y:S02]  /*1b70*/  SHF.R.U32.HI R52, RZ, 0x10, R35 ;  /* 0x00000010ff347819 */ /* 0x001fe40000011623 */
[----:B------:R-:W-:Y:S02]  /*1b80*/  IADD3 R35, R32, -0x80, RZ ;  /* 0xffffff8020237810 */ /* 0x000fe40007ffe0ff */
[----:B------:R-:W-:-:S02]  /*1b90*/  SHF.R.U32.HI R32, RZ, 0x8, R28 ;  /* 0x00000008ff207819 */ /* 0x000fc4000001161c */
[----:B------:R-:W-:Y:S01]  /*1ba0*/  LOP3.LUT R52, R52, 0xff, RZ, 0xc0, !PT ;  /* 0x000000ff34347812 */ /* 0x000fe200078ec0ff */
[----:B------:R0:W-:Y:S01]  /*1bb0*/  I2F.F16 R70, R35 ;  /* 0x0000002300467306 */ /* 0x0001e20000200c00 */
[----:B------:R-:W-:Y:S02]  /*1bc0*/  LOP3.LUT R32, R32, 0xff, RZ, 0xc0, !PT ;  /* 0x000000ff20207812 */ /* 0x000fe400078ec0ff */
[----:B------:R-:W-:Y:S02]  /*1bd0*/  IADD3 R33, R33, -0x80, RZ ;  /* 0xffffff8021217810 */ /* 0x000fe40007ffe0ff */
[----:B------:R-:W-:Y:S02]  /*1be0*/  IADD3 R52, R52, -0x80, RZ ;  /* 0xffffff8034347810 */ /* 0x000fe40007ffe0ff */
[----:B------:R-:W-:Y:S01]  /*1bf0*/  IADD3 R32, R32, -0x80, RZ ;  /* 0xffffff8020207810 */ /* 0x000fe20007ffe0ff */
[----:B------:R3:W2:Y:S01]  /*1c00*/  I2F.F16 R68, R53 ;  /* 0x0000003500447306 */ /* 0x0006a20000200c00 */
[----:B------:R-:W-:Y:S01]  /*1c10*/  IADD3 R63, R34, -0x80, RZ ;  /* 0xffffff80223f7810 */ /* 0x000fe20007ffe0ff */
[----:B------:R-:W-:Y:S01]  /*1c20*/  HADD2.F32 R34, -RZ, R54.H0_H0 ;  /* 0x20000036ff227230 */ /* 0x000fe20000004100 */
[----:B0-----:R-:W-:Y:S01]  /*1c30*/  SHF.R.U32.HI R35, RZ, 0x8, R31 ;  /* 0x00000008ff237819 */ /* 0x001fe2000001161f */
[--C-:B-1----:R-:W-:Y:S01]  /*1c40*/  HADD2.F32 R57, -RZ, R18.reuse.H0_H0 ;  /* 0x20000012ff397230 */ /* 0x102fe20000004100 */
[----:B------:R-:W-:Y:S01]  /*1c50*/  LOP3.LUT R50, R30, 0xff, RZ, 0xc0, !PT ;  /* 0x000000ff1e327812 */ /* 0x000fe200078ec0ff */
[----:B------:R-:W-:Y:S01]  /*1c60*/  HADD2.F32 R58, -RZ, R18.H1_H1 ;  /* 0x30000012ff3a7230 */ /* 0x000fe20000004100 */
[----:B------:R-:W-:Y:S01]  /*1c70*/  LOP3.LUT R35, R35, 0xff, RZ, 0xc0, !PT ;  /* 0x000000ff23237812 */ /* 0x000fe200078ec0ff */
[--C-:B------:R-:W-:Y:S01]  /*1c80*/  HADD2.F32 R67, -RZ, R19.reuse.H0_H0 ;  /* 0x20000013ff437230 */ /* 0x100fe20000004100 */
[----:B------:R0:W1:Y:S01]  /*1c90*/  I2F.F16 R71, R33 ;  /* 0x0000002100477306 */ /* 0x0000620000200c00 */
[----:B------:R-:W-:Y:S01]  /*1ca0*/  HADD2.F32 R62, -RZ, R19.H1_H1 ;  /* 0x30000013ff3e7230 */ /* 0x000fe20000004100 */
[----:B------:R-:W-:Y:S01]  /*1cb0*/  LOP3.LUT R49, R29, 0xff, RZ, 0xc0, !PT ;  /* 0x000000ff1d317812 */ /* 0x000fe200078ec0ff */
[----:B------:R-:W4:Y:S01]  /*1cc0*/  LDS.64 R18, [UR4+0x8] ;  /* 0x00000804ff127984 */ /* 0x000f220008000a00 */
[----:B---3--:R-:W-:Y:S01]  /*1cd0*/  HADD2.F32 R53, -RZ, R61.H0_H0 ;  /* 0x2000003dff357230 */ /* 0x008fe20000004100 */
[----:B------:R-:W-:Y:S01]  /*1ce0*/  IADD3 R60, R35, -0x80, RZ ;  /* 0xffffff80233c7810 */ /* 0x000fe20007ffe0ff */
[----:B------:R-:W-:Y:S01]  /*1cf0*/  HADD2.F32 R35, -RZ, R66.H0_H0 ;  /* 0x20000042ff237230 */ /* 0x000fe20000004100 */
[----:B------:R-:W-:Y:S01]  /*1d00*/  IADD3 R50, R50, -0x80, RZ ;  /* 0xffffff8032327810 */ /* 0x000fe20007ffe0ff */
[----:B------:R3:W1:Y:S01]  /*1d10*/  I2F.F16 R73, R52 ;  /* 0x0000003400497306 */ /* 0x0006620000200c00 */
[----:B0-----:R-:W-:Y:S01]  /*1d20*/  SHF.R.U32.HI R33, RZ, 0x8, R29 ;  /* 0x00000008ff217819 */ /* 0x001fe2000001161d */
[----:B--2---:R-:W-:Y:S01]  /*1d30*/  HADD2.F32 R54, -RZ, R68.H0_H0 ;  /* 0x20000044ff367230 */ /* 0x004fe20000004100 */
[----:B------:R-:W-:-:S02]  /*1d40*/  IADD3 R49, R49, -0x80, RZ ;  /* 0xffffff8031317810 */ /* 0x000fc40007ffe0ff */
[----:B------:R-:W-:Y:S02]  /*1d50*/  LOP3.LUT R33, R33, 0xff, RZ, 0xc0, !PT ;  /* 0x000000ff21217812 */ /* 0x000fe400078ec0ff */
[----:B------:R-:W-:Y:S01]  /*1d60*/  LEA.HI R42, R28, 0xffffff80, RZ, 0x8 ;  /* 0xffffff801c2a7811 */ /* 0x000fe200078f40ff */
[----:B------:R0:W-:Y:S01]  /*1d70*/  I2F.F16 R65, R32 ;  /* 0x0000002000417306 */ /* 0x0001e20000200c00 */
[----:B---3--:R-:W-:Y:S01]  /*1d80*/  HADD2.F32 R52, -RZ, R55.H0_H0 ;  /* 0x20000037ff347230 */ /* 0x008fe20000004100 */
[----:B------:R-:W-:Y:S01]  /*1d90*/  IADD3 R64, R33, -0x80, RZ ;  /* 0xffffff8021407810 */ /* 0x000fe20007ffe0ff */
[----:B------:R-:W-:Y:S01]  /*1da0*/  HADD2.F32 R33, -RZ, R69.H0_H0 ;  /* 0x20000045ff217230 */ /* 0x000fe20000004100 */
[----:B------:R-:W-:Y:S01]  /*1db0*/  LEA.HI R43, R29, 0xffffff80, RZ, 0x8 ;  /* 0xffffff801d2b7811 */ /* 0x000fe200078f40ff */
[----:B------:R-:W-:Y:S01]  /*1dc0*/  HADD2.F32 R55, -RZ, R70.H0_H0 ;  /* 0x20000046ff377230 */ /* 0x000fe20000004100 */
[----:B------:R-:W-:Y:S01]  /*1dd0*/  SHF.R.U32.HI R28, RZ, 0x10, R28 ;  /* 0x00000010ff1c7819 */ /* 0x000fe2000001161c */
[C---:B------:R-:W-:Y:S01]  /*1de0*/  FFMA.FTZ R69, R57.reuse, R35, RZ ;  /* 0x0000002339457223 */ /* 0x040fe200000100ff */
[----:B------:R-:W2:Y:S01]  /*1df0*/  I2F.F16 R47, R47 ;  /* 0x0000002f002f7306 */ /* 0x000ea20000200c00 */
[----:B0-----:R-:W-:Y:S01]  /*1e00*/  HADD2.F32 R32, -RZ, R59.H0_H0 ;  /* 0x2000003bff207230 */ /* 0x001fe20000004100 */
[----:B------:R-:W-:Y:S01]  /*1e10*/  FFMA.FTZ R59, R34, R57, RZ ;  /* 0x00000039223b7223 */ /* 0x000fe200000100ff */
[----:B------:R-:W-:Y:S01]  /*1e20*/  SHF.R.U32.HI R29, RZ, 0x10, R29 ;  /* 0x00000010ff1d7819 */ /* 0x000fe2000001161d */
[----:B------:R-:W-:Y:S01]  /*1e30*/  FFMA.FTZ R68, R58, R54, R69 ;  /* 0x000000363a447223 */ /* 0x000fe20000010045 */
[----:B------:R-:W-:Y:S01]  /*1e40*/  LOP3.LUT R28, R28, 0xff, RZ, 0xc0, !PT ;  /* 0x000000ff1c1c7812 */ /* 0x000fe200078ec0ff */
[----:B------:R-:W-:Y:S01]  /*1e50*/  FFMA.FTZ R61, R52, R58, R59 ;  /* 0x0000003a343d7223 */ /* 0x000fe2000001003b */
[----:B------:R-:W-:Y:S01]  /*1e60*/  SHF.R.U32.HI R59, RZ, 0x10, R30 ;  /* 0x00000010ff3b7819 */ /* 0x000fe2000001161e */
[----:B------:R-:W0:Y:S01]  /*1e70*/  I2F.F16 R45, R45 ;  /* 0x0000002d002d7306 */ /* 0x000e220000200c00 */
[----:B------:R-:W-:Y:S01]  /*1e80*/  FFMA.FTZ R66, R57, R32, RZ ;  /* 0x0000002039427223 */ /* 0x000fe200000100ff */
[----:B------:R-:W-:Y:S01]  /*1e90*/  LOP3.LUT R29, R29, 0xff, RZ, 0xc0, !PT ;  /* 0x000000ff1d1d7812 */ /* 0x000fe200078ec0ff */
[----:B------:R-:W-:Y:S01]  /*1ea0*/  FFMA.FTZ R57, R57, R33, RZ ;  /* 0x0000002139397223 */ /* 0x000fe200000100ff */
[----:B------:R-:W-:Y:S01]  /*1eb0*/  LOP3.LUT R59, R59, 0xff, RZ, 0xc0, !PT ;  /* 0x000000ff3b3b7812 */ /* 0x000fe200078ec0ff */
[----:B------:R-:W-:Y:S01]  /*1ec0*/  FFMA.FTZ R66, R58, R53, R66 ;  /* 0x000000353a427223 */ /* 0x000fe20000010042 */
[----:B------:R-:W-:Y:S01]  /*1ed0*/  LEA.HI R41, R30, 0xffffff80, RZ, 0x8 ;  /* 0xffffff801e297811 */ /* 0x000fe200078f40ff */
[----:B------:R-:W-:Y:S01]  /*1ee0*/  FFMA.FTZ R70, R58, R55, R57 ;  /* 0x000000373a467223 */ /* 0x000fe20000010039 */
[----:B------:R-:W3:Y:S01]  /*1ef0*/  I2F.F16 R46, R46 ;  /* 0x0000002e002e7306 */ /* 0x000ee20000200c00 */
[----:B------:R-:W-:Y:S01]  /*1f00*/  IADD3 R59, R59, -0x80, RZ ;  /* 0xffffff803b3b7810 */ /* 0x000fe20007ffe0ff */
[----:B------:R-:W-:Y:S01]  /*1f10*/  HADD2.F32 R30, -RZ, R56.H0_H0 ;  /* 0x20000038ff1e7230 */ /* 0x000fe20000004100 */
[----:B------:R-:W-:Y:S01]  /*1f20*/  IADD3 R28, R28, -0x80, RZ ;  /* 0xffffff801c1c7810 */ /* 0x000fe20007ffe0ff */
[----:B-1----:R-:W-:Y:S01]  /*1f30*/  HADD2.F32 R56, -RZ, R71.H0_H0 ;  /* 0x20000047ff387230 */ /* 0x002fe20000004100 */
[----:B------:R-:W-:Y:S01]  /*1f40*/  IADD3 R29, R29, -0x80, RZ ;  /* 0xffffff801d1d7810 */ /* 0x000fe20007ffe0ff */
[----:B------:R-:W-:Y:S01]  /*1f50*/  HADD2.F32 R57, -RZ, R72.H0_H0 ;  /* 0x20000048ff397230 */ /* 0x000fe20000004100 */
[----:B------:R-:W-:Y:S01]  /*1f60*/  FFMA.FTZ R61, R30, R67, R61 ;  /* 0x000000431e3d7223 */ /* 0x000fe2000001003d */
[----:B------:R-:W1:Y:S01]  /*1f70*/  I2F.F16 R44, R44 ;  /* 0x0000002c002c7306 */ /* 0x000e620000200c00 */
[----:B------:R-:W-:Y:S01]  /*1f80*/  HADD2.F32 R58, -RZ, R73.H0_H0 ;  /* 0x20000049ff3a7230 */ /* 0x000fe20000004100 */
[C---:B------:R-:W-:Y:S01]  /*1f90*/  FFMA.FTZ R66, R67.reuse, R56, R66 ;  /* 0x0000003843427223 */ /* 0x040fe20000010042 */
[----:B--2---:R-:W-:Y:S01]  /*1fa0*/  HADD2.F32 R47, -RZ, R47.H0_H0 ;  /* 0x2000002fff2f7230 */ /* 0x004fe20000004100 */
[C---:B------:R-:W-:Y:S01]  /*1fb0*/  FFMA.FTZ R69, R67.reuse, R57, R68 ;  /* 0x0000003943457223 */ /* 0x040fe20000010044 */
[----:B0-----:R-:W-:Y:S01]  /*1fc0*/  HADD2.F32 R45, -RZ, R45.H0_H0 ;  /* 0x2000002dff2d7230 */ /* 0x001fe20000004100 */
[----:B------:R-:W-:Y:S01]  /*1fd0*/  FFMA.FTZ R67, R67, R58, R70 ;  /* 0x0000003a43437223 */ /* 0x000fe20000010046 */
[----:B----4-:R-:W-:Y:S01]  /*1fe0*/  HADD2.F32 R68, -RZ, R19.H0_H0 ;  /* 0x20000013ff447230 */ /* 0x010fe20000004100 */
[----:B------:R0:W-:Y:S01]  /*1ff0*/  I2F.F16 R74, R60 ;  /* 0x0000003c004a7306 */ /* 0x0001e20000200c00 */
[----:B---3--:R-:W-:Y:S01]  /*2000*/  HADD2.F32 R46, -RZ, R46.H0_H0 ;  /* 0x2000002eff2e7230 */ /* 0x008fe20000004100 */
[----:B------:R-:W-:Y:S01]  /*2010*/  FFMA.FTZ R61, R47, R62, R61 ;  /* 0x0000003e2f3d7223 */ /* 0x000fe2000001003d */
[----:B------:R-:W-:Y:S01]  /*2020*/  HADD2.F32 R65, -RZ, R65.H0_H0 ;  /* 0x20000041ff417230 */ /* 0x000fe20000004100 */
[----:B------:R-:W-:-:S02]  /*2030*/  FFMA.FTZ R66, R62, R45, R66 ;  /* 0x0000002d3e427223 */ /* 0x000fc40000010042 */
[----:B------:R-:W-:Y:S02]  /*2040*/  FFMA.FTZ R69, R62, R46, R69 ;  /* 0x0000002e3e457223 */ /* 0x000fe40000010045 */
[----:B------:R-:W2:Y:S01]  /*2050*/  I2F.F16 R50, R50 ;  /* 0x0000003200327306 */ /* 0x000ea20000200c00 */
[----:B0-----:R-:W-:Y:S01]  /*2060*/  SHF.R.U32.HI R60, RZ, 0x10, R31 ;  /* 0x00000010ff3c7819 */ /* 0x001fe2000001161f */
[----:B-1----:R-:W-:-:S03]  /*2070*/  HADD2.F32 R44, -RZ, R44.H0_H0 ;  /* 0x2000002cff2c7230 */ /* 0x002fc60000004100 */
[----:B------:R-:W-:Y:S02]  /*2080*/  LOP3.LUT R60, R60, 0xff, RZ, 0xc0, !PT ;  /* 0x000000ff3c3c7812 */ /* 0x000fe400078ec0ff */
[----:B------:R-:W-:Y:S01]  /*2090*/  FFMA.FTZ R70, R62, R44, R67 ;  /* 0x0000002c3e467223 */ /* 0x000fe20000010043 */
[----:B------:R-:W0:Y:S01]  /*20a0*/  I2F.F16 R49, R49 ;  /* 0x0000003100317306 */ /* 0x000e220000200c00 */
[----:B------:R-:W-:Y:S01]  /*20b0*/  IADD3 R60, R60, -0x80, RZ ;  /* 0xffffff803c3c7810 */ /* 0x000fe20007ffe0ff */
[--C-:B------:R-:W-:Y:S02]  /*20c0*/  HADD2.F32 R62, -RZ, R18.reuse.H0_H0 ;  /* 0x20000012ff3e7230 */ /* 0x100fe40000004100 */
[----:B------:R-:W-:-:S04]  /*20d0*/  HADD2.F32 R18, -RZ, R18.H1_H1 ;  /* 0x30000012ff127230 */ /* 0x000fc80000004100 */
        /* <DEDUP_REMOVED lines=12> */
[----:B------:R2:W3:Y:S01]  /*21a0*/  I2F.F16 R72, R28 ;  /* 0x0000001c00487306 */ /* 0x0004e20000200c00 */
[----:B0-----:R-:W-:-:S05]  /*21b0*/  HADD2.F32 R64, -RZ, R64.H0_H0 ;  /* 0x20000040ff407230 */ /* 0x001fca0000004100 */
[----:B------:R-:W-:Y:S02]  /*21c0*/  FFMA.FTZ R67, R18, R64, R67 ;  /* 0x0000004012437223 */ /* 0x000fe40000010043 */
[----:B------:R0:W4:Y:S01]  /*21d0*/  I2F.F16 R73, R29 ;  /* 0x0000001d00497306 */ /* 0x0001220000200c00 */
[----:B--2---:R-:W-:Y:S01]  /*21e0*/  LEA.HI R28, R31, 0xffffff80, RZ, 0x8 ;  /* 0xffffff801f1c7811 */ /* 0x004fe200078f40ff */
[----:B-1----:R-:W-:-:S06]  /*21f0*/  HADD2.F32 R59, -RZ, R59.H0_H0 ;  /* 0x2000003bff3b7230 */ /* 0x002fcc0000004100 */
[----:B------:R4:W1:Y:S01]  /*2200*/  I2F.F16 R31, R60 ;  /* 0x0000003c001f7306 */ /* 0x0008620000200c00 */
[----:B0-----:R-:W-:Y:S01]  /*2210*/  HADD2.F32 R29, -RZ, R19.H1_H1 ;  /* 0x30000013ff1d7230 */ /* 0x001fe20000004100 */
[----:B------:R-:W-:Y:S01]  /*2220*/  FFMA.FTZ R19, R48, R62, R61 ;  /* 0x0000003e30137223 */ /* 0x000fe2000001003d */
[----:B------:R-:W-:Y:S02]  /*2230*/  HADD2.F32 R62, -RZ, R74.H0_H0 ;  /* 0x2000004aff3e7230 */ /* 0x000fe40000004100 */
[----:B---3--:R-:W-:Y:S01]  /*2240*/  HADD2.F32 R61, -RZ, R72.H0_H0 ;  /* 0x20000048ff3d7230 */ /* 0x008fe20000004100 */
[----:B------:R-:W-:Y:S02]  /*2250*/  FFMA.FTZ R66, R65, R18, R19 ;  /* 0x0000001241427223 */ /* 0x000fe40000010013 */
[----:B------:R-:W0:Y:S01]  /*2260*/  I2F.F16 R42, R42 ;  /* 0x0000002a002a7306 */ /* 0x000e220000200c00 */
[----:B----4-:R-:W-:Y:S01]  /*2270*/  HADD2.F32 R60, -RZ, R73.H0_H0 ;  /* 0x20000049ff3c7230 */ /* 0x010fe20000004100 */
[----:B------:R-:W-:-:S02]  /*2280*/  FFMA.FTZ R71, R18, R62, R71 ;  /* 0x0000003e12477223 */ /* 0x000fc40000010047 */
[----:B------:R-:W-:Y:S02]  /*2290*/  FFMA.FTZ R72, R68, R59, R69 ;  /* 0x0000003b44487223 */ /* 0x000fe40000010045 */
[----:B------:R-:W-:Y:S01]  /*22a0*/  FFMA.FTZ R18, R61, R68, R66 ;  /* 0x000000443d127223 */ /* 0x000fe20000010042 */
[----:B------:R-:W-:Y:S01]  /*22b0*/  HADD2.F32 R66, -RZ, R2.H0_H0 ;  /* 0x20000002ff427230 */ /* 0x000fe20000004100 */
[----:B------:R-:W2:Y:S01]  /*22c0*/  I2F.F16 R43, R43 ;  /* 0x0000002b002b7306 */ /* 0x000ea20000200c00 */
[----:B-1----:R-:W-:-:S05]  /*22d0*/  HADD2.F32 R31, -RZ, R31.H0_H0 ;  /* 0x2000001fff1f7230 */ /* 0x002fca0000004100 */
[----:B------:R-:W-:Y:S02]  /*22e0*/  FFMA.FTZ R73, R68, R31, R71 ;  /* 0x0000001f44497223 */ /* 0x000fe40000010047 */
[----:B------:R-:W1:Y:S01]  /*22f0*/  I2F.F16 R41, R41 ;  /* 0x0000002900297306 */ /* 0x000e620000200c00 */
[----:B0-----:R-:W-:-:S05]  /*2300*/  HADD2.F32 R70, -RZ, R42.H0_H0 ;  /* 0x2000002aff467230 */ /* 0x001fca0000004100 */
[----:B------:R-:W-:Y:S02]  /*2310*/  FFMA.FTZ R19, R70, R29, R18 ;  /* 0x0000001d46137223 */ /* 0x000fe40000010012 */
[----:B------:R0:W3:Y:S01]  /*2320*/  I2F.F16 R75, R28 ;  /* 0x0000001c004b7306 */ /* 0x0000e20000200c00 */
[----:B--2---:R-:W-:Y:S02]  /*2330*/  HADD2.F32 R69, -RZ, R43.H0_H0 ;  /* 0x2000002bff457230 */ /* 0x004fe40000004100 */
[----:B-1----:R-:W-:Y:S01]  /*2340*/  HADD2.F32 R43, -RZ, R41.H0_H0 ;  /* 0x20000029ff2b7230 */ /* 0x002fe20000004100 */
        /* <DEDUP_REMOVED lines=74> */
[----:B------:R-:W-:-:S03]  /*27f0*/  HADD2 R13, R43, R13 ;  /* 0x0000000d2b0d7230 */ /* 0x000fc60000000000 */
.L_x_2532:
[----:B0-----:R-:W-:Y:S01]  /*2800*/  IMAD.WIDE R38, R17, 0x8, R38 ;  /* 0x0000000811267825 */ /* 0x001fe200078e0226 */
[----:B------:R-:W-:Y:S06]  /*2810*/  @!P1 BRA `(.L_x_2533) ;  /* 0x00000fb000009947 */ /* 0x000fec0003800000 */
[----:B------:R-:W2:Y:S01]  /*2820*/  LDG.E.128.CONSTANT R28, [R38.64] ;  /* 0x00000006261c7981 */ /* 0x000ea2000c1e9d00 */
[----:B-----5:R-:W-:Y:S02]  /*2830*/  LOP3.LUT R18, R25, 0xff, RZ, 0xc0, !PT ;  /* 0x000000ff19127812 */ /* 0x020fe400078ec0ff */
[----:B------:R-:W-:Y:S02]  /*2840*/  LOP3.LUT R32, R26, 0xff, RZ, 0xc0, !PT ;  /* 0x000000ff1a207812 */ /* 0x000fe400078ec0ff */
[----:B------:R-:W-:Y:S02]  /*2850*/  IADD3 R19, R18, -0x80, RZ ;  /* 0xffffff8012137810 */ /* 0x000fe40007ffe0ff */
[----:B------:R-:W-:Y:S02]  /*2860*/  LOP3.LUT R18, R27, 0xff, RZ, 0xc0, !PT ;  /* 0x000000ff1b127812 */ /* 0x000fe400078ec0ff */
[----:B------:R0:W-:Y:S01]  /*2870*/  I2F.F16 R49, R19 ;  /* 0x0000001300317306 */ /* 0x0001e20000200c00 */
[----:B------:R-:W-:-:S02]  /*2880*/  IADD3 R44, R32, -0x80, RZ ;  /* 0xffffff80202c7810 */ /* 0x000fc40007ffe0ff */
[----:B------:R-:W-:Y:S02]  /*2890*/  IADD3 R34, R18, -0x80, RZ ;  /* 0xffffff8012227810 */ /* 0x000fe40007ffe0ff */
[----:B------:R-:W-:Y:S02]  /*28a0*/  LOP3.LUT R18, R24, 0xff, RZ, 0xc0, !PT ;  /* 0x000000ff18127812 */ /* 0x000fe400078ec0ff */
[----:B------:R-:W-:Y:S01]  /*28b0*/  LEA.HI R42, R25, 0xffffff80, RZ, 0x8 ;  /* 0xffffff80192a7811 */ /* 0x000fe200078f40ff */
[----:B------:R1:W-:Y:S01]  /*28c0*/  I2F.F16 R59, R44 ;  /* 0x0000002c003b7306 */ /* 0x0003e20000200c00 */
[----:B------:R-:W-:Y:S02]  /*28d0*/  IADD3 R18, R18, -0x80, RZ ;  /* 0xffffff8012127810 */ /* 0x000fe40007ffe0ff */
[----:B0-----:R-:W-:Y:S02]  /*28e0*/  SHF.R.U32.HI R19, RZ, 0x8, R24 ;  /* 0x00000008ff137819 */ /* 0x001fe40000011618 */
[----:B------:R-:W-:-:S02]  /*28f0*/  LEA.HI R43, R24, 0xffffff80, RZ, 0x8 ;  /* 0xffffff80182b7811 */ /* 0x000fc400078f40ff */
[----:B------:R-:W-:Y:S01]  /*2900*/  LOP3.LUT R19, R19, 0xff, RZ, 0xc0, !PT ;  /* 0x000000ff13137812 */ /* 0x000fe200078ec0ff */
[----:B------:R0:W-:Y:S01]  /*2910*/  I2F.F16 R46, R18 ;  /* 0x00000012002e7306 */ /* 0x0001e20000200c00 */
[--C-:B-1----:R-:W-:Y:S02]  /*2920*/  SHF.R.U32.HI R44, RZ, 0x10, R25.reuse ;  /* 0x00000010ff2c7819 */ /* 0x102fe40000011619 */
[----:B------:R-:W-:Y:S02]  /*2930*/  IADD3 R19, R19, -0x80, RZ ;  /* 0xffffff8013137810 */ /* 0x000fe40007ffe0ff */
[----:B------:R-:W-:Y:S02]  /*2940*/  SHF.R.U32.HI R24, RZ, 0x10, R24 ;  /* 0x00000010ff187819 */ /* 0x000fe40000011618 */
[----:B------:R-:W-:Y:S01]  /*2950*/  LEA.HI R41, R26, 0xffffff80, RZ, 0x8 ;  /* 0xffffff801a297811 */ /* 0x000fe200078f40ff */
[----:B------:R1:W-:Y:S01]  /*2960*/  I2F.F16 R57, R19 ;  /* 0x0000001300397306 */ /* 0x0003e20000200c00 */
[----:B0-----:R-:W-:-:S02]  /*2970*/  SHF.R.U32.HI R18, RZ, 0x8, R25 ;  /* 0x00000008ff127819 */ /* 0x001fc40000011619 */
[----:B------:R-:W-:Y:S02]  /*2980*/  LOP3.LUT R24, R24, 0xff, RZ, 0xc0, !PT ;  /* 0x000000ff18187812 */ /* 0x000fe400078ec0ff */
[----:B------:R-:W-:Y:S02]  /*2990*/  LOP3.LUT R18, R18, 0xff, RZ, 0xc0, !PT ;  /* 0x000000ff12127812 */ /* 0x000fe400078ec0ff */
[----:B------:R-:W-:Y:S01]  /*29a0*/  IADD3 R24, R24, -0x80, RZ ;  /* 0xffffff8018187810 */ /* 0x000fe20007ffe0ff */
[----:B------:R-:W-:Y:S01]  /*29b0*/  I2F.F16 R61, R34 ;  /* 0x00000022003d7306 */ /* 0x000fe20000200c00 */
[----:B------:R-:W-:Y:S02]  /*29c0*/  IADD3 R25, R18, -0x80, RZ ;  /* 0xffffff8012197810 */ /* 0x000fe40007ffe0ff */
[----:B-1----:R-:W0:Y:S01]  /*29d0*/  LDS.64 R18, [UR4+0x10] ;  /* 0x00001004ff127984 */ /* 0x002e220008000a00 */
[----:B------:R-:W-:Y:S02]  /*29e0*/  LOP3.LUT R44, R44, 0xff, RZ, 0xc0, !PT ;  /* 0x000000ff2c2c7812 */ /* 0x000fe400078ec0ff */
[----:B------:R-:W-:-:S02]  /*29f0*/  SHF.R.U32.HI R45, RZ, 0x8, R26 ;  /* 0x00000008ff2d7819 */ /* 0x000fc4000001161a */
[----:B------:R1:W-:Y:S01]  /*2a00*/  I2F.F16 R47, R24 ;  /* 0x00000018002f7306 */ /* 0x0003e20000200c00 */
[----:B------:R-:W-:Y:S02]  /*2a10*/  SHF.R.U32.HI R26, RZ, 0x10, R26 ;  /* 0x00000010ff1a7819 */ /* 0x000fe4000001161a */
[----:B------:R-:W-:Y:S02]  /*2a20*/  IADD3 R44, R44, -0x80, RZ ;  /* 0xffffff802c2c7810 */ /* 0x000fe40007ffe0ff */
[----:B------:R-:W-:Y:S02]  /*2a30*/  LOP3.LUT R26, R26, 0xff, RZ, 0xc0, !PT ;  /* 0x000000ff1a1a7812 */ /* 0x000fe400078ec0ff */
[----:B------:R-:W-:Y:S01]  /*2a40*/  LEA.HI R35, R27, 0xffffff80, RZ, 0x8 ;  /* 0xffffff801b237811 */ /* 0x000fe200078f40ff */
[----:B------:R3:W-:Y:S01]  /*2a50*/  I2F.F16 R58, R25 ;  /* 0x00000019003a7306 */ /* 0x0007e20000200c00 */
[----:B-1----:R-:W-:Y:S02]  /*2a60*/  SHF.R.U32.HI R24, RZ, 0x8, R27 ;  /* 0x00000008ff187819 */ /* 0x002fe4000001161b */
[----:B------:R-:W-:-:S02]  /*2a70*/  IADD3 R26, R26, -0x80, RZ ;  /* 0xffffff801a1a7810 */ /* 0x000fc40007ffe0ff */
[----:B------:R-:W-:Y:S02]  /*2a80*/  LOP3.LUT R24, R24, 0xff, RZ, 0xc0, !PT ;  /* 0x000000ff18187812 */ /* 0x000fe400078ec0ff */
[----:B------:R-:W-:Y:S01]  /*2a90*/  LOP3.LUT R45, R45, 0xff, RZ, 0xc0, !PT ;  /* 0x000000ff2d2d7812 */ /* 0x000fe200078ec0ff */
[----:B------:R1:W-:Y:S01]  /*2aa0*/  I2F.F16 R63, R44 ;  /* 0x0000002c003f7306 */ /* 0x0003e20000200c00 */
[----:B---3--:R-:W-:Y:S02]  /*2ab0*/  SHF.R.U32.HI R25, RZ, 0x10, R27 ;  /* 0x00000010ff197819 */ /* 0x008fe4000001161b */
[----:B------:R-:W-:Y:S02]  /*2ac0*/  IADD3 R27, R24, -0x80, RZ ;  /* 0xffffff80181b7810 */ /* 0x000fe40007ffe0ff */
[----:B------:R-:W-:Y:S02]  /*2ad0*/  LOP3.LUT R25, R25, 0xff, RZ, 0xc0, !PT ;  /* 0x000000ff19197812 */ /* 0x000fe400078ec0ff */
[----:B------:R-:W-:Y:S01]  /*2ae0*/  IADD3 R45, R45, -0x80, RZ ;  /* 0xffffff802d2d7810 */ /* 0x000fe20007ffe0ff */
[----:B------:R-:W-:Y:S01]  /*2af0*/  I2F.F16 R67, R26 ;  /* 0x0000001a00437306 */ /* 0x000fe20000200c00 */
[----:B-1----:R-:W-:-:S02]  /*2b00*/  IADD3 R44, R25, -0x80, RZ ;  /* 0xffffff80192c7810 */ /* 0x002fc40007ffe0ff */
[----:B------:R-:W-:-:S05]  /*2b10*/  ISETP.GE.AND P2, PT, R9, 0x2, PT ;  /* 0x000000020900780c */ /* 0x000fca0003f46270 */
[----:B------:R-:W-:Y:S01]  /*2b20*/  I2F.F16 R65, R27 ;  /* 0x0000001b00417306 */ /* 0x000fe20000200c00 */
[--C-:B0-----:R-:W-:Y:S02]  /*2b30*/  HADD2.F32 R54, -RZ, R18.reuse.H0_H0 ;  /* 0x20000012ff367230 */ /* 0x101fe40000004100 */
[----:B------:R-:W-:Y:S02]  /*2b40*/  HADD2.F32 R55, -RZ, R18.H1_H1 ;  /* 0x30000012ff377230 */ /* 0x000fe40000004100 */
[----:B------:R-:W-:-:S03]  /*2b50*/  HADD2.F32 R60, -RZ, R19.H0_H0 ;  /* 0x20000013ff3c7230 */ /* 0x000fc60000004100 */
[----:B------:R-:W0:Y:S01]  /*2b60*/  I2F.F16 R45, R45 ;  /* 0x0000002d002d7306 */ /* 0x000e220000200c00 */
[----:B------:R-:W-:-:S07]  /*2b70*/  HADD2.F32 R64, -RZ, R19.H1_H1 ;  /* 0x30000013ff407230 */ /* 0x000fce0000004100 */
[----:B------:R1:W-:Y:S01]  /*2b80*/  I2F.F16 R68, R44 ;  /* 0x0000002c00447306 */ /* 0x0003e20000200c00 */
[----:B0-----:R-:W-:-:S07]  /*2b90*/  HADD2.F32 R45, -RZ, R45.H0_H0 ;  /* 0x2000002dff2d7230 */ /* 0x001fce0000004100 */
[----:B------:R-:W0:Y:S01]  /*2ba0*/  I2F.F16 R42, R42 ;  /* 0x0000002a002a7306 */ /* 0x000e220000200c00 */
[----:B-1----:R-:W-:-:S07]  /*2bb0*/  HADD2.F32 R44, -RZ, R58.H0_H0 ;  /* 0x2000003aff2c7230 */ /* 0x002fce0000004100 */
        /* <DEDUP_REMOVED lines=10> */
[----:B------:R-:W-:Y:S02]  /*2c60*/  IADD3 R25, R25, -0x80, RZ ;  /* 0xffffff8019197810 */ /* 0x000fe40007ffe0ff */
[----:B------:R-:W-:Y:S01]  /*2c70*/  LOP3.LUT R26, R30, 0xff, RZ, 0xc0, !PT ;  /* 0x000000ff1e1a7812 */ /* 0x000fe200078ec0ff */
[----:B------:R0:W1:Y:S01]  /*2c80*/  I2F.F16 R51, R24 ;  /* 0x0000001800337306 */ /* 0x0000620000200c00 */
[----:B------:R-:W-:Y:S02]  /*2c90*/  LOP3.LUT R18, R31, 0xff, RZ, 0xc0, !PT ;  /* 0x000000ff1f127812 */ /* 0x000fe400078ec0ff */
[----:B------:R-:W-:Y:S02]  /*2ca0*/  IADD3 R26, R26, -0x80, RZ ;  /* 0xffffff801a1a7810 */ /* 0x000fe40007ffe0ff */
[----:B------:R-:W-:Y:S02]  /*2cb0*/  LEA.HI R32, R28, 0xffffff80, RZ, 0x8 ;  /* 0xffffff801c207811 */ /* 0x000fe400078f40ff */
[--C-:B------:R-:W-:Y:S01]  /*2cc0*/  SHF.R.U32.HI R48, RZ, 0x10, R28.reuse ;  /* 0x00000010ff307819 */ /* 0x100fe2000001161c */
[----:B------:R2:W3:Y:S01]  /*2cd0*/  I2F.F16 R50, R25 ;  /* 0x0000001900327306 */ /* 0x0004e20000200c00 */
[----:B0-----:R-:W-:-:S02]  /*2ce0*/  SHF.R.U32.HI R24, RZ, 0x8, R28 ;  /* 0x00000008ff187819 */ /* 0x001fc4000001161c */
[----:B------:R-:W-:Y:S02]  /*2cf0*/  IADD3 R53, R18, -0x80, RZ ;  /* 0xffffff8012357810 */ /* 0x000fe40007ffe0ff */
[----:B------:R-:W-:Y:S01]  /*2d00*/  LOP3.LUT R24, R24, 0xff, RZ, 0xc0, !PT ;  /* 0x000000ff18187812 */ /* 0x000fe200078ec0ff */
[----:B------:R-:W0:Y:S01]  /*2d10*/  LDS.64 R18, [UR4+0x18] ;  /* 0x00001804ff127984 */ /* 0x000e220008000a00 */
[--C-:B------:R-:W-:Y:S01]  /*2d20*/  SHF.R.U32.HI R28, RZ, 0x8, R30.reuse ;  /* 0x00000008ff1c7819 */ /* 0x100fe2000001161e */
[----:B------:R4:W-:Y:S01]  /*2d30*/  I2F.F16 R52, R26 ;  /* 0x0000001a00347306 */ /* 0x0009e20000200c00 */
[----:B--2---:R-:W-:Y:S01]  /*2d40*/  SHF.R.U32.HI R25, RZ, 0x8, R29 ;  /* 0x00000008ff197819 */ /* 0x004fe2000001161d */
[----:B-1----:R-:W-:Y:S01]  /*2d50*/  HADD2.F32 R51, -RZ, R51.H0_H0 ;  /* 0x20000033ff337230 */ /* 0x002fe20000004100 */
[----:B------:R-:W-:Y:S01]  /*2d60*/  IADD3 R62, R24, -0x80, RZ ;  /* 0xffffff80183e7810 */ /* 0x000fe20007ffe0ff */
[----:B------:R-:W-:Y:S01]  /*2d70*/  HADD2.F32 R24, -RZ, R49.H0_H0 ;  /* 0x20000031ff187230 */ /* 0x000fe20000004100 */
[----:B------:R-:W-:Y:S01]  /*2d80*/  LOP3.LUT R27, R25, 0xff, RZ, 0xc0, !PT ;  /* 0x000000ff191b7812 */ /* 0x000fe200078ec0ff */
[----:B------:R-:W-:Y:S01]  /*2d90*/  HADD2.F32 R25, -RZ, R61.H0_H0 ;  /* 0x2000003dff197230 */ /* 0x000fe20000004100 */
[----:B------:R-:W-:Y:S01]  /*2da0*/  LOP3.LUT R28, R28, 0xff, RZ, 0xc0, !PT ;  /* 0x000000ff1c1c7812 */ /* 0x000fe200078ec0ff */
[----:B------:R-:W1:Y:S01]  /*2db0*/  I2F.F16 R53, R53 ;  /* 0x0000003500357306 */ /* 0x000e620000200c00 */
[----:B----4-:R-:W-:Y:S01]  /*2dc0*/  SHF.R.U32.HI R26, RZ, 0x8, R31 ;  /* 0x00000008ff1a7819 */ /* 0x010fe2000001161f */
[----:B---3--:R-:W-:Y:S01]  /*2dd0*/  HADD2.F32 R50, -RZ, R50.H0_H0 ;  /* 0x20000032ff327230 */ /* 0x008fe20000004100 */
[----:B------:R-:W-:Y:S01]  /*2de0*/  IADD3 R61, R27, -0x80, RZ ;  /* 0xffffff801b3d7810 */ /* 0x000fe20007ffe0ff */
[----:B------:R-:W-:Y:S01]  /*2df0*/  HADD2.F32 R27, -RZ, R59.H0_H0 ;  /* 0x2000003bff1b7230 */ /* 0x000fe20000004100 */
[----:B------:R-:W-:Y:S01]  /*2e00*/  LOP3.LUT R56, R26, 0xff, RZ, 0xc0, !PT ;  /* 0x000000ff1a387812 */ /* 0x000fe200078ec0ff */
[----:B------:R-:W-:Y:S01]  /*2e10*/  HADD2.F32 R26, -RZ, R46.H0_H0 ;  /* 0x2000002eff1a7230 */ /* 0x000fe20000004100 */
[----:B------:R-:W-:Y:S01]  /*2e20*/  IADD3 R49, R28, -0x80, RZ ;  /* 0xffffff801c317810 */ /* 0x000fe20007ffe0ff */
[----:B------:R-:W-:Y:S01]  /*2e30*/  HADD2.F32 R28, -RZ, R57.H0_H0 ;  /* 0x20000039ff1c7230 */ /* 0x000fe20000004100 */
[----:B------:R-:W-:Y:S01]  /*2e40*/  FFMA.FTZ R59, R54, R24, RZ ;  /* 0x00000018363b7223 */ /* 0x000fe200000100ff */
[----:B------:R-:W-:Y:S01]  /*2e50*/  HADD2.F32 R46, -RZ, R65.H0_H0 ;  /* 0x20000041ff2e7230 */ /* 0x000fe20000004100 */
[----:B------:R-:W-:Y:S01]  /*2e60*/  FFMA.FTZ R57, R26, R54, RZ ;  /* 0x000000361a397223 */ /* 0x000fe200000100ff */
[----:B------:R-:W-:Y:S01]  /*2e70*/  LEA.HI R33, R29, 0xffffff80, RZ, 0x8 ;  /* 0xffffff801d217811 */ /* 0x000fe200078f40ff */
[----:B------:R-:W-:Y:S01]  /*2e80*/  FFMA.FTZ R66, R54, R27, RZ ;  /* 0x0000001b36427223 */ /* 0x000fe200000100ff */
[----:B------:R-:W-:Y:S01]  /*2e90*/  LEA.HI R34, R30, 0xffffff80, RZ, 0x8 ;  /* 0xffffff801e227811 */ /* 0x000fe200078f40ff */
[----:B------:R-:W-:Y:S01]  /*2ea0*/  FFMA.FTZ R54, R54, R25, RZ ;  /* 0x0000001936367223 */ /* 0x000fe200000100ff */
[----:B------:R-:W-:Y:S01]  /*2eb0*/  SHF.R.U32.HI R30, RZ, 0x10, R30 ;  /* 0x00000010ff1e7819 */ /* 0x000fe2000001161e */
[----:B------:R-:W-:Y:S01]  /*2ec0*/  FFMA.FTZ R58, R28, R55, R57 ;  /* 0x000000371c3a7223 */ /* 0x000fe20000010039 */
[----:B------:R-:W-:Y:S01]  /*2ed0*/  IADD3 R56, R56, -0x80, RZ ;  /* 0xffffff8038387810 */ /* 0x000fe20007ffe0ff */
[C---:B------:R-:W-:Y:S01]  /*2ee0*/  FFMA.FTZ R65, R55.reuse, R46, R54 ;  /* 0x0000002e37417223 */ /* 0x040fe20000010036 */
[----:B------:R-:W-:Y:S01]  /*2ef0*/  LOP3.LUT R54, R48, 0xff, RZ, 0xc0, !PT ;  /* 0x000000ff30367812 */ /* 0x000fe200078ec0ff */
[----:B------:R-:W-:Y:S01]  /*2f00*/  HADD2.F32 R48, -RZ, R67.H0_H0 ;  /* 0x20000043ff307230 */ /* 0x000fe20000004100 */
[C---:B------:R-:W-:Y:S01]  /*2f10*/  FFMA.FTZ R59, R55.reuse, R44, R59 ;  /* 0x0000002c373b7223 */ /* 0x040fe2000001003b */
[----:B------:R-:W-:Y:S01]  /*2f20*/  LOP3.LUT R30, R30, 0xff, RZ, 0xc0, !PT ;  /* 0x000000ff1e1e7812 */ /* 0x000fe200078ec0ff */
[----:B------:R-:W-:Y:S01]  /*2f30*/  FFMA.FTZ R57, R55, R45, R66 ;  /* 0x0000002d37397223 */ /* 0x000fe20000010042 */
[----:B------:R-:W-:Y:S01]  /*2f40*/  SHF.R.U32.HI R55, RZ, 0x10, R29 ;  /* 0x00000010ff377819 */ /* 0x000fe2000001161d */
[----:B------:R-:W-:Y:S01]  /*2f50*/  HADD2.F32 R29, -RZ, R47.H0_H0 ;  /* 0x2000002fff1d7230 */ /* 0x000fe20000004100 */
[----:B------:R2:W-:Y:S01]  /*2f60*/  I2F.F16 R70, R56 ;  /* 0x0000003800467306 */ /* 0x0005e20000200c00 */
[----:B------:R-:W-:Y:S01]  /*2f70*/  HADD2.F32 R47, -RZ, R63.H0_H0 ;  /* 0x2000003fff2f7230 */ /* 0x000fe20000004100 */
[C---:B------:R-:W-:Y:S01]  /*2f80*/  FFMA.FTZ R63, R60.reuse, R48, R57 ;  /* 0x000000303c3f7223 */ /* 0x040fe20000010039 */
[----:B------:R-:W-:Y:S01]  /*2f90*/  SHF.R.U32.HI R57, RZ, 0x10, R31 ;  /* 0x00000010ff397819 */ /* 0x000fe2000001161f */
[----:B------:R-:W-:Y:S01]  /*2fa0*/  FFMA.FTZ R58, R29, R60, R58 ;  /* 0x0000003c1d3a7223 */ /* 0x000fe2000001003a */
[----:B------:R-:W-:Y:S01]  /*2fb0*/  LOP3.LUT R55, R55, 0xff, RZ, 0xc0, !PT ;  /* 0x000000ff37377812 */ /* 0x000fe200078ec0ff */
[----:B------:R-:W-:Y:S01]  /*2fc0*/  FFMA.FTZ R59, R60, R47, R59 ;  /* 0x0000002f3c3b7223 */ /* 0x000fe2000001003b */
[----:B------:R-:W-:Y:S01]  /*2fd0*/  LOP3.LUT R57, R57, 0xff, RZ, 0xc0, !PT ;  /* 0x000000ff39397812 */ /* 0x000fe200078ec0ff */
[----:B------:R-:W3:Y:S01]  /*2fe0*/  I2F.F16 R62, R62 ;  /* 0x0000003e003e7306 */ /* 0x000ee20000200c00 */
[----:B------:R-:W-:Y:S01]  /*2ff0*/  IADD3 R55, R55, -0x80, RZ ;  /* 0xffffff8037377810 */ /* 0x000fe20007ffe0ff */
[----:B------:R-:W-:Y:S01]  /*3000*/  FFMA.FTZ R58, R43, R64, R58 ;  /* 0x000000402b3a7223 */ /* 0x000fe2000001003a */
[----:B------:R-:W-:Y:S01]  /*3010*/  IADD3 R30, R30, -0x80, RZ ;  /* 0xffffff801e1e7810 */ /* 0x000fe20007ffe0ff */
[----:B-1----:R-:W-:Y:S01]  /*3020*/  HADD2.F32 R53, -RZ, R53.H0_H0 ;  /* 0x20000035ff357230 */ /* 0x002fe20000004100 */
[----:B------:R-:W-:Y:S01]  /*3030*/  IADD3 R57, R57, -0x80, RZ ;  /* 0xffffff8039397810 */ /* 0x000fe20007ffe0ff */
[----:B--2---:R-:W-:Y:S01]  /*3040*/  FFMA.FTZ R56, R64, R41, R63 ;  /* 0x0000002940387223 */ /* 0x004fe2000001003f */
[----:B------:R-:W-:Y:S01]  /*3050*/  IADD3 R54, R54, -0x80, RZ ;  /* 0xffffff8036367810 */ /* 0x000fe20007ffe0ff */
[----:B------:R-:W1:Y:S01]  /*3060*/  I2F.F16 R61, R61 ;  /* 0x0000003d003d7306 */ /* 0x000e620000200c00 */
[----:B------:R-:W-:Y:S01]  /*3070*/  LEA.HI R31, R31, 0xffffff80, RZ, 0x8 ;  /* 0xffffff801f1f7811 */ /* 0x000fe200078f40ff */
[----:B0-----:R-:W-:-:S02]  /*3080*/  HADD2.F32 R63, -RZ, R19.H0_H0 ;  /* 0x20000013ff3f7230 */ /* 0x001fc40000004100 */
[----:B------:R-:W-:Y:S02]  /*3090*/  HADD2.F32 R52, -RZ, R52.H0_H0 ;  /* 0x20000034ff347230 */ /* 0x000fe40000004100 */
[----:B------:R-:W-:Y:S02]  /*30a0*/  HADD2.F32 R67, -RZ, R19.H1_H1 ;  /* 0x30000013ff437230 */ /* 0x000fe40000004100 */
[----:B------:R0:W-:Y:S01]  /*30b0*/  I2F.F16 R69, R49 ;  /* 0x0000003100457306 */ /* 0x0001e20000200c00 */
[----:B---3--:R-:W-:-:S07]  /*30c0*/  HADD2.F32 R62, -RZ, R62.H0_H0 ;  /* 0x2000003eff3e7230 */ /* 0x008fce0000004100 */
[----:B------:R-:W-:Y:S01]  /*30d0*/  I2F.F16 R71, R57 ;  /* 0x0000003900477306 */ /* 0x000fe20000200c00 */
[----:B0-----:R-:W-:Y:S02]  /*30e0*/  HADD2.F32 R49, -RZ, R68.H0_H0 ;  /* 0x20000044ff317230 */ /* 0x001fe40000004100 */
[----:B-1----:R-:W-:-:S03]  /*30f0*/  HADD2.F32 R61, -RZ, R61.H0_H0 ;  /* 0x2000003dff3d7230 */ /* 0x002fc60000004100 */
[----:B------:R-:W-:Y:S02]  /*3100*/  FFMA.FTZ R65, R60, R49, R65 ;  /* 0x000000313c417223 */ /* 0x000fe40000010041 */
[----:B------:R-:W-:Y:S02]  /*3110*/  I2F.F16 R55, R55 ;  /* 0x0000003700377306 */ /* 0x000fe40000200c00 */
[----:B------:R-:W-:-:S06]  /*3120*/  FFMA.FTZ R66, R64, R35, R65 ;  /* 0x0000002340427223 */ /* 0x000fcc0000010041 */
[----:B------:R0:W1:Y:S08]  /*3130*/  I2F.F16 R68, R54 ;  /* 0x0000003600447306 */ /* 0x0000700000200c00 */
[----:B------:R-:W2:Y:S01]  /*3140*/  I2F.F16 R30, R30 ;  /* 0x0000001e001e7306 */ /* 0x000ea20000200c00 */
[----:B0-----:R-:W-:Y:S01]  /*3150*/  FFMA.FTZ R54, R64, R42, R59 ;  /* 0x0000002a40367223 */ /* 0x001fe2000001003b */
[----:B------:R-:W-:-:S02]  /*3160*/  HADD2.F32 R59, -RZ, R18.H0_H0 ;  /* 0x20000012ff3b7230 */ /* 0x000fc40000004100 */
[----:B------:R-:W-:-:S03]  /*3170*/  HADD2.F32 R18, -RZ, R18.H1_H1 ;  /* 0x30000012ff127230 */ /* 0x000fc60000004100 */
[----:B------:R-:W-:Y:S01]  /*3180*/  FFMA.FTZ R19, R51, R59, R58 ;  /* 0x0000003b33137223 */ /* 0x000fe2000001003a */
[----:B------:R-:W0:Y:S01]  /*3190*/  I2F.F16 R32, R32 ;  /* 0x0000002000207306 */ /* 0x000e220000200c00 */
[----:B------:R-:W-:Y:S01]  /*31a0*/  HADD2.F32 R58, -RZ, R70.H0_H0 ;  /* 0x20000046ff3a7230 */ /* 0x000fe20000004100 */
[C---:B------:R-:W-:Y:S01]  /*31b0*/  FFMA.FTZ R65, R59.reuse, R53, R66 ;  /* 0x000000353b417223 */ /* 0x040fe20000010042 */
[----:B-1----:R-:W-:Y:S01]  /*31c0*/  HADD2.F32 R57, -RZ, R68.H0_H0 ;  /* 0x20000044ff397230 */ /* 0x002fe20000004100 */
[C---:B------:R-:W-:Y:S01]  /*31d0*/  FFMA.FTZ R60, R59.reuse, R50, R54 ;  /* 0x000000323b3c7223 */ /* 0x040fe20000010036 */
[----:B------:R-:W-:Y:S01]  /*31e0*/  HADD2.F32 R54, -RZ, R71.H0_H0 ;  /* 0x20000047ff367230 */ /* 0x000fe20000004100 */
[----:B------:R-:W-:Y:S01]  /*31f0*/  FFMA.FTZ R64, R59, R52, R56 ;  /* 0x000000343b407223 */ /* 0x000fe20000010038 */
[----:B------:R-:W-:Y:S01]  /*3200*/  HADD2.F32 R59, -RZ, R69.H0_H0 ;  /* 0x20000045ff3b7230 */ /* 0x000fe20000004100 */
[----:B------:R-:W1:Y:S01]  /*3210*/  I2F.F16 R33, R33 ;  /* 0x0000002100217306 */ /* 0x000e620000200c00 */
[----:B------:R-:W-:Y:S01]  /*3220*/  HADD2.F32 R56, -RZ, R55.H0_H0 ;  /* 0x20000037ff387230 */ /* 0x000fe20000004100 */
[----:B------:R-:W-:Y:S01]  /*3230*/  FFMA.FTZ R65, R18, R58, R65 ;  /* 0x0000003a12417223 */ /* 0x000fe20000010041 */
[----:B--2---:R-:W-:Y:S01]  /*3240*/  HADD2.F32 R55, -RZ, R30.H0_H0 ;  /* 0x2000001eff377230 */ /* 0x004fe20000004100 */
[----:B------:R-:W-:-:S02]  /*3250*/  FFMA.FTZ R30, R62, R18, R19 ;  /* 0x000000123e1e7223 */ /* 0x000fc40000010013 */
[C---:B------:R-:W-:Y:S02]  /*3260*/  FFMA.FTZ R60, R18.reuse, R61, R60 ;  /* 0x0000003d123c7223 */ /* 0x040fe4000001003c */
[----:B------:R-:W2:Y:S01]  /*3270*/  I2F.F16 R34, R34 ;  /* 0x0000002200227306 */ /* 0x000ea20000200c00 */
[----:B------:R-:W-:Y:S02]  /*3280*/  FFMA.FTZ R64, R18, R59, R64 ;  /* 0x0000003b12407223 */ /* 0x000fe40000010040 */
[----:B------:R-:W-:Y:S01]  /*3290*/  FFMA.FTZ R68, R63, R54, R65 ;  /* 0x000000363f447223 */ /* 0x000fe20000010041 */
[----:B0-----:R-:W-:Y:S01]  /*32a0*/  HADD2.F32 R65, -RZ, R32.H0_H0 ;  /* 0x20000020ff417230 */ /* 0x001fe20000004100 */
[----:B------:R-:W-:Y:S01]  /*32b0*/  FFMA.FTZ R30, R57, R63, R30 ;  /* 0x0000003f391e7223 */ /* 0x000fe2000001001e */
[--C-:B------:R-:W-:Y:S01]  /*32c0*/  HADD2.F32 R32, -RZ, R2.reuse.H1_H1 ;  /* 0x30000002ff207230 */ /* 0x100fe20000004100 */
[----:B------:R-:W-:Y:S01]  /*32d0*/  FFMA.FTZ R18, R63, R56, R60 ;  /* 0x000000383f127223 */ /* 0x000fe2000001003c */
[----:B------:R0:W3:Y:S01]  /*32e0*/  I2F.F16 R72, R31 ;  /* 0x0000001f00487306 */ /* 0x0000e20000200c00 */
[----:B-1----:R-:W-:Y:S01]  /*32f0*/  HADD2.F32 R66, -RZ, R33.H0_H0 ;  /* 0x20000021ff427230 */ /* 0x002fe20000004100 */
[----:B------:R-:W-:Y:S01]  /*3300*/  FFMA.FTZ R19, R65, R67, R30 ;  /* 0x0000004341137223 */ /* 0x000fe2000001001e */
[----:B------:R-:W-:-:S03]  /*3310*/  HADD2.F32 R60, -RZ, R2.H0_H0 ;  /* 0x20000002ff3c7230 */ /* 0x000fc60000004100 */
[----:B------:R-:W-:Y:S01]  /*3320*/  FFMA.FTZ R18, R67, R66, R18 ;  /* 0x0000004243127223 */ /* 0x000fe20000010012 */
[----:B--2---:R-:W-:Y:S01]  /*3330*/  HADD2.F32 R34, -RZ, R34.H0_H0 ;  /* 0x20000022ff227230 */ /* 0x004fe20000004100 */
[----:B0-----:R-:W-:Y:S01]  /*3340*/  FFMA.FTZ R31, R63, R55, R64 ;  /* 0x000000373f1f7223 */ /* 0x001fe20000010040 */
[--C-:B------:R-:W-:Y:S02]  /*3350*/  HADD2.F32 R64, -RZ, R0.reuse.H0_H0 ;  /* 0x20000000ff407230 */ /* 0x100fe40000004100 */
[----:B------:R-:W-:Y:S01]  /*3360*/  HADD2.F32 R63, -RZ, R0.H1_H1 ;  /* 0x30000000ff3f7230 */ /* 0x000fe20000004100 */
        /* <DEDUP_REMOVED lines=24> */
[-C--:B------:R-:W-:Y:S01]  /*34f0*/  FFMA.FTZ R70, R27, R67.reuse, RZ ;  /* 0x000000431b467223 */ /* 0x080fe200000100ff */
[--C-:B-1----:R-:W-:Y:S01]  /*3500*/  HADD2.F32 R27, -RZ, R19.reuse.H0_H0 ;  /* 0x20000013ff1b7230 */ /* 0x102fe20000004100 */
[----:B------:R-:W-:Y:S01]  /*3510*/  FFMA.FTZ R25, R25, R67, RZ ;  /* 0x0000004319197223 */ /* 0x000fe200000100ff */
        /* <DEDUP_REMOVED lines=43> */
.L_x_2533:
[----:B------:R-:W-:Y:S01]  /*37d0*/  IMAD.WIDE R38, R17, 0x8, R38 ;  /* 0x0000000811267825 */ /* 0x000fe200078e0226 */
[----:B------:R-:W-:Y:S06]  /*37e0*/  @!P1 BRA `(.L_x_2534) ;  /* 0x00000fb000009947 */ /* 0x000fec0003800000 */
[----:B-----5:R-:W2:Y:S01]  /*37f0*/  LDG.E.128.CONSTANT R24, [R38.64] ;  /* 0x0000000626187981 */ /* 0x020ea2000c1e9d00 */
[----:B------:R-:W-:Y:S02]  /*3800*/  LOP3.LUT R18, R21, 0xff, RZ, 0xc0, !PT ;  /* 0x000000ff15127812 */ /* 0x000fe400078ec0ff */
        /* <DEDUP_REMOVED lines=33> */
[----:B------:R3:W4:Y:S01]  /*3a20*/  I2F.F16 R55, R21 ;  /* 0x0000001500377306 */ /* 0x0007220000200c00 */
[----:B-1----:R-:W-:Y:S02]  /*3a30*/  SHF.R.U32.HI R20, RZ, 0x8, R23 ;  /* 0x00000008ff147819 */ /* 0x002fe40000011617 */
[----:B------:R-:W-:-:S02]  /*3a40*/  LOP3.LUT R41, R41, 0xff, RZ, 0xc0, !PT ;  /* 0x000000ff29297812 */ /* 0x000fc400078ec0ff */
[----:B------:R-:W-:Y:S02]  /*3a50*/  LOP3.LUT R20, R20, 0xff, RZ, 0xc0, !PT ;  /* 0x000000ff14147812 */ /* 0x000fe400078ec0ff */
[----:B------:R-:W-:Y:S01]  /*3a60*/  IADD3 R22, R22, -0x80, RZ ;  /* 0xffffff8016167810 */ /* 0x000fe20007ffe0ff */
        /* <DEDUP_REMOVED lines=14> */
[----:B------:R4:W-:Y:S08]  /*3b50*/  I2F.F16 R65, R35 ;  /* 0x0000002300417306 */ /* 0x0009f00000200c00 */
[----:B------:R-:W1:Y:S01]  /*3b60*/  I2F.F16 R34, R34 ;  /* 0x0000002200227306 */ /* 0x000e620000200c00 */
[----:B----4-:R-:W-:Y:S02]  /*3b70*/  HADD2.F32 R35, -RZ, R55.H0_H0 ;  /* 0x20000037ff237230 */ /* 0x010fe40000004100 */
[----:B0-----:R-:W-:-:S05]  /*3b80*/  HADD2.F32 R41, -RZ, R41.H0_H0 ;  /* 0x20000029ff297230 */ /* 0x001fca0000004100 */
[----:B------:R-:W0:Y:S08]  /*3b90*/  I2F.F16 R33, R33 ;  /* 0x0000002100217306 */ /* 0x000e300000200c00 */
[----:B------:R-:W3:Y:S01]  /*3ba0*/  I2F.F16 R31, R31 ;  /* 0x0000001f001f7306 */ /* 0x000ee20000200c00 */
[----:B-1----:R-:W-:-:S07]  /*3bb0*/  HADD2.F32 R34, -RZ, R34.H0_H0 ;  /* 0x20000022ff227230 */ /* 0x002fce0000004100 */
[----:B------:R-:W1:Y:S01]  /*3bc0*/  I2F.F16 R32, R32 ;  /* 0x0000002000207306 */ /* 0x000e620000200c00 */
[----:B0-----:R-:W-:Y:S02]  /*3bd0*/  HADD2.F32 R33, -RZ, R33.H0_H0 ;  /* 0x20000021ff217230 */ /* 0x001fe40000004100 */
[----:B---3--:R-:W-:Y:S02]  /*3be0*/  HADD2.F32 R31, -RZ, R31.H0_H0 ;  /* 0x2000001fff1f7230 */ /* 0x008fe40000004100 */
[----:B-1----:R-:W-:Y:S01]  /*3bf0*/  HADD2.F32 R32, -RZ, R32.H0_H0 ;  /* 0x20000020ff207230 */ /* 0x002fe20000004100 */
[----:B--2---:R-:W-:Y:S02]  /*3c00*/  LOP3.LUT R18, R27, 0xff, RZ, 0xc0, !PT ;  /* 0x000000ff1b127812 */ /* 0x004fe400078ec0ff */
[----:B------:R-:W-:Y:S02]  /*3c10*/  LOP3.LUT R20, R24, 0xff, RZ, 0xc0, !PT ;  /* 0x000000ff18147812 */ /* 0x000fe400078ec0ff */
[----:B------:R-:W-:-:S02]  /*3c20*/  LOP3.LUT R21, R25, 0xff, RZ, 0xc0, !PT ;  /* 0x000000ff19157812 */ /* 0x000fc400078ec0ff */
[----:B------:R-:W-:Y:S02]  /*3c30*/  IADD3 R20, R20, -0x80, RZ ;  /* 0xffffff8014147810 */ /* 0x000fe40007ffe0ff */
[----:B------:R-:W-:Y:S02]  /*3c40*/  IADD3 R50, R18, -0x80, RZ ;  /* 0xffffff8012327810 */ /* 0x000fe40007ffe0ff */
[----:B------:R-:W0:Y:S01]  /*3c50*/  LDS.64 R18, [UR4+0x28] ;  /* 0x00002804ff127984 */ /* 0x000e220008000a00 */
[----:B------:R-:W-:Y:S01]  /*3c60*/  IADD3 R21, R21, -0x80, RZ ;  /* 0xffffff8015157810 */ /* 0x000fe20007ffe0ff */
[----:B------:R1:W2:Y:S01]  /*3c70*/  I2F.F16 R46, R20 ;  /* 0x00000014002e7306 */ /* 0x0002a20000200c00 */
[----:B------:R-:W-:Y:S02]  /*3c80*/  LOP3.LUT R22, R26, 0xff, RZ, 0xc0, !PT ;  /* 0x000000ff1a167812 */ /* 0x000fe400078ec0ff */
[----:B------:R-:W-:Y:S02]  /*3c90*/  LEA.HI R28, R24, 0xffffff80, RZ, 0x8 ;  /* 0xffffff80181c7811 */ /* 0x000fe400078f40ff */
[----:B------:R-:W-:-:S02]  /*3ca0*/  IADD3 R22, R22, -0x80, RZ ;  /* 0xffffff8016167810 */ /* 0x000fc40007ffe0ff */
[--C-:B------:R-:W-:Y:S01]  /*3cb0*/  SHF.R.U32.HI R43, RZ, 0x10, R24.reuse ;  /* 0x00000010ff2b7819 */ /* 0x100fe20000011618 */
[----:B------:R3:W-:Y:S01]  /*3cc0*/  I2F.F16 R47, R21 ;  /* 0x00000015002f7306 */ /* 0x0007e20000200c00 */
[----:B-1----:R-:W-:Y:S02]  /*3cd0*/  SHF.R.U32.HI R20, RZ, 0x8, R24 ;  /* 0x00000008ff147819 */ /* 0x002fe40000011618 */
[----:B------:R-:W-:Y:S02]  /*3ce0*/  SHF.R.U32.HI R24, RZ, 0x8, R26 ;  /* 0x00000008ff187819 */ /* 0x000fe4000001161a */
[----:B------:R-:W-:Y:S02]  /*3cf0*/  LOP3.LUT R20, R20, 0xff, RZ, 0xc0, !PT ;  /* 0x000000ff14147812 */ /* 0x000fe400078ec0ff */
[----:B------:R-:W-:Y:S01]  /*3d00*/  LOP3.LUT R24, R24, 0xff, RZ, 0xc0, !PT ;  /* 0x000000ff18187812 */ /* 0x000fe200078ec0ff */
[----:B------:R1:W-:Y:S01]  /*3d10*/  I2F.F16 R48, R22 ;  /* 0x0000001600307306 */ /* 0x0003e20000200c00 */
[----:B---3--:R-:W-:-:S02]  /*3d20*/  SHF.R.U32.HI R21, RZ, 0x8, R25 ;  /* 0x00000008ff157819 */ /* 0x008fc40000011619 */
[----:B------:R-:W-:Y:S01]  /*3d30*/  IADD3 R49, R20, -0x80, RZ ;  /* 0xffffff8014317810 */ /* 0x000fe20007ffe0ff */
[----:B------:R-:W-:Y:S01]  /*3d40*/  HADD2.F32 R20, -RZ, R44.H0_H0 ;  /* 0x2000002cff147230 */ /* 0x000fe20000004100 */
[----:B------:R-:W-:Y:S01]  /*3d50*/  LOP3.LUT R23, R21, 0xff, RZ, 0xc0, !PT ;  /* 0x000000ff15177812 */ /* 0x000fe200078ec0ff */
[----:B------:R-:W-:Y:S01]  /*3d60*/  HADD2.F32 R21, -RZ, R58.H0_H0 ;  /* 0x2000003aff157230 */ /* 0x000fe20000004100 */
[----:B------:R-:W-:Y:S01]  /*3d70*/  LEA.HI R29, R25, 0xffffff80, RZ, 0x8 ;  /* 0xffffff80191d7811 */ /* 0x000fe200078f40ff */
[----:B------:R-:W3:Y:S01]  /*3d80*/  I2F.F16 R50, R50 ;  /* 0x0000003200327306 */ /* 0x000ee20000200c00 */
[----:B-1----:R-:W-:Y:S01]  /*3d90*/  SHF.R.U32.HI R22, RZ, 0x8, R27 ;  /* 0x00000008ff167819 */ /* 0x002fe2000001161b */
[----:B------:R-:W-:Y:S01]  /*3da0*/  FFMA.FTZ R58, R51, R20, RZ ;  /* 0x00000014333a7223 */ /* 0x000fe200000100ff */
[----:B------:R-:W-:Y:S01]  /*3db0*/  IADD3 R44, R23, -0x80, RZ ;  /* 0xffffff80172c7810 */ /* 0x000fe20007ffe0ff */
[----:B------:R-:W-:Y:S01]  /*3dc0*/  HADD2.F32 R23, -RZ, R45.H0_H0 ;  /* 0x2000002dff177230 */ /* 0x000fe20000004100 */
[----:B------:R-:W-:Y:S01]  /*3dd0*/  LOP3.LUT R53, R22, 0xff, RZ, 0xc0, !PT ;  /* 0x000000ff16357812 */ /* 0x000fe200078ec0ff */
[----:B------:R-:W-:Y:S01]  /*3de0*/  HADD2.F32 R22, -RZ, R42.H0_H0 ;  /* 0x2000002aff167230 */ /* 0x000fe20000004100 */
[----:B------:R-:W-:Y:S01]  /*3df0*/  IADD3 R45, R24, -0x80, RZ ;  /* 0xffffff80182d7810 */ /* 0x000fe20007ffe0ff */
[----:B------:R-:W-:Y:S01]  /*3e00*/  HADD2.F32 R42, -RZ, R59.H0_H0 ;  /* 0x2000003bff2a7230 */ /* 0x000fe20000004100 */
[C---:B------:R-:W-:Y:S01]  /*3e10*/  FFMA.FTZ R59, R51.reuse, R23, RZ ;  /* 0x00000017333b7223 */ /* 0x040fe200000100ff */
[----:B------:R-:W-:Y:S01]  /*3e20*/  HADD2.F32 R24, -RZ, R54.H0_H0 ;  /* 0x20000036ff187230 */ /* 0x000fe20000004100 */
[----:B------:R-:W-:Y:S01]  /*3e30*/  FFMA.FTZ R55, R22, R51, RZ ;  /* 0x0000003316377223 */ /* 0x000fe200000100ff */
[----:B------:R1:W4:Y:S01]  /*3e40*/  I2F.F16 R64, R44 ;  /* 0x0000002c00407306 */ /* 0x0003220000200c00 */
[----:B------:R-:W-:Y:S01]  /*3e50*/  FFMA.FTZ R51, R51, R21, RZ ;  /* 0x0000001533337223 */ /* 0x000fe200000100ff */
[----:B------:R-:W-:Y:S01]  /*3e60*/  LEA.HI R30, R26, 0xffffff80, RZ, 0x8 ;  /* 0xffffff801a1e7811 */ /* 0x000fe200078f40ff */
[----:B------:R-:W-:Y:S01]  /*3e70*/  FFMA.FTZ R54, R24, R52, R55 ;  /* 0x0000003418367223 */ /* 0x000fe20000010037 */
[----:B------:R-:W-:Y:S01]  /*3e80*/  SHF.R.U32.HI R26, RZ, 0x10, R26 ;  /* 0x00000010ff1a7819 */ /* 0x000fe2000001161a */
[C---:B------:R-:W-:Y:S01]  /*3e90*/  FFMA.FTZ R58, R52.reuse, R35, R58 ;  /* 0x00000023343a7223 */ /* 0x040fe2000001003a */
[----:B------:R-:W-:Y:S01]  /*3ea0*/  IADD3 R53, R53, -0x80, RZ ;  /* 0xffffff8035357810 */ /* 0x000fe20007ffe0ff */
[C---:B------:R-:W-:Y:S01]  /*3eb0*/  FFMA.FTZ R59, R52.reuse, R41, R59 ;  /* 0x00000029343b7223 */ /* 0x040fe2000001003b */
[----:B------:R0:W-:Y:S01]  /*3ec0*/  I2F.F16 R66, R45 ;  /* 0x0000002d00427306 */ /* 0x0001e20000200c00 */
[----:B------:R-:W-:Y:S01]  /*3ed0*/  FFMA.FTZ R61, R52, R42, R51 ;  /* 0x0000002a343d7223 */ /* 0x000fe20000010033 */
[----:B------:R-:W-:Y:S01]  /*3ee0*/  SHF.R.U32.HI R52, RZ, 0x10, R25 ;  /* 0x00000010ff347819 */ /* 0x000fe20000011619 */
[----:B------:R-:W-:Y:S01]  /*3ef0*/  HADD2.F32 R25, -RZ, R60.H0_H0 ;  /* 0x2000003cff197230 */ /* 0x000fe20000004100 */
[----:B------:R-:W-:Y:S01]  /*3f00*/  LOP3.LUT R51, R43, 0xff, RZ, 0xc0, !PT ;  /* 0x000000ff2b337812 */ /* 0x000fe200078ec0ff */
[----:B------:R-:W-:Y:S01]  /*3f10*/  HADD2.F32 R43, -RZ, R62.H0_H0 ;  /* 0x2000003eff2b7230 */ /* 0x000fe20000004100 */
[----:B------:R-:W-:Y:S01]  /*3f20*/  LOP3.LUT R52, R52, 0xff, RZ, 0xc0, !PT ;  /* 0x000000ff34347812 */ /* 0x000fe200078ec0ff */
[----:B-1----:R-:W-:Y:S01]  /*3f30*/  HADD2.F32 R44, -RZ, R63.H0_H0 ;  /* 0x2000003fff2c7230 */ /* 0x002fe20000004100 */
[----:B------:R-:W-:Y:S01]  /*3f40*/  FFMA.FTZ R55, R25, R56, R54 ;  /* 0x0000003819377223 */ /* 0x000fe20000010036 */
[----:B0-----:R-:W-:Y:S01]  /*3f50*/  HADD2.F32 R45, -RZ, R65.H0_H0 ;  /* 0x20000041ff2d7230 */ /* 0x001fe20000004100 */
[----:B------:R-:W-:Y:S01]  /*3f60*/  SHF.R.U32.HI R54, RZ, 0x10, R27 ;  /* 0x00000010ff367819 */ /* 0x000fe2000001161b */
[C---:B------:R-:W-:Y:S01]  /*3f70*/  FFMA.FTZ R60, R56.reuse, R43, R58 ;  /* 0x0000002b383c7223 */ /* 0x040fe2000001003a */
[----:B------:R-:W-:Y:S01]  /*3f80*/  IADD3 R51, R51, -0x80, RZ ;  /* 0xffffff8033337810 */ /* 0x000fe20007ffe0ff */
[----:B------:R-:W-:Y:S01]  /*3f90*/  FFMA.FTZ R62, R56, R44, R59 ;  /* 0x0000002c383e7223 */ /* 0x000fe2000001003b */
[----:B------:R-:W-:Y:S01]  /*3fa0*/  LOP3.LUT R54, R54, 0xff, RZ, 0xc0, !PT ;  /* 0x000000ff36367812 */ /* 0x000fe200078ec0ff */
[----:B------:R-:W-:Y:S01]  /*3fb0*/  FFMA.FTZ R61, R56, R45, R61 ;  /* 0x0000002d383d7223 */ /* 0x000fe2000001003d */
[----:B------:R-:W-:Y:S01]  /*3fc0*/  LOP3.LUT R26, R26, 0xff, RZ, 0xc0, !PT ;  /* 0x000000ff1a1a7812 */ /* 0x000fe200078ec0ff */
[----:B------:R0:W-:Y:S01]  /*3fd0*/  I2F.F16 R63, R51 ;  /* 0x00000033003f7306 */ /* 0x0001e20000200c00 */
[----:B------:R-:W-:Y:S01]  /*3fe0*/  FFMA.FTZ R58, R34, R57, R55 ;  /* 0x00000039223a7223 */ /* 0x000fe20000010037 */
[----:B------:R-:W-:Y:S01]  /*3ff0*/  IADD3 R52, R52, -0x80, RZ ;  /* 0xffffff8034347810 */ /* 0x000fe20007ffe0ff */
[----:B------:R-:W-:Y:S01]  /*4000*/  FFMA.FTZ R60, R57, R33, R60 ;  /* 0x00000021393c7223 */ /* 0x000fe2000001003c */
[----:B------:R-:W-:Y:S01]  /*4010*/  LEA.HI R56, R27, 0xffffff80, RZ, 0x8 ;  /* 0xffffff801b387811 */ /* 0x000fe200078f40ff */
[C---:B------:R-:W-:Y:S01]  /*4020*/  FFMA.FTZ R62, R57.reuse, R31, R62 ;  /* 0x0000001f393e7223 */ /* 0x040fe2000001003e */
[----:B--2---:R-:W-:Y:S01]  /*4030*/  HADD2.F32 R27, -RZ, R46.H0_H0 ;  /* 0x2000002eff1b7230 */ /* 0x004fe20000004100 */
[----:B------:R-:W-:Y:S01]  /*4040*/  FFMA.FTZ R61, R57, R32, R61 ;  /* 0x00000020393d7223 */ /* 0x000fe2000001003d */
[----:B------:R-:W1:Y:S01]  /*4050*/  I2F.F16 R49, R49 ;  /* 0x0000003100317306 */ /* 0x000e620000200c00 */
[----:B0-----:R-:W-:-:S02]  /*4060*/  HADD2.F32 R51, -RZ, R18.H0_H0 ;  /* 0x20000012ff337230 */ /* 0x001fc40000004100 */
[----:B------:R-:W-:Y:S01]  /*4070*/  HADD2.F32 R57, -RZ, R18.H1_H1 ;  /* 0x30000012ff397230 */ /* 0x000fe20000004100 */
[----:B------:R-:W-:Y:S01]  /*4080*/  IADD3 R18, R54, -0x80, RZ ;  /* 0xffffff8036127810 */ /* 0x000fe20007ffe0ff */
[----:B---3--:R-:W-:Y:S01]  /*4090*/  HADD2.F32 R46, -RZ, R50.H0_H0 ;  /* 0x20000032ff2e7230 */ /* 0x008fe20000004100 */
[----:B------:R-:W-:Y:S01]  /*40a0*/  FFMA.FTZ R58, R27, R51, R58 ;  /* 0x000000331b3a7223 */ /* 0x000fe2000001003a */
[----:B----4-:R-:W-:Y:S01]  /*40b0*/  HADD2.F32 R54, -RZ, R64.H0_H0 ;  /* 0x20000040ff367230 */ /* 0x010fe20000004100 */
[----:B------:R0:W2:Y:S01]  /*40c0*/  I2F.F16 R68, R53 ;  /* 0x0000003500447306 */ /* 0x0000a20000200c00 */
[--C-:B------:R-:W-:Y:S01]  /*40d0*/  HADD2.F32 R59, -RZ, R19.reuse.H0_H0 ;  /* 0x20000013ff3b7230 */ /* 0x100fe20000004100 */
[----:B------:R-:W-:Y:S01]  /*40e0*/  FFMA.FTZ R61, R51, R46, R61 ;  /* 0x0000002e333d7223 */ /* 0x000fe2000001003d */
[----:B------:R-:W-:-:S05]  /*40f0*/  HADD2.F32 R19, -RZ, R19.H1_H1 ;  /* 0x30000013ff137230 */ /* 0x000fca0000004100 */
[----:B------:R2:W3:Y:S01]  /*4100*/  I2F.F16 R65, R52 ;  /* 0x0000003400417306 */ /* 0x0004e20000200c00 */
[----:B0-----:R-:W-:Y:S01]  /*4110*/  IADD3 R53, R26, -0x80, RZ ;  /* 0xffffff801a357810 */ /* 0x001fe20007ffe0ff */
[----:B------:R-:W-:Y:S02]  /*4120*/  HADD2.F32 R26, -RZ, R47.H0_H0 ;  /* 0x2000002fff1a7230 */ /* 0x000fe40000004100 */
[----:B------:R-:W-:Y:S02]  /*4130*/  HADD2.F32 R47, -RZ, R48.H0_H0 ;  /* 0x20000030ff2f7230 */ /* 0x000fe40000004100 */
[----:B-1----:R-:W-:Y:S01]  /*4140*/  HADD2.F32 R55, -RZ, R49.H0_H0 ;  /* 0x20000031ff377230 */ /* 0x002fe20000004100 */
[C---:B------:R-:W-:Y:S01]  /*4150*/  FFMA.FTZ R60, R51.reuse, R26, R60 ;  /* 0x0000001a333c7223 */ /* 0x040fe2000001003c */
[----:B------:R0:W1:Y:S01]  /*4160*/  I2F.F16 R67, R53 ;  /* 0x0000003500437306 */ /* 0x0000620000200c00 */
[----:B------:R-:W-:Y:S01]  /*4170*/  FFMA.FTZ R62, R51, R47, R62 ;  /* 0x0000002f333e7223 */ /* 0x000fe2000001003e */
[----:B--2---:R-:W-:Y:S01]  /*4180*/  HADD2.F32 R52, -RZ, R68.H0_H0 ;  /* 0x20000044ff347230 */ /* 0x004fe20000004100 */
[----:B------:R-:W-:Y:S01]  /*4190*/  FFMA.FTZ R58, R55, R57, R58 ;  /* 0x00000039373a7223 */ /* 0x000fe2000001003a */
[----:B------:R-:W-:Y:S01]  /*41a0*/  HADD2.F32 R51, -RZ, R63.H0_H0 ;  /* 0x2000003fff337230 */ /* 0x000fe20000004100 */
[----:B------:R-:W-:-:S02]  /*41b0*/  FFMA.FTZ R60, R57, R54, R60 ;  /* 0x00000036393c7223 */ /* 0x000fc4000001003c */
[----:B------:R-:W-:Y:S01]  /*41c0*/  FFMA.FTZ R61, R57, R52, R61 ;  /* 0x00000034393d7223 */ /* 0x000fe2000001003d */
[----:B------:R-:W2:Y:S01]  /*41d0*/  I2F.F16 R18, R18 ;  /* 0x0000001200127306 */ /* 0x000ea20000200c00 */
[----:B0-----:R-:W-:Y:S02]  /*41e0*/  HADD2.F32 R53, -RZ, R66.H0_H0 ;  /* 0x20000042ff357230 */ /* 0x001fe40000004100 */
[----:B---3--:R-:W-:-:S03]  /*41f0*/  HADD2.F32 R50, -RZ, R65.H0_H0 ;  /* 0x20000041ff327230 */ /* 0x008fc60000004100 */
[----:B------:R-:W-:Y:S01]  /*4200*/  FFMA.FTZ R62, R57, R53, R62 ;  /* 0x00000035393e7223 */ /* 0x000fe2000001003e */
[----:B------:R-:W-:Y:S01]  /*4210*/  HADD2.F32 R57, -RZ, R0.H1_H1 ;  /* 0x30000000ff397230 */ /* 0x000fe20000004100 */
[----:B------:R-:W0:Y:S01]  /*4220*/  I2F.F16 R28, R28 ;  /* 0x0000001c001c7306 */ /* 0x000e220000200c00 */
[----:B-1----:R-:W-:Y:S01]  /*4230*/  HADD2.F32 R49, -RZ, R67.H0_H0 ;  /* 0x20000043ff317230 */ /* 0x002fe20000004100 */
[----:B------:R-:W-:-:S04]  /*4240*/  FFMA.FTZ R60, R59, R50, R60 ;  /* 0x000000323b3c7223 */ /* 0x000fc8000001003c */
[----:B------:R-:W-:Y:S02]  /*4250*/  FFMA.FTZ R62, R59, R49, R62 ;  /* 0x000000313b3e7223 */ /* 0x000fe4000001003e */
[----:B------:R-:W1:Y:S01]  /*4260*/  I2F.F16 R29, R29 ;  /* 0x0000001d001d7306 */ /* 0x000e620000200c00 */
[----:B--2---:R-:W-:Y:S01]  /*4270*/  HADD2.F32 R48, -RZ, R18.H0_H0 ;  /* 0x20000012ff307230 */ /* 0x004fe20000004100 */
[----:B------:R-:W-:Y:S01]  /*4280*/  FFMA.FTZ R18, R51, R59, R58 ;  /* 0x0000003b33127223 */ /* 0x000fe2000001003a */
[----:B------:R-:W-:-:S03]  /*4290*/  HADD2.F32 R58, -RZ, R0.H0_H0 ;  /* 0x20000000ff3a7230 */ /* 0x000fc60000004100 */
[----:B------:R-:W-:Y:S02]  /*42a0*/  FFMA.FTZ R64, R59, R48, R61 ;  /* 0x000000303b407223 */ /* 0x000fe4000001003d */
[----:B------:R-:W2:Y:S01]  /*42b0*/  I2F.F16 R30, R30 ;  /* 0x0000001e001e7306 */ /* 0x000ea20000200c00 */
[----:B0-----:R-:W-:-:S07]  /*42c0*/  HADD2.F32 R63, -RZ, R28.H0_H0 ;  /* 0x2000001cff3f7230 */ /* 0x001fce0000004100 */
[----:B------:R0:W3:Y:S01]  /*42d0*/  I2F.F16 R69, R56 ;  /* 0x0000003800457306 */ /* 0x0000e20000200c00 */
[----:B-1----:R-:W-:Y:S01]  /*42e0*/  HADD2.F32 R65, -RZ, R29.H0_H0 ;  /* 0x2000001dff417230 */ /* 0x002fe20000004100 */
[----:B------:R-:W-:-:S04]  /*42f0*/  FFMA.FTZ R29, R63, R19, R18 ;  /* 0x000000133f1d7223 */ /* 0x000fc80000010012 */
[----:B------:R-:W-:Y:S01]  /*4300*/  FFMA.FTZ R60, R19, R65, R60 ;  /* 0x00000041133c7223 */ /* 0x000fe2000001003c */
[----:B--2---:R-:W-:Y:S01]  /*4310*/  HADD2.F32 R66, -RZ, R30.H0_H0 ;  /* 0x2000001eff427230 */ /* 0x004fe20000004100 */
[----:B------:R-:W-:Y:S01]  /*4320*/  FMUL.FTZ R29, R29, R58 ;  /* 0x0000003a1d1d7220 */ /* 0x000fe20000410000 */
[--C-:B0-----:R-:W-:Y:S01]  /*4330*/  HADD2.F32 R56, -RZ, R2.reuse.H0_H0 ;  /* 0x20000002ff387230 */ /* 0x101fe20000004100 */
[----:B------:R-:W-:Y:S01]  /*4340*/  FMUL.FTZ R60, R60, R57 ;  /* 0x000000393c3c7220 */ /* 0x000fe20000410000 */
[----:B------:R-:W-:Y:S01]  /*4350*/  HADD2.F32 R30, -RZ, R2.H1_H1 ;  /* 0x30000002ff1e7230 */ /* 0x000fe20000004100 */
[----:B------:R-:W-:Y:S01]  /*4360*/  FFMA.FTZ R59, R19, R66, R62 ;  /* 0x00000042133b7223 */ /* 0x000fe2000001003e */
[----:B------:R-:W-:Y:S01]  /*4370*/  F2FP.PACK_AB R29, RZ, R29 ;  /* 0x0000001dff1d723e */ /* 0x000fe200000000ff */
[----:B---3--:R-:W-:Y:S02]  /*4380*/  HADD2.F32 R69, -RZ, R69.H0_H0 ;  /* 0x20000045ff457230 */ /* 0x008fe40000004100 */
[----:B------:R-:W-:Y:S01]  /*4390*/  FMUL.FTZ R59, R59, R56 ;  /* 0x000000383b3b7220 */ /* 0x000fe20000410000 */
[----:B------:R-:W-:-:S02]  /*43a0*/  F2FP.PACK_AB R60, RZ, R60 ;  /* 0x0000003cff3c723e */ /* 0x000fc400000000ff */
[----:B------:R-:W-:Y:S02]  /*43b0*/  FFMA.FTZ R19, R19, R69, R64 ;  /* 0x0000004513137223 */ /* 0x000fe40000010040 */
        /* <DEDUP_REMOVED lines=62> */
.L_x_2534:
        /* <DEDUP_REMOVED lines=87> */
[----:B------:R-:W-:Y:S01]  /*4d10*/  LEA.HI R19, R21, 0xffffff80, RZ, 0x8 ;  /* 0xffffff8015137811 */ /* 0x000fe200078f40ff */
[----:B------:R-:W-:Y:S01]  /*4d20*/  HADD2.F32 R30, -RZ, R47.H0_H0 ;  /* 0x2000002fff1e7230 */ /* 0x000fe20000004100 */
[----:B------:R-:W-:Y:S01]  /*4d30*/  IADD3 R35, R29, -0x80, RZ ;  /* 0xffffff801d237810 */ /* 0x000fe20007ffe0ff */
[----:B------:R-:W-:Y:S01]  /*4d40*/  HADD2.F32 R29, -RZ, R51.H0_H0 ;  /* 0x20000033ff1d7230 */ /* 0x000fe20000004100 */
[----:B------:R-:W-:Y:S01]  /*4d50*/  SHF.R.U32.HI R22, RZ, 0x10, R22 ;  /* 0x00000010ff167819 */ /* 0x000fe20000011616 */
[----:B------:R1:W-:Y:S01]  /*4d60*/  I2F.F16 R58, R33 ;  /* 0x00000021003a7306 */ /* 0x0003e20000200c00 */
[----:B--2---:R-:W-:Y:S01]  /*4d70*/  SHF.R.U32.HI R32, RZ, 0x8, R23 ;  /* 0x00000008ff207819 */ /* 0x004fe20000011617 */
[----:B----4-:R-:W-:Y:S01]  /*4d80*/  HADD2.F32 R42, -RZ, R42.H0_H0 ;  /* 0x2000002aff2a7230 */ /* 0x010fe20000004100 */
[----:B------:R-:W-:-:S02]  /*4d90*/  LOP3.LUT R22, R22, 0xff, RZ, 0xc0, !PT ;  /* 0x000000ff16167812 */ /* 0x000fc400078ec0ff */
        /* <DEDUP_REMOVED lines=12> */
[C---:B------:R-:W-:Y:S01]  /*4e60*/  FFMA.FTZ R52, R44.reuse, R6, RZ ;  /* 0x000000062c347223 */ /* 0x040fe200000100ff */
[----:B------:R-:W0:Y:S01]  /*4e70*/  LDS.64 R4, [UR4+0x38] ;  /* 0x00003804ff047984 */ /* 0x000e220008000a00 */
[C---:B------:R-:W-:Y:S01]  /*4e80*/  FFMA.FTZ R51, R44.reuse, R29, RZ ;  /* 0x0000001d2c337223 */ /* 0x040fe200000100ff */
[----:B------:R1:W4:Y:S01]  /*4e90*/  I2F.F16 R64, R31 ;  /* 0x0000001f00407306 */ /* 0x0003220000200c00 */
[----:B------:R-:W-:Y:S01]  /*4ea0*/  FFMA.FTZ R44, R44, R7, RZ ;  /* 0x000000072c2c7223 */ /* 0x000fe200000100ff */
[----:B--2---:R-:W-:Y:S01]  /*4eb0*/  HADD2.F32 R35, -RZ, R53.H0_H0 ;  /* 0x20000035ff237230 */ /* 0x004fe20000004100 */
[----:B------:R-:W-:-:S05]  /*4ec0*/  FFMA.FTZ R54, R45, R32, R51 ;  /* 0x000000202d367223 */ /* 0x000fca0000010033 */
[----:B------:R2:W5:Y:S01]  /*4ed0*/  I2F.F16 R62, R40 ;  /* 0x00000028003e7306 */ /* 0x0005620000200c00 */
[----:B-1----:R-:W-:Y:S01]  /*4ee0*/  HADD2.F32 R31, -RZ, R48.H0_H0 ;  /* 0x20000030ff1f7230 */ /* 0x002fe20000004100 */
[----:B------:R-:W-:Y:S02]  /*4ef0*/  FFMA.FTZ R48, R30, R45, R47 ;  /* 0x0000002d1e307223 */ /* 0x000fe4000001002f */
[C---:B------:R-:W-:Y:S01]  /*4f00*/  FFMA.FTZ R47, R45.reuse, R33, R44 ;  /* 0x000000212d2f7223 */ /* 0x040fe2000001002c */
[----:B------:R-:W-:Y:S01]  /*4f10*/  LOP3.LUT R44, R34, 0xff, RZ, 0xc0, !PT ;  /* 0x000000ff222c7812 */ /* 0x000fe200078ec0ff */
[----:B------:R-:W-:Y:S01]  /*4f20*/  FFMA.FTZ R52, R45, R31, R52 ;  /* 0x0000001f2d347223 */ /* 0x000fe20000010034 */
[----:B------:R-:W-:Y:S01]  /*4f30*/  SHF.R.U32.HI R45, RZ, 0x10, R21 ;  /* 0x00000010ff2d7819 */ /* 0x000fe20000011615 */
[----:B---3--:R-:W-:Y:S01]  /*4f40*/  HADD2.F32 R34, -RZ, R55.H0_H0 ;  /* 0x20000037ff227230 */ /* 0x008fe20000004100 */
[----:B------:R-:W-:Y:S01]  /*4f50*/  FFMA.FTZ R51, R35, R49, R48 ;  /* 0x0000003123337223 */ /* 0x000fe20000010030 */
[----:B------:R-:W-:Y:S01]  /*4f60*/  HADD2.F32 R21, -RZ, R56.H0_H0 ;  /* 0x20000038ff157230 */ /* 0x000fe20000004100 */
[----:B------:R-:W-:Y:S01]  /*4f70*/  LOP3.LUT R45, R45, 0xff, RZ, 0xc0, !PT ;  /* 0x000000ff2d2d7812 */ /* 0x000fe200078ec0ff */
[----:B--2---:R-:W-:Y:S01]  /*4f80*/  HADD2.F32 R40, -RZ, R59.H0_H0 ;  /* 0x2000003bff287230 */ /* 0x004fe20000004100 */
[C---:B------:R-:W-:Y:S01]  /*4f90*/  FFMA.FTZ R52, R49.reuse, R34, R52 ;  /* 0x0000002231347223 */ /* 0x040fe20000010034 */
[----:B------:R1:W2:Y:S01]  /*4fa0*/  I2F.F16 R65, R46 ;  /* 0x0000002e00417306 */ /* 0x0002a20000200c00 */
[C---:B------:R-:W-:Y:S01]  /*4fb0*/  FFMA.FTZ R54, R49.reuse, R21, R54 ;  /* 0x0000001531367223 */ /* 0x040fe20000010036 */
[----:B------:R-:W-:Y:S01]  /*4fc0*/  IADD3 R44, R44, -0x80, RZ ;  /* 0xffffff802c2c7810 */ /* 0x000fe20007ffe0ff */
[----:B------:R-:W-:Y:S01]  /*4fd0*/  FFMA.FTZ R49, R49, R40, R47 ;  /* 0x0000002831317223 */ /* 0x000fe2000001002f */
[----:B------:R-:W-:Y:S01]  /*4fe0*/  SHF.R.U32.HI R47, RZ, 0x10, R23 ;  /* 0x00000010ff2f7819 */ /* 0x000fe20000011617 */
[C---:B------:R-:W-:Y:S01]  /*4ff0*/  FFMA.FTZ R52, R50.reuse, R27, R52 ;  /* 0x0000001b32347223 */ /* 0x040fe20000010034 */
[----:B------:R-:W-:Y:S01]  /*5000*/  IADD3 R45, R45, -0x80, RZ ;  /* 0xffffff802d2d7810 */ /* 0x000fe20007ffe0ff */
[----:B------:R-:W-:Y:S01]  /*5010*/  FFMA.FTZ R48, R50, R25, R54 ;  /* 0x0000001932307223 */ /* 0x000fe20000010036 */
[----:B------:R-:W-:Y:S01]  /*5020*/  LOP3.LUT R47, R47, 0xff, RZ, 0xc0, !PT ;  /* 0x000000ff2f2f7812 */ /* 0x000fe200078ec0ff */
[----:B------:R3:W-:Y:S01]  /*5030*/  I2F.F16 R59, R44 ;  /* 0x0000002c003b7306 */ /* 0x0007e20000200c00 */
[----:B-1----:R-:W-:Y:S01]  /*5040*/  IADD3 R46, R22, -0x80, RZ ;  /* 0xffffff80162e7810 */ /* 0x002fe20007ffe0ff */
[----:B----4-:R-:W-:Y:S01]  /*5050*/  HADD2.F32 R22, -RZ, R64.H0_H0 ;  /* 0x20000040ff167230 */ /* 0x010fe20000004100 */
[----:B------:R-:W-:Y:S01]  /*5060*/  IADD3 R47, R47, -0x80, RZ ;  /* 0xffffff802f2f7810 */ /* 0x000fe20007ffe0ff */
[----:B0-----:R-:W-:-:S04]  /*5070*/  HADD2.F32 R53, -RZ, R5.H0_H0 ;  /* 0x20000005ff357230 */ /* 0x001fc80000004100 */
[----:B------:R-:W0:Y:S01]  /*5080*/  I2F.F16 R63, R46 ;  /* 0x0000002e003f7306 */ /* 0x000e220000200c00 */
[----:B---3--:R-:W-:Y:S01]  /*5090*/  FFMA.FTZ R44, R28, R50, R51 ;  /* 0x000000321c2c7223 */ /* 0x008fe20000010033 */
[----:B------:R-:W-:Y:S01]  /*50a0*/  LEA.HI R51, R23, 0xffffff80, RZ, 0x8 ;  /* 0xffffff8017337811 */ /* 0x000fe200078f40ff */
[----:B------:R-:W-:Y:S01]  /*50b0*/  FFMA.FTZ R50, R50, R26, R49 ;  /* 0x0000001a32327223 */ /* 0x000fe20000010031 */
[--C-:B------:R-:W-:Y:S02]  /*50c0*/  HADD2.F32 R49, -RZ, R4.reuse.H0_H0 ;  /* 0x20000004ff317230 */ /* 0x100fe40000004100 */
[----:B------:R-:W-:Y:S02]  /*50d0*/  HADD2.F32 R23, -RZ, R43.H0_H0 ;  /* 0x2000002bff177230 */ /* 0x000fe40000004100 */
[----:B------:R5:W1:Y:S01]  /*50e0*/  I2F.F16 R61, R45 ;  /* 0x0000002d003d7306 */ /* 0x000a620000200c00 */
[----:B------:R-:W-:Y:S01]  /*50f0*/  HADD2.F32 R4, -RZ, R4.H1_H1 ;  /* 0x30000004ff047230 */ /* 0x000fe20000004100 */
[----:B------:R-:W-:Y:S01]  /*5100*/  FFMA.FTZ R55, R49, R42, R52 ;  /* 0x0000002a31377223 */ /* 0x000fe20000010034 */
[----:B------:R-:W-:Y:S01]  /*5110*/  HADD2.F32 R54, -RZ, R5.H1_H1 ;  /* 0x30000005ff367230 */ /* 0x000fe20000004100 */
[----:B------:R-:W-:Y:S01]  /*5120*/  FFMA.FTZ R5, R41, R49, R44 ;  /* 0x0000003129057223 */ /* 0x000fe2000001002c */
[----:B------:R-:W-:Y:S01]  /*5130*/  HADD2.F32 R43, -RZ, R58.H0_H0 ;  /* 0x2000003aff2b7230 */ /* 0x000fe20000004100 */
[C---:B------:R-:W-:Y:S01]  /*5140*/  FFMA.FTZ R56, R49.reuse, R23, R48 ;  /* 0x0000001731387223 */ /* 0x040fe20000010030 */
[----:B------:R-:W-:Y:S01]  /*5150*/  HADD2.F32 R44, -RZ, R60.H0_H0 ;  /* 0x2000003cff2c7230 */ /* 0x000fe20000004100 */
[----:B------:R3:W4:Y:S01]  /*5160*/  I2F.F16 R66, R47 ;  /* 0x0000002f00427306 */ /* 0x0007220000200c00 */
[----:B-----5:R-:W-:Y:S01]  /*5170*/  HADD2.F32 R45, -RZ, R62.H0_H0 ;  /* 0x2000003eff2d7230 */ /* 0x020fe20000004100 */
[----:B------:R-:W-:Y:S01]  /*5180*/  FFMA.FTZ R57, R49, R22, R50 ;  /* 0x0000001631397223 */ /* 0x000fe20000010032 */
[----:B--2---:R-:W-:Y:S01]  /*5190*/  HADD2.F32 R46, -RZ, R65.H0_H0 ;  /* 0x20000041ff2e7230 */ /* 0x004fe20000004100 */
[----:B------:R-:W-:Y:S01]  /*51a0*/  FFMA.FTZ R52, R43, R4, R5 ;  /* 0x000000042b347223 */ /* 0x000fe20000010005 */
[----:B0-----:R-:W-:Y:S01]  /*51b0*/  HADD2.F32 R49, -RZ, R63.H0_H0 ;  /* 0x2000003fff317230 */ /* 0x001fe20000004100 */
[C---:B------:R-:W-:Y:S01]  /*51c0*/  FFMA.FTZ R56, R4.reuse, R45, R56 ;  /* 0x0000002d04387223 */ /* 0x040fe20000010038 */
[----:B------:R-:W-:Y:S01]  /*51d0*/  HADD2.F32 R60, -RZ, R0.H0_H0 ;  /* 0x20000000ff3c7230 */ /* 0x000fe20000004100 */
[----:B------:R-:W0:Y:S01]  /*51e0*/  I2F.F16 R18, R18 ;  /* 0x0000001200127306 */ /* 0x000e220000200c00 */
[----:B---3--:R-:W-:Y:S01]  /*51f0*/  HADD2.F32 R47, -RZ, R59.H0_H0 ;  /* 0x2000003bff2f7230 */ /* 0x008fe20000004100 */
[C---:B------:R-:W-:Y:S01]  /*5200*/  FFMA.FTZ R55, R4.reuse, R44, R55 ;  /* 0x0000002c04377223 */ /* 0x040fe20000010037 */
[----:B-1----:R-:W-:Y:S01]  /*5210*/  HADD2.F32 R48, -RZ, R61.H0_H0 ;  /* 0x2000003dff307230 */ /* 0x002fe20000004100 */
[----:B------:R-:W-:Y:S01]  /*5220*/  FFMA.FTZ R4, R4, R46, R57 ;  /* 0x0000002e04047223 */ /* 0x000fe20000010039 */
[----:B------:R-:W-:Y:S01]  /*5230*/  HADD2.F32 R59, -RZ, R24.H0_H0 ;  /* 0x20000018ff3b7230 */ /* 0x000fe20000004100 */
[----:B------:R-:W-:Y:S01]  /*5240*/  FFMA.FTZ R57, R53, R49, R56 ;  /* 0x0000003135397223 */ /* 0x000fe20000010038 */
[----:B------:R-:W-:Y:S01]  /*5250*/  HADD2.F32 R61, -RZ, R2.H1_H1 ;  /* 0x30000002ff3d7230 */ /* 0x000fe20000004100 */
[----:B------:R-:W1:Y:S01]  /*5260*/  I2F.F16 R19, R19 ;  /* 0x0000001300137306 */ /* 0x000e620000200c00 */
[----:B----4-:R-:W-:Y:S01]  /*5270*/  HADD2.F32 R50, -RZ, R66.H0_H0 ;  /* 0x20000042ff327230 */ /* 0x010fe20000004100 */
[----:B------:R-:W-:Y:S01]  /*5280*/  FFMA.FTZ R5, R47, R53, R52 ;  /* 0x000000352f057223 */ /* 0x000fe20000010034 */
[----:B------:R-:W-:Y:S01]  /*5290*/  HADD2.F32 R52, -RZ, R0.H1_H1 ;  /* 0x30000000ff347230 */ /* 0x000fe20000004100 */
[----:B------:R-:W-:-:S02]  /*52a0*/  FFMA.FTZ R55, R53, R48, R55 ;  /* 0x0000003035377223 */ /* 0x000fc40000010037 */
[----:B------:R-:W-:Y:S02]  /*52b0*/  FFMA.FTZ R53, R53, R50, R4 ;  /* 0x0000003235357223 */ /* 0x000fe40000010004 */
[----:B------:R2:W3:Y:S01]  /*52c0*/  I2F.F16 R64, R51 ;  /* 0x0000003300407306 */ /* 0x0004e20000200c00 */
[----:B0-----:R-:W-:Y:S01]  /*52d0*/  HADD2.F32 R56, -RZ, R18.H0_H0 ;  /* 0x20000012ff387230 */ /* 0x001fe20000004100 */
[----:B------:R-:W-:-:S04]  /*52e0*/  FFMA.FTZ R4, R54, R59, R57 ;  /* 0x0000003b36047223 */ /* 0x000fc80000010039 */
[----:B------:R-:W-:Y:S01]  /*52f0*/  FFMA.FTZ R5, R56, R54, R5 ;  /* 0x0000003638057223 */ /* 0x000fe20000010005 */
[----:B-1----:R-:W-:Y:S02]  /*5300*/  HADD2.F32 R58, -RZ, R19.H0_H0 ;  /* 0x20000013ff3a7230 */ /* 0x002fe40000004100 */
[----:B--2---:R-:W-:Y:S01]  /*5310*/  HADD2.F32 R51, -RZ, R2.H0_H0 ;  /* 0x20000002ff337230 */ /* 0x004fe20000004100 */
        /* <DEDUP_REMOVED lines=70> */
.L_x_2535:
[----:B------:R-:W-:Y:S01]  /*5780*/  LEA R4, R15, 0x40, 0x6 ;  /* 0x000000400f047811 */ /* 0x000fe200078e30ff */
[----:B------:R-:W-:Y:S01]  /*5790*/  UIADD3 UR4, UR4, 0x40, URZ ;  /* 0x0000004004047890 */ /* 0x000fe2000fffe03f */
[----:B------:R-:W-:Y:S01]  /*57a0*/  IADD3 R11, R11, 0x20, RZ ;  /* 0x000000200b0b7810 */ /* 0x000fe20007ffe0ff */
[----:B------:R-:W-:Y:S01]  /*57b0*/  IMAD.WIDE R38, R17, 0x8, R38 ;  /* 0x0000000811267825 */ /* 0x000fe200078e0226 */
[----:B------:R-:W-:Y:S02]  /*57c0*/  IMNMX R4, R4, c[0x0][0x190], PT ;  /* 0x0000640004047a17 */ /* 0x000fe40003800200 */
[----:B------:R-:W-:Y:S01]  /*57d0*/  ISETP.GE.AND P0, PT, R11, c[0x0][0x1a8], PT ;  /* 0x00006a000b007a0c */ /* 0x000fe20003f06270 */
[----:B------:R-:W-:Y:S01]  /*57e0*/  IMAD.WIDE R18, R17, 0x8, R36 ;  /* 0x0000000811127825 */ /* 0x000fe200078e0224 */
[----:B------:R-:W-:-:S13]  /*57f0*/  ISETP.LT.AND P2, PT, R11, R4, PT ;  /* 0x000000040b00720c */ /* 0x000fda0003f41270 */
[----:B------:R-:W-:Y:S05]  /*5800*/  @!P0 BRA P2, `(.L_x_2536) ;  /* 0xffffbef000008947 */ /* 0x000fea000103ffff */
.L_x_2531:
[----:B------:R-:W-:-:S04]  /*5810*/  ISETP.GE.AND P0, PT, R11, R8, PT ;  /* 0x000000080b00720c */ /* 0x000fc80003f06270 */
[----:B------:R-:W-:-:S13]  /*5820*/  ISETP.GE.OR P0, PT, R11, c[0x0][0x1ac], P0 ;  /* 0x00006b000b007a0c */ /* 0x000fda0000706670 */
[----:B------:R-:W-:Y:S05]  /*5830*/  @P0 BRA `(.L_x_2537) ;  /* 0x00001db000000947 */ /* 0x000fea0003800000 */
[----:B------:R-:W-:Y:S02]  /*5840*/  ULDC UR5, c[0x0][0x18c] ;  /* 0x0000630000057ab9 */ /* 0x000fe40000000800 */
[----:B------:R-:W-:Y:S02]  /*5850*/  USHF.R.S32.HI UR5, URZ, 0x1f, UR5 ;  /* 0x0000001f3f057899 */ /* 0x000fe40008011405 */
.L_x_2540:
        /* <DEDUP_REMOVED lines=23> */
[--C-:B------:R-:W-:Y:S02]  /*59d0*/  SHF.R.U32.HI R28, RZ, 0xc, R30.reuse ;  /* 0x0000000cff1c7819 */ /* 0x100fe4000001161e */
[----:B------:R-:W-:Y:S02]  /*59e0*/  SHF.R.U32.HI R37, RZ, 0xc, R31 ;  /* 0x0000000cff257819 */ /* 0x000fe4000001161f */
[----:B------:R-:W-:Y:S02]  /*59f0*/  LOP3.LUT R45, R30, 0x3f003f, RZ, 0xc0, !PT ;  /* 0x003f003f1e2d7812 */ /* 0x000fe400078ec0ff */
[----:B------:R-:W-:Y:S02]  /*5a00*/  SHF.R.U32.HI R46, RZ, 0x6, R30 ;  /* 0x00000006ff2e7819 */ /* 0x000fe4000001161e */
[----:B------:R-:W-:-:S02]  /*5a10*/  LOP3.LUT R25, R25, 0xf000f, RZ, 0xc0, !PT ;  /* 0x000f000f19197812 */ /* 0x000fc400078ec0ff */
        /* <DEDUP_REMOVED lines=26> */
[----:B------:R-:W-:Y:S01]  /*5bc0*/  HADD2 R48, R48, -1056, -1056 ;  /* 0xe420e42030307430 */ /* 0x000fe20000000000 */
[----:B------:R-:W-:Y:S02]  /*5bd0*/  ISETP.GE.AND P2, PT, R9, 0x2, PT ;  /* 0x000000020900780c */ /* 0x000fe40003f46270 */
        /* <DEDUP_REMOVED lines=13> */
[----:B------:R-:W-:Y:S02]  /*5cb0*/  LOP3.LUT R25, R25, 0x300030, R26, 0xf8, !PT ;  /* 0x0030003019197812 */ /* 0x000fe400078ef81a */
[----:B------:R-:W-:-:S02]  /*5cc0*/  LOP3.LUT R29, R23, 0x3f003f, RZ, 0xc0, !PT ;  /* 0x003f003f171d7812 */ /* 0x000fc400078ec0ff */
[--C-:B------:R-:W-:Y:S02]  /*5cd0*/  SHF.R.U32.HI R57, RZ, 0xa, R23.reuse ;  /* 0x0000000aff397819 */ /* 0x100fe40000011617 */
[----:B------:R-:W-:Y:S02]  /*5ce0*/  SHF.R.U32.HI R31, RZ, 0x6, R23 ;  /* 0x00000006ff1f7819 */ /* 0x000fe40000011617 */
[----:B------:R-:W-:Y:S02]  /*5cf0*/  LOP3.LUT R27, R27, 0x300030, R20, 0xf8, !PT ;  /* 0x003000301b1b7812 */ /* 0x000fe400078ef814 */
[----:B------:R-:W-:Y:S02]  /*5d00*/  LOP3.LUT R28, R28, 0x300030, R21, 0xf8, !PT ;  /* 0x003000301c1c7812 */ /* 0x000fe400078ef815 */
[----:B------:R-:W-:Y:S02]  /*5d10*/  LOP3.LUT R26, R37, 0x300030, R22, 0xf8, !PT ;  /* 0x00300030251a7812 */ /* 0x000fe400078ef816 */
[----:B------:R-:W0:Y:S01]  /*5d20*/  LDS.128 R20, [UR4] ;  /* 0x00000004ff147984 */ /* 0x000e220008000c00 */
[----:B--2---:R-:W-:-:S02]  /*5d30*/  SHF.R.U32.HI R37, RZ, 0xc, R4 ;  /* 0x0000000cff257819 */ /* 0x004fc40000011604 */
[----:B------:R-:W-:Y:S02]  /*5d40*/  LOP3.LUT R49, R4, 0x3f003f, RZ, 0xc0, !PT ;  /* 0x003f003f04317812 */ /* 0x000fe400078ec0ff */
[----:B------:R-:W-:Y:S02]  /*5d50*/  SHF.R.U32.HI R50, RZ, 0x6, R4 ;  /* 0x00000006ff327819 */ /* 0x000fe40000011604 */
[----:B------:R-:W-:Y:S02]  /*5d60*/  SHF.R.U32.HI R4, RZ, 0xc, R5 ;  /* 0x0000000cff047819 */ /* 0x000fe40000011605 */
[----:B------:R-:W-:Y:S02]  /*5d70*/  LOP3.LUT R55, R7, 0x3f003f, RZ, 0xc0, !PT ;  /* 0x003f003f07377812 */ /* 0x000fe400078ec0ff */
[--C-:B------:R-:W-:Y:S02]  /*5d80*/  SHF.R.U32.HI R56, RZ, 0x6, R7.reuse ;  /* 0x00000006ff387819 */ /* 0x100fe40000011607 */
[----:B------:R-:W-:-:S02]  /*5d90*/  SHF.R.U32.HI R7, RZ, 0xc, R7 ;  /* 0x0000000cff077819 */ /* 0x000fc40000011607 */
[----:B------:R-:W-:Y:S02]  /*5da0*/  LOP3.LUT R51, R5, 0x3f003f, RZ, 0xc0, !PT ;  /* 0x003f003f05337812 */ /* 0x000fe400078ec0ff */
        /* <DEDUP_REMOVED lines=10> */
[----:B------:R-:W-:Y:S01]  /*5e50*/  LOP3.LUT R39, R6, 0x300030, R57, 0xf8, !PT ;  /* 0x0030003006277812 */ /* 0x000fe200078ef839 */
[----:B0-----:R-:W-:-:S02]  /*5e60*/  HFMA2.MMA R4, R41, R20, RZ ;  /* 0x0000001429047235 */ /* 0x001fc400000000ff */
[----:B------:R-:W-:Y:S01]  /*5e70*/  HFMA2.MMA R6, R45, R20, RZ ;  /* 0x000000142d067235 */ /* 0x000fe200000000ff */
[----:B------:R-:W-:Y:S01]  /*5e80*/  LOP3.LUT R40, R5, 0x300030, R40, 0xf8, !PT ;  /* 0x0030003005287812 */ /* 0x000fe200078ef828 */
[-C--:B------:R-:W-:Y:S02]  /*5e90*/  HFMA2 R5, R43, R20.reuse, RZ.H0_H0 ;  /* 0x000000142b057231 */ /* 0x080fe400000400ff */
[----:B------:R-:W-:Y:S01]  /*5ea0*/  HFMA2 R7, R47, R20, RZ.H0_H0 ;  /* 0x000000142f077231 */ /* 0x000fe200000400ff */
        /* <DEDUP_REMOVED lines=22> */
[-C--:B------:R-:W-:Y:S02]  /*6010*/  HFMA2 R21, R51, R22.reuse, R57 ;  /* 0x0000001633157231 */ /* 0x080fe40000000039 */
        /* <DEDUP_REMOVED lines=11> */
[----:B------:R-:W-:Y:S02]  /*60d0*/  LOP3.LUT R21, R32, 0x3f003f, RZ, 0xc0, !PT ;  /* 0x003f003f20157812 */ /* 0x000fe400078ec0ff */
[----:B------:R-:W-:Y:S01]  /*60e0*/  LOP3.LUT R30, R36, 0x64006400, RZ, 0xfc, !PT ;  /* 0x64006400241e7812 */ /* 0x000fe200078efcff */
[----:B------:R-:W-:Y:S01]  /*60f0*/  HFMA2.MMA R59, R54, R23, R59 ;  /* 0x00000017363b7235 */ /* 0x000fe2000000003b */
[----:B------:R-:W-:Y:S01]  /*6100*/  LOP3.LUT R56, R56, 0x64006400, RZ, 0xfc, !PT ;  /* 0x6400640038387812 */ /* 0x000fe200078efcff */
[----:B------:R-:W-:Y:S01]  /*6110*/  HADD2 R35, R20, -1056, -1056 ;  /* 0xe420e42014237430 */ /* 0x000fe20000000000 */
[----:B------:R-:W-:Y:S02]  /*6120*/  LOP3.LUT R34, R34, 0x3f003f, RZ, 0xc0, !PT ;  /* 0x003f003f22227812 */ /* 0x000fe400078ec0ff */
        /* <DEDUP_REMOVED lines=96> */
.L_x_2538:
        /* <DEDUP_REMOVED lines=47> */
[----:B------:R-:W0:Y:S01]  /*6a20*/  LDS.128 R20, [UR4+0x20] ;  /* 0x00002004ff147984 */ /* 0x000e220008000c00 */
[--C-:B---3--:R-:W-:Y:S02]  /*6a30*/  SHF.R.U32.HI R36, RZ, 0xc, R4.reuse ;  /* 0x0000000cff247819 */ /* 0x108fe40000011604 */
[----:B------:R-:W-:Y:S02]  /*6a40*/  LOP3.LUT R48, R4, 0x3f003f, RZ, 0xc0, !PT ;  /* 0x003f003f04307812 */ /* 0x000fe400078ec0ff */
[----:B------:R-:W-:Y:S02]  /*6a50*/  SHF.R.U32.HI R49, RZ, 0x6, R4 ;  /* 0x00000006ff317819 */ /* 0x000fe40000011604 */
[----:B------:R-:W-:Y:S02]  /*6a60*/  SHF.R.U32.HI R4, RZ, 0xc, R5 ;  /* 0x0000000cff047819 */ /* 0x000fe40000011605 */
[----:B------:R-:W-:Y:S02]  /*6a70*/  LOP3.LUT R55, R7, 0x3f003f, RZ, 0xc0, !PT ;  /* 0x003f003f07377812 */ /* 0x000fe400078ec0ff */
        /* <DEDUP_REMOVED lines=15> */
[----:B------:R-:W-:Y:S02]  /*6b70*/  LOP3.LUT R37, R4, 0x300030, R39, 0xf8, !PT ;  /* 0x0030003004257812 */ /* 0x000fe400078ef827 */
[----:B------:R-:W-:Y:S02]  /*6b80*/  LOP3.LUT R39, R6, 0x300030, R57, 0xf8, !PT ;  /* 0x0030003006277812 */ /* 0x000fe400078ef839 */
        /* <DEDUP_REMOVED lines=9> */
[----:B------:R-:W-:Y:S01]  /*6c20*/  LOP3.LUT R38, R5, 0x300030, R46, 0xf8, !PT ;  /* 0x0030003005267812 */ /* 0x000fe200078ef82e */
[----:B------:R-:W-:Y:S01]  /*6c30*/  HADD2 R40, R4, -1056, -1056 ;  /* 0xe420e42004287430 */ /* 0x000fe20000000000 */
[----:B------:R-:W-:Y:S01]  /*6c40*/  LOP3.LUT R5, R43, 0x64006400, RZ, 0xfc, !PT ;  /* 0x640064002b057812 */ /* 0x000fe200078efcff */
[----:B------:R-:W-:Y:S01]  /*6c50*/  HADD2 R44, R6, -1056, -1056 ;  /* 0xe420e420062c7430 */ /* 0x000fe20000000000 */
[----:B------:R-:W-:Y:S01]  /*6c60*/  LOP3.LUT R46, R51, 0x64006400, RZ, 0xfc, !PT ;  /* 0x64006400332e7812 */ /* 0x000fe200078efcff */
[----:B------:R-:W-:Y:S01]  /*6c70*/  HADD2 R43, R42, -1056, -1056 ;  /* 0xe420e4202a2b7430 */ /* 0x000fe20000000000 */
[-C--:B0-----:R-:W-:Y:S01]  /*6c80*/  HFMA2.MMA R4, R41, R20.reuse, RZ ;  /* 0x0000001429047235 */ /* 0x081fe200000000ff */
[----:B------:R-:W-:Y:S01]  /*6c90*/  HADD2 R47, R47, -1056, -1056 ;  /* 0xe420e4202f2f7430 */ /* 0x000fe20000000000 */
[----:B------:R-:W-:Y:S01]  /*6ca0*/  HFMA2.MMA R6, R45, R20, RZ ;  /* 0x000000142d067235 */ /* 0x000fe200000000ff */
        /* <DEDUP_REMOVED lines=24> */
[----:B------:R-:W-:Y:S01]  /*6e30*/  HFMA2.MMA R20, R49, R22, R20 ;  /* 0x0000001631147235 */ /* 0x000fe20000000014 */
[----:B------:R-:W-:Y:S01]  /*6e40*/  HADD2 R50, R50, -1056, -1056 ;  /* 0xe420e42032327430 */ /* 0x000fe20000000000 */
[----:B------:R-:W-:Y:S01]  /*6e50*/  LOP3.LUT R34, R34, 0x64006400, RZ, 0xfc, !PT ;  /* 0x6400640022227812 */ /* 0x000fe200078efcff */
[----:B------:R-:W-:-:S02]  /*6e60*/  HADD2 R51, R51, -1056, -1056 ;  /* 0xe420e42033337430 */ /* 0x000fc40000000000 */
        /* <DEDUP_REMOVED lines=15> */
[----:B------:R-:W-:Y:S01]  /*6f60*/  HADD2 R35, R20, -1056, -1056 ;  /* 0xe420e42014237430 */ /* 0x000fe20000000000 */
[----:B------:R-:W-:Y:S01]  /*6f70*/  LOP3.LUT R21, R21, 0x64006400, RZ, 0xfc, !PT ;  /* 0x6400640015157812 */ /* 0x000fe200078efcff */
[-C--:B0-----:R-:W-:Y:S01]  /*6f80*/  HFMA2.MMA R56, R29, R4.reuse, R56 ;  /* 0x000000041d387235 */ /* 0x081fe20000000038 */
        /* <DEDUP_REMOVED lines=8> */
[----:B------:R-:W-:Y:S01]  /*7010*/  HFMA2 R57, R48, R23, R57 ;  /* 0x0000001730397231 */ /* 0x000fe20000000039 */
[----:B------:R-:W-:Y:S01]  /*7020*/  LOP3.LUT R23, R30, 0x3f003f, RZ, 0xc0, !PT ;  /* 0x003f003f1e177812 */ /* 0x000fe200078ec0ff */
[----:B------:R-:W-:Y:S01]  /*7030*/  HFMA2.MMA R56, R28, R5, R56 ;  /* 0x000000051c387235 */ /* 0x000fe20000000038 */
[----:B------:R-:W-:Y:S01]  /*7040*/  HADD2 R61, R24, -1056, -1056 ;  /* 0xe420e420183d7430 */ /* 0x000fe20000000000 */
[----:B------:R-:W-:-:S02]  /*7050*/  LOP3.LUT R30, R33, 0x64006400, RZ, 0xfc, !PT ;  /* 0x64006400211e7812 */ /* 0x000fc400078efcff */
[----:B------:R-:W-:Y:S01]  /*7060*/  LOP3.LUT R36, R36, 0x64006400, RZ, 0xfc, !PT ;  /* 0x6400640024247812 */ /* 0x000fe200078efcff */
[----:B------:R-:W-:Y:S01]  /*7070*/  HFMA2.MMA R58, R32, R5, R58 ;  /* 0x00000005203a7235 */ /* 0x000fe2000000003a */
        /* <DEDUP_REMOVED lines=12> */
[----:B------:R-:W-:Y:S01]  /*7140*/  HFMA2.MMA R58, R65, R6, R58 ;  /* 0x00000006413a7235 */ /* 0x000fe2000000003a */
[----:B------:R-:W-:-:S02]  /*7150*/  HFMA2 R59, R33, R4, R59 ;  /* 0x00000004213b7231 */ /* 0x000fc4000000003b */
[----:B------:R-:W-:Y:S02]  /*7160*/  HADD2 R34, R23, -1056, -1056 ;  /* 0xe420e42017227430 */ /* 0x000fe40000000000 */
[----:B------:R-:W-:Y:S02]  /*7170*/  HADD2 R37, R38, -1056, -1056 ;  /* 0xe420e42026257430 */ /* 0x000fe40000000000 */
[-C--:B------:R-:W-:Y:S02]  /*7180*/  HFMA2 R57, R30, R5.reuse, R57 ;  /* 0x000000051e397231 */ /* 0x080fe40000000039 */
[----:B------:R-:W-:Y:S01]  /*7190*/  HADD2 R63, R26, -1056, -1056 ;  /* 0xe420e4201a3f7430 */ /* 0x000fe20000000000 */
[----:B------:R-:W-:Y:S01]  /*71a0*/  LOP3.LUT R39, R39, 0x64006400, RZ, 0xfc, !PT ;  /* 0x6400640027277812 */ /* 0x000fe200078efcff */
[-C--:B------:R-:W-:Y:S01]  /*71b0*/  HFMA2.MMA R56, R36, R7.reuse, R56 ;  /* 0x0000000724387235 */ /* 0x080fe20000000038 */
[----:B------:R-:W-:Y:S02]  /*71c0*/  HFMA2 R59, R34, R5, R59 ;  /* 0x00000005223b7231 */ /* 0x000fe4000000003b */
[----:B------:R-:W-:Y:S01]  /*71d0*/  HADD2 R62, R25, -1056, -1056 ;  /* 0xe420e420193e7430 */ /* 0x000fe20000000000 */
[----:B------:R-:W-:Y:S01]  /*71e0*/  HFMA2.MMA R58, R37, R7, R58 ;  /* 0x00000007253a7235 */ /* 0x000fe2000000003a */
[----:B------:R-:W-:-:S02]  /*71f0*/  HFMA2 R57, R63, R6, R57 ;  /* 0x000000063f397231 */ /* 0x000fc40000000039 */
        /* <DEDUP_REMOVED lines=55> */
.L_x_2539:
        /* <DEDUP_REMOVED lines=8> */
.L_x_2537:
[----:B------:R-:W-:-:S04]  /*75f0*/  LEA R30, R15, 0x40, 0x6 ;  /* 0x000000400f1e7811 */ /* 0x000fc800078e30ff */
[----:B------:R-:W-:-:S04]  /*7600*/  IMNMX R30, R30, c[0x0][0x190], PT ;  /* 0x000064001e1e7a17 */ /* 0x000fc80003800200 */
[----:B------:R-:W-:-:S04]  /*7610*/  ISETP.GE.AND P0, PT, R11, R30, PT ;  /* 0x0000001e0b00720c */ /* 0x000fc80003f06270 */
[----:B------:R-:W-:-:S13]  /*7620*/  ISETP.GE.OR P0, PT, R11, c[0x0][0x1b4], P0 ;  /* 0x00006d000b007a0c */ /* 0x000fda0000706670 */
[----:B------:R-:W-:Y:S05]  /*7630*/  @P0 BRA `(.L_x_2541) ;  /* 0x0000329000000947 */ /* 0x000fea0003800000 */
.L_x_2546:
        /* <DEDUP_REMOVED lines=35> */
[----:B------:R-:W-:Y:S02]  /*7870*/  LOP3.LUT R36, R32, 0xf000f0, RZ, 0xc0, !PT ;  /* 0x00f000f020247812 */ /* 0x000fe400078ec0ff */
[----:B------:R-:W-:Y:S02]  /*7880*/  SHF.R.U32.HI R53, RZ, 0x8, R32 ;  /* 0x00000008ff357819 */ /* 0x000fe40000011620 */
[----:B------:R-:W-:Y:S02]  /*7890*/  LOP3.LUT R29, R29, 0x64006400, RZ, 0xfc, !PT ;  /* 0x640064001d1d7812 */ /* 0x000fe400078efcff */
[----:B------:R-:W-:Y:S02]  /*78a0*/  LOP3.LUT R32, R31, 0x64006400, RZ, 0xfc, !PT ;  /* 0x640064001f207812 */ /* 0x000fe400078efcff */
[----:B------:R-:W-:-:S02]  /*78b0*/  LOP3.LUT R39, R33, 0xf000f0, RZ, 0xc0, !PT ;  /* 0x00f000f021277812 */ /* 0x000fc400078ec0ff */
        /* <DEDUP_REMOVED lines=9> */
[----:B------:R-:W-:Y:S01]  /*7950*/  HADD2 R35, R29, -1032, -1032 ;  /* 0xe408e4081d237430 */ /* 0x000fe20000000000 */
[----:B------:R-:W-:Y:S01]  /*7960*/  LOP3.LUT R38, R36, 0x64006400, RZ, 0xfc, !PT ;  /* 0x6400640024267812 */ /* 0x000fe200078efcff */
[----:B------:R-:W-:Y:S01]  /*7970*/  HADD2.F32 R31, -RZ, R33.H1_H1 ;  /* 0x30000021ff1f7230 */ /* 0x000fe20000004100 */
[----:B------:R-:W0:Y:S01]  /*7980*/  LDS.64 R28, [UR4+0x8] ;  /* 0x00000804ff1c7984 */ /* 0x000e220008000a00 */
[--C-:B------:R-:W-:Y:S01]  /*7990*/  HADD2.F32 R32, -RZ, R34.reuse.H0_H0 ;  /* 0x20000022ff207230 */ /* 0x100fe20000004100 */
[----:B------:R-:W-:Y:S01]  /*79a0*/  LOP3.LUT R42, R41, 0x64006400, RZ, 0xfc, !PT ;  /* 0x64006400292a7812 */ /* 0x000fe200078efcff */
[----:B------:R-:W-:Y:S01]  /*79b0*/  HADD2.F32 R33, -RZ, R34.H1_H1 ;  /* 0x30000022ff217230 */ /* 0x000fe20000004100 */
[----:B------:R-:W-:Y:S01]  /*79c0*/  LOP3.LUT R40, R39, 0x64006400, RZ, 0xfc, !PT ;  /* 0x6400640027287812 */ /* 0x000fe200078efcff */
[----:B------:R-:W-:Y:S01]  /*79d0*/  HADD2.F32 R34, -RZ, R35.H0_H0 ;  /* 0x20000023ff227230 */ /* 0x000fe20000004100 */
[C---:B------:R-:W-:Y:S01]  /*79e0*/  FFMA.FTZ R39, R47.reuse, R32, RZ ;  /* 0x000000202f277223 */ /* 0x040fe200000100ff */
[----:B------:R-:W-:Y:S01]  /*79f0*/  HADD2.F32 R36, -RZ, R37.H0_H0 ;  /* 0x20000025ff247230 */ /* 0x000fe20000004100 */
[----:B---3--:R-:W-:Y:S01]  /*7a00*/  LOP3.LUT R72, R24, 0xf000f0, RZ, 0xc0, !PT ;  /* 0x00f000f018487812 */ /* 0x008fe200078ec0ff */
[----:B------:R-:W-:Y:S01]  /*7a10*/  HADD2.F32 R35, -RZ, R35.H1_H1 ;  /* 0x30000023ff237230 */ /* 0x000fe20000004100 */
[C---:B------:R-:W-:Y:S01]  /*7a20*/  FFMA.FTZ R41, R47.reuse, R34, RZ ;  /* 0x000000222f297223 */ /* 0x040fe200000100ff */
[----:B------:R-:W-:Y:S01]  /*7a30*/  HADD2.F32 R37, -RZ, R37.H1_H1 ;  /* 0x30000025ff257230 */ /* 0x000fe20000004100 */
[----:B------:R-:W-:Y:S01]  /*7a40*/  FFMA.FTZ R45, R47, R36, RZ ;  /* 0x000000242f2d7223 */ /* 0x000fe200000100ff */
[-C--:B------:R-:W-:Y:S01]  /*7a50*/  HFMA2 R56, R38, R15.reuse.H0_H0, -72, -72 ;  /* 0xd480d48026387431 */ /* 0x080fe2000004000f */
[----:B------:R-:W-:Y:S01]  /*7a60*/  FFMA.FTZ R38, R17, R47, RZ ;  /* 0x0000002f11267223 */ /* 0x000fe200000100ff */
[----:B------:R-:W-:Y:S01]  /*7a70*/  LOP3.LUT R74, R25, 0xf000f0, RZ, 0xc0, !PT ;  /* 0x00f000f0194a7812 */ /* 0x000fe200078ec0ff */
        /* <DEDUP_REMOVED lines=13> */
[----:B------:R-:W-:Y:S01]  /*7b50*/  LOP3.LUT R76, R27, 0xf000f0, RZ, 0xc0, !PT ;  /* 0x00f000f01b4c7812 */ /* 0x000fe200078ec0ff */
[----:B------:R-:W-:Y:S01]  /*7b60*/  HADD2.F32 R41, -RZ, R41.H1_H1 ;  /* 0x30000029ff297230 */ /* 0x000fe20000004100 */
[C---:B------:R-:W-:Y:S01]  /*7b70*/  FFMA.FTZ R48, R49.reuse, R40, R48 ;  /* 0x0000002831307223 */ /* 0x040fe20000010030 */
[----:B------:R-:W-:Y:S01]  /*7b80*/  HADD2.F32 R42, -RZ, R43.H0_H0 ;  /* 0x2000002bff2a7230 */ /* 0x000fe20000004100 */
[----:B------:R-:W-:Y:S01]  /*7b90*/  LOP3.LUT R74, R74, 0x64006400, RZ, 0xfc, !PT ;  /* 0x640064004a4a7812 */ /* 0x000fe200078efcff */
[----:B------:R-:W-:Y:S01]  /*7ba0*/  HADD2.F32 R44, -RZ, R45.H0_H0 ;  /* 0x2000002dff2c7230 */ /* 0x000fe20000004100 */
[----:B------:R-:W-:Y:S01]  /*7bb0*/  FFMA.FTZ R56, R46, R41, R48 ;  /* 0x000000292e387223 */ /* 0x000fe20000010030 */
[----:B------:R-:W-:Y:S01]  /*7bc0*/  HADD2.F32 R43, -RZ, R43.H1_H1 ;  /* 0x3000002bff2b7230 */ /* 0x000fe20000004100 */
[C---:B------:R-:W-:Y:S01]  /*7bd0*/  FFMA.FTZ R54, R49.reuse, R42, R54 ;  /* 0x0000002a31367223 */ /* 0x040fe20000010036 */
[----:B------:R-:W-:Y:S01]  /*7be0*/  HADD2.F32 R45, -RZ, R45.H1_H1 ;  /* 0x3000002dff2d7230 */ /* 0x000fe20000004100 */
        /* <DEDUP_REMOVED lines=26> */
[----:B------:R-:W0:Y:S01]  /*7d90*/  LDS.64 R28, [UR4+0x10] ;  /* 0x00001004ff1c7984 */ /* 0x000e220008000a00 */
[----:B------:R-:W-:Y:S01]  /*7da0*/  HADD2 R64, R47, -1032, -1032 ;  /* 0xe408e4082f407430 */ /* 0x000fe20000000000 */
[----:B------:R-:W-:Y:S01]  /*7db0*/  FFMA.FTZ R60, R46, R54, R55 ;  /* 0x000000362e3c7223 */ /* 0x000fe20000010037 */
        /* <DEDUP_REMOVED lines=31> */
[----:B------:R-:W-:Y:S01]  /*7fb0*/  SHF.R.U32.HI R50, RZ, 0x8, R24 ;  /* 0x00000008ff327819 */ /* 0x000fe20000011618 */
[--C-:B------:R-:W-:Y:S01]  /*7fc0*/  HADD2.F32 R62, -RZ, R53.reuse.H0_H0 ;  /* 0x20000035ff3e7230 */ /* 0x100fe20000004100 */
[----:B------:R-:W-:Y:S01]  /*7fd0*/  LOP3.LUT R52, R52, 0x64006400, RZ, 0xfc, !PT ;  /* 0x6400640034347812 */ /* 0x000fe200078efcff */
[----:B------:R-:W-:Y:S01]  /*7fe0*/  FFMA.FTZ R100, R98, R61, R66 ;  /* 0x0000003d62647223 */ /* 0x000fe20000010042 */
[----:B------:R-:W-:Y:S01]  /*7ff0*/  LOP3.LUT R24, R25, 0xf000f, RZ, 0xc0, !PT ;  /* 0x000f000f19187812 */ /* 0x000fe200078ec0ff */
[--C-:B0-----:R-:W-:Y:S01]  /*8000*/  HADD2.F32 R77, -RZ, R28.reuse.H0_H0 ;  /* 0x2000001cff4d7230 */ /* 0x101fe20000004100 */
[----:B------:R-:W-:Y:S01]  /*8010*/  SHF.R.U32.HI R51, RZ, 0x8, R25 ;  /* 0x00000008ff337819 */ /* 0x000fe20000011619 */
[----:B------:R-:W-:Y:S01]  /*8020*/  HADD2 R52, R52, -1032, -1032 ;  /* 0xe408e40834347430 */ /* 0x000fe20000000000 */
        /* <DEDUP_REMOVED lines=9> */
[--C-:B------:R-:W-:Y:S01]  /*80c0*/  HADD2.F32 R83, -RZ, R29.reuse.H0_H0 ;  /* 0x2000001dff537230 */ /* 0x100fe20000004100 */
[C---:B------:R-:W-:Y:S01]  /*80d0*/  FFMA.FTZ R53, R98.reuse, R63, R53 ;  /* 0x0000003f62357223 */ /* 0x040fe20000010035 */
[----:B------:R-:W-:Y:S01]  /*80e0*/  HADD2.F32 R82, -RZ, R29.H1_H1 ;  /* 0x3000001dff527230 */ /* 0x000fe20000004100 */
[----:B------:R-:W-:Y:S01]  /*80f0*/  FFMA.FTZ R98, R98, R65, R69 ;  /* 0x0000004162627223 */ /* 0x000fe20000010045 */
[--C-:B------:R-:W-:Y:S01]  /*8100*/  HADD2.F32 R66, -RZ, R52.reuse.H0_H0 ;  /* 0x20000034ff427230 */ /* 0x100fe20000004100 */
[----:B------:R-:W-:Y:S01]  /*8110*/  SHF.R.U32.HI R26, RZ, 0x8, R26 ;  /* 0x00000008ff1a7819 */ /* 0x000fe2000001161a */
[----:B------:R-:W-:Y:S01]  /*8120*/  HADD2.F32 R67, -RZ, R52.H1_H1 ;  /* 0x30000034ff437230 */ /* 0x000fe20000004100 */
[----:B------:R-:W-:Y:S01]  /*8130*/  SHF.R.U32.HI R27, RZ, 0x8, R27 ;  /* 0x00000008ff1b7819 */ /* 0x000fe2000001161b */
[----:B------:R-:W-:-:S02]  /*8140*/  HADD2 R29, R24, -1032, -1032 ;  /* 0xe408e408181d7430 */ /* 0x000fc40000000000 */
[----:B------:R-:W-:Y:S02]  /*8150*/  HADD2 R52, R25, -1032, -1032 ;  /* 0xe408e40819347430 */ /* 0x000fe40000000000 */
[----:B------:R-:W-:Y:S01]  /*8160*/  HADD2 R73, R28, -1032, -1032 ;  /* 0xe408e4081c497430 */ /* 0x000fe20000000000 */
[----:B------:R-:W-:Y:S01]  /*8170*/  LOP3.LUT R28, R72, 0x64006400, RZ, 0xfc, !PT ;  /* 0x64006400481c7812 */ /* 0x000fe200078efcff */
[----:B------:R-:W0:Y:S01]  /*8180*/  LDS.64 R24, [UR4+0x18] ;  /* 0x00001804ff187984 */ /* 0x000e220008000a00 */
[----:B------:R-:W-:Y:S02]  /*8190*/  HADD2.F32 R68, -RZ, R29.H0_H0 ;  /* 0x2000001dff447230 */ /* 0x000fe40000004100 */
[--C-:B------:R-:W-:Y:S02]  /*81a0*/  HADD2.F32 R70, -RZ, R52.reuse.H0_H0 ;  /* 0x20000034ff467230 */ /* 0x100fe40000004100 */
[--C-:B------:R-:W-:Y:S02]  /*81b0*/  HADD2.F32 R72, -RZ, R73.reuse.H0_H0 ;  /* 0x20000049ff487230 */ /* 0x100fe40000004100 */
        /* <DEDUP_REMOVED lines=13> */
[----:B------:R-:W-:Y:S01]  /*8290*/  HFMA2 R77, R74, R15.H0_H0, -72, -72 ;  /* 0xd480d4804a4d7431 */ /* 0x000fe2000004000f */
        /* <DEDUP_REMOVED lines=34> */
[----:B------:R-:W-:Y:S01]  /*84c0*/  HADD2.F32 R29, -RZ, R24.H1_H1 ;  /* 0x30000018ff1d7230 */ /* 0x000fe20000004100 */
[----:B------:R-:W-:Y:S01]  /*84d0*/  LOP3.LUT R50, R50, 0x64006400, RZ, 0xfc, !PT ;  /* 0x6400640032327812 */ /* 0x000fe200078efcff */
[----:B------:R-:W-:Y:S01]  /*84e0*/  HADD2 R52, R52, -1032, -1032 ;  /* 0xe408e40834347430 */ /* 0x000fe20000000000 */
[----:B------:R-:W-:Y:S01]  /*84f0*/  FFMA.FTZ R94, R82, R86, R87 ;  /* 0x00000056525e7223 */ /* 0x000fe20000010057 */
[----:B------:R-:W-:-:S02]  /*8500*/  HADD2.F32 R24, -RZ, R25.H0_H0 ;  /* 0x20000019ff187230 */ /* 0x000fc40000004100 */
[----:B------:R-:W-:Y:S01]  /*8510*/  HADD2.F32 R28, -RZ, R25.H1_H1 ;  /* 0x30000019ff1c7230 */ /* 0x000fe20000004100 */
[----:B------:R-:W-:Y:S01]  /*8520*/  LOP3.LUT R25, R26, 0xf000f0, RZ, 0xc0, !PT ;  /* 0x00f000f01a197812 */ /* 0x000fe200078ec0ff */
[----:B------:R-:W-:Y:S01]  /*8530*/  HADD2.F32 R85, -RZ, R93.H0_H0 ;  /* 0x2000005dff557230 */ /* 0x000fe20000004100 */
[----:B------:R-:W-:Y:S01]  /*8540*/  LOP3.LUT R26, R51, 0x64006400, RZ, 0xfc, !PT ;  /* 0x64006400331a7812 */ /* 0x000fe200078efcff */
[----:B------:R-:W-:Y:S02]  /*8550*/  HADD2.F32 R83, -RZ, R52.H0_H0 ;  /* 0x20000034ff537230 */ /* 0x000fe40000004100 */
[----:B------:R-:W-:Y:S01]  /*8560*/  HADD2.F32 R84, -RZ, R92.H0_H0 ;  /* 0x2000005cff547230 */ /* 0x000fe20000004100 */
[C---:B------:R-:W-:Y:S01]  /*8570*/  FFMA.FTZ R102, R86.reuse, R85, R90 ;  /* 0x0000005556667223 */ /* 0x040fe2000001005a */
[----:B------:R-:W-:Y:S01]  /*8580*/  HADD2.F32 R87, -RZ, R52.H1_H1 ;  /* 0x30000034ff577230 */ /* 0x000fe20000004100 */
[----:B------:R-:W-:Y:S01]  /*8590*/  LOP3.LUT R52, R25, 0x64006400, RZ, 0xfc, !PT ;  /* 0x6400640019347812 */ /* 0x000fe200078efcff */
[-C--:B------:R-:W-:Y:S01]  /*85a0*/  HFMA2 R26, R26, R15.reuse.H0_H0, -72, -72 ;  /* 0xd480d4801a1a7431 */ /* 0x080fe2000004000f */
[C---:B------:R-:W-:Y:S01]  /*85b0*/  FFMA.FTZ R96, R86.reuse, R83, R88 ;  /* 0x0000005356607223 */ /* 0x040fe20000010058 */
[----:B------:R-:W-:Y:S01]  /*85c0*/  LOP3.LUT R90, R27, 0x64006400, RZ, 0xfc, !PT ;  /* 0x640064001b5a7812 */ /* 0x000fe200078efcff */
[----:B------:R-:W-:Y:S01]  /*85d0*/  FFMA.FTZ R95, R86, R84, R89 ;  /* 0x00000054565f7223 */ /* 0x000fe20000010059 */
[----:B------:R-:W-:Y:S01]  /*85e0*/  HADD2.F32 R86, -RZ, R91.H1_H1 ;  /* 0x3000005bff567230 */ /* 0x000fe20000004100 */
[----:B------:R-:W-:Y:S01]  /*85f0*/  FFMA.FTZ R96, R29, R87, R96 ;  /* 0x000000571d607223 */ /* 0x000fe20000010060 */
[----:B------:R-:W-:-:S02]  /*8600*/  HFMA2 R27, R52, R15.H0_H0, -72, -72 ;  /* 0xd480d480341b7431 */ /* 0x000fc4000004000f */
[----:B------:R-:W-:Y:S01]  /*8610*/  HADD2.F32 R88, -RZ, R92.H1_H1 ;  /* 0x3000005cff587230 */ /* 0x000fe20000004100 */
[----:B------:R-:W-:Y:S01]  /*8620*/  FFMA.FTZ R25, R86, R29, R94 ;  /* 0x0000001d56197223 */ /* 0x000fe2000001005e */
[-C--:B------:R-:W-:Y:S02]  /*8630*/  HFMA2 R50, R50, R15.reuse.H0_H0, -72, -72 ;  /* 0xd480d48032327431 */ /* 0x080fe4000004000f */
[----:B------:R-:W-:Y:S01]  /*8640*/  HADD2.F32 R91, -RZ, R26.H0_H0 ;  /* 0x2000001aff5b7230 */ /* 0x000fe20000004100 */
[----:B------:R-:W-:Y:S01]  /*8650*/  FFMA.FTZ R95, R29, R88, R95 ;  /* 0x000000581d5f7223 */ /* 0x000fe2000001005f */
[----:B------:R-:W-:Y:S02]  /*8660*/  HFMA2 R104, R90, R15.H0_H0, -72, -72 ;  /* 0xd480d4805a687431 */ /* 0x000fe4000004000f */
[----:B------:R-:W-:Y:S01]  /*8670*/  HADD2.F32 R89, -RZ, R93.H1_H1 ;  /* 0x3000005dff597230 */ /* 0x000fe20000004100 */
[----:B------:R-:W-:Y:S01]  /*8680*/  FFMA.FTZ R99, R24, R91, R96 ;  /* 0x0000005b18637223 */ /* 0x000fe20000010060 */
[----:B------:R-:W-:-:S02]  /*8690*/  HADD2.F32 R92, -RZ, R27.H0_H0 ;  /* 0x2000001bff5c7230 */ /* 0x000fc40000004100 */
[----:B------:R-:W-:Y:S01]  /*86a0*/  HADD2.F32 R52, -RZ, R2.H0_H0 ;  /* 0x20000002ff347230 */ /* 0x000fe20000004100 */
[----:B------:R-:W-:Y:S01]  /*86b0*/  FFMA.FTZ R102, R29, R89, R102 ;  /* 0x000000591d667223 */ /* 0x000fe20000010066 */
[--C-:B------:R-:W-:Y:S01]  /*86c0*/  HADD2.F32 R90, -RZ, R50.reuse.H0_H0 ;  /* 0x20000032ff5a7230 */ /* 0x100fe20000004100 */
[----:B------:R-:W-:Y:S01]  /*86d0*/  FFMA.FTZ R101, R24, R92, R95 ;  /* 0x0000005c18657223 */ /* 0x000fe2000001005f */
[----:B------:R-:W-:Y:S02]  /*86e0*/  HADD2.F32 R94, -RZ, R50.H1_H1 ;  /* 0x30000032ff5e7230 */ /* 0x000fe40000004100 */
[----:B------:R-:W-:Y:S01]  /*86f0*/  HADD2.F32 R50, -RZ, R0.H0_H0 ;  /* 0x20000000ff327230 */ /* 0x000fe20000004100 */
[----:B------:R-:W-:Y:S01]  /*8700*/  FFMA.FTZ R29, R90, R24, R25 ;  /* 0x000000185a1d7223 */ /* 0x000fe20000010019 */
[----:B------:R-:W-:Y:S02]  /*8710*/  HADD2.F32 R93, -RZ, R104.H0_H0 ;  /* 0x20000068ff5d7230 */ /* 0x000fe40000004100 */
        /* <DEDUP_REMOVED lines=8> */
[----:B------:R-:W-:Y:S01]  /*87a0*/  HADD2.F32 R97, -RZ, R104.H1_H1 ;  /* 0x30000068ff617230 */ /* 0x000fe20000004100 */
[----:B------:R-:W-:Y:S01]  /*87b0*/  FFMA.FTZ R29, R94, R28, R29 ;  /* 0x0000001c5e1d7223 */ /* 0x000fe2000001001d */
[----:B------:R-:W-:Y:S01]  /*87c0*/  F2FP.PACK_AB R26, RZ, R26 ;  /* 0x0000001aff1a723e */ /* 0x000fe200000000ff */
[----:B------:R-:W-:Y:S01]  /*87d0*/  FMUL.FTZ R98, R98, R53 ;  /* 0x0000003562627220 */ /* 0x000fe20000410000 */
[----:B------:R-:W-:Y:S01]  /*87e0*/  F2FP.PACK_AB R100, RZ, R100 ;  /* 0x00000064ff64723e */ /* 0x000fe200000000ff */
[C---:B------:R-:W-:Y:S01]  /*87f0*/  FFMA.FTZ R102, R28.reuse, R95, R99 ;  /* 0x0000005f1c667223 */ /* 0x040fe20000010063 */
[----:B------:R-:W-:Y:S01]  /*8800*/  F2FP.PACK_AB R27, RZ, R27 ;  /* 0x0000001bff1b723e */ /* 0x000fe200000000ff */
[C---:B------:R-:W-:Y:S01]  /*8810*/  FFMA.FTZ R101, R28.reuse, R96, R101 ;  /* 0x000000601c657223 */ /* 0x040fe20000010065 */
[----:B------:R-:W0:Y:S01]  /*8820*/  LDS.64 R24, [UR4+0x20] ;  /* 0x00002004ff187984 */ /* 0x000e220008000a00 */
        /* <DEDUP_REMOVED lines=22> */
[-C--:B------:R-:W-:Y:S01]  /*8990*/  FFMA.FTZ R32, R32, R105.reuse, RZ ;  /* 0x0000006920207223 */ /* 0x080fe200000100ff */
[----:B--2---:R-:W-:Y:S01]  /*89a0*/  HADD2.F32 R27, -RZ, R29.H0_H0 ;  /* 0x2000001dff1b7230 */ /* 0x004fe20000004100 */
[-C--:B------:R-:W-:Y:S02]  /*89b0*/  FFMA.FTZ R34, R34, R105.reuse, RZ ;  /* 0x0000006922227223 */ /* 0x080fe400000100ff */
[----:B------:R-:W-:Y:S02]  /*89c0*/  FFMA.FTZ R36, R36, R105, RZ ;  /* 0x0000006924247223 */ /* 0x000fe400000100ff */
        /* <DEDUP_REMOVED lines=43> */
.L_x_2543:
        /* <DEDUP_REMOVED lines=55> */
.L_x_2544:
        /* <DEDUP_REMOVED lines=26> */
[----:B------:R-:W-:Y:S01]  /*9190*/  LOP3.LUT R23, R22, 0x64006400, RZ, 0xfc, !PT ;  /* 0x6400640016177812 */ /* 0x000fe200078efcff */
[--C-:B------:R-:W-:Y:S01]  /*91a0*/  HADD2.F32 R17, -RZ, R24.reuse.H0_H0 ;  /* 0x20000018ff117230 */ /* 0x100fe20000004100 */
[----:B------:R-:W0:Y:S01]  /*91b0*/  LDS.64 R20, [UR4+0x28] ;  /* 0x00002804ff147984 */ /* 0x000e220008000a00 */
[----:B------:R-:W-:Y:S01]  /*91c0*/  HADD2.F32 R22, -RZ, R24.H1_H1 ;  /* 0x30000018ff167230 */ /* 0x000fe20000004100 */
[----:B------:R-:W-:Y:S01]  /*91d0*/  LOP3.LUT R32, R27, 0x64006400, RZ, 0xfc, !PT ;  /* 0x640064001b207812 */ /* 0x000fe200078efcff */
[----:B------:R-:W-:Y:S01]  /*91e0*/  HADD2 R28, R23, -1032, -1032 ;  /* 0xe408e408171c7430 */ /* 0x000fe20000000000 */
[----:B------:R-:W-:Y:S01]  /*91f0*/  LOP3.LUT R34, R29, 0x64006400, RZ, 0xfc, !PT ;  /* 0x640064001d227812 */ /* 0x000fe200078efcff */
[--C-:B------:R-:W-:Y:S01]  /*9200*/  HADD2.F32 R23, -RZ, R25.reuse.H0_H0 ;  /* 0x20000019ff177230 */ /* 0x100fe20000004100 */
[----:B------:R-:W-:Y:S01]  /*9210*/  LOP3.LUT R36, R31, 0x64006400, RZ, 0xfc, !PT ;  /* 0x640064001f247812 */ /* 0x000fe200078efcff */
[----:B------:R-:W-:Y:S01]  /*9220*/  HADD2.F32 R24, -RZ, R25.H1_H1 ;  /* 0x30000019ff187230 */ /* 0x000fe20000004100 */
[----:B------:R-:W-:Y:S01]  /*9230*/  FFMA.FTZ R29, R17, R38, RZ ;  /* 0x00000026111d7223 */ /* 0x000fe200000100ff */
[--C-:B------:R-:W-:Y:S01]  /*9240*/  HADD2.F32 R25, -RZ, R26.reuse.H0_H0 ;  /* 0x2000001aff197230 */ /* 0x100fe20000004100 */
[C---:B------:R-:W-:Y:S01]  /*9250*/  FFMA.FTZ R31, R38.reuse, R23, RZ ;  /* 0x00000017261f7223 */ /* 0x040fe200000100ff */
[----:B------:R-:W-:Y:S01]  /*9260*/  HADD2.F32 R26, -RZ, R26.H1_H1 ;  /* 0x3000001aff1a7230 */ /* 0x000fe20000004100 */
[----:B------:R-:W-:Y:S01]  /*9270*/  SHF.R.U32.HI R78, RZ, 0x8, R4 ;  /* 0x00000008ff4e7819 */ /* 0x000fe20000011604 */
[-C--:B------:R-:W-:Y:S01]  /*9280*/  HFMA2 R44, R32, R15.reuse.H0_H0, -72, -72 ;  /* 0xd480d480202c7431 */ /* 0x080fe2000004000f */
[C---:B------:R-:W-:Y:S01]  /*9290*/  FFMA.FTZ R32, R38.reuse, R25, RZ ;  /* 0x0000001926207223 */ /* 0x040fe200000100ff */
[--C-:B------:R-:W-:Y:S01]  /*92a0*/  HADD2.F32 R27, -RZ, R28.reuse.H0_H0 ;  /* 0x2000001cff1b7230 */ /* 0x100fe20000004100 */
[C---:B------:R-:W-:Y:S01]  /*92b0*/  FFMA.FTZ R41, R35.reuse, R24, R31 ;  /* 0x0000001823297223 */ /* 0x040fe2000001001f */
[----:B------:R-:W-:Y:S01]  /*92c0*/  HADD2.F32 R28, -RZ, R28.H1_H1 ;  /* 0x3000001cff1c7230 */ /* 0x000fe20000004100 */
[----:B------:R-:W-:Y:S01]  /*92d0*/  FFMA.FTZ R42, R35, R26, R32 ;  /* 0x0000001a232a7223 */ /* 0x000fe20000010020 */
[----:B------:R-:W-:Y:S01]  /*92e0*/  LOP3.LUT R32, R33, 0x64006400, RZ, 0xfc, !PT ;  /* 0x6400640021207812 */ /* 0x000fe200078efcff */
[----:B------:R-:W-:Y:S01]  /*92f0*/  FFMA.FTZ R37, R38, R27, RZ ;  /* 0x0000001b26257223 */ /* 0x000fe200000100ff */
[-C--:B------:R-:W-:Y:S01]  /*9300*/  HFMA2 R34, R34, R15.reuse.H0_H0, -72, -72 ;  /* 0xd480d48022227431 */ /* 0x080fe2000004000f */
[----:B------:R-:W-:Y:S01]  /*9310*/  FFMA.FTZ R38, R22, R35, R29 ;  /* 0x0000002316267223 */ /* 0x000fe2000001001d */
[-C--:B------:R-:W-:Y:S01]  /*9320*/  HFMA2 R36, R36, R15.reuse.H0_H0, -72, -72 ;  /* 0xd480d48024247431 */ /* 0x080fe2000004000f */
[----:B------:R-:W-:Y:S01]  /*9330*/  FFMA.FTZ R43, R35, R28, R37 ;  /* 0x0000001c232b7223 */ /* 0x000fe20000010025 */
[----:B------:R-:W-:Y:S01]  /*9340*/  HFMA2 R37, R32, R15.H0_H0, -72, -72 ;  /* 0xd480d48020257431 */ /* 0x000fe2000004000f */
[----:B------:R-:W-:Y:S01]  /*9350*/  LOP3.LUT R65, R5, 0xf000f0, RZ, 0xc0, !PT ;  /* 0x00f000f005417812 */ /* 0x000fe200078ec0ff */
[--C-:B------:R-:W-:Y:S01]  /*9360*/  HADD2.F32 R32, -RZ, R34.reuse.H0_H0 ;  /* 0x20000022ff207230 */ /* 0x100fe20000004100 */
[----:B------:R-:W-:Y:S01]  /*9370*/  SHF.R.U32.HI R79, RZ, 0x8, R5 ;  /* 0x00000008ff4f7819 */ /* 0x000fe20000011605 */
[----:B------:R-:W-:Y:S01]  /*9380*/  HADD2.F32 R33, -RZ, R34.H1_H1 ;  /* 0x30000022ff217230 */ /* 0x000fe20000004100 */
[----:B------:R-:W-:Y:S01]  /*9390*/  LOP3.LUT R67, R6, 0xf000f0, RZ, 0xc0, !PT ;  /* 0x00f000f006437812 */ /* 0x000fe200078ec0ff */
[----:B------:R-:W-:Y:S01]  /*93a0*/  HADD2.F32 R29, -RZ, R44.H0_H0 ;  /* 0x2000002cff1d7230 */ /* 0x000fe20000004100 */
[----:B------:R-:W-:Y:S01]  /*93b0*/  FFMA.FTZ R41, R39, R32, R41 ;  /* 0x0000002027297223 */ /* 0x000fe20000010029 */
[--C-:B------:R-:W-:Y:S01]  /*93c0*/  HADD2.F32 R34, -RZ, R36.reuse.H0_H0 ;  /* 0x20000024ff227230 */ /* 0x100fe20000004100 */
[----:B------:R-:W-:Y:S01]  /*93d0*/  LOP3.LUT R66, R65, 0x64006400, RZ, 0xfc, !PT ;  /* 0x6400640041427812 */ /* 0x000fe200078efcff */
[----:B------:R-:W-:Y:S01]  /*93e0*/  HADD2.F32 R35, -RZ, R36.H1_H1 ;  /* 0x30000024ff237230 */ /* 0x000fe20000004100 */
[----:B------:R-:W-:Y:S01]  /*93f0*/  FFMA.FTZ R38, R29, R39, R38 ;  /* 0x000000271d267223 */ /* 0x000fe20000010026 */
[--C-:B------:R-:W-:Y:S01]  /*9400*/  HADD2.F32 R36, -RZ, R37.reuse.H0_H0 ;  /* 0x20000025ff247230 */ /* 0x100fe20000004100 */
        /* <DEDUP_REMOVED lines=43> */
[----:B------:R-:W0:Y:S01]  /*96c0*/  LDS.64 R20, [UR4+0x30] ;  /* 0x00003004ff147984 */ /* 0x000e220008000a00 */
[----:B------:R-:W-:Y:S01]  /*96d0*/  LOP3.LUT R46, R47, 0x64006400, RZ, 0xfc, !PT ;  /* 0x640064002f2e7812 */ /* 0x000fe200078efcff */
[C---:B------:R-:W-:Y:S01]  /*96e0*/  FFMA.FTZ R58, R56.reuse, R43, R58 ;  /* 0x0000002b383a7223 */ /* 0x040fe2000001003a */
[-C--:B------:R-:W-:Y:S01]  /*96f0*/  HFMA2 R47, R48, R15.reuse.H0_H0, -72, -72 ;  /* 0xd480d480302f7431 */ /* 0x080fe2000004000f */
[----:B------:R-:W-:Y:S01]  /*9700*/  LOP3.LUT R54, R49, 0x64006400, RZ, 0xfc, !PT ;  /* 0x6400640031367812 */ /* 0x000fe200078efcff */
[----:B------:R-:W-:Y:S01]  /*9710*/  HADD2.F32 R45, -RZ, R62.H1_H1 ;  /* 0x3000003eff2d7230 */ /* 0x000fe20000004100 */
[----:B------:R-:W-:Y:S01]  /*9720*/  LOP3.LUT R48, R55, 0x64006400, RZ, 0xfc, !PT ;  /* 0x6400640037307812 */ /* 0x000fe200078efcff */
[-C--:B------:R-:W-:Y:S01]  /*9730*/  HFMA2 R49, R46, R15.reuse.H0_H0, -72, -72 ;  /* 0xd480d4802e317431 */ /* 0x080fe2000004000f */
[C---:B------:R-:W-:Y:S01]  /*9740*/  FFMA.FTZ R63, R56.reuse, R44, R63 ;  /* 0x0000002c383f7223 */ /* 0x040fe2000001003f */
[----:B------:R-:W-:Y:S01]  /*9750*/  HADD2.F32 R46, -RZ, R47.H0_H0 ;  /* 0x2000002fff2e7230 */ /* 0x000fe20000004100 */
[----:B------:R-:W-:Y:S01]  /*9760*/  FFMA.FTZ R60, R56, R45, R60 ;  /* 0x0000002d383c7223 */ /* 0x000fe2000001003c */
[-C--:B------:R-:W-:Y:S01]  /*9770*/  HFMA2 R57, R48, R15.reuse.H0_H0, -72, -72 ;  /* 0xd480d48030397431 */ /* 0x080fe2000004000f */
[----:B------:R-:W-:Y:S01]  /*9780*/  LOP3.LUT R62, R4, 0xf000f0, RZ, 0xc0, !PT ;  /* 0x00f000f0043e7812 */ /* 0x000fe200078ec0ff */
[--C-:B------:R-:W-:Y:S01]  /*9790*/  HADD2.F32 R48, -RZ, R49.reuse.H0_H0 ;  /* 0x20000031ff307230 */ /* 0x100fe20000004100 */
[----:B------:R-:W-:Y:S01]  /*97a0*/  FFMA.FTZ R59, R46, R61, R59 ;  /* 0x0000003d2e3b7223 */ /* 0x000fe2000001003b */
[----:B------:R-:W-:Y:S01]  /*97b0*/  HFMA2 R55, R54, R15.H0_H0, -72, -72 ;  /* 0xd480d48036377431 */ /* 0x000fe2000004000f */
[----:B------:R-:W-:Y:S01]  /*97c0*/  LOP3.LUT R64, R62, 0x64006400, RZ, 0xfc, !PT ;  /* 0x640064003e407812 */ /* 0x000fe200078efcff */
[----:B------:R-:W-:Y:S01]  /*97d0*/  HADD2.F32 R49, -RZ, R49.H1_H1 ;  /* 0x30000031ff317230 */ /* 0x000fe20000004100 */
[----:B------:R-:W-:Y:S01]  /*97e0*/  FFMA.FTZ R58, R61, R48, R58 ;  /* 0x000000303d3a7223 */ /* 0x000fe2000001003a */
[----:B------:R-:W-:-:S02]  /*97f0*/  HADD2.F32 R47, -RZ, R47.H1_H1 ;  /* 0x3000002fff2f7230 */ /* 0x000fc40000004100 */
[----:B------:R-:W-:Y:S01]  /*9800*/  HADD2.F32 R54, -RZ, R55.H0_H0 ;  /* 0x20000037ff367230 */ /* 0x000fe20000004100 */
[----:B------:R-:W-:Y:S01]  /*9810*/  FFMA.FTZ R86, R88, R49, R58 ;  /* 0x0000003158567223 */ /* 0x000fe2000001003a */
[----:B------:R-:W-:Y:S01]  /*9820*/  HADD2.F32 R56, -RZ, R57.H0_H0 ;  /* 0x20000039ff387230 */ /* 0x000fe20000004100 */
[----:B------:R-:W-:Y:S01]  /*9830*/  LOP3.LUT R58, R4, 0xf000f, RZ, 0xc0, !PT ;  /* 0x000f000f043a7812 */ /* 0x000fe200078ec0ff */
[----:B------:R-:W-:Y:S01]  /*9840*/  FFMA.FTZ R85, R47, R88, R59 ;  /* 0x000000582f557223 */ /* 0x000fe2000001003b */
        /* <DEDUP_REMOVED lines=14> */
[----:B------:R-:W-:Y:S01]  /*9930*/  SHF.R.U32.HI R6, RZ, 0x8, R6 ;  /* 0x00000008ff067819 */ /* 0x000fe20000011606 */
[----:B------:R-:W-:Y:S01]  /*9940*/  HADD2 R60, R4, -1032, -1032 ;  /* 0xe408e408043c7430 */ /* 0x000fe20000000000 */
[----:B------:R-:W-:Y:S01]  /*9950*/  SHF.R.U32.HI R7, RZ, 0x8, R7 ;  /* 0x00000008ff077819 */ /* 0x000fe20000011607 */
[----:B------:R-:W-:Y:S01]  /*9960*/  HADD2 R61, R5, -1032, -1032 ;  /* 0xe408e408053d7430 */ /* 0x000fe20000000000 */
[----:B------:R-:W-:Y:S01]  /*9970*/  FMUL.FTZ R87, R87, R52 ;  /* 0x0000003457577220 */ /* 0x000fe20000410000 */
[----:B------:R-:W-:Y:S01]  /*9980*/  HADD2 R63, R59, -1032, -1032 ;  /* 0xe408e4083b3f7430 */ /* 0x000fe20000000000 */
[----:B------:R-:W1:Y:S01]  /*9990*/  LDS.64 R4, [UR4+0x38] ;  /* 0x00003804ff047984 */ /* 0x000e620008000a00 */
[--C-:B0-----:R-:W-:Y:S01]  /*99a0*/  HADD2.F32 R71, -RZ, R20.reuse.H0_H0 ;  /* 0x20000014ff477230 */ /* 0x101fe20000004100 */
[----:B------:R-:W-:Y:S01]  /*99b0*/  FMUL.FTZ R88, R88, R53 ;  /* 0x0000003558587220 */ /* 0x000fe20000410000 */
[----:B------:R-:W-:Y:S01]  /*99c0*/  HADD2.F32 R70, -RZ, R20.H1_H1 ;  /* 0x30000014ff467230 */ /* 0x000fe20000004100 */
[----:B------:R-:W-:Y:S01]  /*99d0*/  F2FP.PACK_AB R87, RZ, R87 ;  /* 0x00000057ff57723e */ /* 0x000fe200000000ff */
[----:B------:R-:W-:-:S02]  /*99e0*/  HADD2.F32 R75, -RZ, R21.H0_H0 ;  /* 0x20000015ff4b7230 */ /* 0x000fc40000004100 */
[----:B------:R-:W-:Y:S01]  /*99f0*/  HADD2.F32 R72, -RZ, R21.H1_H1 ;  /* 0x30000015ff487230 */ /* 0x000fe20000004100 */
[----:B------:R-:W-:Y:S01]  /*9a00*/  F2FP.PACK_AB R88, RZ, R88 ;  /* 0x00000058ff58723e */ /* 0x000fe200000000ff */
[--C-:B------:R-:W-:Y:S02]  /*9a10*/  HADD2.F32 R20, -RZ, R58.reuse.H0_H0 ;  /* 0x2000003aff147230 */ /* 0x100fe40000004100 */
[----:B------:R-:W-:Y:S02]  /*9a20*/  HADD2.F32 R21, -RZ, R58.H1_H1 ;  /* 0x3000003aff157230 */ /* 0x000fe40000004100 */
[--C-:B------:R-:W-:Y:S02]  /*9a30*/  HADD2.F32 R58, -RZ, R60.reuse.H0_H0 ;  /* 0x2000003cff3a7230 */ /* 0x100fe40000004100 */
[----:B------:R-:W-:Y:S02]  /*9a40*/  HADD2.F32 R59, -RZ, R60.H1_H1 ;  /* 0x3000003cff3b7230 */ /* 0x000fe40000004100 */
        /* <DEDUP_REMOVED lines=8> */
[----:B------:R-:W-:Y:S01]  /*9ad0*/  FFMA.FTZ R71, R71, R62, RZ ;  /* 0x0000003e47477223 */ /* 0x000fe200000100ff */
[----:B------:R-:W-:Y:S01]  /*9ae0*/  HADD2 R99, R87.H0_H0, R99.H0_H0 ;  /* 0x2000006357637230 */ /* 0x000fe20000000800 */
        /* <DEDUP_REMOVED lines=28> */
[--C-:B-1----:R-:W-:Y:S01]  /*9cb0*/  HADD2.F32 R76, -RZ, R4.reuse.H0_H0 ;  /* 0x20000004ff4c7230 */ /* 0x102fe20000004100 */
        /* <DEDUP_REMOVED lines=30> */
[----:B------:R-:W-:Y:S01]  /*9ea0*/  FFMA.FTZ R6, R76, R4, R89 ;  /* 0x000000044c067223 */ /* 0x000fe20000010059 */
[-C--:B------:R-:W-:Y:S01]  /*9eb0*/  HFMA2 R94, R80, R15.reuse.H0_H0, -72, -72 ;  /* 0xd480d480505e7431 */ /* 0x080fe2000004000f */
[C---:B------:R-:W-:Y:S01]  /*9ec0*/  FFMA.FTZ R7, R4.reuse, R77, R90 ;  /* 0x0000004d04077223 */ /* 0x040fe2000001005a */
[-C--:B------:R-:W-:Y:S02]  /*9ed0*/  HFMA2 R95, R82, R15.reuse.H0_H0, -72, -72 ;  /* 0xd480d480525f7431 */ /* 0x080fe4000004000f */
[----:B------:R-:W-:Y:S01]  /*9ee0*/  HFMA2 R97, R84, R15.H0_H0, -72, -72 ;  /* 0xd480d48054617431 */ /* 0x000fe2000004000f */
[----:B------:R-:W-:Y:S01]  /*9ef0*/  FFMA.FTZ R84, R4, R78, R91 ;  /* 0x0000004e04547223 */ /* 0x000fe2000001005b */
        /* <DEDUP_REMOVED lines=22> */
[----:B------:R-:W-:Y:S01]  /*a060*/  HADD2 R87, R88.H0_H0, R12.H0_H0 ;  /* 0x2000000c58577230 */ /* 0x000fe20000000800 */
[----:B------:R-:W-:Y:S01]  /*a070*/  FFMA.FTZ R92, R5, R86, R91 ;  /* 0x00000056055c7223 */ /* 0x000fe2000001005b */
[----:B------:R-:W-:Y:S01]  /*a080*/  HADD2 R98, R4.H0_H0, R98.H0_H0 ;  /* 0x2000006204627230 */ /* 0x000fe20000000800 */
[----:B------:R-:W-:Y:S01]  /*a090*/  FMUL.FTZ R7, R7, R50 ;  /* 0x0000003207077220 */ /* 0x000fe20000410000 */
[----:B------:R-:W-:Y:S01]  /*a0a0*/  HADD2 R3, R6.H0_H0, R3.H0_H0 ;  /* 0x2000000306037230 */ /* 0x000fe20000000800 */
        /* <DEDUP_REMOVED lines=8> */
[----:B------:R-:W-:Y:S01]  /*a130*/  PRMT R12, R12, 0x5410, R92 ;  /* 0x000054100c0c7816 */ /* 0x000fe2000000005c */
[----:B------:R-:W-:Y:S05]  /*a140*/  @!P0 BRA `(.L_x_2545) ;  /* 0x0000036000008947 */ /* 0x000fea0003800000 */
[----:B------:R-:W0:Y:S04]  /*a150*/  LDS.64 R4, [UR4+0xa0] ;  /* 0x0000a004ff047984 */ /* 0x000e280008000a00 */
[----:B------:R-:W1:Y:S01]  /*a160*/  LDS.64 R6, [UR4+0xa8] ;  /* 0x0000a804ff067984 */ /* 0x000e620008000a00 */
[----:B0-----:R-:W-:-:S02]  /*a170*/  HADD2.F32 R90, -RZ, R4.H0_H0 ;  /* 0x20000004ff5a7230 */ /* 0x001fc40000004100 */
[----:B------:R-:W-:Y:S02]  /*a180*/  HADD2.F32 R89, -RZ, R4.H1_H1 ;  /* 0x30000004ff597230 */ /* 0x000fe40000004100 */
[--C-:B------:R-:W-:Y:S01]  /*a190*/  HADD2.F32 R91, -RZ, R5.reuse.H0_H0 ;  /* 0x20000005ff5b7230 */ /* 0x100fe20000004100 */
[-C--:B------:R-:W-:Y:S01]  /*a1a0*/  FFMA.FTZ R17, R17, R90.reuse, RZ ;  /* 0x0000005a11117223 */ /* 0x080fe200000100ff */
[----:B------:R-:W-:Y:S01]  /*a1b0*/  HADD2.F32 R4, -RZ, R5.H1_H1 ;  /* 0x30000005ff047230 */ /* 0x000fe20000004100 */
[-C--:B------:R-:W-:Y:S01]  /*a1c0*/  FFMA.FTZ R23, R23, R90.reuse, RZ ;  /* 0x0000005a17177223 */ /* 0x080fe200000100ff */
[----:B-1----:R-:W-:Y:S01]  /*a1d0*/  HADD2.F32 R5, -RZ, R7.H0_H0 ;  /* 0x20000007ff057230 */ /* 0x002fe20000004100 */
[-C--:B------:R-:W-:Y:S02]  /*a1e0*/  FFMA.FTZ R25, R25, R90.reuse, RZ ;  /* 0x0000005a19197223 */ /* 0x080fe400000100ff */
[----:B------:R-:W-:Y:S02]  /*a1f0*/  FFMA.FTZ R22, R22, R89, R17 ;  /* 0x0000005916167223 */ /* 0x000fe40000010011 */
[----:B------:R-:W-:-:S02]  /*a200*/  FFMA.FTZ R27, R27, R90, RZ ;  /* 0x0000005a1b1b7223 */ /* 0x000fc400000100ff */
[-C--:B------:R-:W-:Y:S02]  /*a210*/  FFMA.FTZ R23, R24, R89.reuse, R23 ;  /* 0x0000005918177223 */ /* 0x080fe40000010017 */
[----:B------:R-:W-:Y:S02]  /*a220*/  FFMA.FTZ R25, R26, R89, R25 ;  /* 0x000000591a197223 */ /* 0x000fe40000010019 */
[----:B------:R-:W-:Y:S02]  /*a230*/  FFMA.FTZ R22, R29, R91, R22 ;  /* 0x0000005b1d167223 */ /* 0x000fe40000010016 */
[----:B------:R-:W-:Y:S02]  /*a240*/  FFMA.FTZ R27, R28, R89, R27 ;  /* 0x000000591c1b7223 */ /* 0x000fe4000001001b */
[-C--:B------:R-:W-:Y:S02]  /*a250*/  FFMA.FTZ R23, R32, R91.reuse, R23 ;  /* 0x0000005b20177223 */ /* 0x080fe40000010017 */
[----:B------:R-:W-:-:S02]  /*a260*/  FFMA.FTZ R25, R34, R91, R25 ;  /* 0x0000005b22197223 */ /* 0x000fc40000010019 */
[-C--:B------:R-:W-:Y:S01]  /*a270*/  FFMA.FTZ R31, R31, R4.reuse, R22 ;  /* 0x000000041f1f7223 */ /* 0x080fe20000010016 */
[--C-:B------:R-:W-:Y:S01]  /*a280*/  HADD2.F32 R22, -RZ, R6.reuse.H0_H0 ;  /* 0x20000006ff167230 */ /* 0x100fe20000004100 */
[----:B------:R-:W-:Y:S01]  /*a290*/  FFMA.FTZ R27, R36, R91, R27 ;  /* 0x0000005b241b7223 */ /* 0x000fe2000001001b */
        /* <DEDUP_REMOVED lines=33> */
.L_x_2545:
        /* <DEDUP_REMOVED lines=59> */
.L_x_2542:
[----:B------:R-:W-:Y:S01]  /*a860*/  IADD3 R11, R11, 0x20, RZ ;  /* 0x000000200b0b7810 */ /* 0x000fe20007ffe0ff */
[----:B------:R-:W-:Y:S01]  /*a870*/  IMAD.MOV.U32 R5, RZ, RZ, c[0x0][0x18c] ;  /* 0x00006300ff057624 */ /* 0x000fe200078e00ff */
[----:B------:R-:W-:Y:S02]  /*a880*/  UIADD3 UR4, UR4, 0x40, URZ ;  /* 0x0000004004047890 */ /* 0x000fe4000fffe03f */
[----:B------:R-:W-:Y:S01]  /*a890*/  ISETP.GE.AND P0, PT, R11, c[0x0][0x1b4], PT ;  /* 0x00006d000b007a0c */ /* 0x000fe20003f06270 */
[----:B------:R-:W-:Y:S01]  /*a8a0*/  IMAD.WIDE R18, R5, 0x10, R18 ;  /* 0x0000001005127825 */ /* 0x000fe200078e0212 */
[----:B------:R-:W-:-:S13]  /*a8b0*/  ISETP.LT.AND P2, PT, R11, R8, PT ;  /* 0x000000080b00720c */ /* 0x000fda0003f41270 */
[----:B------:R-:W-:Y:S05]  /*a8c0*/  @!P0 BRA P2, `(.L_x_2546) ;  /* 0xffffcd7000008947 */ /* 0x000fea000103ffff */
.L_x_2541:
[----:B------:R-:W-:-:S04]  /*a8d0*/  ISETP.GE.AND P0, PT, R11, R30, PT ;  /* 0x0000001e0b00720c */ /* 0x000fc80003f06270 */
[----:B------:R-:W-:-:S13]  /*a8e0*/  ISETP.GE.OR P0, PT, R11, c[0x0][0x1b8], P0 ;  /* 0x00006e000b007a0c */ /* 0x000fda0000706670 */
[----:B------:R-:W-:Y:S05]  /*a8f0*/  @P0 BRA `(.L_x_2547) ;  /* 0x0000197000000947 */ /* 0x000fea0003800000 */
.L_x_2549:
        /* <DEDUP_REMOVED lines=12> */
[----:B------:R-:W-:Y:S01]  /*a9c0*/  IADD3 R17, R11, 0x20, RZ ;  /* 0x000000200b117810 */ /* 0x000fe20007ffe0ff */
[----:B------:R-:W-:-:S03]  /*a9d0*/  IMAD.WIDE R32, R15, 0x4, R4 ;  /* 0x000000040f207825 */ /* 0x000fc600078e0204 */
[----:B------:R-:W-:Y:S02]  /*a9e0*/  ISETP.GE.AND P2, PT, R17, c[0x0][0x1b8], PT ;  /* 0x00006e0011007a0c */ /* 0x000fe40003f46270 */
[----:B--2---:R-:W-:Y:S02]  /*a9f0*/  @!P0 PRMT R0, R6, 0x7610, R0 ;  /* 0x0000761006008816 */ /* 0x004fe40000000000 */
[----:B------:R-:W-:Y:S02]  /*aa00*/  @!P0 PRMT R2, R7, 0x7610, R2 ;  /* 0x0000761007028816 */ /* 0x000fe40000000002 */
[----:B------:R-:W-:Y:S02]  /*aa10*/  @!P0 PRMT R0, R0, 0x7610, R6 ;  /* 0x0000761000008816 */ /* 0x000fe40000000006 */
        /* <DEDUP_REMOVED lines=17> */
[----:B------:R-:W-:Y:S02]  /*ab30*/  LOP3.LUT R36, R26, 0x380038, RZ, 0xc0, !PT ;  /* 0x003800381a247812 */ /* 0x000fe400078ec0ff */
[----:B------:R-:W-:Y:S02]  /*ab40*/  LOP3.LUT R39, R27, 0x380038, RZ, 0xc0, !PT ;  /* 0x003800381b277812 */ /* 0x000fe400078ec0ff */
[----:B------:R-:W-:-:S02]  /*ab50*/  SHF.R.U32.HI R67, RZ, 0x6, R27 ;  /* 0x00000006ff437819 */ /* 0x000fc4000001161b */
[----:B------:R-:W-:Y:S02]  /*ab60*/  LOP3.LUT R75, R27, 0x70007, RZ, 0xc0, !PT ;  /* 0x000700071b4b7812 */ /* 0x000fe400078ec0ff */
[----:B------:R-:W-:Y:S02]  /*ab70*/  LOP3.LUT R24, R20, 0x380038, RZ, 0xc0, !PT ;  /* 0x0038003814187812 */ /* 0x000fe400078ec0ff */
[----:B------:R-:W-:Y:S02]  /*ab80*/  SHF.R.U32.HI R38, RZ, 0xe, R22 ;  /* 0x0000000eff267819 */ /* 0x000fe40000011616 */
[----:B------:R-:W-:Y:S02]  /*ab90*/  SHF.R.U32.HI R27, RZ, 0xe, R23 ;  /* 0x0000000eff1b7819 */ /* 0x000fe40000011617 */
[----:B------:R-:W-:Y:S02]  /*aba0*/  LOP3.LUT R37, R37, 0x10001, RZ, 0xc0, !PT ;  /* 0x0001000125257812 */ /* 0x000fe400078ec0ff */
[----:B------:R-:W-:-:S02]  /*abb0*/  LOP3.LUT R40, R40, 0x10001, RZ, 0xc0, !PT ;  /* 0x0001000128287812 */ /* 0x000fc400078ec0ff */
[----:B------:R-:W-:Y:S02]  /*abc0*/  SHF.R.U32.HI R65, RZ, 0x6, R26 ;  /* 0x00000006ff417819 */ /* 0x000fe4000001161a */
[----:B------:R-:W-:Y:S02]  /*abd0*/  SHF.R.U32.HI R89, RZ, 0x6, R20 ;  /* 0x00000006ff597819 */ /* 0x000fe40000011614 */
[----:B------:R-:W-:Y:S02]  /*abe0*/  LOP3.LUT R70, R20, 0x70007, RZ, 0xc0, !PT ;  /* 0x0007000714467812 */ /* 0x000fe400078ec0ff */
[----:B------:R-:W-:Y:S02]  /*abf0*/  SHF.R.U32.HI R20, RZ, 0xe, R21 ;  /* 0x0000000eff147819 */ /* 0x000fe40000011615 */
[----:B------:R-:W-:Y:S02]  /*ac00*/  LOP3.LUT R35, R35, 0x10001, RZ, 0xc0, !PT ;  /* 0x0001000123237812 */ /* 0x000fe400078ec0ff */
[----:B------:R-:W-:-:S02]  /*ac10*/  LOP3.LUT R28, R28, 0x20002, R25, 0xf8, !PT ;  /* 0x000200021c1c7812 */ /* 0x000fc400078ef819 */
[----:B------:R-:W-:Y:S02]  /*ac20*/  LOP3.LUT R73, R26, 0x70007, RZ, 0xc0, !PT ;  /* 0x000700071a497812 */ /* 0x000fe400078ec0ff */
[----:B------:R-:W-:Y:S02]  /*ac30*/  LOP3.LUT R25, R36, 0x64006400, RZ, 0xfc, !PT ;  /* 0x6400640024197812 */ /* 0x000fe400078efcff */
        /* <DEDUP_REMOVED lines=10> */
[----:B------:R-:W-:Y:S01]  /*ace0*/  SHF.R.U32.HI R91, RZ, 0x6, R22 ;  /* 0x00000006ff5b7819 */ /* 0x000fe20000011616 */
[----:B------:R-:W-:Y:S01]  /*acf0*/  HFMA2 R63, R63, R42.H0_H0, -132, -132 ;  /* 0xd820d8203f3f7431 */ /* 0x000fe2000004002a */
[----:B------:R-:W-:Y:S02]  /*ad00*/  LOP3.LUT R74, R22, 0x70007, RZ, 0xc0, !PT ;  /* 0x00070007164a7812 */ /* 0x000fe400078ec0ff */
[----:B------:R-:W-:Y:S02]  /*ad10*/  LOP3.LUT R24, R65, 0x380038, RZ, 0xc0, !PT ;  /* 0x0038003841187812 */ /* 0x000fe400078ec0ff */
[----:B------:R-:W-:Y:S02]  /*ad20*/  LOP3.LUT R22, R35, 0x20002, R20, 0xf8, !PT ;  /* 0x0002000223167812 */ /* 0x000fe400078ef814 */
        /* <DEDUP_REMOVED lines=21> */
[----:B------:R-:W-:Y:S02]  /*ae80*/  ISETP.GE.AND P3, PT, R9, 0x2, PT ;  /* 0x000000020900780c */ /* 0x000fe40003f66270 */
[--C-:B--2---:R-:W-:Y:S02]  /*ae90*/  SHF.R.U32.HI R77, RZ, 0xd, R5.reuse ;  /* 0x0000000dff4d7819 */ /* 0x104fe40000011605 */
[C---:B------:R-:W-:Y:S02]  /*aea0*/  LOP3.LUT R23, R5.reuse, 0x380038, RZ, 0xc0, !PT ;  /* 0x0038003805177812 */ /* 0x040fe400078ec0ff */
[----:B------:R-:W-:Y:S02]  /*aeb0*/  SHF.R.U32.HI R82, RZ, 0x6, R5 ;  /* 0x00000006ff527819 */ /* 0x000fe40000011605 */
[----:B------:R-:W-:-:S02]  /*aec0*/  LOP3.LUT R86, R5, 0x70007, RZ, 0xc0, !PT ;  /* 0x0007000705567812 */ /* 0x000fc400078ec0ff */
[----:B------:R-:W-:Y:S02]  /*aed0*/  LOP3.LUT R27, R6, 0x380038, RZ, 0xc0, !PT ;  /* 0x00380038061b7812 */ /* 0x000fe400078ec0ff */
[--C-:B------:R-:W-:Y:S02]  /*aee0*/  SHF.R.U32.HI R79, RZ, 0xd, R7.reuse ;  /* 0x0000000dff4f7819 */ /* 0x100fe40000011607 */
[C---:B------:R-:W-:Y:S02]  /*aef0*/  LOP3.LUT R38, R7.reuse, 0x380038, RZ, 0xc0, !PT ;  /* 0x0038003807267812 */ /* 0x040fe400078ec0ff */
[----:B------:R-:W-:Y:S02]  /*af00*/  SHF.R.U32.HI R84, RZ, 0x6, R7 ;  /* 0x00000006ff547819 */ /* 0x000fe40000011607 */
[----:B------:R-:W-:Y:S02]  /*af10*/  LOP3.LUT R88, R7, 0x70007, RZ, 0xc0, !PT ;  /* 0x0007000707587812 */ /* 0x000fe400078ec0ff */
[----:B------:R-:W-:-:S02]  /*af20*/  LOP3.LUT R5, R18, 0x64006400, RZ, 0xfc, !PT ;  /* 0x6400640012057812 */ /* 0x000fc400078efcff */
[----:B------:R-:W-:Y:S01]  /*af30*/  LOP3.LUT R7, R30, 0x64006400, RZ, 0xfc, !PT ;  /* 0x640064001e077812 */ /* 0x000fe200078efcff */
[-C--:B------:R-:W-:Y:S01]  /*af40*/  HFMA2 R30, R25, R42.reuse.H0_H0, -132, -132 ;  /* 0xd820d820191e7431 */ /* 0x080fe2000004002a */
[--C-:B------:R-:W-:Y:S01]  /*af50*/  SHF.R.U32.HI R81, RZ, 0xd, R4.reuse ;  /* 0x0000000dff517819 */ /* 0x100fe20000011604 */
[-C--:B------:R-:W-:Y:S01]  /*af60*/  HFMA2 R68, R5, R42.reuse.H0_H0, -132, -132 ;  /* 0xd820d82005447431 */ /* 0x080fe2000004002a */
[C---:B------:R-:W-:Y:S01]  /*af70*/  LOP3.LUT R20, R4.reuse, 0x380038, RZ, 0xc0, !PT ;  /* 0x0038003804147812 */ /* 0x040fe200078ec0ff */
[----:B------:R-:W-:Y:S01]  /*af80*/  HFMA2 R66, R7, R42.H0_H0, -132, -132 ;  /* 0xd820d82007427431 */ /* 0x000fe2000004002a */
[----:B------:R-:W-:Y:S02]  /*af90*/  SHF.R.U32.HI R80, RZ, 0x6, R4 ;  /* 0x00000006ff507819 */ /* 0x000fe40000011604 */
        /* <DEDUP_REMOVED lines=27> */
[-C--:B------:R-:W-:Y:S01]  /*b150*/  HFMA2 R46, R7, R42.reuse.H0_H0, -132, -132 ;  /* 0xd820d820072e7431 */ /* 0x080fe2000004002a */
[----:B------:R-:W-:Y:S02]  /*b160*/  LOP3.LUT R22, R90, 0x380038, RZ, 0xc0, !PT ;  /* 0x003800385a167812 */ /* 0x000fe400078ec0ff */
[----:B------:R-:W-:Y:S01]  /*b170*/  LOP3.LUT R18, R83, 0x380038, RZ, 0xc0, !PT ;  /* 0x0038003853127812 */ /* 0x000fe200078ec0ff */
[----:B------:R-:W-:Y:S01]  /*b180*/  HFMA2 R54, R23, R42.H0_H0, -132, -132 ;  /* 0xd820d82017367431 */ /* 0x000fe2000004002a */
[----:B------:R-:W-:-:S02]  /*b190*/  LOP3.LUT R20, R84, 0x380038, RZ, 0xc0, !PT ;  /* 0x0038003854147812 */ /* 0x000fc400078ec0ff */
[----:B------:R-:W-:Y:S02]  /*b1a0*/  LOP3.LUT R78, R37, 0x40004, R78, 0xf8, !PT ;  /* 0x00040004254e7812 */ /* 0x000fe400078ef84e */
        /* <DEDUP_REMOVED lines=59> */
[----:B------:R-:W-:Y:S01]  /*b560*/  HADD2 R29, R75, -1028, -1028 ;  /* 0xe404e4044b1d7430 */ /* 0x000fe20000000000 */
[----:B------:R-:W-:Y:S01]  /*b570*/  LOP3.LUT R65, R65, 0x64006400, RZ, 0xfc, !PT ;  /* 0x6400640041417812 */ /* 0x000fe200078efcff */
[-C--:B------:R-:W-:Y:S01]  /*b580*/  HFMA2 R67, R71, R24.reuse, RZ.H0_H0 ;  /* 0x0000001847437231 */ /* 0x080fe200000400ff */
[----:B------:R-:W-:Y:S01]  /*b590*/  HFMA2.MMA R69, R31, R24, RZ ;  /* 0x000000181f457235 */ /* 0x000fe200000000ff */
[----:B------:R-:W-:Y:S01]  /*b5a0*/  HADD2 R75, R20, -1028, -1028 ;  /* 0xe404e404144b7430 */ /* 0x000fe20000000000 */
[-C--:B------:R-:W-:Y:S01]  /*b5b0*/  HFMA2.MMA R23, R68, R25.reuse, R23 ;  /* 0x0000001944177235 */ /* 0x080fe20000000017 */
[----:B------:R-:W-:Y:S01]  /*b5c0*/  HFMA2 R24, R29, R24, RZ.H0_H0 ;  /* 0x000000181d187231 */ /* 0x000fe200000400ff */
        /* <DEDUP_REMOVED lines=64> */
[-C--:B------:R-:W-:Y:S01]  /*b9d0*/  HFMA2 R93, R38, R21.reuse, R93 ;  /* 0x00000015265d7231 */ /* 0x080fe2000000005d */
[----:B------:R-:W-:Y:S01]  /*b9e0*/  LOP3.LUT R86, R86, 0x64006400, RZ, 0xfc, !PT ;  /* 0x6400640056567812 */ /* 0x000fe200078efcff */
[----:B------:R-:W-:Y:S01]  /*b9f0*/  HFMA2 R21, R18, R21, R6 ;  /* 0x0000001512157231 */ /* 0x000fe20000000006 */
[-C--:B------:R-:W-:Y:S01]  /*ba00*/  HFMA2.MMA R5, R85, R22.reuse, R5 ;  /* 0x0000001655057235 */ /* 0x080fe20000000005 */
[----:B------:R-:W-:Y:S01]  /*ba10*/  LOP3.LUT R88, R88, 0x64006400, RZ, 0xfc, !PT ;  /* 0x6400640058587812 */ /* 0x000fe200078efcff */
        /* <DEDUP_REMOVED lines=13> */
[-C--:B-1----:R-:W-:Y:S01]  /*baf0*/  HFMA2.MMA R5, R83, R24.reuse, R5 ;  /* 0x0000001853057235 */ /* 0x082fe20000000005 */
[----:B------:R-:W-:Y:S01]  /*bb00*/  HFMA2 R21, R91, R22, R21 ;  /* 0x000000165b157231 */ /* 0x000fe20000000015 */
        /* <DEDUP_REMOVED lines=9> */
[----:B------:R-:W-:Y:S01]  /*bba0*/  HADD2 R97, R84, -1028, -1028 ;  /* 0xe404e40454617430 */ /* 0x000fe20000000000 */
[-C--:B------:R-:W-:Y:S01]  /*bbb0*/  HFMA2.MMA R5, R39, R26.reuse, R5 ;  /* 0x0000001a27057235 */ /* 0x080fe20000000005 */
[-C--:B------:R-:W-:Y:S01]  /*bbc0*/  HFMA2 R23, R93, R24.reuse, R4 ;  /* 0x000000185d177231 */ /* 0x080fe20000000004 */
[----:B------:R-:W-:Y:S01]  /*bbd0*/  HFMA2.MMA R22, R35, R26, R22 ;  /* 0x0000001a23167235 */ /* 0x000fe20000000016 */
[----:B------:R-:W-:Y:S01]  /*bbe0*/  HADD2 R78, R81, -1028, -1028 ;  /* 0xe404e404514e7430 */ /* 0x000fe20000000000 */
[----:B------:R-:W-:Y:S01]  /*bbf0*/  LOP3.LUT R79, R79, 0x64006400, RZ, 0xfc, !PT ;  /* 0x640064004f4f7812 */ /* 0x000fe200078efcff */
[----:B------:R-:W-:-:S02]  /*bc00*/  HFMA2 R21, R97, R24, R21 ;  /* 0x0000001861157231 */ /* 0x000fc40000000015 */
[----:B------:R-:W-:Y:S02]  /*bc10*/  HADD2 R82, R82, -1028, -1028 ;  /* 0xe404e40452527430 */ /* 0x000fe40000000000 */
[-C--:B------:R-:W-:Y:S01]  /*bc20*/  HFMA2 R23, R46, R25.reuse, R23 ;  /* 0x000000192e177231 */ /* 0x080fe20000000017 */
[-C--:B------:R-:W-:Y:S01]  /*bc30*/  HFMA2.MMA R5, R78, R27.reuse, R5 ;  /* 0x0000001b4e057235 */ /* 0x080fe20000000005 */
[----:B------:R-:W-:Y:S02]  /*bc40*/  HFMA2 R21, R42, R25, R21 ;  /* 0x000000192a157231 */ /* 0x000fe40000000015 */
        /* <DEDUP_REMOVED lines=26> */
[-C--:B------:R-:W-:Y:S02]  /*bdf0*/  HFMA2 R71, R69, R6.reuse, R71 ;  /* 0x0000000645477231 */ /* 0x080fe40000000047 */
[----:B------:R-:W-:Y:S01]  /*be00*/  HFMA2 R5, R28, R5, R29 ;  /* 0x000000051c057231 */ /* 0x000fe2000000001d */
[-C--:B------:R-:W-:Y:S01]  /*be10*/  HFMA2.MMA R73, R75, R6.reuse, R73 ;  /* 0x000000064b497235 */ /* 0x080fe20000000049 */
[----:B------:R-:W-:Y:S01]  /*be20*/  HFMA2 R71, R62, R7, R71 ;  /* 0x000000073e477231 */ /* 0x000fe20000000047 */
[----:B------:R-:W-:Y:S01]  /*be30*/  HFMA2.MMA R4, R67, R6, R4 ;  /* 0x0000000643047235 */ /* 0x000fe20000000004 */
[----:B------:R-:W0:Y:S01]  /*be40*/  LDS.128 R28, [UR4+0xb0] ;  /* 0x0000b004ff1c7984 */ /* 0x000e220008000c00 */
[----:B------:R-:W-:-:S02]  /*be50*/  HFMA2 R5, R65, R6, R5 ;  /* 0x0000000641057231 */ /* 0x000fc40000000005 */
        /* <DEDUP_REMOVED lines=26> */
[----:B------:R-:W-:-:S04]  /*c000*/  HFMA2.MMA R47, R51, R24, R47 ;  /* 0x00000018332f7235 */ /* 0x000fc8000000002f */
        /* <DEDUP_REMOVED lines=32> */
.L_x_2548:
[----:B0-----:R-:W-:Y:S01]  /*c210*/  ISETP.LT.AND P3, PT, R17, R8, PT ;  /* 0x000000081100720c */ /* 0x001fe20003f61270 */
[----:B------:R-:W-:Y:S01]  /*c220*/  UIADD3 UR4, UR4, 0x40, URZ ;  /* 0x0000004004047890 */ /* 0x000fe2000fffe03f */
[----:B-----5:R-:W-:Y:S02]  /*c230*/  @!P0 IMAD.IADD R16, R34, 0x1, R11 ;  /* 0x0000000122108824 */ /* 0x020fe400078e020b */
[----:B------:R-:W-:-:S04]  /*c240*/  IMAD.WIDE R18, R15, 0x4, R32 ;  /* 0x000000040f127825 */ /* 0x000fc800078e0220 */
[----:B------:R-:W-:-:S05]  /*c250*/  IMAD.MOV.U32 R11, RZ, RZ, R17 ;  /* 0x000000ffff0b7224 */ /* 0x000fca00078e0011 */
[----:B------:R-:W-:Y:S05]  /*c260*/  @!P2 BRA P3, `(.L_x_2549) ;  /* 0xffffe6900000a947 */ /* 0x000fea000183ffff */
.L_x_2547:
        /* <DEDUP_REMOVED lines=16> */
.L_x_2553:
[----:B------:R-:W0:Y:S02]  /*c370*/  LDS R6, [R2] ;  /* 0x0000000002067984 */ /* 0x000e240000000800 */
[----:B0-----:R-:W-:-:S06]  /*c380*/  HADD2 R7, R6, R3 ;  /* 0x0000000306077230 */ /* 0x001fcc0000000000 */
[----:B------:R-:W0:Y:S02]  /*c390*/  ATOMS.CAST.SPIN R7, [R2], R6, R7 ;  /* 0x000000060207738d */ /* 0x000e240001800007 */
[----:B0-----:R-:W-:-:S13]  /*c3a0*/  ISETP.EQ.U32.AND P0, PT, R7, 0x1, PT ;  /* 0x000000010700780c */ /* 0x001fda0003f02070 */
[----:B------:R-:W-:Y:S05]  /*c3b0*/  @!P0 BRA `(.L_x_2553) ;  /* 0xffffffb000008947 */ /* 0x000fea000383ffff */
[----:B------:R-:W-:Y:S05]  /*c3c0*/  BRA `(.L_x_2551) ;  /* 0x0000003000007947 */ /* 0x000fea0003800000 */
.L_x_2552:
[----:B------:R-:W2:Y:S02]  /*c3d0*/  LD.E R2, [R4.64] ;  /* 0x0000000604027980 */ /* 0x000ea4000c101900 */
[----:B--2---:R-:W-:-:S05]  /*c3e0*/  IMAD.IADD R3, R3, 0x1, R2 ;  /* 0x0000000103037824 */ /* 0x004fca00078e0202 */
[----:B------:R0:W-:Y:S02]  /*c3f0*/  ST.E [R4.64], R3 ;  /* 0x0000000304007985 */ /* 0x0001e4000c101906 */
.L_x_2551:
[----:B------:R-:W-:Y:S05]  /*c400*/  BSYNC B0 ;  /* 0x0000000000007941 */ /* 0x000fea0003800000 */
.L_x_2550:
[----:B------:R-:W2:Y:S01]  /*c410*/  ATOM.E.ADD.F16x2.RN.STRONG.GPU P0, RZ, [R4.64+0x4], R12 ;  /* 0x0000040c04ff798a */ /* 0x000ea2000810e9c6 */
[----:B------:R-:W-:Y:S01]  /*c420*/  BSSY B0, `(.L_x_2554) ;  /* 0x000000f000007945 */ /* 0x000fe20003800000 */
[----:B--2---:R-:W-:Y:S05]  /*c430*/  @P0 BRA `(.L_x_2555) ;  /* 0x000000d000000947 */ /* 0x004fea0003800000 */
[----:B------:R-:W1:Y:S02]  /*c440*/  QSPC.E.S P0, RZ, [R4+0x4] ;  /* 0x0000040004ff73aa */ /* 0x000e640000000500 */
[----:B-1----:R-:W-:Y:S05]  /*c450*/  @!P0 BRA `(.L_x_2556) ;  /* 0x0000008000008947 */ /* 0x002fea0003800000 */
[----:B0-----:R-:W-:-:S04]  /*c460*/  IADD3 R4, R4, 0x4, RZ ;  /* 0x0000000404047810 */ /* 0x001fc80007ffe0ff */
[----:B------:R-:W-:-:S05]  /*c470*/  LOP3.LUT R4, R4, 0xffffff, RZ, 0xc0, !PT ;  /* 0x00ffffff04047812 */ /* 0x000fca00078ec0ff */
.L_x_2557:
[----:B------:R-:W0:Y:S02]  /*c480*/  LDS R2, [R4] ;  /* 0x0000000004027984 */ /* 0x000e240000000800 */
[----:B0-----:R-:W-:-:S10]  /*c490*/  HFMA2.MMA R3, R2, 1, 1, R12 ;  /* 0x3c003c0002037835 */ /* 0x001fd4000000000c */
[----:B------:R-:W0:Y:S02]  /*c4a0*/  ATOMS.CAST.SPIN R3, [R4], R2, R3 ;  /* 0x000000020403738d */ /* 0x000e240001800003 */
[----:B0-----:R-:W-:-:S13]  /*c4b0*/  ISETP.EQ.U32.AND P0, PT, R3, 0x1, PT ;  /* 0x000000010300780c */ /* 0x001fda0003f02070 */
[----:B------:R-:W-:Y:S05]  /*c4c0*/  @!P0 BRA `(.L_x_2557) ;  /* 0xffffffb000008947 */ /* 0x000fea000383ffff */
[----:B------:R-:W-:Y:S05]  /*c4d0*/  BRA `(.L_x_2555) ;  /* 0x0000003000007947 */ /* 0x000fea0003800000 */
.L_x_2556:
[----:B------:R-:W2:Y:S02]  /*c4e0*/  LD.E R2, [R4.64+0x4] ;  /* 0x0000040604027980 */ /* 0x000ea4000c101900 */
[----:B0-2---:R-:W-:-:S05]  /*c4f0*/  IMAD.IADD R3, R12, 0x1, R2 ;  /* 0x000000010c037824 */ /* 0x005fca00078e0202 */
[----:B------:R0:W-:Y:S02]  /*c500*/  ST.E [R4.64+0x4], R3 ;  /* 0x0000040304007985 */ /* 0x0001e4000c101906 */
.L_x_2555:
[----:B------:R-:W-:Y:S05]  /*c510*/  BSYNC B0 ;  /* 0x0000000000007941 */ /* 0x000fea0003800000 */
.L_x_2554:
        /* <DEDUP_REMOVED lines=10> */
.L_x_2561:
[----:B------:R-:W0:Y:S02]  /*c5c0*/  LDS R4, [R0] ;  /* 0x0000000000047984 */ /* 0x000e240000000800 */
[----:B0-----:R-:W-:-:S06]  /*c5d0*/  HADD2 R5, R4, R14 ;  /* 0x0000000e04057230 */ /* 0x001fcc0000000000 */
[----:B------:R-:W0:Y:S02]  /*c5e0*/  ATOMS.CAST.SPIN R5, [R0], R4, R5 ;  /* 0x000000040005738d */ /* 0x000e240001800005 */
[----:B0-----:R-:W-:-:S13]  /*c5f0*/  ISETP.EQ.U32.AND P0, PT, R5, 0x1, PT ;  /* 0x000000010500780c */ /* 0x001fda0003f02070 */
[----:B------:R-:W-:Y:S05]  /*c600*/  @!P0 BRA `(.L_x_2561) ;  /* 0xffffffb000008947 */ /* 0x000fea000383ffff */
[----:B------:R-:W-:Y:S05]  /*c610*/  BRA `(.L_x_2559) ;  /* 0x0000003000007947 */ /* 0x000fea0003800000 */
.L_x_2560:
[----:B------:R-:W2:Y:S02]  /*c620*/  LD.E R0, [R2.64] ;  /* 0x0000000602007980 */ /* 0x000ea4000c101900 */
[----:B--2---:R-:W-:-:S05]  /*c630*/  IMAD.IADD R5, R14, 0x1, R0 ;  /* 0x000000010e057824 */ /* 0x004fca00078e0200 */
[----:B------:R0:W-:Y:S02]  /*c640*/  ST.E [R2.64], R5 ;  /* 0x0000000502007985 */ /* 0x0001e4000c101906 */
.L_x_2559:
[----:B------:R-:W-:Y:S05]  /*c650*/  BSYNC B0 ;  /* 0x0000000000007941 */ /* 0x000fea0003800000 */
.L_x_2558:
[----:B------:R-:W2:Y:S02]  /*c660*/  ATOM.E.ADD.F16x2.RN.STRONG.GPU P0, RZ, [R2.64+0x4], R13 ;  /* 0x0000040d02ff798a */ /* 0x000ea4000810e9c6 */
[----:B--2---:R-:W-:Y:S05]  /*c670*/  @P0 EXIT ;  /* 0x000000000000094d */ /* 0x004fea0003800000 */
[----:B------:R-:W1:Y:S02]  /*c680*/  QSPC.E.S P0, RZ, [R2+0x4] ;  /* 0x0000040002ff73aa */ /* 0x000e640000000500 */
[----:B-1----:R-:W-:Y:S05]  /*c690*/  @!P0 BRA `(.L_x_2562) ;  /* 0x0000008000008947 */ /* 0x002fea0003800000 */
[----:B0-----:R-:W-:-:S04]  /*c6a0*/  IADD3 R2, R2, 0x4, RZ ;  /* 0x0000000402027810 */ /* 0x001fc80007ffe0ff */
[----:B------:R-:W-:-:S05]  /*c6b0*/  LOP3.LUT R2, R2, 0xffffff, RZ, 0xc0, !PT ;  /* 0x00ffffff02027812 */ /* 0x000fca00078ec0ff */
.L_x_2563:
[----:B------:R-:W0:Y:S02]  /*c6c0*/  LDS R4, [R2] ;  /* 0x0000000002047984 */ /* 0x000e240000000800 */
[----:B0-----:R-:W-:-:S10]  /*c6d0*/  HFMA2.MMA R5, R4, 1, 1, R13 ;  /* 0x3c003c0004057835 */ /* 0x001fd4000000000d */
[----:B------:R-:W0:Y:S02]  /*c6e0*/  ATOMS.CAST.SPIN R5, [R2], R4, R5 ;  /* 0x000000040205738d */ /* 0x000e240001800005 */
[----:B0-----:R-:W-:-:S13]  /*c6f0*/  ISETP.EQ.U32.AND P0, PT, R5, 0x1, PT ;  /* 0x000000010500780c */ /* 0x001fda0003f02070 */
[----:B------:R-:W-:Y:S05]  /*c700*/  @!P0 BRA `(.L_x_2563) ;  /* 0xffffffb000008947 */ /* 0x000fea000383ffff */
[----:B------:R-:W-:Y:S05]  /*c710*/  EXIT ;  /* 0x000000000000794d */ /* 0x000fea0003800000 */
.L_x_2562:
[----:B------:R-:W2:Y:S02]  /*c720*/  LD.E R0, [R2.64+0x4] ;  /* 0x0000040602007980 */ /* 0x000ea4000c101900 */
[----:B0-2---:R-:W-:-:S05]  /*c730*/  IMAD.IADD R5, R13, 0x1, R0 ;  /* 0x000000010d057824 */ /* 0x005fca00078e0200 */
[----:B------:R-:W-:Y:S01]  /*c740*/  ST.E [R2.64+0x4], R5 ;  /* 0x0000040502007985 */ /* 0x000fe2000c101906 */
[----:B------:R-:W-:Y:S05]  /*c750*/  EXIT ;  /* 0x000000000000794d */ /* 0x000fea0003800000 */
.L_x_2564:
        /* <DEDUP_REMOVED lines=10> */
.L_x_3763:


//--------------------- .text._Z23gemm_half_q_half_kernelILi2ELi176ELb0ELb0ELi64EEvPK6__halfPKjS4_S2_PS0_iiiiPKtS7_iiiiiibS2_i --------------------------
	.section	.text._Z23gemm_half_q_half_kernelILi2ELi176ELb0ELb0ELi64EEvPK6__halfPKjS4_S2_PS0_iiiiPKtS7_iiiiiibS2_i,"ax",@progbits
	.sectioninfo	@"SHI_REGISTERS=96"
	.align	128
        .global         _Z23gemm_half_q_half_kernelILi2ELi176ELb0ELb0ELi64EEvPK6__halfPKjS4_S2_PS0_iiiiPKtS7_iiiiiibS2_i
        .type           _Z23gemm_half_q_half_kernelILi2ELi176ELb0ELb0ELi64EEvPK6__halfPKjS4_S2_PS0_iiiiPKtS7_iiiiiibS2_i,@function
        .size           _Z23gemm_half_q_half_kernelILi2ELi176ELb0ELb0ELi64EEvPK6__halfPKjS4_S2_PS0_iiiiPKtS7_iiiiiibS2_i,(.L_x_3764 - _Z23gemm_half_q_half_kernelILi2ELi176ELb0ELb0ELi64EEvPK6__halfPKjS4_S2_PS0_iiiiPKtS7_iiiiiibS2_i)
        .other          _Z23gemm_half_q_half_kernelILi2ELi176ELb0ELb0ELi64EEvPK6__halfPKjS4_S2_PS0_iiiiPKtS7_iiiiiibS2_i,@"STO_CUDA_ENTRY STV_DEFAULT"
_Z23gemm_half_q_half_kernelILi2ELi176ELb0ELb0ELi64EEvPK6__halfPKjS4_S2_PS0_iiiiPKtS7_iiiiiibS2_i:
.text._Z23gemm_half_q_half_kernelILi2ELi176ELb0ELb0ELi64EEvPK6__halfPKjS4_S2_PS0_iiiiPKtS7_iiiiiibS2_i:
        /* <DEDUP_REMOVED lines=40> */
.L_x_2569:
        /* <DEDUP_REMOVED lines=17> */
.L_x_2568:
        /* <DEDUP_REMOVED lines=17> */
.L_x_2567:
        /* <DEDUP_REMOVED lines=13> */
.L_x_2571:
        /* <DEDUP_REMOVED lines=17> */
.L_x_2570:
        /* <DEDUP_REMOVED lines=15> */
.L_x_2566:
[----:B------:R-:W-:Y:S05]  /*0770*/  BSYNC B0 ;  /* 0x0000000000007941 */ /* 0x000fea0003800000 */
.L_x_2565:
        /* <DEDUP_REMOVED lines=8> */
[----:B------:R-:W-:Y:S02]  /*0800*/  ISETP.GT.AND P2, PT, R7, 0x3, PT ;  /* 0x000000030700780c */ /* 0x000fe40003f44270 */
[----:B------:R-:W-:Y:S01]  /*0810*/  PLOP3.LUT P0, PT, PT, PT, PT, 0x80, 0x0 ;  /* 0x000000000000781c */ /* 0x000fe20003f0f070 */
[----:B------:R-:W-:-:S04]  /*0820*/  IMAD R0, R18, 0x80, R0 ;  /* 0x0000008012007824 */ /* 0x000fc800078e0200 */
[----:B------:R-:W-:Y:S02]  /*0830*/  IMAD R0, R17, 0x2, R0 ;  /* 0x0000000211007824 */ /* 0x000fe400078e0200 */
[----:B------:R-:W-:Y:S02]  /*0840*/  IMAD.MOV.U32 R17, RZ, RZ, 0x2 ;  /* 0x00000002ff117424 */ /* 0x000fe400078e00ff */
[----:B------:R-:W-:Y:S02]  /*0850*/  IMAD.SHL.U32 R2, R0, 0x2, RZ ;  /* 0x0000000200027824 */ /* 0x000fe400078e00ff */
[----:B------:R-:W-:Y:S02]  /*0860*/  IMAD.MOV.U32 R0, RZ, RZ, RZ ;  /* 0x000000ffff007224 */ /* 0x000fe400078e00ff */
[----:B0-----:R-:W-:Y:S01]  /*0870*/  IMAD.WIDE R2, R2, R17, c[0x0][0x180] ;  /* 0x0000600002027625 */ /* 0x001fe200078e0211 */
[----:B------:R-:W-:Y:S05]  /*0880*/  @!P2 BRA `(.L_x_2573) ;  /* 0x000000d00000a947 */ /* 0x000fea0003800000 */
[----:B------:R-:W-:Y:S02]  /*0890*/  PLOP3.LUT P0, PT, PT, PT, PT, 0x8, 0x0 ;  /* 0x000000000000781c */ /* 0x000fe40003f0e170 */
[----:B------:R-:W-:-:S02]  /*08a0*/  IADD3 R19, R7, -0x3, RZ ;  /* 0xfffffffd07137810 */ /* 0x000fc40007ffe0ff */
.L_x_2574:
        /* <DEDUP_REMOVED lines=11> */
.L_x_2573:
        /* <DEDUP_REMOVED lines=10> */
.L_x_2572:
        /* <DEDUP_REMOVED lines=14> */
.L_x_2576:
        /* <DEDUP_REMOVED lines=43> */
.L_x_2575:
        /* <DEDUP_REMOVED lines=50> */
[----:B------:R-:W-:-:S02]  /*10b0*/  @P5 IMAD.SHL.U32 R4, R19, 0x2, RZ ;  /* 0x0000000213045824 */ /* 0x000fc400078e00ff */
[----:B------:R-:W-:-:S03]  /*10c0*/  IMAD.MOV.U32 R8, RZ, RZ, RZ ;  /* 0x000000ffff087224 */ /* 0x000fc600078e00ff */
        /* <DEDUP_REMOVED lines=25> */
.L_x_2582:
        /* <DEDUP_REMOVED lines=9> */
[----:B------:R-:W-:-:S03]  /*12f0*/  @!P0 IMAD.WIDE R24, R24, R25, c[0x0][0x198] ;  /* 0x0000660018188625 */ /* 0x000fc600078e0219 */
        /* <DEDUP_REMOVED lines=29> */
[----:B------:R0:W-:Y:S01]  /*14d0*/  I2F.F16 R43, R38 ;  /* 0x00000026002b7306 */ /* 0x0001e20000200c00 */
[----:B------:R-:W-:Y:S02]  /*14e0*/  IADD3 R46, R45, -0x80, RZ ;  /* 0xffffff802d2e7810 */ /* 0x000fe40007ffe0ff */
[----:B------:R-:W-:Y:S02]  /*14f0*/  IADD3 R39, R39, -0x80, RZ ;  /* 0xffffff8027277810 */ /* 0x000fe40007ffe0ff */
[----:B------:R-:W-:Y:S02]  /*1500*/  LEA.HI R50, R24, 0xffffff80, RZ, 0x8 ;  /* 0xffffff8018327811 */ /* 0x000fe400078f40ff */
[----:B------:R-:W-:Y:S01]  /*1510*/  LEA.HI R51, R25, 0xffffff80, RZ, 0x8 ;  /* 0xffffff8019337811 */ /* 0x000fe200078f40ff */
[----:B------:R1:W2:Y:S01]  /*1520*/  I2F.F16 R53, R39 ;  /* 0x0000002700357306 */ /* 0x0002a20000200c00 */
[----:B0-----:R-:W-:-:S02]  /*1530*/  SHF.R.U32.HI R38, RZ, 0x8, R24 ;  /* 0x00000008ff267819 */ /* 0x001fc40000011618 */
[----:B------:R-:W-:Y:S02]  /*1540*/  SHF.R.U32.HI R24, RZ, 0x10, R24 ;  /* 0x00000010ff187819 */ /* 0x000fe40000011618 */
[----:B------:R-:W-:Y:S02]  /*1550*/  LOP3.LUT R38, R38, 0xff, RZ, 0xc0, !PT ;  /* 0x000000ff26267812 */ /* 0x000fe400078ec0ff */
[----:B------:R-:W-:Y:S01]  /*1560*/  LOP3.LUT R24, R24, 0xff, RZ, 0xc0, !PT ;  /* 0x000000ff18187812 */ /* 0x000fe200078ec0ff */
[----:B------:R-:W0:Y:S01]  /*1570*/  I2F.F16 R42, R42 ;  /* 0x0000002a002a7306 */ /* 0x000e220000200c00 */
[----:B------:R-:W-:Y:S02]  /*1580*/  IADD3 R45, R38, -0x80, RZ ;  /* 0xffffff80262d7810 */ /* 0x000fe40007ffe0ff */
[----:B------:R-:W-:Y:S02]  /*1590*/  SHF.R.U32.HI R38, RZ, 0x8, R25 ;  /* 0x00000008ff267819 */ /* 0x000fe40000011619 */
[----:B------:R-:W-:-:S02]  /*15a0*/  IADD3 R24, R24, -0x80, RZ ;  /* 0xffffff8018187810 */ /* 0x000fc40007ffe0ff */
[----:B------:R-:W-:Y:S01]  /*15b0*/  LOP3.LUT R49, R38, 0xff, RZ, 0xc0, !PT ;  /* 0x000000ff26317812 */ /* 0x000fe200078ec0ff */
[----:B------:R-:W3:Y:S01]  /*15c0*/  I2F.F16 R45, R45 ;  /* 0x0000002d002d7306 */ /* 0x000ee20000200c00 */
[----:B-1----:R-:W1:Y:S01]  /*15d0*/  LDS.64 R38, [UR4] ;  /* 0x00000004ff267984 */ /* 0x002e620008000a00 */
[----:B------:R-:W-:Y:S01]  /*15e0*/  SHF.R.U32.HI R25, RZ, 0x10, R25 ;  /* 0x00000010ff197819 */ /* 0x000fe20000011619 */
[----:B--2---:R-:W-:Y:S01]  /*15f0*/  HADD2.F32 R53, -RZ, R53.H0_H0 ;  /* 0x20000035ff357230 */ /* 0x004fe20000004100 */
[----:B------:R-:W-:Y:S02]  /*1600*/  IADD3 R61, R49, -0x80, RZ ;  /* 0xffffff80313d7810 */ /* 0x000fe40007ffe0ff */
[----:B------:R-:W-:Y:S02]  /*1610*/  LOP3.LUT R25, R25, 0xff, RZ, 0xc0, !PT ;  /* 0x000000ff19197812 */ /* 0x000fe400078ec0ff */
[----:B------:R2:W-:Y:S01]  /*1620*/  I2F.F16 R48, R24 ;  /* 0x0000001800307306 */ /* 0x0005e20000200c00 */
[----:B------:R-:W-:-:S02]  /*1630*/  SHF.R.U32.HI R49, RZ, 0x8, R26 ;  /* 0x00000008ff317819 */ /* 0x000fc4000001161a */
[----:B------:R-:W-:Y:S02]  /*1640*/  LEA.HI R55, R26, 0xffffff80, RZ, 0x8 ;  /* 0xffffff801a377811 */ /* 0x000fe400078f40ff */
[----:B------:R-:W-:Y:S02]  /*1650*/  IADD3 R25, R25, -0x80, RZ ;  /* 0xffffff8019197810 */ /* 0x000fe40007ffe0ff */
[----:B------:R-:W-:Y:S01]  /*1660*/  SHF.R.U32.HI R26, RZ, 0x10, R26 ;  /* 0x00000010ff1a7819 */ /* 0x000fe2000001161a */
[----:B------:R-:W4:Y:S01]  /*1670*/  I2F.F16 R61, R61 ;  /* 0x0000003d003d7306 */ /* 0x000f220000200c00 */
[----:B--2---:R-:W-:Y:S02]  /*1680*/  SHF.R.U32.HI R24, RZ, 0x8, R27 ;  /* 0x00000008ff187819 */ /* 0x004fe4000001161b */
[----:B------:R-:W-:Y:S02]  /*1690*/  LOP3.LUT R56, R49, 0xff, RZ, 0xc0, !PT ;  /* 0x000000ff31387812 */ /* 0x000fe400078ec0ff */
[----:B------:R-:W-:-:S02]  /*16a0*/  LOP3.LUT R24, R24, 0xff, RZ, 0xc0, !PT ;  /* 0x000000ff18187812 */ /* 0x000fc400078ec0ff */
[----:B------:R-:W-:Y:S01]  /*16b0*/  LEA.HI R54, R27, 0xffffff80, RZ, 0x8 ;  /* 0xffffff801b367811 */ /* 0x000fe200078f40ff */
[----:B------:R2:W-:Y:S01]  /*16c0*/  I2F.F16 R49, R25 ;  /* 0x0000001900317306 */ /* 0x0005e20000200c00 */
[----:B------:R-:W-:Y:S02]  /*16d0*/  IADD3 R58, R24, -0x80, RZ ;  /* 0xffffff80183a7810 */ /* 0x000fe40007ffe0ff */
[----:B------:R-:W-:Y:S02]  /*16e0*/  LOP3.LUT R26, R26, 0xff, RZ, 0xc0, !PT ;  /* 0x000000ff1a1a7812 */ /* 0x000fe400078ec0ff */
[----:B------:R-:W-:Y:S02]  /*16f0*/  SHF.R.U32.HI R27, RZ, 0x10, R27 ;  /* 0x00000010ff1b7819 */ /* 0x000fe4000001161b */
[----:B------:R-:W-:Y:S01]  /*1700*/  SHF.R.U32.HI R24, RZ, 0x8, R28 ;  /* 0x00000008ff187819 */ /* 0x000fe2000001161c */
[----:B------:R0:W-:Y:S01]  /*1710*/  I2F.F16 R67, R58 ;  /* 0x0000003a00437306 */ /* 0x0001e20000200c00 */
[----:B--2---:R-:W-:-:S02]  /*1720*/  SHF.R.U32.HI R25, RZ, 0x8, R29 ;  /* 0x00000008ff197819 */ /* 0x004fc4000001161d */
[----:B------:R-:W-:Y:S02]  /*1730*/  IADD3 R56, R56, -0x80, RZ ;  /* 0xffffff8038387810 */ /* 0x000fe40007ffe0ff */
[----:B------:R-:W-:Y:S02]  /*1740*/  IADD3 R26, R26, -0x80, RZ ;  /* 0xffffff801a1a7810 */ /* 0x000fe40007ffe0ff */
[----:B------:R-:W-:Y:S01]  /*1750*/  LOP3.LUT R27, R27, 0xff, RZ, 0xc0, !PT ;  /* 0x000000ff1b1b7812 */ /* 0x000fe200078ec0ff */
[----:B------:R-:W2:Y:S01]  /*1760*/  I2F.F16 R62, R56 ;  /* 0x00000038003e7306 */ /* 0x000ea20000200c00 */
[----:B------:R-:W-:Y:S01]  /*1770*/  LOP3.LUT R24, R24, 0xff, RZ, 0xc0, !PT ;  /* 0x000000ff18187812 */ /* 0x000fe200078ec0ff */
[--C-:B-1----:R-:W-:Y:S01]  /*1780*/  HADD2.F32 R66, -RZ, R38.reuse.H0_H0 ;  /* 0x20000026ff427230 */ /* 0x102fe20000004100 */
[----:B------:R-:W-:Y:S01]  /*1790*/  LOP3.LUT R25, R25, 0xff, RZ, 0xc0, !PT ;  /* 0x000000ff19197812 */ /* 0x000fe200078ec0ff */
[----:B------:R-:W-:Y:S01]  /*17a0*/  HADD2.F32 R63, -RZ, R38.H1_H1 ;  /* 0x30000026ff3f7230 */ /* 0x000fe20000004100 */
[----:B------:R-:W-:Y:S01]  /*17b0*/  IADD3 R59, R27, -0x80, RZ ;  /* 0xffffff801b3b7810 */ /* 0x000fe20007ffe0ff */
[--C-:B------:R-:W-:Y:S01]  /*17c0*/  HADD2.F32 R60, -RZ, R39.reuse.H0_H0 ;  /* 0x20000027ff3c7230 */ /* 0x100fe20000004100 */
[----:B------:R-:W-:Y:S01]  /*17d0*/  IADD3 R27, R24, -0x80, RZ ;  /* 0xffffff80181b7810 */ /* 0x000fe20007ffe0ff */
[----:B------:R1:W2:Y:S01]  /*17e0*/  I2F.F16 R57, R26 ;  /* 0x0000001a00397306 */ /* 0x0002a20000200c00 */
[----:B0-----:R-:W-:Y:S01]  /*17f0*/  HADD2.F32 R58, -RZ, R39.H1_H1 ;  /* 0x30000027ff3a7230 */ /* 0x001fe20000004100 */
[----:B------:R-:W-:-:S02]  /*1800*/  SHF.R.U32.HI R38, RZ, 0x8, R30 ;  /* 0x00000008ff267819 */ /* 0x000fc4000001161e */
[----:B------:R-:W-:Y:S02]  /*1810*/  SHF.R.U32.HI R39, RZ, 0x8, R31 ;  /* 0x00000008ff277819 */ /* 0x000fe4000001161f */
[----:B------:R-:W-:Y:S02]  /*1820*/  LOP3.LUT R38, R38, 0xff, RZ, 0xc0, !PT ;  /* 0x000000ff26267812 */ /* 0x000fe400078ec0ff */
[----:B------:R-:W-:Y:S01]  /*1830*/  LOP3.LUT R39, R39, 0xff, RZ, 0xc0, !PT ;  /* 0x000000ff27277812 */ /* 0x000fe200078ec0ff */
[----:B------:R-:W0:Y:S01]  /*1840*/  I2F.F16 R59, R59 ;  /* 0x0000003b003b7306 */ /* 0x000e220000200c00 */
[----:B-1----:R-:W-:Y:S02]  /*1850*/  IADD3 R26, R25, -0x80, RZ ;  /* 0xffffff80191a7810 */ /* 0x002fe40007ffe0ff */
[----:B------:R-:W1:Y:S01]  /*1860*/  LDS.64 R24, [UR4+0x8] ;  /* 0x00000804ff187984 */ /* 0x000e620008000a00 */
[----:B------:R-:W-:Y:S01]  /*1870*/  IADD3 R56, R38, -0x80, RZ ;  /* 0xffffff8026387810 */ /* 0x000fe20007ffe0ff */
[----:B------:R-:W-:Y:S01]  /*1880*/  HADD2.F32 R38, -RZ, R41.H0_H0 ;  /* 0x20000029ff267230 */ /* 0x000fe20000004100 */
[----:B------:R-:W-:Y:S01]  /*1890*/  IADD3 R65, R39, -0x80, RZ ;  /* 0xffffff8027417810 */ /* 0x000fe20007ffe0ff */
[----:B------:R-:W-:Y:S01]  /*18a0*/  HADD2.F32 R39, -RZ, R43.H0_H0 ;  /* 0x2000002bff277230 */ /* 0x000fe20000004100 */
[----:B------:R-:W-:Y:S01]  /*18b0*/  LEA.HI R0, R28, 0xffffff80, RZ, 0x8 ;  /* 0xffffff801c007811 */ /* 0x000fe200078f40ff */
[----:B------:R-:W-:Y:S01]  /*18c0*/  HADD2.F32 R41, -RZ, R42.H0_H0 ;  /* 0x2000002aff297230 */ /* 0x000fe20000004100 */
[----:B------:R-:W-:Y:S01]  /*18d0*/  SHF.R.U32.HI R64, RZ, 0x10, R28 ;  /* 0x00000010ff407819 */ /* 0x000fe2000001161c */
[----:B------:R-:W-:Y:S01]  /*18e0*/  HADD2.F32 R28, -RZ, R44.H0_H0 ;  /* 0x2000002cff1c7230 */ /* 0x000fe20000004100 */
[----:B------:R-:W-:Y:S01]  /*18f0*/  LEA.HI R36, R29, 0xffffff80, RZ, 0x8 ;  /* 0xffffff801d247811 */ /* 0x000fe200078f40ff */
[----:B---3--:R-:W-:Y:S01]  /*1900*/  HADD2.F32 R42, -RZ, R45.H0_H0 ;  /* 0x2000002dff2a7230 */ /* 0x008fe20000004100 */
[C---:B------:R-:W-:Y:S01]  /*1910*/  FFMA.FTZ R68, R66.reuse, R41, RZ ;  /* 0x0000002942447223 */ /* 0x040fe200000100ff */
[----:B----4-:R-:W-:Y:S01]  /*1920*/  HADD2.F32 R43, -RZ, R61.H0_H0 ;  /* 0x2000003dff2b7230 */ /* 0x010fe20000004100 */
[----:B------:R-:W-:Y:S01]  /*1930*/  FFMA.FTZ R61, R39, R66, RZ ;  /* 0x00000042273d7223 */ /* 0x000fe200000100ff */
[----:B--2---:R-:W-:Y:S01]  /*1940*/  HADD2.F32 R45, -RZ, R62.H0_H0 ;  /* 0x2000003eff2d7230 */ /* 0x004fe20000004100 */
[C---:B------:R-:W-:Y:S01]  /*1950*/  FFMA.FTZ R62, R66.reuse, R28, RZ ;  /* 0x0000001c423e7223 */ /* 0x040fe200000100ff */
[----:B------:R-:W-:Y:S01]  /*1960*/  HADD2.F32 R44, -RZ, R67.H0_H0 ;  /* 0x20000043ff2c7230 */ /* 0x000fe20000004100 */
[----:B------:R-:W-:Y:S01]  /*1970*/  FFMA.FTZ R67, R66, R38, RZ ;  /* 0x0000002642437223 */ /* 0x000fe200000100ff */
[----:B------:R-:W2:Y:S01]  /*1980*/  I2F.F16 R54, R54 ;  /* 0x0000003600367306 */ /* 0x000ea20000200c00 */
[----:B------:R-:W-:Y:S01]  /*1990*/  SHF.R.U32.HI R29, RZ, 0x10, R29 ;  /* 0x00000010ff1d7819 */ /* 0x000fe2000001161d */
[C---:B------:R-:W-:Y:S01]  /*19a0*/  FFMA.FTZ R71, R63.reuse, R45, R68 ;  /* 0x0000002d3f477223 */ /* 0x040fe20000010044 */
[----:B------:R-:W-:Y:S01]  /*19b0*/  LEA.HI R40, R30, 0xffffff80, RZ, 0x8 ;  /* 0xffffff801e287811 */ /* 0x000fe200078f40ff */
[----:B------:R-:W-:Y:S01]  /*19c0*/  FFMA.FTZ R66, R42, R63, R61 ;  /* 0x0000003f2a427223 */ /* 0x000fe2000001003d */
[----:B------:R-:W-:Y:S01]  /*19d0*/  LOP3.LUT R64, R64, 0xff, RZ, 0xc0, !PT ;  /* 0x000000ff40407812 */ /* 0x000fe200078ec0ff */
[----:B------:R-:W-:Y:S01]  /*19e0*/  FFMA.FTZ R69, R63, R43, R62 ;  /* 0x0000002b3f457223 */ /* 0x000fe2000001003e */
[----:B------:R-:W-:Y:S01]  /*19f0*/  LOP3.LUT R62, R29, 0xff, RZ, 0xc0, !PT ;  /* 0x000000ff1d3e7812 */ /* 0x000fe200078ec0ff */
[----:B------:R-:W3:Y:S01]  /*1a00*/  I2F.F16 R50, R50 ;  /* 0x0000003200327306 */ /* 0x000ee20000200c00 */
[----:B------:R-:W-:Y:S01]  /*1a10*/  FFMA.FTZ R68, R63, R44, R67 ;  /* 0x0000002c3f447223 */ /* 0x000fe20000010043 */
[----:B------:R-:W-:Y:S01]  /*1a20*/  SHF.R.U32.HI R63, RZ, 0x10, R30 ;  /* 0x00000010ff3f7819 */ /* 0x000fe2000001161e */
[----:B------:R-:W-:Y:S01]  /*1a30*/  HADD2.F32 R29, -RZ, R48.H0_H0 ;  /* 0x20000030ff1d7230 */ /* 0x000fe20000004100 */
[----:B------:R-:W-:Y:S01]  /*1a40*/  IADD3 R64, R64, -0x80, RZ ;  /* 0xffffff8040407810 */ /* 0x000fe20007ffe0ff */
[----:B------:R-:W-:Y:S01]  /*1a50*/  HADD2.F32 R30, -RZ, R49.H0_H0 ;  /* 0x20000031ff1e7230 */ /* 0x000fe20000004100 */
[----:B------:R-:W-:Y:S01]  /*1a60*/  LOP3.LUT R63, R63, 0xff, RZ, 0xc0, !PT ;  /* 0x000000ff3f3f7812 */ /* 0x000fe200078ec0ff */
[----:B------:R-:W-:Y:S01]  /*1a70*/  HADD2.F32 R48, -RZ, R57.H0_H0 ;  /* 0x20000039ff307230 */ /* 0x000fe20000004100 */
[----:B------:R-:W4:Y:S01]  /*1a80*/  I2F.F16 R51, R51 ;  /* 0x0000003300337306 */ /* 0x000f220000200c00 */
[----:B0-----:R-:W-:Y:S01]  /*1a90*/  HADD2.F32 R49, -RZ, R59.H0_H0 ;  /* 0x2000003bff317230 */ /* 0x001fe20000004100 */
[----:B------:R-:W-:Y:S01]  /*1aa0*/  FFMA.FTZ R67, R29, R60, R66 ;  /* 0x0000003c1d437223 */ /* 0x000fe20000010042 */
[----:B--2---:R-:W-:Y:S01]  /*1ab0*/  HADD2.F32 R57, -RZ, R54.H0_H0 ;  /* 0x20000036ff397230 */ /* 0x004fe20000004100 */
[C---:B------:R-:W-:Y:S01]  /*1ac0*/  FFMA.FTZ R69, R60.reuse, R30, R69 ;  /* 0x0000001e3c457223 */ /* 0x040fe20000010045 */
[----:B------:R-:W-:Y:S01]  /*1ad0*/  IADD3 R54, R63, -0x80, RZ ;  /* 0xffffff803f367810 */ /* 0x000fe20007ffe0ff */
[C---:B------:R-:W-:Y:S01]  /*1ae0*/  FFMA.FTZ R71, R60.reuse, R48, R71 ;  /* 0x000000303c477223 */ /* 0x040fe20000010047 */
[----:B-1----:R-:W-:Y:S01]  /*1af0*/  HADD2.F32 R63, -RZ, R25.H0_H0 ;  /* 0x20000019ff3f7230 */ /* 0x002fe20000004100 */
[----:B------:R-:W0:Y:S01]  /*1b00*/  I2F.F16 R55, R55 ;  /* 0x0000003700377306 */ /* 0x000e220000200c00 */
[----:B------:R-:W-:Y:S01]  /*1b10*/  FFMA.FTZ R66, R60, R49, R68 ;  /* 0x000000313c427223 */ /* 0x000fe20000010044 */
[----:B------:R-:W-:Y:S01]  /*1b20*/  IADD3 R60, R62, -0x80, RZ ;  /* 0xffffff803e3c7810 */ /* 0x000fe20007ffe0ff */
[----:B---3--:R-:W-:-:S02]  /*1b30*/  HADD2.F32 R50, -RZ, R50.H0_H0 ;  /* 0x20000032ff327230 */ /* 0x008fc40000004100 */
[----:B------:R-:W-:-:S03]  /*1b40*/  HADD2.F32 R25, -RZ, R25.H1_H1 ;  /* 0x30000019ff197230 */ /* 0x000fc60000004100 */
[----:B------:R1:W2:Y:S01]  /*1b50*/  I2F.F16 R61, R65 ;  /* 0x00000041003d7306 */ /* 0x0002a20000200c00 */
[----:B----4-:R-:W-:Y:S01]  /*1b60*/  HADD2.F32 R51, -RZ, R51.H0_H0 ;  /* 0x20000033ff337230 */ /* 0x010fe20000004100 */
[----:B------:R-:W-:-:S04]  /*1b70*/  FFMA.FTZ R62, R50, R58, R67 ;  /* 0x0000003a323e7223 */ /* 0x000fc80000010043 */
[----:B------:R-:W-:Y:S02]  /*1b80*/  FFMA.FTZ R69, R58, R51, R69 ;  /* 0x000000333a457223 */ /* 0x000fe40000010045 */
[----:B------:R-:W3:Y:S01]  /*1b90*/  I2F.F16 R47, R47 ;  /* 0x0000002f002f7306 */ /* 0x000ee20000200c00 */
[----:B-1----:R-:W-:Y:S01]  /*1ba0*/  SHF.R.U32.HI R65, RZ, 0x10, R31 ;  /* 0x00000010ff417819 */ /* 0x002fe2000001161f */
[----:B0-----:R-:W-:-:S03]  /*1bb0*/  HADD2.F32 R55, -RZ, R55.H0_H0 ;  /* 0x20000037ff377230 */ /* 0x001fc60000004100 */
[----:B------:R-:W-:Y:S02]  /*1bc0*/  LOP3.LUT R65, R65, 0xff, RZ, 0xc0, !PT ;  /* 0x000000ff41417812 */ /* 0x000fe400078ec0ff */
[C---:B------:R-:W-:Y:S01]  /*1bd0*/  FFMA.FTZ R68, R58.reuse, R55, R71 ;  /* 0x000000373a447223 */ /* 0x040fe20000010047 */
[----:B------:R-:W0:Y:S01]  /*1be0*/  I2F.F16 R52, R52 ;  /* 0x0000003400347306 */ /* 0x000e220000200c00 */
[----:B------:R-:W-:Y:S01]  /*1bf0*/  IADD3 R65, R65, -0x80, RZ ;  /* 0xffffff8041417810 */ /* 0x000fe20007ffe0ff */
[----:B------:R-:W-:Y:S01]  /*1c00*/  FFMA.FTZ R58, R58, R57, R66 ;  /* 0x000000393a3a7223 */ /* 0x000fe20000010042 */
[----:B--2---:R-:W-:-:S05]  /*1c10*/  HADD2.F32 R61, -RZ, R61.H0_H0 ;  /* 0x2000003dff3d7230 */ /* 0x004fca0000004100 */
[----:B------:R-:W1:Y:S01]  /*1c20*/  I2F.F16 R46, R46 ;  /* 0x0000002e002e7306 */ /* 0x000e620000200c00 */
[----:B---3--:R-:W-:-:S07]  /*1c30*/  HADD2.F32 R47, -RZ, R47.H0_H0 ;  /* 0x2000002fff2f7230 */ /* 0x008fce0000004100 */
[----:B------:R-:W-:Y:S01]  /*1c40*/  I2F.F16 R27, R27 ;  /* 0x0000001b001b7306 */ /* 0x000fe20000200c00 */
[----:B0-----:R-:W-:-:S07]  /*1c50*/  HADD2.F32 R52, -RZ, R52.H0_H0 ;  /* 0x20000034ff347230 */ /* 0x001fce0000004100 */
[----:B------:R-:W-:Y:S01]  /*1c60*/  I2F.F16 R26, R26 ;  /* 0x0000001a001a7306 */ /* 0x000fe20000200c00 */
[----:B-1----:R-:W-:-:S07]  /*1c70*/  HADD2.F32 R46, -RZ, R46.H0_H0 ;  /* 0x2000002eff2e7230 */ /* 0x002fce0000004100 */
[----:B------:R-:W0:Y:S08]  /*1c80*/  I2F.F16 R56, R56 ;  /* 0x0000003800387306 */ /* 0x000e300000200c00 */
[----:B------:R1:W2:Y:S08]  /*1c90*/  I2F.F16 R59, R64 ;  /* 0x00000040003b7306 */ /* 0x0002b00000200c00 */
[----:B------:R-:W3:Y:S01]  /*1ca0*/  I2F.F16 R60, R60 ;  /* 0x0000003c003c7306 */ /* 0x000ee20000200c00 */
[----:B-1----:R-:W-:Y:S01]  /*1cb0*/  LEA.HI R64, R31, 0xffffff80, RZ, 0x8 ;  /* 0xffffff801f407811 */ /* 0x002fe200078f40ff */
[----:B------:R-:W-:-:S02]  /*1cc0*/  HADD2.F32 R31, -RZ, R24.H0_H0 ;  /* 0x20000018ff1f7230 */ /* 0x000fc40000004100 */
[----:B------:R-:W-:Y:S02]  /*1cd0*/  HADD2.F32 R24, -RZ, R24.H1_H1 ;  /* 0x30000018ff187230 */ /* 0x000fe40000004100 */
[----:B0-----:R-:W-:Y:S01]  /*1ce0*/  HADD2.F32 R56, -RZ, R56.H0_H0 ;  /* 0x20000038ff387230 */ /* 0x001fe20000004100 */
[----:B------:R-:W-:Y:S01]  /*1cf0*/  FFMA.FTZ R67, R31, R47, R68 ;  /* 0x0000002f1f437223 */ /* 0x000fe20000010044 */
[----:B------:R-:W0:Y:S01]  /*1d00*/  I2F.F16 R65, R65 ;  /* 0x0000004100417306 */ /* 0x000e220000200c00 */
[----:B------:R-:W-:Y:S01]  /*1d10*/  FFMA.FTZ R66, R53, R31, R62 ;  /* 0x0000001f35427223 */ /* 0x000fe2000001003e */
[----:B--2---:R-:W-:Y:S01]  /*1d20*/  HADD2.F32 R59, -RZ, R59.H0_H0 ;  /* 0x2000003bff3b7230 */ /* 0x004fe20000004100 */
[C---:B------:R-:W-:Y:S02]  /*1d30*/  FFMA.FTZ R69, R31.reuse, R52, R69 ;  /* 0x000000341f457223 */ /* 0x040fe40000010045 */
[----:B------:R-:W-:Y:S01]  /*1d40*/  FFMA.FTZ R68, R31, R46, R58 ;  /* 0x0000002e1f447223 */ /* 0x000fe2000001003a */
[----:B------:R-:W-:Y:S01]  /*1d50*/  HADD2.F32 R31, -RZ, R27.H0_H0 ;  /* 0x2000001bff1f7230 */ /* 0x000fe20000004100 */
[C---:B------:R-:W-:Y:S01]  /*1d60*/  FFMA.FTZ R67, R24.reuse, R56, R67 ;  /* 0x0000003818437223 */ /* 0x040fe20000010043 */
[----:B------:R1:W2:Y:S01]  /*1d70*/  I2F.F16 R70, R54 ;  /* 0x0000003600467306 */ /* 0x0002a20000200c00 */
[----:B---3--:R-:W-:Y:S01]  /*1d80*/  HADD2.F32 R60, -RZ, R60.H0_H0 ;  /* 0x2000003cff3c7230 */ /* 0x008fe20000004100 */
[----:B------:R-:W-:-:S02]  /*1d90*/  FFMA.FTZ R68, R24, R61, R68 ;  /* 0x0000003d18447223 */ /* 0x000fc40000010044 */
[----:B------:R-:W-:-:S04]  /*1da0*/  FFMA.FTZ R66, R31, R24, R66 ;  /* 0x000000181f427223 */ /* 0x000fc80000010042 */
[----:B------:R-:W3:Y:S01]  /*1db0*/  I2F.F16 R0, R0 ;  /* 0x0000000000007306 */ /* 0x000ee20000200c00 */
[----:B-1----:R-:W-:Y:S02]  /*1dc0*/  HADD2.F32 R54, -RZ, R26.H0_H0 ;  /* 0x2000001aff367230 */ /* 0x002fe40000004100 */
[----:B0-----:R-:W-:Y:S02]  /*1dd0*/  HADD2.F32 R62, -RZ, R65.H0_H0 ;  /* 0x20000041ff3e7230 */ /* 0x001fe40000004100 */
[----:B------:R-:W-:Y:S01]  /*1de0*/  HADD2.F32 R65, -RZ, R93.H0_H0 ;  /* 0x2000005dff417230 */ /* 0x000fe20000004100 */
        /* <DEDUP_REMOVED lines=12> */
[----:B0-----:R-:W-:Y:S01]  /*1eb0*/  HADD2.F32 R36, -RZ, R36.H0_H0 ;  /* 0x20000024ff247230 */ /* 0x001fe20000004100 */
[----:B------:R-:W-:-:S04]  /*1ec0*/  FMUL.FTZ R24, R24, R65 ;  /* 0x0000004118187220 */ /* 0x000fc80000410000 */
[C---:B------:R-:W-:Y:S01]  /*1ed0*/  FFMA.FTZ R69, R25.reuse, R36, R69 ;  /* 0x0000002419457223 */ /* 0x040fe20000010045 */
[----:B------:R-:W-:Y:S01]  /*1ee0*/  F2FP.PACK_AB R24, RZ, R24 ;  /* 0x00000018ff18723e */ /* 0x000fe200000000ff */
[----:B-1----:R-:W-:Y:S02]  /*1ef0*/  HADD2.F32 R68, -RZ, R40.H0_H0 ;  /* 0x20000028ff447230 */ /* 0x002fe40000004100 */
[----:B--2---:R-:W-:Y:S02]  /*1f00*/  HADD2.F32 R64, -RZ, R93.H1_H1 ;  /* 0x3000005dff407230 */ /* 0x004fe40000004100 */
[----:B------:R-:W-:Y:S01]  /*1f10*/  HADD2.F32 R40, -RZ, R92.H1_H1 ;  /* 0x3000005cff287230 */ /* 0x000fe20000004100 */
[----:B------:R-:W-:Y:S02]  /*1f20*/  FFMA.FTZ R26, R25, R68, R67 ;  /* 0x00000044191a7223 */ /* 0x000fe40000010043 */
[----:B------:R-:W-:Y:S01]  /*1f30*/  FMUL.FTZ R69, R69, R64 ;  /* 0x0000004045457220 */ /* 0x000fe20000410000 */
[----:B---3--:R-:W-:Y:S01]  /*1f40*/  HADD2.F32 R66, -RZ, R71.H0_H0 ;  /* 0x20000047ff427230 */ /* 0x008fe20000004100 */
[----:B------:R-:W-:-:S03]  /*1f50*/  FMUL.FTZ R26, R26, R63 ;  /* 0x0000003f1a1a7220 */ /* 0x000fc60000410000 */
        /* <DEDUP_REMOVED lines=64> */
.L_x_2578:
        /* <DEDUP_REMOVED lines=13> */
[----:B------:R-:W-:Y:S01]  /*2430*/  I2F.F16 R31, R31 ;  /* 0x0000001f001f7306 */ /* 0x000fe20000200c00 */
[----:B------:R-:W-:Y:S02]  /*2440*/  SHF.R.U32.HI R12, RZ, 0x10, R12 ;  /* 0x00000010ff0c7819 */ /* 0x000fe4000001160c */
[----:B------:R-:W-:Y:S02]  /*2450*/  SHF.R.U32.HI R13, RZ, 0x10, R13 ;  /* 0x00000010ff0d7819 */ /* 0x000fe4000001160d */
[----:B------:R-:W-:-:S02]  /*2460*/  LOP3.LUT R12, R12, 0xff, RZ, 0xc0, !PT ;  /* 0x000000ff0c0c7812 */ /* 0x000fc400078ec0ff */
[----:B------:R-:W-:Y:S01]  /*2470*/  LOP3.LUT R13, R13, 0xff, RZ, 0xc0, !PT ;  /* 0x000000ff0d0d7812 */ /* 0x000fe200078ec0ff */
[----:B------:R-:W1:Y:S01]  /*2480*/  I2F.F16 R30, R30 ;  /* 0x0000001e001e7306 */ /* 0x000e620000200c00 */
[----:B------:R-:W-:Y:S01]  /*2490*/  IADD3 R42, R12, -0x80, RZ ;  /* 0xffffff800c2a7810 */ /* 0x000fe20007ffe0ff */
[----:B0-----:R-:W-:Y:S01]  /*24a0*/  HADD2.F32 R47, -RZ, R47.H0_H0 ;  /* 0x2000002fff2f7230 */ /* 0x001fe20000004100 */
[----:B------:R-:W-:Y:S02]  /*24b0*/  IADD3 R43, R13, -0x80, RZ ;  /* 0xffffff800d2b7810 */ /* 0x000fe40007ffe0ff */
[----:B------:R-:W0:Y:S01]  /*24c0*/  LDS.64 R12, [UR4+0x10] ;  /* 0x00001004ff0c7984 */ /* 0x000e220008000a00 */
[----:B------:R-:W-:Y:S02]  /*24d0*/  LOP3.LUT R39, R29, 0xff, RZ, 0xc0, !PT ;  /* 0x000000ff1d277812 */ /* 0x000fe400078ec0ff */
[----:B------:R-:W-:Y:S01]  /*24e0*/  IADD3 R38, R0, -0x80, RZ ;  /* 0xffffff8000267810 */ /* 0x000fe20007ffe0ff */
[----:B------:R-:W-:Y:S01]  /*24f0*/  I2F.F16 R42, R42 ;  /* 0x0000002a002a7306 */ /* 0x000fe20000200c00 */
[----:B------:R-:W-:-:S02]  /*2500*/  LOP3.LUT R0, R14, 0xff, RZ, 0xc0, !PT ;  /* 0x000000ff0e007812 */ /* 0x000fc400078ec0ff */
[----:B------:R-:W-:Y:S02]  /*2510*/  SHF.R.U32.HI R48, RZ, 0x8, R15 ;  /* 0x00000008ff307819 */ /* 0x000fe4000001160f */
[----:B------:R-:W-:Y:S02]  /*2520*/  LOP3.LUT R40, R40, 0xff, RZ, 0xc0, !PT ;  /* 0x000000ff28287812 */ /* 0x000fe400078ec0ff */
[----:B------:R-:W-:Y:S01]  /*2530*/  IADD3 R36, R0, -0x80, RZ ;  /* 0xffffff8000247810 */ /* 0x000fe20007ffe0ff */
[----:B------:R-:W-:Y:S01]  /*2540*/  I2F.F16 R38, R38 ;  /* 0x0000002600267306 */ /* 0x000fe20000200c00 */
[----:B------:R-:W-:Y:S01]  /*2550*/  LOP3.LUT R48, R48, 0xff, RZ, 0xc0, !PT ;  /* 0x000000ff30307812 */ /* 0x000fe200078ec0ff */
[----:B-1----:R-:W-:Y:S01]  /*2560*/  HADD2.F32 R30, -RZ, R30.H0_H0 ;  /* 0x2000001eff1e7230 */ /* 0x002fe20000004100 */
[----:B------:R-:W-:Y:S02]  /*2570*/  IADD3 R39, R39, -0x80, RZ ;  /* 0xffffff8027277810 */ /* 0x000fe40007ffe0ff */
[----:B------:R-:W-:-:S02]  /*2580*/  IADD3 R40, R40, -0x80, RZ ;  /* 0xffffff8028287810 */ /* 0x000fc40007ffe0ff */
[----:B------:R-:W-:Y:S01]  /*2590*/  IADD3 R56, R48, -0x80, RZ ;  /* 0xffffff8030387810 */ /* 0x000fe20007ffe0ff */
[----:B------:R-:W1:Y:S01]  /*25a0*/  I2F.F16 R36, R36 ;  /* 0x0000002400247306 */ /* 0x000e620000200c00 */
[----:B------:R-:W-:Y:S02]  /*25b0*/  LEA.HI R45, R14, 0xffffff80, RZ, 0x8 ;  /* 0xffffff800e2d7811 */ /* 0x000fe400078f40ff */
[----:B------:R-:W-:Y:S02]  /*25c0*/  LEA.HI R44, R15, 0xffffff80, RZ, 0x8 ;  /* 0xffffff800f2c7811 */ /* 0x000fe400078f40ff */
[----:B------:R-:W-:Y:S02]  /*25d0*/  SHF.R.U32.HI R15, RZ, 0x10, R15 ;  /* 0x00000010ff0f7819 */ /* 0x000fe4000001160f */
[----:B------:R-:W-:Y:S01]  /*25e0*/  ISETP.GE.AND P2, PT, R7, 0x2, PT ;  /* 0x000000020700780c */ /* 0x000fe20003f46270 */
[----:B------:R-:W-:Y:S01]  /*25f0*/  I2F.F16 R39, R39 ;  /* 0x0000002700277306 */ /* 0x000fe20000200c00 */
[----:B------:R-:W-:-:S04]  /*2600*/  LOP3.LUT R15, R15, 0xff, RZ, 0xc0, !PT ;  /* 0x000000ff0f0f7812 */ /* 0x000fc800078ec0ff */
[----:B------:R-:W-:-:S03]  /*2610*/  IADD3 R48, R15, -0x80, RZ ;  /* 0xffffff800f307810 */ /* 0x000fc60007ffe0ff */
[----:B------:R-:W-:Y:S01]  /*2620*/  I2F.F16 R40, R40 ;  /* 0x0000002800287306 */ /* 0x000fe20000200c00 */
[----:B-1----:R-:W-:Y:S02]  /*2630*/  HADD2.F32 R36, -RZ, R36.H0_H0 ;  /* 0x20000024ff247230 */ /* 0x002fe40000004100 */
[--C-:B0-----:R-:W-:Y:S02]  /*2640*/  HADD2.F32 R63, -RZ, R12.reuse.H0_H0 ;  /* 0x2000000cff3f7230 */ /* 0x101fe40000004100 */
[----:B------:R-:W-:-:S03]  /*2650*/  HADD2.F32 R57, -RZ, R12.H1_H1 ;  /* 0x3000000cff397230 */ /* 0x000fc60000004100 */
[----:B------:R-:W-:Y:S01]  /*2660*/  I2F.F16 R56, R56 ;  /* 0x0000003800387306 */ /* 0x000fe20000200c00 */
[--C-:B------:R-:W-:Y:S01]  /*2670*/  HADD2.F32 R54, -RZ, R13.reuse.H0_H0 ;  /* 0x2000000dff367230 */ /* 0x100fe20000004100 */
[C---:B------:R-:W-:Y:S01]  /*2680*/  FFMA.FTZ R65, R63.reuse, R36, RZ ;  /* 0x000000243f417223 */ /* 0x040fe200000100ff */
[----:B------:R-:W-:Y:S01]  /*2690*/  HADD2.F32 R52, -RZ, R13.H1_H1 ;  /* 0x3000000dff347230 */ /* 0x000fe20000004100 */
[----:B------:R-:W-:-:S04]  /*26a0*/  FFMA.FTZ R66, R63, R30, RZ ;  /* 0x0000001e3f427223 */ /* 0x000fc800000100ff */
[----:B------:R-:W-:Y:S08]  /*26b0*/  I2F.F16 R43, R43 ;  /* 0x0000002b002b7306 */ /* 0x000ff00000200c00 */
[----:B------:R-:W0:Y:S08]  /*26c0*/  I2F.F16 R48, R48 ;  /* 0x0000003000307306 */ /* 0x000e300000200c00 */
[----:B------:R-:W-:Y:S08]  /*26d0*/  I2F.F16 R44, R44 ;  /* 0x0000002c002c7306 */ /* 0x000ff00000200c00 */
[----:B------:R-:W-:Y:S01]  /*26e0*/  I2F.F16 R46, R46 ;  /* 0x0000002e002e7306 */ /* 0x000fe20000200c00 */
[----:B0-----:R-:W-:-:S07]  /*26f0*/  HADD2.F32 R48, -RZ, R48.H0_H0 ;  /* 0x20000030ff307230 */ /* 0x001fce0000004100 */
[----:B------:R-:W0:Y:S02]  /*2700*/  I2F.F16 R45, R45 ;  /* 0x0000002d002d7306 */ /* 0x000e240000200c00 */
[----:B0-----:R-:W-:Y:S01]  /*2710*/  HADD2.F32 R45, -RZ, R45.H0_H0 ;  /* 0x2000002dff2d7230 */ /* 0x001fe20000004100 */
[----:B--2---:R-:W-:Y:S02]  /*2720*/  LEA.HI R41, R26, 0xffffff80, RZ, 0x8 ;  /* 0xffffff801a297811 */ /* 0x004fe400078f40ff */
[----:B------:R-:W-:-:S03]  /*2730*/  LOP3.LUT R12, R27, 0xff, RZ, 0xc0, !PT ;  /* 0x000000ff1b0c7812 */ /* 0x000fc600078ec0ff */
        /* <DEDUP_REMOVED lines=16> */
[----:B------:R-:W-:Y:S02]  /*2840*/  SHF.R.U32.HI R61, RZ, 0x8, R27 ;  /* 0x00000008ff3d7819 */ /* 0x000fe4000001161b */
[----:B------:R-:W-:Y:S01]  /*2850*/  IADD3 R51, R24, -0x80, RZ ;  /* 0xffffff8018337810 */ /* 0x000fe20007ffe0ff */
[----:B------:R-:W-:Y:S01]  /*2860*/  HADD2.F32 R24, -RZ, R31.H0_H0 ;  /* 0x2000001fff187230 */ /* 0x000fe20000004100 */
[----:B------:R-:W-:Y:S01]  /*2870*/  LOP3.LUT R15, R25, 0xff, RZ, 0xc0, !PT ;  /* 0x000000ff190f7812 */ /* 0x000fe200078ec0ff */
[----:B------:R-:W-:Y:S01]  /*2880*/  HADD2.F32 R31, -RZ, R38.H0_H0 ;  /* 0x20000026ff1f7230 */ /* 0x000fe20000004100 */
[----:B------:R-:W-:Y:S01]  /*2890*/  I2F.F16 R53, R53 ;  /* 0x0000003500357306 */ /* 0x000fe20000200c00 */
[----:B------:R-:W-:Y:S01]  /*28a0*/  HADD2.F32 R38, -RZ, R39.H0_H0 ;  /* 0x20000027ff267230 */ /* 0x000fe20000004100 */
[----:B------:R-:W-:Y:S01]  /*28b0*/  SHF.R.U32.HI R55, RZ, 0x8, R25 ;  /* 0x00000008ff377819 */ /* 0x000fe20000011619 */
[----:B------:R-:W-:Y:S01]  /*28c0*/  HADD2.F32 R39, -RZ, R40.H0_H0 ;  /* 0x20000028ff277230 */ /* 0x000fe20000004100 */
[----:B------:R-:W-:Y:S01]  /*28d0*/  FFMA.FTZ R64, R63, R24, RZ ;  /* 0x000000183f407223 */ /* 0x000fe200000100ff */
[----:B------:R-:W-:Y:S01]  /*28e0*/  SHF.R.U32.HI R59, RZ, 0x8, R26 ;  /* 0x00000008ff3b7819 */ /* 0x000fe2000001161a */
[----:B0-----:R-:W-:Y:S01]  /*28f0*/  HADD2.F32 R0, -RZ, R0.H0_H0 ;  /* 0x20000000ff007230 */ /* 0x001fe20000004100 */
[----:B------:R-:W-:Y:S01]  /*2900*/  LOP3.LUT R61, R61, 0xff, RZ, 0xc0, !PT ;  /* 0x000000ff3d3d7812 */ /* 0x000fe200078ec0ff */
[----:B--2---:R-:W-:Y:S01]  /*2910*/  HADD2.F32 R40, -RZ, R41.H0_H0 ;  /* 0x20000029ff287230 */ /* 0x004fe20000004100 */
[----:B------:R0:W2:Y:S01]  /*2920*/  I2F.F16 R50, R60 ;  /* 0x0000003c00327306 */ /* 0x0000a20000200c00 */
[----:B------:R-:W-:Y:S01]  /*2930*/  HADD2.F32 R41, -RZ, R56.H0_H0 ;  /* 0x20000038ff297230 */ /* 0x000fe20000004100 */
[----:B------:R-:W-:-:S02]  /*2940*/  LOP3.LUT R49, R26, 0xff, RZ, 0xc0, !PT ;  /* 0x000000ff1a317812 */ /* 0x000fc400078ec0ff */
[----:B------:R-:W-:Y:S01]  /*2950*/  IADD3 R14, R14, -0x80, RZ ;  /* 0xffffff800e0e7810 */ /* 0x000fe20007ffe0ff */
[----:B------:R-:W-:Y:S01]  /*2960*/  FFMA.FTZ R65, R57, R40, R65 ;  /* 0x0000002839417223 */ /* 0x000fe20000010041 */
[----:B------:R-:W-:Y:S01]  /*2970*/  IADD3 R15, R15, -0x80, RZ ;  /* 0xffffff800f0f7810 */ /* 0x000fe20007ffe0ff */
[----:B------:R-:W-:Y:S01]  /*2980*/  FFMA.FTZ R67, R57, R41, R66 ;  /* 0x0000002939437223 */ /* 0x000fe20000010042 */
[----:B------:R-:W-:Y:S01]  /*2990*/  LOP3.LUT R55, R55, 0xff, RZ, 0xc0, !PT ;  /* 0x000000ff37377812 */ /* 0x000fe200078ec0ff */
[----:B0-----:R-:W-:Y:S01]  /*29a0*/  FFMA.FTZ R60, R31, R63, RZ ;  /* 0x0000003f1f3c7223 */ /* 0x001fe200000100ff */
[----:B------:R-:W-:Y:S01]  /*29b0*/  LOP3.LUT R59, R59, 0xff, RZ, 0xc0, !PT ;  /* 0x000000ff3b3b7812 */ /* 0x000fe200078ec0ff */
[----:B------:R-:W-:Y:S01]  /*29c0*/  FFMA.FTZ R63, R57, R39, R64 ;  /* 0x00000027393f7223 */ /* 0x000fe20000010040 */
[----:B------:R-:W-:Y:S01]  /*29d0*/  IADD3 R49, R49, -0x80, RZ ;  /* 0xffffff8031317810 */ /* 0x000fe20007ffe0ff */
[----:B------:R-:W-:Y:S01]  /*29e0*/  FFMA.FTZ R62, R38, R57, R60 ;  /* 0x00000039263e7223 */ /* 0x000fe2000001003c */
[----:B------:R-:W-:Y:S01]  /*29f0*/  LOP3.LUT R57, R58, 0xff, RZ, 0xc0, !PT ;  /* 0x000000ff3a397812 */ /* 0x000fe200078ec0ff */
[----:B------:R-:W-:Y:S01]  /*2a00*/  I2F.F16 R14, R14 ;  /* 0x0000000e000e7306 */ /* 0x000fe20000200c00 */
[----:B------:R-:W-:Y:S01]  /*2a10*/  SHF.R.U32.HI R60, RZ, 0x10, R25 ;  /* 0x00000010ff3c7819 */ /* 0x000fe20000011619 */
[----:B------:R-:W-:Y:S01]  /*2a20*/  FFMA.FTZ R67, R54, R48, R67 ;  /* 0x0000003036437223 */ /* 0x000fe20000010043 */
[----:B------:R-:W-:Y:S01]  /*2a30*/  IADD3 R58, R61, -0x80, RZ ;  /* 0xffffff803d3a7810 */ /* 0x000fe20007ffe0ff */
[----:B--2---:R-:W-:Y:S01]  /*2a40*/  HADD2.F32 R50, -RZ, R50.H0_H0 ;  /* 0x20000032ff327230 */ /* 0x004fe20000004100 */
[----:B------:R-:W-:-:S02]  /*2a50*/  SHF.R.U32.HI R61, RZ, 0x10, R27 ;  /* 0x00000010ff3d7819 */ /* 0x000fc4000001161b */
[----:B------:R-:W-:Y:S01]  /*2a60*/  LEA.HI R28, R25, 0xffffff80, RZ, 0x8 ;  /* 0xffffff80191c7811 */ /* 0x000fe200078f40ff */
[----:B------:R-:W-:Y:S01]  /*2a70*/  HADD2.F32 R25, -RZ, R42.H0_H0 ;  /* 0x2000002aff197230 */ /* 0x000fe20000004100 */
[----:B------:R-:W-:Y:S01]  /*2a80*/  IADD3 R55, R55, -0x80, RZ ;  /* 0xffffff8037377810 */ /* 0x000fe20007ffe0ff */
[----:B------:R-:W0:Y:S01]  /*2a90*/  I2F.F16 R15, R15 ;  /* 0x0000000f000f7306 */ /* 0x000e220000200c00 */
[----:B------:R-:W-:Y:S01]  /*2aa0*/  IADD3 R59, R59, -0x80, RZ ;  /* 0xffffff803b3b7810 */ /* 0x000fe20007ffe0ff */
[----:B------:R-:W-:Y:S01]  /*2ab0*/  HADD2.F32 R42, -RZ, R43.H0_H0 ;  /* 0x2000002bff2a7230 */ /* 0x000fe20000004100 */
[----:B------:R-:W-:Y:S01]  /*2ac0*/  SHF.R.U32.HI R26, RZ, 0x10, R26 ;  /* 0x00000010ff1a7819 */ /* 0x000fe2000001161a */
[----:B------:R-:W-:Y:S01]  /*2ad0*/  HADD2.F32 R43, -RZ, R53.H0_H0 ;  /* 0x20000035ff2b7230 */ /* 0x000fe20000004100 */
[----:B------:R-:W-:Y:S01]  /*2ae0*/  LOP3.LUT R60, R60, 0xff, RZ, 0xc0, !PT ;  /* 0x000000ff3c3c7812 */ /* 0x000fe200078ec0ff */
[----:B------:R-:W-:Y:S01]  /*2af0*/  FFMA.FTZ R62, R25, R54, R62 ;  /* 0x00000036193e7223 */ /* 0x000fe2000001003e */
[----:B------:R-:W-:Y:S01]  /*2b00*/  LOP3.LUT R61, R61, 0xff, RZ, 0xc0, !PT ;  /* 0x000000ff3d3d7812 */ /* 0x000fe200078ec0ff */
[----:B------:R-:W2:Y:S01]  /*2b10*/  I2F.F16 R49, R49 ;  /* 0x0000003100317306 */ /* 0x000ea20000200c00 */
[----:B------:R-:W-:Y:S01]  /*2b20*/  LOP3.LUT R26, R26, 0xff, RZ, 0xc0, !PT ;  /* 0x000000ff1a1a7812 */ /* 0x000fe200078ec0ff */
[----:B------:R-:W-:Y:S01]  /*2b30*/  FFMA.FTZ R64, R54, R42, R63 ;  /* 0x0000002a36407223 */ /* 0x000fe2000001003f */
[----:B------:R-:W-:Y:S01]  /*2b40*/  IADD3 R60, R60, -0x80, RZ ;  /* 0xffffff803c3c7810 */ /* 0x000fe20007ffe0ff */
[----:B------:R-:W-:Y:S01]  /*2b50*/  FFMA.FTZ R65, R54, R43, R65 ;  /* 0x0000002b36417223 */ /* 0x000fe20000010041 */
[----:B------:R-:W-:Y:S01]  /*2b60*/  IADD3 R61, R61, -0x80, RZ ;  /* 0xffffff803d3d7810 */ /* 0x000fe20007ffe0ff */
[----:B------:R-:W-:Y:S01]  /*2b70*/  HADD2.F32 R53, -RZ, R46.H0_H0 ;  /* 0x2000002eff357230 */ /* 0x000fe20000004100 */
[----:B------:R-:W-:Y:S01]  /*2b80*/  FFMA.FTZ R63, R47, R52, R62 ;  /* 0x000000342f3f7223 */ /* 0x000fe2000001003e */
[----:B------:R3:W4:Y:S01]  /*2b90*/  I2F.F16 R56, R59 ;  /* 0x0000003b00387306 */ /* 0x0007220000200c00 */
[----:B------:R-:W-:Y:S01]  /*2ba0*/  LEA.HI R62, R27, 0xffffff80, RZ, 0x8 ;  /* 0xffffff801b3e7811 */ /* 0x000fe200078f40ff */
[C---:B------:R-:W-:Y:S01]  /*2bb0*/  FFMA.FTZ R65, R52.reuse, R45, R65 ;  /* 0x0000002d34417223 */ /* 0x040fe20000010041 */
[----:B0-----:R-:W-:Y:S01]  /*2bc0*/  HADD2.F32 R27, -RZ, R15.H0_H0 ;  /* 0x2000000fff1b7230 */ /* 0x001fe20000004100 */
[----:B------:R-:W-:-:S04]  /*2bd0*/  FFMA.FTZ R64, R52, R53, R64 ;  /* 0x0000003534407223 */ /* 0x000fc80000010040 */
[----:B------:R-:W0:Y:S01]  /*2be0*/  I2F.F16 R51, R51 ;  /* 0x0000003300337306 */ /* 0x000e220000200c00 */
[----:B---3--:R-:W-:Y:S01]  /*2bf0*/  IADD3 R59, R57, -0x80, RZ ;  /* 0xffffff80393b7810 */ /* 0x008fe20007ffe0ff */
[----:B------:R-:W-:Y:S01]  /*2c00*/  HADD2.F32 R57, -RZ, R44.H0_H0 ;  /* 0x2000002cff397230 */ /* 0x000fe20000004100 */
[----:B------:R-:W-:Y:S01]  /*2c10*/  IADD3 R44, R26, -0x80, RZ ;  /* 0xffffff801a2c7810 */ /* 0x000fe20007ffe0ff */
[----:B------:R-:W-:Y:S02]  /*2c20*/  HADD2.F32 R26, -RZ, R14.H0_H0 ;  /* 0x2000000eff1a7230 */ /* 0x000fe40000004100 */
[----:B--2---:R-:W-:Y:S01]  /*2c30*/  HADD2.F32 R49, -RZ, R49.H0_H0 ;  /* 0x20000031ff317230 */ /* 0x004fe20000004100 */
[----:B------:R-:W-:Y:S01]  /*2c40*/  FFMA.FTZ R67, R52, R57, R67 ;  /* 0x0000003934437223 */ /* 0x000fe20000010043 */
[----:B------:R-:W2:Y:S01]  /*2c50*/  I2F.F16 R55, R55 ;  /* 0x0000003700377306 */ /* 0x000ea20000200c00 */
[--C-:B-1----:R-:W-:Y:S02]  /*2c60*/  HADD2.F32 R52, -RZ, R12.reuse.H0_H0 ;  /* 0x2000000cff347230 */ /* 0x102fe40000004100 */
[----:B------:R-:W-:-:S02]  /*2c70*/  HADD2.F32 R12, -RZ, R12.H1_H1 ;  /* 0x3000000cff0c7230 */ /* 0x000fc40000004100 */
[----:B----4-:R-:W-:Y:S01]  /*2c80*/  HADD2.F32 R56, -RZ, R56.H0_H0 ;  /* 0x20000038ff387230 */ /* 0x010fe20000004100 */
[----:B------:R-:W-:Y:S02]  /*2c90*/  FFMA.FTZ R63, R26, R52, R63 ;  /* 0x000000341a3f7223 */ /* 0x000fe4000001003f */
[----:B------:R-:W1:Y:S01]  /*2ca0*/  I2F.F16 R58, R58 ;  /* 0x0000003a003a7306 */ /* 0x000e620000200c00 */
[----:B0-----:R-:W-:Y:S01]  /*2cb0*/  HADD2.F32 R51, -RZ, R51.H0_H0 ;  /* 0x20000033ff337230 */ /* 0x001fe20000004100 */
[C---:B------:R-:W-:Y:S02]  /*2cc0*/  FFMA.FTZ R64, R52.reuse, R27, R64 ;  /* 0x0000001b34407223 */ /* 0x040fe40000010040 */
[C---:B------:R-:W-:Y:S02]  /*2cd0*/  FFMA.FTZ R65, R52.reuse, R49, R65 ;  /* 0x0000003134417223 */ /* 0x040fe40000010041 */
[----:B------:R-:W-:Y:S02]  /*2ce0*/  FFMA.FTZ R67, R52, R50, R67 ;  /* 0x0000003234437223 */ /* 0x000fe40000010043 */
[----:B------:R0:W3:Y:S01]  /*2cf0*/  I2F.F16 R54, R59 ;  /* 0x0000003b00367306 */ /* 0x0000e20000200c00 */
[----:B--2---:R-:W-:Y:S01]  /*2d00*/  HADD2.F32 R55, -RZ, R55.H0_H0 ;  /* 0x20000037ff377230 */ /* 0x004fe20000004100 */
[----:B------:R-:W-:-:S02]  /*2d10*/  FFMA.FTZ R63, R51, R12, R63 ;  /* 0x0000000c333f7223 */ /* 0x000fc4000001003f */
[C---:B------:R-:W-:Y:S02]  /*2d20*/  FFMA.FTZ R65, R12.reuse, R56, R65 ;  /* 0x000000380c417223 */ /* 0x040fe40000010041 */
[C---:B------:R-:W-:Y:S02]  /*2d30*/  FFMA.FTZ R64, R12.reuse, R55, R64 ;  /* 0x000000370c407223 */ /* 0x040fe40000010040 */
[----:B------:R2:W4:Y:S01]  /*2d40*/  I2F.F16 R46, R60 ;  /* 0x0000003c002e7306 */ /* 0x0005220000200c00 */
[----:B-1----:R-:W-:Y:S02]  /*2d50*/  HADD2.F32 R58, -RZ, R58.H0_H0 ;  /* 0x2000003aff3a7230 */ /* 0x002fe40000004100 */
[--C-:B0-----:R-:W-:Y:S02]  /*2d60*/  HADD2.F32 R59, -RZ, R13.reuse.H0_H0 ;  /* 0x2000000dff3b7230 */ /* 0x101fe40000004100 */
[----:B------:R-:W-:Y:S01]  /*2d70*/  HADD2.F32 R13, -RZ, R13.H1_H1 ;  /* 0x3000000dff0d7230 */ /* 0x000fe20000004100 */
[----:B------:R-:W-:-:S02]  /*2d80*/  FFMA.FTZ R67, R12, R58, R67 ;  /* 0x0000003a0c437223 */ /* 0x000fc40000010043 */
[----:B------:R4:W0:Y:S01]  /*2d90*/  I2F.F16 R66, R44 ;  /* 0x0000002c00427306 */ /* 0x0008220000200c00 */
[----:B---3--:R-:W-:Y:S02]  /*2da0*/  HADD2.F32 R54, -RZ, R54.H0_H0 ;  /* 0x20000036ff367230 */ /* 0x008fe40000004100 */
[----:B--2---:R-:W-:-:S03]  /*2db0*/  HADD2.F32 R60, -RZ, R93.H1_H1 ;  /* 0x3000005dff3c7230 */ /* 0x004fc60000004100 */
[----:B------:R-:W-:Y:S02]  /*2dc0*/  FFMA.FTZ R63, R54, R59, R63 ;  /* 0x0000003b363f7223 */ /* 0x000fe4000001003f */
[----:B------:R-:W1:Y:S01]  /*2dd0*/  I2F.F16 R61, R61 ;  /* 0x0000003d003d7306 */ /* 0x000e620000200c00 */
[----:B----4-:R-:W-:Y:S01]  /*2de0*/  HADD2.F32 R44, -RZ, R46.H0_H0 ;  /* 0x2000002eff2c7230 */ /* 0x010fe20000004100 */
[----:B------:R-:W-:-:S04]  /*2df0*/  FFMA.FTZ R12, R0, R13, R63 ;  /* 0x0000000d000c7223 */ /* 0x000fc8000001003f */
[----:B------:R-:W-:Y:S01]  /*2e00*/  FFMA.FTZ R14, R59, R44, R64 ;  /* 0x0000002c3b0e7223 */ /* 0x000fe20000010040 */
[----:B------:R-:W-:Y:S01]  /*2e10*/  HADD2.F32 R64, -RZ, R29.H0_H0 ;  /* 0x2000001dff407230 */ /* 0x000fe20000004100 */
[----:B------:R-:W2:Y:S01]  /*2e20*/  I2F.F16 R28, R28 ;  /* 0x0000001c001c7306 */ /* 0x000ea20000200c00 */
[----:B0-----:R-:W-:Y:S02]  /*2e30*/  HADD2.F32 R46, -RZ, R66.H0_H0 ;  /* 0x20000042ff2e7230 */ /* 0x001fe40000004100 */
[----:B------:R-:W-:-:S03]  /*2e40*/  HADD2.F32 R29, -RZ, R92.H1_H1 ;  /* 0x3000005cff1d7230 */ /* 0x000fc60000004100 */
[----:B------:R-:W-:Y:S02]  /*2e50*/  FFMA.FTZ R65, R59, R46, R65 ;  /* 0x0000002e3b417223 */ /* 0x000fe40000010041 */
[----:B------:R-:W0:Y:S01]  /*2e60*/  I2F.F16 R62, R62 ;  /* 0x0000003e003e7306 */ /* 0x000e220000200c00 */
[----:B-1----:R-:W-:Y:S02]  /*2e70*/  HADD2.F32 R52, -RZ, R61.H0_H0 ;  /* 0x2000003dff347230 */ /* 0x002fe40000004100 */
[----:B------:R-:W-:-:S03]  /*2e80*/  HADD2.F32 R61, -RZ, R93.H0_H0 ;  /* 0x2000005dff3d7230 */ /* 0x000fc60000004100 */
[----:B------:R-:W-:Y:S01]  /*2e90*/  FFMA.FTZ R67, R59, R52, R67 ;  /* 0x000000343b437223 */ /* 0x000fe20000010043 */
[----:B------:R-:W-:Y:S01]  /*2ea0*/  HADD2.F32 R59, -RZ, R92.H0_H0 ;  /* 0x2000005cff3b7230 */ /* 0x000fe20000004100 */
[----:B------:R-:W-:Y:S01]  /*2eb0*/  FMUL.FTZ R12, R12, R61 ;  /* 0x0000003d0c0c7220 */ /* 0x000fe20000410000 */
[----:B--2---:R-:W-:-:S04]  /*2ec0*/  HADD2.F32 R28, -RZ, R28.H0_H0 ;  /* 0x2000001cff1c7230 */ /* 0x004fc80000004100 */
[----:B------:R-:W-:Y:S01]  /*2ed0*/  F2FP.PACK_AB R12, RZ, R12 ;  /* 0x0000000cff0c723e */ /* 0x000fe200000000ff */
[C---:B------:R-:W-:Y:S01]  /*2ee0*/  FFMA.FTZ R15, R13.reuse, R28, R14 ;  /* 0x0000001c0d0f7223 */ /* 0x040fe2000001000e */
[----:B0-----:R-:W-:Y:S01]  /*2ef0*/  HADD2.F32 R62, -RZ, R62.H0_H0 ;  /* 0x2000003eff3e7230 */ /* 0x001fe20000004100 */
[----:B------:R-:W-:Y:S02]  /*2f00*/  FFMA.FTZ R14, R13, R64, R65 ;  /* 0x000000400d0e7223 */ /* 0x000fe40000010041 */
[----:B------:R-:W-:Y:S02]  /*2f10*/  FMUL.FTZ R15, R15, R60 ;  /* 0x0000003c0f0f7220 */ /* 0x000fe40000410000 */
        /* <DEDUP_REMOVED lines=65> */
.L_x_2579:
        /* <DEDUP_REMOVED lines=18> */
[----:B------:R-:W-:Y:S01]  /*3450*/  I2F.F16 R29, R29 ;  /* 0x0000001d001d7306 */ /* 0x000fe20000200c00 */
[----:B------:R-:W-:Y:S02]  /*3460*/  LOP3.LUT R31, R25, 0xff, RZ, 0xc0, !PT ;  /* 0x000000ff191f7812 */ /* 0x000fe400078ec0ff */
[----:B------:R-:W-:Y:S02]  /*3470*/  IADD3 R41, R16, -0x80, RZ ;  /* 0xffffff8010297810 */ /* 0x000fe40007ffe0ff */
[----:B------:R-:W-:Y:S02]  /*3480*/  IADD3 R27, R0, -0x80, RZ ;  /* 0xffffff80001b7810 */ /* 0x000fe40007ffe0ff */
[C---:B------:R-:W-:Y:S01]  /*3490*/  LEA.HI R38, R18.reuse, 0xffffff80, RZ, 0x8 ;  /* 0xffffff8012267811 */ /* 0x040fe200078f40ff */
[----:B------:R-:W0:Y:S01]  /*34a0*/  I2F.F16 R39, R39 ;  /* 0x0000002700277306 */ /* 0x000e220000200c00 */
[----:B------:R-:W-:-:S02]  /*34b0*/  LOP3.LUT R0, R18, 0xff, RZ, 0xc0, !PT ;  /* 0x000000ff12007812 */ /* 0x000fc400078ec0ff */
[--C-:B------:R-:W-:Y:S02]  /*34c0*/  SHF.R.U32.HI R43, RZ, 0x8, R18.reuse ;  /* 0x00000008ff2b7819 */ /* 0x100fe40000011612 */
[----:B------:R-:W-:Y:S02]  /*34d0*/  SHF.R.U32.HI R18, RZ, 0x10, R18 ;  /* 0x00000010ff127819 */ /* 0x000fe40000011612 */
[----:B------:R-:W-:Y:S01]  /*34e0*/  LEA.HI R30, R19, 0xffffff80, RZ, 0x8 ;  /* 0xffffff80131e7811 */ /* 0x000fe200078f40ff */
[----:B------:R-:W-:Y:S01]  /*34f0*/  I2F.F16 R27, R27 ;  /* 0x0000001b001b7306 */ /* 0x000fe20000200c00 */
[--C-:B------:R-:W-:Y:S02]  /*3500*/  SHF.R.U32.HI R44, RZ, 0x8, R19.reuse ;  /* 0x00000008ff2c7819 */ /* 0x100fe40000011613 */
[----:B------:R-:W-:Y:S02]  /*3510*/  SHF.R.U32.HI R19, RZ, 0x10, R19 ;  /* 0x00000010ff137819 */ /* 0x000fe40000011613 */
[----:B------:R-:W-:-:S02]  /*3520*/  LOP3.LUT R36, R36, 0xff, RZ, 0xc0, !PT ;  /* 0x000000ff24247812 */ /* 0x000fc400078ec0ff */
[----:B------:R-:W-:Y:S01]  /*3530*/  LOP3.LUT R18, R18, 0xff, RZ, 0xc0, !PT ;  /* 0x000000ff12127812 */ /* 0x000fe200078ec0ff */
[----:B------:R-:W1:Y:S01]  /*3540*/  I2F.F16 R41, R41 ;  /* 0x0000002900297306 */ /* 0x000e620000200c00 */
[----:B------:R-:W-:Y:S01]  /*3550*/  IADD3 R28, R0, -0x80, RZ ;  /* 0xffffff80001c7810 */ /* 0x000fe20007ffe0ff */
[----:B0-----:R-:W-:Y:S01]  /*3560*/  HADD2.F32 R39, -RZ, R39.H0_H0 ;  /* 0x20000027ff277230 */ /* 0x001fe20000004100 */
        /* <DEDUP_REMOVED lines=16> */
[----:B------:R-:W0:Y:S08]  /*3670*/  I2F.F16 R45, R45 ;  /* 0x0000002d002d7306 */ /* 0x000e300000200c00 */
[----:B------:R-:W1:Y:S08]  /*3680*/  I2F.F16 R47, R47 ;  /* 0x0000002f002f7306 */ /* 0x000e700000200c00 */
[----:B------:R-:W-:Y:S01]  /*3690*/  I2F.F16 R38, R38 ;  /* 0x0000002600267306 */ /* 0x000fe20000200c00 */
[----:B0-----:R-:W-:-:S07]  /*36a0*/  HADD2.F32 R45, -RZ, R45.H0_H0 ;  /* 0x2000002dff2d7230 */ /* 0x001fce0000004100 */
[----:B------:R-:W-:Y:S01]  /*36b0*/  I2F.F16 R30, R30 ;  /* 0x0000001e001e7306 */ /* 0x000fe20000200c00 */
[----:B-1----:R-:W-:Y:S01]  /*36c0*/  HADD2.F32 R47, -RZ, R47.H0_H0 ;  /* 0x2000002fff2f7230 */ /* 0x002fe20000004100 */
[----:B--2---:R-:W-:Y:S02]  /*36d0*/  LEA.HI R42, R14, 0xffffff80, RZ, 0x8 ;  /* 0xffffff800e2a7811 */ /* 0x004fe400078f40ff */
[----:B------:R-:W-:-:S04]  /*36e0*/  LOP3.LUT R18, R12, 0xff, RZ, 0xc0, !PT ;  /* 0x000000ff0c127812 */ /* 0x000fc800078ec0ff */
[----:B------:R0:W-:Y:S01]  /*36f0*/  I2F.F16 R25, R42 ;  /* 0x0000002a00197306 */ /* 0x0001e20000200c00 */
[----:B------:R-:W-:Y:S02]  /*3700*/  LOP3.LUT R19, R13, 0xff, RZ, 0xc0, !PT ;  /* 0x000000ff0d137812 */ /* 0x000fe400078ec0ff */
[----:B------:R-:W-:Y:S02]  /*3710*/  IADD3 R18, R18, -0x80, RZ ;  /* 0xffffff8012127810 */ /* 0x000fe40007ffe0ff */
[----:B------:R-:W-:Y:S02]  /*3720*/  IADD3 R19, R19, -0x80, RZ ;  /* 0xffffff8013137810 */ /* 0x000fe40007ffe0ff */
[----:B------:R-:W-:Y:S01]  /*3730*/  LEA.HI R0, R12, 0xffffff80, RZ, 0x8 ;  /* 0xffffff800c007811 */ /* 0x000fe200078f40ff */
[----:B------:R1:W2:Y:S01]  /*3740*/  I2F.F16 R43, R18 ;  /* 0x00000012002b7306 */ /* 0x0002a20000200c00 */
[----:B0-----:R-:W-:Y:S02]  /*3750*/  IADD3 R42, R17, -0x80, RZ ;  /* 0xffffff80112a7810 */ /* 0x001fe40007ffe0ff */
[----:B------:R-:W0:Y:S01]  /*3760*/  LDS.64 R16, [UR4+0x20] ;  /* 0x00002004ff107984 */ /* 0x000e220008000a00 */
[----:B------:R-:W-:-:S02]  /*3770*/  SHF.R.U32.HI R53, RZ, 0x10, R12 ;  /* 0x00000010ff357819 */ /* 0x000fc4000001160c */
[----:B------:R-:W-:Y:S02]  /*3780*/  SHF.R.U32.HI R56, RZ, 0x8, R15 ;  /* 0x00000008ff387819 */ /* 0x000fe4000001160f */
[----:B------:R3:W-:Y:S01]  /*3790*/  I2F.F16 R44, R19 ;  /* 0x00000013002c7306 */ /* 0x0007e20000200c00 */
[----:B-1----:R-:W-:Y:S02]  /*37a0*/  SHF.R.U32.HI R18, RZ, 0x8, R12 ;  /* 0x00000008ff127819 */ /* 0x002fe4000001160c */
[----:B------:R-:W-:Y:S02]  /*37b0*/  LOP3.LUT R46, R14, 0xff, RZ, 0xc0, !PT ;  /* 0x000000ff0e2e7812 */ /* 0x000fe400078ec0ff */
[----:B------:R-:W-:Y:S02]  /*37c0*/  LOP3.LUT R18, R18, 0xff, RZ, 0xc0, !PT ;  /* 0x000000ff12127812 */ /* 0x000fe400078ec0ff */
[----:B------:R-:W-:Y:S01]  /*37d0*/  SHF.R.U32.HI R54, RZ, 0x8, R14 ;  /* 0x00000008ff367819 */ /* 0x000fe2000001160e */
[----:B------:R-:W1:Y:S01]  /*37e0*/  I2F.F16 R42, R42 ;  /* 0x0000002a002a7306 */ /* 0x000e620000200c00 */
[----:B---3--:R-:W-:Y:S01]  /*37f0*/  SHF.R.U32.HI R19, RZ, 0x8, R13 ;  /* 0x00000008ff137819 */ /* 0x008fe2000001160d */
[----:B--2---:R-:W-:Y:S01]  /*3800*/  HADD2.F32 R43, -RZ, R43.H0_H0 ;  /* 0x2000002bff2b7230 */ /* 0x004fe20000004100 */
[----:B------:R-:W-:Y:S01]  /*3810*/  IADD3 R49, R18, -0x80, RZ ;  /* 0xffffff8012317810 */ /* 0x000fe20007ffe0ff */
[----:B------:R-:W-:Y:S01]  /*3820*/  HADD2.F32 R18, -RZ, R29.H0_H0 ;  /* 0x2000001dff127230 */ /* 0x000fe20000004100 */
[----:B------:R-:W-:Y:S01]  /*3830*/  LOP3.LUT R51, R19, 0xff, RZ, 0xc0, !PT ;  /* 0x000000ff13337812 */ /* 0x000fe200078ec0ff */
[----:B------:R-:W-:Y:S01]  /*3840*/  HADD2.F32 R19, -RZ, R26.H0_H0 ;  /* 0x2000001aff137230 */ /* 0x000fe20000004100 */
[----:B------:R-:W-:Y:S01]  /*3850*/  LOP3.LUT R56, R56, 0xff, RZ, 0xc0, !PT ;  /* 0x000000ff38387812 */ /* 0x000fe200078ec0ff */
[----:B------:R-:W-:Y:S01]  /*3860*/  HADD2.F32 R26, -RZ, R27.H0_H0 ;  /* 0x2000001bff1a7230 */ /* 0x000fe20000004100 */
[----:B------:R-:W-:Y:S01]  /*3870*/  IADD3 R46, R46, -0x80, RZ ;  /* 0xffffff802e2e7810 */ /* 0x000fe20007ffe0ff */
[----:B------:R-:W-:Y:S01]  /*3880*/  HADD2.F32 R27, -RZ, R28.H0_H0 ;  /* 0x2000001cff1b7230 */ /* 0x000fe20000004100 */
[----:B------:R-:W-:Y:S01]  /*3890*/  LEA.HI R24, R13, 0xffffff80, RZ, 0x8 ;  /* 0xffffff800d187811 */ /* 0x000fe200078f40ff */
[----:B------:R-:W-:Y:S01]  /*38a0*/  HADD2.F32 R28, -RZ, R31.H0_H0 ;  /* 0x2000001fff1c7230 */ /* 0x000fe20000004100 */
[----:B------:R-:W-:Y:S01]  /*38b0*/  LOP3.LUT R54, R54, 0xff, RZ, 0xc0, !PT ;  /* 0x000000ff36367812 */ /* 0x000fe200078ec0ff */
[----:B------:R-:W-:Y:S01]  /*38c0*/  HADD2.F32 R29, -RZ, R36.H0_H0 ;  /* 0x20000024ff1d7230 */ /* 0x000fe20000004100 */
[----:B------:R-:W-:Y:S01]  /*38d0*/  IADD3 R51, R51, -0x80, RZ ;  /* 0xffffff8033337810 */ /* 0x000fe20007ffe0ff */
[----:B------:R-:W-:Y:S01]  /*38e0*/  HADD2.F32 R31, -RZ, R50.H0_H0 ;  /* 0x20000032ff1f7230 */ /* 0x000fe20000004100 */
[----:B------:R-:W-:Y:S01]  /*38f0*/  IADD3 R54, R54, -0x80, RZ ;  /* 0xffffff8036367810 */ /* 0x000fe20007ffe0ff */
[----:B------:R-:W-:Y:S01]  /*3900*/  HADD2.F32 R36, -RZ, R59.H0_H0 ;  /* 0x2000003bff247230 */ /* 0x000fe20000004100 */
[----:B------:R-:W2:Y:S01]  /*3910*/  I2F.F16 R46, R46 ;  /* 0x0000002e002e7306 */ /* 0x000ea20000200c00 */
[----:B------:R-:W-:Y:S01]  /*3920*/  LOP3.LUT R53, R53, 0xff, RZ, 0xc0, !PT ;  /* 0x000000ff35357812 */ /* 0x000fe200078ec0ff */
[----:B-1----:R-:W-:-:S02]  /*3930*/  HADD2.F32 R42, -RZ, R42.H0_H0 ;  /* 0x2000002aff2a7230 */ /* 0x002fc40000004100 */
[----:B------:R-:W-:Y:S02]  /*3940*/  HADD2.F32 R44, -RZ, R44.H0_H0 ;  /* 0x2000002cff2c7230 */ /* 0x000fe40000004100 */
[--C-:B0-----:R-:W-:Y:S02]  /*3950*/  HADD2.F32 R57, -RZ, R16.reuse.H0_H0 ;  /* 0x20000010ff397230 */ /* 0x101fe40000004100 */
[----:B------:R0:W1:Y:S01]  /*3960*/  I2F.F16 R50, R54 ;  /* 0x0000003600327306 */ /* 0x0000620000200c00 */
[----:B------:R-:W-:Y:S01]  /*3970*/  HADD2.F32 R58, -RZ, R16.H1_H1 ;  /* 0x30000010ff3a7230 */ /* 0x000fe20000004100 */
[----:B------:R-:W-:Y:S01]  /*3980*/  LOP3.LUT R16, R15, 0xff, RZ, 0xc0, !PT ;  /* 0x000000ff0f107812 */ /* 0x000fe200078ec0ff */
[--C-:B------:R-:W-:Y:S01]  /*3990*/  HADD2.F32 R52, -RZ, R17.reuse.H0_H0 ;  /* 0x20000011ff347230 */ /* 0x100fe20000004100 */
[C---:B------:R-:W-:Y:S01]  /*39a0*/  FFMA.FTZ R59, R57.reuse, R18, RZ ;  /* 0x00000012393b7223 */ /* 0x040fe200000100ff */
[----:B------:R-:W-:Y:S01]  /*39b0*/  HADD2.F32 R48, -RZ, R17.H1_H1 ;  /* 0x30000011ff307230 */ /* 0x000fe20000004100 */
[----:B------:R-:W-:Y:S01]  /*39c0*/  IADD3 R55, R16, -0x80, RZ ;  /* 0xffffff8010377810 */ /* 0x000fe20007ffe0ff */
[C---:B------:R-:W-:Y:S01]  /*39d0*/  FFMA.FTZ R60, R57.reuse, R27, RZ ;  /* 0x0000001b393c7223 */ /* 0x040fe200000100ff */
[----:B------:R-:W3:Y:S01]  /*39e0*/  LDS.64 R16, [UR4+0x28] ;  /* 0x00002804ff107984 */ /* 0x000ee20008000a00 */
[----:B------:R-:W-:Y:S01]  /*39f0*/  FFMA.FTZ R63, R57, R19, RZ ;  /* 0x00000013393f7223 */ /* 0x000fe200000100ff */
[----:B------:R4:W-:Y:S01]  /*3a00*/  I2F.F16 R12, R55 ;  /* 0x00000037000c7306 */ /* 0x0009e20000200c00 */
[C---:B------:R-:W-:Y:S01]  /*3a10*/  FFMA.FTZ R61, R58.reuse, R29, R59 ;  /* 0x0000001d3a3d7223 */ /* 0x040fe2000001003b */
[----:B0-----:R-:W-:Y:S01]  /*3a20*/  IADD3 R54, R53, -0x80, RZ ;  /* 0xffffff8035367810 */ /* 0x001fe20007ffe0ff */
[C---:B------:R-:W-:Y:S01]  /*3a30*/  FFMA.FTZ R60, R58.reuse, R31, R60 ;  /* 0x0000001f3a3c7223 */ /* 0x040fe2000001003c */
[----:B------:R-:W-:Y:S01]  /*3a40*/  HADD2.F32 R53, -RZ, R40.H0_H0 ;  /* 0x20000028ff357230 */ /* 0x000fe20000004100 */
[----:B------:R-:W-:Y:S01]  /*3a50*/  FFMA.FTZ R63, R58, R36, R63 ;  /* 0x000000243a3f7223 */ /* 0x000fe2000001003f */
[----:B--2---:R-:W-:Y:S01]  /*3a60*/  HADD2.F32 R46, -RZ, R46.H0_H0 ;  /* 0x2000002eff2e7230 */ /* 0x004fe20000004100 */
[----:B------:R-:W-:Y:S01]  /*3a70*/  FFMA.FTZ R61, R52, R42, R61 ;  /* 0x0000002a343d7223 */ /* 0x000fe2000001003d */
[----:B------:R-:W0:Y:S01]  /*3a80*/  I2F.F16 R49, R49 ;  /* 0x0000003100317306 */ /* 0x000e220000200c00 */
[----:B----4-:R-:W-:Y:S01]  /*3a90*/  FFMA.FTZ R55, R26, R57, RZ ;  /* 0x000000391a377223 */ /* 0x010fe200000100ff */
[----:B-1----:R-:W-:Y:S01]  /*3aa0*/  HADD2.F32 R50, -RZ, R50.H0_H0 ;  /* 0x20000032ff327230 */ /* 0x002fe20000004100 */
[----:B------:R-:W-:-:S02]  /*3ab0*/  FFMA.FTZ R60, R52, R45, R60 ;  /* 0x0000002d343c7223 */ /* 0x000fc4000001003c */
[----:B------:R-:W-:Y:S01]  /*3ac0*/  FFMA.FTZ R57, R28, R58, R55 ;  /* 0x0000003a1c397223 */ /* 0x000fe20000010037 */
[----:B------:R-:W-:Y:S01]  /*3ad0*/  SHF.R.U32.HI R55, RZ, 0x10, R13 ;  /* 0x00000010ff377819 */ /* 0x000fe2000001160d */
[----:B------:R-:W-:Y:S01]  /*3ae0*/  FFMA.FTZ R63, R52, R47, R63 ;  /* 0x0000002f343f7223 */ /* 0x000fe2000001003f */
[----:B------:R-:W-:Y:S01]  /*3af0*/  SHF.R.U32.HI R58, RZ, 0x10, R15 ;  /* 0x00000010ff3a7819 */ /* 0x000fe2000001160f */
[----:B------:R-:W1:Y:S01]  /*3b00*/  I2F.F16 R51, R51 ;  /* 0x0000003300337306 */ /* 0x000e620000200c00 */
[----:B------:R-:W-:Y:S01]  /*3b10*/  IADD3 R13, R56, -0x80, RZ ;  /* 0xffffff80380d7810 */ /* 0x000fe20007ffe0ff */
[----:B------:R-:W-:Y:S01]  /*3b20*/  FFMA.FTZ R59, R41, R52, R57 ;  /* 0x00000034293b7223 */ /* 0x000fe20000010039 */
        /* <DEDUP_REMOVED lines=9> */
[----:B0-----:R-:W-:Y:S01]  /*3bc0*/  HADD2.F32 R49, -RZ, R49.H0_H0 ;  /* 0x20000031ff317230 */ /* 0x001fe20000004100 */
[----:B------:R-:W-:Y:S01]  /*3bd0*/  IADD3 R14, R55, -0x80, RZ ;  /* 0xffffff80370e7810 */ /* 0x000fe20007ffe0ff */
[----:B------:R-:W-:Y:S01]  /*3be0*/  HADD2.F32 R55, -RZ, R38.H0_H0 ;  /* 0x20000026ff377230 */ /* 0x000fe20000004100 */
[----:B------:R-:W-:Y:S01]  /*3bf0*/  IADD3 R56, R56, -0x80, RZ ;  /* 0xffffff8038387810 */ /* 0x000fe20007ffe0ff */
[----:B------:R0:W4:Y:S01]  /*3c00*/  I2F.F16 R52, R54 ;  /* 0x0000003600347306 */ /* 0x0001220000200c00 */
[C---:B------:R-:W-:Y:S01]  /*3c10*/  FFMA.FTZ R38, R48.reuse, R39, R61 ;  /* 0x0000002730267223 */ /* 0x040fe2000001003d */
[----:B-1----:R-:W-:Y:S01]  /*3c20*/  HADD2.F32 R51, -RZ, R51.H0_H0 ;  /* 0x20000033ff337230 */ /* 0x002fe20000004100 */
[----:B------:R-:W-:Y:S01]  /*3c30*/  FFMA.FTZ R60, R48, R55, R60 ;  /* 0x00000037303c7223 */ /* 0x000fe2000001003c */
[----:B------:R-:W-:Y:S01]  /*3c40*/  LEA.HI R48, R15, 0xffffff80, RZ, 0x8 ;  /* 0xffffff800f307811 */ /* 0x000fe200078f40ff */
[----:B---3--:R-:W-:-:S02]  /*3c50*/  HADD2.F32 R59, -RZ, R16.H0_H0 ;  /* 0x20000010ff3b7230 */ /* 0x008fc40000004100 */
[--C-:B------:R-:W-:Y:S01]  /*3c60*/  HADD2.F32 R61, -RZ, R17.reuse.H0_H0 ;  /* 0x20000011ff3d7230 */ /* 0x100fe20000004100 */
[----:B------:R1:W3:Y:S01]  /*3c70*/  I2F.F16 R62, R14 ;  /* 0x0000000e003e7306 */ /* 0x0002e20000200c00 */
[----:B------:R-:W-:Y:S01]  /*3c80*/  HADD2.F32 R15, -RZ, R17.H1_H1 ;  /* 0x30000011ff0f7230 */ /* 0x000fe20000004100 */
[C---:B0-----:R-:W-:Y:S01]  /*3c90*/  FFMA.FTZ R54, R59.reuse, R44, R38 ;  /* 0x0000002c3b367223 */ /* 0x041fe20000010026 */
[----:B--2---:R-:W-:Y:S01]  /*3ca0*/  HADD2.F32 R17, -RZ, R13.H0_H0 ;  /* 0x2000000dff117230 */ /* 0x004fe20000004100 */
[----:B------:R-:W-:-:S04]  /*3cb0*/  FFMA.FTZ R63, R59, R46, R60 ;  /* 0x0000002e3b3f7223 */ /* 0x000fc8000001003c */
[----:B------:R-:W0:Y:S01]  /*3cc0*/  I2F.F16 R58, R58 ;  /* 0x0000003a003a7306 */ /* 0x000e220000200c00 */
[----:B-1----:R-:W-:Y:S02]  /*3cd0*/  HADD2.F32 R14, -RZ, R16.H1_H1 ;  /* 0x30000010ff0e7230 */ /* 0x002fe40000004100 */
[----:B------:R-:W-:Y:S01]  /*3ce0*/  HADD2.F32 R16, -RZ, R12.H0_H0 ;  /* 0x2000000cff107230 */ /* 0x000fe20000004100 */
[----:B------:R-:W-:Y:S01]  /*3cf0*/  FFMA.FTZ R12, R43, R59, R30 ;  /* 0x0000003b2b0c7223 */ /* 0x000fe2000001001e */
[----:B----4-:R-:W-:Y:S01]  /*3d00*/  HADD2.F32 R52, -RZ, R52.H0_H0 ;  /* 0x20000034ff347230 */ /* 0x010fe20000004100 */
[----:B------:R-:W-:Y:S02]  /*3d10*/  FFMA.FTZ R54, R14, R51, R54 ;  /* 0x000000330e367223 */ /* 0x000fe40000010036 */
[----:B------:R-:W1:Y:S01]  /*3d20*/  I2F.F16 R56, R56 ;  /* 0x0000003800387306 */ /* 0x000e620000200c00 */
[----:B------:R-:W-:Y:S01]  /*3d30*/  FFMA.FTZ R59, R59, R16, R40 ;  /* 0x000000103b3b7223 */ /* 0x000fe20000010028 */
[----:B---3--:R-:W-:Y:S01]  /*3d40*/  HADD2.F32 R30, -RZ, R62.H0_H0 ;  /* 0x2000003eff1e7230 */ /* 0x008fe20000004100 */
[----:B------:R-:W-:-:S02]  /*3d50*/  FFMA.FTZ R13, R49, R14, R12 ;  /* 0x0000000e310d7223 */ /* 0x000fc4000001000c */
[C---:B------:R-:W-:Y:S02]  /*3d60*/  FFMA.FTZ R59, R14.reuse, R17, R59 ;  /* 0x000000110e3b7223 */ /* 0x040fe4000001003b */
[----:B------:R-:W-:Y:S01]  /*3d70*/  FFMA.FTZ R63, R14, R50, R63 ;  /* 0x000000320e3f7223 */ /* 0x000fe2000001003f */
[----:B------:R-:W2:Y:S01]  /*3d80*/  I2F.F16 R0, R0 ;  /* 0x0000000000007306 */ /* 0x000ea20000200c00 */
[----:B0-----:R-:W-:Y:S01]  /*3d90*/  HADD2.F32 R40, -RZ, R58.H0_H0 ;  /* 0x2000003aff287230 */ /* 0x001fe20000004100 */
[----:B------:R-:W-:Y:S02]  /*3da0*/  FFMA.FTZ R13, R52, R61, R13 ;  /* 0x0000003d340d7223 */ /* 0x000fe4000001000d */
[C---:B------:R-:W-:Y:S01]  /*3db0*/  FFMA.FTZ R12, R61.reuse, R30, R54 ;  /* 0x0000001e3d0c7223 */ /* 0x040fe20000010036 */
[----:B------:R-:W-:Y:S01]  /*3dc0*/  HADD2.F32 R54, -RZ, R93.H1_H1 ;  /* 0x3000005dff367230 */ /* 0x000fe20000004100 */
[----:B------:R-:W-:Y:S01]  /*3dd0*/  FFMA.FTZ R60, R61, R40, R59 ;  /* 0x000000283d3c7223 */ /* 0x000fe2000001003b */
[----:B------:R-:W-:Y:S01]  /*3de0*/  HADD2.F32 R59, -RZ, R25.H0_H0 ;  /* 0x20000019ff3b7230 */ /* 0x000fe20000004100 */
[----:B------:R-:W0:Y:S01]  /*3df0*/  I2F.F16 R24, R24 ;  /* 0x0000001800187306 */ /* 0x000e220000200c00 */
[----:B-1----:R-:W-:-:S02]  /*3e00*/  HADD2.F32 R38, -RZ, R56.H0_H0 ;  /* 0x20000038ff267230 */ /* 0x002fc40000004100 */
[----:B------:R-:W-:Y:S02]  /*3e10*/  HADD2.F32 R56, -RZ, R93.H0_H0 ;  /* 0x2000005dff387230 */ /* 0x000fe40000004100 */
[----:B------:R-:W-:Y:S01]  /*3e20*/  HADD2.F32 R25, -RZ, R92.H1_H1 ;  /* 0x3000005cff197230 */ /* 0x000fe20000004100 */
[----:B------:R-:W-:Y:S02]  /*3e30*/  FFMA.FTZ R14, R61, R38, R63 ;  /* 0x000000263d0e7223 */ /* 0x000fe4000001003f */
[----:B------:R1:W3:Y:S01]  /*3e40*/  I2F.F16 R64, R48 ;  /* 0x0000003000407306 */ /* 0x0002e20000200c00 */
[----:B--2---:R-:W-:Y:S01]  /*3e50*/  HADD2.F32 R0, -RZ, R0.H0_H0 ;  /* 0x20000000ff007230 */ /* 0x004fe20000004100 */
[----:B------:R-:W-:-:S04]  /*3e60*/  FFMA.FTZ R63, R15, R59, R14 ;  /* 0x0000003b0f3f7223 */ /* 0x000fc8000001000e */
[----:B------:R-:W-:Y:S01]  /*3e70*/  FFMA.FTZ R13, R0, R15, R13 ;  /* 0x0000000f000d7223 */ /* 0x000fe2000001000d */
[----:B0-----:R-:W-:Y:S02]  /*3e80*/  HADD2.F32 R24, -RZ, R24.H0_H0 ;  /* 0x20000018ff187230 */ /* 0x001fe40000004100 */
        /* <DEDUP_REMOVED lines=71> */
.L_x_2580:
[----:B-----5:R-:W-:Y:S02]  /*4300*/  @!P0 IMAD.IADD R2, R35, 0x1, R34 ;  /* 0x0000000123028824 */ /* 0x020fe400078e0222 */
[----:B------:R-:W-:Y:S01]  /*4310*/  IMAD.WIDE R32, R37, 0x8, R32 ;  /* 0x0000000825207825 */ /* 0x000fe200078e0220 */
[----:B------:R-:W-:Y:S05]  /*4320*/  @!P1 BRA `(.L_x_2581) ;  /* 0x00000fb000009947 */ /* 0x000fea0003800000 */
[----:B------:R-:W2:Y:S01]  /*4330*/  LDG.E.128.CONSTANT R12, [R32.64] ;  /* 0x00000006200c7981 */ /* 0x000ea2000c1e9d00 */
[----:B------:R-:W-:Y:S02]  /*4340*/  LOP3.LUT R0, R21, 0xff, RZ, 0xc0, !PT ;  /* 0x000000ff15007812 */ /* 0x000fe400078ec0ff */
[----:B------:R-:W-:Y:S02]  /*4350*/  SHF.R.U32.HI R17, RZ, 0x8, R21 ;  /* 0x00000008ff117819 */ /* 0x000fe40000011615 */
[----:B------:R-:W-:Y:S02]  /*4360*/  IADD3 R31, R0, -0x80, RZ ;  /* 0xffffff80001f7810 */ /* 0x000fe40007ffe0ff */
[----:B------:R-:W-:-:S02]  /*4370*/  LOP3.LUT R0, R23, 0xff, RZ, 0xc0, !PT ;  /* 0x000000ff17007812 */ /* 0x000fc400078ec0ff */
[----:B------:R-:W-:Y:S02]  /*4380*/  LOP3.LUT R17, R17, 0xff, RZ, 0xc0, !PT ;  /* 0x000000ff11117812 */ /* 0x000fe400078ec0ff */
[----:B------:R-:W-:Y:S01]  /*4390*/  IADD3 R28, R0, -0x80, RZ ;  /* 0xffffff80001c7810 */ /* 0x000fe20007ffe0ff */
[----:B------:R-:W-:Y:S01]  /*43a0*/  I2F.F16 R31, R31 ;  /* 0x0000001f001f7306 */ /* 0x000fe20000200c00 */
[----:B------:R-:W-:Y:S02]  /*43b0*/  LOP3.LUT R0, R20, 0xff, RZ, 0xc0, !PT ;  /* 0x000000ff14007812 */ /* 0x000fe400078ec0ff */
[----:B------:R-:W-:Y:S02]  /*43c0*/  IADD3 R42, R17, -0x80, RZ ;  /* 0xffffff80112a7810 */ /* 0x000fe40007ffe0ff */
[----:B------:R-:W-:Y:S02]  /*43d0*/  IADD3 R29, R0, -0x80, RZ ;  /* 0xffffff80001d7810 */ /* 0x000fe40007ffe0ff */
[----:B------:R-:W-:Y:S01]  /*43e0*/  LOP3.LUT R0, R22, 0xff, RZ, 0xc0, !PT ;  /* 0x000000ff16007812 */ /* 0x000fe200078ec0ff */
[----:B------:R-:W-:Y:S01]  /*43f0*/  I2F.F16 R28, R28 ;  /* 0x0000001c001c7306 */ /* 0x000fe20000200c00 */
[----:B------:R-:W-:-:S02]  /*4400*/  LEA.HI R27, R20, 0xffffff80, RZ, 0x8 ;  /* 0xffffff80141b7811 */ /* 0x000fc400078f40ff */
[----:B------:R-:W-:Y:S02]  /*4410*/  IADD3 R30, R0, -0x80, RZ ;  /* 0xffffff80001e7810 */ /* 0x000fe40007ffe0ff */
[--C-:B------:R-:W-:Y:S02]  /*4420*/  SHF.R.U32.HI R0, RZ, 0x8, R20.reuse ;  /* 0x00000008ff007819 */ /* 0x100fe40000011614 */
[----:B------:R-:W-:Y:S01]  /*4430*/  SHF.R.U32.HI R20, RZ, 0x10, R20 ;  /* 0x00000010ff147819 */ /* 0x000fe20000011614 */
[----:B------:R-:W-:Y:S01]  /*4440*/  I2F.F16 R29, R29 ;  /* 0x0000001d001d7306 */ /* 0x000fe20000200c00 */
[----:B------:R-:W-:Y:S02]  /*4450*/  LOP3.LUT R16, R0, 0xff, RZ, 0xc0, !PT ;  /* 0x000000ff00107812 */ /* 0x000fe400078ec0ff */
[----:B------:R-:W-:Y:S02]  /*4460*/  LOP3.LUT R20, R20, 0xff, RZ, 0xc0, !PT ;  /* 0x000000ff14147812 */ /* 0x000fe400078ec0ff */
[----:B------:R-:W-:-:S02]  /*4470*/  IADD3 R16, R16, -0x80, RZ ;  /* 0xffffff8010107810 */ /* 0x000fc40007ffe0ff */
[----:B------:R-:W-:Y:S01]  /*4480*/  LEA.HI R26, R21, 0xffffff80, RZ, 0x8 ;  /* 0xffffff80151a7811 */ /* 0x000fe200078f40ff */
[----:B------:R-:W-:Y:S01]  /*4490*/  I2F.F16 R30, R30 ;  /* 0x0000001e001e7306 */ /* 0x000fe20000200c00 */
[----:B------:R-:W-:Y:S02]  /*44a0*/  IADD3 R20, R20, -0x80, RZ ;  /* 0xffffff8014147810 */ /* 0x000fe40007ffe0ff */
[----:B------:R-:W-:Y:S02]  /*44b0*/  SHF.R.U32.HI R21, RZ, 0x10, R21 ;  /* 0x00000010ff157819 */ /* 0x000fe40000011615 */
[----:B------:R-:W-:Y:S02]  /*44c0*/  LEA.HI R25, R22, 0xffffff80, RZ, 0x8 ;  /* 0xffffff8016197811 */ /* 0x000fe400078f40ff */
[----:B------:R-:W-:Y:S01]  /*44d0*/  LOP3.LUT R21, R21, 0xff, RZ, 0xc0, !PT ;  /* 0x000000ff15157812 */ /* 0x000fe200078ec0ff */
[----:B------:R0:W-:Y:S01]  /*44e0*/  I2F.F16 R36, R16 ;  /* 0x0000001000247306 */ /* 0x0001e20000200c00 */
[----:B------:R-:W-:-:S02]  /*44f0*/  LEA.HI R24, R23, 0xffffff80, RZ, 0x8 ;  /* 0xffffff8017187811 */ /* 0x000fc400078f40ff */
[----:B------:R-:W-:Y:S02]  /*4500*/  IADD3 R21, R21, -0x80, RZ ;  /* 0xffffff8015157810 */ /* 0x000fe40007ffe0ff */
[----:B------:R-:W-:Y:S02]  /*4510*/  SHF.R.U32.HI R40, RZ, 0x10, R23 ;  /* 0x00000010ff287819 */ /* 0x000fe40000011617 */
[----:B------:R-:W-:Y:S01]  /*4520*/  ISETP.GE.AND P0, PT, R7, 0x2, PT ;  /* 0x000000020700780c */ /* 0x000fe20003f06270 */
[----:B------:R1:W3:Y:S01]  /*4530*/  I2F.F16 R35, R20 ;  /* 0x0000001400237306 */ /* 0x0002e20000200c00 */
[----:B0-----:R-:W0:Y:S01]  /*4540*/  LDS.64 R16, [UR4+0x30] ;  /* 0x00003004ff107984 */ /* 0x001e220008000a00 */
[----:B------:R-:W-:-:S04]  /*4550*/  LOP3.LUT R40, R40, 0xff, RZ, 0xc0, !PT ;  /* 0x000000ff28287812 */ /* 0x000fc800078ec0ff */
[----:B------:R-:W-:Y:S02]  /*4560*/  IADD3 R48, R40, -0x80, RZ ;  /* 0xffffff8028307810 */ /* 0x000fe40007ffe0ff */
[----:B------:R-:W-:Y:S01]  /*4570*/  I2F.F16 R42, R42 ;  /* 0x0000002a002a7306 */ /* 0x000fe20000200c00 */
[----:B-1----:R-:W-:-:S04]  /*4580*/  SHF.R.U32.HI R20, RZ, 0x8, R23 ;  /* 0x00000008ff147819 */ /* 0x002fc80000011617 */
[----:B------:R-:W-:-:S03]  /*4590*/  LOP3.LUT R20, R20, 0xff, RZ, 0xc0, !PT ;  /* 0x000000ff14147812 */ /* 0x000fc600078ec0ff */
[----:B------:R-:W-:Y:S01]  /*45a0*/  I2F.F16 R48, R48 ;  /* 0x0000003000307306 */ /* 0x000fe20000200c00 */
[----:B------:R-:W-:Y:S01]  /*45b0*/  IADD3 R23, R20, -0x80, RZ ;  /* 0xffffff8014177810 */ /* 0x000fe20007ffe0ff */
[----:B---3--:R-:W-:-:S06]  /*45c0*/  HADD2.F32 R35, -RZ, R35.H0_H0 ;  /* 0x20000023ff237230 */ /* 0x008fcc0000004100 */
[----:B------:R-:W-:Y:S08]  /*45d0*/  I2F.F16 R56, R23 ;  /* 0x0000001700387306 */ /* 0x000ff00000200c00 */
[----:B------:R-:W-:Y:S08]  /*45e0*/  I2F.F16 R26, R26 ;  /* 0x0000001a001a7306 */ /* 0x000ff00000200c00 */
[----:B------:R-:W1:Y:S01]  /*45f0*/  I2F.F16 R27, R27 ;  /* 0x0000001b001b7306 */ /* 0x000e620000200c00 */
[----:B0-----:R-:W-:-:S02]  /*4600*/  HADD2.F32 R53, -RZ, R16.H0_H0 ;  /* 0x20000010ff357230 */ /* 0x001fc40000004100 */
[----:B------:R-:W-:Y:S02]  /*4610*/  HADD2.F32 R54, -RZ, R16.H1_H1 ;  /* 0x30000010ff367230 */ /* 0x000fe40000004100 */
[--C-:B------:R-:W-:Y:S02]  /*4620*/  HADD2.F32 R49, -RZ, R17.reuse.H0_H0 ;  /* 0x20000011ff317230 */ /* 0x100fe40000004100 */
[----:B------:R-:W-:Y:S01]  /*4630*/  HADD2.F32 R44, -RZ, R17.H1_H1 ;  /* 0x30000011ff2c7230 */ /* 0x000fe20000004100 */
[----:B------:R-:W0:Y:S08]  /*4640*/  I2F.F16 R25, R25 ;  /* 0x0000001900197306 */ /* 0x000e300000200c00 */
[----:B------:R-:W-:Y:S01]  /*4650*/  I2F.F16 R24, R24 ;  /* 0x0000001800187306 */ /* 0x000fe20000200c00 */
[----:B-1----:R-:W-:-:S02]  /*4660*/  HADD2.F32 R27, -RZ, R27.H0_H0 ;  /* 0x2000001bff1b7230 */ /* 0x002fc40000004100 */
[----:B0-----:R-:W-:Y:S01]  /*4670*/  HADD2.F32 R25, -RZ, R25.H0_H0 ;  /* 0x20000019ff197230 */ /* 0x001fe20000004100 */
[----:B--2---:R-:W-:Y:S02]  /*4680*/  LEA.HI R38, R14, 0xffffff80, RZ, 0x8 ;  /* 0xffffff800e267811 */ /* 0x004fe400078f40ff */
[----:B------:R-:W-:Y:S02]  /*4690*/  LOP3.LUT R20, R12, 0xff, RZ, 0xc0, !PT ;  /* 0x000000ff0c147812 */ /* 0x000fe400078ec0ff */
[----:B------:R0:W-:Y:S01]  /*46a0*/  I2F.F16 R0, R38 ;  /* 0x0000002600007306 */ /* 0x0001e20000200c00 */
[----:B------:R-:W-:Y:S02]  /*46b0*/  LOP3.LUT R16, R15, 0xff, RZ, 0xc0, !PT ;  /* 0x000000ff0f107812 */ /* 0x000fe400078ec0ff */
[----:B------:R-:W-:Y:S02]  /*46c0*/  IADD3 R20, R20, -0x80, RZ ;  /* 0xffffff8014147810 */ /* 0x000fe40007ffe0ff */
[----:B------:R-:W-:-:S02]  /*46d0*/  IADD3 R51, R16, -0x80, RZ ;  /* 0xffffff8010337810 */ /* 0x000fc40007ffe0ff */
[----:B------:R-:W1:Y:S01]  /*46e0*/  LDS.64 R16, [UR4+0x38] ;  /* 0x00003804ff107984 */ /* 0x000e620008000a00 */
[----:B------:R-:W-:Y:S02]  /*46f0*/  SHF.R.U32.HI R46, RZ, 0x8, R14 ;  /* 0x00000008ff2e7819 */ /* 0x000fe4000001160e */
[--C-:B0-----:R-:W-:Y:S02]  /*4700*/  SHF.R.U32.HI R38, RZ, 0x8, R22.reuse ;  /* 0x00000008ff267819 */ /* 0x101fe40000011616 */
[----:B------:R-:W-:Y:S02]  /*4710*/  SHF.R.U32.HI R22, RZ, 0x10, R22 ;  /* 0x00000010ff167819 */ /* 0x000fe40000011616 */
[----:B------:R-:W-:Y:S02]  /*4720*/  LOP3.LUT R39, R38, 0xff, RZ, 0xc0, !PT ;  /* 0x000000ff26277812 */ /* 0x000fe400078ec0ff */
[----:B------:R-:W-:Y:S01]  /*4730*/  LOP3.LUT R22, R22, 0xff, RZ, 0xc0, !PT ;  /* 0x000000ff16167812 */ /* 0x000fe200078ec0ff */
[----:B------:R0:W2:Y:S01]  /*4740*/  I2F.F16 R38, R21 ;  /* 0x0000001500267306 */ /* 0x0000a20000200c00 */
[----:B------:R-:W-:-:S02]  /*4750*/  IADD3 R39, R39, -0x80, RZ ;  /* 0xffffff8027277810 */ /* 0x000fc40007ffe0ff */
[----:B------:R-:W-:Y:S02]  /*4760*/  IADD3 R22, R22, -0x80, RZ ;  /* 0xffffff8016167810 */ /* 0x000fe40007ffe0ff */
[----:B------:R-:W-:Y:S02]  /*4770*/  LOP3.LUT R47, R46, 0xff, RZ, 0xc0, !PT ;  /* 0x000000ff2e2f7812 */ /* 0x000fe400078ec0ff */
[----:B------:R-:W-:Y:S01]  /*4780*/  LEA.HI R19, R12, 0xffffff80, RZ, 0x8 ;  /* 0xffffff800c137811 */ /* 0x000fe200078f40ff */
[----:B------:R3:W-:Y:S01]  /*4790*/  I2F.F16 R43, R22 ;  /* 0x00000016002b7306 */ /* 0x0007e20000200c00 */
[----:B0-----:R-:W-:Y:S02]  /*47a0*/  LOP3.LUT R21, R13, 0xff, RZ, 0xc0, !PT ;  /* 0x000000ff0d157812 */ /* 0x001fe400078ec0ff */
[----:B------:R-:W-:Y:S02]  /*47b0*/  SHF.R.U32.HI R50, RZ, 0x10, R12 ;  /* 0x00000010ff327819 */ /* 0x000fe4000001160c */
[----:B------:R-:W-:-:S02]  /*47c0*/  IADD3 R21, R21, -0x80, RZ ;  /* 0xffffff8015157810 */ /* 0x000fc40007ffe0ff */
[----:B------:R-:W-:Y:S01]  /*47d0*/  LEA.HI R18, R13, 0xffffff80, RZ, 0x8 ;  /* 0xffffff800d127811 */ /* 0x000fe200078f40ff */
[----:B------:R-:W-:Y:S01]  /*47e0*/  I2F.F16 R55, R39 ;  /* 0x0000002700377306 */ /* 0x000fe20000200c00 */
[----:B---3--:R-:W-:Y:S01]  /*47f0*/  LOP3.LUT R22, R14, 0xff, RZ, 0xc0, !PT ;  /* 0x000000ff0e167812 */ /* 0x008fe200078ec0ff */
[----:B--2---:R-:W-:Y:S01]  /*4800*/  HADD2.F32 R38, -RZ, R38.H0_H0 ;  /* 0x20000026ff267230 */ /* 0x004fe20000004100 */
[----:B------:R-:W-:Y:S02]  /*4810*/  SHF.R.U32.HI R14, RZ, 0x10, R14 ;  /* 0x00000010ff0e7819 */ /* 0x000fe4000001160e */
[----:B------:R-:W-:Y:S02]  /*4820*/  IADD3 R22, R22, -0x80, RZ ;  /* 0xffffff8016167810 */ /* 0x000fe40007ffe0ff */
[----:B------:R-:W-:Y:S01]  /*4830*/  IADD3 R47, R47, -0x80, RZ ;  /* 0xffffff802f2f7810 */ /* 0x000fe20007ffe0ff */
[----:B------:R0:W2:Y:S01]  /*4840*/  I2F.F16 R39, R20 ;  /* 0x0000001400277306 */ /* 0x0000a20000200c00 */
[----:B------:R-:W-:-:S02]  /*4850*/  LOP3.LUT R50, R50, 0xff, RZ, 0xc0, !PT ;  /* 0x000000ff32327812 */ /* 0x000fc400078ec0ff */
[----:B------:R-:W-:Y:S02]  /*4860*/  LOP3.LUT R14, R14, 0xff, RZ, 0xc0, !PT ;  /* 0x000000ff0e0e7812 */ /* 0x000fe400078ec0ff */
[----:B------:R-:W-:Y:S02]  /*4870*/  IADD3 R50, R50, -0x80, RZ ;  /* 0xffffff8032327810 */ /* 0x000fe40007ffe0ff */
[----:B------:R-:W-:Y:S01]  /*4880*/  IADD3 R14, R14, -0x80, RZ ;  /* 0xffffff800e0e7810 */ /* 0x000fe20007ffe0ff */
[----:B------:R3:W4:Y:S01]  /*4890*/  I2F.F16 R40, R21 ;  /* 0x0000001500287306 */ /* 0x0007220000200c00 */
[----:B0-----:R-:W-:-:S04]  /*48a0*/  SHF.R.U32.HI R20, RZ, 0x8, R12 ;  /* 0x00000008ff147819 */ /* 0x001fc8000001160c */
[----:B------:R-:W-:-:S03]  /*48b0*/  LOP3.LUT R20, R20, 0xff, RZ, 0xc0, !PT ;  /* 0x000000ff14147812 */ /* 0x000fc600078ec0ff */
[----:B------:R0:W5:Y:S01]  /*48c0*/  I2F.F16 R41, R22 ;  /* 0x0000001600297306 */ /* 0x0001620000200c00 */
[----:B---3--:R-:W-:Y:S01]  /*48d0*/  SHF.R.U32.HI R21, RZ, 0x8, R13 ;  /* 0x00000008ff157819 */ /* 0x008fe2000001160d */
[----:B--2---:R-:W-:Y:S01]  /*48e0*/  HADD2.F32 R39, -RZ, R39.H0_H0 ;  /* 0x20000027ff277230 */ /* 0x004fe20000004100 */
[----:B------:R-:W-:Y:S01]  /*48f0*/  IADD3 R45, R20, -0x80, RZ ;  /* 0xffffff80142d7810 */ /* 0x000fe20007ffe0ff */
[----:B------:R-:W-:Y:S01]  /*4900*/  HADD2.F32 R20, -RZ, R31.H0_H0 ;  /* 0x2000001fff147230 */ /* 0x000fe20000004100 */
[----:B------:R-:W-:Y:S01]  /*4910*/  LOP3.LUT R23, R21, 0xff, RZ, 0xc0, !PT ;  /* 0x000000ff15177812 */ /* 0x000fe200078ec0ff */
[----:B------:R-:W-:Y:S02]  /*4920*/  HADD2.F32 R21, -RZ, R28.H0_H0 ;  /* 0x2000001cff157230 */ /* 0x000fe40000004100 */
[----:B------:R2:W-:Y:S01]  /*4930*/  I2F.F16 R12, R51 ;  /* 0x00000033000c7306 */ /* 0x0005e20000200c00 */
[----:B0-----:R-:W-:Y:S01]  /*4940*/  SHF.R.U32.HI R22, RZ, 0x8, R15 ;  /* 0x00000008ff167819 */ /* 0x001fe2000001160f */
[----:B------:R-:W-:Y:S01]  /*4950*/  HADD2.F32 R28, -RZ, R36.H0_H0 ;  /* 0x20000024ff1c7230 */ /* 0x000fe20000004100 */
[----:B------:R-:W-:Y:S01]  /*4960*/  IADD3 R46, R23, -0x80, RZ ;  /* 0xffffff80172e7810 */ /* 0x000fe20007ffe0ff */
[----:B------:R-:W-:Y:S01]  /*4970*/  HADD2.F32 R23, -RZ, R30.H0_H0 ;  /* 0x2000001eff177230 */ /* 0x000fe20000004100 */
[----:B------:R-:W-:Y:S01]  /*4980*/  LOP3.LUT R52, R22, 0xff, RZ, 0xc0, !PT ;  /* 0x000000ff16347812 */ /* 0x000fe200078ec0ff */
[----:B------:R-:W-:Y:S01]  /*4990*/  HADD2.F32 R22, -RZ, R29.H0_H0 ;  /* 0x2000001dff167230 */ /* 0x000fe20000004100 */
[C---:B------:R-:W-:Y:S01]  /*49a0*/  FFMA.FTZ R36, R53.reuse, R20, RZ ;  /* 0x0000001435247223 */ /* 0x040fe200000100ff */
[----:B------:R-:W-:Y:S01]  /*49b0*/  HADD2.F32 R29, -RZ, R42.H0_H0 ;  /* 0x2000002aff1d7230 */ /* 0x000fe20000004100 */
[C---:B------:R-:W-:Y:S01]  /*49c0*/  FFMA.FTZ R42, R53.reuse, R21, RZ ;  /* 0x00000015352a7223 */ /* 0x040fe200000100ff */
[----:B------:R-:W-:Y:S01]  /*49d0*/  HADD2.F32 R30, -RZ, R55.H0_H0 ;  /* 0x20000037ff1e7230 */ /* 0x000fe20000004100 */
[----:B--2---:R-:W-:Y:S01]  /*49e0*/  FFMA.FTZ R51, R22, R53, RZ ;  /* 0x0000003516337223 */ /* 0x004fe200000100ff */
[----:B------:R-:W-:Y:S01]  /*49f0*/  HADD2.F32 R31, -RZ, R56.H0_H0 ;  /* 0x20000038ff1f7230 */ /* 0x000fe20000004100 */
[----:B------:R-:W-:Y:S01]  /*4a00*/  FFMA.FTZ R55, R53, R23, RZ ;  /* 0x0000001735377223 */ /* 0x000fe200000100ff */
[----:B------:R-:W0:Y:S01]  /*4a10*/  I2F.F16 R45, R45 ;  /* 0x0000002d002d7306 */ /* 0x000e220000200c00 */
[----:B------:R-:W-:Y:S01]  /*4a20*/  FFMA.FTZ R56, R28, R54, R51 ;  /* 0x000000361c387223 */ /* 0x000fe20000010033 */
[----:B------:R-:W-:Y:S01]  /*4a30*/  SHF.R.U32.HI R51, RZ, 0x10, R13 ;  /* 0x00000010ff337819 */ /* 0x000fe2000001160d */
[----:B------:R-:W-:Y:S01]  /*4a40*/  FFMA.FTZ R53, R54, R29, R36 ;  /* 0x0000001d36357223 */ /* 0x000fe20000010024 */
[----:B------:R-:W-:Y:S01]  /*4a50*/  IADD3 R13, R52, -0x80, RZ ;  /* 0xffffff80340d7810 */ /* 0x000fe20007ffe0ff */
[C---:B------:R-:W-:Y:S01]  /*4a60*/  FFMA.FTZ R55, R54.reuse, R30, R55 ;  /* 0x0000001e36377223 */ /* 0x040fe20000010037 */
[----:B------:R-:W-:Y:S01]  /*4a70*/  LOP3.LUT R51, R51, 0xff, RZ, 0xc0, !PT ;  /* 0x000000ff33337812 */ /* 0x000fe200078ec0ff */
[----:B------:R-:W-:Y:S01]  /*4a80*/  FFMA.FTZ R54, R54, R31, R42 ;  /* 0x0000001f36367223 */ /* 0x000fe2000001002a */
[----:B------:R-:W-:Y:S01]  /*4a90*/  HADD2.F32 R42, -RZ, R48.H0_H0 ;  /* 0x20000030ff2a7230 */ /* 0x000fe20000004100 */
[----:B------:R-:W-:Y:S01]  /*4aa0*/  SHF.R.U32.HI R48, RZ, 0x10, R15 ;  /* 0x00000010ff307819 */ /* 0x000fe2000001160f */
[----:B------:R-:W2:Y:S01]  /*4ab0*/  I2F.F16 R46, R46 ;  /* 0x0000002e002e7306 */ /* 0x000ea20000200c00 */
[----:B------:R-:W-:Y:S01]  /*4ac0*/  IADD3 R51, R51, -0x80, RZ ;  /* 0xffffff8033337810 */ /* 0x000fe20007ffe0ff */
[----:B------:R-:W-:Y:S01]  /*4ad0*/  HADD2.F32 R36, -RZ, R43.H0_H0 ;  /* 0x2000002bff247230 */ /* 0x000fe20000004100 */
[----:B------:R-:W-:Y:S01]  /*4ae0*/  LOP3.LUT R48, R48, 0xff, RZ, 0xc0, !PT ;  /* 0x000000ff30307812 */ /* 0x000fe200078ec0ff */
[----:B------:R-:W-:Y:S01]  /*4af0*/  HADD2.F32 R43, -RZ, R26.H0_H0 ;  /* 0x2000001aff2b7230 */ /* 0x000fe20000004100 */
[----:B------:R-:W-:Y:S01]  /*4b00*/  FFMA.FTZ R53, R49, R38, R53 ;  /* 0x0000002631357223 */ /* 0x000fe20000010035 */
[----:B------:R-:W-:Y:S01]  /*4b10*/  LEA.HI R15, R15, 0xffffff80, RZ, 0x8 ;  /* 0xffffff800f0f7811 */ /* 0x000fe200078f40ff */
[----:B------:R-:W-:Y:S01]  /*4b20*/  FFMA.FTZ R56, R35, R49, R56 ;  /* 0x0000003123387223 */ /* 0x000fe20000010038 */
[----:B------:R-:W3:Y:S01]  /*4b30*/  I2F.F16 R47, R47 ;  /* 0x0000002f002f7306 */ /* 0x000ee20000200c00 */
[----:B------:R-:W-:Y:S01]  /*4b40*/  IADD3 R48, R48, -0x80, RZ ;  /* 0xffffff8030307810 */ /* 0x000fe20007ffe0ff */
[C---:B------:R-:W-:Y:S01]  /*4b50*/  FFMA.FTZ R55, R49.reuse, R36, R55 ;  /* 0x0000002431377223 */ /* 0x040fe20000010037 */
[----:B----4-:R-:W-:Y:S01]  /*4b60*/  HADD2.F32 R40, -RZ, R40.H0_H0 ;  /* 0x20000028ff287230 */ /* 0x010fe20000004100 */
[----:B------:R-:W-:Y:S01]  /*4b70*/  FFMA.FTZ R54, R49, R42, R54 ;  /* 0x0000002a31367223 */ /* 0x000fe20000010036 */
[----:B------:R-:W-:Y:S01]  /*4b80*/  HADD2.F32 R49, -RZ, R24.H0_H0 ;  /* 0x20000018ff317230 */ /* 0x000fe20000004100 */
[C---:B------:R-:W-:Y:S01]  /*4b90*/  FFMA.FTZ R24, R44.reuse, R43, R53 ;  /* 0x0000002b2c187223 */ /* 0x040fe20000010035 */
[----:B-1----:R-:W-:Y:S01]  /*4ba0*/  HADD2.F32 R53, -RZ, R16.H0_H0 ;  /* 0x20000010ff357230 */ /* 0x002fe20000004100 */
[----:B------:R-:W-:Y:S01]  /*4bb0*/  I2F.F16 R13, R13 ;  /* 0x0000000d000d7306 */ /* 0x000fe20000200c00 */
[----:B------:R-:W-:Y:S01]  /*4bc0*/  FFMA.FTZ R56, R27, R44, R56 ;  /* 0x0000002c1b387223 */ /* 0x000fe20000010038 */
[----:B-----5:R-:W-:Y:S01]  /*4bd0*/  HADD2.F32 R41, -RZ, R41.H0_H0 ;  /* 0x20000029ff297230 */ /* 0x020fe20000004100 */
[C---:B------:R-:W-:Y:S01]  /*4be0*/  FFMA.FTZ R26, R44.reuse, R25, R55 ;  /* 0x000000192c1a7223 */ /* 0x040fe20000010037 */
[----:B0-----:R-:W-:Y:S01]  /*4bf0*/  HADD2.F32 R45, -RZ, R45.H0_H0 ;  /* 0x2000002dff2d7230 */ /* 0x001fe20000004100 */
[----:B------:R-:W-:Y:S01]  /*4c00*/  FFMA.FTZ R54, R44, R49, R54 ;  /* 0x000000312c367223 */ /* 0x000fe20000010036 */
[----:B--2---:R-:W-:Y:S01]  /*4c10*/  HADD2.F32 R46, -RZ, R46.H0_H0 ;  /* 0x2000002eff2e7230 */ /* 0x004fe20000004100 */
[----:B------:R-:W-:Y:S01]  /*4c20*/  FFMA.FTZ R56, R39, R53, R56 ;  /* 0x0000003527387223 */ /* 0x000fe20000010038 */
[----:B------:R0:W1:Y:S01]  /*4c30*/  I2F.F16 R52, R50 ;  /* 0x0000003200347306 */ /* 0x0000620000200c00 */
[----:B------:R-:W-:Y:S01]  /*4c40*/  FFMA.FTZ R55, R53, R40, R24 ;  /* 0x0000002835377223 */ /* 0x000fe20000010018 */
[----:B---3--:R-:W-:-:S06]  /*4c50*/  HADD2.F32 R47, -RZ, R47.H0_H0 ;  /* 0x2000002fff2f7230 */ /* 0x008fcc0000004100 */
[----:B------:R2:W3:Y:S01]  /*4c60*/  I2F.F16 R57, R51 ;  /* 0x0000003300397306 */ /* 0x0004e20000200c00 */
[----:B0-----:R-:W-:Y:S02]  /*4c70*/  HADD2.F32 R50, -RZ, R16.H1_H1 ;  /* 0x30000010ff327230 */ /* 0x001fe40000004100 */
[----:B------:R-:W-:Y:S02]  /*4c80*/  HADD2.F32 R16, -RZ, R12.H0_H0 ;  /* 0x2000000cff107230 */ /* 0x000fe40000004100 */
[--C-:B------:R-:W-:Y:S01]  /*4c90*/  HADD2.F32 R12, -RZ, R17.reuse.H1_H1 ;  /* 0x30000011ff0c7230 */ /* 0x100fe20000004100 */
[----:B------:R-:W-:Y:S02]  /*4ca0*/  FFMA.FTZ R55, R50, R46, R55 ;  /* 0x0000002e32377223 */ /* 0x000fe40000010037 */
[----:B------:R0:W4:Y:S01]  /*4cb0*/  I2F.F16 R58, R14 ;  /* 0x0000000e003a7306 */ /* 0x0001220000200c00 */
[----:B--2---:R-:W-:Y:S02]  /*4cc0*/  HADD2.F32 R51, -RZ, R17.H0_H0 ;  /* 0x20000011ff337230 */ /* 0x004fe40000004100 */
[----:B-1----:R-:W-:-:S02]  /*4cd0*/  HADD2.F32 R44, -RZ, R52.H0_H0 ;  /* 0x20000034ff2c7230 */ /* 0x002fc40000004100 */
[----:B------:R-:W-:-:S03]  /*4ce0*/  HADD2.F32 R52, -RZ, R93.H0_H0 ;  /* 0x2000005dff347230 */ /* 0x000fc60000004100 */
[----:B------:R1:W2:Y:S01]  /*4cf0*/  I2F.F16 R59, R48 ;  /* 0x00000030003b7306 */ /* 0x0002a20000200c00 */
[C---:B0-----:R-:W-:Y:S01]  /*4d00*/  FFMA.FTZ R14, R53.reuse, R41, R26 ;  /* 0x00000029350e7223 */ /* 0x041fe2000001001a */
[----:B---3--:R-:W-:Y:S01]  /*4d10*/  HADD2.F32 R26, -RZ, R57.H0_H0 ;  /* 0x20000039ff1a7230 */ /* 0x008fe20000004100 */
[----:B------:R-:W-:Y:S01]  /*4d20*/  FFMA.FTZ R53, R53, R16, R54 ;  /* 0x0000001035357223 */ /* 0x000fe20000010036 */
[----:B------:R-:W-:Y:S01]  /*4d30*/  HADD2.F32 R54, -RZ, R0.H0_H0 ;  /* 0x20000000ff367230 */ /* 0x000fe20000004100 */
[----:B------:R-:W-:Y:S01]  /*4d40*/  FFMA.FTZ R14, R50, R47, R14 ;  /* 0x0000002f320e7223 */ /* 0x000fe2000001000e */
[----:B------:R-:W-:Y:S01]  /*4d50*/  HADD2.F32 R0, -RZ, R92.H1_H1 ;  /* 0x3000005cff007230 */ /* 0x000fe20000004100 */
[----:B------:R-:W-:Y:S01]  /*4d60*/  FFMA.FTZ R55, R51, R26, R55 ;  /* 0x0000001a33377223 */ /* 0x000fe20000010037 */
[----:B------:R-:W0:Y:S01]  /*4d70*/  I2F.F16 R19, R19 ;  /* 0x0000001300137306 */ /* 0x000e220000200c00 */
[----:B-1----:R-:W-:Y:S01]  /*4d80*/  HADD2.F32 R48, -RZ, R13.H0_H0 ;  /* 0x2000000dff307230 */ /* 0x002fe20000004100 */
[----:B------:R-:W-:Y:S01]  /*4d90*/  FFMA.FTZ R13, R45, R50, R56 ;  /* 0x000000322d0d7223 */ /* 0x000fe20000010038 */
[----:B----4-:R-:W-:-:S03]  /*4da0*/  HADD2.F32 R24, -RZ, R58.H0_H0 ;  /* 0x2000003aff187230 */ /* 0x010fc60000004100 */
[----:B------:R-:W-:Y:S02]  /*4db0*/  FFMA.FTZ R50, R50, R48, R53 ;  /* 0x0000003032327223 */ /* 0x000fe40000010035 */
[----:B------:R-:W1:Y:S01]  /*4dc0*/  I2F.F16 R18, R18 ;  /* 0x0000001200127306 */ /* 0x000e620000200c00 */
[----:B--2---:R-:W-:Y:S01]  /*4dd0*/  HADD2.F32 R17, -RZ, R59.H0_H0 ;  /* 0x2000003bff117230 */ /* 0x004fe20000004100 */
[----:B------:R-:W-:-:S04]  /*4de0*/  FFMA.FTZ R13, R44, R51, R13 ;  /* 0x000000332c0d7223 */ /* 0x000fc8000001000d */
[----:B------:R-:W-:Y:S01]  /*4df0*/  FFMA.FTZ R56, R51, R17, R50 ;  /* 0x0000001133387223 */ /* 0x000fe20000010032 */
[----:B------:R-:W-:Y:S01]  /*4e00*/  HADD2.F32 R50, -RZ, R92.H0_H0 ;  /* 0x2000005cff327230 */ /* 0x000fe20000004100 */
[----:B------:R2:W3:Y:S01]  /*4e10*/  I2F.F16 R60, R15 ;  /* 0x0000000f003c7306 */ /* 0x0004e20000200c00 */
[----:B0-----:R-:W-:-:S05]  /*4e20*/  HADD2.F32 R19, -RZ, R19.H0_H0 ;  /* 0x20000013ff137230 */ /* 0x001fca0000004100 */
[----:B------:R-:W-:Y:S01]  /*4e30*/  FFMA.FTZ R13, R19, R12, R13 ;  /* 0x0000000c130d7223 */ /* 0x000fe2000001000d */
[----:B-1----:R-:W-:Y:S01]  /*4e40*/  HADD2.F32 R18, -RZ, R18.H0_H0 ;  /* 0x20000012ff127230 */ /* 0x002fe20000004100 */
[----:B--2---:R-:W-:Y:S01]  /*4e50*/  FFMA.FTZ R15, R51, R24, R14 ;  /* 0x00000018330f7223 */ /* 0x004fe2000001000e */
[----:B------:R-:W-:Y:S01]  /*4e60*/  HADD2.F32 R51, -RZ, R93.H1_H1 ;  /* 0x3000005dff337230 */ /* 0x000fe20000004100 */
        /* <DEDUP_REMOVED lines=71> */
.L_x_2581:
        /* <DEDUP_REMOVED lines=9> */
.L_x_2577:
[----:B------:R-:W-:-:S04]  /*5370*/  ISETP.GE.AND P0, PT, R34, R9, PT ;  /* 0x000000092200720c */ /* 0x000fc80003f06270 */
[----:B------:R-:W-:-:S13]  /*5380*/  ISETP.GE.OR P0, PT, R34, c[0x0][0x1ac], P0 ;  /* 0x00006b0022007a0c */ /* 0x000fda0000706670 */
[----:B------:R-:W-:Y:S05]  /*5390*/  @P0 BRA `(.L_x_2583) ;  /* 0x00001de000000947 */ /* 0x000fea0003800000 */
[----:B------:R-:W-:Y:S02]  /*53a0*/  ULDC UR5, c[0x0][0x18c] ;  /* 0x0000630000057ab9 */ /* 0x000fe40000000800 */
[----:B------:R-:W-:Y:S02]  /*53b0*/  USHF.R.S32.HI UR5, URZ, 0x1f, UR5 ;  /* 0x0000001f3f057899 */ /* 0x000fe40008011405 */
.L_x_2586:
[----:B------:R-:W-:-:S13]  /*53c0*/  ISETP.NE.AND P0, PT, R34, R2, PT ;  /* 0x000000022200720c */ /* 0x000fda0003f05270 */
[----:B------:R-:W-:Y:S01]  /*53d0*/  @!P0 IADD3 R8, R8, 0x1, RZ ;  /* 0x0000000108088810 */ /* 0x000fe20007ffe0ff */
[----:B------:R-:W-:Y:S01]  /*53e0*/  @!P0 IMAD.MOV.U32 R11, RZ, RZ, 0x2 ;  /* 0x00000002ff0b8424 */ /* 0x000fe200078e00ff */
[----:B------:R-:W-:-:S03]  /*53f0*/  @!P0 LEA R10, R34, 0x1, 0x1 ;  /* 0x00000001220a8811 */ /* 0x000fc600078e08ff */
[----:B------:R-:W-:Y:S02]  /*5400*/  @!P0 IMAD R12, R8, 0x8, R1 ;  /* 0x00000008080c8824 */ /* 0x000fe400078e0201 */
[----:B------:R-:W-:-:S04]  /*5410*/  @!P0 IMAD.WIDE R10, R10, R11, c[0x0][0x198] ;  /* 0x000066000a0a8625 */ /* 0x000fc800078e020b */
[----:B------:R-:W2:Y:S04]  /*5420*/  @!P0 LDL.64 R12, [R12] ;  /* 0x000000000c0c8983 */ /* 0x000ea80000100a00 */
[----:B------:R0:W5:Y:S02]  /*5430*/  @!P0 LDG.E.U16.CONSTANT R23, [R10.64] ;  /* 0x000000060a178981 */ /* 0x000164000c1e9500 */
[----:B0-----:R-:W-:Y:S02]  /*5440*/  IMAD.MOV.U32 R10, RZ, RZ, R26 ;  /* 0x000000ffff0a7224 */ /* 0x001fe400078e001a */
[----:B------:R-:W-:-:S05]  /*5450*/  IMAD.MOV.U32 R11, RZ, RZ, R27 ;  /* 0x000000ffff0b7224 */ /* 0x000fca00078e001b */
[----:B------:R0:W5:Y:S01]  /*5460*/  LDG.E.128.CONSTANT R24, [R10.64] ;  /* 0x000000060a187981 */ /* 0x000162000c1e9d00 */
[----:B------:R-:W-:Y:S01]  /*5470*/  IMAD.MOV.U32 R21, RZ, RZ, c[0x0][0x18c] ;  /* 0x00006300ff157624 */ /* 0x000fe200078e00ff */
[----:B--2---:R-:W-:Y:S02]  /*5480*/  @!P0 PRMT R93, R12, 0x7610, R93 ;  /* 0x000076100c5d8816 */ /* 0x004fe4000000005d */
[----:B------:R-:W-:Y:S02]  /*5490*/  @!P0 PRMT R92, R13, 0x7610, R92 ;  /* 0x000076100d5c8816 */ /* 0x000fe4000000005c */
        /* <DEDUP_REMOVED lines=20> */
[----:B------:R-:W-:Y:S02]  /*55e0*/  LOP3.LUT R0, R0, 0x64006400, RZ, 0xfc, !PT ;  /* 0x6400640000007812 */ /* 0x000fe400078efcff */
[----:B------:R-:W-:-:S02]  /*55f0*/  LOP3.LUT R29, R29, 0x64006400, RZ, 0xfc, !PT ;  /* 0x640064001d1d7812 */ /* 0x000fc400078efcff */
[----:B------:R-:W-:Y:S02]  /*5600*/  SHF.R.U32.HI R24, RZ, 0x6, R24 ;  /* 0x00000006ff187819 */ /* 0x000fe40000011618 */
[----:B------:R-:W-:Y:S01]  /*5610*/  LOP3.LUT R22, R22, 0x64006400, RZ, 0xfc, !PT ;  /* 0x6400640016167812 */ /* 0x000fe200078efcff */
[----:B------:R-:W-:Y:S01]  /*5620*/  HADD2 R29, R29, -1056, -1056 ;  /* 0xe420e4201d1d7430 */ /* 0x000fe20000000000 */
        /* <DEDUP_REMOVED lines=33> */
[----:B------:R-:W-:-:S04]  /*5840*/  SHF.R.U32.HI R16, RZ, 0xc, R17 ;  /* 0x0000000cff107819 */ /* 0x000fc80000011611 */
[----:B------:R-:W-:Y:S02]  /*5850*/  LOP3.LUT R16, R16, 0xf000f, RZ, 0xc0, !PT ;  /* 0x000f000f10107812 */ /* 0x000fe400078ec0ff */
[----:B------:R-:W-:Y:S02]  /*5860*/  LOP3.LUT R50, R17, 0x3f003f, RZ, 0xc0, !PT ;  /* 0x003f003f11327812 */ /* 0x000fe400078ec0ff */
[----:B------:R-:W-:Y:S02]  /*5870*/  LOP3.LUT R41, R16, 0x300030, R41, 0xf8, !PT ;  /* 0x0030003010297812 */ /* 0x000fe400078ef829 */
[----:B------:R-:W-:Y:S02]  /*5880*/  SHF.R.U32.HI R51, RZ, 0x6, R17 ;  /* 0x00000006ff337819 */ /* 0x000fe40000011611 */
[----:B------:R-:W-:Y:S02]  /*5890*/  LOP3.LUT R16, R25, 0x3f003f, RZ, 0xc0, !PT ;  /* 0x003f003f19107812 */ /* 0x000fe400078ec0ff */
[----:B------:R-:W-:Y:S01]  /*58a0*/  SHF.R.U32.HI R17, RZ, 0xc, R18 ;  /* 0x0000000cff117819 */ /* 0x000fe20000011612 */
[----:B------:R-:W-:Y:S01]  /*58b0*/  HADD2 R25, R0, -1056, -1056 ;  /* 0xe420e42000197430 */ /* 0x000fe20000000000 */
        /* <DEDUP_REMOVED lines=8> */
[----:B------:R-:W-:-:S02]  /*5940*/  LOP3.LUT R22, R31, 0x64006400, RZ, 0xfc, !PT ;  /* 0x640064001f167812 */ /* 0x000fc400078efcff */
[----:B------:R-:W-:Y:S02]  /*5950*/  LOP3.LUT R46, R19, 0x3f003f, RZ, 0xc0, !PT ;  /* 0x003f003f132e7812 */ /* 0x000fe400078ec0ff */
[----:B------:R-:W-:Y:S01]  /*5960*/  SHF.R.U32.HI R47, RZ, 0x6, R19 ;  /* 0x00000006ff2f7819 */ /* 0x000fe20000011613 */
[-C--:B0-----:R-:W-:Y:S01]  /*5970*/  HFMA2.MMA R16, R25, R12.reuse, RZ ;  /* 0x0000000c19107235 */ /* 0x081fe200000000ff */
[----:B------:R-:W-:Y:S01]  /*5980*/  LOP3.LUT R43, R18, 0x300030, R43, 0xf8, !PT ;  /* 0x00300030122b7812 */ /* 0x000fe200078ef82b */
[----:B------:R-:W-:Y:S01]  /*5990*/  HFMA2.MMA R18, R29, R12, RZ ;  /* 0x0000000c1d127235 */ /* 0x000fe200000000ff */
[----:B------:R-:W-:Y:S01]  /*59a0*/  SHF.R.U32.HI R19, RZ, 0xc, R19 ;  /* 0x0000000cff137819 */ /* 0x000fe20000011613 */
[----:B------:R-:W-:Y:S02]  /*59b0*/  HADD2 R0, R24, -1056, -1056 ;  /* 0xe420e42018007430 */ /* 0x000fe40000000000 */
[----:B------:R-:W-:Y:S01]  /*59c0*/  HADD2 R22, R22, -1056, -1056 ;  /* 0xe420e42016167430 */ /* 0x000fe20000000000 */
[----:B------:R-:W-:Y:S01]  /*59d0*/  LOP3.LUT R19, R19, 0xf000f, RZ, 0xc0, !PT ;  /* 0x000f000f13137812 */ /* 0x000fe200078ec0ff */
[----:B------:R-:W-:-:S03]  /*59e0*/  HFMA2 R17, R27, R12, RZ.H0_H0 ;  /* 0x0000000c1b117231 */ /* 0x000fc600000400ff */
[----:B------:R-:W-:Y:S01]  /*59f0*/  LOP3.LUT R44, R19, 0x300030, R56, 0xf8, !PT ;  /* 0x00300030132c7812 */ /* 0x000fe200078ef838 */
[-C--:B------:R-:W-:Y:S01]  /*5a00*/  HFMA2.MMA R56, R0, R13.reuse, R16 ;  /* 0x0000000d00387235 */ /* 0x080fe20000000010 */
[----:B------:R-:W-:Y:S01]  /*5a10*/  HFMA2 R57, R20, R13, R17 ;  /* 0x0000000d14397231 */ /* 0x000fe20000000011 */
[----:B------:R-:W-:Y:S02]  /*5a20*/  HFMA2.MMA R58, R22, R13, R18 ;  /* 0x0000000d163a7235 */ /* 0x000fe40000000012 */
[----:B------:R-:W0:Y:S01]  /*5a30*/  LDS.128 R16, [UR4+0x10] ;  /* 0x00001004ff107984 */ /* 0x000e220008000c00 */
[----:B------:R-:W-:Y:S02]  /*5a40*/  HADD2 R31, R54, -1056, -1056 ;  /* 0xe420e420361f7430 */ /* 0x000fe40000000000 */
[----:B------:R-:W-:Y:S02]  /*5a50*/  HADD2 R24, R55, -1056, -1056 ;  /* 0xe420e42037187430 */ /* 0x000fe40000000000 */
[----:B------:R-:W-:Y:S01]  /*5a60*/  HFMA2 R12, R31, R12, RZ.H0_H0 ;  /* 0x0000000c1f0c7231 */ /* 0x000fe200000400ff */
[----:B------:R-:W-:-:S02]  /*5a70*/  LOP3.LUT R52, R52, 0x64006400, RZ, 0xfc, !PT ;  /* 0x6400640034347812 */ /* 0x000fc400078efcff */
[----:B------:R-:W-:Y:S01]  /*5a80*/  LOP3.LUT R53, R53, 0x3f003f, RZ, 0xc0, !PT ;  /* 0x003f003f35357812 */ /* 0x000fe200078ec0ff */
[----:B------:R-:W-:Y:S01]  /*5a90*/  HFMA2 R59, R24, R13, R12 ;  /* 0x0000000d183b7231 */ /* 0x000fe2000000000c */
[----:B------:R-:W-:Y:S02]  /*5aa0*/  LOP3.LUT R51, R51, 0x3f003f, RZ, 0xc0, !PT ;  /* 0x003f003f33337812 */ /* 0x000fe400078ec0ff */
[----:B------:R-:W-:Y:S02]  /*5ab0*/  LOP3.LUT R12, R48, 0x64006400, RZ, 0xfc, !PT ;  /* 0x64006400300c7812 */ /* 0x000fe400078efcff */
[----:B------:R-:W-:Y:S01]  /*5ac0*/  LOP3.LUT R55, R47, 0x3f003f, RZ, 0xc0, !PT ;  /* 0x003f003f2f377812 */ /* 0x000fe200078ec0ff */
[----:B------:R-:W-:Y:S01]  /*5ad0*/  HADD2 R47, R52, -1056, -1056 ;  /* 0xe420e420342f7430 */ /* 0x000fe20000000000 */
[----:B------:R-:W-:Y:S02]  /*5ae0*/  LOP3.LUT R13, R49, 0x3f003f, RZ, 0xc0, !PT ;  /* 0x003f003f310d7812 */ /* 0x000fe400078ec0ff */
[----:B------:R-:W-:-:S02]  /*5af0*/  LOP3.LUT R54, R46, 0x64006400, RZ, 0xfc, !PT ;  /* 0x640064002e367812 */ /* 0x000fc400078efcff */
[----:B------:R-:W-:Y:S02]  /*5b00*/  LOP3.LUT R46, R53, 0x64006400, RZ, 0xfc, !PT ;  /* 0x64006400352e7812 */ /* 0x000fe400078efcff */
[----:B------:R-:W-:Y:S01]  /*5b10*/  LOP3.LUT R48, R51, 0x64006400, RZ, 0xfc, !PT ;  /* 0x6400640033307812 */ /* 0x000fe200078efcff */
[----:B------:R-:W-:Y:S01]  /*5b20*/  HADD2 R51, R12, -1056, -1056 ;  /* 0xe420e4200c337430 */ /* 0x000fe20000000000 */
[----:B------:R-:W-:Y:S02]  /*5b30*/  LOP3.LUT R50, R50, 0x64006400, RZ, 0xfc, !PT ;  /* 0x6400640032327812 */ /* 0x000fe400078efcff */
[----:B------:R-:W-:Y:S01]  /*5b40*/  LOP3.LUT R13, R13, 0x64006400, RZ, 0xfc, !PT ;  /* 0x640064000d0d7812 */ /* 0x000fe200078efcff */
[-C--:B------:R-:W-:Y:S01]  /*5b50*/  HFMA2.MMA R56, R47, R14.reuse, R56 ;  /* 0x0000000e2f387235 */ /* 0x080fe20000000038 */
        /* <DEDUP_REMOVED lines=47> */
[----:B------:R-:W-:Y:S02]  /*5e50*/  HADD2 R38, R38, -1056, -1056 ;  /* 0xe420e42026267430 */ /* 0x000fe40000000000 */
        /* <DEDUP_REMOVED lines=69> */
.L_x_2584:
        /* <DEDUP_REMOVED lines=13> */
[----:B------:R-:W-:Y:S02]  /*6380*/  LOP3.LUT R29, R25, 0x3f003f, RZ, 0xc0, !PT ;  /* 0x003f003f191d7812 */ /* 0x000fe400078ec0ff */
[----:B------:R-:W-:Y:S02]  /*6390*/  LOP3.LUT R43, R43, 0xf000f, RZ, 0xc0, !PT ;  /* 0x000f000f2b2b7812 */ /* 0x000fe400078ec0ff */
        /* <DEDUP_REMOVED lines=8> */
[----:B------:R-:W-:Y:S02]  /*6420*/  SHF.R.U32.HI R12, RZ, 0x8, R15 ;  /* 0x00000008ff0c7819 */ /* 0x000fe4000001160f */
[----:B------:R-:W-:Y:S02]  /*6430*/  LOP3.LUT R13, R28, 0xf000f, RZ, 0xc0, !PT ;  /* 0x000f000f1c0d7812 */ /* 0x000fe400078ec0ff */
[----:B------:R-:W-:Y:S02]  /*6440*/  SHF.R.U32.HI R53, RZ, 0x6, R25 ;  /* 0x00000006ff357819 */ /* 0x000fe40000011619 */
        /* <DEDUP_REMOVED lines=12> */
[----:B------:R-:W0:Y:S01]  /*6510*/  LDS.128 R12, [UR4+0x20] ;  /* 0x00002004ff0c7984 */ /* 0x000e220008000c00 */
[----:B------:R-:W-:Y:S02]  /*6520*/  SHF.R.U32.HI R20, RZ, 0xc, R24 ;  /* 0x0000000cff147819 */ /* 0x000fe40000011618 */
[----:B------:R-:W-:Y:S02]  /*6530*/  LOP3.LUT R25, R25, 0xf000f, RZ, 0xc0, !PT ;  /* 0x000f000f19197812 */ /* 0x000fe400078ec0ff */
[----:B------:R-:W-:-:S02]  /*6540*/  LOP3.LUT R20, R20, 0xf000f, RZ, 0xc0, !PT ;  /* 0x000f000f14147812 */ /* 0x000fc400078ec0ff */
[----:B---3--:R-:W-:Y:S02]  /*6550*/  LOP3.LUT R51, R16, 0x3f003f, RZ, 0xc0, !PT ;  /* 0x003f003f10337812 */ /* 0x008fe400078ec0ff */
[----:B------:R-:W-:Y:S02]  /*6560*/  LOP3.LUT R31, R20, 0x300030, R31, 0xf8, !PT ;  /* 0x00300030141f7812 */ /* 0x000fe400078ef81f */
[--C-:B------:R-:W-:Y:S02]  /*6570*/  SHF.R.U32.HI R20, RZ, 0xc, R16.reuse ;  /* 0x0000000cff147819 */ /* 0x100fe40000011610 */
        /* <DEDUP_REMOVED lines=11> */
[--C-:B------:R-:W-:Y:S02]  /*6630*/  SHF.R.U32.HI R45, RZ, 0x6, R19.reuse ;  /* 0x00000006ff2d7819 */ /* 0x100fe40000011613 */
        /* <DEDUP_REMOVED lines=9> */
[----:B------:R-:W-:Y:S01]  /*66d0*/  LOP3.LUT R44, R17, 0x300030, R44, 0xf8, !PT ;  /* 0x00300030112c7812 */ /* 0x000fe200078ef82c */
[----:B------:R-:W-:Y:S01]  /*66e0*/  HADD2 R23, R0, -1056, -1056 ;  /* 0xe420e42000177430 */ /* 0x000fe20000000000 */
[----:B------:R-:W-:Y:S02]  /*66f0*/  LOP3.LUT R24, R24, 0x3f003f, RZ, 0xc0, !PT ;  /* 0x003f003f18187812 */ /* 0x000fe400078ec0ff */
[----:B------:R-:W-:Y:S01]  /*6700*/  LOP3.LUT R17, R27, 0x3f003f, RZ, 0xc0, !PT ;  /* 0x003f003f1b117812 */ /* 0x000fe200078ec0ff */
[----:B------:R-:W-:Y:S01]  /*6710*/  HADD2 R27, R22, -1056, -1056 ;  /* 0xe420e420161b7430 */ /* 0x000fe20000000000 */
[----:B------:R-:W-:Y:S02]  /*6720*/  LOP3.LUT R42, R25, 0x300030, R42, 0xf8, !PT ;  /* 0x00300030192a7812 */ /* 0x000fe400078ef82a */
        /* <DEDUP_REMOVED lines=16> */
[----:B------:R-:W-:Y:S01]  /*6830*/  LOP3.LUT R40, R19, 0x300030, R40, 0xf8, !PT ;  /* 0x0030003013287812 */ /* 0x000fe200078ef828 */
[-C--:B------:R-:W-:Y:S02]  /*6840*/  HFMA2.MMA R55, R0, R13.reuse, R16 ;  /* 0x0000000d00377235 */ /* 0x080fe40000000010 */
[----:B------:R-:W-:Y:S01]  /*6850*/  HFMA2 R56, R20, R13, R17 ;  /* 0x0000000d14387231 */ /* 0x000fe20000000011 */
[----:B------:R-:W-:Y:S02]  /*6860*/  HFMA2.MMA R57, R22, R13, R18 ;  /* 0x0000000d16397235 */ /* 0x000fe40000000012 */
[----:B------:R-:W0:Y:S01]  /*6870*/  LDS.128 R16, [UR4+0x30] ;  /* 0x00003004ff107984 */ /* 0x000e220008000c00 */
[----:B------:R-:W-:-:S05]  /*6880*/  LOP3.LUT R29, R54, 0x64006400, RZ, 0xfc, !PT ;  /* 0x64006400361d7812 */ /* 0x000fca00078efcff */
[----:B------:R-:W-:Y:S01]  /*6890*/  HADD2 R29, R29, -1056, -1056 ;  /* 0xe420e4201d1d7430 */ /* 0x000fe20000000000 */
[----:B------:R-:W-:-:S03]  /*68a0*/  LOP3.LUT R51, R51, 0x64006400, RZ, 0xfc, !PT ;  /* 0x6400640033337812 */ /* 0x000fc600078efcff */
[----:B------:R-:W-:Y:S01]  /*68b0*/  HFMA2 R12, R29, R12, RZ.H0_H0 ;  /* 0x0000000c1d0c7231 */ /* 0x000fe200000400ff */
[----:B------:R-:W-:-:S03]  /*68c0*/  LOP3.LUT R52, R52, 0x3f003f, RZ, 0xc0, !PT ;  /* 0x003f003f34347812 */ /* 0x000fc600078ec0ff */
[----:B------:R-:W-:Y:S01]  /*68d0*/  HFMA2 R58, R24, R13, R12 ;  /* 0x0000000d183a7231 */ /* 0x000fe2000000000c */
[----:B------:R-:W-:Y:S02]  /*68e0*/  LOP3.LUT R12, R47, 0x64006400, RZ, 0xfc, !PT ;  /* 0x640064002f0c7812 */ /* 0x000fe400078efcff */
[----:B------:R-:W-:Y:S01]  /*68f0*/  LOP3.LUT R54, R45, 0x3f003f, RZ, 0xc0, !PT ;  /* 0x003f003f2d367812 */ /* 0x000fe200078ec0ff */
[----:B------:R-:W-:Y:S01]  /*6900*/  HADD2 R45, R51, -1056, -1056 ;  /* 0xe420e420332d7430 */ /* 0x000fe20000000000 */
        /* <DEDUP_REMOVED lines=29> */
[-C--:B0-----:R-:W-:Y:S01]  /*6ae0*/  HFMA2.MMA R55, R33, R16.reuse, R55 ;  /* 0x0000001021377235 */ /* 0x081fe20000000037 */
        /* <DEDUP_REMOVED lines=17> */
[----:B------:R-:W-:Y:S01]  /*6c00*/  HFMA2 R56, R48, R15, R56 ;  /* 0x0000000f30387231 */ /* 0x000fe20000000038 */
[----:B------:R-:W-:-:S02]  /*6c10*/  LOP3.LUT R30, R44, 0x64006400, RZ, 0xfc, !PT ;  /* 0x640064002c1e7812 */ /* 0x000fc400078efcff */
[----:B------:R-:W-:Y:S01]  /*6c20*/  LOP3.LUT R28, R40, 0x64006400, RZ, 0xfc, !PT ;  /* 0x64006400281c7812 */ /* 0x000fe200078efcff */
[----:B------:R-:W-:Y:S01]  /*6c30*/  HFMA2.MMA R57, R38, R17, R57 ;  /* 0x0000001126397235 */ /* 0x000fe20000000039 */
[----:B------:R-:W-:Y:S01]  /*6c40*/  LOP3.LUT R40, R43, 0x64006400, RZ, 0xfc, !PT ;  /* 0x640064002b287812 */ /* 0x000fe200078efcff */
[----:B------:R-:W-:Y:S01]  /*6c50*/  HADD2 R43, R26, -1056, -1056 ;  /* 0xe420e4201a2b7430 */ /* 0x000fe20000000000 */
[----:B------:R-:W-:Y:S01]  /*6c60*/  LOP3.LUT R42, R42, 0x64006400, RZ, 0xfc, !PT ;  /* 0x640064002a2a7812 */ /* 0x000fe200078efcff */
[----:B------:R-:W-:Y:S01]  /*6c70*/  HFMA2 R58, R52, R15, R58 ;  /* 0x0000000f343a7231 */ /* 0x000fe2000000003a */
[----:B------:R-:W-:Y:S01]  /*6c80*/  HFMA2.MMA R15, R41, R18, R55 ;  /* 0x00000012290f7235 */ /* 0x000fe20000000037 */
[----:B------:R-:W-:Y:S02]  /*6c90*/  HADD2 R39, R14, -1056, -1056 ;  /* 0xe420e4200e277430 */ /* 0x000fe40000000000 */
[----:B------:R-:W-:Y:S02]  /*6ca0*/  HFMA2 R56, R35, R16, R56 ;  /* 0x0000001023387231 */ /* 0x000fe40000000038 */
[----:B------:R-:W-:-:S02]  /*6cb0*/  HADD2 R36, R36, -1056, -1056 ;  /* 0xe420e42024247430 */ /* 0x000fc40000000000 */
[----:B------:R-:W-:Y:S01]  /*6cc0*/  HADD2 R30, R30, -1056, -1056 ;  /* 0xe420e4201e1e7430 */ /* 0x000fe20000000000 */
[----:B------:R-:W-:Y:S01]  /*6cd0*/  HFMA2.MMA R13, R43, R18, R57 ;  /* 0x000000122b0d7235 */ /* 0x000fe20000000039 */
[----:B------:R-:W-:Y:S02]  /*6ce0*/  HFMA2 R58, R39, R16, R58 ;  /* 0x00000010273a7231 */ /* 0x000fe4000000003a */
[----:B------:R-:W-:Y:S02]  /*6cf0*/  HADD2 R26, R42, -1056, -1056 ;  /* 0xe420e4202a1a7430 */ /* 0x000fe40000000000 */
[-C--:B------:R-:W-:Y:S02]  /*6d00*/  HFMA2 R56, R36, R17.reuse, R56 ;  /* 0x0000001124387231 */ /* 0x080fe40000000038 */
[----:B------:R-:W-:Y:S01]  /*6d10*/  HADD2 R31, R12, -1056, -1056 ;  /* 0xe420e4200c1f7430 */ /* 0x000fe20000000000 */
        /* <DEDUP_REMOVED lines=61> */
.L_x_2585:
        /* <DEDUP_REMOVED lines=9> */
.L_x_2583:
[----:B------:R-:W-:-:S04]  /*7180*/  ISETP.GE.AND P0, PT, R34, R9, PT ;  /* 0x000000092200720c */ /* 0x000fc80003f06270 */
[----:B------:R-:W-:-:S13]  /*7190*/  ISETP.GE.OR P0, PT, R34, c[0x0][0x1b0], P0 ;  /* 0x00006c0022007a0c */ /* 0x000fda0000706670 */
[----:B------:R-:W-:Y:S05]  /*71a0*/  @P0 BRA `(.L_x_2587) ;  /* 0x00001b6000000947 */ /* 0x000fea0003800000 */
.L_x_2589:
        /* <DEDUP_REMOVED lines=8> */
[----:B------:R-:W-:-:S03]  /*7230*/  @!P0 LEA R10, R34, 0x1, 0x1 ;  /* 0x00000001220a8811 */ /* 0x000fc600078e08ff */
[----:B------:R-:W-:Y:S02]  /*7240*/  @!P0 IMAD R32, R8, 0x8, R1 ;  /* 0x0000000808208824 */ /* 0x000fe400078e0201 */
[C---:B------:R-:W-:Y:S02]  /*7250*/  IMAD.WIDE R12, R43.reuse, 0x4, R16 ;  /* 0x000000042b0c7825 */ /* 0x040fe400078e0210 */
[----:B------:R-:W5:Y:S02]  /*7260*/  LDG.E.128.CONSTANT R16, [R16.64] ;  /* 0x0000000610107981 */ /* 0x000f64000c1e9d00 */
[----:B------:R-:W-:Y:S02]  /*7270*/  @!P0 IMAD.WIDE R10, R10, R11, c[0x0][0x198] ;  /* 0x000066000a0a8625 */ /* 0x000fe400078e020b */
[----:B------:R-:W2:Y:S02]  /*7280*/  @!P0 LDL.64 R32, [R32] ;  /* 0x0000000020208983 */ /* 0x000ea40000100a00 */
[----:B------:R-:W-:-:S02]  /*7290*/  IMAD.WIDE R24, R43, 0x4, R12 ;  /* 0x000000042b187825 */ /* 0x000fc400078e020c */
[----:B------:R-:W3:Y:S04]  /*72a0*/  @!P0 LDG.E.U16.CONSTANT R11, [R10.64] ;  /* 0x000000060a0b8981 */ /* 0x000ee8000c1e9500 */
[----:B------:R-:W5:Y:S04]  /*72b0*/  LDG.E.128.CONSTANT R12, [R12.64] ;  /* 0x000000060c0c7981 */ /* 0x000f68000c1e9d00 */
[----:B------:R0:W5:Y:S01]  /*72c0*/  LDG.E.128.CONSTANT R20, [R24.64] ;  /* 0x0000000618147981 */ /* 0x000162000c1e9d00 */
[----:B------:R-:W-:Y:S01]  /*72d0*/  IMAD.WIDE R26, R43, 0x4, R24 ;  /* 0x000000042b1a7825 */ /* 0x000fe200078e0218 */
[----:B------:R-:W-:-:S05]  /*72e0*/  IADD3 R0, R34, 0x20, RZ ;  /* 0x0000002022007810 */ /* 0x000fca0007ffe0ff */
[----:B------:R-:W-:Y:S01]  /*72f0*/  IMAD.WIDE R42, R43, 0x4, R26 ;  /* 0x000000042b2a7825 */ /* 0x000fe200078e021a */
[----:B--2---:R-:W-:Y:S02]  /*7300*/  @!P0 PRMT R93, R32, 0x7610, R93 ;  /* 0x00007610205d8816 */ /* 0x004fe4000000005d */
        /* <DEDUP_REMOVED lines=8> */
[----:B------:R-:W-:-:S02]  /*7390*/  SHF.R.U32.HI R33, RZ, 0xe, R16 ;  /* 0x0000000eff217819 */ /* 0x000fc40000011610 */
[----:B------:R-:W-:Y:S02]  /*73a0*/  LOP3.LUT R32, R32, 0x10001, RZ, 0xc0, !PT ;  /* 0x0001000120207812 */ /* 0x000fe400078ec0ff */
[----:B------:R-:W-:Y:S02]  /*73b0*/  SHF.R.U32.HI R35, RZ, 0xf, R29 ;  /* 0x0000000fff237819 */ /* 0x000fe4000001161d */
[----:B------:R-:W-:Y:S02]  /*73c0*/  SHF.R.U32.HI R34, RZ, 0xd, R12 ;  /* 0x0000000dff227819 */ /* 0x000fe4000001160c */
[----:B------:R-:W-:Y:S02]  /*73d0*/  LOP3.LUT R33, R32, 0x20002, R33, 0xf8, !PT ;  /* 0x0002000220217812 */ /* 0x000fe400078ef821 */
[----:B------:R-:W-:Y:S02]  /*73e0*/  LOP3.LUT R35, R35, 0x10001, RZ, 0xc0, !PT ;  /* 0x0001000123237812 */ /* 0x000fe400078ec0ff */
[----:B------:R-:W-:-:S02]  /*73f0*/  LOP3.LUT R34, R33, 0x40004, R34, 0xf8, !PT ;  /* 0x0004000421227812 */ /* 0x000fc400078ef822 */
[----:B------:R-:W-:Y:S02]  /*7400*/  SHF.R.U32.HI R38, RZ, 0xe, R17 ;  /* 0x0000000eff267819 */ /* 0x000fe40000011611 */
[----:B------:R-:W-:Y:S02]  /*7410*/  SHF.R.U32.HI R85, RZ, 0xc, R20 ;  /* 0x0000000cff557819 */ /* 0x000fe40000011614 */
[----:B------:R-:W-:Y:S02]  /*7420*/  LOP3.LUT R38, R35, 0x20002, R38, 0xf8, !PT ;  /* 0x0002000223267812 */ /* 0x000fe400078ef826 */
[----:B------:R-:W-:Y:S02]  /*7430*/  LOP3.LUT R85, R34, 0x80008, R85, 0xf8, !PT ;  /* 0x0008000822557812 */ /* 0x000fe400078ef855 */
[----:B------:R-:W0:Y:S01]  /*7440*/  LDS.128 R32, [UR4] ;  /* 0x00000004ff207984 */ /* 0x000e220008000c00 */
[C---:B------:R-:W-:Y:S02]  /*7450*/  LOP3.LUT R67, R28.reuse, 0x1f001f, RZ, 0xc0, !PT ;  /* 0x001f001f1c437812 */ /* 0x040fe400078ec0ff */
[----:B------:R-:W-:-:S02]  /*7460*/  LOP3.LUT R10, R28, 0x3e003e0, RZ, 0xc0, !PT ;  /* 0x03e003e01c0a7812 */ /* 0x000fc400078ec0ff */
[----:B------:R-:W-:Y:S02]  /*7470*/  SHF.R.U32.HI R41, RZ, 0xa, R28 ;  /* 0x0000000aff297819 */ /* 0x000fe4000001161c */
[----:B------:R-:W-:Y:S02]  /*7480*/  SHF.R.U32.HI R39, RZ, 0xd, R13 ;  /* 0x0000000dff277819 */ /* 0x000fe4000001160d */
[C---:B------:R-:W-:Y:S02]  /*7490*/  LOP3.LUT R28, R29.reuse, 0x1f001f, RZ, 0xc0, !PT ;  /* 0x001f001f1d1c7812 */ /* 0x040fe400078ec0ff */
[----:B------:R-:W-:Y:S02]  /*74a0*/  LOP3.LUT R36, R29, 0x3e003e0, RZ, 0xc0, !PT ;  /* 0x03e003e01d247812 */ /* 0x000fe400078ec0ff */
[----:B------:R-:W-:Y:S02]  /*74b0*/  SHF.R.U32.HI R44, RZ, 0xa, R29 ;  /* 0x0000000aff2c7819 */ /* 0x000fe4000001161d */
        /* <DEDUP_REMOVED lines=13> */
[C---:B------:R-:W-:Y:S02]  /*7590*/  LOP3.LUT R58, R17.reuse, 0x1f001f, RZ, 0xc0, !PT ;  /* 0x001f001f113a7812 */ /* 0x040fe400078ec0ff */
[----:B------:R-:W-:Y:S02]  /*75a0*/  LOP3.LUT R16, R17, 0x3e003e0, RZ, 0xc0, !PT ;  /* 0x03e003e011107812 */ /* 0x000fe400078ec0ff */
[----:B------:R-:W-:Y:S02]  /*75b0*/  SHF.R.U32.HI R51, RZ, 0xa, R17 ;  /* 0x0000000aff337819 */ /* 0x000fe40000011611 */
[----:B------:R-:W-:Y:S02]  /*75c0*/  SHF.R.U32.HI R69, RZ, 0xe, R19 ;  /* 0x0000000eff457819 */ /* 0x000fe40000011613 */
        /* <DEDUP_REMOVED lines=10> */
[----:B------:R-:W-:Y:S02]  /*7670*/  LOP3.LUT R84, R39, 0x80008, R84, 0xf8, !PT ;  /* 0x0008000827547812 */ /* 0x000fe400078ef854 */
[----:B------:R-:W-:Y:S02]  /*7680*/  SHF.R.U32.HI R77, RZ, 0xd, R15 ;  /* 0x0000000dff4d7819 */ /* 0x000fe4000001160f */
[----:B------:R-:W-:Y:S02]  /*7690*/  LOP3.LUT R62, R62, 0x20002, R69, 0xf8, !PT ;  /* 0x000200023e3e7812 */ /* 0x000fe400078ef845 */
[----:B------:R-:W-:-:S02]  /*76a0*/  LOP3.LUT R39, R21, 0x3e003e0, RZ, 0xc0, !PT ;  /* 0x03e003e015277812 */ /* 0x000fc400078ec0ff */
[----:B------:R-:W-:Y:S02]  /*76b0*/  LOP3.LUT R54, R12, 0x1f001f, RZ, 0xc0, !PT ;  /* 0x001f001f0c367812 */ /* 0x000fe400078ec0ff */
[----:B------:R-:W-:Y:S02]  /*76c0*/  SHF.R.U32.HI R59, RZ, 0xa, R12 ;  /* 0x0000000aff3b7819 */ /* 0x000fe4000001160c */
[----:B------:R-:W-:Y:S02]  /*76d0*/  SHF.R.U32.HI R76, RZ, 0xd, R14 ;  /* 0x0000000dff4c7819 */ /* 0x000fe4000001160e */
[----:B------:R-:W-:Y:S02]  /*76e0*/  LOP3.LUT R45, R45, 0x20002, R48, 0xf8, !PT ;  /* 0x000200022d2d7812 */ /* 0x000fe400078ef830 */
[----:B------:R-:W-:Y:S02]  /*76f0*/  LOP3.LUT R38, R20, 0x3e003e0, RZ, 0xc0, !PT ;  /* 0x03e003e014267812 */ /* 0x000fe400078ec0ff */
[----:B------:R-:W-:-:S02]  /*7700*/  LOP3.LUT R69, R36, 0x64006400, RZ, 0xfc, !PT ;  /* 0x6400640024457812 */ /* 0x000fc400078efcff */
[C---:B------:R-:W-:Y:S02]  /*7710*/  LOP3.LUT R55, R13.reuse, 0x1f001f, RZ, 0xc0, !PT ;  /* 0x001f001f0d377812 */ /* 0x040fe400078ec0ff */
[----:B------:R-:W-:Y:S01]  /*7720*/  LOP3.LUT R12, R13, 0x3e003e0, RZ, 0xc0, !PT ;  /* 0x03e003e00d0c7812 */ /* 0x000fe200078ec0ff */
[----:B------:R-:W-:Y:S01]  /*7730*/  HFMA2 R64, R69, R40.H0_H0, -48, -48 ;  /* 0xd200d20045407431 */ /* 0x000fe20000040028 */
[----:B------:R-:W-:Y:S02]  /*7740*/  SHF.R.U32.HI R61, RZ, 0xa, R13 ;  /* 0x0000000aff3d7819 */ /* 0x000fe4000001160d */
[----:B------:R-:W-:Y:S02]  /*7750*/  LOP3.LUT R13, R14, 0x3e003e0, RZ, 0xc0, !PT ;  /* 0x03e003e00e0d7812 */ /* 0x000fe400078ec0ff */
[----:B------:R-:W-:Y:S02]  /*7760*/  LOP3.LUT R19, R19, 0x64006400, RZ, 0xfc, !PT ;  /* 0x6400640013137812 */ /* 0x000fe400078efcff */
[----:B------:R-:W-:-:S02]  /*7770*/  LOP3.LUT R77, R62, 0x40004, R77, 0xf8, !PT ;  /* 0x000400043e4d7812 */ /* 0x000fc400078ef84d */
[----:B------:R-:W-:Y:S02]  /*7780*/  LOP3.LUT R75, R17, 0x64006400, RZ, 0xfc, !PT ;  /* 0x64006400114b7812 */ /* 0x000fe400078efcff */
[----:B------:R-:W-:Y:S02]  /*7790*/  LOP3.LUT R71, R39, 0x64006400, RZ, 0xfc, !PT ;  /* 0x6400640027477812 */ /* 0x000fe400078efcff */
[----:B------:R-:W-:Y:S02]  /*77a0*/  LOP3.LUT R76, R45, 0x40004, R76, 0xf8, !PT ;  /* 0x000400042d4c7812 */ /* 0x000fe400078ef84c */
[----:B------:R-:W-:Y:S02]  /*77b0*/  LOP3.LUT R62, R23, 0x3e003e0, RZ, 0xc0, !PT ;  /* 0x03e003e0173e7812 */ /* 0x000fe400078ec0ff */
[----:B------:R-:W-:Y:S02]  /*77c0*/  LOP3.LUT R73, R11, 0x64006400, RZ, 0xfc, !PT ;  /* 0x640064000b497812 */ /* 0x000fe400078efcff */
[----:B------:R-:W-:-:S02]  /*77d0*/  LOP3.LUT R17, R38, 0x64006400, RZ, 0xfc, !PT ;  /* 0x6400640026117812 */ /* 0x000fc400078efcff */
[----:B------:R-:W-:Y:S02]  /*77e0*/  LOP3.LUT R56, R14, 0x1f001f, RZ, 0xc0, !PT ;  /* 0x001f001f0e387812 */ /* 0x000fe400078ec0ff */
[----:B------:R-:W-:Y:S01]  /*77f0*/  SHF.R.U32.HI R63, RZ, 0xa, R14 ;  /* 0x0000000aff3f7819 */ /* 0x000fe2000001160e */
        /* <DEDUP_REMOVED lines=10> */
[----:B------:R-:W-:Y:S02]  /*78a0*/  SHF.R.U32.HI R65, RZ, 0xa, R15 ;  /* 0x0000000aff417819 */ /* 0x000fe4000001160f */
        /* <DEDUP_REMOVED lines=40> */
[----:B------:R-:W-:Y:S02]  /*7b30*/  LOP3.LUT R79, R65, 0x64006400, RZ, 0xfc, !PT ;  /* 0x64006400414f7812 */ /* 0x000fe400078efcff */
[----:B------:R-:W-:Y:S01]  /*7b40*/  ISETP.GE.AND P0, PT, R7, 0x2, PT ;  /* 0x000000020700780c */ /* 0x000fe20003f06270 */
[----:B------:R-:W-:Y:S02]  /*7b50*/  HADD2 R65, R59, -1040, -1040 ;  /* 0xe410e4103b417430 */ /* 0x000fe40000000000 */
[----:B------:R-:W-:Y:S01]  /*7b60*/  HADD2 R59, R79, -1040, -1040 ;  /* 0xe410e4104f3b7430 */ /* 0x000fe20000000000 */
[----:B--2---:R-:W-:Y:S02]  /*7b70*/  LOP3.LUT R36, R24, 0x3e003e0, RZ, 0xc0, !PT ;  /* 0x03e003e018247812 */ /* 0x004fe400078ec0ff */
[----:B------:R-:W-:Y:S02]  /*7b80*/  LOP3.LUT R38, R25, 0x3e003e0, RZ, 0xc0, !PT ;  /* 0x03e003e019267812 */ /* 0x000fe400078ec0ff */
        /* <DEDUP_REMOVED lines=10> */
[----:B------:R-:W-:-:S02]  /*7c30*/  HFMA2 R38, R31, R40.H0_H0, -48, -48 ;  /* 0xd200d2001f267431 */ /* 0x000fc40000040028 */
[----:B------:R-:W-:Y:S01]  /*7c40*/  HFMA2 R40, R73, R40.H0_H0, -48, -48 ;  /* 0xd200d20049287431 */ /* 0x000fe20000040028 */
[----:B------:R-:W1:Y:S01]  /*7c50*/  LDS.128 R28, [UR4+0x10] ;  /* 0x00001004ff1c7984 */ /* 0x000e620008000c00 */
[----:B------:R-:W-:Y:S02]  /*7c60*/  HADD2 R73, R67, -1040, -1040 ;  /* 0xe410e41043497430 */ /* 0x000fe40000000000 */
[----:B------:R-:W-:Y:S02]  /*7c70*/  HADD2 R69, R69, -1040, -1040 ;  /* 0xe410e41045457430 */ /* 0x000fe40000000000 */
[----:B------:R-:W-:Y:S02]  /*7c80*/  HADD2 R71, R71, -1040, -1040 ;  /* 0xe410e41047477430 */ /* 0x000fe40000000000 */
[----:B------:R-:W-:Y:S01]  /*7c90*/  HADD2 R67, R70, -1040, -1040 ;  /* 0xe410e41046437430 */ /* 0x000fe20000000000 */
[-C--:B0-----:R-:W-:Y:S01]  /*7ca0*/  HFMA2.MMA R72, R73, R32.reuse, RZ ;  /* 0x0000002049487235 */ /* 0x081fe200000000ff */
[-C--:B------:R-:W-:Y:S01]  /*7cb0*/  HFMA2 R70, R71, R32.reuse, RZ.H0_H0 ;  /* 0x0000002047467231 */ /* 0x080fe200000400ff */
[----:B------:R-:W-:Y:S01]  /*7cc0*/  HFMA2.MMA R74, R69, R32, RZ ;  /* 0x00000020454a7235 */ /* 0x000fe200000000ff */
[----:B------:R-:W-:-:S02]  /*7cd0*/  HFMA2 R75, R67, R32, RZ.H0_H0 ;  /* 0x00000020434b7231 */ /* 0x000fc400000400ff */
[-C--:B------:R-:W-:Y:S01]  /*7ce0*/  HFMA2 R32, R64, R33.reuse, R70 ;  /* 0x0000002140207231 */ /* 0x080fe20000000046 */
[-C--:B------:R-:W-:Y:S02]  /*7cf0*/  HFMA2.MMA R72, R66, R33.reuse, R72 ;  /* 0x0000002142487235 */ /* 0x080fe40000000048 */
[----:B------:R-:W-:Y:S01]  /*7d00*/  HFMA2.MMA R70, R62, R33, R74 ;  /* 0x000000213e467235 */ /* 0x000fe2000000004a */
[----:B------:R-:W-:Y:S01]  /*7d10*/  HFMA2 R33, R48, R33, R75 ;  /* 0x0000002130217231 */ /* 0x000fe2000000004b */
        /* <DEDUP_REMOVED lines=39> */
[----:B------:R-:W-:Y:S01]  /*7f90*/  HADD2 R50, R78, -1040, -1040 ;  /* 0xe410e4104e327430 */ /* 0x000fe20000000000 */
[----:B------:R-:W-:Y:S01]  /*7fa0*/  LOP3.LUT R78, R63, 0x64006400, RZ, 0xfc, !PT ;  /* 0x640064003f4e7812 */ /* 0x000fe200078efcff */
[-C--:B------:R-:W-:Y:S01]  /*7fb0*/  HFMA2 R68, R54, R29.reuse, R68 ;  /* 0x0000001d36447231 */ /* 0x080fe20000000044 */
[-C--:B------:R-:W-:Y:S01]  /*7fc0*/  HFMA2.MMA R72, R51, R30.reuse, R72 ;  /* 0x0000001e33487235 */ /* 0x080fe20000000048 */
[----:B------:R-:W-:Y:S02]  /*7fd0*/  HADD2 R53, R53, -1040, -1040 ;  /* 0xe410e41035357430 */ /* 0x000fe40000000000 */
[----:B------:R-:W-:Y:S01]  /*7fe0*/  HFMA2 R74, R50, R29, R28 ;  /* 0x0000001d324a7231 */ /* 0x000fe2000000001c */
        /* <DEDUP_REMOVED lines=19> */
[----:B------:R-:W-:Y:S01]  /*8120*/  SHF.R.U32.HI R20, RZ, 0xa, R20 ;  /* 0x0000000aff147819 */ /* 0x000fe20000011614 */
[-C--:B0-----:R-:W-:Y:S01]  /*8130*/  HFMA2.MMA R30, R65, R32.reuse, R30 ;  /* 0x00000020411e7235 */ /* 0x081fe2000000001e */
[-C--:B------:R-:W-:Y:S01]  /*8140*/  HFMA2 R28, R63, R32.reuse, R28 ;  /* 0x000000203f1c7231 */ /* 0x080fe2000000001c */
[----:B------:R-:W-:Y:S01]  /*8150*/  HFMA2.MMA R29, R61, R32, R29 ;  /* 0x000000203d1d7235 */ /* 0x000fe2000000001d */
[----:B------:R-:W-:Y:S01]  /*8160*/  HFMA2 R31, R59, R32, R31 ;  /* 0x000000203b1f7231 */ /* 0x000fe2000000001f */
[----:B------:R-:W-:Y:S01]  /*8170*/  SHF.R.U32.HI R78, RZ, 0xc, R23 ;  /* 0x0000000cff4e7819 */ /* 0x000fe20000011617 */
[----:B------:R-:W-:Y:S01]  /*8180*/  HADD2 R72, R72, -1040, -1040 ;  /* 0xe410e41048487430 */ /* 0x000fe20000000000 */
[-C--:B------:R-:W-:Y:S01]  /*8190*/  HFMA2.MMA R30, R74, R33.reuse, R30 ;  /* 0x000000214a1e7235 */ /* 0x080fe2000000001e */
[----:B------:R-:W-:Y:S01]  /*81a0*/  HADD2 R68, R68, -1040, -1040 ;  /* 0xe410e41044447430 */ /* 0x000fe20000000000 */
[----:B------:R-:W-:Y:S01]  /*81b0*/  HFMA2.MMA R29, R70, R33, R29 ;  /* 0x00000021461d7235 */ /* 0x000fe2000000001d */
[-C--:B------:R-:W-:Y:S01]  /*81c0*/  HFMA2 R28, R72, R33.reuse, R28 ;  /* 0x00000021481c7231 */ /* 0x080fe2000000001c */
[----:B------:R-:W-:Y:S01]  /*81d0*/  SHF.R.U32.HI R21, RZ, 0xa, R21 ;  /* 0x0000000aff157819 */ /* 0x000fe20000011615 */
[----:B------:R-:W-:Y:S01]  /*81e0*/  HFMA2 R31, R68, R33, R31 ;  /* 0x00000021441f7231 */ /* 0x000fe2000000001f */
[-C--:B------:R-:W-:Y:S01]  /*81f0*/  HFMA2.MMA R83, R17, R34.reuse, R30 ;  /* 0x0000002211537235 */ /* 0x080fe2000000001e */
[-C--:B------:R-:W-:Y:S01]  /*8200*/  HFMA2 R81, R19, R34.reuse, R28 ;  /* 0x0000002213517231 */ /* 0x080fe2000000001c */
[----:B------:R-:W-:Y:S01]  /*8210*/  HFMA2.MMA R79, R37, R34, R29 ;  /* 0x00000022254f7235 */ /* 0x000fe2000000001d */
[----:B------:R-:W-:Y:S01]  /*8220*/  HFMA2 R34, R39, R34, R31 ;  /* 0x0000002227227231 */ /* 0x000fe2000000001f */
[----:B------:R-:W-:-:S02]  /*8230*/  SHF.R.U32.HI R33, RZ, 0xc, R22 ;  /* 0x0000000cff217819 */ /* 0x000fc40000011616 */
[----:B------:R-:W0:Y:S01]  /*8240*/  LDS.128 R28, [UR4+0x30] ;  /* 0x00003004ff1c7984 */ /* 0x000e220008000c00 */
        /* <DEDUP_REMOVED lines=12> */
[----:B------:R-:W-:Y:S01]  /*8310*/  HADD2 R80, R21, -1040, -1040 ;  /* 0xe410e41015507430 */ /* 0x000fe20000000000 */
[----:B------:R-:W-:Y:S01]  /*8320*/  LOP3.LUT R33, R77, 0x80008, R78, 0xf8, !PT ;  /* 0x000800084d217812 */ /* 0x000fe200078ef84e */
        /* <DEDUP_REMOVED lines=15> */
[----:B------:R-:W-:Y:S02]  /*8420*/  HADD2 R79, R77, -1040, -1040 ;  /* 0xe410e4104d4f7430 */ /* 0x000fe40000000000 */
[----:B------:R-:W-:Y:S01]  /*8430*/  HADD2 R81, R35, -1040, -1040 ;  /* 0xe410e41023517430 */ /* 0x000fe20000000000 */
[----:B------:R-:W-:Y:S01]  /*8440*/  SHF.R.U32.HI R35, RZ, 0xb, R25 ;  /* 0x0000000bff237819 */ /* 0x000fe20000011619 */
[----:B------:R-:W-:Y:S01]  /*8450*/  HADD2 R77, R86, -1040, -1040 ;  /* 0xe410e410564d7430 */ /* 0x000fe20000000000 */
[-C--:B0-----:R-:W-:Y:S01]  /*8460*/  HFMA2.MMA R20, R83, R28.reuse, R20 ;  /* 0x0000001c53147235 */ /* 0x081fe20000000014 */
[-C--:B------:R-:W-:Y:S01]  /*8470*/  HFMA2 R21, R81, R28.reuse, R21 ;  /* 0x0000001c51157231 */ /* 0x080fe20000000015 */
[----:B------:R-:W-:Y:S01]  /*8480*/  HFMA2.MMA R23, R79, R28, R22 ;  /* 0x0000001c4f177235 */ /* 0x000fe20000000016 */
[----:B------:R-:W-:Y:S01]  /*8490*/  HFMA2 R34, R77, R28, R34 ;  /* 0x0000001c4d227231 */ /* 0x000fe20000000022 */
[--C-:B------:R-:W-:Y:S01]  /*84a0*/  SHF.R.U32.HI R28, RZ, 0xb, R24.reuse ;  /* 0x0000000bff1c7819 */ /* 0x100fe20000011618 */
[-C--:B------:R-:W-:Y:S01]  /*84b0*/  HFMA2 R21, R36, R29.reuse, R21 ;  /* 0x0000001d24157231 */ /* 0x080fe20000000015 */
[----:B------:R-:W-:Y:S01]  /*84c0*/  SHF.R.U32.HI R24, RZ, 0xa, R24 ;  /* 0x0000000aff187819 */ /* 0x000fe20000011618 */
[-C--:B------:R-:W-:Y:S01]  /*84d0*/  HFMA2.MMA R22, R18, R29.reuse, R20 ;  /* 0x0000001d12167235 */ /* 0x080fe20000000014 */
[----:B------:R-:W-:Y:S01]  /*84e0*/  LOP3.LUT R84, R84, 0x100010, R35, 0xf8, !PT ;  /* 0x0010001054547812 */ /* 0x000fe200078ef823 */
[----:B------:R-:W-:Y:S01]  /*84f0*/  HFMA2.MMA R20, R38, R29, R23 ;  /* 0x0000001d26147235 */ /* 0x000fe20000000017 */
[--C-:B------:R-:W-:Y:S01]  /*8500*/  SHF.R.U32.HI R35, RZ, 0xb, R26.reuse ;  /* 0x0000000bff237819 */ /* 0x100fe2000001161a */
[----:B------:R-:W-:Y:S01]  /*8510*/  HFMA2 R29, R40, R29, R34 ;  /* 0x0000001d281d7231 */ /* 0x000fe20000000022 */
[----:B------:R-:W-:-:S02]  /*8520*/  SHF.R.U32.HI R26, RZ, 0xa, R26 ;  /* 0x0000000aff1a7819 */ /* 0x000fc4000001161a */
[----:B------:R-:W-:Y:S02]  /*8530*/  LOP3.LUT R24, R24, 0x1f001f, RZ, 0xc0, !PT ;  /* 0x001f001f18187812 */ /* 0x000fe400078ec0ff */
[----:B------:R-:W-:Y:S02]  /*8540*/  LOP3.LUT R26, R26, 0x1f001f, RZ, 0xc0, !PT ;  /* 0x001f001f1a1a7812 */ /* 0x000fe400078ec0ff */
[----:B------:R-:W-:Y:S02]  /*8550*/  LOP3.LUT R24, R24, 0x64006400, RZ, 0xfc, !PT ;  /* 0x6400640018187812 */ /* 0x000fe400078efcff */
[----:B------:R-:W-:Y:S02]  /*8560*/  LOP3.LUT R23, R85, 0x100010, R28, 0xf8, !PT ;  /* 0x0010001055177812 */ /* 0x000fe400078ef81c */
[----:B------:R-:W-:Y:S01]  /*8570*/  SHF.R.U32.HI R25, RZ, 0xa, R25 ;  /* 0x0000000aff197819 */ /* 0x000fe20000011619 */
        /* <DEDUP_REMOVED lines=41> */
[----:B------:R-:W-:Y:S01]  /*8810*/  HFMA2 R31, R69, R20, RZ.H0_H0 ;  /* 0x00000014451f7231 */ /* 0x000fe200000400ff */
[-C--:B------:R-:W-:Y:S02]  /*8820*/  HFMA2.MMA R32, R71, R20.reuse, RZ ;  /* 0x0000001447207235 */ /* 0x080fe400000000ff */
[----:B------:R-:W-:-:S03]  /*8830*/  HFMA2.MMA R20, R67, R20, RZ ;  /* 0x0000001443147235 */ /* 0x000fc600000000ff */
[-C--:B------:R-:W-:Y:S02]  /*8840*/  HFMA2.MMA R62, R62, R21.reuse, R31 ;  /* 0x000000153e3e7235 */ /* 0x080fe4000000001f */
[----:B------:R-:W0:Y:S01]  /*8850*/  LDS.128 R28, [UR4+0xa0] ;  /* 0x0000a004ff1c7984 */ /* 0x000e220008000c00 */
[-C--:B------:R-:W-:Y:S01]  /*8860*/  HFMA2 R66, R66, R21.reuse, R33 ;  /* 0x0000001542427231 */ /* 0x080fe20000000021 */
[----:B------:R-:W-:Y:S01]  /*8870*/  HFMA2.MMA R20, R48, R21, R20 ;  /* 0x0000001530147235 */ /* 0x000fe20000000014 */
[----:B------:R-:W-:Y:S02]  /*8880*/  HFMA2 R64, R64, R21, R32 ;  /* 0x0000001540407231 */ /* 0x000fe40000000020 */
[-C--:B------:R-:W-:Y:S01]  /*8890*/  HFMA2 R66, R75, R22.reuse, R66 ;  /* 0x000000164b427231 */ /* 0x080fe20000000042 */
[----:B------:R-:W2:Y:S01]  /*88a0*/  LDS.128 R32, [UR4+0xb0] ;  /* 0x0000b004ff207984 */ /* 0x000ea20008000c00 */
[-C--:B------:R-:W-:Y:S02]  /*88b0*/  HFMA2 R64, R47, R22.reuse, R64 ;  /* 0x000000162f407231 */ /* 0x080fe40000000040 */
[----:B------:R-:W-:Y:S01]  /*88c0*/  HFMA2 R62, R49, R22, R62 ;  /* 0x00000016313e7231 */ /* 0x000fe2000000003e */
[----:B------:R-:W-:-:S02]  /*88d0*/  HFMA2.MMA R22, R41, R22, R20 ;  /* 0x0000001629167235 */ /* 0x000fc40000000014 */
[-C--:B------:R-:W-:Y:S01]  /*88e0*/  HFMA2.MMA R66, R60, R23.reuse, R66 ;  /* 0x000000173c427235 */ /* 0x080fe20000000042 */
[----:B------:R-:W-:Y:S01]  /*88f0*/  HFMA2 R62, R46, R23, R62 ;  /* 0x000000172e3e7231 */ /* 0x000fe2000000003e */
[-C--:B------:R-:W-:Y:S02]  /*8900*/  HFMA2.MMA R64, R58, R23.reuse, R64 ;  /* 0x000000173a407235 */ /* 0x080fe40000000040 */
[----:B------:R-:W-:-:S03]  /*8910*/  HFMA2.MMA R22, R44, R23, R22 ;  /* 0x000000172c167235 */ /* 0x000fc60000000016 */
[----:B-1----:R-:W-:-:S03]  /*8920*/  HFMA2.MMA R62, R11, R24, R62 ;  /* 0x000000180b3e7235 */ /* 0x002fc6000000003e */
[-C--:B------:R-:W-:Y:S02]  /*8930*/  HFMA2 R66, R45, R24.reuse, R66 ;  /* 0x000000182d427231 */ /* 0x080fe40000000042 */
[-C--:B------:R-:W-:Y:S01]  /*8940*/  HFMA2 R64, R10, R24.reuse, R64 ;  /* 0x000000180a407231 */ /* 0x080fe20000000040 */
[-C--:B------:R-:W-:Y:S01]  /*8950*/  HFMA2.MMA R62, R52, R25.reuse, R62 ;  /* 0x00000019343e7235 */ /* 0x080fe2000000003e */
[----:B------:R-:W-:Y:S02]  /*8960*/  HFMA2 R22, R12, R24, R22 ;  /* 0x000000180c167231 */ /* 0x000fe40000000016 */
        /* <DEDUP_REMOVED lines=8> */
[----:B------:R-:W-:Y:S01]  /*89f0*/  HFMA2.MMA R66, R13, R27, R66 ;  /* 0x0000001b0d427235 */ /* 0x000fe20000000042 */
[-C--:B------:R-:W-:Y:S02]  /*8a00*/  HFMA2 R14, R14, R27.reuse, R64 ;  /* 0x0000001b0e0e7231 */ /* 0x080fe40000000040 */
[----:B0-----:R-:W-:Y:S01]  /*8a10*/  HFMA2.MMA R62, R61, R28, R62 ;  /* 0x0000001c3d3e7235 */ /* 0x001fe2000000003e */
[----:B------:R-:W-:-:S02]  /*8a20*/  HFMA2 R22, R16, R27, R22 ;  /* 0x0000001b10167231 */ /* 0x000fc40000000016 */
[----:B------:R-:W-:Y:S01]  /*8a30*/  HFMA2.MMA R66, R65, R28, R66 ;  /* 0x0000001c41427235 */ /* 0x000fe20000000042 */
[-C--:B------:R-:W-:Y:S02]  /*8a40*/  HFMA2 R14, R63, R28.reuse, R14 ;  /* 0x0000001c3f0e7231 */ /* 0x080fe4000000000e */
        /* <DEDUP_REMOVED lines=12> */
[----:B--2---:R-:W-:Y:S01]  /*8b10*/  HFMA2.MMA R19, R79, R32, R62 ;  /* 0x000000204f137235 */ /* 0x004fe2000000003e */
        /* <DEDUP_REMOVED lines=21> */
[----:B------:R-:W-:-:S03]  /*8c70*/  PRMT R45, R45, 0x5410, R44 ;  /* 0x000054102d2d7816 */ /* 0x000fc6000000002c */
[----:B------:R-:W-:-:S03]  /*8c80*/  HFMA2 R3, R19, R92, R3 ;  /* 0x0000005c13037231 */ /* 0x000fc60000000003 */
[----:B------:R-:W-:Y:S02]  /*8c90*/  HFMA2.MMA R4, R45, R93, R4 ;  /* 0x0000005d2d047235 */ /* 0x000fe40000000004 */
.L_x_2588:
[C---:B0-----:R-:W-:Y:S01]  /*8ca0*/  ISETP.GE.AND P0, PT, R0.reuse, c[0x0][0x1b0], PT ;  /* 0x00006c0000007a0c */ /* 0x041fe20003f06270 */
[----:B------:R-:W-:Y:S01]  /*8cb0*/  UIADD3 UR4, UR4, 0x40, URZ ;  /* 0x0000004004047890 */ /* 0x000fe2000fffe03f */
[----:B------:R-:W-:Y:S01]  /*8cc0*/  ISETP.LT.AND P2, PT, R0, R9, PT ;  /* 0x000000090000720c */ /* 0x000fe20003f41270 */
[----:B------:R-:W-:Y:S02]  /*8cd0*/  IMAD.MOV.U32 R26, RZ, RZ, R42 ;  /* 0x000000ffff1a7224 */ /* 0x000fe400078e002a */
[----:B------:R-:W-:Y:S02]  /*8ce0*/  IMAD.MOV.U32 R27, RZ, RZ, R43 ;  /* 0x000000ffff1b7224 */ /* 0x000fe400078e002b */
[----:B------:R-:W-:-:S08]  /*8cf0*/  IMAD.MOV.U32 R34, RZ, RZ, R0 ;  /* 0x000000ffff227224 */ /* 0x000fd000078e0000 */
[----:B------:R-:W-:Y:S05]  /*8d00*/  @!P0 BRA P2, `(.L_x_2589) ;  /* 0xffffe4a000008947 */ /* 0x000fea000103ffff */
.L_x_2587:
[----:B------:R-:W-:Y:S05]  /*8d10*/  @!P1 EXIT ;  /* 0x000000000000994d */ /* 0x000fea0003800000 */
[----:B------:R-:W0:Y:S01]  /*8d20*/  S2R R2, SR_CTAID.X ;  /* 0x0000000000027919 */ /* 0x000e220000002500 */
[----:B-----5:R-:W-:-:S03]  /*8d30*/  IMAD.MOV.U32 R13, RZ, RZ, 0x2 ;  /* 0x00000002ff0d7424 */ /* 0x020fc600078e00ff */
        /* <DEDUP_REMOVED lines=13> */
.L_x_2593:
[----:B------:R-:W0:Y:S02]  /*8e10*/  LDS R10, [R2] ;  /* 0x00000000020a7984 */ /* 0x000e240000000800 */
[----:B0-----:R-:W-:-:S06]  /*8e20*/  HADD2 R11, R10, R6 ;  /* 0x000000060a0b7230 */ /* 0x001fcc0000000000 */
[----:B------:R-:W0:Y:S02]  /*8e30*/  ATOMS.CAST.SPIN R11, [R2], R10, R11 ;  /* 0x0000000a020b738d */ /* 0x000e24000180000b */
[----:B0-----:R-:W-:-:S13]  /*8e40*/  ISETP.EQ.U32.AND P0, PT, R11, 0x1, PT ;  /* 0x000000010b00780c */ /* 0x001fda0003f02070 */
[----:B------:R-:W-:Y:S05]  /*8e50*/  @!P0 BRA `(.L_x_2593) ;  /* 0xffffffb000008947 */ /* 0x000fea000383ffff */
[----:B------:R-:W-:Y:S05]  /*8e60*/  BRA `(.L_x_2591) ;  /* 0x0000003000007947 */ /* 0x000fea0003800000 */
.L_x_2592:
[----:B------:R-:W2:Y:S02]  /*8e70*/  LD.E R2, [R8.64] ;  /* 0x0000000608027980 */ /* 0x000ea4000c101900 */
[----:B--2---:R-:W-:-:S05]  /*8e80*/  IMAD.IADD R11, R6, 0x1, R2 ;  /* 0x00000001060b7824 */ /* 0x004fca00078e0202 */
[----:B------:R0:W-:Y:S02]  /*8e90*/  ST.E [R8.64], R11 ;  /* 0x0000000b08007985 */ /* 0x0001e4000c101906 */
.L_x_2591:
[----:B------:R-:W-:Y:S05]  /*8ea0*/  BSYNC B0 ;  /* 0x0000000000007941 */ /* 0x000fea0003800000 */
.L_x_2590:
[----:B------:R-:W2:Y:S01]  /*8eb0*/  ATOM.E.ADD.F16x2.RN.STRONG.GPU P0, RZ, [R8.64+0x4], R5 ;  /* 0x0000040508ff798a */ /* 0x000ea2000810e9c6 */
[----:B------:R-:W-:Y:S01]  /*8ec0*/  BSSY B0, `(.L_x_2594) ;  /* 0x000000f000007945 */ /* 0x000fe20003800000 */
[----:B--2---:R-:W-:Y:S05]  /*8ed0*/  @P0 BRA `(.L_x_2595) ;  /* 0x000000d000000947 */ /* 0x004fea0003800000 */
[----:B------:R-:W1:Y:S02]  /*8ee0*/  QSPC.E.S P0, RZ, [R8+0x4] ;  /* 0x0000040008ff73aa */ /* 0x000e640000000500 */
[----:B-1----:R-:W-:Y:S05]  /*8ef0*/  @!P0 BRA `(.L_x_2596) ;  /* 0x0000008000008947 */ /* 0x002fea0003800000 */
[----:B0-----:R-:W-:-:S04]  /*8f00*/  IADD3 R8, R8, 0x4, RZ ;  /* 0x0000000408087810 */ /* 0x001fc80007ffe0ff */
[----:B------:R-:W-:-:S05]  /*8f10*/  LOP3.LUT R8, R8, 0xffffff, RZ, 0xc0, !PT ;  /* 0x00ffffff08087812 */ /* 0x000fca00078ec0ff */
.L_x_2597:
[----:B------:R-:W0:Y:S02]  /*8f20*/  LDS R10, [R8] ;  /* 0x00000000080a7984 */ /* 0x000e240000000800 */
[----:B0-----:R-:W-:-:S10]  /*8f30*/  HFMA2.MMA R11, R10, 1, 1, R5 ;  /* 0x3c003c000a0b7835 */ /* 0x001fd40000000005 */
[----:B------:R-:W0:Y:S02]  /*8f40*/  ATOMS.CAST.SPIN R11, [R8], R10, R11 ;  /* 0x0000000a080b738d */ /* 0x000e24000180000b */
[----:B0-----:R-:W-:-:S13]  /*8f50*/  ISETP.EQ.U32.AND P0, PT, R11, 0x1, PT ;  /* 0x000000010b00780c */ /* 0x001fda0003f02070 */
[----:B------:R-:W-:Y:S05]  /*8f60*/  @!P0 BRA `(.L_x_2597) ;  /* 0xffffffb000008947 */ /* 0x000fea000383ffff */
[----:B------:R-:W-:Y:S05]  /*8f70*/  BRA `(.L_x_2595) ;  /* 0x0000003000007947 */ /* 0x000fea0003800000 */
.L_x_2596:
[----:B------:R-:W2:Y:S02]  /*8f80*/  LD.E R2, [R8.64+0x4] ;  /* 0x0000040608027980 */ /* 0x000ea4000c101900 */
[----:B--2---:R-:W-:-:S05]  /*8f90*/  IMAD.IADD R5, R5, 0x1, R2 ;  /* 0x0000000105057824 */ /* 0x004fca00078e0202 */
[----:B------:R1:W-:Y:S02]  /*8fa0*/  ST.E [R8.64+0x4], R5 ;  /* 0x0000040508007985 */ /* 0x0003e4000c101906 */
.L_x_2595:
[----:B------:R-:W-:Y:S05]  /*8fb0*/  BSYNC B0 ;  /* 0x0000000000007941 */ /* 0x000fea0003800000 */
.L_x_2594:
[----:B------:R-:W-:-:S13]  /*8fc0*/  ISETP.GE.AND P0, PT, R7, 0x2, PT ;  /* 0x000000020700780c */ /* 0x000fda0003f06270 */
[----:B------:R-:W-:Y:S05]  /*8fd0*/  @!P0 EXIT ;  /* 0x000000000000894d */ /* 0x000fea0003800000 */
[----:B------:R-:W-:-:S05]  /*8fe0*/  IADD3 R6, R0, c[0x0][0x18c], RZ ;  /* 0x0000630000067a10 */ /* 0x000fca0007ffe0ff */
[----:B------:R-:W-:-:S05]  /*8ff0*/  IMAD.WIDE R6, R6, R13, c[0x0][0x180] ;  /* 0x0000600006067625 */ /* 0x000fca00078e020d */
[----:B------:R-:W2:Y:S01]  /*9000*/  ATOM.E.ADD.F16x2.RN.STRONG.GPU P0, RZ, [R6.64], R4 ;  /* 0x0000000406ff798a */ /* 0x000ea2000810e9c6 */
[----:B------:R-:W-:Y:S01]  /*9010*/  BSSY B0, `(.L_x_2598) ;  /* 0x000000f000007945 */ /* 0x000fe20003800000 */
[----:B--2---:R-:W-:Y:S05]  /*9020*/  @P0 BRA `(.L_x_2599) ;  /* 0x000000d000000947 */ /* 0x004fea0003800000 */
[----:B------:R-:W2:Y:S02]  /*9030*/  QSPC.E.S P0, RZ, [R6] ;  /* 0x0000000006ff73aa */ /* 0x000ea40000000500 */
[----:B--2---:R-:W-:Y:S05]  /*9040*/  @!P0 BRA `(.L_x_2600) ;  /* 0x0000008000008947 */ /* 0x004fea0003800000 */
[----:B------:R-:W-:Y:S01]  /*9050*/  LOP3.LUT R0, R6, 0xffffff, RZ, 0xc0, !PT ;  /* 0x00ffffff06007812 */ /* 0x000fe200078ec0ff */
[----:B01----:R-:W-:-:S04]  /*9060*/  IMAD.MOV.U32 R9, RZ, RZ, R4 ;  /* 0x000000ffff097224 */ /* 0x003fc800078e0004 */
.L_x_2601:
[----:B------:R-:W0:Y:S02]  /*9070*/  LDS R4, [R0] ;  /* 0x0000000000047984 */ /* 0x000e240000000800 */
[----:B0-----:R-:W-:-:S06]  /*9080*/  HADD2 R5, R4, R9 ;  /* 0x0000000904057230 */ /* 0x001fcc0000000000 */
[----:B------:R-:W0:Y:S02]  /*9090*/  ATOMS.CAST.SPIN R5, [R0], R4, R5 ;  /* 0x000000040005738d */ /* 0x000e240001800005 */
[----:B0-----:R-:W-:-:S13]  /*90a0*/  ISETP.EQ.U32.AND P0, PT, R5, 0x1, PT ;  /* 0x000000010500780c */ /* 0x001fda0003f02070 */
[----:B------:R-:W-:Y:S05]  /*90b0*/  @!P0 BRA `(.L_x_2601) ;  /* 0xffffffb000008947 */ /* 0x000fea000383ffff */
[----:B------:R-:W-:Y:S05]  /*90c0*/  BRA `(.L_x_2599) ;  /* 0x0000003000007947 */ /* 0x000fea0003800000 */
.L_x_2600:
[----:B------:R-:W2:Y:S02]  /*90d0*/  LD.E R0, [R6.64] ;  /* 0x0000000606007980 */ /* 0x000ea4000c101900 */
[----:B-12---:R-:W-:-:S05]  /*90e0*/  IMAD.IADD R5, R4, 0x1, R0 ;  /* 0x0000000104057824 */ /* 0x006fca00078e0200 */
[----:B------:R1:W-:Y:S02]  /*90f0*/  ST.E [R6.64], R5 ;  /* 0x0000000506007985 */ /* 0x0003e4000c101906 */
.L_x_2599:
[----:B------:R-:W-:Y:S05]  /*9100*/  BSYNC B0 ;  /* 0x0000000000007941 */ /* 0x000fea0003800000 */
.L_x_2598:
[----:B------:R-:W2:Y:S02]  /*9110*/  ATOM.E.ADD.F16x2.RN.STRONG.GPU P0, RZ, [R6.64+0x4], R3 ;  /* 0x0000040306ff798a */ /* 0x000ea4000810e9c6 */
[----:B--2---:R-:W-:Y:S05]  /*9120*/  @P0 EXIT ;  /* 0x000000000000094d */ /* 0x004fea0003800000 */
[----:B------:R-:W2:Y:S02]  /*9130*/  QSPC.E.S P0, RZ, [R6+0x4] ;  /* 0x0000040006ff73aa */ /* 0x000ea40000000500 */
[----:B--2---:R-:W-:Y:S05]  /*9140*/  @!P0 BRA `(.L_x_2602) ;  /* 0x0000009000008947 */ /* 0x004fea0003800000 */
[----:B-1----:R-:W-:Y:S01]  /*9150*/  IADD3 R6, R6, 0x4, RZ ;  /* 0x0000000406067810 */ /* 0x002fe20007ffe0ff */
[----:B------:R-:W-:-:S03]  /*9160*/  IMAD.MOV.U32 R5, RZ, RZ, R3 ;  /* 0x000000ffff057224 */ /* 0x000fc600078e0003 */
[----:B------:R-:W-:-:S05]  /*9170*/  LOP3.LUT R6, R6, 0xffffff, RZ, 0xc0, !PT ;  /* 0x00ffffff06067812 */ /* 0x000fca00078ec0ff */
.L_x_2603:
[----:B------:R-:W1:Y:S02]  /*9180*/  LDS R2, [R6] ;  /* 0x0000000006027984 */ /* 0x000e640000000800 */
[----:B-1----:R-:W-:-:S10]  /*9190*/  HFMA2.MMA R3, R2, 1, 1, R5 ;  /* 0x3c003c0002037835 */ /* 0x002fd40000000005 */
[----:B------:R-:W1:Y:S02]  /*91a0*/  ATOMS.CAST.SPIN R3, [R6], R2, R3 ;  /* 0x000000020603738d */ /* 0x000e640001800003 */
[----:B-1----:R-:W-:-:S13]  /*91b0*/  ISETP.EQ.U32.AND P0, PT, R3, 0x1, PT ;  /* 0x000000010300780c */ /* 0x002fda0003f02070 */
[----:B------:R-:W-:Y:S05]  /*91c0*/  @!P0 BRA `(.L_x_2603) ;  /* 0xffffffb000008947 */ /* 0x000fea000383ffff */
[----:B------:R-:W-:Y:S05]  /*91d0*/  EXIT ;  /* 0x000000000000794d */ /* 0x000fea0003800000 */
.L_x_2602:
[----:B------:R-:W2:Y:S02]  /*91e0*/  LD.E R0, [R6.64+0x4] ;  /* 0x0000040606007980 */ /* 0x000ea4000c101900 */
[----:B--2---:R-:W-:-:S05]  /*91f0*/  IMAD.IADD R3, R3, 0x1, R0 ;  /* 0x0000000103037824 */ /* 0x004fca00078e0200 */
[----:B------:R-:W-:Y:S01]  /*9200*/  ST.E [R6.64+0x4], R3 ;  /* 0x0000040306007985 */ /* 0x000fe2000c101906 */
[----:B------:R-:W-:Y:S05]  /*9210*/  EXIT ;  /* 0x000000000000794d */ /* 0x000fea0003800000 */
.L_x_2604:
        /* <DEDUP_REMOVED lines=14> */
.L_x_3764:


//--------------------- .text._Z23gemm_half_q_half_kernelILi2ELi152ELb0ELb0ELi64EEvPK6__halfPKjS4_S2_PS0_iiiiPKtS7_iiiiiibS2_i --------------------------
	.section	.text._Z23gemm_half_q_half_kernelILi2ELi152ELb0ELb0ELi64EEvPK6__halfPKjS4_S2_PS0_iiiiPKtS7_iiiiiibS2_i,"ax",@progbits
	.sectioninfo	@"SHI_REGISTERS=98"
	.align	128
        .global         _Z23gemm_half_q_half_kernelILi2ELi152ELb0ELb0ELi64EEvPK6__halfPKjS4_S2_PS0_iiiiPKtS7_iiiiiibS2_i
        .type           _Z23gemm_half_q_half_kernelILi2ELi152ELb0ELb0ELi64EEvPK6__halfPKjS4_S2_PS0_iiiiPKtS7_iiiiiibS2_i,@function
        .size           _Z23gemm_half_q_half_kernelILi2ELi152ELb0ELb0ELi64EEvPK6__halfPKjS4_S2_PS0_iiiiPKtS7_iiiiiibS2_i,(.L_x_3765 - _Z23gemm_half_q_half_kernelILi2ELi152ELb0ELb0ELi64EEvPK6__halfPKjS4_S2_PS0_iiiiPKtS7_iiiiiibS2_i)
        .other          _Z23gemm_half_q_half_kernelILi2ELi152ELb0ELb0ELi64EEvPK6__halfPKjS4_S2_PS0_iiiiPKtS7_iiiiiibS2_i,@"STO_CUDA_ENTRY STV_DEFAULT"
_Z23gemm_half_q_half_kernelILi2ELi152ELb0ELb0ELi64EEvPK6__halfPKjS4_S2_PS0_iiiiPKtS7_iiiiiibS2_i:
.text._Z23gemm_half_q_half_kernelILi2ELi152ELb0ELb0ELi64EEvPK6__halfPKjS4_S2_PS0_iiiiPKtS7_iiiiiibS2_i:
        /* <DEDUP_REMOVED lines=40> */
.L_x_2609:
        /* <DEDUP_REMOVED lines=17> */
.L_x_2608:
        /* <DEDUP_REMOVED lines=17> */
.L_x_2607:
        /* <DEDUP_REMOVED lines=13> */
.L_x_2611:
        /* <DEDUP_REMOVED lines=17> */
.L_x_2610:
        /* <DEDUP_REMOVED lines=15> */
.L_x_2606:
[----:B------:R-:W-:Y:S05]  /*0770*/  BSYNC B0 ;  /* 0x0000000000007941 */ /* 0x000fea0003800000 */
.L_x_2605:
        /* <DEDUP_REMOVED lines=18> */
.L_x_2614:
        /* <DEDUP_REMOVED lines=11> */
.L_x_2613:
        /* <DEDUP_REMOVED lines=10> */
.L_x_2612:
        /* <DEDUP_REMOVED lines=14> */
.L_x_2616:
        /* <DEDUP_REMOVED lines=43> */
.L_x_2615:
        /* <DEDUP_REMOVED lines=75> */
.L_x_2622:
[----:B------:R-:W-:Y:S01]  /*1230*/  ISETP.NE.AND P0, PT, R32, R17, PT ;  /* 0x000000112000720c */ /* 0x000fe20003f05270 */
[----:B------:R-:W-:Y:S01]  /*1240*/  IMAD.MOV.U32 R31, RZ, RZ, c[0x0][0x18c] ;  /* 0x00006300ff1f7624 */ /* 0x000fe200078e00ff */
[----:B------:R0:W2:Y:S03]  /*1250*/  LDG.E.128.CONSTANT R24, [R28.64] ;  /* 0x000000061c187981 */ /* 0x0000a6000c1e9d00 */
[----:B------:R-:W-:-:S08]  /*1260*/  IMAD.WIDE R4, R31, 0x8, R28 ;  /* 0x000000081f047825 */ /* 0x000fd000078e021c */
[----:B------:R-:W-:Y:S01]  /*1270*/  @!P0 IADD3 R38, R38, 0x1, RZ ;  /* 0x0000000126268810 */ /* 0x000fe20007ffe0ff */
[C---:B------:R-:W-:Y:S02]  /*1280*/  IMAD.WIDE R8, R31.reuse, 0x8, R4 ;  /* 0x000000081f087825 */ /* 0x040fe400078e0204 */
[----:B------:R-:W5:Y:S02]  /*1290*/  LDG.E.128.CONSTANT R4, [R4.64] ;  /* 0x0000000604047981 */ /* 0x000f64000c1e9d00 */
[----:B------:R-:W-:Y:S02]  /*12a0*/  @!P0 IMAD R0, R38, 0x8, R1 ;  /* 0x0000000826008824 */ /* 0x000fe400078e0201 */
[----:B0-----:R-:W-:Y:S02]  /*12b0*/  IMAD.MOV.U32 R28, RZ, RZ, R2 ;  /* 0x000000ffff1c7224 */ /* 0x001fe400078e0002 */
[----:B------:R-:W-:Y:S01]  /*12c0*/  IMAD.MOV.U32 R29, RZ, RZ, R3 ;  /* 0x000000ffff1d7224 */ /* 0x000fe200078e0003 */
[----:B------:R-:W3:Y:S01]  /*12d0*/  @!P0 LDL.64 R42, [R0] ;  /* 0x00000000002a8983 */ /* 0x000ee20000100a00 */
[----:B------:R-:W-:-:S03]  /*12e0*/  IMAD.WIDE R2, R31, 0x8, R8 ;  /* 0x000000081f027825 */ /* 0x000fc600078e0208 */
[----:B------:R-:W4:Y:S04]  /*12f0*/  LDG.E.128.CONSTANT R20, [R28.64] ;  /* 0x000000061c147981 */ /* 0x000f28000c1e9d00 */
[----:B------:R-:W5:Y:S04]  /*1300*/  LDG.E.128.CONSTANT R8, [R8.64] ;  /* 0x0000000608087981 */ /* 0x000f68000c1e9d00 */
[----:B------:R0:W5:Y:S01]  /*1310*/  LDG.E.128.CONSTANT R12, [R2.64] ;  /* 0x00000006020c7981 */ /* 0x000162000c1e9d00 */
[----:B------:R-:W-:Y:S02]  /*1320*/  @!P0 IMAD.SHL.U32 R34, R32, 0x2, RZ ;  /* 0x0000000220228824 */ /* 0x000fe400078e00ff */
[----:B------:R-:W-:Y:S01]  /*1330*/  @!P0 IMAD.MOV.U32 R35, RZ, RZ, 0x2 ;  /* 0x00000002ff238424 */ /* 0x000fe200078e00ff */
[----:B------:R-:W-:-:S03]  /*1340*/  UMOV UR5, UR4 ;  /* 0x0000000400057c82 */ /* 0x000fc60008000000 */
[----:B------:R-:W-:-:S05]  /*1350*/  @!P0 IMAD.WIDE R34, R34, R35, c[0x0][0x198] ;  /* 0x0000660022228625 */ /* 0x000fca00078e0223 */
[----:B------:R1:W5:Y:S01]  /*1360*/  @!P0 LDG.E.U16.CONSTANT R33, [R34.64+0x2] ;  /* 0x0000020622218981 */ /* 0x000362000c1e9500 */
[----:B--2---:R-:W-:Y:S02]  /*1370*/  LEA.HI R54, R24, 0xffffff80, RZ, 0x8 ;  /* 0xffffff8018367811 */ /* 0x004fe400078f40ff */
[----:B------:R-:W-:Y:S02]  /*1380*/  LEA.HI R55, R25, 0xffffff80, RZ, 0x8 ;  /* 0xffffff8019377811 */ /* 0x000fe400078f40ff */
[----:B------:R-:W-:Y:S02]  /*1390*/  LEA.HI R56, R26, 0xffffff80, RZ, 0x8 ;  /* 0xffffff801a387811 */ /* 0x000fe400078f40ff */
[----:B------:R-:W-:Y:S02]  /*13a0*/  LEA.HI R57, R27, 0xffffff80, RZ, 0x8 ;  /* 0xffffff801b397811 */ /* 0x000fe400078f40ff */
[----:B---3--:R-:W-:Y:S02]  /*13b0*/  @!P0 PRMT R94, R42, 0x7610, R94 ;  /* 0x000076102a5e8816 */ /* 0x008fe4000000005e */
[----:B------:R-:W-:-:S02]  /*13c0*/  @!P0 PRMT R92, R43, 0x7610, R92 ;  /* 0x000076102b5c8816 */ /* 0x000fc4000000005c */
[----:B------:R-:W-:Y:S02]  /*13d0*/  @!P0 PRMT R94, R94, 0x7610, R42 ;  /* 0x000076105e5e8816 */ /* 0x000fe4000000002a */
[----:B------:R-:W-:Y:S02]  /*13e0*/  @!P0 PRMT R92, R92, 0x7610, R43 ;  /* 0x000076105c5c8816 */ /* 0x000fe4000000002b */
[----:B----4-:R-:W-:Y:S02]  /*13f0*/  LEA.HI R16, R20, 0xffffff80, RZ, 0x8 ;  /* 0xffffff8014107811 */ /* 0x010fe400078f40ff */
[----:B------:R-:W-:Y:S02]  /*1400*/  LEA.HI R30, R21, 0xffffff80, RZ, 0x8 ;  /* 0xffffff80151e7811 */ /* 0x000fe400078f40ff */
[----:B-1----:R-:W-:Y:S02]  /*1410*/  LEA.HI R34, R22, 0xffffff80, RZ, 0x8 ;  /* 0xffffff8016227811 */ /* 0x002fe400078f40ff */
[----:B------:R-:W-:Y:S01]  /*1420*/  LEA.HI R0, R23, 0xffffff80, RZ, 0x8 ;  /* 0xffffff8017007811 */ /* 0x000fe200078f40ff */
[----:B------:R-:W-:Y:S05]  /*1430*/  @!P1 BRA `(.L_x_2618) ;  /* 0x00000f2000009947 */ /* 0x000fea0003800000 */
[----:B0-----:R-:W-:Y:S01]  /*1440*/  LOP3.LUT R41, R26, 0xff, RZ, 0xc0, !PT ;  /* 0x000000ff1a297812 */ /* 0x001fe200078ec0ff */
[----:B------:R-:W0:Y:S01]  /*1450*/  I2F.F16 R54, R54 ;  /* 0x0000003600367306 */ /* 0x000e220000200c00 */
[----:B------:R-:W-:-:S02]  /*1460*/  LOP3.LUT R35, R25, 0xff, RZ, 0xc0, !PT ;  /* 0x000000ff19237812 */ /* 0x000fc400078ec0ff */
[----:B------:R-:W-:Y:S02]  /*1470*/  IADD3 R45, R41, -0x80, RZ ;  /* 0xffffff80292d7810 */ /* 0x000fe40007ffe0ff */
[----:B------:R-:W-:Y:S02]  /*1480*/  LOP3.LUT R41, R20, 0xff, RZ, 0xc0, !PT ;  /* 0x000000ff14297812 */ /* 0x000fe400078ec0ff */
[----:B------:R-:W-:Y:S01]  /*1490*/  IADD3 R47, R35, -0x80, RZ ;  /* 0xffffff80232f7810 */ /* 0x000fe20007ffe0ff */
[----:B------:R-:W1:Y:S01]  /*14a0*/  I2F.F16 R55, R55 ;  /* 0x0000003700377306 */ /* 0x000e620000200c00 */
[----:B------:R-:W-:Y:S02]  /*14b0*/  IADD3 R43, R41, -0x80, RZ ;  /* 0xffffff80292b7810 */ /* 0x000fe40007ffe0ff */
[----:B------:R-:W-:Y:S02]  /*14c0*/  LOP3.LUT R41, R21, 0xff, RZ, 0xc0, !PT ;  /* 0x000000ff15297812 */ /* 0x000fe400078ec0ff */
[----:B------:R-:W-:-:S02]  /*14d0*/  LOP3.LUT R35, R27, 0xff, RZ, 0xc0, !PT ;  /* 0x000000ff1b237812 */ /* 0x000fc400078ec0ff */
[----:B------:R-:W-:Y:S01]  /*14e0*/  IADD3 R42, R41, -0x80, RZ ;  /* 0xffffff80292a7810 */ /* 0x000fe20007ffe0ff */
[----:B------:R-:W-:Y:S01]  /*14f0*/  I2F.F16 R47, R47 ;  /* 0x0000002f002f7306 */ /* 0x000fe20000200c00 */
[----:B------:R-:W-:Y:S01]  /*1500*/  LOP3.LUT R41, R22, 0xff, RZ, 0xc0, !PT ;  /* 0x000000ff16297812 */ /* 0x000fe200078ec0ff */
[----:B0-----:R-:W-:Y:S01]  /*1510*/  HADD2.F32 R54, -RZ, R54.H0_H0 ;  /* 0x20000036ff367230 */ /* 0x001fe20000004100 */
[----:B------:R-:W-:Y:S02]  /*1520*/  IADD3 R44, R35, -0x80, RZ ;  /* 0xffffff80232c7810 */ /* 0x000fe40007ffe0ff */
[----:B------:R-:W-:Y:S02]  /*1530*/  IADD3 R50, R41, -0x80, RZ ;  /* 0xffffff8029327810 */ /* 0x000fe40007ffe0ff */
[----:B------:R-:W-:Y:S01]  /*1540*/  LOP3.LUT R35, R24, 0xff, RZ, 0xc0, !PT ;  /* 0x000000ff18237812 */ /* 0x000fe200078ec0ff */
[----:B------:R-:W0:Y:S01]  /*1550*/  I2F.F16 R45, R45 ;  /* 0x0000002d002d7306 */ /* 0x000e220000200c00 */
[--C-:B------:R-:W-:Y:S01]  /*1560*/  SHF.R.U32.HI R41, RZ, 0x8, R24.reuse ;  /* 0x00000008ff297819 */ /* 0x100fe20000011618 */
[----:B-1----:R-:W-:Y:S01]  /*1570*/  HADD2.F32 R55, -RZ, R55.H0_H0 ;  /* 0x20000037ff377230 */ /* 0x002fe20000004100 */
[----:B------:R-:W-:-:S02]  /*1580*/  SHF.R.U32.HI R24, RZ, 0x10, R24 ;  /* 0x00000010ff187819 */ /* 0x000fc40000011618 */
[--C-:B------:R-:W-:Y:S02]  /*1590*/  SHF.R.U32.HI R49, RZ, 0x8, R25.reuse ;  /* 0x00000008ff317819 */ /* 0x100fe40000011619 */
[----:B------:R-:W-:Y:S01]  /*15a0*/  LOP3.LUT R48, R23, 0xff, RZ, 0xc0, !PT ;  /* 0x000000ff17307812 */ /* 0x000fe200078ec0ff */
[----:B------:R-:W-:Y:S01]  /*15b0*/  I2F.F16 R44, R44 ;  /* 0x0000002c002c7306 */ /* 0x000fe20000200c00 */
[----:B------:R-:W-:Y:S02]  /*15c0*/  LOP3.LUT R24, R24, 0xff, RZ, 0xc0, !PT ;  /* 0x000000ff18187812 */ /* 0x000fe400078ec0ff */
[----:B------:R-:W-:Y:S02]  /*15d0*/  SHF.R.U32.HI R25, RZ, 0x10, R25 ;  /* 0x00000010ff197819 */ /* 0x000fe40000011619 */
[----:B------:R-:W-:Y:S02]  /*15e0*/  IADD3 R35, R35, -0x80, RZ ;  /* 0xffffff8023237810 */ /* 0x000fe40007ffe0ff */
[----:B------:R-:W-:Y:S01]  /*15f0*/  IADD3 R51, R48, -0x80, RZ ;  /* 0xffffff8030337810 */ /* 0x000fe20007ffe0ff */
[----:B0-----:R-:W-:Y:S01]  /*1600*/  HADD2.F32 R45, -RZ, R45.H0_H0 ;  /* 0x2000002dff2d7230 */ /* 0x001fe20000004100 */
[----:B------:R-:W-:Y:S01]  /*1610*/  IADD3 R24, R24, -0x80, RZ ;  /* 0xffffff8018187810 */ /* 0x000fe20007ffe0ff */
[----:B------:R-:W-:Y:S01]  /*1620*/  I2F.F16 R46, R35 ;  /* 0x00000023002e7306 */ /* 0x000fe20000200c00 */
[----:B------:R-:W-:-:S02]  /*1630*/  LOP3.LUT R25, R25, 0xff, RZ, 0xc0, !PT ;  /* 0x000000ff19197812 */ /* 0x000fc400078ec0ff */
[----:B------:R-:W-:Y:S02]  /*1640*/  LOP3.LUT R48, R41, 0xff, RZ, 0xc0, !PT ;  /* 0x000000ff29307812 */ /* 0x000fe400078ec0ff */
[--C-:B------:R-:W-:Y:S02]  /*1650*/  SHF.R.U32.HI R52, RZ, 0x8, R26.reuse ;  /* 0x00000008ff347819 */ /* 0x100fe4000001161a */
[----:B------:R-:W-:Y:S01]  /*1660*/  SHF.R.U32.HI R26, RZ, 0x10, R26 ;  /* 0x00000010ff1a7819 */ /* 0x000fe2000001161a */
[----:B------:R-:W0:Y:S01]  /*1670*/  I2F.F16 R35, R50 ;  /* 0x0000003200237306 */ /* 0x000e220000200c00 */
[----:B------:R-:W-:Y:S02]  /*1680*/  LOP3.LUT R52, R52, 0xff, RZ, 0xc0, !PT ;  /* 0x000000ff34347812 */ /* 0x000fe400078ec0ff */
[----:B------:R-:W-:Y:S02]  /*1690*/  SHF.R.U32.HI R53, RZ, 0x8, R27 ;  /* 0x00000008ff357819 */ /* 0x000fe4000001161b */
[----:B------:R-:W-:-:S02]  /*16a0*/  LOP3.LUT R26, R26, 0xff, RZ, 0xc0, !PT ;  /* 0x000000ff1a1a7812 */ /* 0x000fc400078ec0ff */
[----:B------:R-:W-:Y:S01]  /*16b0*/  SHF.R.U32.HI R27, RZ, 0x10, R27 ;  /* 0x00000010ff1b7819 */ /* 0x000fe2000001161b */
[----:B------:R1:W2:Y:S01]  /*16c0*/  I2F.F16 R41, R51 ;  /* 0x0000003300297306 */ /* 0x0002a20000200c00 */
[----:B------:R-:W-:Y:S02]  /*16d0*/  IADD3 R58, R52, -0x80, RZ ;  /* 0xffffff80343a7810 */ /* 0x000fe40007ffe0ff */
[----:B------:R-:W-:Y:S02]  /*16e0*/  LOP3.LUT R53, R53, 0xff, RZ, 0xc0, !PT ;  /* 0x000000ff35357812 */ /* 0x000fe400078ec0ff */
[----:B------:R-:W-:Y:S02]  /*16f0*/  IADD3 R52, R26, -0x80, RZ ;  /* 0xffffff801a347810 */ /* 0x000fe40007ffe0ff */
[----:B------:R-:W-:Y:S01]  /*1700*/  LOP3.LUT R27, R27, 0xff, RZ, 0xc0, !PT ;  /* 0x000000ff1b1b7812 */ /* 0x000fe200078ec0ff */
[----:B------:R3:W4:Y:S01]  /*1710*/  I2F.F16 R50, R24 ;  /* 0x0000001800327306 */ /* 0x0007220000200c00 */
[----:B-1----:R-:W-:Y:S01]  /*1720*/  IADD3 R51, R25, -0x80, RZ ;  /* 0xffffff8019337810 */ /* 0x002fe20007ffe0ff */
[----:B0-----:R-:W-:Y:S01]  /*1730*/  HADD2.F32 R35, -RZ, R35.H0_H0 ;  /* 0x20000023ff237230 */ /* 0x001fe20000004100 */
[----:B------:R-:W-:-:S02]  /*1740*/  SHF.R.U32.HI R26, RZ, 0x8, R20 ;  /* 0x00000008ff1a7819 */ /* 0x000fc40000011614 */
[----:B------:R-:W-:Y:S02]  /*1750*/  LOP3.LUT R49, R49, 0xff, RZ, 0xc0, !PT ;  /* 0x000000ff31317812 */ /* 0x000fe400078ec0ff */
[----:B------:R-:W-:Y:S01]  /*1760*/  SHF.R.U32.HI R20, RZ, 0x10, R20 ;  /* 0x00000010ff147819 */ /* 0x000fe20000011614 */
[----:B------:R-:W-:Y:S01]  /*1770*/  I2F.F16 R58, R58 ;  /* 0x0000003a003a7306 */ /* 0x000fe20000200c00 */
[----:B---3--:R-:W0:Y:S01]  /*1780*/  LDS.64 R24, [UR5] ;  /* 0x00000005ff187984 */ /* 0x008e220008000a00 */
[----:B------:R-:W-:Y:S01]  /*1790*/  IADD3 R59, R53, -0x80, RZ ;  /* 0xffffff80353b7810 */ /* 0x000fe20007ffe0ff */
[----:B--2---:R-:W-:Y:S01]  /*17a0*/  HADD2.F32 R41, -RZ, R41.H0_H0 ;  /* 0x20000029ff297230 */ /* 0x004fe20000004100 */
[----:B------:R-:W-:Y:S02]  /*17b0*/  IADD3 R53, R27, -0x80, RZ ;  /* 0xffffff801b357810 */ /* 0x000fe40007ffe0ff */
[----:B------:R-:W-:Y:S02]  /*17c0*/  SHF.R.U32.HI R27, RZ, 0x8, R21 ;  /* 0x00000008ff1b7819 */ /* 0x000fe40000011615 */
[----:B------:R-:W-:Y:S01]  /*17d0*/  IADD3 R48, R48, -0x80, RZ ;  /* 0xffffff8030307810 */ /* 0x000fe20007ffe0ff */
[----:B------:R-:W-:Y:S01]  /*17e0*/  I2F.F16 R59, R59 ;  /* 0x0000003b003b7306 */ /* 0x000fe20000200c00 */
[----:B------:R-:W-:Y:S01]  /*17f0*/  IADD3 R49, R49, -0x80, RZ ;  /* 0xffffff8031317810 */ /* 0x000fe20007ffe0ff */
[----:B----4-:R-:W-:Y:S01]  /*1800*/  HADD2.F32 R50, -RZ, R50.H0_H0 ;  /* 0x20000032ff327230 */ /* 0x010fe20000004100 */
[----:B------:R-:W-:-:S02]  /*1810*/  LOP3.LUT R20, R20, 0xff, RZ, 0xc0, !PT ;  /* 0x000000ff14147812 */ /* 0x000fc400078ec0ff */
[----:B------:R-:W-:Y:S02]  /*1820*/  SHF.R.U32.HI R21, RZ, 0x10, R21 ;  /* 0x00000010ff157819 */ /* 0x000fe40000011615 */
[----:B------:R-:W-:Y:S01]  /*1830*/  IADD3 R20, R20, -0x80, RZ ;  /* 0xffffff8014147810 */ /* 0x000fe20007ffe0ff */
[----:B------:R-:W1:Y:S01]  /*1840*/  I2F.F16 R48, R48 ;  /* 0x0000003000307306 */ /* 0x000e620000200c00 */
[----:B------:R-:W-:Y:S02]  /*1850*/  LOP3.LUT R21, R21, 0xff, RZ, 0xc0, !PT ;  /* 0x000000ff15157812 */ /* 0x000fe400078ec0ff */
[----:B------:R-:W-:Y:S02]  /*1860*/  LOP3.LUT R60, R27, 0xff, RZ, 0xc0, !PT ;  /* 0x000000ff1b3c7812 */ /* 0x000fe400078ec0ff */
[--C-:B------:R-:W-:Y:S02]  /*1870*/  SHF.R.U32.HI R64, RZ, 0x8, R23.reuse ;  /* 0x00000008ff407819 */ /* 0x100fe40000011617 */
[----:B------:R-:W-:Y:S01]  /*1880*/  SHF.R.U32.HI R61, RZ, 0x10, R23 ;  /* 0x00000010ff3d7819 */ /* 0x000fe20000011617 */
[----:B------:R-:W2:Y:S01]  /*1890*/  I2F.F16 R49, R49 ;  /* 0x0000003100317306 */ /* 0x000ea20000200c00 */
[----:B------:R-:W-:-:S02]  /*18a0*/  IADD3 R23, R21, -0x80, RZ ;  /* 0xffffff8015177810 */ /* 0x000fc40007ffe0ff */
[--C-:B------:R-:W-:Y:S02]  /*18b0*/  SHF.R.U32.HI R65, RZ, 0x8, R22.reuse ;  /* 0x00000008ff417819 */ /* 0x100fe40000011616 */
[----:B------:R-:W-:Y:S02]  /*18c0*/  IADD3 R60, R60, -0x80, RZ ;  /* 0xffffff803c3c7810 */ /* 0x000fe40007ffe0ff */
[----:B------:R-:W-:Y:S01]  /*18d0*/  LOP3.LUT R65, R65, 0xff, RZ, 0xc0, !PT ;  /* 0x000000ff41417812 */ /* 0x000fe200078ec0ff */
[----:B------:R3:W-:Y:S01]  /*18e0*/  I2F.F16 R27, R20 ;  /* 0x00000014001b7306 */ /* 0x0007e20000200c00 */
[----:B------:R-:W-:Y:S02]  /*18f0*/  SHF.R.U32.HI R66, RZ, 0x10, R22 ;  /* 0x00000010ff427819 */ /* 0x000fe40000011616 */
[----:B------:R-:W-:Y:S02]  /*1900*/  LOP3.LUT R26, R26, 0xff, RZ, 0xc0, !PT ;  /* 0x000000ff1a1a7812 */ /* 0x000fe400078ec0ff */
[----:B------:R-:W-:-:S02]  /*1910*/  LOP3.LUT R64, R64, 0xff, RZ, 0xc0, !PT ;  /* 0x000000ff40407812 */ /* 0x000fc400078ec0ff */
[----:B------:R-:W-:Y:S01]  /*1920*/  IADD3 R26, R26, -0x80, RZ ;  /* 0xffffff801a1a7810 */ /* 0x000fe20007ffe0ff */
[----:B------:R-:W4:Y:S01]  /*1930*/  I2F.F16 R51, R51 ;  /* 0x0000003300337306 */ /* 0x000f220000200c00 */
[----:B---3--:R-:W3:Y:S01]  /*1940*/  LDS.64 R20, [UR5+0x8] ;  /* 0x00000805ff147984 */ /* 0x008ee20008000a00 */
[--C-:B0-----:R-:W-:Y:S01]  /*1950*/  HADD2.F32 R63, -RZ, R25.reuse.H0_H0 ;  /* 0x20000019ff3f7230 */ /* 0x101fe20000004100 */
[----:B------:R-:W-:Y:S01]  /*1960*/  LOP3.LUT R66, R66, 0xff, RZ, 0xc0, !PT ;  /* 0x000000ff42427812 */ /* 0x000fe200078ec0ff */
[----:B------:R-:W-:Y:S01]  /*1970*/  HADD2.F32 R62, -RZ, R25.H1_H1 ;  /* 0x30000019ff3e7230 */ /* 0x000fe20000004100 */
[----:B------:R-:W-:Y:S01]  /*1980*/  LOP3.LUT R61, R61, 0xff, RZ, 0xc0, !PT ;  /* 0x000000ff3d3d7812 */ /* 0x000fe200078ec0ff */
[--C-:B------:R-:W-:Y:S01]  /*1990*/  HADD2.F32 R67, -RZ, R24.reuse.H0_H0 ;  /* 0x20000018ff437230 */ /* 0x100fe20000004100 */
[----:B------:R-:W-:Y:S01]  /*19a0*/  ISETP.GE.AND P2, PT, R39, 0x2, PT ;  /* 0x000000022700780c */ /* 0x000fe20003f46270 */
[----:B------:R-:W0:Y:S01]  /*19b0*/  I2F.F16 R52, R52 ;  /* 0x0000003400347306 */ /* 0x000e220000200c00 */
[----:B------:R-:W-:Y:S01]  /*19c0*/  HADD2.F32 R68, -RZ, R24.H1_H1 ;  /* 0x30000018ff447230 */ /* 0x000fe20000004100 */
[----:B------:R-:W-:Y:S01]  /*19d0*/  IADD3 R61, R61, -0x80, RZ ;  /* 0xffffff803d3d7810 */ /* 0x000fe20007ffe0ff */
[----:B------:R-:W-:-:S02]  /*19e0*/  HADD2.F32 R25, -RZ, R44.H0_H0 ;  /* 0x2000002cff197230 */ /* 0x000fc40000004100 */
[----:B------:R-:W-:Y:S02]  /*19f0*/  HADD2.F32 R24, -RZ, R47.H0_H0 ;  /* 0x2000002fff187230 */ /* 0x000fe40000004100 */
[----:B------:R-:W-:Y:S01]  /*1a00*/  HADD2.F32 R44, -RZ, R46.H0_H0 ;  /* 0x2000002eff2c7230 */ /* 0x000fe20000004100 */
[----:B------:R-:W0:Y:S01]  /*1a10*/  I2F.F16 R53, R53 ;  /* 0x0000003500357306 */ /* 0x000e220000200c00 */
[----:B-1----:R-:W-:Y:S02]  /*1a20*/  HADD2.F32 R46, -RZ, R48.H0_H0 ;  /* 0x20000030ff2e7230 */ /* 0x002fe40000004100 */
[----:B--2---:R-:W-:Y:S02]  /*1a30*/  HADD2.F32 R47, -RZ, R49.H0_H0 ;  /* 0x20000031ff2f7230 */ /* 0x004fe40000004100 */
[----:B------:R-:W-:Y:S01]  /*1a40*/  HADD2.F32 R48, -RZ, R58.H0_H0 ;  /* 0x2000003aff307230 */ /* 0x000fe20000004100 */
[----:B------:R-:W-:Y:S01]  /*1a50*/  FFMA.FTZ R58, R67, R24, RZ ;  /* 0x00000018433a7223 */ /* 0x000fe200000100ff */
[----:B------:R-:W-:Y:S01]  /*1a60*/  HADD2.F32 R49, -RZ, R59.H0_H0 ;  /* 0x2000003bff317230 */ /* 0x000fe20000004100 */
[----:B------:R1:W-:Y:S01]  /*1a70*/  I2F.F16 R22, R60 ;  /* 0x0000003c00167306 */ /* 0x0003e20000200c00 */
[----:B------:R-:W-:Y:S01]  /*1a80*/  FFMA.FTZ R59, R44, R67, RZ ;  /* 0x000000432c3b7223 */ /* 0x000fe200000100ff */
[----:B----4-:R-:W-:Y:S01]  /*1a90*/  HADD2.F32 R51, -RZ, R51.H0_H0 ;  /* 0x20000033ff337230 */ /* 0x010fe20000004100 */
[----:B------:R-:W-:Y:S01]  /*1aa0*/  FFMA.FTZ R70, R68, R47, R58 ;  /* 0x0000002f44467223 */ /* 0x000fe2000001003a */
[----:B0-----:R-:W-:Y:S01]  /*1ab0*/  HADD2.F32 R52, -RZ, R52.H0_H0 ;  /* 0x20000034ff347230 */ /* 0x001fe20000004100 */
[----:B------:R-:W-:Y:S01]  /*1ac0*/  FFMA.FTZ R59, R46, R68, R59 ;  /* 0x000000442e3b7223 */ /* 0x000fe2000001003b */
[----:B------:R-:W-:Y:S01]  /*1ad0*/  IADD3 R58, R66, -0x80, RZ ;  /* 0xffffff80423a7810 */ /* 0x000fe20007ffe0ff */
[----:B------:R-:W-:Y:S01]  /*1ae0*/  FFMA.FTZ R70, R63, R51, R70 ;  /* 0x000000333f467223 */ /* 0x000fe20000010046 */
[----:B------:R-:W0:Y:S01]  /*1af0*/  I2F.F16 R56, R56 ;  /* 0x0000003800387306 */ /* 0x000e220000200c00 */
[----:B-1----:R-:W-:Y:S01]  /*1b00*/  IADD3 R60, R65, -0x80, RZ ;  /* 0xffffff80413c7810 */ /* 0x002fe20007ffe0ff */
[C---:B------:R-:W-:Y:S01]  /*1b10*/  FFMA.FTZ R65, R67.reuse, R45, RZ ;  /* 0x0000002d43417223 */ /* 0x040fe200000100ff */
[----:B------:R-:W-:Y:S01]  /*1b20*/  HADD2.F32 R53, -RZ, R53.H0_H0 ;  /* 0x20000035ff357230 */ /* 0x000fe20000004100 */
[----:B------:R-:W-:Y:S01]  /*1b30*/  FFMA.FTZ R67, R67, R25, RZ ;  /* 0x0000001943437223 */ /* 0x000fe200000100ff */
[----:B------:R-:W-:Y:S01]  /*1b40*/  HADD2.F32 R27, -RZ, R27.H0_H0 ;  /* 0x2000001bff1b7230 */ /* 0x000fe20000004100 */
[----:B------:R-:W-:-:S02]  /*1b50*/  FFMA.FTZ R65, R68, R48, R65 ;  /* 0x0000003044417223 */ /* 0x000fc40000010041 */
[----:B------:R-:W1:Y:S01]  /*1b60*/  I2F.F16 R57, R57 ;  /* 0x0000003900397306 */ /* 0x000e620000200c00 */
[----:B------:R-:W-:Y:S02]  /*1b70*/  FFMA.FTZ R68, R68, R49, R67 ;  /* 0x0000003144447223 */ /* 0x000fe40000010043 */
[----:B------:R-:W-:Y:S02]  /*1b80*/  FFMA.FTZ R59, R50, R63, R59 ;  /* 0x0000003f323b7223 */ /* 0x000fe4000001003b */
[C---:B------:R-:W-:Y:S02]  /*1b90*/  FFMA.FTZ R65, R63.reuse, R52, R65 ;  /* 0x000000343f417223 */ /* 0x040fe40000010041 */
[----:B------:R-:W-:Y:S01]  /*1ba0*/  FFMA.FTZ R68, R63, R53, R68 ;  /* 0x000000353f447223 */ /* 0x000fe20000010044 */
[----:B------:R-:W2:Y:S01]  /*1bb0*/  I2F.F16 R43, R43 ;  /* 0x0000002b002b7306 */ /* 0x000ea20000200c00 */
[----:B------:R-:W-:Y:S01]  /*1bc0*/  IADD3 R63, R64, -0x80, RZ ;  /* 0xffffff80403f7810 */ /* 0x000fe20007ffe0ff */
[----:B0-----:R-:W-:Y:S01]  /*1bd0*/  HADD2.F32 R56, -RZ, R56.H0_H0 ;  /* 0x20000038ff387230 */ /* 0x001fe20000004100 */
[----:B------:R-:W-:-:S02]  /*1be0*/  FFMA.FTZ R64, R54, R62, R59 ;  /* 0x0000003e36407223 */ /* 0x000fc4000001003b */
[C---:B------:R-:W-:Y:S02]  /*1bf0*/  FFMA.FTZ R59, R62.reuse, R55, R70 ;  /* 0x000000373e3b7223 */ /* 0x040fe40000010046 */
[----:B------:R-:W-:Y:S01]  /*1c00*/  FFMA.FTZ R67, R62, R56, R65 ;  /* 0x000000383e437223 */ /* 0x000fe20000010041 */
[----:B------:R-:W0:Y:S01]  /*1c10*/  I2F.F16 R42, R42 ;  /* 0x0000002a002a7306 */ /* 0x000e220000200c00 */
[----:B-1----:R-:W-:Y:S02]  /*1c20*/  HADD2.F32 R57, -RZ, R57.H0_H0 ;  /* 0x20000039ff397230 */ /* 0x002fe40000004100 */
[----:B---3--:R-:W-:-:S03]  /*1c30*/  HADD2.F32 R65, -RZ, R20.H1_H1 ;  /* 0x30000014ff417230 */ /* 0x008fc60000004100 */
[----:B------:R-:W-:Y:S01]  /*1c40*/  FFMA.FTZ R68, R62, R57, R68 ;  /* 0x000000393e447223 */ /* 0x000fe20000010044 */
[----:B------:R-:W-:Y:S01]  /*1c50*/  HADD2.F32 R62, -RZ, R20.H0_H0 ;  /* 0x20000014ff3e7230 */ /* 0x000fe20000004100 */
[----:B------:R-:W1:Y:S01]  /*1c60*/  I2F.F16 R26, R26 ;  /* 0x0000001a001a7306 */ /* 0x000e620000200c00 */
[----:B--2---:R-:W-:Y:S02]  /*1c70*/  HADD2.F32 R43, -RZ, R43.H0_H0 ;  /* 0x2000002bff2b7230 */ /* 0x004fe40000004100 */
[--C-:B------:R-:W-:Y:S01]  /*1c80*/  HADD2.F32 R20, -RZ, R21.reuse.H0_H0 ;  /* 0x20000015ff147230 */ /* 0x100fe20000004100 */
[C---:B------:R-:W-:Y:S01]  /*1c90*/  FFMA.FTZ R67, R62.reuse, R35, R67 ;  /* 0x000000233e437223 */ /* 0x040fe20000010043 */
[----:B------:R-:W-:Y:S01]  /*1ca0*/  HADD2.F32 R21, -RZ, R21.H1_H1 ;  /* 0x30000015ff157230 */ /* 0x000fe20000004100 */
[----:B------:R-:W-:Y:S02]  /*1cb0*/  FFMA.FTZ R64, R43, R62, R64 ;  /* 0x0000003e2b407223 */ /* 0x000fe40000010040 */
        /* <DEDUP_REMOVED lines=13> */
[----:B------:R0:W3:Y:S01]  /*1d90*/  I2F.F16 R69, R61 ;  /* 0x0000003d00457306 */ /* 0x0000e20000200c00 */
[----:B-1----:R-:W-:-:S07]  /*1da0*/  HADD2.F32 R59, -RZ, R23.H0_H0 ;  /* 0x20000017ff3b7230 */ /* 0x002fce0000004100 */
[----:B------:R-:W1:Y:S01]  /*1db0*/  I2F.F16 R16, R16 ;  /* 0x0000001000107306 */ /* 0x000e620000200c00 */
[----:B0-----:R-:W-:Y:S01]  /*1dc0*/  HADD2.F32 R61, -RZ, R22.H0_H0 ;  /* 0x20000016ff3d7230 */ /* 0x001fe20000004100 */
[----:B------:R-:W-:Y:S01]  /*1dd0*/  FFMA.FTZ R22, R27, R20, R64 ;  /* 0x000000141b167223 */ /* 0x000fe20000010040 */
[----:B--2---:R-:W-:Y:S02]  /*1de0*/  HADD2.F32 R58, -RZ, R58.H0_H0 ;  /* 0x2000003aff3a7230 */ /* 0x004fe40000004100 */
[--C-:B------:R-:W-:Y:S01]  /*1df0*/  HADD2.F32 R64, -RZ, R94.reuse.H1_H1 ;  /* 0x3000005eff407230 */ /* 0x100fe20000004100 */
[----:B------:R-:W-:Y:S01]  /*1e00*/  FFMA.FTZ R66, R65, R61, R66 ;  /* 0x0000003d41427223 */ /* 0x000fe20000010042 */
[----:B------:R-:W-:Y:S01]  /*1e10*/  HADD2.F32 R65, -RZ, R94.H0_H0 ;  /* 0x2000005eff417230 */ /* 0x000fe20000004100 */
[----:B------:R-:W0:Y:S01]  /*1e20*/  I2F.F16 R30, R30 ;  /* 0x0000001e001e7306 */ /* 0x000e220000200c00 */
[----:B---3--:R-:W-:Y:S01]  /*1e30*/  HADD2.F32 R63, -RZ, R69.H0_H0 ;  /* 0x20000045ff3f7230 */ /* 0x008fe20000004100 */
[----:B------:R-:W-:-:S02]  /*1e40*/  FFMA.FTZ R23, R20, R59, R66 ;  /* 0x0000003b14177223 */ /* 0x000fc40000010042 */
[C---:B------:R-:W-:Y:S02]  /*1e50*/  FFMA.FTZ R67, R20.reuse, R58, R67 ;  /* 0x0000003a14437223 */ /* 0x040fe40000010043 */
[----:B------:R-:W-:Y:S02]  /*1e60*/  FFMA.FTZ R20, R20, R63, R68 ;  /* 0x0000003f14147223 */ /* 0x000fe40000010044 */
        /* <DEDUP_REMOVED lines=79> */
.L_x_2618:
[----:B0-----:R-:W-:Y:S01]  /*2360*/  UIADD3 UR4, UR4, 0x40, URZ ;  /* 0x0000004004047890 */ /* 0x001fe2000fffe03f */
[----:B------:R-:W-:Y:S01]  /*2370*/  IMAD.WIDE R28, R31, 0x8, R28 ;  /* 0x000000081f1c7825 */ /* 0x000fe200078e021c */
[----:B------:R-:W-:Y:S06]  /*2380*/  @!P1 BRA `(.L_x_2619) ;  /* 0x00000fb000009947 */ /* 0x000fec0003800000 */
        /* <DEDUP_REMOVED lines=11> */
[----:B------:R-:W-:Y:S01]  /*2440*/  I2F.F16 R26, R26 ;  /* 0x0000001a001a7306 */ /* 0x000fe20000200c00 */
[----:B------:R-:W-:-:S02]  /*2450*/  SHF.R.U32.HI R4, RZ, 0x10, R4 ;  /* 0x00000010ff047819 */ /* 0x000fc40000011604 */
[----:B------:R-:W-:Y:S02]  /*2460*/  SHF.R.U32.HI R5, RZ, 0x10, R5 ;  /* 0x00000010ff057819 */ /* 0x000fe40000011605 */
[----:B------:R-:W-:Y:S02]  /*2470*/  LOP3.LUT R4, R4, 0xff, RZ, 0xc0, !PT ;  /* 0x000000ff04047812 */ /* 0x000fe400078ec0ff */
[----:B------:R-:W-:Y:S01]  /*2480*/  LOP3.LUT R5, R5, 0xff, RZ, 0xc0, !PT ;  /* 0x000000ff05057812 */ /* 0x000fe200078ec0ff */
[----:B------:R-:W1:Y:S01]  /*2490*/  I2F.F16 R25, R25 ;  /* 0x0000001900197306 */ /* 0x000e620000200c00 */
[----:B------:R-:W-:Y:S01]  /*24a0*/  IADD3 R42, R4, -0x80, RZ ;  /* 0xffffff80042a7810 */ /* 0x000fe20007ffe0ff */
[----:B0-----:R-:W-:Y:S01]  /*24b0*/  HADD2.F32 R47, -RZ, R47.H0_H0 ;  /* 0x2000002fff2f7230 */ /* 0x001fe20000004100 */
[----:B------:R-:W-:Y:S02]  /*24c0*/  IADD3 R43, R5, -0x80, RZ ;  /* 0xffffff80052b7810 */ /* 0x000fe40007ffe0ff */
[----:B------:R-:W0:Y:S01]  /*24d0*/  LDS.64 R4, [UR5+0x10] ;  /* 0x00001005ff047984 */ /* 0x000e220008000a00 */
[----:B------:R-:W-:-:S02]  /*24e0*/  LOP3.LUT R34, R24, 0xff, RZ, 0xc0, !PT ;  /* 0x000000ff18227812 */ /* 0x000fc400078ec0ff */
[----:B------:R-:W-:Y:S01]  /*24f0*/  IADD3 R30, R0, -0x80, RZ ;  /* 0xffffff80001e7810 */ /* 0x000fe20007ffe0ff */
[----:B------:R-:W-:Y:S01]  /*2500*/  I2F.F16 R42, R42 ;  /* 0x0000002a002a7306 */ /* 0x000fe20000200c00 */
[----:B------:R-:W-:Y:S02]  /*2510*/  LOP3.LUT R0, R6, 0xff, RZ, 0xc0, !PT ;  /* 0x000000ff06007812 */ /* 0x000fe400078ec0ff */
[----:B------:R-:W-:Y:S02]  /*2520*/  SHF.R.U32.HI R48, RZ, 0x8, R7 ;  /* 0x00000008ff307819 */ /* 0x000fe40000011607 */
[----:B------:R-:W-:Y:S02]  /*2530*/  LOP3.LUT R35, R35, 0xff, RZ, 0xc0, !PT ;  /* 0x000000ff23237812 */ /* 0x000fe400078ec0ff */
[----:B------:R-:W-:Y:S01]  /*2540*/  IADD3 R27, R0, -0x80, RZ ;  /* 0xffffff80001b7810 */ /* 0x000fe20007ffe0ff */
[----:B------:R-:W-:Y:S01]  /*2550*/  I2F.F16 R30, R30 ;  /* 0x0000001e001e7306 */ /* 0x000fe20000200c00 */
[----:B------:R-:W-:Y:S01]  /*2560*/  LOP3.LUT R48, R48, 0xff, RZ, 0xc0, !PT ;  /* 0x000000ff30307812 */ /* 0x000fe200078ec0ff */
[----:B-1----:R-:W-:Y:S01]  /*2570*/  HADD2.F32 R25, -RZ, R25.H0_H0 ;  /* 0x20000019ff197230 */ /* 0x002fe20000004100 */
[----:B------:R-:W-:-:S02]  /*2580*/  IADD3 R34, R34, -0x80, RZ ;  /* 0xffffff8022227810 */ /* 0x000fc40007ffe0ff */
[----:B------:R-:W-:Y:S02]  /*2590*/  IADD3 R35, R35, -0x80, RZ ;  /* 0xffffff8023237810 */ /* 0x000fe40007ffe0ff */
        /* <DEDUP_REMOVED lines=59> */
[----:B------:R-:W-:Y:S01]  /*2950*/  LOP3.LUT R49, R22, 0xff, RZ, 0xc0, !PT ;  /* 0x000000ff16317812 */ /* 0x000fe200078ec0ff */
[C---:B------:R-:W-:Y:S01]  /*2960*/  FFMA.FTZ R63, R57.reuse, R34, R63 ;  /* 0x00000022393f7223 */ /* 0x040fe2000001003f */
[----:B------:R-:W-:Y:S01]  /*2970*/  IADD3 R6, R6, -0x80, RZ ;  /* 0xffffff8006067810 */ /* 0x000fe20007ffe0ff */
[----:B------:R-:W-:Y:S01]  /*2980*/  FFMA.FTZ R65, R57, R35, R64 ;  /* 0x0000002339417223 */ /* 0x000fe20000010040 */
[----:B------:R-:W-:Y:S01]  /*2990*/  IADD3 R7, R7, -0x80, RZ ;  /* 0xffffff8007077810 */ /* 0x000fe20007ffe0ff */
[----:B------:R-:W-:Y:S01]  /*29a0*/  FFMA.FTZ R67, R57, R41, R66 ;  /* 0x0000002939437223 */ /* 0x000fe20000010042 */
[----:B------:R-:W-:Y:S01]  /*29b0*/  LOP3.LUT R55, R55, 0xff, RZ, 0xc0, !PT ;  /* 0x000000ff37377812 */ /* 0x000fe200078ec0ff */
[----:B0-----:R-:W-:Y:S01]  /*29c0*/  FFMA.FTZ R60, R26, R62, RZ ;  /* 0x0000003e1a3c7223 */ /* 0x001fe200000100ff */
[----:B------:R-:W-:Y:S01]  /*29d0*/  LOP3.LUT R59, R59, 0xff, RZ, 0xc0, !PT ;  /* 0x000000ff3b3b7812 */ /* 0x000fe200078ec0ff */
[----:B------:R-:W-:Y:S01]  /*29e0*/  I2F.F16 R6, R6 ;  /* 0x0000000600067306 */ /* 0x000fe20000200c00 */
[----:B------:R-:W-:Y:S01]  /*29f0*/  IADD3 R49, R49, -0x80, RZ ;  /* 0xffffff8031317810 */ /* 0x000fe20007ffe0ff */
[----:B------:R-:W-:Y:S01]  /*2a00*/  FFMA.FTZ R62, R30, R57, R60 ;  /* 0x000000391e3e7223 */ /* 0x000fe2000001003c */
[----:B------:R-:W-:Y:S01]  /*2a10*/  LOP3.LUT R57, R58, 0xff, RZ, 0xc0, !PT ;  /* 0x000000ff3a397812 */ /* 0x000fe200078ec0ff */
[----:B------:R-:W-:Y:S01]  /*2a20*/  FFMA.FTZ R67, R54, R48, R67 ;  /* 0x0000003036437223 */ /* 0x000fe20000010043 */
[----:B------:R-:W-:Y:S01]  /*2a30*/  SHF.R.U32.HI R60, RZ, 0x10, R21 ;  /* 0x00000010ff3c7819 */ /* 0x000fe20000011615 */
[----:B--2---:R-:W-:Y:S01]  /*2a40*/  HADD2.F32 R50, -RZ, R50.H0_H0 ;  /* 0x20000032ff327230 */ /* 0x004fe20000004100 */
[----:B------:R-:W-:Y:S01]  /*2a50*/  IADD3 R58, R61, -0x80, RZ ;  /* 0xffffff803d3a7810 */ /* 0x000fe20007ffe0ff */
[----:B------:R-:W0:Y:S01]  /*2a60*/  I2F.F16 R7, R7 ;  /* 0x0000000700077306 */ /* 0x000e220000200c00 */
[----:B------:R-:W-:-:S02]  /*2a70*/  SHF.R.U32.HI R61, RZ, 0x10, R23 ;  /* 0x00000010ff3d7819 */ /* 0x000fc40000011617 */
[----:B------:R-:W-:Y:S01]  /*2a80*/  LEA.HI R16, R21, 0xffffff80, RZ, 0x8 ;  /* 0xffffff8015107811 */ /* 0x000fe200078f40ff */
[----:B------:R-:W-:Y:S01]  /*2a90*/  HADD2.F32 R21, -RZ, R42.H0_H0 ;  /* 0x2000002aff157230 */ /* 0x000fe20000004100 */
[----:B------:R-:W-:Y:S01]  /*2aa0*/  IADD3 R55, R55, -0x80, RZ ;  /* 0xffffff8037377810 */ /* 0x000fe20007ffe0ff */
[----:B------:R-:W-:Y:S01]  /*2ab0*/  HADD2.F32 R42, -RZ, R43.H0_H0 ;  /* 0x2000002bff2a7230 */ /* 0x000fe20000004100 */
[----:B------:R-:W-:Y:S01]  /*2ac0*/  IADD3 R59, R59, -0x80, RZ ;  /* 0xffffff803b3b7810 */ /* 0x000fe20007ffe0ff */
[----:B------:R-:W-:Y:S01]  /*2ad0*/  HADD2.F32 R43, -RZ, R53.H0_H0 ;  /* 0x20000035ff2b7230 */ /* 0x000fe20000004100 */
[----:B------:R-:W-:Y:S01]  /*2ae0*/  SHF.R.U32.HI R22, RZ, 0x10, R22 ;  /* 0x00000010ff167819 */ /* 0x000fe20000011616 */
[----:B------:R-:W2:Y:S01]  /*2af0*/  I2F.F16 R49, R49 ;  /* 0x0000003100317306 */ /* 0x000ea20000200c00 */
[----:B------:R-:W-:Y:S01]  /*2b00*/  LOP3.LUT R60, R60, 0xff, RZ, 0xc0, !PT ;  /* 0x000000ff3c3c7812 */ /* 0x000fe200078ec0ff */
[----:B------:R-:W-:Y:S01]  /*2b10*/  FFMA.FTZ R62, R21, R54, R62 ;  /* 0x00000036153e7223 */ /* 0x000fe2000001003e */
[----:B------:R-:W-:Y:S01]  /*2b20*/  LOP3.LUT R61, R61, 0xff, RZ, 0xc0, !PT ;  /* 0x000000ff3d3d7812 */ /* 0x000fe200078ec0ff */
[----:B------:R-:W-:Y:S01]  /*2b30*/  FFMA.FTZ R64, R54, R42, R63 ;  /* 0x0000002a36407223 */ /* 0x000fe2000001003f */
[----:B------:R-:W-:Y:S01]  /*2b40*/  LOP3.LUT R22, R22, 0xff, RZ, 0xc0, !PT ;  /* 0x000000ff16167812 */ /* 0x000fe200078ec0ff */
[----:B------:R-:W-:Y:S01]  /*2b50*/  FFMA.FTZ R65, R54, R43, R65 ;  /* 0x0000002b36417223 */ /* 0x000fe20000010041 */
[----:B------:R-:W-:Y:S01]  /*2b60*/  IADD3 R60, R60, -0x80, RZ ;  /* 0xffffff803c3c7810 */ /* 0x000fe20007ffe0ff */
[----:B------:R3:W4:Y:S01]  /*2b70*/  I2F.F16 R56, R59 ;  /* 0x0000003b00387306 */ /* 0x0007220000200c00 */
[----:B------:R-:W-:Y:S01]  /*2b80*/  IADD3 R61, R61, -0x80, RZ ;  /* 0xffffff803d3d7810 */ /* 0x000fe20007ffe0ff */
[----:B------:R-:W-:Y:S01]  /*2b90*/  HADD2.F32 R53, -RZ, R46.H0_H0 ;  /* 0x2000002eff357230 */ /* 0x000fe20000004100 */
[----:B------:R-:W-:Y:S01]  /*2ba0*/  FFMA.FTZ R63, R47, R52, R62 ;  /* 0x000000342f3f7223 */ /* 0x000fe2000001003e */
[----:B------:R-:W-:Y:S01]  /*2bb0*/  LEA.HI R62, R23, 0xffffff80, RZ, 0x8 ;  /* 0xffffff80173e7811 */ /* 0x000fe200078f40ff */
[C---:B------:R-:W-:Y:S01]  /*2bc0*/  FFMA.FTZ R65, R52.reuse, R45, R65 ;  /* 0x0000002d34417223 */ /* 0x040fe20000010041 */
[----:B0-----:R-:W-:Y:S01]  /*2bd0*/  HADD2.F32 R23, -RZ, R7.H0_H0 ;  /* 0x20000007ff177230 */ /* 0x001fe20000004100 */
[----:B------:R-:W-:Y:S01]  /*2be0*/  FFMA.FTZ R64, R52, R53, R64 ;  /* 0x0000003534407223 */ /* 0x000fe20000010040 */
[----:B------:R-:W0:Y:S01]  /*2bf0*/  I2F.F16 R51, R51 ;  /* 0x0000003300337306 */ /* 0x000e220000200c00 */
[----:B---3--:R-:W-:Y:S01]  /*2c00*/  IADD3 R59, R57, -0x80, RZ ;  /* 0xffffff80393b7810 */ /* 0x008fe20007ffe0ff */
[----:B------:R-:W-:Y:S01]  /*2c10*/  HADD2.F32 R57, -RZ, R44.H0_H0 ;  /* 0x2000002cff397230 */ /* 0x000fe20000004100 */
[----:B------:R-:W-:Y:S01]  /*2c20*/  IADD3 R44, R22, -0x80, RZ ;  /* 0xffffff80162c7810 */ /* 0x000fe20007ffe0ff */
[----:B------:R-:W-:-:S02]  /*2c30*/  HADD2.F32 R22, -RZ, R6.H0_H0 ;  /* 0x20000006ff167230 */ /* 0x000fc40000004100 */
[----:B--2---:R-:W-:Y:S01]  /*2c40*/  HADD2.F32 R49, -RZ, R49.H0_H0 ;  /* 0x20000031ff317230 */ /* 0x004fe20000004100 */
[----:B------:R-:W-:Y:S01]  /*2c50*/  FFMA.FTZ R67, R52, R57, R67 ;  /* 0x0000003934437223 */ /* 0x000fe20000010043 */
[----:B------:R-:W2:Y:S01]  /*2c60*/  I2F.F16 R55, R55 ;  /* 0x0000003700377306 */ /* 0x000ea20000200c00 */
[--C-:B-1----:R-:W-:Y:S02]  /*2c70*/  HADD2.F32 R52, -RZ, R4.reuse.H0_H0 ;  /* 0x20000004ff347230 */ /* 0x102fe40000004100 */
[----:B------:R-:W-:Y:S02]  /*2c80*/  HADD2.F32 R4, -RZ, R4.H1_H1 ;  /* 0x30000004ff047230 */ /* 0x000fe40000004100 */
[----:B----4-:R-:W-:Y:S01]  /*2c90*/  HADD2.F32 R56, -RZ, R56.H0_H0 ;  /* 0x20000038ff387230 */ /* 0x010fe20000004100 */
[----:B------:R-:W-:Y:S02]  /*2ca0*/  FFMA.FTZ R63, R22, R52, R63 ;  /* 0x00000034163f7223 */ /* 0x000fe4000001003f */
[----:B------:R-:W1:Y:S01]  /*2cb0*/  I2F.F16 R58, R58 ;  /* 0x0000003a003a7306 */ /* 0x000e620000200c00 */
[----:B0-----:R-:W-:Y:S01]  /*2cc0*/  HADD2.F32 R51, -RZ, R51.H0_H0 ;  /* 0x20000033ff337230 */ /* 0x001fe20000004100 */
[----:B------:R-:W-:-:S02]  /*2cd0*/  FFMA.FTZ R64, R52, R23, R64 ;  /* 0x0000001734407223 */ /* 0x000fc40000010040 */
[C---:B------:R-:W-:Y:S02]  /*2ce0*/  FFMA.FTZ R65, R52.reuse, R49, R65 ;  /* 0x0000003134417223 */ /* 0x040fe40000010041 */
[----:B------:R-:W-:Y:S02]  /*2cf0*/  FFMA.FTZ R67, R52, R50, R67 ;  /* 0x0000003234437223 */ /* 0x000fe40000010043 */
[----:B------:R0:W3:Y:S01]  /*2d00*/  I2F.F16 R54, R59 ;  /* 0x0000003b00367306 */ /* 0x0000e20000200c00 */
[----:B--2---:R-:W-:Y:S01]  /*2d10*/  HADD2.F32 R55, -RZ, R55.H0_H0 ;  /* 0x20000037ff377230 */ /* 0x004fe20000004100 */
[----:B------:R-:W-:Y:S02]  /*2d20*/  FFMA.FTZ R63, R51, R4, R63 ;  /* 0x00000004333f7223 */ /* 0x000fe4000001003f */
[C---:B------:R-:W-:Y:S02]  /*2d30*/  FFMA.FTZ R65, R4.reuse, R56, R65 ;  /* 0x0000003804417223 */ /* 0x040fe40000010041 */
[----:B------:R-:W-:-:S02]  /*2d40*/  FFMA.FTZ R64, R4, R55, R64 ;  /* 0x0000003704407223 */ /* 0x000fc40000010040 */
[----:B------:R2:W4:Y:S01]  /*2d50*/  I2F.F16 R46, R60 ;  /* 0x0000003c002e7306 */ /* 0x0005220000200c00 */
[----:B-1----:R-:W-:Y:S02]  /*2d60*/  HADD2.F32 R58, -RZ, R58.H0_H0 ;  /* 0x2000003aff3a7230 */ /* 0x002fe40000004100 */
[--C-:B0-----:R-:W-:Y:S02]  /*2d70*/  HADD2.F32 R59, -RZ, R5.reuse.H0_H0 ;  /* 0x20000005ff3b7230 */ /* 0x101fe40000004100 */
[----:B------:R-:W-:Y:S01]  /*2d80*/  HADD2.F32 R5, -RZ, R5.H1_H1 ;  /* 0x30000005ff057230 */ /* 0x000fe20000004100 */
[----:B------:R-:W-:Y:S02]  /*2d90*/  FFMA.FTZ R67, R4, R58, R67 ;  /* 0x0000003a04437223 */ /* 0x000fe40000010043 */
        /* <DEDUP_REMOVED lines=90> */
.L_x_2619:
        /* <DEDUP_REMOVED lines=19> */
[----:B------:R-:W-:Y:S01]  /*3470*/  LOP3.LUT R26, R20, 0xff, RZ, 0xc0, !PT ;  /* 0x000000ff141a7812 */ /* 0x000fe200078ec0ff */
[----:B0-----:R-:W-:Y:S01]  /*3480*/  HADD2.F32 R35, -RZ, R35.H0_H0 ;  /* 0x20000023ff237230 */ /* 0x001fe20000004100 */
[----:B------:R-:W-:Y:S02]  /*3490*/  IADD3 R41, R8, -0x80, RZ ;  /* 0xffffff8008297810 */ /* 0x000fe40007ffe0ff */
[----:B------:R-:W-:Y:S02]  /*34a0*/  IADD3 R22, R0, -0x80, RZ ;  /* 0xffffff8000167810 */ /* 0x000fe40007ffe0ff */
[----:B------:R-:W-:Y:S01]  /*34b0*/  LEA.HI R30, R10, 0xffffff80, RZ, 0x8 ;  /* 0xffffff800a1e7811 */ /* 0x000fe200078f40ff */
[----:B------:R-:W-:Y:S01]  /*34c0*/  I2F.F16 R34, R34 ;  /* 0x0000002200227306 */ /* 0x000fe20000200c00 */
[----:B------:R-:W-:-:S02]  /*34d0*/  LEA.HI R25, R11, 0xffffff80, RZ, 0x8 ;  /* 0xffffff800b197811 */ /* 0x000fc400078f40ff */
        /* <DEDUP_REMOVED lines=8> */
[----:B------:R-:W0:Y:S01]  /*3560*/  I2F.F16 R41, R41 ;  /* 0x0000002900297306 */ /* 0x000e220000200c00 */
[----:B------:R-:W-:Y:S02]  /*3570*/  LOP3.LUT R11, R11, 0xff, RZ, 0xc0, !PT ;  /* 0x000000ff0b0b7812 */ /* 0x000fe400078ec0ff */
[----:B------:R-:W-:Y:S02]  /*3580*/  IADD3 R23, R0, -0x80, RZ ;  /* 0xffffff8000177810 */ /* 0x000fe40007ffe0ff */
[----:B------:R-:W-:Y:S02]  /*3590*/  LOP3.LUT R44, R44, 0xff, RZ, 0xc0, !PT ;  /* 0x000000ff2c2c7812 */ /* 0x000fe400078ec0ff */
[----:B------:R-:W-:Y:S01]  /*35a0*/  IADD3 R26, R26, -0x80, RZ ;  /* 0xffffff801a1a7810 */ /* 0x000fe20007ffe0ff */
[----:B------:R-:W-:Y:S01]  /*35b0*/  I2F.F16 R30, R30 ;  /* 0x0000001e001e7306 */ /* 0x000fe20000200c00 */
[----:B------:R-:W-:-:S02]  /*35c0*/  LOP3.LUT R43, R43, 0xff, RZ, 0xc0, !PT ;  /* 0x000000ff2b2b7812 */ /* 0x000fc400078ec0ff */
[----:B------:R-:W-:Y:S02]  /*35d0*/  IADD3 R27, R27, -0x80, RZ ;  /* 0xffffff801b1b7810 */ /* 0x000fe40007ffe0ff */
[----:B------:R-:W-:Y:S02]  /*35e0*/  IADD3 R45, R10, -0x80, RZ ;  /* 0xffffff800a2d7810 */ /* 0x000fe40007ffe0ff */
[----:B------:R-:W-:Y:S01]  /*35f0*/  IADD3 R47, R11, -0x80, RZ ;  /* 0xffffff800b2f7810 */ /* 0x000fe20007ffe0ff */
[----:B------:R-:W-:Y:S01]  /*3600*/  I2F.F16 R23, R23 ;  /* 0x0000001700177306 */ /* 0x000fe20000200c00 */
[----:B------:R-:W-:Y:S01]  /*3610*/  IADD3 R48, R44, -0x80, RZ ;  /* 0xffffff802c307810 */ /* 0x000fe20007ffe0ff */
[----:B0-----:R-:W-:Y:S01]  /*3620*/  HADD2.F32 R41, -RZ, R41.H0_H0 ;  /* 0x20000029ff297230 */ /* 0x001fe20000004100 */
[----:B------:R-:W-:Y:S02]  /*3630*/  IADD3 R43, R43, -0x80, RZ ;  /* 0xffffff802b2b7810 */ /* 0x000fe40007ffe0ff */
[----:B------:R-:W-:-:S03]  /*3640*/  ISETP.GE.AND P2, PT, R39, 0x2, PT ;  /* 0x000000022700780c */ /* 0x000fc60003f46270 */
[----:B------:R-:W-:Y:S08]  /*3650*/  I2F.F16 R26, R26 ;  /* 0x0000001a001a7306 */ /* 0x000ff00000200c00 */
        /* <DEDUP_REMOVED lines=15> */
[----:B------:R-:W-:Y:S01]  /*3750*/  LEA.HI R0, R4, 0xffffff80, RZ, 0x8 ;  /* 0xffffff8004007811 */ /* 0x000fe200078f40ff */
[----:B------:R1:W2:Y:S01]  /*3760*/  I2F.F16 R43, R10 ;  /* 0x0000000a002b7306 */ /* 0x0002a20000200c00 */
[----:B0-----:R-:W-:Y:S02]  /*3770*/  IADD3 R42, R9, -0x80, RZ ;  /* 0xffffff80092a7810 */ /* 0x001fe40007ffe0ff */
[----:B------:R-:W0:Y:S01]  /*3780*/  LDS.64 R8, [UR5+0x20] ;  /* 0x00002005ff087984 */ /* 0x000e220008000a00 */
[--C-:B------:R-:W-:Y:S02]  /*3790*/  SHF.R.U32.HI R53, RZ, 0x10, R4.reuse ;  /* 0x00000010ff357819 */ /* 0x100fe40000011604 */
[----:B------:R-:W-:Y:S02]  /*37a0*/  SHF.R.U32.HI R56, RZ, 0x8, R7 ;  /* 0x00000008ff387819 */ /* 0x000fe40000011607 */
[----:B------:R3:W-:Y:S01]  /*37b0*/  I2F.F16 R44, R11 ;  /* 0x0000000b002c7306 */ /* 0x0007e20000200c00 */
[----:B-1----:R-:W-:-:S02]  /*37c0*/  SHF.R.U32.HI R10, RZ, 0x8, R4 ;  /* 0x00000008ff0a7819 */ /* 0x002fc40000011604 */
[----:B------:R-:W-:Y:S02]  /*37d0*/  SHF.R.U32.HI R54, RZ, 0x8, R6 ;  /* 0x00000008ff367819 */ /* 0x000fe40000011606 */
[----:B------:R-:W-:Y:S02]  /*37e0*/  LOP3.LUT R10, R10, 0xff, RZ, 0xc0, !PT ;  /* 0x000000ff0a0a7812 */ /* 0x000fe400078ec0ff */
[----:B------:R-:W-:Y:S01]  /*37f0*/  LOP3.LUT R56, R56, 0xff, RZ, 0xc0, !PT ;  /* 0x000000ff38387812 */ /* 0x000fe200078ec0ff */
        /* <DEDUP_REMOVED lines=20> */
[----:B-1----:R-:W-:Y:S01]  /*3940*/  HADD2.F32 R42, -RZ, R42.H0_H0 ;  /* 0x2000002aff2a7230 */ /* 0x002fe20000004100 */
[----:B------:R-:W1:Y:S01]  /*3950*/  I2F.F16 R46, R46 ;  /* 0x0000002e002e7306 */ /* 0x000e620000200c00 */
[----:B------:R-:W-:-:S02]  /*3960*/  HADD2.F32 R44, -RZ, R44.H0_H0 ;  /* 0x2000002cff2c7230 */ /* 0x000fc40000004100 */
[--C-:B0-----:R-:W-:Y:S02]  /*3970*/  HADD2.F32 R57, -RZ, R8.reuse.H0_H0 ;  /* 0x20000008ff397230 */ /* 0x101fe40000004100 */
[----:B------:R-:W-:Y:S01]  /*3980*/  HADD2.F32 R58, -RZ, R8.H1_H1 ;  /* 0x30000008ff3a7230 */ /* 0x000fe20000004100 */
[----:B------:R-:W-:Y:S01]  /*3990*/  LOP3.LUT R8, R7, 0xff, RZ, 0xc0, !PT ;  /* 0x000000ff07087812 */ /* 0x000fe200078ec0ff */
[--C-:B------:R-:W-:Y:S01]  /*39a0*/  HADD2.F32 R52, -RZ, R9.reuse.H0_H0 ;  /* 0x20000009ff347230 */ /* 0x100fe20000004100 */
[C---:B------:R-:W-:Y:S01]  /*39b0*/  FFMA.FTZ R59, R57.reuse, R10, RZ ;  /* 0x0000000a393b7223 */ /* 0x040fe200000100ff */
[----:B------:R-:W-:Y:S01]  /*39c0*/  HADD2.F32 R48, -RZ, R9.H1_H1 ;  /* 0x30000009ff307230 */ /* 0x000fe20000004100 */
[----:B------:R-:W-:Y:S01]  /*39d0*/  IADD3 R55, R8, -0x80, RZ ;  /* 0xffffff8008377810 */ /* 0x000fe20007ffe0ff */
[C---:B------:R-:W-:Y:S01]  /*39e0*/  FFMA.FTZ R61, R57.reuse, R22, RZ ;  /* 0x00000016393d7223 */ /* 0x040fe200000100ff */
[----:B------:R-:W0:Y:S01]  /*39f0*/  LDS.64 R8, [UR5+0x28] ;  /* 0x00002805ff087984 */ /* 0x000e220008000a00 */
[----:B------:R-:W-:Y:S01]  /*3a00*/  FFMA.FTZ R60, R57, R11, RZ ;  /* 0x0000000b393c7223 */ /* 0x000fe200000100ff */
[----:B------:R2:W-:Y:S01]  /*3a10*/  I2F.F16 R4, R55 ;  /* 0x0000003700047306 */ /* 0x0005e20000200c00 */
[C---:B------:R-:W-:Y:S01]  /*3a20*/  FFMA.FTZ R59, R58.reuse, R24, R59 ;  /* 0x000000183a3b7223 */ /* 0x040fe2000001003b */
[----:B-1----:R-:W-:Y:S01]  /*3a30*/  HADD2.F32 R46, -RZ, R46.H0_H0 ;  /* 0x2000002eff2e7230 */ /* 0x002fe20000004100 */
[----:B------:R-:W-:-:S02]  /*3a40*/  FFMA.FTZ R61, R58, R26, R61 ;  /* 0x0000001a3a3d7223 */ /* 0x000fc4000001003d */
[----:B------:R-:W-:Y:S02]  /*3a50*/  FFMA.FTZ R60, R58, R27, R60 ;  /* 0x0000001b3a3c7223 */ /* 0x000fe4000001003c */
[C---:B------:R-:W-:Y:S01]  /*3a60*/  FFMA.FTZ R59, R52.reuse, R42, R59 ;  /* 0x0000002a343b7223 */ /* 0x040fe2000001003b */
[----:B------:R-:W1:Y:S01]  /*3a70*/  I2F.F16 R50, R54 ;  /* 0x0000003600327306 */ /* 0x000e620000200c00 */
[----:B--2---:R-:W-:Y:S02]  /*3a80*/  FFMA.FTZ R55, R21, R57, RZ ;  /* 0x0000003915377223 */ /* 0x004fe400000100ff */
[C---:B------:R-:W-:Y:S02]  /*3a90*/  FFMA.FTZ R61, R52.reuse, R45, R61 ;  /* 0x0000002d343d7223 */ /* 0x040fe4000001003d */
[----:B------:R-:W-:Y:S01]  /*3aa0*/  FFMA.FTZ R57, R23, R58, R55 ;  /* 0x0000003a17397223 */ /* 0x000fe20000010037 */
[----:B------:R-:W-:Y:S01]  /*3ab0*/  SHF.R.U32.HI R55, RZ, 0x10, R5 ;  /* 0x00000010ff377819 */ /* 0x000fe20000011605 */
[----:B------:R-:W-:Y:S01]  /*3ac0*/  FFMA.FTZ R60, R52, R47, R60 ;  /* 0x0000002f343c7223 */ /* 0x000fe2000001003c */
[----:B------:R-:W-:Y:S01]  /*3ad0*/  IADD3 R5, R56, -0x80, RZ ;  /* 0xffffff8038057810 */ /* 0x000fe20007ffe0ff */
[----:B------:R-:W-:Y:S01]  /*3ae0*/  FFMA.FTZ R58, R41, R52, R57 ;  /* 0x00000034293a7223 */ /* 0x000fe20000010039 */
[----:B------:R-:W-:Y:S01]  /*3af0*/  SHF.R.U32.HI R56, RZ, 0x10, R6 ;  /* 0x00000010ff387819 */ /* 0x000fe20000011606 */
[----:B------:R-:W2:Y:S01]  /*3b00*/  I2F.F16 R49, R49 ;  /* 0x0000003100317306 */ /* 0x000ea20000200c00 */
[----:B------:R-:W-:Y:S01]  /*3b10*/  SHF.R.U32.HI R57, RZ, 0x10, R7 ;  /* 0x00000010ff397819 */ /* 0x000fe20000011607 */
[----:B------:R-:W-:Y:S01]  /*3b20*/  FFMA.FTZ R58, R35, R48, R58 ;  /* 0x00000030233a7223 */ /* 0x000fe2000001003a */
[----:B------:R-:W-:Y:S01]  /*3b30*/  LOP3.LUT R55, R55, 0xff, RZ, 0xc0, !PT ;  /* 0x000000ff37377812 */ /* 0x000fe200078ec0ff */
[----:B------:R-:W-:Y:S01]  /*3b40*/  FFMA.FTZ R60, R48, R25, R60 ;  /* 0x00000019303c7223 */ /* 0x000fe2000001003c */
[----:B------:R-:W-:Y:S01]  /*3b50*/  LOP3.LUT R56, R56, 0xff, RZ, 0xc0, !PT ;  /* 0x000000ff38387812 */ /* 0x000fe200078ec0ff */
[----:B-1----:R-:W-:Y:S01]  /*3b60*/  HADD2.F32 R50, -RZ, R50.H0_H0 ;  /* 0x20000032ff327230 */ /* 0x002fe20000004100 */
[----:B------:R-:W-:Y:S01]  /*3b70*/  IADD3 R54, R53, -0x80, RZ ;  /* 0xffffff8035367810 */ /* 0x000fe20007ffe0ff */
[----:B------:R-:W1:Y:S01]  /*3b80*/  I2F.F16 R51, R51 ;  /* 0x0000003300337306 */ /* 0x000e620000200c00 */
[----:B------:R-:W-:Y:S01]  /*3b90*/  LOP3.LUT R57, R57, 0xff, RZ, 0xc0, !PT ;  /* 0x000000ff39397812 */ /* 0x000fe200078ec0ff */
[----:B------:R-:W-:Y:S01]  /*3ba0*/  HADD2.F32 R53, -RZ, R34.H0_H0 ;  /* 0x20000022ff357230 */ /* 0x000fe20000004100 */
[----:B------:R-:W-:Y:S01]  /*3bb0*/  IADD3 R6, R55, -0x80, RZ ;  /* 0xffffff8037067810 */ /* 0x000fe20007ffe0ff */
[----:B------:R-:W-:Y:S01]  /*3bc0*/  HADD2.F32 R55, -RZ, R30.H0_H0 ;  /* 0x2000001eff377230 */ /* 0x000fe20000004100 */
[----:B------:R-:W-:-:S02]  /*3bd0*/  IADD3 R56, R56, -0x80, RZ ;  /* 0xffffff8038387810 */ /* 0x000fc40007ffe0ff */
[----:B------:R-:W-:Y:S01]  /*3be0*/  IADD3 R57, R57, -0x80, RZ ;  /* 0xffffff8039397810 */ /* 0x000fe20007ffe0ff */
[----:B------:R-:W3:Y:S01]  /*3bf0*/  I2F.F16 R5, R5 ;  /* 0x0000000500057306 */ /* 0x000ee20000200c00 */
[C---:B------:R-:W-:Y:S01]  /*3c00*/  FFMA.FTZ R30, R48.reuse, R53, R59 ;  /* 0x00000035301e7223 */ /* 0x040fe2000001003b */
[----:B--2---:R-:W-:Y:S01]  /*3c10*/  HADD2.F32 R49, -RZ, R49.H0_H0 ;  /* 0x20000031ff317230 */ /* 0x004fe20000004100 */
[----:B------:R-:W-:Y:S01]  /*3c20*/  FFMA.FTZ R34, R48, R55, R61 ;  /* 0x0000003730227223 */ /* 0x000fe2000001003d */
[----:B0-----:R-:W-:Y:S02]  /*3c30*/  HADD2.F32 R59, -RZ, R8.H0_H0 ;  /* 0x20000008ff3b7230 */ /* 0x001fe40000004100 */
[----:B------:R-:W-:Y:S02]  /*3c40*/  HADD2.F32 R61, -RZ, R9.H0_H0 ;  /* 0x20000009ff3d7230 */ /* 0x000fe40000004100 */
[----:B------:R0:W2:Y:S01]  /*3c50*/  I2F.F16 R52, R54 ;  /* 0x0000003600347306 */ /* 0x0000a20000200c00 */
[----:B------:R-:W-:Y:S01]  /*3c60*/  FFMA.FTZ R58, R43, R59, R58 ;  /* 0x0000003b2b3a7223 */ /* 0x000fe2000001003a */
[----:B-1----:R-:W-:Y:S01]  /*3c70*/  HADD2.F32 R51, -RZ, R51.H0_H0 ;  /* 0x20000033ff337230 */ /* 0x002fe20000004100 */
[----:B------:R-:W-:-:S05]  /*3c80*/  FFMA.FTZ R63, R59, R46, R34 ;  /* 0x0000002e3b3f7223 */ /* 0x000fca0000010022 */
[----:B------:R1:W4:Y:S01]  /*3c90*/  I2F.F16 R62, R6 ;  /* 0x00000006003e7306 */ /* 0x0003220000200c00 */
[----:B0-----:R-:W-:Y:S01]  /*3ca0*/  LEA.HI R54, R7, 0xffffff80, RZ, 0x8 ;  /* 0xffffff8007367811 */ /* 0x001fe200078f40ff */
[----:B------:R-:W-:Y:S02]  /*3cb0*/  HADD2.F32 R7, -RZ, R9.H1_H1 ;  /* 0x30000009ff077230 */ /* 0x000fe40000004100 */
[----:B---3--:R-:W-:-:S04]  /*3cc0*/  HADD2.F32 R9, -RZ, R5.H0_H0 ;  /* 0x20000005ff097230 */ /* 0x008fc80000004100 */
[----:B------:R-:W0:Y:S01]  /*3cd0*/  I2F.F16 R56, R56 ;  /* 0x0000003800387306 */ /* 0x000e220000200c00 */
[----:B-1----:R-:W-:Y:S02]  /*3ce0*/  HADD2.F32 R6, -RZ, R8.H1_H1 ;  /* 0x30000008ff067230 */ /* 0x002fe40000004100 */
[----:B------:R-:W-:Y:S01]  /*3cf0*/  HADD2.F32 R8, -RZ, R4.H0_H0 ;  /* 0x20000004ff087230 */ /* 0x000fe20000004100 */
[----:B------:R-:W-:Y:S01]  /*3d00*/  FFMA.FTZ R4, R59, R44, R30 ;  /* 0x0000002c3b047223 */ /* 0x000fe2000001001e */
[----:B--2---:R-:W-:Y:S01]  /*3d10*/  HADD2.F32 R52, -RZ, R52.H0_H0 ;  /* 0x20000034ff347230 */ /* 0x004fe20000004100 */
[----:B------:R-:W-:Y:S02]  /*3d20*/  FFMA.FTZ R5, R49, R6, R58 ;  /* 0x0000000631057223 */ /* 0x000fe4000001003a */
[----:B------:R-:W1:Y:S01]  /*3d30*/  I2F.F16 R0, R0 ;  /* 0x0000000000007306 */ /* 0x000e620000200c00 */
[----:B------:R-:W-:Y:S01]  /*3d40*/  FFMA.FTZ R60, R59, R8, R60 ;  /* 0x000000083b3c7223 */ /* 0x000fe2000001003c */
[----:B----4-:R-:W-:Y:S01]  /*3d50*/  HADD2.F32 R30, -RZ, R62.H0_H0 ;  /* 0x2000003eff1e7230 */ /* 0x010fe20000004100 */
[C---:B------:R-:W-:Y:S01]  /*3d60*/  FFMA.FTZ R4, R6.reuse, R51, R4 ;  /* 0x0000003306047223 */ /* 0x040fe20000010004 */
[----:B------:R-:W-:Y:S01]  /*3d70*/  HADD2.F32 R59, -RZ, R20.H0_H0 ;  /* 0x20000014ff3b7230 */ /* 0x000fe20000004100 */
[----:B------:R-:W-:Y:S01]  /*3d80*/  FFMA.FTZ R63, R6, R50, R63 ;  /* 0x00000032063f7223 */ /* 0x000fe2000001003f */
[----:B------:R-:W-:Y:S01]  /*3d90*/  HADD2.F32 R20, -RZ, R92.H1_H1 ;  /* 0x3000005cff147230 */ /* 0x000fe20000004100 */
[----:B------:R-:W-:Y:S01]  /*3da0*/  FFMA.FTZ R5, R52, R61, R5 ;  /* 0x0000003d34057223 */ /* 0x000fe20000010005 */
[----:B------:R2:W3:Y:S01]  /*3db0*/  I2F.F16 R48, R57 ;  /* 0x0000003900307306 */ /* 0x0004e20000200c00 */
[----:B0-----:R-:W-:-:S02]  /*3dc0*/  HADD2.F32 R34, -RZ, R56.H0_H0 ;  /* 0x20000038ff227230 */ /* 0x001fc40000004100 */
[----:B------:R-:W-:-:S05]  /*3dd0*/  HADD2.F32 R56, -RZ, R94.H1_H1 ;  /* 0x3000005eff387230 */ /* 0x000fca0000004100 */
[----:B------:R-:W0:Y:S01]  /*3de0*/  I2F.F16 R16, R16 ;  /* 0x0000001000107306 */ /* 0x000e220000200c00 */
[----:B-1----:R-:W-:Y:S02]  /*3df0*/  HADD2.F32 R0, -RZ, R0.H0_H0 ;  /* 0x20000000ff007230 */ /* 0x002fe40000004100 */
[----:B--2---:R-:W-:-:S05]  /*3e00*/  HADD2.F32 R57, -RZ, R94.H0_H0 ;  /* 0x2000005eff397230 */ /* 0x004fca0000004100 */
[----:B------:R1:W2:Y:S01]  /*3e10*/  I2F.F16 R64, R54 ;  /* 0x0000003600407306 */ /* 0x0002a20000200c00 */
[----:B---3--:R-:W-:Y:S02]  /*3e20*/  HADD2.F32 R48, -RZ, R48.H0_H0 ;  /* 0x20000030ff307230 */ /* 0x008fe40000004100 */
[----:B0-----:R-:W-:Y:S01]  /*3e30*/  HADD2.F32 R16, -RZ, R16.H0_H0 ;  /* 0x20000010ff107230 */ /* 0x001fe20000004100 */
[----:B-1----:R-:W-:Y:S02]  /*3e40*/  FFMA.FTZ R54, R6, R9, R60 ;  /* 0x0000000906367223 */ /* 0x002fe4000001003c */
[C---:B------:R-:W-:Y:S02]  /*3e50*/  FFMA.FTZ R6, R61.reuse, R30, R4 ;  /* 0x0000001e3d067223 */ /* 0x040fe40000010004 */
[C---:B------:R-:W-:Y:S02]  /*3e60*/  FFMA.FTZ R60, R61.reuse, R34, R63 ;  /* 0x000000223d3c7223 */ /* 0x040fe4000001003f */
[----:B------:R-:W-:Y:S01]  /*3e70*/  FFMA.FTZ R62, R61, R48, R54 ;  /* 0x000000303d3e7223 */ /* 0x000fe20000010036 */
[----:B--2---:R-:W-:Y:S01]  /*3e80*/  HADD2.F32 R58, -RZ, R64.H0_H0 ;  /* 0x20000040ff3a7230 */ /* 0x004fe20000004100 */
[----:B------:R-:W-:Y:S01]  /*3e90*/  FFMA.FTZ R4, R0, R7, R5 ;  /* 0x0000000700047223 */ /* 0x000fe20000010005 */
[----:B------:R-:W-:Y:S01]  /*3ea0*/  HADD2.F32 R54, -RZ, R92.H0_H0 ;  /* 0x2000005cff367230 */ /* 0x000fe20000004100 */
        /* <DEDUP_REMOVED lines=70> */
.L_x_2620:
        /* <DEDUP_REMOVED lines=24> */
[----:B------:R-:W-:Y:S01]  /*4490*/  IADD3 R12, R12, -0x80, RZ ;  /* 0xffffff800c0c7810 */ /* 0x000fe20007ffe0ff */
[----:B------:R-:W-:Y:S01]  /*44a0*/  I2F.F16 R42, R42 ;  /* 0x0000002a002a7306 */ /* 0x000fe20000200c00 */
[----:B------:R-:W-:Y:S02]  /*44b0*/  LEA.HI R21, R13, 0xffffff80, RZ, 0x8 ;  /* 0xffffff800d157811 */ /* 0x000fe400078f40ff */
[----:B------:R-:W-:Y:S02]  /*44c0*/  LEA.HI R20, R14, 0xffffff80, RZ, 0x8 ;  /* 0xffffff800e147811 */ /* 0x000fe400078f40ff */
[----:B------:R-:W-:Y:S02]  /*44d0*/  SHF.R.U32.HI R13, RZ, 0x10, R13 ;  /* 0x00000010ff0d7819 */ /* 0x000fe4000001160d */
[----:B------:R-:W-:Y:S01]  /*44e0*/  LEA.HI R16, R15, 0xffffff80, RZ, 0x8 ;  /* 0xffffff800f107811 */ /* 0x000fe200078f40ff */
[----:B------:R0:W-:Y:S01]  /*44f0*/  I2F.F16 R30, R8 ;  /* 0x00000008001e7306 */ /* 0x0001e20000200c00 */
[----:B------:R-:W-:-:S02]  /*4500*/  LOP3.LUT R13, R13, 0xff, RZ, 0xc0, !PT ;  /* 0x000000ff0d0d7812 */ /* 0x000fc400078ec0ff */
[----:B------:R-:W-:Y:S02]  /*4510*/  SHF.R.U32.HI R35, RZ, 0x10, R15 ;  /* 0x00000010ff237819 */ /* 0x000fe4000001160f */
[----:B------:R-:W-:Y:S02]  /*4520*/  IADD3 R13, R13, -0x80, RZ ;  /* 0xffffff800d0d7810 */ /* 0x000fe40007ffe0ff */
[----:B------:R-:W-:Y:S01]  /*4530*/  LOP3.LUT R35, R35, 0xff, RZ, 0xc0, !PT ;  /* 0x000000ff23237812 */ /* 0x000fe200078ec0ff */
[----:B------:R1:W3:Y:S01]  /*4540*/  I2F.F16 R27, R12 ;  /* 0x0000000c001b7306 */ /* 0x0002e20000200c00 */
[----:B0-----:R-:W0:Y:S01]  /*4550*/  LDS.64 R8, [UR5+0x30] ;  /* 0x00003005ff087984 */ /* 0x001e220008000a00 */
[----:B------:R-:W-:Y:S02]  /*4560*/  ISETP.GE.AND P0, PT, R39, 0x2, PT ;  /* 0x000000022700780c */ /* 0x000fe40003f06270 */
[----:B------:R-:W-:-:S04]  /*4570*/  IADD3 R47, R35, -0x80, RZ ;  /* 0xffffff80232f7810 */ /* 0x000fc80007ffe0ff */
        /* <DEDUP_REMOVED lines=8> */
[----:B------:R-:W-:Y:S01]  /*4600*/  I2F.F16 R20, R20 ;  /* 0x0000001400147306 */ /* 0x000fe20000200c00 */
[----:B0-----:R-:W-:-:S02]  /*4610*/  HADD2.F32 R53, -RZ, R8.H0_H0 ;  /* 0x20000008ff357230 */ /* 0x001fc40000004100 */
[----:B------:R-:W-:Y:S02]  /*4620*/  HADD2.F32 R54, -RZ, R8.H1_H1 ;  /* 0x30000008ff367230 */ /* 0x000fe40000004100 */
[--C-:B------:R-:W-:Y:S02]  /*4630*/  HADD2.F32 R49, -RZ, R9.reuse.H0_H0 ;  /* 0x20000009ff317230 */ /* 0x100fe40000004100 */
[----:B------:R-:W-:Y:S01]  /*4640*/  HADD2.F32 R44, -RZ, R9.H1_H1 ;  /* 0x30000009ff2c7230 */ /* 0x000fe20000004100 */
[----:B------:R-:W-:Y:S08]  /*4650*/  I2F.F16 R16, R16 ;  /* 0x0000001000107306 */ /* 0x000ff00000200c00 */
[----:B------:R-:W0:Y:S02]  /*4660*/  I2F.F16 R21, R21 ;  /* 0x0000001500157306 */ /* 0x000e240000200c00 */
[----:B0-----:R-:W-:Y:S01]  /*4670*/  HADD2.F32 R21, -RZ, R21.H0_H0 ;  /* 0x20000015ff157230 */ /* 0x001fe20000004100 */
[----:B--2---:R-:W-:-:S02]  /*4680*/  LEA.HI R33, R6, 0xffffff80, RZ, 0x8 ;  /* 0xffffff8006217811 */ /* 0x004fc400078f40ff */
[----:B------:R-:W-:-:S03]  /*4690*/  LOP3.LUT R8, R7, 0xff, RZ, 0xc0, !PT ;  /* 0x000000ff07087812 */ /* 0x000fc600078ec0ff */
[----:B------:R0:W-:Y:S01]  /*46a0*/  I2F.F16 R0, R33 ;  /* 0x0000002100007306 */ /* 0x0001e20000200c00 */
[----:B------:R-:W-:Y:S02]  /*46b0*/  LOP3.LUT R12, R4, 0xff, RZ, 0xc0, !PT ;  /* 0x000000ff040c7812 */ /* 0x000fe400078ec0ff */
[----:B------:R-:W-:Y:S02]  /*46c0*/  IADD3 R51, R8, -0x80, RZ ;  /* 0xffffff8008337810 */ /* 0x000fe40007ffe0ff */
[----:B------:R-:W1:Y:S01]  /*46d0*/  LDS.64 R8, [UR5+0x38] ;  /* 0x00003805ff087984 */ /* 0x000e620008000a00 */
[----:B------:R-:W-:Y:S02]  /*46e0*/  IADD3 R12, R12, -0x80, RZ ;  /* 0xffffff800c0c7810 */ /* 0x000fe40007ffe0ff */
[----:B------:R-:W-:Y:S02]  /*46f0*/  SHF.R.U32.HI R46, RZ, 0x8, R6 ;  /* 0x00000008ff2e7819 */ /* 0x000fe40000011606 */
[----:B0-----:R-:W-:-:S02]  /*4700*/  SHF.R.U32.HI R33, RZ, 0x8, R14 ;  /* 0x00000008ff217819 */ /* 0x001fc4000001160e */
[----:B------:R-:W-:Y:S02]  /*4710*/  SHF.R.U32.HI R14, RZ, 0x10, R14 ;  /* 0x00000010ff0e7819 */ /* 0x000fe4000001160e */
[----:B------:R-:W-:Y:S02]  /*4720*/  LOP3.LUT R34, R33, 0xff, RZ, 0xc0, !PT ;  /* 0x000000ff21227812 */ /* 0x000fe400078ec0ff */
[----:B------:R-:W-:Y:S01]  /*4730*/  LOP3.LUT R14, R14, 0xff, RZ, 0xc0, !PT ;  /* 0x000000ff0e0e7812 */ /* 0x000fe200078ec0ff */
[----:B------:R0:W2:Y:S01]  /*4740*/  I2F.F16 R33, R13 ;  /* 0x0000000d00217306 */ /* 0x0000a20000200c00 */
[----:B------:R-:W-:Y:S02]  /*4750*/  IADD3 R34, R34, -0x80, RZ ;  /* 0xffffff8022227810 */ /* 0x000fe40007ffe0ff */
[----:B------:R-:W-:Y:S02]  /*4760*/  IADD3 R14, R14, -0x80, RZ ;  /* 0xffffff800e0e7810 */ /* 0x000fe40007ffe0ff */
[----:B------:R-:W-:-:S02]  /*4770*/  LEA.HI R11, R4, 0xffffff80, RZ, 0x8 ;  /* 0xffffff80040b7811 */ /* 0x000fc400078f40ff */
[----:B------:R-:W-:Y:S01]  /*4780*/  SHF.R.U32.HI R50, RZ, 0x10, R4 ;  /* 0x00000010ff327819 */ /* 0x000fe20000011604 */
[----:B------:R3:W-:Y:S01]  /*4790*/  I2F.F16 R43, R14 ;  /* 0x0000000e002b7306 */ /* 0x0007e20000200c00 */
[----:B0-----:R-:W-:Y:S02]  /*47a0*/  LOP3.LUT R13, R5, 0xff, RZ, 0xc0, !PT ;  /* 0x000000ff050d7812 */ /* 0x001fe400078ec0ff */
[----:B------:R-:W-:Y:S02]  /*47b0*/  LOP3.LUT R48, R46, 0xff, RZ, 0xc0, !PT ;  /* 0x000000ff2e307812 */ /* 0x000fe400078ec0ff */
[----:B------:R-:W-:Y:S02]  /*47c0*/  IADD3 R13, R13, -0x80, RZ ;  /* 0xffffff800d0d7810 */ /* 0x000fe40007ffe0ff */
[----:B------:R-:W-:Y:S01]  /*47d0*/  LEA.HI R10, R5, 0xffffff80, RZ, 0x8 ;  /* 0xffffff80050a7811 */ /* 0x000fe200078f40ff */
[----:B------:R-:W-:Y:S01]  /*47e0*/  I2F.F16 R55, R34 ;  /* 0x0000002200377306 */ /* 0x000fe20000200c00 */
[----:B---3--:R-:W-:Y:S01]  /*47f0*/  LOP3.LUT R14, R6, 0xff, RZ, 0xc0, !PT ;  /* 0x000000ff060e7812 */ /* 0x008fe200078ec0ff */
[----:B--2---:R-:W-:Y:S01]  /*4800*/  HADD2.F32 R33, -RZ, R33.H0_H0 ;  /* 0x20000021ff217230 */ /* 0x004fe20000004100 */
[----:B------:R-:W-:-:S02]  /*4810*/  SHF.R.U32.HI R6, RZ, 0x10, R6 ;  /* 0x00000010ff067819 */ /* 0x000fc40000011606 */
[----:B------:R-:W-:Y:S02]  /*4820*/  IADD3 R14, R14, -0x80, RZ ;  /* 0xffffff800e0e7810 */ /* 0x000fe40007ffe0ff */
[----:B------:R-:W-:Y:S01]  /*4830*/  LOP3.LUT R50, R50, 0xff, RZ, 0xc0, !PT ;  /* 0x000000ff32327812 */ /* 0x000fe200078ec0ff */
[----:B------:R0:W2:Y:S01]  /*4840*/  I2F.F16 R34, R12 ;  /* 0x0000000c00227306 */ /* 0x0000a20000200c00 */
[----:B------:R-:W-:Y:S02]  /*4850*/  IADD3 R48, R48, -0x80, RZ ;  /* 0xffffff8030307810 */ /* 0x000fe40007ffe0ff */
        /* <DEDUP_REMOVED lines=19> */
[----:B------:R-:W-:-:S02]  /*4990*/  HADD2.F32 R14, -RZ, R24.H0_H0 ;  /* 0x20000018ff0e7230 */ /* 0x000fc40000004100 */
[----:B------:R-:W-:Y:S01]  /*49a0*/  HADD2.F32 R24, -RZ, R42.H0_H0 ;  /* 0x2000002aff187230 */ /* 0x000fe20000004100 */
[C---:B--2---:R-:W-:Y:S01]  /*49b0*/  FFMA.FTZ R51, R53.reuse, R12, RZ ;  /* 0x0000000c35337223 */ /* 0x044fe200000100ff */
[----:B------:R-:W-:Y:S01]  /*49c0*/  HADD2.F32 R25, -RZ, R55.H0_H0 ;  /* 0x20000037ff197230 */ /* 0x000fe20000004100 */
[----:B------:R-:W-:Y:S01]  /*49d0*/  FFMA.FTZ R30, R14, R53, RZ ;  /* 0x000000350e1e7223 */ /* 0x000fe200000100ff */
[----:B------:R-:W-:Y:S01]  /*49e0*/  HADD2.F32 R26, -RZ, R56.H0_H0 ;  /* 0x20000038ff1a7230 */ /* 0x000fe20000004100 */
[----:B------:R-:W-:Y:S01]  /*49f0*/  FFMA.FTZ R58, R54, R24, R51 ;  /* 0x00000018363a7223 */ /* 0x000fe20000010033 */
[----:B------:R-:W-:Y:S01]  /*4a00*/  SHF.R.U32.HI R51, RZ, 0x10, R5 ;  /* 0x00000010ff337819 */ /* 0x000fe20000011605 */
[C---:B------:R-:W-:Y:S01]  /*4a10*/  FFMA.FTZ R42, R53.reuse, R15, RZ ;  /* 0x0000000f352a7223 */ /* 0x040fe200000100ff */
[----:B------:R-:W-:Y:S01]  /*4a20*/  IADD3 R5, R52, -0x80, RZ ;  /* 0xffffff8034057810 */ /* 0x000fe20007ffe0ff */
[----:B------:R-:W-:Y:S01]  /*4a30*/  FFMA.FTZ R55, R53, R13, RZ ;  /* 0x0000000d35377223 */ /* 0x000fe200000100ff */
[----:B------:R-:W-:Y:S01]  /*4a40*/  SHF.R.U32.HI R52, RZ, 0x10, R7 ;  /* 0x00000010ff347819 */ /* 0x000fe20000011607 */
[----:B------:R-:W-:Y:S01]  /*4a50*/  FFMA.FTZ R56, R23, R54, R30 ;  /* 0x0000003617387223 */ /* 0x000fe2000001001e */
[----:B------:R-:W-:Y:S01]  /*4a60*/  LOP3.LUT R51, R51, 0xff, RZ, 0xc0, !PT ;  /* 0x000000ff33337812 */ /* 0x000fe200078ec0ff */
[----:B------:R-:W-:Y:S01]  /*4a70*/  FFMA.FTZ R53, R54, R25, R42 ;  /* 0x0000001936357223 */ /* 0x000fe2000001002a */
[----:B------:R-:W-:Y:S01]  /*4a80*/  LOP3.LUT R52, R52, 0xff, RZ, 0xc0, !PT ;  /* 0x000000ff34347812 */ /* 0x000fe200078ec0ff */
[----:B------:R-:W-:Y:S01]  /*4a90*/  HADD2.F32 R30, -RZ, R43.H0_H0 ;  /* 0x2000002bff1e7230 */ /* 0x000fe20000004100 */
[----:B------:R-:W-:Y:S01]  /*4aa0*/  FFMA.FTZ R55, R54, R26, R55 ;  /* 0x0000001a36377223 */ /* 0x000fe20000010037 */
[----:B------:R-:W-:Y:S01]  /*4ab0*/  HADD2.F32 R42, -RZ, R47.H0_H0 ;  /* 0x2000002fff2a7230 */ /* 0x000fe20000004100 */
[----:B------:R-:W-:Y:S01]  /*4ac0*/  FFMA.FTZ R56, R27, R49, R56 ;  /* 0x000000311b387223 */ /* 0x000fe20000010038 */
[----:B------:R-:W-:Y:S01]  /*4ad0*/  HADD2.F32 R43, -RZ, R22.H0_H0 ;  /* 0x20000016ff2b7230 */ /* 0x000fe20000004100 */
[----:B------:R-:W0:Y:S01]  /*4ae0*/  I2F.F16 R45, R45 ;  /* 0x0000002d002d7306 */ /* 0x000e220000200c00 */
[----:B------:R-:W-:Y:S01]  /*4af0*/  IADD3 R51, R51, -0x80, RZ ;  /* 0xffffff8033337810 */ /* 0x000fe20007ffe0ff */
[C---:B------:R-:W-:Y:S01]  /*4b00*/  FFMA.FTZ R58, R49.reuse, R33, R58 ;  /* 0x00000021313a7223 */ /* 0x040fe2000001003a */
[----:B------:R-:W-:Y:S01]  /*4b10*/  IADD3 R52, R52, -0x80, RZ ;  /* 0xffffff8034347810 */ /* 0x000fe20007ffe0ff */
[C---:B------:R-:W-:Y:S01]  /*4b20*/  FFMA.FTZ R54, R49.reuse, R30, R53 ;  /* 0x0000001e31367223 */ /* 0x040fe20000010035 */
[----:B------:R-:W-:Y:S01]  /*4b30*/  HADD2.F32 R47, -RZ, R20.H0_H0 ;  /* 0x20000014ff2f7230 */ /* 0x000fe20000004100 */
[----:B------:R-:W-:Y:S01]  /*4b40*/  FFMA.FTZ R55, R49, R42, R55 ;  /* 0x0000002a31377223 */ /* 0x000fe20000010037 */
[----:B------:R-:W-:Y:S01]  /*4b50*/  HADD2.F32 R49, -RZ, R16.H0_H0 ;  /* 0x20000010ff317230 */ /* 0x000fe20000004100 */
[----:B------:R-:W2:Y:S01]  /*4b60*/  I2F.F16 R46, R46 ;  /* 0x0000002e002e7306 */ /* 0x000ea20000200c00 */
[----:B------:R-:W-:Y:S01]  /*4b70*/  FFMA.FTZ R53, R43, R44, R56 ;  /* 0x0000002c2b357223 */ /* 0x000fe20000010038 */
[----:B-1----:R-:W-:Y:S01]  /*4b80*/  HADD2.F32 R16, -RZ, R8.H0_H0 ;  /* 0x20000008ff107230 */ /* 0x002fe20000004100 */
[----:B------:R-:W-:Y:S01]  /*4b90*/  LEA.HI R7, R7, 0xffffff80, RZ, 0x8 ;  /* 0xffffff8007077811 */ /* 0x000fe200078f40ff */
[----:B----4-:R-:W-:Y:S01]  /*4ba0*/  HADD2.F32 R35, -RZ, R35.H0_H0 ;  /* 0x20000023ff237230 */ /* 0x010fe20000004100 */
[C---:B------:R-:W-:Y:S01]  /*4bb0*/  FFMA.FTZ R58, R44.reuse, R21, R58 ;  /* 0x000000152c3a7223 */ /* 0x040fe2000001003a */
[----:B-----5:R-:W-:Y:S01]  /*4bc0*/  HADD2.F32 R41, -RZ, R41.H0_H0 ;  /* 0x20000029ff297230 */ /* 0x020fe20000004100 */
[C---:B------:R-:W-:Y:S01]  /*4bd0*/  FFMA.FTZ R54, R44.reuse, R47, R54 ;  /* 0x0000002f2c367223 */ /* 0x040fe20000010036 */
[----:B------:R-:W1:Y:S01]  /*4be0*/  I2F.F16 R48, R48 ;  /* 0x0000003000307306 */ /* 0x000e620000200c00 */
[----:B------:R-:W-:Y:S01]  /*4bf0*/  FFMA.FTZ R57, R44, R49, R55 ;  /* 0x000000312c397223 */ /* 0x000fe20000010037 */
[----:B0-----:R-:W-:Y:S01]  /*4c00*/  HADD2.F32 R45, -RZ, R45.H0_H0 ;  /* 0x2000002dff2d7230 */ /* 0x001fe20000004100 */
[C---:B------:R-:W-:Y:S01]  /*4c10*/  FFMA.FTZ R58, R16.reuse, R35, R58 ;  /* 0x00000023103a7223 */ /* 0x040fe2000001003a */
[----:B------:R-:W-:Y:S01]  /*4c20*/  HADD2.F32 R55, -RZ, R9.H0_H0 ;  /* 0x20000009ff377230 */ /* 0x000fe20000004100 */
[----:B------:R-:W-:-:S03]  /*4c30*/  FFMA.FTZ R54, R16, R41, R54 ;  /* 0x0000002910367223 */ /* 0x000fc60000010036 */
[----:B------:R-:W0:Y:S01]  /*4c40*/  I2F.F16 R5, R5 ;  /* 0x0000000500057306 */ /* 0x000e220000200c00 */
[----:B--2---:R-:W-:-:S07]  /*4c50*/  HADD2.F32 R46, -RZ, R46.H0_H0 ;  /* 0x2000002eff2e7230 */ /* 0x004fce0000004100 */
[----:B------:R-:W2:Y:S01]  /*4c60*/  I2F.F16 R50, R50 ;  /* 0x0000003200327306 */ /* 0x000ea20000200c00 */
[----:B-1----:R-:W-:-:S07]  /*4c70*/  HADD2.F32 R48, -RZ, R48.H0_H0 ;  /* 0x20000030ff307230 */ /* 0x002fce0000004100 */
[----:B------:R1:W3:Y:S01]  /*4c80*/  I2F.F16 R20, R51 ;  /* 0x0000003300147306 */ /* 0x0002e20000200c00 */
[----:B0-----:R-:W-:-:S07]  /*4c90*/  HADD2.F32 R44, -RZ, R5.H0_H0 ;  /* 0x20000005ff2c7230 */ /* 0x001fce0000004100 */
[----:B------:R0:W4:Y:S01]  /*4ca0*/  I2F.F16 R56, R6 ;  /* 0x0000000600387306 */ /* 0x0001220000200c00 */
[----:B-1----:R-:W-:Y:S02]  /*4cb0*/  HADD2.F32 R51, -RZ, R8.H1_H1 ;  /* 0x30000008ff337230 */ /* 0x002fe40000004100 */
[----:B------:R-:W-:Y:S01]  /*4cc0*/  HADD2.F32 R8, -RZ, R4.H0_H0 ;  /* 0x20000004ff087230 */ /* 0x000fe20000004100 */
[----:B------:R-:W-:Y:S01]  /*4cd0*/  FFMA.FTZ R4, R34, R16, R53 ;  /* 0x0000001022047223 */ /* 0x000fe20000010035 */
[----:B--2---:R-:W-:Y:S01]  /*4ce0*/  HADD2.F32 R22, -RZ, R50.H0_H0 ;  /* 0x20000032ff167230 */ /* 0x004fe20000004100 */
[----:B------:R-:W-:Y:S01]  /*4cf0*/  FFMA.FTZ R58, R51, R46, R58 ;  /* 0x0000002e333a7223 */ /* 0x000fe2000001003a */
[----:B------:R-:W-:Y:S01]  /*4d00*/  HADD2.F32 R50, -RZ, R92.H0_H0 ;  /* 0x2000005cff327230 */ /* 0x000fe20000004100 */
[----:B------:R-:W1:Y:S01]  /*4d10*/  I2F.F16 R52, R52 ;  /* 0x0000003400347306 */ /* 0x000e620000200c00 */
[----:B------:R-:W-:Y:S01]  /*4d20*/  FFMA.FTZ R57, R16, R8, R57 ;  /* 0x0000000810397223 */ /* 0x000fe20000010039 */
[----:B---3--:R-:W-:Y:S01]  /*4d30*/  HADD2.F32 R20, -RZ, R20.H0_H0 ;  /* 0x20000014ff147230 */ /* 0x008fe20000004100 */
[----:B------:R-:W-:Y:S01]  /*4d40*/  FFMA.FTZ R5, R45, R51, R4 ;  /* 0x000000332d057223 */ /* 0x000fe20000010004 */
[----:B0-----:R-:W-:Y:S01]  /*4d50*/  HADD2.F32 R6, -RZ, R9.H1_H1 ;  /* 0x30000009ff067230 */ /* 0x001fe20000004100 */
[----:B------:R-:W-:-:S02]  /*4d60*/  FFMA.FTZ R54, R51, R48, R54 ;  /* 0x0000003033367223 */ /* 0x000fc40000010036 */
[----:B------:R-:W-:Y:S01]  /*4d70*/  FFMA.FTZ R4, R51, R44, R57 ;  /* 0x0000002c33047223 */ /* 0x000fe20000010039 */
[----:B------:R-:W0:Y:S01]  /*4d80*/  I2F.F16 R11, R11 ;  /* 0x0000000b000b7306 */ /* 0x000e220000200c00 */
[----:B----4-:R-:W-:Y:S01]  /*4d90*/  HADD2.F32 R16, -RZ, R56.H0_H0 ;  /* 0x20000038ff107230 */ /* 0x010fe20000004100 */
[----:B------:R-:W-:Y:S01]  /*4da0*/  FFMA.FTZ R5, R22, R55, R5 ;  /* 0x0000003716057223 */ /* 0x000fe20000010005 */
[----:B------:R-:W-:-:S03]  /*4db0*/  HADD2.F32 R51, -RZ, R94.H1_H1 ;  /* 0x3000005eff337230 */ /* 0x000fc60000004100 */
[----:B------:R-:W-:Y:S01]  /*4dc0*/  FFMA.FTZ R57, R55, R16, R54 ;  /* 0x0000001037397223 */ /* 0x000fe20000010036 */
[----:B------:R-:W-:Y:S01]  /*4dd0*/  HADD2.F32 R54, -RZ, R0.H0_H0 ;  /* 0x20000000ff367230 */ /* 0x000fe20000004100 */
[----:B------:R-:W2:Y:S01]  /*4de0*/  I2F.F16 R10, R10 ;  /* 0x0000000a000a7306 */ /* 0x000ea20000200c00 */
[----:B-1----:R-:W-:Y:S02]  /*4df0*/  HADD2.F32 R9, -RZ, R52.H0_H0 ;  /* 0x20000034ff097230 */ /* 0x002fe40000004100 */
[----:B------:R-:W-:Y:S01]  /*4e00*/  HADD2.F32 R52, -RZ, R94.H0_H0 ;  /* 0x2000005eff347230 */ /* 0x000fe20000004100 */
[----:B------:R-:W-:Y:S01]  /*4e10*/  FFMA.FTZ R57, R6, R54, R57 ;  /* 0x0000003606397223 */ /* 0x000fe20000010039 */
[----:B------:R-:W-:-:S03]  /*4e20*/  HADD2.F32 R0, -RZ, R92.H1_H1 ;  /* 0x3000005cff007230 */ /* 0x000fc60000004100 */
[----:B------:R1:W3:Y:S01]  /*4e30*/  I2F.F16 R53, R7 ;  /* 0x0000000700357306 */ /* 0x0002e20000200c00 */
[----:B0-----:R-:W-:Y:S01]  /*4e40*/  HADD2.F32 R11, -RZ, R11.H0_H0 ;  /* 0x2000000bff0b7230 */ /* 0x001fe20000004100 */
[----:B------:R-:W-:-:S04]  /*4e50*/  FMUL.FTZ R57, R57, R50 ;  /* 0x0000003239397220 */ /* 0x000fc80000410000 */
[----:B------:R-:W-:Y:S01]  /*4e60*/  FFMA.FTZ R5, R11, R6, R5 ;  /* 0x000000060b057223 */ /* 0x000fe20000010005 */
[----:B------:R-:W-:Y:S01]  /*4e70*/  F2FP.PACK_AB R57, RZ, R57 ;  /* 0x00000039ff39723e */ /* 0x000fe200000000ff */
[----:B--2---:R-:W-:Y:S01]  /*4e80*/  HADD2.F32 R10, -RZ, R10.H0_H0 ;  /* 0x2000000aff0a7230 */ /* 0x004fe20000004100 */
[C---:B-1----:R-:W-:Y:S02]  /*4e90*/  FFMA.FTZ R7, R55.reuse, R20, R58 ;  /* 0x0000001437077223 */ /* 0x042fe4000001003a */
[----:B------:R-:W-:Y:S02]  /*4ea0*/  FFMA.FTZ R55, R55, R9, R4 ;  /* 0x0000000937377223 */ /* 0x000fe40000010004 */
[----:B------:R-:W-:Y:S02]  /*4eb0*/  FFMA.FTZ R4, R6, R10, R7 ;  /* 0x0000000a06047223 */ /* 0x000fe40000010007 */
[----:B------:R-:W-:Y:S01]  /*4ec0*/  FMUL.FTZ R5, R5, R52 ;  /* 0x0000003405057220 */ /* 0x000fe20000410000 */
[----:B---3--:R-:W-:Y:S01]  /*4ed0*/  HADD2.F32 R53, -RZ, R53.H0_H0 ;  /* 0x20000035ff357230 */ /* 0x008fe20000004100 */
[----:B------:R-:W-:-:S03]  /*4ee0*/  FMUL.FTZ R4, R4, R51 ;  /* 0x0000003304047220 */ /* 0x000fc60000410000 */
        /* <DEDUP_REMOVED lines=22> */
[--C-:B-1----:R-:W-:Y:S01]  /*5050*/  HADD2.F32 R5, -RZ, R6.reuse.H1_H1 ;  /* 0x30000006ff057230 */ /* 0x102fe20000004100 */
        /* <DEDUP_REMOVED lines=41> */
.L_x_2621:
[----:B------:R-:W-:Y:S01]  /*52f0*/  IADD3 R32, R32, 0x20, RZ ;  /* 0x0000002020207810 */ /* 0x000fe20007ffe0ff */
[----:B------:R-:W-:-:S03]  /*5300*/  IMAD.WIDE R4, R31, 0x8, R28 ;  /* 0x000000081f047825 */ /* 0x000fc600078e021c */
[C---:B------:R-:W-:Y:S01]  /*5310*/  ISETP.GE.AND P0, PT, R32.reuse, c[0x0][0x1a8], PT ;  /* 0x00006a0020007a0c */ /* 0x040fe20003f06270 */
[----:B------:R-:W-:Y:S01]  /*5320*/  IMAD.WIDE R28, R31, 0x8, R2 ;  /* 0x000000081f1c7825 */ /* 0x000fe200078e0202 */
[----:B------:R-:W-:-:S03]  /*5330*/  ISETP.LT.AND P2, PT, R32, R40, PT ;  /* 0x000000282000720c */ /* 0x000fc60003f41270 */
[----:B------:R-:W-:Y:S02]  /*5340*/  IMAD.MOV.U32 R2, RZ, RZ, R4 ;  /* 0x000000ffff027224 */ /* 0x000fe400078e0004 */
[----:B------:R-:W-:-:S08]  /*5350*/  IMAD.MOV.U32 R3, RZ, RZ, R5 ;  /* 0x000000ffff037224 */ /* 0x000fd000078e0005 */
[----:B------:R-:W-:Y:S05]  /*5360*/  @!P0 BRA P2, `(.L_x_2622) ;  /* 0xffffbec000008947 */ /* 0x000fea000103ffff */
.L_x_2617:
[----:B------:R-:W-:-:S04]  /*5370*/  ISETP.GE.AND P0, PT, R32, R40, PT ;  /* 0x000000282000720c */ /* 0x000fc80003f06270 */
[----:B------:R-:W-:-:S13]  /*5380*/  ISETP.GE.OR P0, PT, R32, c[0x0][0x1b0], P0 ;  /* 0x00006c0020007a0c */ /* 0x000fda0000706670 */
[----:B------:R-:W-:Y:S05]  /*5390*/  @P0 BRA `(.L_x_2623) ;  /* 0x00001b2000000947 */ /* 0x000fea0003800000 */
.L_x_2625:
[----:B------:R-:W-:Y:S01]  /*53a0*/  ISETP.NE.AND P0, PT, R32, R17, PT ;  /* 0x000000112000720c */ /* 0x000fe20003f05270 */
[----:B------:R-:W-:-:S04]  /*53b0*/  IMAD.MOV.U32 R16, RZ, RZ, c[0x0][0x18c] ;  /* 0x00006300ff107624 */ /* 0x000fc800078e00ff */
[----:B------:R-:W-:Y:S02]  /*53c0*/  IMAD.WIDE R8, R16, 0x4, R28 ;  /* 0x0000000410087825 */ /* 0x000fe400078e021c */
[----:B------:R-:W5:Y:S06]  /*53d0*/  LDG.E.128.CONSTANT R28, [R28.64] ;  /* 0x000000061c1c7981 */ /* 0x000f6c000c1e9d00 */
[----:B------:R-:W-:Y:S01]  /*53e0*/  @!P0 IADD3 R38, R38, 0x1, RZ ;  /* 0x0000000126268810 */ /* 0x000fe20007ffe0ff */
[----:B------:R-:W-:Y:S01]  /*53f0*/  @!P0 IMAD.MOV.U32 R3, RZ, RZ, 0x2 ;  /* 0x00000002ff038424 */ /* 0x000fe200078e00ff */
[----:B------:R-:W-:-:S03]  /*5400*/  @!P0 LEA R2, R32, 0x1, 0x1 ;  /* 0x0000000120028811 */ /* 0x000fc600078e08ff */
[----:B------:R-:W-:Y:S02]  /*5410*/  @!P0 IMAD R20, R38, 0x8, R1 ;  /* 0x0000000826148824 */ /* 0x000fe400078e0201 */
[----:B------:R-:W-:Y:S02]  /*5420*/  IMAD.WIDE R4, R16, 0x4, R8 ;  /* 0x0000000410047825 */ /* 0x000fe400078e0208 */
[----:B------:R-:W5:Y:S02]  /*5430*/  LDG.E.128.CONSTANT R8, [R8.64] ;  /* 0x0000000608087981 */ /* 0x000f64000c1e9d00 */
[----:B------:R-:W-:Y:S02]  /*5440*/  @!P0 IMAD.WIDE R2, R2, R3, c[0x0][0x198] ;  /* 0x0000660002028625 */ /* 0x000fe400078e0203 */
[----:B------:R-:W2:Y:S02]  /*5450*/  @!P0 LDL.64 R20, [R20] ;  /* 0x0000000014148983 */ /* 0x000ea40000100a00 */
[----:B------:R-:W-:-:S02]  /*5460*/  IMAD.WIDE R12, R16, 0x4, R4 ;  /* 0x00000004100c7825 */ /* 0x000fc400078e0204 */
[----:B------:R-:W3:Y:S04]  /*5470*/  @!P0 LDG.E.U16.CONSTANT R3, [R2.64] ;  /* 0x0000000602038981 */ /* 0x000ee8000c1e9500 */
[----:B------:R-:W5:Y:S04]  /*5480*/  LDG.E.128.CONSTANT R4, [R4.64] ;  /* 0x0000000604047981 */ /* 0x000f68000c1e9d00 */
[----:B------:R0:W5:Y:S01]  /*5490*/  LDG.E.128.CONSTANT R24, [R12.64] ;  /* 0x000000060c187981 */ /* 0x000162000c1e9d00 */
[----:B------:R-:W-:Y:S01]  /*54a0*/  IADD3 R15, R32, 0x20, RZ ;  /* 0x00000020200f7810 */ /* 0x000fe20007ffe0ff */
[----:B------:R-:W-:-:S03]  /*54b0*/  IMAD.WIDE R88, R16, 0x4, R12 ;  /* 0x0000000410587825 */ /* 0x000fc600078e020c */
[----:B------:R-:W-:Y:S02]  /*54c0*/  ISETP.GE.AND P2, PT, R15, c[0x0][0x1b0], PT ;  /* 0x00006c000f007a0c */ /* 0x000fe40003f46270 */
        /* <DEDUP_REMOVED lines=22> */
[--C-:B------:R-:W-:Y:S02]  /*5630*/  SHF.R.U32.HI R62, RZ, 0xf, R31.reuse ;  /* 0x0000000fff3e7819 */ /* 0x100fe4000001161f */
[----:B------:R-:W-:Y:S02]  /*5640*/  SHF.R.U32.HI R55, RZ, 0xa, R31 ;  /* 0x0000000aff377819 */ /* 0x000fe4000001161f */
[----:B------:R-:W-:Y:S02]  /*5650*/  SHF.R.U32.HI R31, RZ, 0xe, R8 ;  /* 0x0000000eff1f7819 */ /* 0x000fe40000011608 */
[----:B------:R-:W-:Y:S02]  /*5660*/  SHF.R.U32.HI R35, RZ, 0xe, R9 ;  /* 0x0000000eff237819 */ /* 0x000fe40000011609 */
[----:B------:R-:W-:Y:S02]  /*5670*/  LOP3.LUT R32, R32, 0x10001, RZ, 0xc0, !PT ;  /* 0x0001000120207812 */ /* 0x000fe400078ec0ff */
        /* <DEDUP_REMOVED lines=11> */
[----:B------:R-:W0:Y:S01]  /*5730*/  LDS.128 R32, [UR4] ;  /* 0x00000004ff207984 */ /* 0x000e220008000c00 */
[----:B------:R-:W-:Y:S02]  /*5740*/  SHF.R.U32.HI R67, RZ, 0xe, R11 ;  /* 0x0000000eff437819 */ /* 0x000fe4000001160b */
[----:B------:R-:W-:-:S02]  /*5750*/  LOP3.LUT R62, R62, 0x10001, RZ, 0xc0, !PT ;  /* 0x000100013e3e7812 */ /* 0x000fc400078ec0ff */
[----:B------:R-:W-:Y:S02]  /*5760*/  SHF.R.U32.HI R64, RZ, 0xd, R7 ;  /* 0x0000000dff407819 */ /* 0x000fe40000011607 */
[----:B------:R-:W-:Y:S02]  /*5770*/  LOP3.LUT R67, R62, 0x20002, R67, 0xf8, !PT ;  /* 0x000200023e437812 */ /* 0x000fe400078ef843 */
[C---:B------:R-:W-:Y:S02]  /*5780*/  LOP3.LUT R56, R8.reuse, 0x1f001f, RZ, 0xc0, !PT ;  /* 0x001f001f08387812 */ /* 0x040fe400078ec0ff */
[----:B------:R-:W-:Y:S02]  /*5790*/  LOP3.LUT R14, R8, 0x3e003e0, RZ, 0xc0, !PT ;  /* 0x03e003e0080e7812 */ /* 0x000fe400078ec0ff */
[----:B------:R-:W-:Y:S02]  /*57a0*/  SHF.R.U32.HI R47, RZ, 0xa, R8 ;  /* 0x0000000aff2f7819 */ /* 0x000fe40000011608 */
        /* <DEDUP_REMOVED lines=16> */
[----:B------:R-:W-:Y:S02]  /*58b0*/  LOP3.LUT R45, R45, 0x20002, R46, 0xf8, !PT ;  /* 0x000200022d2d7812 */ /* 0x000fe400078ef82e */
[C---:B------:R-:W-:Y:S02]  /*58c0*/  LOP3.LUT R52, R5.reuse, 0x1f001f, RZ, 0xc0, !PT ;  /* 0x001f001f05347812 */ /* 0x040fe400078ec0ff */
[----:B------:R-:W-:-:S02]  /*58d0*/  LOP3.LUT R4, R5, 0x3e003e0, RZ, 0xc0, !PT ;  /* 0x03e003e005047812 */ /* 0x000fc400078ec0ff */
[----:B------:R-:W-:Y:S02]  /*58e0*/  SHF.R.U32.HI R59, RZ, 0xa, R5 ;  /* 0x0000000aff3b7819 */ /* 0x000fe40000011605 */
[----:B------:R-:W-:Y:S02]  /*58f0*/  LOP3.LUT R46, R25, 0x3e003e0, RZ, 0xc0, !PT ;  /* 0x03e003e0192e7812 */ /* 0x000fe400078ec0ff */
[--C-:B------:R-:W-:Y:S02]  /*5900*/  SHF.R.U32.HI R60, RZ, 0xd, R6.reuse ;  /* 0x0000000dff3c7819 */ /* 0x100fe40000011606 */
[C---:B------:R-:W-:Y:S02]  /*5910*/  LOP3.LUT R53, R6.reuse, 0x1f001f, RZ, 0xc0, !PT ;  /* 0x001f001f06357812 */ /* 0x040fe400078ec0ff */
[----:B------:R-:W-:Y:S02]  /*5920*/  LOP3.LUT R5, R6, 0x3e003e0, RZ, 0xc0, !PT ;  /* 0x03e003e006057812 */ /* 0x000fe400078ec0ff */
[----:B------:R-:W-:-:S02]  /*5930*/  SHF.R.U32.HI R61, RZ, 0xa, R6 ;  /* 0x0000000aff3d7819 */ /* 0x000fc40000011606 */
[----:B------:R-:W-:Y:S02]  /*5940*/  LOP3.LUT R31, R24, 0x3e003e0, RZ, 0xc0, !PT ;  /* 0x03e003e0181f7812 */ /* 0x000fe400078ec0ff */
[C---:B------:R-:W-:Y:S02]  /*5950*/  LOP3.LUT R54, R7.reuse, 0x1f001f, RZ, 0xc0, !PT ;  /* 0x001f001f07367812 */ /* 0x040fe400078ec0ff */
[----:B------:R-:W-:Y:S02]  /*5960*/  LOP3.LUT R6, R7, 0x3e003e0, RZ, 0xc0, !PT ;  /* 0x03e003e007067812 */ /* 0x000fe400078ec0ff */
[----:B------:R-:W-:Y:S02]  /*5970*/  SHF.R.U32.HI R63, RZ, 0xa, R7 ;  /* 0x0000000aff3f7819 */ /* 0x000fe40000011607 */
[----:B------:R-:W-:Y:S02]  /*5980*/  LOP3.LUT R84, R67, 0x80008, R84, 0xf8, !PT ;  /* 0x0008000843547812 */ /* 0x000fe400078ef854 */
[----:B------:R-:W-:-:S02]  /*5990*/  LOP3.LUT R7, R3, 0x64006400, RZ, 0xfc, !PT ;  /* 0x6400640003077812 */ /* 0x000fc400078efcff */
[----:B------:R-:W-:Y:S02]  /*59a0*/  LOP3.LUT R69, R46, 0x64006400, RZ, 0xfc, !PT ;  /* 0x640064002e457812 */ /* 0x000fe400078efcff */
[----:B------:R-:W-:Y:S01]  /*59b0*/  LOP3.LUT R45, R45, 0x40004, R60, 0xf8, !PT ;  /* 0x000400042d2d7812 */ /* 0x000fe200078ef83c */
[-C--:B------:R-:W-:Y:S01]  /*59c0*/  HFMA2 R64, R7, R0.reuse.H0_H0, -48, -48 ;  /* 0xd200d20007407431 */ /* 0x080fe20000040000 */
[----:B------:R-:W-:Y:S01]  /*59d0*/  LOP3.LUT R73, R9, 0x64006400, RZ, 0xfc, !PT ;  /* 0x6400640009497812 */ /* 0x000fe200078efcff */
[----:B------:R-:W-:Y:S01]  /*59e0*/  HFMA2 R7, R69, R0.H0_H0, -48, -48 ;  /* 0xd200d20045077431 */ /* 0x000fe20000040000 */
        /* <DEDUP_REMOVED lines=11> */
[----:B------:R-:W-:Y:S01]  /*5aa0*/  HFMA2 R46, R79, R0.H0_H0, -48, -48 ;  /* 0xd200d2004f2e7431 */ /* 0x000fe20000040000 */
[----:B------:R-:W-:-:S02]  /*5ab0*/  LOP3.LUT R82, R45, 0x80008, R82, 0xf8, !PT ;  /* 0x000800082d527812 */ /* 0x000fc400078ef852 */
        /* <DEDUP_REMOVED lines=38> */
[----:B--2---:R-:W-:-:S02]  /*5d20*/  LOP3.LUT R67, R20, 0x3e003e0, RZ, 0xc0, !PT ;  /* 0x03e003e014437812 */ /* 0x004fc400078ec0ff */
        /* <DEDUP_REMOVED lines=13> */
[----:B------:R-:W1:Y:S01]  /*5e00*/  LDS.128 R28, [UR4+0x10] ;  /* 0x00001004ff1c7984 */ /* 0x000e620008000c00 */
[----:B------:R-:W-:-:S02]  /*5e10*/  HADD2 R71, R65, -1040, -1040 ;  /* 0xe410e41041477430 */ /* 0x000fc40000000000 */
[----:B------:R-:W-:Y:S02]  /*5e20*/  HADD2 R67, R67, -1040, -1040 ;  /* 0xe410e41043437430 */ /* 0x000fe40000000000 */
[----:B------:R-:W-:Y:S02]  /*5e30*/  HADD2 R69, R69, -1040, -1040 ;  /* 0xe410e41045457430 */ /* 0x000fe40000000000 */
[----:B------:R-:W-:Y:S01]  /*5e40*/  HADD2 R65, R70, -1040, -1040 ;  /* 0xe410e41046417430 */ /* 0x000fe20000000000 */
[-C--:B0-----:R-:W-:Y:S01]  /*5e50*/  HFMA2.MMA R72, R71, R32.reuse, RZ ;  /* 0x0000002047487235 */ /* 0x081fe200000000ff */
[-C--:B------:R-:W-:Y:S01]  /*5e60*/  HFMA2 R70, R69, R32.reuse, RZ.H0_H0 ;  /* 0x0000002045467231 */ /* 0x080fe200000400ff */
[----:B------:R-:W-:Y:S01]  /*5e70*/  HFMA2.MMA R73, R67, R32, RZ ;  /* 0x0000002043497235 */ /* 0x000fe200000000ff */
[----:B------:R-:W-:Y:S02]  /*5e80*/  HFMA2 R74, R65, R32, RZ.H0_H0 ;  /* 0x00000020414a7231 */ /* 0x000fe400000400ff */
[----:B------:R-:W-:Y:S01]  /*5e90*/  HFMA2 R32, R62, R33, R70 ;  /* 0x000000213e207231 */ /* 0x000fe20000000046 */
[----:B------:R-:W-:-:S02]  /*5ea0*/  HFMA2.MMA R72, R64, R33, R72 ;  /* 0x0000002140487235 */ /* 0x000fc40000000048 */
[----:B------:R-:W-:Y:S01]  /*5eb0*/  HFMA2.MMA R70, R60, R33, R73 ;  /* 0x000000213c467235 */ /* 0x000fe20000000049 */
[----:B------:R-:W-:Y:S01]  /*5ec0*/  HFMA2 R33, R46, R33, R74 ;  /* 0x000000212e217231 */ /* 0x000fe2000000004a */
        /* <DEDUP_REMOVED lines=17> */
[----:B------:R-:W-:-:S02]  /*5fe0*/  HADD2 R44, R44, -1040, -1040 ;  /* 0xe410e4102c2c7430 */ /* 0x000fc40000000000 */
        /* <DEDUP_REMOVED lines=54> */
[-C--:B------:R-:W-:Y:S01]  /*6350*/  HFMA2 R29, R61, R32.reuse, R29 ;  /* 0x000000203d1d7231 */ /* 0x080fe2000000001d */
[----:B------:R-:W-:Y:S01]  /*6360*/  SHF.R.U32.HI R24, RZ, 0xa, R24 ;  /* 0x0000000aff187819 */ /* 0x000fe20000011618 */
[----:B------:R-:W-:Y:S01]  /*6370*/  HFMA2 R31, R57, R32, R31 ;  /* 0x00000020391f7231 */ /* 0x000fe2000000001f */
[-C--:B------:R-:W-:Y:S01]  /*6380*/  HFMA2.MMA R28, R72, R33.reuse, R28 ;  /* 0x00000021481c7235 */ /* 0x080fe2000000001c */
[----:B------:R-:W-:Y:S01]  /*6390*/  HADD2 R70, R70, -1040, -1040 ;  /* 0xe410e41046467430 */ /* 0x000fe20000000000 */
[----:B------:R-:W-:Y:S01]  /*63a0*/  HFMA2.MMA R30, R68, R33, R30 ;  /* 0x00000021441e7235 */ /* 0x000fe2000000001e */
[----:B------:R-:W-:Y:S01]  /*63b0*/  HADD2 R66, R66, -1040, -1040 ;  /* 0xe410e41042427430 */ /* 0x000fe20000000000 */
[----:B------:R-:W-:Y:S01]  /*63c0*/  SHF.R.U32.HI R26, RZ, 0xa, R26 ;  /* 0x0000000aff1a7819 */ /* 0x000fe2000001161a */
[-C--:B------:R-:W-:Y:S01]  /*63d0*/  HFMA2 R29, R70, R33.reuse, R29 ;  /* 0x00000021461d7231 */ /* 0x080fe2000000001d */
[-C--:B------:R-:W-:Y:S01]  /*63e0*/  HFMA2.MMA R77, R8, R34.reuse, R28 ;  /* 0x00000022084d7235 */ /* 0x080fe2000000001c */
[----:B------:R-:W-:Y:S01]  /*63f0*/  HFMA2 R31, R66, R33, R31 ;  /* 0x00000021421f7231 */ /* 0x000fe2000000001f */
[----:B------:R-:W-:Y:S01]  /*6400*/  HFMA2.MMA R32, R6, R34, R30 ;  /* 0x0000002206207235 */ /* 0x000fe2000000001e */
[-C--:B------:R-:W-:Y:S01]  /*6410*/  HFMA2 R33, R7, R34.reuse, R29 ;  /* 0x0000002207217231 */ /* 0x080fe2000000001d */
[----:B------:R-:W-:Y:S01]  /*6420*/  SHF.R.U32.HI R25, RZ, 0xa, R25 ;  /* 0x0000000aff197819 */ /* 0x000fe20000011619 */
[----:B------:R-:W-:Y:S01]  /*6430*/  HFMA2 R34, R5, R34, R31 ;  /* 0x0000002205227231 */ /* 0x000fe2000000001f */
[----:B------:R-:W-:Y:S01]  /*6440*/  SHF.R.U32.HI R27, RZ, 0xa, R27 ;  /* 0x0000000aff1b7819 */ /* 0x000fe2000001161b */
        /* <DEDUP_REMOVED lines=27> */
[--C-:B------:R-:W-:Y:S01]  /*6600*/  SHF.R.U32.HI R27, RZ, 0xb, R20.reuse ;  /* 0x0000000bff1b7819 */ /* 0x100fe20000011614 */
[----:B------:R-:W-:Y:S01]  /*6610*/  HADD2 R83, R25, -1040, -1040 ;  /* 0xe410e41019537430 */ /* 0x000fe20000000000 */
[----:B------:R-:W-:Y:S01]  /*6620*/  SHF.R.U32.HI R20, RZ, 0xa, R20 ;  /* 0x0000000aff147819 */ /* 0x000fe20000011614 */
[----:B------:R-:W-:Y:S01]  /*6630*/  HADD2 R77, R35, -1040, -1040 ;  /* 0xe410e410234d7430 */ /* 0x000fe20000000000 */
[----:B------:R-:W-:Y:S01]  /*6640*/  LOP3.LUT R86, R86, 0x100010, R27, 0xf8, !PT ;  /* 0x0010001056567812 */ /* 0x000fe200078ef81b */
[-C--:B0-----:R-:W-:Y:S01]  /*6650*/  HFMA2 R25, R81, R28.reuse, R33 ;  /* 0x0000001c51197231 */ /* 0x081fe20000000021 */
[--C-:B------:R-:W-:Y:S01]  /*6660*/  SHF.R.U32.HI R33, RZ, 0xb, R22.reuse ;  /* 0x0000000bff217819 */ /* 0x100fe20000011616 */
[-C--:B------:R-:W-:Y:S01]  /*6670*/  HFMA2.MMA R24, R83, R28.reuse, R24 ;  /* 0x0000001c53187235 */ /* 0x080fe20000000018 */
[----:B------:R-:W-:Y:S01]  /*6680*/  SHF.R.U32.HI R22, RZ, 0xa, R22 ;  /* 0x0000000aff167819 */ /* 0x000fe20000011616 */
[----:B------:R-:W-:Y:S01]  /*6690*/  HFMA2.MMA R32, R79, R28, R32 ;  /* 0x0000001c4f207235 */ /* 0x000fe20000000020 */
[----:B------:R-:W-:Y:S01]  /*66a0*/  LOP3.LUT R20, R20, 0x1f001f, RZ, 0xc0, !PT ;  /* 0x001f001f14147812 */ /* 0x000fe200078ec0ff */
[----:B------:R-:W-:Y:S01]  /*66b0*/  HFMA2 R34, R77, R28, R34 ;  /* 0x0000001c4d227231 */ /* 0x000fe20000000022 */
[--C-:B------:R-:W-:Y:S01]  /*66c0*/  SHF.R.U32.HI R28, RZ, 0xb, R21.reuse ;  /* 0x0000000bff1c7819 */ /* 0x100fe20000011615 */
[-C--:B------:R-:W-:Y:S01]  /*66d0*/  HFMA2.MMA R26, R4, R29.reuse, R24 ;  /* 0x0000001d041a7235 */ /* 0x080fe20000000018 */
[----:B------:R-:W-:Y:S01]  /*66e0*/  SHF.R.U32.HI R21, RZ, 0xa, R21 ;  /* 0x0000000aff157819 */ /* 0x000fe20000011615 */
[----:B------:R-:W-:Y:S01]  /*66f0*/  HFMA2.MMA R24, R2, R29, R32 ;  /* 0x0000001d02187235 */ /* 0x000fe20000000020 */
[----:B------:R-:W-:Y:S01]  /*6700*/  LOP3.LUT R22, R22, 0x1f001f, RZ, 0xc0, !PT ;  /* 0x001f001f16167812 */ /* 0x000fe200078ec0ff */
[-C--:B------:R-:W-:Y:S01]  /*6710*/  HFMA2 R25, R3, R29.reuse, R25 ;  /* 0x0000001d03197231 */ /* 0x080fe20000000019 */
[----:B------:R-:W-:Y:S01]  /*6720*/  LOP3.LUT R20, R20, 0x64006400, RZ, 0xfc, !PT ;  /* 0x6400640014147812 */ /* 0x000fe200078efcff */
[----:B------:R-:W-:Y:S01]  /*6730*/  HFMA2 R29, R0, R29, R34 ;  /* 0x0000001d001d7231 */ /* 0x000fe20000000022 */
[----:B------:R-:W-:-:S02]  /*6740*/  LOP3.LUT R82, R82, 0x100010, R33, 0xf8, !PT ;  /* 0x0010001052527812 */ /* 0x000fc400078ef821 */
[----:B------:R-:W-:Y:S01]  /*6750*/  LOP3.LUT R21, R21, 0x1f001f, RZ, 0xc0, !PT ;  /* 0x001f001f15157812 */ /* 0x000fe200078ec0ff */
[----:B------:R-:W-:Y:S01]  /*6760*/  HADD2 R93, R20, -1040, -1040 ;  /* 0xe410e410145d7430 */ /* 0x000fe20000000000 */
[----:B------:R-:W-:Y:S02]  /*6770*/  LOP3.LUT R22, R22, 0x64006400, RZ, 0xfc, !PT ;  /* 0x6400640016167812 */ /* 0x000fe400078efcff */
[--C-:B------:R-:W-:Y:S02]  /*6780*/  SHF.R.U32.HI R33, RZ, 0xb, R23.reuse ;  /* 0x0000000bff217819 */ /* 0x100fe40000011617 */
[----:B------:R-:W-:Y:S01]  /*6790*/  SHF.R.U32.HI R23, RZ, 0xa, R23 ;  /* 0x0000000aff177819 */ /* 0x000fe20000011617 */
[----:B------:R-:W-:Y:S01]  /*67a0*/  HADD2 R87, R22, -1040, -1040 ;  /* 0xe410e41016577430 */ /* 0x000fe20000000000 */
[----:B------:R-:W-:Y:S01]  /*67b0*/  LOP3.LUT R86, R86, 0x64006400, RZ, 0xfc, !PT ;  /* 0x6400640056567812 */ /* 0x000fe200078efcff */
[----:B------:R-:W-:Y:S01]  /*67c0*/  HFMA2.MMA R26, R93, R30, R26 ;  /* 0x0000001e5d1a7235 */ /* 0x000fe2000000001a */
[----:B------:R-:W-:-:S02]  /*67d0*/  LOP3.LUT R21, R21, 0x64006400, RZ, 0xfc, !PT ;  /* 0x6400640015157812 */ /* 0x000fc400078efcff */
[----:B------:R-:W-:Y:S01]  /*67e0*/  LOP3.LUT R84, R84, 0x100010, R33, 0xf8, !PT ;  /* 0x0010001054547812 */ /* 0x000fe200078ef821 */
[----:B------:R-:W-:Y:S01]  /*67f0*/  HADD2 R90, R86, -1040, -1040 ;  /* 0xe410e410565a7430 */ /* 0x000fe20000000000 */
[----:B------:R-:W-:Y:S01]  /*6800*/  LOP3.LUT R23, R23, 0x1f001f, RZ, 0xc0, !PT ;  /* 0x001f001f17177812 */ /* 0x000fe200078ec0ff */
[----:B------:R-:W-:Y:S01]  /*6810*/  HADD2 R91, R21, -1040, -1040 ;  /* 0xe410e410155b7430 */ /* 0x000fe20000000000 */
[----:B------:R-:W-:Y:S01]  /*6820*/  LOP3.LUT R20, R82, 0x64006400, RZ, 0xfc, !PT ;  /* 0x6400640052147812 */ /* 0x000fe200078efcff */
[----:B------:R-:W-:Y:S01]  /*6830*/  HFMA2.MMA R24, R87, R30, R24 ;  /* 0x0000001e57187235 */ /* 0x000fe20000000018 */
[----:B------:R-:W-:Y:S01]  /*6840*/  LOP3.LUT R27, R85, 0x100010, R28, 0xf8, !PT ;  /* 0x00100010551b7812 */ /* 0x000fe200078ef81c */
[----:B------:R-:W-:Y:S01]  /*6850*/  HFMA2.MMA R26, R90, R31, R26 ;  /* 0x0000001f5a1a7235 */ /* 0x000fe2000000001a */
[----:B------:R-:W-:Y:S01]  /*6860*/  LOP3.LUT R23, R23, 0x64006400, RZ, 0xfc, !PT ;  /* 0x6400640017177812 */ /* 0x000fe200078efcff */
[----:B------:R-:W-:Y:S01]  /*6870*/  HFMA2 R25, R91, R30, R25 ;  /* 0x0000001e5b197231 */ /* 0x000fe20000000019 */
[----:B------:R-:W-:Y:S01]  /*6880*/  LOP3.LUT R21, R84, 0x64006400, RZ, 0xfc, !PT ;  /* 0x6400640054157812 */ /* 0x000fe200078efcff */
[----:B------:R-:W-:Y:S01]  /*6890*/  HADD2 R84, R20, -1040, -1040 ;  /* 0xe410e41014547430 */ /* 0x000fe20000000000 */
[----:B------:R-:W-:Y:S01]  /*68a0*/  LOP3.LUT R27, R27, 0x64006400, RZ, 0xfc, !PT ;  /* 0x640064001b1b7812 */ /* 0x000fe200078efcff */
[----:B------:R-:W-:-:S02]  /*68b0*/  HADD2 R85, R23, -1040, -1040 ;  /* 0xe410e41017557430 */ /* 0x000fc40000000000 */
[----:B------:R-:W-:Y:S02]  /*68c0*/  HADD2 R86, R21, -1040, -1040 ;  /* 0xe410e41015567430 */ /* 0x000fe40000000000 */
[----:B------:R-:W-:Y:S01]  /*68d0*/  HADD2 R82, R27, -1040, -1040 ;  /* 0xe410e4101b527430 */ /* 0x000fe20000000000 */
[----:B------:R-:W-:Y:S01]  /*68e0*/  HFMA2.MMA R24, R84, R31, R24 ;  /* 0x0000001f54187235 */ /* 0x000fe20000000018 */
[----:B------:R-:W-:Y:S02]  /*68f0*/  HFMA2 R29, R85, R30, R29 ;  /* 0x0000001e551d7231 */ /* 0x000fe4000000001d */
        /* <DEDUP_REMOVED lines=20> */
[----:B------:R-:W-:-:S02]  /*6a40*/  HFMA2.MMA R60, R60, R21, R30 ;  /* 0x000000153c3c7235 */ /* 0x000fc4000000001e */
[----:B------:R-:W-:Y:S01]  /*6a50*/  LDS.128 R32, [UR4+0xb0] ;  /* 0x0000b004ff207984 */ /* 0x000fe20008000c00 */
[-C--:B------:R-:W-:Y:S01]  /*6a60*/  HFMA2.MMA R73, R73, R22.reuse, R31 ;  /* 0x0000001649497235 */ /* 0x080fe2000000001f */
[-C--:B------:R-:W-:Y:S02]  /*6a70*/  HFMA2 R21, R41, R22.reuse, R20 ;  /* 0x0000001629157231 */ /* 0x080fe40000000014 */
[----:B------:R-:W0:Y:S01]  /*6a80*/  LDS.128 R28, [UR4+0xa0] ;  /* 0x0000a004ff1c7984 */ /* 0x000e220008000c00 */
[----:B------:R-:W-:Y:S01]  /*6a90*/  HFMA2.MMA R60, R55, R22, R60 ;  /* 0x00000016373c7235 */ /* 0x000fe2000000003c */
[----:B------:R-:W-:Y:S02]  /*6aa0*/  HFMA2 R64, R75, R22, R64 ;  /* 0x000000164b407231 */ /* 0x000fe40000000040 */
[----:B------:R-:W-:-:S03]  /*6ab0*/  HFMA2 R21, R42, R23, R21 ;  /* 0x000000172a157231 */ /* 0x000fc60000000015 */
[-C--:B------:R-:W-:Y:S01]  /*6ac0*/  HFMA2.MMA R60, R44, R23.reuse, R60 ;  /* 0x000000172c3c7235 */ /* 0x080fe2000000003c */
[----:B-1----:R-:W-:Y:S01]  /*6ad0*/  HFMA2 R21, R13, R24, R21 ;  /* 0x000000180d157231 */ /* 0x002fe20000000015 */
[----:B------:R-:W-:Y:S01]  /*6ae0*/  HFMA2.MMA R64, R58, R23, R64 ;  /* 0x000000173a407235 */ /* 0x000fe20000000040 */
[----:B------:R-:W-:Y:S02]  /*6af0*/  HFMA2 R73, R56, R23, R73 ;  /* 0x0000001738497231 */ /* 0x000fe40000000049 */
[----:B------:R-:W-:Y:S01]  /*6b00*/  HFMA2 R21, R54, R25, R21 ;  /* 0x0000001936157231 */ /* 0x000fe20000000015 */
[----:B------:R-:W-:-:S03]  /*6b10*/  HFMA2.MMA R60, R14, R24, R60 ;  /* 0x000000180e3c7235 */ /* 0x000fc6000000003c */
[----:B------:R-:W-:Y:S01]  /*6b20*/  HFMA2.MMA R73, R43, R24, R73 ;  /* 0x000000182b497235 */ /* 0x000fe20000000049 */
[----:B------:R-:W-:Y:S02]  /*6b30*/  HFMA2 R21, R47, R26, R21 ;  /* 0x0000001a2f157231 */ /* 0x000fe40000000015 */
[----:B------:R-:W-:Y:S01]  /*6b40*/  HFMA2 R64, R45, R24, R64 ;  /* 0x000000182d407231 */ /* 0x000fe20000000040 */
[----:B------:R-:W-:Y:S01]  /*6b50*/  HFMA2.MMA R60, R52, R25, R60 ;  /* 0x00000019343c7235 */ /* 0x000fe2000000003c */
[----:B------:R-:W-:-:S04]  /*6b60*/  HFMA2 R21, R9, R27, R21 ;  /* 0x0000001b09157231 */ /* 0x000fc80000000015 */
[----:B------:R-:W-:Y:S01]  /*6b70*/  HFMA2.MMA R13, R48, R25, R64 ;  /* 0x00000019300d7235 */ /* 0x000fe20000000040 */
[----:B------:R-:W-:Y:S01]  /*6b80*/  HFMA2 R73, R50, R25, R73 ;  /* 0x0000001932497231 */ /* 0x000fe20000000049 */
[----:B------:R-:W-:-:S03]  /*6b90*/  HFMA2.MMA R60, R49, R26, R60 ;  /* 0x0000001a313c7235 */ /* 0x000fc6000000003c */
[----:B------:R-:W-:Y:S01]  /*6ba0*/  HFMA2 R73, R51, R26, R73 ;  /* 0x0000001a33497231 */ /* 0x000fe20000000049 */
[----:B------:R-:W-:Y:S02]  /*6bb0*/  HFMA2.MMA R13, R53, R26, R13 ;  /* 0x0000001a350d7235 */ /* 0x000fe4000000000d */
[----:B------:R-:W-:Y:S01]  /*6bc0*/  HFMA2.MMA R60, R10, R27, R60 ;  /* 0x0000001b0a3c7235 */ /* 0x000fe2000000003c */
[----:B------:R-:W-:-:S03]  /*6bd0*/  HFMA2 R73, R11, R27, R73 ;  /* 0x0000001b0b497231 */ /* 0x000fc60000000049 */
[----:B------:R-:W-:Y:S02]  /*6be0*/  HFMA2.MMA R14, R12, R27, R13 ;  /* 0x0000001b0c0e7235 */ /* 0x000fe4000000000d */
[----:B0-----:R-:W-:Y:S01]  /*6bf0*/  HFMA2.MMA R60, R59, R28, R60 ;  /* 0x0000001c3b3c7235 */ /* 0x001fe2000000003c */
[----:B------:R-:W-:-:S03]  /*6c00*/  HFMA2 R73, R61, R28, R73 ;  /* 0x0000001c3d497231 */ /* 0x000fc60000000049 */
[----:B------:R-:W-:Y:S01]  /*6c10*/  HFMA2.MMA R14, R63, R28, R14 ;  /* 0x0000001c3f0e7235 */ /* 0x000fe2000000000e */
[----:B------:R-:W-:Y:S01]  /*6c20*/  HFMA2 R21, R57, R28, R21 ;  /* 0x0000001c39157231 */ /* 0x000fe20000000015 */
[----:B------:R-:W-:Y:S01]  /*6c30*/  HFMA2.MMA R60, R68, R29, R60 ;  /* 0x0000001d443c7235 */ /* 0x000fe2000000003c */
        /* <DEDUP_REMOVED lines=26> */
[----:B------:R-:W-:Y:S02]  /*6de0*/  HFMA2 R43, R86, R35, R43 ;  /* 0x00000023562b7231 */ /* 0x000fe4000000002b */
[----:B------:R-:W-:Y:S02]  /*6df0*/  HADD2 R41, R41.H0_H0, R41.H1_H1 ;  /* 0x3000002929297230 */ /* 0x000fe40000000800 */
[----:B------:R-:W-:Y:S02]  /*6e00*/  HADD2 R21, R43.H0_H0, R43.H1_H1 ;  /* 0x3000002b2b157230 */ /* 0x000fe40000000800 */
[----:B------:R-:W-:-:S03]  /*6e10*/  HADD2 R42, R42.H0_H0, R42.H1_H1 ;  /* 0x3000002a2a2a7230 */ /* 0x000fc60000000800 */
[----:B------:R-:W-:Y:S02]  /*6e20*/  HADD2 R45, R45.H0_H0, R45.H1_H1 ;  /* 0x3000002d2d2d7230 */ /* 0x000fe40000000800 */
[----:B------:R-:W-:-:S03]  /*6e30*/  PRMT R42, R42, 0x5410, R21 ;  /* 0x000054102a2a7816 */ /* 0x000fc60000000015 */
[----:B------:R-:W-:Y:S02]  /*6e40*/  PRMT R45, R45, 0x5410, R41 ;  /* 0x000054102d2d7816 */ /* 0x000fe40000000029 */
[----:B------:R-:W-:-:S04]  /*6e50*/  HFMA2 R18, R42, R92, R18 ;  /* 0x0000005c2a127231 */ /* 0x000fc80000000012 */
[----:B------:R-:W-:Y:S02]  /*6e60*/  HFMA2.MMA R19, R45, R94, R19 ;  /* 0x0000005e2d137235 */ /* 0x000fe40000000013 */
.L_x_2624:
[----:B0-----:R-:W-:Y:S01]  /*6e70*/  ISETP.LT.AND P0, PT, R15, R40, PT ;  /* 0x000000280f00720c */ /* 0x001fe20003f01270 */
[----:B------:R-:W-:Y:S01]  /*6e80*/  UIADD3 UR4, UR4, 0x40, URZ ;  /* 0x0000004004047890 */ /* 0x000fe2000fffe03f */
[----:B-----5:R-:W-:-:S04]  /*6e90*/  IMAD.WIDE R28, R16, 0x4, R88 ;  /* 0x00000004101c7825 */ /* 0x020fc800078e0258 */
[----:B------:R-:W-:-:S07]  /*6ea0*/  IMAD.MOV.U32 R32, RZ, RZ, R15 ;  /* 0x000000ffff207224 */ /* 0x000fce00078e000f */
[----:B------:R-:W-:Y:S05]  /*6eb0*/  @!P2 BRA P0, `(.L_x_2625) ;  /* 0xffffe4e00000a947 */ /* 0x000fea000003ffff */
.L_x_2623:
[----:B------:R-:W-:-:S04]  /*6ec0*/  ISETP.GE.AND P0, PT, R32, R40, PT ;  /* 0x000000282000720c */ /* 0x000fc80003f06270 */
[----:B------:R-:W-:-:S13]  /*6ed0*/  ISETP.GE.OR P0, PT, R32, c[0x0][0x1b4], P0 ;  /* 0x00006d0020007a0c */ /* 0x000fda0000706670 */
[----:B------:R-:W-:Y:S05]  /*6ee0*/  @P0 BRA `(.L_x_2626) ;  /* 0x0000329000000947 */ /* 0x000fea0003800000 */
.L_x_2631:
        /* <DEDUP_REMOVED lines=18> */
[----:B0-----:R-:W-:Y:S01]  /*7010*/  HADD2.F32 R61, -RZ, R11.H0_H0 ;  /* 0x2000000bff3d7230 */ /* 0x001fe20000004100 */
[----:B--2---:R-:W-:Y:S02]  /*7020*/  LOP3.LUT R2, R4, 0xf000f, RZ, 0xc0, !PT ;  /* 0x000f000f04027812 */ /* 0x004fe400078ec0ff */
        /* <DEDUP_REMOVED lines=9> */
[----:B------:R-:W-:Y:S01]  /*70c0*/  HADD2.F32 R13, -RZ, R14.H1_H1 ;  /* 0x3000000eff0d7230 */ /* 0x000fe20000004100 */
[----:B------:R-:W-:Y:S01]  /*70d0*/  LOP3.LUT R20, R7, 0xf000f0, RZ, 0xc0, !PT ;  /* 0x00f000f007147812 */ /* 0x000fe200078ec0ff */
[--C-:B------:R-:W-:Y:S01]  /*70e0*/  HADD2.F32 R15, -RZ, R8.reuse.H0_H0 ;  /* 0x20000008ff0f7230 */ /* 0x100fe20000004100 */
[----:B------:R-:W-:Y:S01]  /*70f0*/  SHF.R.U32.HI R42, RZ, 0x8, R7 ;  /* 0x00000008ff2a7819 */ /* 0x000fe20000011607 */
[----:B------:R-:W-:Y:S01]  /*7100*/  HADD2 R7, R12, -1032, -1032 ;  /* 0xe408e4080c077430 */ /* 0x000fe20000000000 */
[----:B------:R-:W-:Y:S01]  /*7110*/  LOP3.LUT R3, R4, 0xf000f0, RZ, 0xc0, !PT ;  /* 0x00f000f004037812 */ /* 0x000fe200078ec0ff */
[----:B------:R-:W-:Y:S01]  /*7120*/  HADD2.F32 R21, -RZ, R8.H1_H1 ;  /* 0x30000008ff157230 */ /* 0x000fe20000004100 */
[----:B------:R-:W-:Y:S01]  /*7130*/  LOP3.LUT R16, R6, 0xf000f0, RZ, 0xc0, !PT ;  /* 0x00f000f006107812 */ /* 0x000fe200078ec0ff */
[----:B------:R-:W-:Y:S01]  /*7140*/  HADD2 R8, R2, -1032, -1032 ;  /* 0xe408e40802087430 */ /* 0x000fe20000000000 */
[----:B------:R-:W-:Y:S01]  /*7150*/  LOP3.LUT R3, R3, 0x64006400, RZ, 0xfc, !PT ;  /* 0x6400640003037812 */ /* 0x000fe200078efcff */
[----:B------:R-:W-:Y:S01]  /*7160*/  HADD2.F32 R12, -RZ, R14.H0_H0 ;  /* 0x2000000eff0c7230 */ /* 0x000fe20000004100 */
[----:B------:R-:W-:Y:S01]  /*7170*/  SHF.R.U32.HI R4, RZ, 0x8, R4 ;  /* 0x00000008ff047819 */ /* 0x000fe20000011604 */
[--C-:B------:R-:W-:Y:S01]  /*7180*/  HADD2.F32 R23, -RZ, R7.reuse.H0_H0 ;  /* 0x20000007ff177230 */ /* 0x100fe20000004100 */
[----:B------:R-:W-:Y:S01]  /*7190*/  LOP3.LUT R9, R5, 0xf000f0, RZ, 0xc0, !PT ;  /* 0x00f000f005097812 */ /* 0x000fe200078ec0ff */
[----:B------:R-:W-:Y:S01]  /*71a0*/  HADD2.F32 R2, -RZ, R10.H0_H0 ;  /* 0x2000000aff027230 */ /* 0x000fe20000004100 */
[----:B------:R-:W-:Y:S01]  /*71b0*/  SHF.R.U32.HI R5, RZ, 0x8, R5 ;  /* 0x00000008ff057819 */ /* 0x000fe20000011605 */
[----:B------:R-:W-:Y:S01]  /*71c0*/  HADD2.F32 R26, -RZ, R8.H0_H0 ;  /* 0x20000008ff1a7230 */ /* 0x000fe20000004100 */
[----:B------:R-:W-:Y:S01]  /*71d0*/  LOP3.LUT R9, R9, 0x64006400, RZ, 0xfc, !PT ;  /* 0x6400640009097812 */ /* 0x000fe200078efcff */
[----:B------:R-:W-:Y:S01]  /*71e0*/  HADD2.F32 R24, -RZ, R7.H1_H1 ;  /* 0x30000007ff187230 */ /* 0x000fe20000004100 */
[----:B------:R-:W-:Y:S01]  /*71f0*/  FFMA.FTZ R59, R12, R2, RZ ;  /* 0x000000020c3b7223 */ /* 0x000fe200000100ff */
[----:B------:R-:W-:Y:S01]  /*7200*/  HADD2.F32 R14, -RZ, R10.H1_H1 ;  /* 0x3000000aff0e7230 */ /* 0x000fe20000004100 */
[C---:B------:R-:W-:Y:S01]  /*7210*/  FFMA.FTZ R57, R2.reuse, R15, RZ ;  /* 0x0000000f02397223 */ /* 0x040fe200000100ff */
[-C--:B------:R-:W-:Y:S01]  /*7220*/  HFMA2 R7, R3, R0.reuse.H0_H0, -72, -72 ;  /* 0xd480d48003077431 */ /* 0x080fe20000040000 */
[C---:B------:R-:W-:Y:S01]  /*7230*/  FFMA.FTZ R3, R2.reuse, R23, RZ ;  /* 0x0000001702037223 */ /* 0x040fe200000100ff */
[----:B------:R-:W-:Y:S01]  /*7240*/  HADD2.F32 R25, -RZ, R8.H1_H1 ;  /* 0x30000008ff197230 */ /* 0x000fe20000004100 */
[----:B------:R-:W-:Y:S01]  /*7250*/  FFMA.FTZ R2, R2, R26, RZ ;  /* 0x0000001a02027223 */ /* 0x000fe200000100ff */
[-C--:B------:R-:W-:Y:S01]  /*7260*/  HFMA2 R9, R9, R0.reuse.H0_H0, -72, -72 ;  /* 0xd480d48009097431 */ /* 0x080fe20000040000 */
[----:B------:R-:W-:Y:S01]  /*7270*/  FFMA.FTZ R59, R13, R14, R59 ;  /* 0x0000000e0d3b7223 */ /* 0x000fe2000001003b */
[--C-:B------:R-:W-:Y:S01]  /*7280*/  HADD2.F32 R52, -RZ, R7.reuse.H0_H0 ;  /* 0x20000007ff347230 */ /* 0x100fe20000004100 */
[C---:B------:R-:W-:Y:S01]  /*7290*/  FFMA.FTZ R57, R14.reuse, R21, R57 ;  /* 0x000000150e397223 */ /* 0x040fe20000010039 */
[----:B------:R-:W-:Y:S01]  /*72a0*/  SHF.R.U32.HI R6, RZ, 0x8, R6 ;  /* 0x00000008ff067819 */ /* 0x000fe20000011606 */
        /* <DEDUP_REMOVED lines=8> */
[--C-:B------:R-:W-:Y:S01]  /*7330*/  HADD2.F32 R54, -RZ, R9.reuse.H0_H0 ;  /* 0x20000009ff367230 */ /* 0x100fe20000004100 */
[----:B------:R-:W-:Y:S01]  /*7340*/  LOP3.LUT R3, R5, 0xf000f, RZ, 0xc0, !PT ;  /* 0x000f000f05037812 */ /* 0x000fe200078ec0ff */
[----:B------:R-:W-:Y:S01]  /*7350*/  HADD2.F32 R20, -RZ, R9.H1_H1 ;  /* 0x30000009ff147230 */ /* 0x000fe20000004100 */
[----:B------:R-:W-:Y:S01]  /*7360*/  LOP3.LUT R4, R4, 0xf000f0, RZ, 0xc0, !PT ;  /* 0x00f000f004047812 */ /* 0x000fe200078ec0ff */
[----:B------:R-:W-:Y:S01]  /*7370*/  HADD2 R2, R2, -1032, -1032 ;  /* 0xe408e40802027430 */ /* 0x000fe20000000000 */
[----:B------:R-:W-:Y:S01]  /*7380*/  LOP3.LUT R3, R3, 0x64006400, RZ, 0xfc, !PT ;  /* 0x6400640003037812 */ /* 0x000fe200078efcff */
[-C--:B------:R-:W-:Y:S01]  /*7390*/  HFMA2 R9, R7, R0.reuse.H0_H0, -72, -72 ;  /* 0xd480d48007097431 */ /* 0x080fe20000040000 */
[C---:B------:R-:W-:Y:S01]  /*73a0*/  LOP3.LUT R7, R6.reuse, 0xf000f, RZ, 0xc0, !PT ;  /* 0x000f000f06077812 */ /* 0x040fe200078ec0ff */
[----:B------:R-:W-:Y:S01]  /*73b0*/  HADD2.F32 R53, -RZ, R8.H0_H0 ;  /* 0x20000008ff357230 */ /* 0x000fe20000004100 */
[----:B------:R-:W-:Y:S01]  /*73c0*/  LOP3.LUT R5, R5, 0xf000f0, RZ, 0xc0, !PT ;  /* 0x00f000f005057812 */ /* 0x000fe200078ec0ff */
[----:B------:R-:W-:Y:S01]  /*73d0*/  HADD2 R3, R3, -1032, -1032 ;  /* 0xe408e40803037430 */ /* 0x000fe20000000000 */
[----:B------:R-:W-:Y:S01]  /*73e0*/  LOP3.LUT R7, R7, 0x64006400, RZ, 0xfc, !PT ;  /* 0x6400640007077812 */ /* 0x000fe200078efcff */
[--C-:B------:R-:W-:Y:S01]  /*73f0*/  HADD2.F32 R31, -RZ, R2.reuse.H0_H0 ;  /* 0x20000002ff1f7230 */ /* 0x100fe20000004100 */
[----:B------:R-:W-:Y:S01]  /*7400*/  LOP3.LUT R6, R6, 0xf000f0, RZ, 0xc0, !PT ;  /* 0x00f000f006067812 */ /* 0x000fe200078ec0ff */
[----:B------:R-:W-:Y:S01]  /*7410*/  HADD2.F32 R30, -RZ, R2.H1_H1 ;  /* 0x30000002ff1e7230 */ /* 0x000fe20000004100 */
[C---:B------:R-:W-:Y:S01]  /*7420*/  LOP3.LUT R2, R42.reuse, 0xf000f, RZ, 0xc0, !PT ;  /* 0x000f000f2a027812 */ /* 0x040fe200078ec0ff */
        /* <DEDUP_REMOVED lines=9> */
[----:B------:R-:W-:Y:S01]  /*74c0*/  FFMA.FTZ R59, R52, R61, R59 ;  /* 0x0000003d343b7223 */ /* 0x000fe2000001003b */
[-C--:B------:R-:W-:Y:S01]  /*74d0*/  HFMA2 R2, R3, R0.reuse.H0_H0, -72, -72 ;  /* 0xd480d48003027431 */ /* 0x080fe20000040000 */
[----:B------:R-:W-:Y:S01]  /*74e0*/  LOP3.LUT R3, R42, 0x64006400, RZ, 0xfc, !PT ;  /* 0x640064002a037812 */ /* 0x000fe200078efcff */
[--C-:B------:R-:W-:Y:S01]  /*74f0*/  HADD2.F32 R41, -RZ, R7.reuse.H0_H0 ;  /* 0x20000007ff297230 */ /* 0x100fe20000004100 */
[----:B------:R-:W-:Y:S01]  /*7500*/  FFMA.FTZ R57, R61, R54, R57 ;  /* 0x000000363d397223 */ /* 0x000fe20000010039 */
[----:B------:R-:W-:Y:S01]  /*7510*/  HADD2.F32 R35, -RZ, R7.H1_H1 ;  /* 0x30000007ff237230 */ /* 0x000fe20000004100 */
[----:B------:R-:W-:Y:S01]  /*7520*/  LOP3.LUT R7, R6, 0x64006400, RZ, 0xfc, !PT ;  /* 0x6400640006077812 */ /* 0x000fe200078efcff */
[----:B------:R-:W-:-:S02]  /*7530*/  HFMA2 R3, R3, R0.H0_H0, -72, -72 ;  /* 0xd480d48003037431 */ /* 0x000fc40000040000 */
[-C--:B------:R-:W-:Y:S02]  /*7540*/  HFMA2 R5, R5, R0.reuse.H0_H0, -72, -72 ;  /* 0xd480d48005057431 */ /* 0x080fe40000040000 */
[----:B------:R-:W-:Y:S02]  /*7550*/  HFMA2 R7, R7, R0.H0_H0, -72, -72 ;  /* 0xd480d48007077431 */ /* 0x000fe40000040000 */
[--C-:B------:R-:W-:Y:S02]  /*7560*/  HADD2.F32 R55, -RZ, R9.reuse.H0_H0 ;  /* 0x20000009ff377230 */ /* 0x100fe40000004100 */
[----:B------:R-:W-:Y:S02]  /*7570*/  HADD2.F32 R27, -RZ, R9.H1_H1 ;  /* 0x30000009ff1b7230 */ /* 0x000fe40000004100 */
[--C-:B------:R-:W-:Y:S02]  /*7580*/  HADD2.F32 R50, -RZ, R2.reuse.H0_H0 ;  /* 0x20000002ff327230 */ /* 0x100fe40000004100 */
[----:B------:R-:W-:-:S02]  /*7590*/  HADD2.F32 R46, -RZ, R2.H1_H1 ;  /* 0x30000002ff2e7230 */ /* 0x000fc40000004100 */
[--C-:B------:R-:W-:Y:S02]  /*75a0*/  HADD2.F32 R47, -RZ, R3.reuse.H0_H0 ;  /* 0x20000003ff2f7230 */ /* 0x100fe40000004100 */
[----:B------:R-:W-:Y:S02]  /*75b0*/  HADD2.F32 R42, -RZ, R3.H1_H1 ;  /* 0x30000003ff2a7230 */ /* 0x000fe40000004100 */
        /* <DEDUP_REMOVED lines=9> */
[----:B------:R-:W-:Y:S01]  /*7650*/  HADD2.F32 R9, -RZ, R92.H1_H1 ;  /* 0x3000005cff097230 */ /* 0x000fe20000004100 */
        /* <DEDUP_REMOVED lines=55> */
.L_x_2628:
[----:B------:R-:W-:-:S04]  /*79d0*/  IMAD.MOV.U32 R21, RZ, RZ, c[0x0][0x18c] ;  /* 0x00006300ff157624 */ /* 0x000fc800078e00ff */
[----:B------:R-:W-:-:S05]  /*79e0*/  IMAD.WIDE R12, R21, 0x4, R28 ;  /* 0x00000004150c7825 */ /* 0x000fca00078e021c */
[----:B------:R0:W2:Y:S01]  /*79f0*/  LDG.E.128.CONSTANT R4, [R12.64] ;  /* 0x000000060c047981 */ /* 0x0000a2000c1e9d00 */
[C---:B------:R-:W-:Y:S01]  /*7a00*/  FFMA.FTZ R24, R61.reuse, R55, R14 ;  /* 0x000000373d187223 */ /* 0x040fe2000001000e */
[----:B------:R-:W-:Y:S01]  /*7a10*/  HADD2.F32 R23, -RZ, R11.H1_H1 ;  /* 0x3000000bff177230 */ /* 0x000fe20000004100 */
[----:B------:R-:W-:Y:S01]  /*7a20*/  FFMA.FTZ R53, R61, R53, R10 ;  /* 0x000000353d357223 */ /* 0x000fe2000001000a */
[----:B------:R-:W1:Y:S03]  /*7a30*/  LDS.64 R14, [UR4+0x8] ;  /* 0x00000804ff0e7984 */ /* 0x000e660008000a00 */
[C---:B------:R-:W-:Y:S01]  /*7a40*/  FFMA.FTZ R57, R23.reuse, R20, R57 ;  /* 0x0000001417397223 */ /* 0x040fe20000010039 */
[----:B------:R-:W3:Y:S01]  /*7a50*/  LDS.64 R10, [UR4+0x10] ;  /* 0x00001004ff0a7984 */ /* 0x000ee20008000a00 */
[----:B------:R-:W-:Y:S02]  /*7a60*/  FFMA.FTZ R53, R23, R22, R53 ;  /* 0x0000001617357223 */ /* 0x000fe40000010035 */
[----:B------:R-:W-:-:S02]  /*7a70*/  FFMA.FTZ R16, R16, R23, R59 ;  /* 0x0000001710107223 */ /* 0x000fc4000001003b */
[----:B------:R-:W-:Y:S02]  /*7a80*/  FFMA.FTZ R24, R23, R27, R24 ;  /* 0x0000001b17187223 */ /* 0x000fe40000010018 */
[----:B0-----:R-:W-:Y:S01]  /*7a90*/  IMAD.WIDE R12, R21, 0x4, R12 ;  /* 0x00000004150c7825 */ /* 0x001fe200078e020c */
[--C-:B-1----:R-:W-:Y:S02]  /*7aa0*/  HADD2.F32 R20, -RZ, R14.reuse.H0_H0 ;  /* 0x2000000eff147230 */ /* 0x102fe40000004100 */
[----:B------:R-:W-:Y:S02]  /*7ab0*/  HADD2.F32 R14, -RZ, R14.H1_H1 ;  /* 0x3000000eff0e7230 */ /* 0x000fe40000004100 */
[--C-:B------:R-:W-:Y:S01]  /*7ac0*/  HADD2.F32 R22, -RZ, R15.reuse.H0_H0 ;  /* 0x2000000fff167230 */ /* 0x100fe20000004100 */
[C---:B------:R-:W-:Y:S01]  /*7ad0*/  FFMA.FTZ R53, R20.reuse, R41, R53 ;  /* 0x0000002914357223 */ /* 0x040fe20000010035 */
[----:B------:R-:W-:Y:S01]  /*7ae0*/  HADD2.F32 R15, -RZ, R15.H1_H1 ;  /* 0x3000000fff0f7230 */ /* 0x000fe20000004100 */
[----:B------:R-:W-:Y:S01]  /*7af0*/  FFMA.FTZ R31, R31, R20, R16 ;  /* 0x000000141f1f7223 */ /* 0x000fe20000010010 */
[----:B---3--:R-:W-:Y:S01]  /*7b00*/  HADD2.F32 R25, -RZ, R10.H0_H0 ;  /* 0x2000000aff197230 */ /* 0x008fe20000004100 */
[C---:B------:R-:W-:Y:S01]  /*7b10*/  FFMA.FTZ R57, R20.reuse, R34, R57 ;  /* 0x0000002214397223 */ /* 0x040fe20000010039 */
[----:B------:R-:W-:Y:S01]  /*7b20*/  HADD2.F32 R27, -RZ, R11.H1_H1 ;  /* 0x3000000bff1b7230 */ /* 0x000fe20000004100 */
[----:B------:R-:W-:-:S02]  /*7b30*/  FFMA.FTZ R24, R20, R51, R24 ;  /* 0x0000003314187223 */ /* 0x000fc40000010018 */
[----:B------:R-:W-:Y:S02]  /*7b40*/  FFMA.FTZ R53, R14, R35, R53 ;  /* 0x000000230e357223 */ /* 0x000fe40000010035 */
[----:B------:R-:W-:Y:S02]  /*7b50*/  FFMA.FTZ R31, R30, R14, R31 ;  /* 0x0000000e1e1f7223 */ /* 0x000fe4000001001f */
[C---:B------:R-:W-:Y:S02]  /*7b60*/  FFMA.FTZ R57, R14.reuse, R33, R57 ;  /* 0x000000210e397223 */ /* 0x040fe40000010039 */
[----:B------:R-:W-:Y:S02]  /*7b70*/  FFMA.FTZ R24, R14, R45, R24 ;  /* 0x0000002d0e187223 */ /* 0x000fe40000010018 */
[----:B------:R-:W-:Y:S02]  /*7b80*/  FFMA.FTZ R14, R22, R48, R53 ;  /* 0x00000030160e7223 */ /* 0x000fe40000010035 */
[----:B------:R-:W-:-:S02]  /*7b90*/  FFMA.FTZ R31, R50, R22, R31 ;  /* 0x00000016321f7223 */ /* 0x000fc4000001001f */
[C---:B------:R-:W-:Y:S02]  /*7ba0*/  FFMA.FTZ R57, R22.reuse, R49, R57 ;  /* 0x0000003116397223 */ /* 0x040fe40000010039 */
[----:B------:R-:W-:Y:S02]  /*7bb0*/  FFMA.FTZ R24, R22, R47, R24 ;  /* 0x0000002f16187223 */ /* 0x000fe40000010018 */
[C---:B------:R-:W-:Y:S01]  /*7bc0*/  FFMA.FTZ R53, R15.reuse, R43, R14 ;  /* 0x0000002b0f357223 */ /* 0x040fe2000001000e */
[----:B------:R-:W-:Y:S01]  /*7bd0*/  HADD2.F32 R43, -RZ, R11.H0_H0 ;  /* 0x2000000bff2b7230 */ /* 0x000fe20000004100 */
[----:B------:R-:W-:Y:S02]  /*7be0*/  FFMA.FTZ R51, R46, R15, R31 ;  /* 0x0000000f2e337223 */ /* 0x000fe4000001001f */
[C---:B------:R-:W-:Y:S02]  /*7bf0*/  FFMA.FTZ R48, R15.reuse, R44, R57 ;  /* 0x0000002c0f307223 */ /* 0x040fe40000010039 */
[----:B------:R-:W-:Y:S01]  /*7c00*/  FFMA.FTZ R14, R15, R42, R24 ;  /* 0x0000002a0f0e7223 */ /* 0x000fe20000010018 */
[----:B------:R-:W-:Y:S01]  /*7c10*/  HADD2.F32 R42, -RZ, R10.H1_H1 ;  /* 0x3000000aff2a7230 */ /* 0x000fe20000004100 */
[----:B------:R-:W-:-:S02]  /*7c20*/  FMUL.FTZ R62, R51, R2 ;  /* 0x00000002333e7220 */ /* 0x000fc40000410000 */
[----:B------:R-:W-:Y:S02]  /*7c30*/  FMUL.FTZ R63, R48, R3 ;  /* 0x00000003303f7220 */ /* 0x000fe40000410000 */
[----:B------:R-:W-:Y:S01]  /*7c40*/  FMUL.FTZ R64, R53, R8 ;  /* 0x0000000835407220 */ /* 0x000fe20000410000 */
[----:B------:R-:W-:Y:S02]  /*7c50*/  F2FP.PACK_AB R62, RZ, R62 ;  /* 0x0000003eff3e723e */ /* 0x000fe400000000ff */
[----:B------:R-:W-:Y:S02]  /*7c60*/  F2FP.PACK_AB R63, RZ, R63 ;  /* 0x0000003fff3f723e */ /* 0x000fe400000000ff */
[----:B------:R-:W-:Y:S02]  /*7c70*/  F2FP.PACK_AB R64, RZ, R64 ;  /* 0x00000040ff40723e */ /* 0x000fe400000000ff */
[C---:B--2---:R-:W-:Y:S02]  /*7c80*/  LOP3.LUT R15, R4.reuse, 0xf000f, RZ, 0xc0, !PT ;  /* 0x000f000f040f7812 */ /* 0x044fe400078ec0ff */
        /* <DEDUP_REMOVED lines=20> */
[----:B------:R-:W-:Y:S01]  /*7dd0*/  HADD2.F32 R15, -RZ, R4.H0_H0 ;  /* 0x20000004ff0f7230 */ /* 0x000fe20000004100 */
[----:B------:R-:W-:Y:S01]  /*7de0*/  SHF.R.U32.HI R6, RZ, 0x8, R6 ;  /* 0x00000008ff067819 */ /* 0x000fe20000011606 */
[----:B------:R-:W-:Y:S01]  /*7df0*/  HADD2.F32 R30, -RZ, R31.H0_H0 ;  /* 0x2000001fff1e7230 */ /* 0x000fe20000004100 */
[----:B------:R-:W-:Y:S01]  /*7e00*/  SHF.R.U32.HI R7, RZ, 0x8, R7 ;  /* 0x00000008ff077819 */ /* 0x000fe20000011607 */
[----:B------:R-:W-:-:S02]  /*7e10*/  HADD2.F32 R33, -RZ, R23.H0_H0 ;  /* 0x20000017ff217230 */ /* 0x000fc40000004100 */
[----:B------:R-:W-:Y:S01]  /*7e20*/  HADD2.F32 R20, -RZ, R4.H1_H1 ;  /* 0x30000004ff147230 */ /* 0x000fe20000004100 */
[----:B------:R-:W-:Y:S01]  /*7e30*/  FFMA.FTZ R4, R10, R25, RZ ;  /* 0x000000190a047223 */ /* 0x000fe200000100ff */
[----:B------:R-:W-:Y:S01]  /*7e40*/  HADD2.F32 R49, -RZ, R23.H1_H1 ;  /* 0x30000017ff317230 */ /* 0x000fe20000004100 */
[C---:B------:R-:W-:Y:S01]  /*7e50*/  FFMA.FTZ R23, R25.reuse, R15, RZ ;  /* 0x0000000f19177223 */ /* 0x040fe200000100ff */
[----:B------:R-:W-:Y:S01]  /*7e60*/  HADD2.F32 R31, -RZ, R31.H1_H1 ;  /* 0x3000001fff1f7230 */ /* 0x000fe20000004100 */
[C---:B------:R-:W-:Y:S01]  /*7e70*/  FFMA.FTZ R35, R25.reuse, R30, RZ ;  /* 0x0000001e19237223 */ /* 0x040fe200000100ff */
[-C--:B------:R-:W-:Y:S01]  /*7e80*/  HFMA2 R41, R41, R0.reuse.H0_H0, -72, -72 ;  /* 0xd480d48029297431 */ /* 0x080fe20000040000 */
[----:B------:R-:W-:Y:S02]  /*7e90*/  FFMA.FTZ R25, R25, R33, RZ ;  /* 0x0000002119197223 */ /* 0x000fe400000100ff */
        /* <DEDUP_REMOVED lines=10> */
[----:B------:R-:W-:Y:S01]  /*7f40*/  HADD2.F32 R55, -RZ, R41.H0_H0 ;  /* 0x20000029ff377230 */ /* 0x000fe20000004100 */
[----:B------:R-:W-:Y:S01]  /*7f50*/  LOP3.LUT R16, R4, 0x64006400, RZ, 0xfc, !PT ;  /* 0x6400640004107812 */ /* 0x000fe200078efcff */
[-C--:B------:R-:W-:Y:S01]  /*7f60*/  HFMA2 R25, R25, R0.reuse.H0_H0, -72, -72 ;  /* 0xd480d48019197431 */ /* 0x080fe20000040000 */
[----:B------:R-:W-:Y:S01]  /*7f70*/  LOP3.LUT R22, R22, 0x64006400, RZ, 0xfc, !PT ;  /* 0x6400640016167812 */ /* 0x000fe200078efcff */
[----:B------:R-:W-:Y:S01]  /*7f80*/  HFMA2 R35, R35, R0.H0_H0, -72, -72 ;  /* 0xd480d48023237431 */ /* 0x000fe20000040000 */
[----:B------:R-:W-:Y:S01]  /*7f90*/  FFMA.FTZ R26, R43, R55, R42 ;  /* 0x000000372b1a7223 */ /* 0x000fe2000001002a */
[--C-:B------:R-:W-:Y:S01]  /*7fa0*/  HADD2.F32 R50, -RZ, R23.reuse.H0_H0 ;  /* 0x20000017ff327230 */ /* 0x100fe20000004100 */
[----:B------:R-:W-:Y:S01]  /*7fb0*/  LOP3.LUT R34, R34, 0xf000f0, RZ, 0xc0, !PT ;  /* 0x00f000f022227812 */ /* 0x000fe200078ec0ff */
[----:B------:R-:W-:-:S02]  /*7fc0*/  HADD2.F32 R56, -RZ, R23.H1_H1 ;  /* 0x30000017ff387230 */ /* 0x000fc40000004100 */
[----:B------:R-:W-:Y:S01]  /*7fd0*/  HADD2 R23, R16, -1032, -1032 ;  /* 0xe408e40810177430 */ /* 0x000fe20000000000 */
[C---:B------:R-:W-:Y:S01]  /*7fe0*/  LOP3.LUT R16, R6.reuse, 0xf000f, RZ, 0xc0, !PT ;  /* 0x000f000f06107812 */ /* 0x040fe200078ec0ff */
[--C-:B------:R-:W-:Y:S01]  /*7ff0*/  HADD2.F32 R52, -RZ, R25.reuse.H0_H0 ;  /* 0x20000019ff347230 */ /* 0x100fe20000004100 */
[----:B------:R-:W-:Y:S01]  /*8000*/  LOP3.LUT R6, R6, 0xf000f0, RZ, 0xc0, !PT ;  /* 0x00f000f006067812 */ /* 0x000fe200078ec0ff */
[----:B------:R-:W-:Y:S01]  /*8010*/  HADD2.F32 R58, -RZ, R25.H1_H1 ;  /* 0x30000019ff3a7230 */ /* 0x000fe20000004100 */
[----:B------:R-:W-:Y:S01]  /*8020*/  FFMA.FTZ R57, R50, R43, R57 ;  /* 0x0000002b32397223 */ /* 0x000fe20000010039 */
[----:B------:R-:W-:Y:S01]  /*8030*/  HADD2 R42, R22, -1032, -1032 ;  /* 0xe408e408162a7430 */ /* 0x000fe20000000000 */
[----:B------:R-:W-:Y:S01]  /*8040*/  FFMA.FTZ R59, R43, R52, R59 ;  /* 0x000000342b3b7223 */ /* 0x000fe2000001003b */
[----:B------:R-:W-:Y:S01]  /*8050*/  HADD2.F32 R25, -RZ, R41.H1_H1 ;  /* 0x30000029ff197230 */ /* 0x000fe20000004100 */
[C---:B------:R-:W-:Y:S01]  /*8060*/  LOP3.LUT R41, R7.reuse, 0xf000f, RZ, 0xc0, !PT ;  /* 0x000f000f07297812 */ /* 0x040fe200078ec0ff */
[--C-:B------:R-:W-:Y:S01]  /*8070*/  HADD2.F32 R54, -RZ, R35.reuse.H0_H0 ;  /* 0x20000023ff367230 */ /* 0x100fe20000004100 */
[----:B------:R-:W-:Y:S01]  /*8080*/  LOP3.LUT R7, R7, 0xf000f0, RZ, 0xc0, !PT ;  /* 0x00f000f007077812 */ /* 0x000fe200078ec0ff */
[----:B------:R-:W-:Y:S01]  /*8090*/  HADD2.F32 R60, -RZ, R35.H1_H1 ;  /* 0x30000023ff3c7230 */ /* 0x000fe20000004100 */
[----:B------:R-:W-:Y:S01]  /*80a0*/  LOP3.LUT R35, R16, 0x64006400, RZ, 0xfc, !PT ;  /* 0x6400640010237812 */ /* 0x000fe200078efcff */
[--C-:B------:R-:W-:Y:S01]  /*80b0*/  HADD2.F32 R22, -RZ, R42.reuse.H0_H0 ;  /* 0x2000002aff167230 */ /* 0x100fe20000004100 */
[----:B------:R-:W-:Y:S01]  /*80c0*/  FFMA.FTZ R4, R43, R54, R44 ;  /* 0x000000362b047223 */ /* 0x000fe2000001002c */
        /* <DEDUP_REMOVED lines=9> */
[----:B------:R-:W-:Y:S01]  /*8160*/  LOP3.LUT R45, R6, 0x64006400, RZ, 0xfc, !PT ;  /* 0x64006400062d7812 */ /* 0x000fe200078efcff */
[-C--:B------:R-:W-:Y:S01]  /*8170*/  HFMA2 R5, R5, R0.reuse.H0_H0, -72, -72 ;  /* 0xd480d48005057431 */ /* 0x080fe20000040000 */
        /* <DEDUP_REMOVED lines=9> */
[----:B------:R-:W-:Y:S02]  /*8210*/  HADD2.F32 R23, -RZ, R23.H1_H1 ;  /* 0x30000017ff177230 */ /* 0x000fe40000004100 */
[----:B------:R-:W-:Y:S02]  /*8220*/  HADD2.F32 R35, -RZ, R35.H1_H1 ;  /* 0x30000023ff237230 */ /* 0x000fe40000004100 */
[----:B------:R-:W-:Y:S02]  /*8230*/  HADD2.F32 R42, -RZ, R42.H1_H1 ;  /* 0x3000002aff2a7230 */ /* 0x000fe40000004100 */
[--C-:B------:R-:W-:Y:S02]  /*8240*/  HADD2.F32 R44, -RZ, R5.reuse.H0_H0 ;  /* 0x20000005ff2c7230 */ /* 0x100fe40000004100 */
[----:B------:R-:W-:-:S02]  /*8250*/  HADD2.F32 R45, -RZ, R5.H1_H1 ;  /* 0x30000005ff2d7230 */ /* 0x000fc40000004100 */
        /* <DEDUP_REMOVED lines=15> */
[----:B------:R-:W-:Y:S02]  /*8350*/  FFMA.FTZ R15, R20, R4, R15 ;  /* 0x00000004140f7223 */ /* 0x000fe4000001000f */
[----:B------:R-:W-:-:S02]  /*8360*/  FFMA.FTZ R33, R33, R65, RZ ;  /* 0x0000004121217223 */ /* 0x000fc400000100ff */
[-C--:B------:R-:W-:Y:S01]  /*8370*/  FFMA.FTZ R11, R11, R4.reuse, R10 ;  /* 0x000000040b0b7223 */ /* 0x080fe2000001000a */
[----:B-1----:R-:W-:Y:S01]  /*8380*/  HADD2.F32 R10, -RZ, R7.H1_H1 ;  /* 0x30000007ff0a7230 */ /* 0x002fe20000004100 */
[-C--:B------:R-:W-:Y:S02]  /*8390*/  FFMA.FTZ R30, R31, R4.reuse, R30 ;  /* 0x000000041f1e7223 */ /* 0x080fe4000001001e */
[-C--:B------:R-:W-:Y:S02]  /*83a0*/  FFMA.FTZ R15, R52, R67.reuse, R15 ;  /* 0x00000043340f7223 */ /* 0x080fe4000001000f */
[----:B------:R-:W-:Y:S02]  /*83b0*/  FFMA.FTZ R4, R49, R4, R33 ;  /* 0x0000000431047223 */ /* 0x000fe40000010021 */
[-C--:B------:R-:W-:Y:S02]  /*83c0*/  FFMA.FTZ R11, R50, R67.reuse, R11 ;  /* 0x00000043320b7223 */ /* 0x080fe4000001000b */
[----:B------:R-:W-:-:S02]  /*83d0*/  FFMA.FTZ R30, R54, R67, R30 ;  /* 0x00000043361e7223 */ /* 0x000fc4000001001e */
[----:B------:R-:W-:Y:S01]  /*83e0*/  FFMA.FTZ R58, R58, R5, R15 ;  /* 0x000000053a3a7223 */ /* 0x000fe2000001000f */
[--C-:B------:R-:W-:Y:S01]  /*83f0*/  HADD2.F32 R15, -RZ, R6.reuse.H0_H0 ;  /* 0x20000006ff0f7230 */ /* 0x100fe20000004100 */
[----:B------:R-:W-:Y:S01]  /*8400*/  FFMA.FTZ R4, R55, R67, R4 ;  /* 0x0000004337047223 */ /* 0x000fe20000010004 */
[----:B------:R-:W-:Y:S01]  /*8410*/  HADD2.F32 R6, -RZ, R6.H1_H1 ;  /* 0x30000006ff067230 */ /* 0x000fe20000004100 */
        /* <DEDUP_REMOVED lines=32> */
.L_x_2629:
[----:B------:R0:W2:Y:S01]  /*8620*/  LDG.E.128.CONSTANT R4, [R12.64] ;  /* 0x000000060c047981 */ /* 0x0000a2000c1e9d00 */
[----:B------:R-:W-:Y:S01]  /*8630*/  FMUL.FTZ R14, R14, R9 ;  /* 0x000000090e0e7220 */ /* 0x000fe20000410000 */
[----:B------:R-:W-:Y:S01]  /*8640*/  HADD2 R31, R64.H0_H0, R36.H0_H0 ;  /* 0x20000024401f7230 */ /* 0x000fe20000000800 */
[----:B------:R-:W-:Y:S01]  /*8650*/  IMAD.WIDE R20, R21, 0x4, R12 ;  /* 0x0000000415147825 */ /* 0x000fe200078e020c */
[----:B------:R-:W1:Y:S01]  /*8660*/  LDS.64 R10, [UR4+0x18] ;  /* 0x00001804ff0a7984 */ /* 0x000e620008000a00 */
[--C-:B------:R-:W-:Y:S01]  /*8670*/  HADD2 R30, R62.H0_H0, R37.reuse.H0_H0 ;  /* 0x200000253e1e7230 */ /* 0x100fe20000000800 */
[----:B------:R-:W-:Y:S01]  /*8680*/  F2FP.PACK_AB R49, RZ, R14 ;  /* 0x0000000eff31723e */ /* 0x000fe200000000ff */
[----:B------:R-:W-:Y:S01]  /*8690*/  FFMA.FTZ R25, R27, R25, R26 ;  /* 0x000000191b197223 */ /* 0x000fe2000001001a */
[----:B------:R-:W3:Y:S01]  /*86a0*/  LDS.64 R14, [UR4+0x20] ;  /* 0x00002004ff0e7984 */ /* 0x000ee20008000a00 */
[----:B------:R-:W-:-:S02]  /*86b0*/  HADD2 R33, R63.H0_H0, R37.H1_H1 ;  /* 0x300000253f217230 */ /* 0x000fc40000000800 */
[----:B0-----:R-:W-:Y:S02]  /*86c0*/  HADD2 R13, R49.H0_H0, R36.H1_H1 ;  /* 0x30000024310d7230 */ /* 0x001fe40000000800 */
[--C-:B-1----:R-:W-:Y:S02]  /*86d0*/  HADD2.F32 R36, -RZ, R10.reuse.H0_H0 ;  /* 0x2000000aff247230 */ /* 0x102fe40000004100 */
[----:B------:R-:W-:Y:S02]  /*86e0*/  HADD2.F32 R10, -RZ, R10.H1_H1 ;  /* 0x3000000aff0a7230 */ /* 0x000fe40000004100 */
[--C-:B------:R-:W-:Y:S01]  /*86f0*/  HADD2.F32 R12, -RZ, R11.reuse.H0_H0 ;  /* 0x2000000bff0c7230 */ /* 0x100fe20000004100 */
[----:B------:R-:W-:Y:S01]  /*8700*/  FFMA.FTZ R59, R36, R22, R59 ;  /* 0x00000016243b7223 */ /* 0x000fe2000001003b */
[----:B------:R-:W-:Y:S01]  /*8710*/  HADD2.F32 R26, -RZ, R11.H1_H1 ;  /* 0x3000000bff1a7230 */ /* 0x000fe20000004100 */
[----:B------:R-:W-:Y:S01]  /*8720*/  FFMA.FTZ R61, R24, R36, R61 ;  /* 0x00000024183d7223 */ /* 0x000fe2000001003d */
[--C-:B---3--:R-:W-:Y:S01]  /*8730*/  HADD2.F32 R49, -RZ, R14.reuse.H1_H1 ;  /* 0x3000000eff317230 */ /* 0x108fe20000004100 */
[C---:B------:R-:W-:Y:S01]  /*8740*/  FFMA.FTZ R57, R36.reuse, R34, R57 ;  /* 0x0000002224397223 */ /* 0x040fe20000010039 */
[----:B------:R-:W-:Y:S01]  /*8750*/  HADD2.F32 R34, -RZ, R14.H0_H0 ;  /* 0x2000000eff227230 */ /* 0x000fe20000004100 */
[----:B------:R-:W-:-:S02]  /*8760*/  FFMA.FTZ R25, R36, R41, R25 ;  /* 0x0000002924197223 */ /* 0x000fc40000010019 */
[C---:B------:R-:W-:Y:S02]  /*8770*/  FFMA.FTZ R59, R10.reuse, R16, R59 ;  /* 0x000000100a3b7223 */ /* 0x040fe4000001003b */
[----:B------:R-:W-:Y:S02]  /*8780*/  FFMA.FTZ R61, R23, R10, R61 ;  /* 0x0000000a173d7223 */ /* 0x000fe4000001003d */
[C---:B------:R-:W-:Y:S02]  /*8790*/  FFMA.FTZ R57, R10.reuse, R35, R57 ;  /* 0x000000230a397223 */ /* 0x040fe40000010039 */
[----:B------:R-:W-:Y:S02]  /*87a0*/  FFMA.FTZ R25, R10, R42, R25 ;  /* 0x0000002a0a197223 */ /* 0x000fe40000010019 */
[----:B------:R-:W-:Y:S02]  /*87b0*/  FFMA.FTZ R61, R44, R12, R61 ;  /* 0x0000000c2c3d7223 */ /* 0x000fe4000001003d */
[----:B------:R-:W-:-:S02]  /*87c0*/  FFMA.FTZ R44, R12, R46, R59 ;  /* 0x0000002e0c2c7223 */ /* 0x000fc4000001003b */
[C---:B------:R-:W-:Y:S02]  /*87d0*/  FFMA.FTZ R47, R12.reuse, R47, R57 ;  /* 0x0000002f0c2f7223 */ /* 0x040fe40000010039 */
[----:B------:R-:W-:Y:S01]  /*87e0*/  FFMA.FTZ R10, R12, R53, R25 ;  /* 0x000000350c0a7223 */ /* 0x000fe20000010019 */
[----:B------:R-:W-:Y:S01]  /*87f0*/  HADD2.F32 R53, -RZ, R15.H0_H0 ;  /* 0x2000000fff357230 */ /* 0x000fe20000004100 */
[C---:B------:R-:W-:Y:S02]  /*8800*/  FFMA.FTZ R47, R26.reuse, R48, R47 ;  /* 0x000000301a2f7223 */ /* 0x040fe4000001002f */
[C---:B------:R-:W-:Y:S02]  /*8810*/  FFMA.FTZ R10, R26.reuse, R51, R10 ;  /* 0x000000331a0a7223 */ /* 0x040fe4000001000a */
[----:B------:R-:W-:Y:S02]  /*8820*/  FFMA.FTZ R45, R45, R26, R61 ;  /* 0x0000001a2d2d7223 */ /* 0x000fe4000001003d */
[----:B------:R-:W-:-:S02]  /*8830*/  FFMA.FTZ R44, R26, R43, R44 ;  /* 0x0000002b1a2c7223 */ /* 0x000fc4000001002c */
[----:B------:R-:W-:Y:S02]  /*8840*/  FMUL.FTZ R62, R45, R2 ;  /* 0x000000022d3e7220 */ /* 0x000fe40000410000 */
[----:B------:R-:W-:Y:S02]  /*8850*/  FMUL.FTZ R64, R44, R3 ;  /* 0x000000032c407220 */ /* 0x000fe40000410000 */
[----:B------:R-:W-:Y:S01]  /*8860*/  FMUL.FTZ R65, R47, R8 ;  /* 0x000000082f417220 */ /* 0x000fe20000410000 */
[----:B------:R-:W-:Y:S02]  /*8870*/  F2FP.PACK_AB R62, RZ, R62 ;  /* 0x0000003eff3e723e */ /* 0x000fe400000000ff */
[----:B------:R-:W-:Y:S02]  /*8880*/  F2FP.PACK_AB R64, RZ, R64 ;  /* 0x00000040ff40723e */ /* 0x000fe400000000ff */
[----:B------:R-:W-:Y:S02]  /*8890*/  F2FP.PACK_AB R65, RZ, R65 ;  /* 0x00000041ff41723e */ /* 0x000fe400000000ff */
        /* <DEDUP_REMOVED lines=21> */
[----:B------:R-:W-:Y:S01]  /*89f0*/  LOP3.LUT R23, R16, 0x64006400, RZ, 0xfc, !PT ;  /* 0x6400640010177812 */ /* 0x000fe200078efcff */
[----:B------:R-:W-:Y:S01]  /*8a00*/  HADD2.F32 R11, -RZ, R25.H0_H0 ;  /* 0x20000019ff0b7230 */ /* 0x000fe20000004100 */
[----:B------:R-:W-:Y:S01]  /*8a10*/  FFMA.FTZ R16, R34, R15, RZ ;  /* 0x0000000f22107223 */ /* 0x000fe200000100ff */
[--C-:B------:R-:W-:Y:S01]  /*8a20*/  HADD2.F32 R37, -RZ, R35.reuse.H0_H0 ;  /* 0x20000023ff257230 */ /* 0x100fe20000004100 */
[----:B------:R-:W-:Y:S01]  /*8a30*/  SHF.R.U32.HI R6, RZ, 0x8, R6 ;  /* 0x00000008ff067819 */ /* 0x000fe20000011606 */
[----:B------:R-:W-:Y:S01]  /*8a40*/  HADD2.F32 R41, -RZ, R35.H1_H1 ;  /* 0x30000023ff297230 */ /* 0x000fe20000004100 */
[----:B------:R-:W-:Y:S01]  /*8a50*/  LOP3.LUT R35, R24, 0x64006400, RZ, 0xfc, !PT ;  /* 0x6400640018237812 */ /* 0x000fe200078efcff */
[--C-:B------:R-:W-:Y:S01]  /*8a60*/  HADD2.F32 R48, -RZ, R4.reuse.H0_H0 ;  /* 0x20000004ff307230 */ /* 0x100fe20000004100 */
[----:B------:R-:W-:Y:S01]  /*8a70*/  FFMA.FTZ R60, R49, R36, R16 ;  /* 0x00000024313c7223 */ /* 0x000fe20000010010 */
        /* <DEDUP_REMOVED lines=8> */
[----:B------:R-:W-:Y:S01]  /*8b00*/  LOP3.LUT R16, R27, 0xf000f, RZ, 0xc0, !PT ;  /* 0x000f000f1b107812 */ /* 0x000fe200078ec0ff */
[----:B------:R-:W-:Y:S01]  /*8b10*/  FFMA.FTZ R4, R14, R49, R4 ;  /* 0x000000310e047223 */ /* 0x000fe20000010004 */
[----:B------:R-:W-:Y:S01]  /*8b20*/  LOP3.LUT R43, R26, 0x64006400, RZ, 0xfc, !PT ;  /* 0x640064001a2b7812 */ /* 0x000fe200078efcff */
[C---:B------:R-:W-:Y:S01]  /*8b30*/  FFMA.FTZ R22, R49.reuse, R41, R22 ;  /* 0x0000002931167223 */ /* 0x040fe20000010016 */
[----:B------:R-:W-:Y:S01]  /*8b40*/  HADD2.F32 R51, -RZ, R35.H0_H0 ;  /* 0x20000023ff337230 */ /* 0x000fe20000004100 */
[----:B------:R-:W-:Y:S01]  /*8b50*/  FFMA.FTZ R23, R49, R46, R34 ;  /* 0x0000002e31177223 */ /* 0x000fe20000010022 */
[--C-:B------:R-:W-:Y:S01]  /*8b60*/  HADD2.F32 R49, -RZ, R24.reuse.H0_H0 ;  /* 0x20000018ff317230 */ /* 0x100fe20000004100 */
[----:B------:R-:W-:Y:S01]  /*8b70*/  LOP3.LUT R16, R16, 0x64006400, RZ, 0xfc, !PT ;  /* 0x6400640010107812 */ /* 0x000fe200078efcff */
[-C--:B------:R-:W-:Y:S01]  /*8b80*/  HFMA2 R25, R25, R0.reuse.H0_H0, -72, -72 ;  /* 0xd480d48019197431 */ /* 0x080fe20000040000 */
[----:B------:R-:W-:Y:S01]  /*8b90*/  SHF.R.U32.HI R7, RZ, 0x8, R7 ;  /* 0x00000008ff077819 */ /* 0x000fe20000011607 */
[----:B------:R-:W-:Y:S01]  /*8ba0*/  HADD2.F32 R57, -RZ, R24.H1_H1 ;  /* 0x30000018ff397230 */ /* 0x000fe20000004100 */
[----:B------:R-:W-:Y:S01]  /*8bb0*/  FFMA.FTZ R58, R49, R53, R4 ;  /* 0x00000035313a7223 */ /* 0x000fe20000010004 */
[----:B------:R-:W-:Y:S01]  /*8bc0*/  LOP3.LUT R24, R6, 0xf000f, RZ, 0xc0, !PT ;  /* 0x000f000f06187812 */ /* 0x000fe200078ec0ff */
[----:B------:R-:W-:Y:S01]  /*8bd0*/  FFMA.FTZ R4, R53, R51, R22 ;  /* 0x0000003335047223 */ /* 0x000fe20000010016 */
[C---:B------:R-:W-:Y:S01]  /*8be0*/  LOP3.LUT R22, R5.reuse, 0xf000f, RZ, 0xc0, !PT ;  /* 0x000f000f05167812 */ /* 0x040fe200078ec0ff */
        /* <DEDUP_REMOVED lines=9> */
[C---:B------:R-:W-:Y:S01]  /*8c80*/  LOP3.LUT R34, R7.reuse, 0xf000f, RZ, 0xc0, !PT ;  /* 0x000f000f07227812 */ /* 0x040fe200078ec0ff */
        /* <DEDUP_REMOVED lines=9> */
[C---:B------:R-:W-:Y:S01]  /*8d20*/  FFMA.FTZ R60, R53.reuse, R50, R60 ;  /* 0x00000032353c7223 */ /* 0x040fe2000001003c */
[----:B------:R-:W-:Y:S01]  /*8d30*/  HADD2 R43, R25, -1032, -1032 ;  /* 0xe408e408192b7430 */ /* 0x000fe20000000000 */
[----:B------:R-:W-:Y:S01]  /*8d40*/  FFMA.FTZ R23, R53, R52, R23 ;  /* 0x0000003435177223 */ /* 0x000fe20000010017 */
[--C-:B------:R-:W-:Y:S01]  /*8d50*/  HADD2.F32 R25, -RZ, R35.reuse.H0_H0 ;  /* 0x20000023ff197230 */ /* 0x100fe20000004100 */
[----:B------:R-:W-:Y:S01]  /*8d60*/  FFMA.FTZ R63, R57, R12, R58 ;  /* 0x0000000c393f7223 */ /* 0x000fe2000001003a */
[----:B------:R-:W-:Y:S01]  /*8d70*/  HADD2.F32 R26, -RZ, R35.H1_H1 ;  /* 0x30000023ff1a7230 */ /* 0x000fe20000004100 */
[----:B------:R-:W-:Y:S01]  /*8d80*/  LOP3.LUT R35, R27, 0xf000f0, RZ, 0xc0, !PT ;  /* 0x00f000f01b237812 */ /* 0x000fe200078ec0ff */
[-C--:B------:R-:W-:Y:S01]  /*8d90*/  HFMA2 R56, R5, R0.reuse.H0_H0, -72, -72 ;  /* 0xd480d48005387431 */ /* 0x080fe20000040000 */
[----:B------:R-:W-:Y:S01]  /*8da0*/  LOP3.LUT R5, R6, 0x64006400, RZ, 0xfc, !PT ;  /* 0x6400640006057812 */ /* 0x000fe200078efcff */
[----:B------:R-:W-:Y:S01]  /*8db0*/  HADD2 R42, R42, -1032, -1032 ;  /* 0xe408e4082a2a7430 */ /* 0x000fe20000000000 */
[----:B------:R-:W-:Y:S01]  /*8dc0*/  LOP3.LUT R35, R35, 0x64006400, RZ, 0xfc, !PT ;  /* 0x6400640023237812 */ /* 0x000fe200078efcff */
[-C--:B------:R-:W-:Y:S01]  /*8dd0*/  HFMA2 R7, R7, R0.reuse.H0_H0, -72, -72 ;  /* 0xd480d48007077431 */ /* 0x080fe20000040000 */
[C---:B------:R-:W-:Y:S01]  /*8de0*/  FFMA.FTZ R60, R12.reuse, R59, R60 ;  /* 0x0000003b0c3c7223 */ /* 0x040fe2000001003c */
[-C--:B------:R-:W-:Y:S01]  /*8df0*/  HFMA2 R5, R5, R0.reuse.H0_H0, -72, -72 ;  /* 0xd480d48005057431 */ /* 0x080fe20000040000 */
[----:B------:R-:W-:Y:S01]  /*8e00*/  FFMA.FTZ R58, R12, R61, R4 ;  /* 0x0000003d0c3a7223 */ /* 0x000fe20000010004 */
[----:B------:R-:W-:-:S02]  /*8e10*/  HFMA2 R35, R35, R0.H0_H0, -72, -72 ;  /* 0xd480d48023237431 */ /* 0x000fc40000040000 */
[--C-:B------:R-:W-:Y:S02]  /*8e20*/  HADD2.F32 R27, -RZ, R43.reuse.H0_H0 ;  /* 0x2000002bff1b7230 */ /* 0x100fe40000004100 */
[----:B------:R-:W-:Y:S02]  /*8e30*/  HADD2.F32 R34, -RZ, R43.H1_H1 ;  /* 0x3000002bff227230 */ /* 0x000fe40000004100 */
[--C-:B------:R-:W-:Y:S02]  /*8e40*/  HADD2.F32 R55, -RZ, R35.reuse.H0_H0 ;  /* 0x20000023ff377230 */ /* 0x100fe40000004100 */
[----:B------:R-:W-:Y:S02]  /*8e50*/  HADD2.F32 R54, -RZ, R35.H1_H1 ;  /* 0x30000023ff367230 */ /* 0x000fe40000004100 */
[----:B------:R-:W-:Y:S02]  /*8e60*/  HADD2.F32 R43, -RZ, R42.H0_H0 ;  /* 0x2000002aff2b7230 */ /* 0x000fe40000004100 */
[----:B------:R-:W-:-:S02]  /*8e70*/  HADD2.F32 R53, -RZ, R56.H0_H0 ;  /* 0x20000038ff357230 */ /* 0x000fc40000004100 */
[----:B------:R-:W-:Y:S02]  /*8e80*/  HADD2.F32 R35, -RZ, R56.H1_H1 ;  /* 0x30000038ff237230 */ /* 0x000fe40000004100 */
        /* <DEDUP_REMOVED lines=14> */
[----:B-1----:R-:W-:Y:S01]  /*8f70*/  HADD2.F32 R5, -RZ, R6.H1_H1 ;  /* 0x30000006ff057230 */ /* 0x002fe20000004100 */
        /* <DEDUP_REMOVED lines=10> */
[----:B------:R-:W-:Y:S01]  /*9020*/  HADD2.F32 R14, -RZ, R6.H0_H0 ;  /* 0x20000006ff0e7230 */ /* 0x000fe20000004100 */
[----:B------:R-:W-:Y:S01]  /*9030*/  FFMA.FTZ R69, R52, R69, R48 ;  /* 0x0000004534457223 */ /* 0x000fe20000010030 */
        /* <DEDUP_REMOVED lines=33> */
.L_x_2630:
[----:B------:R0:W2:Y:S01]  /*9250*/  LDG.E.128.CONSTANT R4, [R20.64] ;  /* 0x0000000614047981 */ /* 0x0000a2000c1e9d00 */
[----:B------:R-:W-:Y:S01]  /*9260*/  FMUL.FTZ R10, R10, R9 ;  /* 0x000000090a0a7220 */ /* 0x000fe20000410000 */
[----:B------:R-:W-:Y:S01]  /*9270*/  HADD2 R30, R62.H0_H0, R30.H0_H0 ;  /* 0x2000001e3e1e7230 */ /* 0x000fe20000000800 */
[----:B------:R-:W-:Y:S01]  /*9280*/  FFMA.FTZ R23, R12, R16, R23 ;  /* 0x000000100c177223 */ /* 0x000fe20000010017 */
[----:B------:R-:W1:Y:S01]  /*9290*/  LDS.64 R14, [UR4+0x30] ;  /* 0x00003004ff0e7984 */ /* 0x000e620008000a00 */
[----:B------:R-:W-:Y:S02]  /*92a0*/  HADD2 R33, R64.H0_H0, R33.H0_H0 ;  /* 0x2000002140217230 */ /* 0x000fe40000000800 */
[----:B------:R-:W-:Y:S01]  /*92b0*/  HADD2 R31, R65.H0_H0, R31.H0_H0 ;  /* 0x2000001f411f7230 */ /* 0x000fe20000000800 */
[----:B0-----:R-:W-:Y:S02]  /*92c0*/  F2FP.PACK_AB R21, RZ, R10 ;  /* 0x0000000aff15723e */ /* 0x001fe400000000ff */
[----:B------:R-:W0:Y:S03]  /*92d0*/  LDS.64 R10, [UR4+0x28] ;  /* 0x00002804ff0a7984 */ /* 0x000e260008000a00 */
[----:B------:R-:W-:-:S02]  /*92e0*/  HADD2 R13, R21.H0_H0, R13.H0_H0 ;  /* 0x2000000d150d7230 */ /* 0x000fc40000000800 */
[--C-:B-1----:R-:W-:Y:S02]  /*92f0*/  HADD2.F32 R46, -RZ, R15.reuse.H0_H0 ;  /* 0x2000000fff2e7230 */ /* 0x102fe40000004100 */
[----:B------:R-:W-:Y:S02]  /*9300*/  HADD2.F32 R48, -RZ, R15.H1_H1 ;  /* 0x3000000fff307230 */ /* 0x000fe40000004100 */
[--C-:B0-----:R-:W-:Y:S02]  /*9310*/  HADD2.F32 R36, -RZ, R10.reuse.H0_H0 ;  /* 0x2000000aff247230 */ /* 0x101fe40000004100 */
[----:B------:R-:W-:Y:S02]  /*9320*/  HADD2.F32 R21, -RZ, R10.H1_H1 ;  /* 0x3000000aff157230 */ /* 0x000fe40000004100 */
[--C-:B------:R-:W-:Y:S01]  /*9330*/  HADD2.F32 R10, -RZ, R11.reuse.H0_H0 ;  /* 0x2000000bff0a7230 */ /* 0x100fe20000004100 */
[----:B------:R-:W-:Y:S01]  /*9340*/  FFMA.FTZ R63, R22, R36, R63 ;  /* 0x00000024163f7223 */ /* 0x000fe2000001003f */
[----:B------:R-:W-:Y:S01]  /*9350*/  HADD2.F32 R16, -RZ, R11.H1_H1 ;  /* 0x3000000bff107230 */ /* 0x000fe20000004100 */
[----:B------:R-:W-:-:S02]  /*9360*/  FFMA.FTZ R60, R36, R25, R60 ;  /* 0x00000019243c7223 */ /* 0x000fc4000001003c */
[C---:B------:R-:W-:Y:S02]  /*9370*/  FFMA.FTZ R58, R36.reuse, R27, R58 ;  /* 0x0000001b243a7223 */ /* 0x040fe4000001003a */
[----:B------:R-:W-:Y:S01]  /*9380*/  FFMA.FTZ R23, R36, R43, R23 ;  /* 0x0000002b24177223 */ /* 0x000fe20000010017 */
[----:B------:R-:W-:Y:S01]  /*9390*/  HADD2.F32 R43, -RZ, R14.H0_H0 ;  /* 0x2000000eff2b7230 */ /* 0x000fe20000004100 */
[----:B------:R-:W-:Y:S02]  /*93a0*/  FFMA.FTZ R24, R24, R21, R63 ;  /* 0x0000001518187223 */ /* 0x000fe4000001003f */
[C---:B------:R-:W-:Y:S02]  /*93b0*/  FFMA.FTZ R60, R21.reuse, R26, R60 ;  /* 0x0000001a153c7223 */ /* 0x040fe4000001003c */
[C---:B------:R-:W-:Y:S02]  /*93c0*/  FFMA.FTZ R58, R21.reuse, R34, R58 ;  /* 0x00000022153a7223 */ /* 0x040fe4000001003a */
[----:B------:R-:W-:-:S02]  /*93d0*/  FFMA.FTZ R21, R21, R42, R23 ;  /* 0x0000002a15157223 */ /* 0x000fc40000010017 */
[----:B------:R-:W-:Y:S02]  /*93e0*/  FFMA.FTZ R11, R55, R10, R24 ;  /* 0x0000000a370b7223 */ /* 0x000fe40000010018 */
[C---:B------:R-:W-:Y:S02]  /*93f0*/  FFMA.FTZ R12, R10.reuse, R53, R60 ;  /* 0x000000350a0c7223 */ /* 0x040fe4000001003c */
        /* <DEDUP_REMOVED lines=15> */
[----:B------:R-:W-:-:S05]  /*94f0*/  HADD2 R10, R10.H0_H0, R13.H0_H0 ;  /* 0x2000000d0a0a7230 */ /* 0x000fca0000000800 */
[----:B------:R-:W-:Y:S02]  /*9500*/  PRMT R23, R23, 0x5410, R10 ;  /* 0x0000541017177816 */ /* 0x000fe4000000000a */
        /* <DEDUP_REMOVED lines=27> */
[----:B------:R-:W-:-:S02]  /*96c0*/  HADD2.F32 R21, -RZ, R22.H0_H0 ;  /* 0x20000016ff157230 */ /* 0x000fc40000004100 */
[--C-:B------:R-:W-:Y:S02]  /*96d0*/  HADD2.F32 R25, -RZ, R35.reuse.H0_H0 ;  /* 0x20000023ff197230 */ /* 0x100fe40000004100 */
[----:B------:R-:W-:Y:S01]  /*96e0*/  HADD2.F32 R24, -RZ, R35.H1_H1 ;  /* 0x30000023ff187230 */ /* 0x000fe20000004100 */
[----:B------:R-:W-:Y:S01]  /*96f0*/  LOP3.LUT R35, R26, 0x64006400, RZ, 0xfc, !PT ;  /* 0x640064001a237812 */ /* 0x000fe200078efcff */
[-C--:B------:R-:W-:Y:S01]  /*9700*/  HFMA2 R44, R27, R0.reuse.H0_H0, -72, -72 ;  /* 0xd480d4801b2c7431 */ /* 0x080fe20000040000 */
[----:B------:R-:W-:Y:S01]  /*9710*/  FFMA.FTZ R26, R14, R43, RZ ;  /* 0x0000002b0e1a7223 */ /* 0x000fe200000100ff */
[----:B------:R-:W-:Y:S01]  /*9720*/  HADD2.F32 R22, -RZ, R22.H1_H1 ;  /* 0x30000016ff167230 */ /* 0x000fe20000004100 */
[C---:B------:R-:W-:Y:S01]  /*9730*/  FFMA.FTZ R27, R43.reuse, R16, RZ ;  /* 0x000000102b1b7223 */ /* 0x040fe200000100ff */
[----:B------:R-:W-:Y:S01]  /*9740*/  HFMA2 R35, R35, R0.H0_H0, -72, -72 ;  /* 0xd480d48023237431 */ /* 0x000fe20000040000 */
[C---:B------:R-:W-:Y:S02]  /*9750*/  FFMA.FTZ R34, R43.reuse, R21, RZ ;  /* 0x000000152b227223 */ /* 0x040fe400000100ff */
[----:B------:R-:W-:-:S02]  /*9760*/  FFMA.FTZ R43, R43, R25, RZ ;  /* 0x000000192b2b7223 */ /* 0x000fc400000100ff */
[----:B------:R-:W-:Y:S01]  /*9770*/  FFMA.FTZ R47, R15, R45, R26 ;  /* 0x0000002d0f2f7223 */ /* 0x000fe2000001001a */
[--C-:B------:R-:W-:Y:S01]  /*9780*/  HADD2.F32 R26, -RZ, R44.reuse.H0_H0 ;  /* 0x2000002cff1a7230 */ /* 0x100fe20000004100 */
[C---:B------:R-:W-:Y:S01]  /*9790*/  FFMA.FTZ R51, R45.reuse, R24, R43 ;  /* 0x000000182d337223 */ /* 0x040fe2000001002b */
[----:B------:R-:W-:Y:S01]  /*97a0*/  LOP3.LUT R43, R42, 0x64006400, RZ, 0xfc, !PT ;  /* 0x640064002a2b7812 */ /* 0x000fe200078efcff */
[C---:B------:R-:W-:Y:S01]  /*97b0*/  FFMA.FTZ R49, R45.reuse, R20, R27 ;  /* 0x000000142d317223 */ /* 0x040fe2000001001b */
[----:B------:R-:W-:Y:S01]  /*97c0*/  HADD2.F32 R27, -RZ, R44.H1_H1 ;  /* 0x3000002cff1b7230 */ /* 0x000fe20000004100 */
[----:B------:R-:W-:Y:S01]  /*97d0*/  FFMA.FTZ R50, R45, R22, R34 ;  /* 0x000000162d327223 */ /* 0x000fe20000010022 */
[-C--:B------:R-:W-:Y:S01]  /*97e0*/  HFMA2 R42, R41, R0.reuse.H0_H0, -72, -72 ;  /* 0xd480d480292a7431 */ /* 0x080fe20000040000 */
[----:B------:R-:W-:Y:S01]  /*97f0*/  FFMA.FTZ R47, R26, R46, R47 ;  /* 0x0000002e1a2f7223 */ /* 0x000fe2000001002f */
[----:B------:R-:W-:Y:S02]  /*9800*/  HFMA2 R44, R43, R0.H0_H0, -72, -72 ;  /* 0xd480d4802b2c7431 */ /* 0x000fe40000040000 */
[----:B------:R-:W-:-:S02]  /*9810*/  HADD2.F32 R34, -RZ, R35.H0_H0 ;  /* 0x20000023ff227230 */ /* 0x000fc40000004100 */
        /* <DEDUP_REMOVED lines=31> */
[----:B------:R-:W-:Y:S01]  /*9a10*/  HADD2 R61, R47, -1032, -1032 ;  /* 0xe408e4082f3d7430 */ /* 0x000fe20000000000 */
[C---:B------:R-:W-:Y:S01]  /*9a20*/  FFMA.FTZ R59, R49.reuse, R46, R51 ;  /* 0x0000002e313b7223 */ /* 0x040fe20000010033 */
[----:B------:R-:W-:Y:S01]  /*9a30*/  HADD2.F32 R45, -RZ, R54.H0_H0 ;  /* 0x20000036ff2d7230 */ /* 0x000fe20000004100 */
[----:B------:R-:W-:Y:S01]  /*9a40*/  FFMA.FTZ R60, R49, R48, R53 ;  /* 0x00000030313c7223 */ /* 0x000fe20000010035 */
[----:B------:R-:W-:Y:S01]  /*9a50*/  LOP3.LUT R51, R7, 0xf000f0, RZ, 0xc0, !PT ;  /* 0x00f000f007337812 */ /* 0x000fe200078ec0ff */
[----:B------:R-:W-:Y:S01]  /*9a60*/  HADD2.F32 R47, -RZ, R61.H0_H0 ;  /* 0x2000003dff2f7230 */ /* 0x000fe20000004100 */
        /* <DEDUP_REMOVED lines=8> */
[----:B------:R-:W-:Y:S01]  /*9af0*/  FFMA.FTZ R36, R4, R50, R59 ;  /* 0x0000003204247223 */ /* 0x000fe2000001003b */
[----:B------:R-:W-:-:S02]  /*9b00*/  HFMA2 R62, R53, R0.H0_H0, -72, -72 ;  /* 0xd480d480353e7431 */ /* 0x000fc40000040000 */
[----:B------:R-:W-:Y:S02]  /*9b10*/  HADD2.F32 R49, -RZ, R54.H1_H1 ;  /* 0x30000036ff317230 */ /* 0x000fe40000004100 */
[----:B------:R-:W-:Y:S02]  /*9b20*/  HADD2.F32 R51, -RZ, R61.H1_H1 ;  /* 0x3000003dff337230 */ /* 0x000fe40000004100 */
        /* <DEDUP_REMOVED lines=23> */
[----:B------:R-:W-:-:S02]  /*9ca0*/  FFMA.FTZ R37, R5, R60, R37 ;  /* 0x0000003c05257223 */ /* 0x000fc40000010025 */
[----:B------:R-:W-:Y:S02]  /*9cb0*/  FFMA.FTZ R6, R5, R12, R57 ;  /* 0x0000000c05067223 */ /* 0x000fe40000010039 */
        /* <DEDUP_REMOVED lines=69> */
.L_x_2627:
[----:B------:R-:W-:Y:S01]  /*a110*/  IADD3 R32, R32, 0x20, RZ ;  /* 0x0000002020207810 */ /* 0x000fe20007ffe0ff */
[----:B------:R-:W-:Y:S01]  /*a120*/  IMAD.MOV.U32 R3, RZ, RZ, c[0x0][0x18c] ;  /* 0x00006300ff037624 */ /* 0x000fe200078e00ff */
[----:B------:R-:W-:Y:S02]  /*a130*/  UIADD3 UR4, UR4, 0x40, URZ ;  /* 0x0000004004047890 */ /* 0x000fe4000fffe03f */
[C---:B------:R-:W-:Y:S01]  /*a140*/  ISETP.GE.AND P0, PT, R32.reuse, c[0x0][0x1b4], PT ;  /* 0x00006d0020007a0c */ /* 0x040fe20003f06270 */
[----:B------:R-:W-:Y:S01]  /*a150*/  IMAD.WIDE R28, R3, 0x10, R28 ;  /* 0x00000010031c7825 */ /* 0x000fe200078e021c */
[----:B------:R-:W-:-:S13]  /*a160*/  ISETP.LT.AND P2, PT, R32, R40, PT ;  /* 0x000000282000720c */ /* 0x000fda0003f41270 */
[----:B------:R-:W-:Y:S05]  /*a170*/  @!P0 BRA P2, `(.L_x_2631) ;  /* 0xffffcd7000008947 */ /* 0x000fea000103ffff */
.L_x_2626:
        /* <DEDUP_REMOVED lines=16> */
.L_x_2635:
[----:B------:R-:W0:Y:S02]  /*a280*/  LDS R6, [R4] ;  /* 0x0000000004067984 */ /* 0x000e240000000800 */
[----:B0-----:R-:W-:-:S10]  /*a290*/  HFMA2.MMA R7, R6, 1, 1, R37 ;  /* 0x3c003c0006077835 */ /* 0x001fd40000000025 */
[----:B------:R-:W0:Y:S02]  /*a2a0*/  ATOMS.CAST.SPIN R7, [R4], R6, R7 ;  /* 0x000000060407738d */ /* 0x000e240001800007 */
[----:B0-----:R-:W-:-:S13]  /*a2b0*/  ISETP.EQ.U32.AND P0, PT, R7, 0x1, PT ;  /* 0x000000010700780c */ /* 0x001fda0003f02070 */
[----:B------:R-:W-:Y:S05]  /*a2c0*/  @!P0 BRA `(.L_x_2635) ;  /* 0xffffffb000008947 */ /* 0x000fea000383ffff */
[----:B------:R-:W-:Y:S05]  /*a2d0*/  BRA `(.L_x_2633) ;  /* 0x0000003000007947 */ /* 0x000fea0003800000 */
.L_x_2634:
[----:B------:R-:W2:Y:S02]  /*a2e0*/  LD.E R4, [R2.64] ;  /* 0x0000000602047980 */ /* 0x000ea4000c101900 */
[----:B--2---:R-:W-:-:S05]  /*a2f0*/  IMAD.IADD R5, R37, 0x1, R4 ;  /* 0x0000000125057824 */ /* 0x004fca00078e0204 */
[----:B------:R0:W-:Y:S02]  /*a300*/  ST.E [R2.64], R5 ;  /* 0x0000000502007985 */ /* 0x0001e4000c101906 */
.L_x_2633:
[----:B------:R-:W-:Y:S05]  /*a310*/  BSYNC B0 ;  /* 0x0000000000007941 */ /* 0x000fea0003800000 */
.L_x_2632:
[----:B------:R-:W2:Y:S01]  /*a320*/  ATOM.E.ADD.F16x2.RN.STRONG.GPU P0, RZ, [R2.64+0x4], R36 ;  /* 0x0000042402ff798a */ /* 0x000ea2000810e9c6 */
[----:B------:R-:W-:Y:S01]  /*a330*/  BSSY B0, `(.L_x_2636) ;  /* 0x000000f000007945 */ /* 0x000fe20003800000 */
[----:B--2---:R-:W-:Y:S05]  /*a340*/  @P0 BRA `(.L_x_2637) ;  /* 0x000000d000000947 */ /* 0x004fea0003800000 */
[----:B------:R-:W1:Y:S02]  /*a350*/  QSPC.E.S P0, RZ, [R2+0x4] ;  /* 0x0000040002ff73aa */ /* 0x000e640000000500 */
[----:B-1----:R-:W-:Y:S05]  /*a360*/  @!P0 BRA `(.L_x_2638) ;  /* 0x0000008000008947 */ /* 0x002fea0003800000 */
[----:B0-----:R-:W-:-:S04]  /*a370*/  IADD3 R2, R2, 0x4, RZ ;  /* 0x0000000402027810 */ /* 0x001fc80007ffe0ff */
[----:B------:R-:W-:-:S05]  /*a380*/  LOP3.LUT R2, R2, 0xffffff, RZ, 0xc0, !PT ;  /* 0x00ffffff02027812 */ /* 0x000fca00078ec0ff */
.L_x_2639:
[----:B------:R-:W0:Y:S02]  /*a390*/  LDS R4, [R2] ;  /* 0x0000000002047984 */ /* 0x000e240000000800 */
[----:B0-----:R-:W-:-:S06]  /*a3a0*/  HADD2 R5, R4, R36 ;  /* 0x0000002404057230 */ /* 0x001fcc0000000000 */
[----:B------:R-:W0:Y:S02]  /*a3b0*/  ATOMS.CAST.SPIN R5, [R2], R4, R5 ;  /* 0x000000040205738d */ /* 0x000e240001800005 */
[----:B0-----:R-:W-:-:S13]  /*a3c0*/  ISETP.EQ.U32.AND P0, PT, R5, 0x1, PT ;  /* 0x000000010500780c */ /* 0x001fda0003f02070 */
[----:B------:R-:W-:Y:S05]  /*a3d0*/  @!P0 BRA `(.L_x_2639) ;  /* 0xffffffb000008947 */ /* 0x000fea000383ffff */
[----:B------:R-:W-:Y:S05]  /*a3e0*/  BRA `(.L_x_2637) ;  /* 0x0000003000007947 */ /* 0x000fea0003800000 */
.L_x_2638:
[----:B------:R-:W2:Y:S02]  /*a3f0*/  LD.E R4, [R2.64+0x4] ;  /* 0x0000040602047980 */ /* 0x000ea4000c101900 */
[----:B0-2---:R-:W-:-:S05]  /*a400*/  IMAD.IADD R5, R36, 0x1, R4 ;  /* 0x0000000124057824 */ /* 0x005fca00078e0204 */
[----:B------:R0:W-:Y:S02]  /*a410*/  ST.E [R2.64+0x4], R5 ;  /* 0x0000040502007985 */ /* 0x0001e4000c101906 */
.L_x_2637:
[----:B------:R-:W-:Y:S05]  /*a420*/  BSYNC B0 ;  /* 0x0000000000007941 */ /* 0x000fea0003800000 */
.L_x_2636:
        /* <DEDUP_REMOVED lines=10> */
.L_x_2643:
[----:B------:R-:W0:Y:S02]  /*a4d0*/  LDS R4, [R0] ;  /* 0x0000000000047984 */ /* 0x000e240000000800 */
[----:B0-----:R-:W-:-:S10]  /*a4e0*/  HFMA2.MMA R5, R4, 1, 1, R19 ;  /* 0x3c003c0004057835 */ /* 0x001fd40000000013 */
[----:B------:R-:W0:Y:S02]  /*a4f0*/  ATOMS.CAST.SPIN R5, [R0], R4, R5 ;  /* 0x000000040005738d */ /* 0x000e240001800005 */
[----:B0-----:R-:W-:-:S13]  /*a500*/  ISETP.EQ.U32.AND P0, PT, R5, 0x1, PT ;  /* 0x000000010500780c */ /* 0x001fda0003f02070 */
[----:B------:R-:W-:Y:S05]  /*a510*/  @!P0 BRA `(.L_x_2643) ;  /* 0xffffffb000008947 */ /* 0x000fea000383ffff */
[----:B------:R-:W-:Y:S05]  /*a520*/  BRA `(.L_x_2641) ;  /* 0x0000003000007947 */ /* 0x000fea0003800000 */
.L_x_2642:
[----:B------:R-:W2:Y:S02]  /*a530*/  LD.E R0, [R2.64] ;  /* 0x0000000602007980 */ /* 0x000ea4000c101900 */
[----:B--2---:R-:W-:-:S05]  /*a540*/  IMAD.IADD R5, R19, 0x1, R0 ;  /* 0x0000000113057824 */ /* 0x004fca00078e0200 */
[----:B------:R0:W-:Y:S02]  /*a550*/  ST.E [R2.64], R5 ;  /* 0x0000000502007985 */ /* 0x0001e4000c101906 */
.L_x_2641:
[----:B------:R-:W-:Y:S05]  /*a560*/  BSYNC B0 ;  /* 0x0000000000007941 */ /* 0x000fea0003800000 */
.L_x_2640:
[----:B------:R-:W2:Y:S02]  /*a570*/  ATOM.E.ADD.F16x2.RN.STRONG.GPU P0, RZ, [R2.64+0x4], R18 ;  /* 0x0000041202ff798a */ /* 0x000ea4000810e9c6 */
[----:B--2---:R-:W-:Y:S05]  /*a580*/  @P0 EXIT ;  /* 0x000000000000094d */ /* 0x004fea0003800000 */
[----:B------:R-:W1:Y:S02]  /*a590*/  QSPC.E.S P0, RZ, [R2+0x4] ;  /* 0x0000040002ff73aa */ /* 0x000e640000000500 */
[----:B-1----:R-:W-:Y:S05]  /*a5a0*/  @!P0 BRA `(.L_x_2644) ;  /* 0x0000008000008947 */ /* 0x002fea0003800000 */
[----:B0-----:R-:W-:-:S04]  /*a5b0*/  IADD3 R2, R2, 0x4, RZ ;  /* 0x0000000402027810 */ /* 0x001fc80007ffe0ff */
[----:B------:R-:W-:-:S05]  /*a5c0*/  LOP3.LUT R2, R2, 0xffffff, RZ, 0xc0, !PT ;  /* 0x00ffffff02027812 */ /* 0x000fca00078ec0ff */
.L_x_2645:
[----:B------:R-:W0:Y:S02]  /*a5d0*/  LDS R4, [R2] ;  /* 0x0000000002047984 */ /* 0x000e240000000800 */
[----:B0-----:R-:W-:-:S06]  /*a5e0*/  HADD2 R5, R4, R18 ;  /* 0x0000001204057230 */ /* 0x001fcc0000000000 */
[----:B------:R-:W0:Y:S02]  /*a5f0*/  ATOMS.CAST.SPIN R5, [R2], R4, R5 ;  /* 0x000000040205738d */ /* 0x000e240001800005 */
[----:B0-----:R-:W-:-:S13]  /*a600*/  ISETP.EQ.U32.AND P0, PT, R5, 0x1, PT ;  /* 0x000000010500780c */ /* 0x001fda0003f02070 */
[----:B------:R-:W-:Y:S05]  /*a610*/  @!P0 BRA `(.L_x_2645) ;  /* 0xffffffb000008947 */ /* 0x000fea000383ffff */
[----:B------:R-:W-:Y:S05]  /*a620*/  EXIT ;  /* 0x000000000000794d */ /* 0x000fea0003800000 */
.L_x_2644:
[----:B------:R-:W2:Y:S02]  /*a630*/  LD.E R0, [R2.64+0x4] ;  /* 0x0000040602007980 */ /* 0x000ea4000c101900 */
[----:B0-2---:R-:W-:-:S05]  /*a640*/  IMAD.IADD R5, R18, 0x1, R0 ;  /* 0x0000000112057824 */ /* 0x005fca00078e0200 */
[----:B------:R-:W-:Y:S01]  /*a650*/  ST.E [R2.64+0x4], R5 ;  /* 0x0000040502007985 */ /* 0x000fe2000c101906 */
[----:B------:R-:W-:Y:S05]  /*a660*/  EXIT ;  /* 0x000000000000794d */ /* 0x000fea0003800000 */
.L_x_2646:
        /* <DEDUP_REMOVED lines=9> */
.L_x_3765:


//--------------------- .text._Z23gemm_half_q_half_kernelILi2ELi140ELb0ELb0ELi64EEvPK6__halfPKjS4_S2_PS0_iiiiPKtS7_iiiiiibS2_i --------------------------
	.section	.text._Z23gemm_half_q_half_kernelILi2ELi140ELb0ELb0ELi64EEvPK6__halfPKjS4_S2_PS0_iiiiPKtS7_iiiiiibS2_i,"ax",@progbits
	.sectioninfo	@"SHI_REGISTERS=108"
	.align	128
        .global         _Z23gemm_half_q_half_kernelILi2ELi140ELb0ELb0ELi64EEvPK6__halfPKjS4_S2_PS0_iiiiPKtS7_iiiiiibS2_i
        .type           _Z23gemm_half_q_half_kernelILi2ELi140ELb0ELb0ELi64EEvPK6__halfPKjS4_S2_PS0_iiiiPKtS7_iiiiiibS2_i,@function
        .size           _Z23gemm_half_q_half_kernelILi2ELi140ELb0ELb0ELi64EEvPK6__halfPKjS4_S2_PS0_iiiiPKtS7_iiiiiibS2_i,(.L_x_3766 - _Z23gemm_half_q_half_kernelILi2ELi140ELb0ELb0ELi64EEvPK6__halfPKjS4_S2_PS0_iiiiPKtS7_iiiiiibS2_i)
        .other          _Z23gemm_half_q_half_kernelILi2ELi140ELb0ELb0ELi64EEvPK6__halfPKjS4_S2_PS0_iiiiPKtS7_iiiiiibS2_i,@"STO_CUDA_ENTRY STV_DEFAULT"
_Z23gemm_half_q_half_kernelILi2ELi140ELb0ELb0ELi64EEvPK6__halfPKjS4_S2_PS0_iiiiPKtS7_iiiiiibS2_i:
.text._Z23gemm_half_q_half_kernelILi2ELi140ELb0ELb0ELi64EEvPK6__halfPKjS4_S2_PS0_iiiiPKtS7_iiiiiibS2_i:
        /* <DEDUP_REMOVED lines=40> */
.L_x_2651:
        /* <DEDUP_REMOVED lines=17> */
.L_x_2650:
        /* <DEDUP_REMOVED lines=17> */
.L_x_2649:
[----:B------:R-:W-:Y:S01]  /*04a0*/  IMAD R4, R9, c[0x0][0x190], RZ ;  /* 0x0000640009047a24 */ /* 0x000fe200078e02ff */
[----:B------:R-:W-:-:S03]  /*04b0*/  ISETP.GT.AND P2, PT, R6, 0x3, PT ;  /* 0x000000030600780c */ /* 0x000fc60003f44270 */
[----:B------:R-:W-:-:S05]  /*04c0*/  IMAD.SHL.U32 R7, R4, 0x2, RZ ;  /* 0x0000000204077824 */ /* 0x000fca00078e00ff */
[----:B------:R-:W-:-:S04]  /*04d0*/  IADD3 R4, P0, R2, R7, RZ ;  /* 0x0000000702047210 */ /* 0x000fc80007f1e0ff */
[----:B------:R-:W-:Y:S01]  /*04e0*/  LEA.HI.X.SX32 R3, R7, R3, 0x1, P0 ;  /* 0x0000000307037211 */ /* 0x000fe200000f0eff */
[----:B------:R-:W-:Y:S01]  /*04f0*/  IMAD.MOV.U32 R7, RZ, RZ, RZ ;  /* 0x000000ffff077224 */ /* 0x000fe200078e00ff */
[----:B------:R-:W-:-:S04]  /*0500*/  LEA R2, P0, R4, c[0x0][0x160], 0x1 ;  /* 0x0000580004027a11 */ /* 0x000fc800078008ff */
[----:B------:R-:W-:Y:S01]  /*0510*/  LEA.HI.X R3, R4, c[0x0][0x164], R3, 0x1, P0 ;  /* 0x0000590004037a11 */ /* 0x000fe200000f0c03 */
[----:B------:R-:W-:Y:S01]  /*0520*/  IMAD.SHL.U32 R4, R19, 0x2, RZ ;  /* 0x0000000213047824 */ /* 0x000fe200078e00ff */
[----:B------:R-:W-:Y:S01]  /*0530*/  PLOP3.LUT P0, PT, PT, PT, PT, 0x80, 0x0 ;  /* 0x000000000000781c */ /* 0x000fe20003f0f070 */
[----:B------:R-:W-:Y:S05]  /*0540*/  @!P2 BRA `(.L_x_2652) ;  /* 0x000001300000a947 */ /* 0x000fea0003800000 */
[----:B------:R-:W-:Y:S02]  /*0550*/  PLOP3.LUT P0, PT, PT, PT, PT, 0x8, 0x0 ;  /* 0x000000000000781c */ /* 0x000fe40003f0e170 */
[----:B------:R-:W-:-:S05]  /*0560*/  IADD3 R20, R6, -0x3, RZ ;  /* 0xfffffffd06147810 */ /* 0x000fca0007ffe0ff */
.L_x_2653:
        /* <DEDUP_REMOVED lines=17> */
.L_x_2652:
        /* <DEDUP_REMOVED lines=15> */
.L_x_2648:
[----:B------:R-:W-:Y:S05]  /*0770*/  BSYNC B0 ;  /* 0x0000000000007941 */ /* 0x000fea0003800000 */
.L_x_2647:
        /* <DEDUP_REMOVED lines=11> */
[----:B------:R-:W-:Y:S02]  /*0830*/  IMAD R0, R18, 0x80, R0 ;  /* 0x0000008012007824 */ /* 0x000fe400078e0200 */
[----:B0-----:R-:W-:Y:S02]  /*0840*/  IMAD.MOV.U32 R7, RZ, RZ, RZ ;  /* 0x000000ffff077224 */ /* 0x001fe400078e00ff */
[----:B------:R-:W-:-:S04]  /*0850*/  IMAD R0, R19, 0x2, R0 ;  /* 0x0000000213007824 */ /* 0x000fc800078e0200 */
[----:B------:R-:W-:-:S04]  /*0860*/  IMAD.SHL.U32 R2, R0, 0x2, RZ ;  /* 0x0000000200027824 */ /* 0x000fc800078e00ff */
[----:B------:R-:W-:Y:S01]  /*0870*/  IMAD.WIDE R2, R2, R9, c[0x0][0x180] ;  /* 0x0000600002027625 */ /* 0x000fe200078e0209 */
[----:B------:R-:W-:Y:S05]  /*0880*/  @!P2 BRA `(.L_x_2655) ;  /* 0x000000d00000a947 */ /* 0x000fea0003800000 */
[----:B------:R-:W-:Y:S02]  /*0890*/  PLOP3.LUT P0, PT, PT, PT, PT, 0x8, 0x0 ;  /* 0x000000000000781c */ /* 0x000fe40003f0e170 */
[----:B------:R-:W-:Y:S02]  /*08a0*/  IADD3 R0, R6, -0x3, RZ ;  /* 0xfffffffd06007810 */ /* 0x000fe40007ffe0ff */
.L_x_2656:
        /* <DEDUP_REMOVED lines=11> */
.L_x_2655:
[----:B------:R-:W-:-:S05]  /*0960*/  IMAD.IADD R0, R6, 0x1, -R7 ;  /* 0x0000000106007824 */ /* 0x000fca00078e0a07 */
[----:B------:R-:W-:-:S13]  /*0970*/  ISETP.GT.AND P2, PT, R0, 0x1, PT ;  /* 0x000000010000780c */ /* 0x000fda0003f44270 */
[----:B------:R-:W-:Y:S01]  /*0980*/  @P2 PLOP3.LUT P0, PT, PT, PT, PT, 0x8, 0x0 ;  /* 0x000000000000281c */ /* 0x000fe20003f0e170 */
[----:B-1----:R-:W-:Y:S01]  /*0990*/  @P2 IMAD.WIDE R10, R9, c[0x0][0x18c], R2 ;  /* 0x00006300090a2a25 */ /* 0x002fe200078e0202 */
[----:B------:R-:W-:Y:S01]  /*09a0*/  @P2 IADD3 R7, R7, 0x2, RZ ;  /* 0x0000000207072810 */ /* 0x000fe20007ffe0ff */
[----:B------:R0:W-:Y:S04]  /*09b0*/  @P2 STG.E.64 [R2.64], RZ ;  /* 0x000000ff02002986 */ /* 0x0001e8000c101b06 */
[----:B------:R1:W-:Y:S06]  /*09c0*/  @P2 STG.E.64 [R10.64], RZ ;  /* 0x000000ff0a002986 */ /* 0x0003ec000c101b06 */
[----:B------:R-:W-:Y:S01]  /*09d0*/  ISETP.LT.OR P0, PT, R7, R6, P0 ;  /* 0x000000060700720c */ /* 0x000fe20000701670 */
[----:B0-----:R-:W-:-:S12]  /*09e0*/  @P2 IMAD.WIDE R2, R9, c[0x0][0x18c], R10 ;  /* 0x0000630009022a25 */ /* 0x001fd800078e020a */
[----:B------:R1:W-:Y:S02]  /*09f0*/  @P0 STG.E.64 [R2.64], RZ ;  /* 0x000000ff02000986 */ /* 0x0003e4000c101b06 */
.L_x_2654:
        /* <DEDUP_REMOVED lines=14> */
.L_x_2658:
        /* <DEDUP_REMOVED lines=10> */
[----:B------:R-:W-:Y:S01]  /*0b80*/  IMAD.WIDE R16, R16, R21, c[0x0][0x198] ;  /* 0x0000660010107625 */ /* 0x000fe200078e0215 */
[----:B------:R0:W3:Y:S05]  /*0b90*/  LDG.E.U16.CONSTANT R14, [R14.64] ;  /* 0x000000060e0e7981 */ /* 0x0000ea000c1e9500 */
[----:B------:R-:W4:Y:S01]  /*0ba0*/  LDG.E.U16.CONSTANT R17, [R16.64] ;  /* 0x0000000610117981 */ /* 0x000f22000c1e9500 */
[----:B--2---:R-:W-:-:S04]  /*0bb0*/  SHF.R.U32.HI R13, RZ, R4, R3 ;  /* 0x00000004ff0d7219 */ /* 0x004fc80000011603 */
[----:B------:R-:W-:Y:S02]  /*0bc0*/  LOP3.LUT R19, R13, 0xf, RZ, 0xc0, !PT ;  /* 0x0000000f0d137812 */ /* 0x000fe400078ec0ff */
[--C-:B------:R-:W-:Y:S02]  /*0bd0*/  SHF.R.U32.HI R20, RZ, 0x4, R13.reuse ;  /* 0x00000004ff147819 */ /* 0x100fe4000001160d */
[--C-:B------:R-:W-:Y:S02]  /*0be0*/  SHF.R.U32.HI R2, RZ, 0xc, R13.reuse ;  /* 0x0000000cff027819 */ /* 0x100fe4000001160d */
[----:B------:R-:W-:Y:S02]  /*0bf0*/  SHF.R.U32.HI R13, RZ, 0x8, R13 ;  /* 0x00000008ff0d7819 */ /* 0x000fe4000001160d */
[----:B------:R-:W-:Y:S01]  /*0c00*/  LOP3.LUT R20, R20, 0xf, RZ, 0xc0, !PT ;  /* 0x0000000f14147812 */ /* 0x000fe200078ec0ff */
[----:B----4-:R-:W-:Y:S01]  /*0c10*/  IMAD.IADD R18, R17, 0x1, R18 ;  /* 0x0000000111127824 */ /* 0x010fe200078e0212 */
        /* <DEDUP_REMOVED lines=10> */
[----:B0-----:R-:W-:Y:S01]  /*0cc0*/  IMAD R15, R13, R13, RZ ;  /* 0x0000000d0d0f7224 */ /* 0x001fe200078e02ff */
[----:B------:R-:W-:Y:S01]  /*0cd0*/  I2F.F16 R19, R19 ;  /* 0x0000001300137306 */ /* 0x000fe20000200c00 */
[C---:B------:R-:W-:Y:S01]  /*0ce0*/  IMAD R13, R9.reuse, 0x8, R1 ;  /* 0x00000008090d7824 */ /* 0x040fe200078e0201 */
[----:B------:R-:W-:-:S06]  /*0cf0*/  IADD3 R9, R9, 0x1, RZ ;  /* 0x0000000109097810 */ /* 0x000fcc0007ffe0ff */
[----:B------:R-:W0:Y:S08]  /*0d00*/  I2F.F16 R20, R20 ;  /* 0x0000001400147306 */ /* 0x000e300000200c00 */
[----:B------:R-:W-:Y:S08]  /*0d10*/  I2F.F16 R16, R16 ;  /* 0x0000001000107306 */ /* 0x000ff00000200c00 */
[----:B------:R-:W2:Y:S01]  /*0d20*/  I2F.F16 R15, R15 ;  /* 0x0000000f000f7306 */ /* 0x000ea20000200c00 */
[----:B0-----:R-:W-:-:S05]  /*0d30*/  PRMT R19, R19, 0x5410, R20 ;  /* 0x0000541013137816 */ /* 0x001fca0000000014 */
[----:B---3--:R-:W-:Y:S01]  /*0d40*/  HMUL2 R2, R19, R14.H0_H0 ;  /* 0x2000000e13027232 */ /* 0x008fe20000000000 */
[----:B--2---:R-:W-:-:S05]  /*0d50*/  PRMT R3, R15, 0x5410, R16 ;  /* 0x000054100f037816 */ /* 0x004fca0000000010 */
[----:B------:R-:W-:-:S05]  /*0d60*/  HMUL2 R3, R3, R14.H0_H0 ;  /* 0x2000000e03037232 */ /* 0x000fca0000000000 */
[----:B------:R0:W-:Y:S01]  /*0d70*/  STL.64 [R13], R2 ;  /* 0x000000020d007387 */ /* 0x0001e20000100a00 */
[----:B------:R-:W-:Y:S05]  /*0d80*/  @!P0 BRA `(.L_x_2658) ;  /* 0xfffffd5000008947 */ /* 0x000fea000383ffff */
.L_x_2657:
[----:B------:R-:W2:Y:S04]  /*0d90*/  LDL.64 R18, [R1] ;  /* 0x0000000001127983 */ /* 0x000ea80000100a00 */
[----:B0-----:R0:W3:Y:S01]  /*0da0*/  LDG.E.U16.CONSTANT R4, [R10.64+0x2] ;  /* 0x000002060a047981 */ /* 0x0010e2000c1e9500 */
[C---:B------:R-:W-:Y:S01]  /*0db0*/  ISETP.GT.AND P0, PT, R8.reuse, c[0x0][0x1a8], PT ;  /* 0x00006a0008007a0c */ /* 0x040fe20003f04270 */
[----:B------:R-:W-:Y:S01]  /*0dc0*/  UMOV UR4, URZ ;  /* 0x0000003f00047c82 */ /* 0x000fe20008000000 */
[C---:B------:R-:W-:Y:S02]  /*0dd0*/  ISETP.GT.AND P2, PT, R8.reuse, c[0x0][0x1ac], PT ;  /* 0x00006b0008007a0c */ /* 0x040fe40003f44270 */
[----:B------:R-:W-:-:S02]  /*0de0*/  ISETP.GT.AND P3, PT, R8, c[0x0][0x1b0], PT ;  /* 0x00006c0008007a0c */ /* 0x000fc40003f64270 */
[C---:B------:R-:W-:Y:S02]  /*0df0*/  ISETP.GT.AND P4, PT, R8.reuse, c[0x0][0x1b4], PT ;  /* 0x00006d0008007a0c */ /* 0x040fe40003f84270 */
[C---:B------:R-:W-:Y:S02]  /*0e00*/  IMNMX R2, R8.reuse, c[0x0][0x1a8], PT ;  /* 0x00006a0008027a17 */ /* 0x040fe40003800200 */
[C---:B------:R-:W-:Y:S02]  /*0e10*/  ISETP.GT.AND P5, PT, R8.reuse, c[0x0][0x1b8], PT ;  /* 0x00006e0008007a0c */ /* 0x040fe40003fa4270 */
[----:B------:R-:W-:Y:S02]  /*0e20*/  SHF.R.S32.HI R3, RZ, 0x1f, R2 ;  /* 0x0000001fff037819 */ /* 0x000fe40000011402 */
[----:B------:R-:W-:Y:S02]  /*0e30*/  @P0 IMNMX R0, R8, c[0x0][0x1ac], PT ;  /* 0x00006b0008000a17 */ /* 0x000fe40003800200 */
[----:B------:R-:W-:-:S02]  /*0e40*/  LEA.HI R15, R3, R2, RZ, 0x5 ;  /* 0x00000002030f7211 */ /* 0x000fc400078f28ff */
[----:B------:R-:W-:Y:S02]  /*0e50*/  @P0 IADD3 R0, R0, -c[0x0][0x1a8], RZ ;  /* 0x80006a0000000a10 */ /* 0x000fe40007ffe0ff */
[C---:B------:R-:W-:Y:S02]  /*0e60*/  @P2 IMNMX R2, R8.reuse, c[0x0][0x1b0], PT ;  /* 0x00006c0008022a17 */ /* 0x040fe40003800200 */
[C---:B------:R-:W-:Y:S02]  /*0e70*/  @P3 IMNMX R7, R8.reuse, c[0x0][0x1b4], PT ;  /* 0x00006d0008073a17 */ /* 0x040fe40003800200 */
[----:B------:R-:W-:Y:S02]  /*0e80*/  @P0 SHF.R.S32.HI R3, RZ, 0x1f, R0 ;  /* 0x0000001fff030819 */ /* 0x000fe40000011400 */
[----:B01----:R-:W-:Y:S02]  /*0e90*/  @P4 IMNMX R10, R8, c[0x0][0x1b8], PT ;  /* 0x00006e00080a4a17 */ /* 0x003fe40003800200 */
[----:B------:R-:W-:-:S02]  /*0ea0*/  @P2 IADD3 R2, R2, -c[0x0][0x1ac], RZ ;  /* 0x80006b0002022a10 */ /* 0x000fc40007ffe0ff */
[----:B------:R-:W-:Y:S02]  /*0eb0*/  @P3 IADD3 R9, R7, -c[0x0][0x1b0], RZ ;  /* 0x80006c0007093a10 */ /* 0x000fe40007ffe0ff */
[----:B------:R-:W-:Y:S02]  /*0ec0*/  @P5 IMNMX R13, R8, c[0x0][0x1bc], PT ;  /* 0x00006f00080d5a17 */ /* 0x000fe40003800200 */
[----:B------:R-:W-:Y:S02]  /*0ed0*/  @P0 LEA.HI R3, R3, R0, RZ, 0x5 ;  /* 0x0000000003030211 */ /* 0x000fe400078f28ff */
[----:B------:R-:W-:Y:S02]  /*0ee0*/  @P4 IADD3 R11, R10, -c[0x0][0x1b4], RZ ;  /* 0x80006d000a0b4a10 */ /* 0x000fe40007ffe0ff */
[----:B------:R-:W-:Y:S02]  /*0ef0*/  @P2 SHF.R.S32.HI R7, RZ, 0x1f, R2 ;  /* 0x0000001fff072819 */ /* 0x000fe40000011402 */
[----:B------:R-:W-:-:S02]  /*0f00*/  @P3 SHF.R.S32.HI R0, RZ, 0x1f, R9 ;  /* 0x0000001fff003819 */ /* 0x000fc40000011409 */
[----:B------:R-:W-:Y:S02]  /*0f10*/  @P5 IADD3 R13, R13, -c[0x0][0x1b8], RZ ;  /* 0x80006e000d0d5a10 */ /* 0x000fe40007ffe0ff */
[----:B------:R-:W-:Y:S02]  /*0f20*/  @P4 SHF.R.S32.HI R14, RZ, 0x1f, R11 ;  /* 0x0000001fff0e4819 */ /* 0x000fe4000001140b */
[----:B------:R-:W-:Y:S01]  /*0f30*/  @P2 LEA.HI R7, R7, R2, RZ, 0x5 ;  /* 0x0000000207072211 */ /* 0x000fe200078f28ff */
[----:B------:R-:W-:Y:S01]  /*0f40*/  IMAD.MOV.U32 R2, RZ, RZ, RZ ;  /* 0x000000ffff027224 */ /* 0x000fe200078e00ff */
[----:B------:R-:W-:Y:S01]  /*0f50*/  @P3 LEA.HI R10, R0, R9, RZ, 0x5 ;  /* 0x00000009000a3211 */ /* 0x000fe200078f28ff */
[----:B------:R-:W-:Y:S01]  /*0f60*/  IMAD.MOV.U32 R0, RZ, RZ, RZ ;  /* 0x000000ffff007224 */ /* 0x000fe200078e00ff */
[----:B------:R-:W-:Y:S01]  /*0f70*/  @P5 SHF.R.S32.HI R16, RZ, 0x1f, R13 ;  /* 0x0000001fff105819 */ /* 0x000fe2000001140d */
[----:B------:R-:W-:Y:S01]  /*0f80*/  IMAD.MOV.U32 R9, RZ, RZ, RZ ;  /* 0x000000ffff097224 */ /* 0x000fe200078e00ff */
[----:B------:R-:W-:-:S02]  /*0f90*/  @P0 SHF.R.S32.HI R3, RZ, 0x5, R3 ;  /* 0x00000005ff030819 */ /* 0x000fc40000011403 */
[----:B------:R-:W-:Y:S02]  /*0fa0*/  @P4 LEA.HI R14, R14, R11, RZ, 0x5 ;  /* 0x0000000b0e0e4211 */ /* 0x000fe400078f28ff */
[----:B------:R-:W-:Y:S01]  /*0fb0*/  @P2 SHF.R.S32.HI R7, RZ, 0x5, R7 ;  /* 0x00000005ff072819 */ /* 0x000fe20000011407 */
[----:B------:R-:W-:Y:S01]  /*0fc0*/  @P0 IMAD R2, R3, 0x6, RZ ;  /* 0x0000000603020824 */ /* 0x000fe200078e02ff */
[----:B------:R-:W-:Y:S01]  /*0fd0*/  @P3 SHF.R.S32.HI R10, RZ, 0x5, R10 ;  /* 0x00000005ff0a3819 */ /* 0x000fe2000001140a */
[----:B------:R-:W-:Y:S01]  /*0fe0*/  IMAD.MOV.U32 R3, RZ, RZ, RZ ;  /* 0x000000ffff037224 */ /* 0x000fe200078e00ff */
        /* <DEDUP_REMOVED lines=8> */
[----:B------:R-:W-:Y:S01]  /*1070*/  SHF.R.S32.HI R13, RZ, 0x1f, R12 ;  /* 0x0000001fff0d7819 */ /* 0x000fe2000001140c */
[----:B------:R-:W-:Y:S01]  /*1080*/  @P4 IMAD R3, R14, 0x3, RZ ;  /* 0x000000030e034824 */ /* 0x000fe200078e02ff */
[----:B------:R-:W-:Y:S01]  /*1090*/  PRMT R24, RZ, 0x5410, RZ ;  /* 0x00005410ff187816 */ /* 0x000fe200000000ff */
[----:B------:R-:W-:Y:S01]  /*10a0*/  @P5 IMAD.SHL.U32 R10, R16, 0x2, RZ ;  /* 0x00000002100a5824 */ /* 0x000fe200078e00ff */
[----:B------:R-:W-:-:S02]  /*10b0*/  IADD3 R0, R9, R2, R0 ;  /* 0x0000000209007210 */ /* 0x000fc40007ffe000 */
[----:B------:R-:W-:Y:S02]  /*10c0*/  PRMT R11, RZ, 0x5410, RZ ;  /* 0x00005410ff0b7816 */ /* 0x000fe400000000ff */
[----:B------:R-:W-:Y:S01]  /*10d0*/  IADD3 R0, R10, R0, R3 ;  /* 0x000000000a007210 */ /* 0x000fe20007ffe003 */
[----:B------:R-:W-:Y:S01]  /*10e0*/  IMAD.MOV.U32 R10, RZ, RZ, RZ ;  /* 0x000000ffff0a7224 */ /* 0x000fe200078e00ff */
[----:B------:R-:W-:-:S03]  /*10f0*/  PRMT R7, RZ, 0x5410, RZ ;  /* 0x00005410ff077816 */ /* 0x000fc600000000ff */
        /* <DEDUP_REMOVED lines=22> */
.L_x_2664:
        /* <DEDUP_REMOVED lines=37> */
[----:B------:R-:W-:Y:S01]  /*14b0*/  SHF.R.U32.HI R53, RZ, 0x8, R34 ;  /* 0x00000008ff357819 */ /* 0x000fe20000011622 */
[----:B------:R1:W-:Y:S01]  /*14c0*/  I2F.F16 R54, R26 ;  /* 0x0000001a00367306 */ /* 0x0003e20000200c00 */
[----:B0-----:R-:W-:-:S02]  /*14d0*/  IADD3 R50, R51, -0x80, RZ ;  /* 0xffffff8033327810 */ /* 0x001fc40007ffe0ff */
[----:B------:R-:W-:Y:S02]  /*14e0*/  LOP3.LUT R53, R53, 0xff, RZ, 0xc0, !PT ;  /* 0x000000ff35357812 */ /* 0x000fe400078ec0ff */
[----:B------:R-:W-:Y:S02]  /*14f0*/  LEA.HI R45, R34, 0xffffff80, RZ, 0x8 ;  /* 0xffffff80222d7811 */ /* 0x000fe400078f40ff */
[----:B------:R-:W-:Y:S01]  /*1500*/  IADD3 R53, R53, -0x80, RZ ;  /* 0xffffff8035357810 */ /* 0x000fe20007ffe0ff */
[----:B------:R0:W2:Y:S01]  /*1510*/  I2F.F16 R47, R27 ;  /* 0x0000001b002f7306 */ /* 0x0000a20000200c00 */
[----:B-1----:R-:W-:Y:S02]  /*1520*/  SHF.R.U32.HI R26, RZ, 0x8, R32 ;  /* 0x00000008ff1a7819 */ /* 0x002fe40000011620 */
[----:B------:R-:W-:Y:S02]  /*1530*/  LEA.HI R44, R33, 0xffffff80, RZ, 0x8 ;  /* 0xffffff80212c7811 */ /* 0x000fe400078f40ff */
[----:B------:R-:W-:-:S02]  /*1540*/  LOP3.LUT R26, R26, 0xff, RZ, 0xc0, !PT ;  /* 0x000000ff1a1a7812 */ /* 0x000fc400078ec0ff */
[----:B------:R-:W-:Y:S01]  /*1550*/  SHF.R.U32.HI R34, RZ, 0x10, R34 ;  /* 0x00000010ff227819 */ /* 0x000fe20000011622 */
[----:B------:R-:W1:Y:S01]  /*1560*/  I2F.F16 R53, R53 ;  /* 0x0000003500357306 */ /* 0x000e620000200c00 */
        /* <DEDUP_REMOVED lines=8> */
[----:B------:R-:W2:Y:S01]  /*15f0*/  LDS.64 R26, [UR4] ;  /* 0x00000004ff1a7984 */ /* 0x000ea20008000a00 */
[----:B------:R-:W-:Y:S02]  /*1600*/  SHF.R.U32.HI R33, RZ, 0x10, R33 ;  /* 0x00000010ff217819 */ /* 0x000fe40000011621 */
[----:B------:R3:W-:Y:S01]  /*1610*/  I2F.F16 R66, R51 ;  /* 0x0000003300427306 */ /* 0x0007e20000200c00 */
[--C-:B0-----:R-:W-:Y:S01]  /*1620*/  SHF.R.U32.HI R32, RZ, 0x8, R35.reuse ;  /* 0x00000008ff207819 */ /* 0x101fe20000011623 */
[----:B-1----:R-:W-:Y:S01]  /*1630*/  HADD2.F32 R53, -RZ, R53.H0_H0 ;  /* 0x20000035ff357230 */ /* 0x002fe20000004100 */
[----:B------:R-:W-:Y:S02]  /*1640*/  LEA.HI R43, R35, 0xffffff80, RZ, 0x8 ;  /* 0xffffff80232b7811 */ /* 0x000fe400078f40ff */
[----:B------:R-:W-:Y:S02]  /*1650*/  LOP3.LUT R32, R32, 0xff, RZ, 0xc0, !PT ;  /* 0x000000ff20207812 */ /* 0x000fe400078ec0ff */
[----:B------:R-:W-:Y:S01]  /*1660*/  LOP3.LUT R34, R34, 0xff, RZ, 0xc0, !PT ;  /* 0x000000ff22227812 */ /* 0x000fe200078ec0ff */
[----:B------:R-:W-:Y:S01]  /*1670*/  I2F.F16 R67, R49 ;  /* 0x0000003100437306 */ /* 0x000fe20000200c00 */
[----:B---3--:R-:W-:-:S02]  /*1680*/  SHF.R.U32.HI R51, RZ, 0x10, R35 ;  /* 0x00000010ff337819 */ /* 0x008fc40000011623 */
[----:B------:R-:W-:Y:S02]  /*1690*/  IADD3 R35, R32, -0x80, RZ ;  /* 0xffffff8020237810 */ /* 0x000fe40007ffe0ff */
[----:B------:R-:W-:Y:S02]  /*16a0*/  IADD3 R52, R52, -0x80, RZ ;  /* 0xffffff8034347810 */ /* 0x000fe40007ffe0ff */
[----:B------:R-:W-:Y:S01]  /*16b0*/  LOP3.LUT R33, R33, 0xff, RZ, 0xc0, !PT ;  /* 0x000000ff21217812 */ /* 0x000fe200078ec0ff */
[----:B------:R0:W-:Y:S01]  /*16c0*/  I2F.F16 R68, R35 ;  /* 0x0000002300447306 */ /* 0x0001e20000200c00 */
[----:B------:R-:W-:Y:S02]  /*16d0*/  IADD3 R34, R34, -0x80, RZ ;  /* 0xffffff8022227810 */ /* 0x000fe40007ffe0ff */
[----:B------:R-:W-:Y:S02]  /*16e0*/  SHF.R.U32.HI R32, RZ, 0x8, R28 ;  /* 0x00000008ff207819 */ /* 0x000fe4000001161c */
[----:B------:R-:W-:-:S02]  /*16f0*/  IADD3 R33, R33, -0x80, RZ ;  /* 0xffffff8021217810 */ /* 0x000fc40007ffe0ff */
[----:B------:R-:W-:Y:S01]  /*1700*/  LOP3.LUT R32, R32, 0xff, RZ, 0xc0, !PT ;  /* 0x000000ff20207812 */ /* 0x000fe200078ec0ff */
[----:B------:R-:W1:Y:S01]  /*1710*/  I2F.F16 R52, R52 ;  /* 0x0000003400347306 */ /* 0x000e620000200c00 */
[----:B0-----:R-:W-:Y:S02]  /*1720*/  SHF.R.U32.HI R35, RZ, 0x8, R31 ;  /* 0x00000008ff237819 */ /* 0x001fe4000001161f */
[----:B------:R-:W-:Y:S02]  /*1730*/  LOP3.LUT R51, R51, 0xff, RZ, 0xc0, !PT ;  /* 0x000000ff33337812 */ /* 0x000fe400078ec0ff */
[----:B------:R-:W-:Y:S02]  /*1740*/  LOP3.LUT R35, R35, 0xff, RZ, 0xc0, !PT ;  /* 0x000000ff23237812 */ /* 0x000fe400078ec0ff */
[----:B------:R-:W-:Y:S01]  /*1750*/  IADD3 R32, R32, -0x80, RZ ;  /* 0xffffff8020207810 */ /* 0x000fe20007ffe0ff */
[----:B------:R0:W3:Y:S01]  /*1760*/  I2F.F16 R71, R34 ;  /* 0x0000002200477306 */ /* 0x0000e20000200c00 */
[----:B------:R-:W-:Y:S01]  /*1770*/  IADD3 R59, R35, -0x80, RZ ;  /* 0xffffff80233b7810 */ /* 0x000fe20007ffe0ff */
[----:B------:R-:W-:Y:S01]  /*1780*/  HADD2.F32 R35, -RZ, R61.H0_H0 ;  /* 0x2000003dff237230 */ /* 0x000fe20000004100 */
[----:B------:R-:W-:Y:S01]  /*1790*/  IADD3 R51, R51, -0x80, RZ ;  /* 0xffffff8033337810 */ /* 0x000fe20007ffe0ff */
[--C-:B--2---:R-:W-:Y:S01]  /*17a0*/  HADD2.F32 R55, -RZ, R26.reuse.H0_H0 ;  /* 0x2000001aff377230 */ /* 0x104fe20000004100 */
[----:B------:R-:W-:Y:S01]  /*17b0*/  LOP3.LUT R48, R29, 0xff, RZ, 0xc0, !PT ;  /* 0x000000ff1d307812 */ /* 0x000fe200078ec0ff */
[----:B------:R-:W-:-:S02]  /*17c0*/  HADD2.F32 R56, -RZ, R26.H1_H1 ;  /* 0x3000001aff387230 */ /* 0x000fc40000004100 */
[----:B------:R2:W4:Y:S01]  /*17d0*/  I2F.F16 R70, R33 ;  /* 0x0000002100467306 */ /* 0x0005220000200c00 */
[--C-:B------:R-:W-:Y:S01]  /*17e0*/  HADD2.F32 R60, -RZ, R27.reuse.H0_H0 ;  /* 0x2000001bff3c7230 */ /* 0x100fe20000004100 */
[----:B0-----:R-:W-:Y:S01]  /*17f0*/  SHF.R.U32.HI R34, RZ, 0x8, R30 ;  /* 0x00000008ff227819 */ /* 0x001fe2000001161e */
[----:B------:R-:W-:Y:S01]  /*1800*/  HADD2.F32 R65, -RZ, R27.H1_H1 ;  /* 0x3000001bff417230 */ /* 0x000fe20000004100 */
[----:B------:R-:W-:Y:S01]  /*1810*/  LOP3.LUT R49, R30, 0xff, RZ, 0xc0, !PT ;  /* 0x000000ff1e317812 */ /* 0x000fe200078ec0ff */
[----:B------:R-:W0:Y:S01]  /*1820*/  LDS.64 R26, [UR4+0x8] ;  /* 0x00000804ff1a7984 */ /* 0x000e220008000a00 */
[----:B------:R-:W-:Y:S01]  /*1830*/  LOP3.LUT R34, R34, 0xff, RZ, 0xc0, !PT ;  /* 0x000000ff22227812 */ /* 0x000fe200078ec0ff */
[----:B-1----:R-:W-:Y:S01]  /*1840*/  HADD2.F32 R52, -RZ, R52.H0_H0 ;  /* 0x20000034ff347230 */ /* 0x002fe20000004100 */
[----:B------:R1:W-:Y:S01]  /*1850*/  I2F.F16 R64, R32 ;  /* 0x0000002000407306 */ /* 0x0003e20000200c00 */
[--C-:B--2---:R-:W-:Y:S02]  /*1860*/  SHF.R.U32.HI R33, RZ, 0x8, R29.reuse ;  /* 0x00000008ff217819 */ /* 0x104fe4000001161d */
[----:B------:R-:W-:Y:S01]  /*1870*/  IADD3 R62, R34, -0x80, RZ ;  /* 0xffffff80223e7810 */ /* 0x000fe20007ffe0ff */
[----:B------:R-:W-:Y:S01]  /*1880*/  HADD2.F32 R34, -RZ, R54.H0_H0 ;  /* 0x20000036ff227230 */ /* 0x000fe20000004100 */
[----:B------:R-:W-:Y:S01]  /*1890*/  LOP3.LUT R33, R33, 0xff, RZ, 0xc0, !PT ;  /* 0x000000ff21217812 */ /* 0x000fe200078ec0ff */
[----:B------:R-:W-:Y:S01]  /*18a0*/  HADD2.F32 R54, -RZ, R68.H0_H0 ;  /* 0x20000044ff367230 */ /* 0x000fe20000004100 */
[----:B------:R-:W-:Y:S01]  /*18b0*/  LEA.HI R40, R28, 0xffffff80, RZ, 0x8 ;  /* 0xffffff801c287811 */ /* 0x000fe200078f40ff */
[----:B------:R2:W0:Y:S01]  /*18c0*/  I2F.F16 R72, R51 ;  /* 0x0000003300487306 */ /* 0x0004220000200c00 */
[----:B-1----:R-:W-:Y:S01]  /*18d0*/  HADD2.F32 R32, -RZ, R58.H0_H0 ;  /* 0x2000003aff207230 */ /* 0x002fe20000004100 */
[----:B------:R-:W-:Y:S01]  /*18e0*/  IADD3 R63, R33, -0x80, RZ ;  /* 0xffffff80213f7810 */ /* 0x000fe20007ffe0ff */
[C---:B------:R-:W-:Y:S01]  /*18f0*/  FFMA.FTZ R58, R55.reuse, R35, RZ ;  /* 0x00000023373a7223 */ /* 0x040fe200000100ff */
[----:B------:R-:W-:Y:S01]  /*1900*/  HADD2.F32 R33, -RZ, R67.H0_H0 ;  /* 0x20000043ff217230 */ /* 0x000fe20000004100 */
[----:B------:R-:W-:Y:S01]  /*1910*/  IADD3 R48, R48, -0x80, RZ ;  /* 0xffffff8030307810 */ /* 0x000fe20007ffe0ff */
[----:B------:R-:W-:Y:S01]  /*1920*/  FFMA.FTZ R67, R55, R32, RZ ;  /* 0x0000002037437223 */ /* 0x000fe200000100ff */
[----:B------:R-:W-:Y:S01]  /*1930*/  LEA.HI R42, R29, 0xffffff80, RZ, 0x8 ;  /* 0xffffff801d2a7811 */ /* 0x000fe200078f40ff */
[----:B------:R-:W1:Y:S01]  /*1940*/  I2F.F16 R46, R46 ;  /* 0x0000002e002e7306 */ /* 0x000e620000200c00 */
[----:B------:R-:W-:Y:S01]  /*1950*/  SHF.R.U32.HI R28, RZ, 0x10, R28 ;  /* 0x00000010ff1c7819 */ /* 0x000fe2000001161c */
[----:B--2---:R-:W-:Y:S01]  /*1960*/  HADD2.F32 R51, -RZ, R57.H0_H0 ;  /* 0x20000039ff337230 */ /* 0x004fe20000004100 */
[----:B------:R-:W-:Y:S01]  /*1970*/  FFMA.FTZ R69, R56, R53, R58 ;  /* 0x0000003538457223 */ /* 0x000fe2000001003a */
[----:B------:R-:W-:Y:S01]  /*1980*/  IADD3 R49, R49, -0x80, RZ ;  /* 0xffffff8031317810 */ /* 0x000fe20007ffe0ff */
[----:B------:R-:W-:Y:S01]  /*1990*/  FFMA.FTZ R57, R34, R55, RZ ;  /* 0x0000003722397223 */ /* 0x000fe200000100ff */
[----:B------:R-:W-:Y:S01]  /*19a0*/  SHF.R.U32.HI R29, RZ, 0x10, R29 ;  /* 0x00000010ff1d7819 */ /* 0x000fe2000001161d */
[----:B------:R-:W-:Y:S01]  /*19b0*/  FFMA.FTZ R55, R55, R33, RZ ;  /* 0x0000002137377223 */ /* 0x000fe200000100ff */
[----:B------:R-:W2:Y:S01]  /*19c0*/  I2F.F16 R44, R44 ;  /* 0x0000002c002c7306 */ /* 0x000ea20000200c00 */
[----:B------:R-:W-:Y:S01]  /*19d0*/  SHF.R.U32.HI R58, RZ, 0x10, R30 ;  /* 0x00000010ff3a7819 */ /* 0x000fe2000001161e */
[----:B------:R-:W-:Y:S01]  /*19e0*/  FFMA.FTZ R61, R51, R56, R57 ;  /* 0x00000038333d7223 */ /* 0x000fe20000010039 */
[----:B------:R-:W-:Y:S01]  /*19f0*/  LOP3.LUT R28, R28, 0xff, RZ, 0xc0, !PT ;  /* 0x000000ff1c1c7812 */ /* 0x000fe200078ec0ff */
[C---:B------:R-:W-:Y:S01]  /*1a00*/  FFMA.FTZ R67, R56.reuse, R52, R67 ;  /* 0x0000003438437223 */ /* 0x040fe20000010043 */
[----:B------:R-:W-:Y:S01]  /*1a10*/  LOP3.LUT R29, R29, 0xff, RZ, 0xc0, !PT ;  /* 0x000000ff1d1d7812 */ /* 0x000fe200078ec0ff */
[----:B------:R-:W-:Y:S01]  /*1a20*/  FFMA.FTZ R68, R56, R54, R55 ;  /* 0x0000003638447223 */ /* 0x000fe20000010037 */
[----:B------:R-:W-:Y:S01]  /*1a30*/  LOP3.LUT R58, R58, 0xff, RZ, 0xc0, !PT ;  /* 0x000000ff3a3a7812 */ /* 0x000fe200078ec0ff */
[----:B------:R-:W2:Y:S01]  /*1a40*/  I2F.F16 R45, R45 ;  /* 0x0000002d002d7306 */ /* 0x000ea20000200c00 */
[----:B---3--:R-:W-:Y:S01]  /*1a50*/  HADD2.F32 R56, -RZ, R71.H0_H0 ;  /* 0x20000047ff387230 */ /* 0x008fe20000004100 */
[----:B------:R-:W-:Y:S01]  /*1a60*/  IADD3 R28, R28, -0x80, RZ ;  /* 0xffffff801c1c7810 */ /* 0x000fe20007ffe0ff */
[----:B----4-:R-:W-:Y:S01]  /*1a70*/  HADD2.F32 R55, -RZ, R70.H0_H0 ;  /* 0x20000046ff377230 */ /* 0x010fe20000004100 */
[----:B------:R-:W-:Y:S01]  /*1a80*/  IADD3 R29, R29, -0x80, RZ ;  /* 0xffffff801d1d7810 */ /* 0x000fe20007ffe0ff */
[----:B0-----:R-:W-:Y:S01]  /*1a90*/  HADD2.F32 R57, -RZ, R72.H0_H0 ;  /* 0x20000048ff397230 */ /* 0x001fe20000004100 */
[----:B------:R-:W-:Y:S01]  /*1aa0*/  IADD3 R58, R58, -0x80, RZ ;  /* 0xffffff803a3a7810 */ /* 0x000fe20007ffe0ff */
[----:B-1----:R-:W-:Y:S01]  /*1ab0*/  HADD2.F32 R46, -RZ, R46.H0_H0 ;  /* 0x2000002eff2e7230 */ /* 0x002fe20000004100 */
[----:B------:R0:W1:Y:S01]  /*1ac0*/  I2F.F16 R73, R59 ;  /* 0x0000003b00497306 */ /* 0x0000620000200c00 */
[----:B------:R-:W-:Y:S01]  /*1ad0*/  LEA.HI R4, R30, 0xffffff80, RZ, 0x8 ;  /* 0xffffff801e047811 */ /* 0x000fe200078f40ff */
[----:B------:R-:W-:Y:S01]  /*1ae0*/  HADD2.F32 R30, -RZ, R66.H0_H0 ;  /* 0x20000042ff1e7230 */ /* 0x000fe20000004100 */
[C---:B------:R-:W-:Y:S01]  /*1af0*/  FFMA.FTZ R66, R60.reuse, R56, R69 ;  /* 0x000000383c427223 */ /* 0x040fe20000010045 */
[----:B--2---:R-:W-:Y:S01]  /*1b00*/  HADD2.F32 R44, -RZ, R44.H0_H0 ;  /* 0x2000002cff2c7230 */ /* 0x004fe20000004100 */
[----:B------:R-:W-:Y:S01]  /*1b10*/  FFMA.FTZ R67, R60, R55, R67 ;  /* 0x000000373c437223 */ /* 0x000fe20000010043 */
[----:B------:R-:W-:Y:S01]  /*1b20*/  HADD2.F32 R64, -RZ, R64.H0_H0 ;  /* 0x20000040ff407230 */ /* 0x000fe20000004100 */
[----:B------:R-:W-:Y:S01]  /*1b30*/  FFMA.FTZ R61, R30, R60, R61 ;  /* 0x0000003c1e3d7223 */ /* 0x000fe2000001003d */
[----:B------:R-:W2:Y:S01]  /*1b40*/  I2F.F16 R43, R43 ;  /* 0x0000002b002b7306 */ /* 0x000ea20000200c00 */
[----:B0-----:R-:W-:Y:S01]  /*1b50*/  SHF.R.U32.HI R59, RZ, 0x10, R31 ;  /* 0x00000010ff3b7819 */ /* 0x001fe2000001161f */
[----:B------:R-:W-:Y:S01]  /*1b60*/  HADD2.F32 R45, -RZ, R45.H0_H0 ;  /* 0x2000002dff2d7230 */ /* 0x000fe20000004100 */
[----:B------:R-:W-:-:S02]  /*1b70*/  FFMA.FTZ R70, R60, R57, R68 ;  /* 0x000000393c467223 */ /* 0x000fc40000010044 */
[----:B------:R-:W-:Y:S01]  /*1b80*/  LOP3.LUT R59, R59, 0xff, RZ, 0xc0, !PT ;  /* 0x000000ff3b3b7812 */ /* 0x000fe200078ec0ff */
[----:B------:R-:W-:Y:S02]  /*1b90*/  FFMA.FTZ R60, R46, R65, R61 ;  /* 0x000000412e3c7223 */ /* 0x000fe4000001003d */
[----:B------:R-:W0:Y:S01]  /*1ba0*/  I2F.F16 R48, R48 ;  /* 0x0000003000307306 */ /* 0x000e220000200c00 */
[----:B------:R-:W-:Y:S01]  /*1bb0*/  IADD3 R59, R59, -0x80, RZ ;  /* 0xffffff803b3b7810 */ /* 0x000fe20007ffe0ff */
[C---:B------:R-:W-:Y:S01]  /*1bc0*/  FFMA.FTZ R67, R65.reuse, R44, R67 ;  /* 0x0000002c41437223 */ /* 0x040fe20000010043 */
[----:B-1----:R-:W-:Y:S01]  /*1bd0*/  HADD2.F32 R61, -RZ, R73.H0_H0 ;  /* 0x20000049ff3d7230 */ /* 0x002fe20000004100 */
[----:B------:R-:W-:Y:S01]  /*1be0*/  FFMA.FTZ R68, R65, R45, R66 ;  /* 0x0000002d41447223 */ /* 0x000fe20000010042 */
[----:B------:R-:W-:-:S03]  /*1bf0*/  HADD2.F32 R66, -RZ, R27.H0_H0 ;  /* 0x2000001bff427230 */ /* 0x000fc60000004100 */
[----:B------:R-:W1:Y:S01]  /*1c00*/  I2F.F16 R49, R49 ;  /* 0x0000003100317306 */ /* 0x000e620000200c00 */
[----:B--2---:R-:W-:-:S05]  /*1c10*/  HADD2.F32 R43, -RZ, R43.H0_H0 ;  /* 0x2000002bff2b7230 */ /* 0x004fca0000004100 */
[----:B------:R-:W-:Y:S02]  /*1c20*/  FFMA.FTZ R70, R65, R43, R70 ;  /* 0x0000002b41467223 */ /* 0x000fe40000010046 */
[----:B------:R-:W2:Y:S01]  /*1c30*/  I2F.F16 R50, R50 ;  /* 0x0000003200327306 */ /* 0x000ea20000200c00 */
[----:B0-----:R-:W-:-:S07]  /*1c40*/  HADD2.F32 R48, -RZ, R48.H0_H0 ;  /* 0x20000030ff307230 */ /* 0x001fce0000004100 */
[----:B------:R-:W0:Y:S01]  /*1c50*/  I2F.F16 R63, R63 ;  /* 0x0000003f003f7306 */ /* 0x000e220000200c00 */
[----:B-1----:R-:W-:-:S07]  /*1c60*/  HADD2.F32 R49, -RZ, R49.H0_H0 ;  /* 0x20000031ff317230 */ /* 0x002fce0000004100 */
[----:B------:R-:W1:Y:S01]  /*1c70*/  I2F.F16 R62, R62 ;  /* 0x0000003e003e7306 */ /* 0x000e620000200c00 */
[----:B--2---:R-:W-:-:S07]  /*1c80*/  HADD2.F32 R50, -RZ, R50.H0_H0 ;  /* 0x20000032ff327230 */ /* 0x004fce0000004100 */
[----:B------:R2:W3:Y:S01]  /*1c90*/  I2F.F16 R71, R28 ;  /* 0x0000001c00477306 */ /* 0x0004e20000200c00 */
[----:B0-----:R-:W-:-:S07]  /*1ca0*/  HADD2.F32 R63, -RZ, R63.H0_H0 ;  /* 0x2000003fff3f7230 */ /* 0x001fce0000004100 */
[----:B------:R0:W4:Y:S01]  /*1cb0*/  I2F.F16 R69, R29 ;  /* 0x0000001d00457306 */ /* 0x0001220000200c00 */
[----:B--2---:R-:W-:Y:S01]  /*1cc0*/  LEA.HI R28, R31, 0xffffff80, RZ, 0x8 ;  /* 0xffffff801f1c7811 */ /* 0x004fe200078f40ff */
[--C-:B------:R-:W-:Y:S02]  /*1cd0*/  HADD2.F32 R31, -RZ, R26.reuse.H0_H0 ;  /* 0x2000001aff1f7230 */ /* 0x100fe40000004100 */
[----:B------:R-:W-:Y:S02]  /*1ce0*/  HADD2.F32 R26, -RZ, R26.H1_H1 ;  /* 0x3000001aff1a7230 */ /* 0x000fe40000004100 */
[----:B-1----:R-:W-:Y:S01]  /*1cf0*/  HADD2.F32 R62, -RZ, R62.H0_H0 ;  /* 0x2000003eff3e7230 */ /* 0x002fe20000004100 */
[----:B------:R-:W-:Y:S01]  /*1d00*/  FFMA.FTZ R67, R31, R48, R67 ;  /* 0x000000301f437223 */ /* 0x000fe20000010043 */
[----:B------:R-:W1:Y:S01]  /*1d10*/  I2F.F16 R58, R58 ;  /* 0x0000003a003a7306 */ /* 0x000e620000200c00 */
[----:B0-----:R-:W-:Y:S01]  /*1d20*/  HADD2.F32 R29, -RZ, R27.H1_H1 ;  /* 0x3000001bff1d7230 */ /* 0x001fe20000004100 */
[----:B------:R-:W-:Y:S01]  /*1d30*/  FFMA.FTZ R27, R47, R31, R60 ;  /* 0x0000001f2f1b7223 */ /* 0x000fe2000001003c */
[----:B---3--:R-:W-:Y:S01]  /*1d40*/  HADD2.F32 R60, -RZ, R71.H0_H0 ;  /* 0x20000047ff3c7230 */ /* 0x008fe20000004100 */
[----:B------:R-:W-:-:S02]  /*1d50*/  FFMA.FTZ R65, R31, R49, R68 ;  /* 0x000000311f417223 */ /* 0x000fc40000010044 */
[----:B------:R-:W-:Y:S02]  /*1d60*/  FFMA.FTZ R70, R31, R50, R70 ;  /* 0x000000321f467223 */ /* 0x000fe40000010046 */
[----:B------:R4:W0:Y:S01]  /*1d70*/  I2F.F16 R72, R59 ;  /* 0x0000003b00487306 */ /* 0x0008220000200c00 */
[----:B------:R-:W-:Y:S02]  /*1d80*/  FFMA.FTZ R27, R64, R26, R27 ;  /* 0x0000001a401b7223 */ /* 0x000fe4000001001b */
[C---:B------:R-:W-:Y:S02]  /*1d90*/  FFMA.FTZ R67, R26.reuse, R63, R67 ;  /* 0x0000003f1a437223 */ /* 0x040fe40000010043 */
[C---:B------:R-:W-:Y:S02]  /*1da0*/  FFMA.FTZ R65, R26.reuse, R62, R65 ;  /* 0x0000003e1a417223 */ /* 0x040fe40000010041 */
[----:B------:R-:W-:Y:S01]  /*1db0*/  FFMA.FTZ R70, R26, R61, R70 ;  /* 0x0000003d1a467223 */ /* 0x000fe20000010046 */
[----:B------:R-:W2:Y:S01]  /*1dc0*/  I2F.F16 R40, R40 ;  /* 0x0000002800287306 */ /* 0x000ea20000200c00 */
[----:B----4-:R-:W-:Y:S01]  /*1dd0*/  HADD2.F32 R59, -RZ, R69.H0_H0 ;  /* 0x20000045ff3b7230 */ /* 0x010fe20000004100 */
[----:B------:R-:W-:Y:S01]  /*1de0*/  FFMA.FTZ R26, R60, R66, R27 ;  /* 0x000000423c1a7223 */ /* 0x000fe2000001001b */
[----:B-1----:R-:W-:-:S03]  /*1df0*/  HADD2.F32 R58, -RZ, R58.H0_H0 ;  /* 0x2000003aff3a7230 */ /* 0x002fc60000004100 */
[----:B------:R-:W-:Y:S01]  /*1e00*/  FFMA.FTZ R27, R66, R59, R67 ;  /* 0x0000003b421b7223 */ /* 0x000fe20000010043 */
[----:B------:R-:W-:Y:S01]  /*1e10*/  HADD2.F32 R67, -RZ, R0.H0_H0 ;  /* 0x20000000ff437230 */ /* 0x000fe20000004100 */
[----:B------:R-:W1:Y:S01]  /*1e20*/  I2F.F16 R42, R42 ;  /* 0x0000002a002a7306 */ /* 0x000e620000200c00 */
[----:B0-----:R-:W-:-:S05]  /*1e30*/  HADD2.F32 R31, -RZ, R72.H0_H0 ;  /* 0x20000048ff1f7230 */ /* 0x001fca0000004100 */
[----:B------:R-:W-:Y:S02]  /*1e40*/  FFMA.FTZ R70, R66, R31, R70 ;  /* 0x0000001f42467223 */ /* 0x000fe40000010046 */
[----:B------:R-:W0:Y:S01]  /*1e50*/  I2F.F16 R4, R4 ;  /* 0x0000000400047306 */ /* 0x000e220000200c00 */
[----:B--2---:R-:W-:-:S05]  /*1e60*/  HADD2.F32 R69, -RZ, R40.H0_H0 ;  /* 0x20000028ff457230 */ /* 0x004fca0000004100 */
[----:B------:R-:W-:Y:S02]  /*1e70*/  FFMA.FTZ R26, R69, R29, R26 ;  /* 0x0000001d451a7223 */ /* 0x000fe4000001001a */
[----:B------:R2:W3:Y:S01]  /*1e80*/  I2F.F16 R74, R28 ;  /* 0x0000001c004a7306 */ /* 0x0004e20000200c00 */
[----:B-1----:R-:W-:Y:S01]  /*1e90*/  HADD2.F32 R68, -RZ, R42.H0_H0 ;  /* 0x2000002aff447230 */ /* 0x002fe20000004100 */
[----:B------:R-:W-:-:S04]  /*1ea0*/  FMUL.FTZ R26, R26, R67 ;  /* 0x000000431a1a7220 */ /* 0x000fc80000410000 */
[C---:B------:R-:W-:Y:S01]  /*1eb0*/  FFMA.FTZ R27, R29.reuse, R68, R27 ;  /* 0x000000441d1b7223 */ /* 0x040fe2000001001b */
[----:B------:R-:W-:Y:S01]  /*1ec0*/  F2FP.PACK_AB R26, RZ, R26 ;  /* 0x0000001aff1a723e */ /* 0x000fe200000000ff */
[----:B0-----:R-:W-:Y:S01]  /*1ed0*/  HADD2.F32 R42, -RZ, R4.H0_H0 ;  /* 0x20000004ff2a7230 */ /* 0x001fe20000004100 */
[----:B--2---:R-:W-:Y:S01]  /*1ee0*/  FFMA.FTZ R28, R66, R58, R65 ;  /* 0x0000003a421c7223 */ /* 0x004fe20000010041 */
[----:B------:R-:W-:Y:S02]  /*1ef0*/  HADD2.F32 R66, -RZ, R0.H1_H1 ;  /* 0x30000000ff427230 */ /* 0x000fe40000004100 */
[--C-:B------:R-:W-:Y:S01]  /*1f00*/  HADD2.F32 R65, -RZ, R2.reuse.H0_H0 ;  /* 0x20000002ff417230 */ /* 0x100fe20000004100 */
[----:B------:R-:W-:Y:S01]  /*1f10*/  FFMA.FTZ R28, R29, R42, R28 ;  /* 0x0000002a1d1c7223 */ /* 0x000fe2000001001c */
[----:B------:R-:W-:Y:S01]  /*1f20*/  HADD2.F32 R4, -RZ, R2.H1_H1 ;  /* 0x30000002ff047230 */ /* 0x000fe20000004100 */
        /* <DEDUP_REMOVED lines=67> */
.L_x_2660:
        /* <DEDUP_REMOVED lines=73> */
[----:B------:R-:W-:Y:S02]  /*27f0*/  SHF.R.U32.HI R28, RZ, 0x8, R30 ;  /* 0x00000008ff1c7819 */ /* 0x000fe4000001161e */
[----:B------:R-:W-:Y:S01]  /*2800*/  LOP3.LUT R22, R22, 0xff, RZ, 0xc0, !PT ;  /* 0x000000ff16167812 */ /* 0x000fe200078ec0ff */
[----:B------:R1:W-:Y:S01]  /*2810*/  I2F.F16 R51, R40 ;  /* 0x0000002800337306 */ /* 0x0003e20000200c00 */
[----:B--2---:R-:W-:Y:S02]  /*2820*/  SHF.R.U32.HI R23, RZ, 0x8, R29 ;  /* 0x00000008ff177819 */ /* 0x004fe4000001161d */
[----:B------:R-:W-:Y:S01]  /*2830*/  LOP3.LUT R42, R28, 0xff, RZ, 0xc0, !PT ;  /* 0x000000ff1c2a7812 */ /* 0x000fe200078ec0ff */
[----:B------:R-:W-:Y:S01]  /*2840*/  HADD2.F32 R28, -RZ, R47.H0_H0 ;  /* 0x2000002fff1c7230 */ /* 0x000fe20000004100 */
[----:B------:R-:W-:-:S02]  /*2850*/  SHF.R.U32.HI R43, RZ, 0x8, R31 ;  /* 0x00000008ff2b7819 */ /* 0x000fc4000001161f */
[----:B------:R-:W-:Y:S01]  /*2860*/  IADD3 R60, R22, -0x80, RZ ;  /* 0xffffff80163c7810 */ /* 0x000fe20007ffe0ff */
[----:B------:R-:W-:Y:S01]  /*2870*/  HADD2.F32 R22, -RZ, R48.H0_H0 ;  /* 0x20000030ff167230 */ /* 0x000fe20000004100 */
[----:B-1----:R-:W-:Y:S01]  /*2880*/  LOP3.LUT R40, R23, 0xff, RZ, 0xc0, !PT ;  /* 0x000000ff17287812 */ /* 0x002fe200078ec0ff */
[----:B------:R-:W-:Y:S01]  /*2890*/  HADD2.F32 R23, -RZ, R62.H0_H0 ;  /* 0x2000003eff177230 */ /* 0x000fe20000004100 */
[----:B------:R1:W2:Y:S01]  /*28a0*/  I2F.F16 R66, R44 ;  /* 0x0000002c00427306 */ /* 0x0002a20000200c00 */
        /* <DEDUP_REMOVED lines=11> */
[----:B------:R-:W-:-:S02]  /*2960*/  IADD3 R55, R55, -0x80, RZ ;  /* 0xffffff8037377810 */ /* 0x000fc40007ffe0ff */
        /* <DEDUP_REMOVED lines=12> */
[----:B---3--:R-:W-:Y:S01]  /*2a30*/  HADD2.F32 R47, -RZ, R68.H0_H0 ;  /* 0x20000044ff2f7230 */ /* 0x008fe20000004100 */
[----:B------:R-:W-:Y:S01]  /*2a40*/  FFMA.FTZ R53, R53, R23, RZ ;  /* 0x0000001735357223 */ /* 0x000fe200000100ff */
[----:B------:R-:W3:Y:S01]  /*2a50*/  I2F.F16 R52, R52 ;  /* 0x0000003400347306 */ /* 0x000ee20000200c00 */
[----:B------:R-:W-:Y:S01]  /*2a60*/  FFMA.FTZ R56, R42, R54, R57 ;  /* 0x000000362a387223 */ /* 0x000fe20000010039 */
[----:B0-----:R-:W-:Y:S01]  /*2a70*/  HADD2.F32 R48, -RZ, R69.H0_H0 ;  /* 0x20000045ff307230 */ /* 0x001fe20000004100 */
[----:B------:R-:W-:-:S02]  /*2a80*/  FFMA.FTZ R61, R54, R43, R61 ;  /* 0x0000002b363d7223 */ /* 0x000fc4000001003d */
[C---:B------:R-:W-:Y:S02]  /*2a90*/  FFMA.FTZ R62, R54.reuse, R44, R63 ;  /* 0x0000002c363e7223 */ /* 0x040fe4000001003f */
[----:B------:R-:W-:Y:S01]  /*2aa0*/  FFMA.FTZ R64, R54, R45, R53 ;  /* 0x0000002d36407223 */ /* 0x000fe20000010035 */
[----:B------:R-:W-:Y:S01]  /*2ab0*/  SHF.R.U32.HI R54, RZ, 0x10, R29 ;  /* 0x00000010ff367819 */ /* 0x000fe2000001161d */
[----:B------:R-:W-:Y:S01]  /*2ac0*/  HADD2.F32 R29, -RZ, R65.H0_H0 ;  /* 0x20000041ff1d7230 */ /* 0x000fe20000004100 */
[----:B------:R-:W-:Y:S01]  /*2ad0*/  LOP3.LUT R53, R46, 0xff, RZ, 0xc0, !PT ;  /* 0x000000ff2e357812 */ /* 0x000fe200078ec0ff */
[----:B--2---:R-:W-:Y:S01]  /*2ae0*/  HADD2.F32 R46, -RZ, R66.H0_H0 ;  /* 0x20000042ff2e7230 */ /* 0x004fe20000004100 */
[----:B------:R-:W-:Y:S01]  /*2af0*/  LOP3.LUT R54, R54, 0xff, RZ, 0xc0, !PT ;  /* 0x000000ff36367812 */ /* 0x000fe200078ec0ff */
        /* <DEDUP_REMOVED lines=9> */
[----:B------:R2:W-:Y:S01]  /*2b90*/  I2F.F16 R71, R55 ;  /* 0x0000003700477306 */ /* 0x0005e20000200c00 */
[----:B------:R-:W-:Y:S01]  /*2ba0*/  IADD3 R56, R56, -0x80, RZ ;  /* 0xffffff8038387810 */ /* 0x000fe20007ffe0ff */
[----:B------:R-:W-:Y:S01]  /*2bb0*/  FFMA.FTZ R62, R35, R58, R57 ;  /* 0x0000003a233e7223 */ /* 0x000fe20000010039 */
[----:B------:R-:W-:Y:S01]  /*2bc0*/  LEA.HI R57, R31, 0xffffff80, RZ, 0x8 ;  /* 0xffffff801f397811 */ /* 0x000fe200078f40ff */
[C---:B------:R-:W-:Y:S01]  /*2bd0*/  FFMA.FTZ R64, R58.reuse, R32, R63 ;  /* 0x000000203a407223 */ /* 0x040fe2000001003f */
[----:B------:R-:W-:Y:S01]  /*2be0*/  HADD2.F32 R31, -RZ, R49.H0_H0 ;  /* 0x20000031ff1f7230 */ /* 0x000fe20000004100 */
[----:B------:R-:W-:Y:S01]  /*2bf0*/  FFMA.FTZ R61, R58, R34, R61 ;  /* 0x000000223a3d7223 */ /* 0x000fe2000001003d */
[----:B------:R-:W-:Y:S01]  /*2c00*/  HADD2.F32 R49, -RZ, R51.H0_H0 ;  /* 0x20000033ff317230 */ /* 0x000fe20000004100 */
[----:B------:R4:W0:Y:S01]  /*2c10*/  I2F.F16 R65, R53 ;  /* 0x0000003500417306 */ /* 0x0008220000200c00 */
[----:B--2---:R-:W-:Y:S01]  /*2c20*/  IADD3 R55, R30, -0x80, RZ ;  /* 0xffffff801e377810 */ /* 0x004fe20007ffe0ff */
[----:B------:R-:W-:Y:S01]  /*2c30*/  HADD2.F32 R30, -RZ, R50.H0_H0 ;  /* 0x20000032ff1e7230 */ /* 0x000fe20000004100 */
[----:B------:R-:W-:Y:S01]  /*2c40*/  FFMA.FTZ R58, R58, R33, R59 ;  /* 0x000000213a3a7223 */ /* 0x000fe2000001003b */
[----:B---3--:R-:W-:-:S02]  /*2c50*/  HADD2.F32 R50, -RZ, R52.H0_H0 ;  /* 0x20000034ff327230 */ /* 0x008fc40000004100 */
[--C-:B-1----:R-:W-:Y:S02]  /*2c60*/  HADD2.F32 R59, -RZ, R20.reuse.H1_H1 ;  /* 0x30000014ff3b7230 */ /* 0x102fe40000004100 */
[----:B------:R1:W2:Y:S01]  /*2c70*/  I2F.F16 R69, R54 ;  /* 0x0000003600457306 */ /* 0x0002a20000200c00 */
[----:B----4-:R-:W-:Y:S02]  /*2c80*/  HADD2.F32 R53, -RZ, R20.H0_H0 ;  /* 0x20000014ff357230 */ /* 0x010fe40000004100 */
[----:B0-----:R-:W-:Y:S02]  /*2c90*/  HADD2.F32 R60, -RZ, R60.H0_H0 ;  /* 0x2000003cff3c7230 */ /* 0x001fe40000004100 */
[----:B------:R-:W-:Y:S01]  /*2ca0*/  HADD2.F32 R20, -RZ, R21.H0_H0 ;  /* 0x20000015ff147230 */ /* 0x000fe20000004100 */
[----:B------:R-:W-:Y:S01]  /*2cb0*/  FFMA.FTZ R68, R53, R50, R58 ;  /* 0x0000003235447223 */ /* 0x000fe2000001003a */
[----:B------:R-:W-:Y:S01]  /*2cc0*/  HADD2.F32 R58, -RZ, R67.H0_H0 ;  /* 0x20000043ff3a7230 */ /* 0x000fe20000004100 */
[----:B------:R0:W3:Y:S01]  /*2cd0*/  I2F.F16 R72, R56 ;  /* 0x0000003800487306 */ /* 0x0000e20000200c00 */
[----:B------:R-:W-:Y:S01]  /*2ce0*/  FFMA.FTZ R62, R31, R53, R62 ;  /* 0x000000351f3e7223 */ /* 0x000fe2000001003e */
[----:B------:R-:W-:Y:S01]  /*2cf0*/  HADD2.F32 R66, -RZ, R21.H1_H1 ;  /* 0x30000015ff427230 */ /* 0x000fe20000004100 */
[C---:B------:R-:W-:Y:S01]  /*2d00*/  FFMA.FTZ R61, R53.reuse, R30, R61 ;  /* 0x0000001e353d7223 */ /* 0x040fe2000001003d */
[----:B-1----:R-:W-:Y:S01]  /*2d10*/  HADD2.F32 R54, -RZ, R65.H0_H0 ;  /* 0x20000041ff367230 */ /* 0x002fe20000004100 */
[----:B------:R-:W-:Y:S01]  /*2d20*/  FFMA.FTZ R64, R53, R49, R64 ;  /* 0x0000003135407223 */ /* 0x000fe20000010040 */
[----:B------:R-:W-:Y:S01]  /*2d30*/  HADD2.F32 R65, -RZ, R27.H0_H0 ;  /* 0x2000001bff417230 */ /* 0x000fe20000004100 */
[----:B------:R-:W-:Y:S01]  /*2d40*/  FFMA.FTZ R21, R60, R59, R62 ;  /* 0x0000003b3c157223 */ /* 0x000fe2000001003e */
[----:B------:R1:W4:Y:S01]  /*2d50*/  I2F.F16 R63, R55 ;  /* 0x00000037003f7306 */ /* 0x0003220000200c00 */
[----:B0-----:R-:W-:Y:S01]  /*2d60*/  HADD2.F32 R56, -RZ, R70.H0_H0 ;  /* 0x20000046ff387230 */ /* 0x001fe20000004100 */
[----:B------:R-:W-:Y:S01]  /*2d70*/  FFMA.FTZ R61, R59, R58, R61 ;  /* 0x0000003a3b3d7223 */ /* 0x000fe2000001003d */
[----:B--2---:R-:W-:Y:S01]  /*2d80*/  HADD2.F32 R53, -RZ, R69.H0_H0 ;  /* 0x20000045ff357230 */ /* 0x004fe20000004100 */
[----:B------:R-:W-:-:S04]  /*2d90*/  FFMA.FTZ R21, R54, R20, R21 ;  /* 0x0000001436157223 */ /* 0x000fc80000010015 */
[----:B------:R-:W0:Y:S01]  /*2da0*/  I2F.F16 R4, R4 ;  /* 0x0000000400047306 */ /* 0x000e220000200c00 */
[----:B-1----:R-:W-:Y:S01]  /*2db0*/  HADD2.F32 R55, -RZ, R71.H0_H0 ;  /* 0x20000047ff377230 */ /* 0x002fe20000004100 */
[----:B------:R-:W-:Y:S01]  /*2dc0*/  FFMA.FTZ R67, R20, R53, R61 ;  /* 0x0000003514437223 */ /* 0x000fe2000001003d */
[----:B---3--:R-:W-:Y:S02]  /*2dd0*/  HADD2.F32 R51, -RZ, R72.H0_H0 ;  /* 0x20000048ff337230 */ /* 0x008fe40000004100 */
[----:B------:R-:W-:-:S03]  /*2de0*/  HADD2.F32 R61, -RZ, R0.H0_H0 ;  /* 0x20000000ff3d7230 */ /* 0x000fc60000004100 */
[----:B------:R-:W1:Y:S01]  /*2df0*/  I2F.F16 R26, R26 ;  /* 0x0000001a001a7306 */ /* 0x000e620000200c00 */
[----:B----4-:R-:W-:-:S07]  /*2e00*/  HADD2.F32 R52, -RZ, R63.H0_H0 ;  /* 0x2000003fff347230 */ /* 0x010fce0000004100 */
[----:B------:R2:W3:Y:S01]  /*2e10*/  I2F.F16 R73, R57 ;  /* 0x0000003900497306 */ /* 0x0004e20000200c00 */
[----:B0-----:R-:W-:Y:S02]  /*2e20*/  HADD2.F32 R63, -RZ, R4.H0_H0 ;  /* 0x20000004ff3f7230 */ /* 0x001fe40000004100 */
[----:B------:R-:W-:Y:S01]  /*2e30*/  HADD2.F32 R4, -RZ, R2.H1_H1 ;  /* 0x30000002ff047230 */ /* 0x000fe20000004100 */
[C---:B--2---:R-:W-:Y:S01]  /*2e40*/  FFMA.FTZ R57, R59.reuse, R56, R64 ;  /* 0x000000383b397223 */ /* 0x044fe20000010040 */
[----:B-1----:R-:W-:Y:S01]  /*2e50*/  HADD2.F32 R64, -RZ, R26.H0_H0 ;  /* 0x2000001aff407230 */ /* 0x002fe20000004100 */
[----:B------:R-:W-:Y:S02]  /*2e60*/  FFMA.FTZ R59, R59, R55, R68 ;  /* 0x000000373b3b7223 */ /* 0x000fe40000010044 */
[C---:B------:R-:W-:Y:S01]  /*2e70*/  FFMA.FTZ R68, R20.reuse, R52, R57 ;  /* 0x0000003414447223 */ /* 0x040fe20000010039 */
[----:B------:R-:W-:Y:S01]  /*2e80*/  HADD2.F32 R57, -RZ, R2.H0_H0 ;  /* 0x20000002ff397230 */ /* 0x000fe20000004100 */
[----:B------:R-:W-:Y:S01]  /*2e90*/  FFMA.FTZ R69, R20, R51, R59 ;  /* 0x0000003314457223 */ /* 0x000fe2000001003b */
[----:B---3--:R-:W-:Y:S01]  /*2ea0*/  HADD2.F32 R62, -RZ, R73.H0_H0 ;  /* 0x20000049ff3e7230 */ /* 0x008fe20000004100 */
        /* <DEDUP_REMOVED lines=30> */
[----:B-1----:R-:W-:Y:S01]  /*3090*/  HADD2.F32 R27, -RZ, R20.H1_H1 ;  /* 0x30000014ff1b7230 */ /* 0x002fe20000004100 */
[-C--:B------:R-:W-:Y:S02]  /*30a0*/  FFMA.FTZ R44, R44, R26.reuse, R71 ;  /* 0x0000001a2c2c7223 */ /* 0x080fe40000010047 */
[----:B------:R-:W-:-:S02]  /*30b0*/  FFMA.FTZ R26, R45, R26, R23 ;  /* 0x0000001a2d1a7223 */ /* 0x000fc40000010017 */
[-C--:B------:R-:W-:Y:S01]  /*30c0*/  FFMA.FTZ R23, R46, R69.reuse, R22 ;  /* 0x000000452e177223 */ /* 0x080fe20000010016 */
[--C-:B------:R-:W-:Y:S01]  /*30d0*/  HADD2.F32 R22, -RZ, R21.reuse.H1_H1 ;  /* 0x30000015ff167230 */ /* 0x100fe20000004100 */
[-C--:B------:R-:W-:Y:S02]  /*30e0*/  FFMA.FTZ R42, R29, R69.reuse, R42 ;  /* 0x000000451d2a7223 */ /* 0x080fe4000001002a */
[-C--:B------:R-:W-:Y:S01]  /*30f0*/  FFMA.FTZ R34, R34, R66.reuse, R23 ;  /* 0x0000004222227223 */ /* 0x080fe20000010017 */
[----:B------:R-:W-:Y:S01]  /*3100*/  HADD2.F32 R23, -RZ, R20.H0_H0 ;  /* 0x20000014ff177230 */ /* 0x000fe20000004100 */
[-C--:B------:R-:W-:Y:S01]  /*3110*/  FFMA.FTZ R47, R47, R69.reuse, R44 ;  /* 0x000000452f2f7223 */ /* 0x080fe2000001002c */
[----:B------:R-:W-:Y:S01]  /*3120*/  HADD2.F32 R20, -RZ, R21.H0_H0 ;  /* 0x20000015ff147230 */ /* 0x000fe20000004100 */
        /* <DEDUP_REMOVED lines=32> */
.L_x_2661:
        /* <DEDUP_REMOVED lines=253> */
.L_x_2662:
[----:B-----5:R-:W-:Y:S02]  /*4300*/  @!P0 IMAD.IADD R9, R41, 0x1, R8 ;  /* 0x0000000129098824 */ /* 0x020fe400078e0208 */
[----:B------:R-:W-:Y:S01]  /*4310*/  IMAD.WIDE R38, R25, 0x8, R38 ;  /* 0x0000000819267825 */ /* 0x000fe200078e0226 */
[----:B------:R-:W-:Y:S05]  /*4320*/  @!P1 BRA `(.L_x_2663) ;  /* 0x00000fb000009947 */ /* 0x000fea0003800000 */
[----:B------:R-:W2:Y:S01]  /*4330*/  LDG.E.128.CONSTANT R16, [R38.64] ;  /* 0x0000000626107981 */ /* 0x000ea2000c1e9d00 */
[----:B------:R-:W-:Y:S01]  /*4340*/  LOP3.LUT R4, R13, 0xff, RZ, 0xc0, !PT ;  /* 0x000000ff0d047812 */ /* 0x000fe200078ec0ff */
[----:B------:R-:W-:Y:S01]  /*4350*/  HADD2.F32 R65, -RZ, R2.H1_H1 ;  /* 0x30000002ff417230 */ /* 0x000fe20000004100 */
        /* <DEDUP_REMOVED lines=108> */
[----:B------:R4:W-:Y:S01]  /*4a20*/  I2F.F16 R60, R35 ;  /* 0x00000023003c7306 */ /* 0x0009e20000200c00 */
[----:B-1----:R-:W-:Y:S01]  /*4a30*/  HADD2.F32 R30, -RZ, R48.H0_H0 ;  /* 0x20000030ff1e7230 */ /* 0x002fe20000004100 */
[C---:B------:R-:W-:Y:S02]  /*4a40*/  FFMA.FTZ R48, R43.reuse, R28, RZ ;  /* 0x0000001c2b307223 */ /* 0x040fe400000100ff */
[----:B------:R-:W-:Y:S02]  /*4a50*/  FFMA.FTZ R43, R43, R15, RZ ;  /* 0x0000000f2b2b7223 */ /* 0x000fe400000100ff */
[C---:B------:R-:W-:Y:S02]  /*4a60*/  FFMA.FTZ R51, R42.reuse, R31, R48 ;  /* 0x0000001f2a337223 */ /* 0x040fe40000010030 */
[----:B------:R-:W-:Y:S01]  /*4a70*/  FFMA.FTZ R52, R42, R32, R43 ;  /* 0x000000202a347223 */ /* 0x000fe2000001002b */
[----:B------:R-:W-:Y:S01]  /*4a80*/  SHF.R.U32.HI R43, RZ, 0x10, R17 ;  /* 0x00000010ff2b7819 */ /* 0x000fe20000011611 */
[----:B------:R-:W-:Y:S01]  /*4a90*/  FFMA.FTZ R48, R34, R46, R45 ;  /* 0x0000002e22307223 */ /* 0x000fe2000001002d */
[----:B------:R-:W-:Y:S01]  /*4aa0*/  SHF.R.U32.HI R45, RZ, 0x10, R19 ;  /* 0x00000010ff2d7819 */ /* 0x000fe20000011613 */
[----:B------:R-:W-:Y:S01]  /*4ab0*/  FFMA.FTZ R49, R42, R30, R49 ;  /* 0x0000001e2a317223 */ /* 0x000fe20000010031 */
[----:B------:R-:W-:Y:S01]  /*4ac0*/  LOP3.LUT R42, R33, 0xff, RZ, 0xc0, !PT ;  /* 0x000000ff212a7812 */ /* 0x000fe200078ec0ff */
[----:B---3--:R-:W-:Y:S01]  /*4ad0*/  HADD2.F32 R33, -RZ, R53.H0_H0 ;  /* 0x20000035ff217230 */ /* 0x008fe20000004100 */
[----:B------:R-:W-:Y:S01]  /*4ae0*/  LOP3.LUT R43, R43, 0xff, RZ, 0xc0, !PT ;  /* 0x000000ff2b2b7812 */ /* 0x000fe200078ec0ff */
[----:B------:R-:W-:Y:S01]  /*4af0*/  HADD2.F32 R17, -RZ, R54.H0_H0 ;  /* 0x20000036ff117230 */ /* 0x000fe20000004100 */
[----:B------:R-:W-:Y:S01]  /*4b00*/  LOP3.LUT R45, R45, 0xff, RZ, 0xc0, !PT ;  /* 0x000000ff2d2d7812 */ /* 0x000fe200078ec0ff */
[----:B----4-:R-:W-:Y:S01]  /*4b10*/  HADD2.F32 R35, -RZ, R58.H0_H0 ;  /* 0x2000003aff237230 */ /* 0x010fe20000004100 */
[----:B------:R-:W-:Y:S01]  /*4b20*/  IADD3 R43, R43, -0x80, RZ ;  /* 0xffffff802b2b7810 */ /* 0x000fe20007ffe0ff */
[----:B------:R1:W3:Y:S01]  /*4b30*/  I2F.F16 R62, R44 ;  /* 0x0000002c003e7306 */ /* 0x0002e20000200c00 */
[C---:B------:R-:W-:Y:S01]  /*4b40*/  FFMA.FTZ R50, R46.reuse, R33, R49 ;  /* 0x000000212e327223 */ /* 0x040fe20000010031 */
[----:B------:R-:W-:Y:S01]  /*4b50*/  IADD3 R45, R45, -0x80, RZ ;  /* 0xffffff802d2d7810 */ /* 0x000fe20007ffe0ff */
[----:B------:R-:W-:Y:S01]  /*4b60*/  FFMA.FTZ R51, R46, R17, R51 ;  /* 0x000000112e337223 */ /* 0x000fe20000010033 */
[----:B------:R-:W-:Y:S01]  /*4b70*/  IADD3 R42, R42, -0x80, RZ ;  /* 0xffffff802a2a7810 */ /* 0x000fe20007ffe0ff */
[----:B------:R-:W-:-:S02]  /*4b80*/  FFMA.FTZ R52, R46, R35, R52 ;  /* 0x000000232e347223 */ /* 0x000fc40000010034 */
[----:B------:R-:W-:Y:S01]  /*4b90*/  FFMA.FTZ R49, R27, R47, R48 ;  /* 0x0000002f1b317223 */ /* 0x000fe20000010030 */
[----:B------:R-:W4:Y:S01]  /*4ba0*/  I2F.F16 R43, R43 ;  /* 0x0000002b002b7306 */ /* 0x000f220000200c00 */
[----:B-1----:R-:W-:Y:S01]  /*4bb0*/  IADD3 R44, R18, -0x80, RZ ;  /* 0xffffff80122c7810 */ /* 0x002fe20007ffe0ff */
[----:B------:R-:W-:Y:S01]  /*4bc0*/  FFMA.FTZ R46, R47, R26, R50 ;  /* 0x0000001a2f2e7223 */ /* 0x000fe20000010032 */
[----:B------:R-:W-:Y:S01]  /*4bd0*/  LEA.HI R50, R19, 0xffffff80, RZ, 0x8 ;  /* 0xffffff8013327811 */ /* 0x000fe200078f40ff */
[C---:B------:R-:W-:Y:S01]  /*4be0*/  FFMA.FTZ R48, R47.reuse, R22, R51 ;  /* 0x000000162f307223 */ /* 0x040fe20000010033 */
[----:B------:R-:W-:Y:S01]  /*4bf0*/  HADD2.F32 R19, -RZ, R55.H0_H0 ;  /* 0x20000037ff137230 */ /* 0x000fe20000004100 */
[----:B------:R-:W-:Y:S01]  /*4c00*/  FFMA.FTZ R47, R47, R23, R52 ;  /* 0x000000172f2f7223 */ /* 0x000fe20000010034 */
[----:B--2---:R-:W-:Y:S01]  /*4c10*/  HADD2.F32 R18, -RZ, R61.H0_H0 ;  /* 0x2000003dff127230 */ /* 0x004fe20000004100 */
[----:B------:R-:W1:Y:S01]  /*4c20*/  I2F.F16 R63, R45 ;  /* 0x0000002d003f7306 */ /* 0x000e620000200c00 */
[----:B0-----:R-:W-:-:S02]  /*4c30*/  HADD2.F32 R51, -RZ, R13.H0_H0 ;  /* 0x2000000dff337230 */ /* 0x001fc40000004100 */
[----:B------:R-:W-:-:S05]  /*4c40*/  HADD2.F32 R53, -RZ, R13.H1_H1 ;  /* 0x3000000dff357230 */ /* 0x000fca0000004100 */
[----:B------:R0:W2:Y:S08]  /*4c50*/  I2F.F16 R58, R42 ;  /* 0x0000002a003a7306 */ /* 0x0000b00000200c00 */
[----:B------:R4:W5:Y:S01]  /*4c60*/  I2F.F16 R52, R44 ;  /* 0x0000002c00347306 */ /* 0x0009620000200c00 */
[--C-:B0-----:R-:W-:Y:S02]  /*4c70*/  HADD2.F32 R42, -RZ, R12.reuse.H0_H0 ;  /* 0x2000000cff2a7230 */ /* 0x101fe40000004100 */
[----:B------:R-:W-:-:S03]  /*4c80*/  HADD2.F32 R12, -RZ, R12.H1_H1 ;  /* 0x3000000cff0c7230 */ /* 0x000fc60000004100 */
[C---:B------:R-:W-:Y:S01]  /*4c90*/  FFMA.FTZ R55, R42.reuse, R41, R46 ;  /* 0x000000292a377223 */ /* 0x040fe2000001002e */
[----:B---3--:R-:W-:Y:S01]  /*4ca0*/  HADD2.F32 R46, -RZ, R62.H0_H0 ;  /* 0x2000003eff2e7230 */ /* 0x008fe20000004100 */
[----:B------:R-:W0:Y:S01]  /*4cb0*/  I2F.F16 R4, R4 ;  /* 0x0000000400047306 */ /* 0x000e220000200c00 */
[----:B------:R-:W-:Y:S01]  /*4cc0*/  FFMA.FTZ R54, R42, R19, R48 ;  /* 0x000000132a367223 */ /* 0x000fe20000010030 */
[----:B------:R-:W-:Y:S01]  /*4cd0*/  HADD2.F32 R48, -RZ, R59.H0_H0 ;  /* 0x2000003bff307230 */ /* 0x000fe20000004100 */
[----:B------:R-:W-:Y:S01]  /*4ce0*/  FFMA.FTZ R13, R40, R42, R49 ;  /* 0x0000002a280d7223 */ /* 0x000fe20000010031 */
[----:B------:R-:W-:Y:S01]  /*4cf0*/  HADD2.F32 R49, -RZ, R56.H0_H0 ;  /* 0x20000038ff317230 */ /* 0x000fe20000004100 */
[----:B------:R-:W-:Y:S01]  /*4d00*/  FFMA.FTZ R57, R42, R18, R47 ;  /* 0x000000122a397223 */ /* 0x000fe2000001002f */
[----:B------:R-:W-:Y:S01]  /*4d10*/  HADD2.F32 R47, -RZ, R60.H0_H0 ;  /* 0x2000003cff2f7230 */ /* 0x000fe20000004100 */
[C---:B------:R-:W-:Y:S01]  /*4d20*/  FFMA.FTZ R55, R12.reuse, R48, R55 ;  /* 0x000000300c377223 */ /* 0x040fe20000010037 */
[----:B------:R-:W3:Y:S01]  /*4d30*/  I2F.F16 R20, R20 ;  /* 0x0000001400147306 */ /* 0x000ee20000200c00 */
[----:B----4-:R-:W-:Y:S01]  /*4d40*/  HADD2.F32 R44, -RZ, R43.H0_H0 ;  /* 0x2000002bff2c7230 */ /* 0x010fe20000004100 */
[C---:B------:R-:W-:Y:S01]  /*4d50*/  FFMA.FTZ R57, R12.reuse, R46, R57 ;  /* 0x0000002e0c397223 */ /* 0x040fe20000010039 */
[----:B-1----:R-:W-:Y:S01]  /*4d60*/  HADD2.F32 R42, -RZ, R63.H0_H0 ;  /* 0x2000003fff2a7230 */ /* 0x002fe20000004100 */
[----:B------:R-:W-:Y:S01]  /*4d70*/  FFMA.FTZ R54, R12, R47, R54 ;  /* 0x0000002f0c367223 */ /* 0x000fe20000010036 */
[----:B--2---:R-:W-:-:S02]  /*4d80*/  HADD2.F32 R45, -RZ, R58.H0_H0 ;  /* 0x2000003aff2d7230 */ /* 0x004fc40000004100 */
[----:B-----5:R-:W-:Y:S01]  /*4d90*/  HADD2.F32 R43, -RZ, R52.H0_H0 ;  /* 0x20000034ff2b7230 */ /* 0x020fe20000004100 */
[----:B------:R1:W2:Y:S01]  /*4da0*/  I2F.F16 R61, R50 ;  /* 0x00000032003d7306 */ /* 0x0002a20000200c00 */
[----:B------:R-:W-:Y:S01]  /*4db0*/  FFMA.FTZ R52, R49, R12, R13 ;  /* 0x0000000c31347223 */ /* 0x000fe2000001000d */
[----:B------:R-:W-:Y:S01]  /*4dc0*/  HADD2.F32 R58, -RZ, R21.H0_H0 ;  /* 0x20000015ff3a7230 */ /* 0x000fe20000004100 */
[C---:B------:R-:W-:Y:S01]  /*4dd0*/  FFMA.FTZ R12, R51.reuse, R44, R55 ;  /* 0x0000002c330c7223 */ /* 0x040fe20000010037 */
[----:B0-----:R-:W-:Y:S01]  /*4de0*/  HADD2.F32 R55, -RZ, R4.H0_H0 ;  /* 0x20000004ff377230 */ /* 0x001fe20000004100 */
[----:B------:R-:W-:Y:S01]  /*4df0*/  FFMA.FTZ R56, R51, R42, R57 ;  /* 0x0000002a33387223 */ /* 0x000fe20000010039 */
[----:B------:R-:W-:Y:S01]  /*4e00*/  HADD2.F32 R59, -RZ, R0.H0_H0 ;  /* 0x20000000ff3b7230 */ /* 0x000fe20000004100 */
[----:B------:R-:W-:Y:S01]  /*4e10*/  FFMA.FTZ R52, R45, R51, R52 ;  /* 0x000000332d347223 */ /* 0x000fe20000010034 */
[----:B---3--:R-:W-:Y:S01]  /*4e20*/  HADD2.F32 R57, -RZ, R20.H0_H0 ;  /* 0x20000014ff397230 */ /* 0x008fe20000004100 */
[----:B------:R-:W-:Y:S01]  /*4e30*/  FFMA.FTZ R54, R51, R43, R54 ;  /* 0x0000002b33367223 */ /* 0x000fe20000010036 */
[----:B------:R-:W-:Y:S01]  /*4e40*/  HADD2.F32 R63, -RZ, R0.H1_H1 ;  /* 0x30000000ff3f7230 */ /* 0x000fe20000004100 */
[----:B------:R-:W-:Y:S01]  /*4e50*/  FFMA.FTZ R52, R55, R53, R52 ;  /* 0x0000003537347223 */ /* 0x000fe20000010034 */
[----:B-1----:R-:W-:Y:S01]  /*4e60*/  HADD2.F32 R50, -RZ, R2.H0_H0 ;  /* 0x20000002ff327230 */ /* 0x002fe20000004100 */
[----:B------:R-:W-:-:S02]  /*4e70*/  FFMA.FTZ R12, R53, R57, R12 ;  /* 0x00000039350c7223 */ /* 0x000fc4000001000c */
[C---:B------:R-:W-:Y:S01]  /*4e80*/  FFMA.FTZ R13, R53.reuse, R58, R54 ;  /* 0x0000003a350d7223 */ /* 0x040fe20000010036 */
[----:B--2---:R-:W-:Y:S01]  /*4e90*/  HADD2.F32 R61, -RZ, R61.H0_H0 ;  /* 0x2000003dff3d7230 */ /* 0x004fe20000004100 */
        /* <DEDUP_REMOVED lines=68> */
.L_x_2663:
[----:B------:R-:W-:Y:S01]  /*52e0*/  IADD3 R8, R8, 0x20, RZ ;  /* 0x0000002008087810 */ /* 0x000fe20007ffe0ff */
[----:B------:R-:W-:Y:S01]  /*52f0*/  UIADD3 UR4, UR4, 0x40, URZ ;  /* 0x0000004004047890 */ /* 0x000fe2000fffe03f */
[C---:B------:R-:W-:Y:S02]  /*5300*/  IMAD.WIDE R38, R25.reuse, 0x8, R38 ;  /* 0x0000000819267825 */ /* 0x040fe400078e0226 */
[C---:B------:R-:W-:Y:S02]  /*5310*/  ISETP.GE.AND P0, PT, R8.reuse, c[0x0][0x1a8], PT ;  /* 0x00006a0008007a0c */ /* 0x040fe40003f06270 */
[----:B------:R-:W-:Y:S01]  /*5320*/  ISETP.LT.AND P2, PT, R8, R5, PT ;  /* 0x000000050800720c */ /* 0x000fe20003f41270 */
[----:B------:R-:W-:-:S12]  /*5330*/  IMAD.WIDE R26, R25, 0x8, R36 ;  /* 0x00000008191a7825 */ /* 0x000fd800078e0224 */
[----:B------:R-:W-:Y:S05]  /*5340*/  @!P0 BRA P2, `(.L_x_2664) ;  /* 0xffffbf1000008947 */ /* 0x000fea000103ffff */
.L_x_2659:
[----:B------:R-:W-:-:S04]  /*5350*/  ISETP.GE.AND P0, PT, R8, R5, PT ;  /* 0x000000050800720c */ /* 0x000fc80003f06270 */
[----:B------:R-:W-:-:S13]  /*5360*/  ISETP.GE.OR P0, PT, R8, c[0x0][0x1b4], P0 ;  /* 0x00006d0008007a0c */ /* 0x000fda0000706670 */
[----:B------:R-:W-:Y:S05]  /*5370*/  @P0 BRA `(.L_x_2665) ;  /* 0x0000329000000947 */ /* 0x000fea0003800000 */
.L_x_2670:
        /* <DEDUP_REMOVED lines=40> */
[----:B-1----:R-:W-:Y:S02]  /*5600*/  LOP3.LUT R32, R30, 0x64006400, RZ, 0xfc, !PT ;  /* 0x640064001e207812 */ /* 0x002fe400078efcff */
        /* <DEDUP_REMOVED lines=9> */
[----:B------:R-:W-:Y:S01]  /*56a0*/  SHF.R.U32.HI R25, RZ, 0x8, R31 ;  /* 0x00000008ff197819 */ /* 0x000fe2000001161f */
[----:B------:R-:W-:Y:S01]  /*56b0*/  HADD2 R34, R34, -1032, -1032 ;  /* 0xe408e40822227430 */ /* 0x000fe20000000000 */
[----:B------:R-:W-:Y:S01]  /*56c0*/  LOP3.LUT R41, R38, 0x64006400, RZ, 0xfc, !PT ;  /* 0x6400640026297812 */ /* 0x000fe200078efcff */
[----:B------:R-:W-:Y:S01]  /*56d0*/  HADD2.F32 R37, -RZ, R37.H1_H1 ;  /* 0x30000025ff257230 */ /* 0x000fe20000004100 */
[C---:B------:R-:W-:Y:S01]  /*56e0*/  FFMA.FTZ R45, R49.reuse, R36, RZ ;  /* 0x00000024312d7223 */ /* 0x040fe200000100ff */
[----:B------:R-:W-:Y:S01]  /*56f0*/  LOP3.LUT R43, R40, 0x64006400, RZ, 0xfc, !PT ;  /* 0x64006400282b7812 */ /* 0x000fe200078efcff */
[--C-:B------:R-:W-:Y:S01]  /*5700*/  HADD2.F32 R30, -RZ, R34.reuse.H0_H0 ;  /* 0x20000022ff1e7230 */ /* 0x100fe20000004100 */
[----:B---3--:R-:W-:Y:S01]  /*5710*/  LOP3.LUT R70, R20, 0xf000f0, RZ, 0xc0, !PT ;  /* 0x00f000f014467812 */ /* 0x008fe200078ec0ff */
[----:B------:R-:W-:Y:S01]  /*5720*/  HADD2.F32 R31, -RZ, R34.H1_H1 ;  /* 0x30000022ff1f7230 */ /* 0x000fe20000004100 */
[----:B------:R-:W-:Y:S01]  /*5730*/  FFMA.FTZ R54, R44, R37, R45 ;  /* 0x000000252c367223 */ /* 0x000fe2000001002d */
[----:B------:R-:W-:Y:S01]  /*5740*/  HADD2.F32 R34, -RZ, R35.H0_H0 ;  /* 0x20000023ff227230 */ /* 0x000fe20000004100 */
[----:B------:R-:W-:Y:S01]  /*5750*/  LOP3.LUT R45, R42, 0x64006400, RZ, 0xfc, !PT ;  /* 0x640064002a2d7812 */ /* 0x000fe200078efcff */
[----:B------:R-:W-:Y:S01]  /*5760*/  HADD2.F32 R32, -RZ, R33.H0_H0 ;  /* 0x20000021ff207230 */ /* 0x000fe20000004100 */
[----:B------:R-:W-:Y:S01]  /*5770*/  FFMA.FTZ R38, R30, R49, RZ ;  /* 0x000000311e267223 */ /* 0x000fe200000100ff */
[-C--:B------:R-:W-:Y:S01]  /*5780*/  HFMA2 R55, R39, R4.reuse.H0_H0, -72, -72 ;  /* 0xd480d48027377431 */ /* 0x080fe20000040004 */
        /* <DEDUP_REMOVED lines=8> */
[----:B------:R-:W-:Y:S01]  /*5810*/  FFMA.FTZ R50, R44, R33, R39 ;  /* 0x000000212c327223 */ /* 0x000fe20000010027 */
[----:B------:R-:W-:Y:S01]  /*5820*/  HFMA2 R45, R45, R4.H0_H0, -72, -72 ;  /* 0xd480d4802d2d7431 */ /* 0x000fe20000040004 */
[----:B------:R-:W-:Y:S01]  /*5830*/  SHF.R.U32.HI R86, RZ, 0x8, R20 ;  /* 0x00000008ff567819 */ /* 0x000fe20000011614 */
        /* <DEDUP_REMOVED lines=42> */
[----:B------:R-:W-:Y:S01]  /*5ae0*/  FFMA.FTZ R62, R53, R49, R56 ;  /* 0x00000031353e7223 */ /* 0x000fe20000010038 */
[----:B------:R-:W-:Y:S01]  /*5af0*/  LOP3.LUT R56, R47, 0xf000f0, RZ, 0xc0, !PT ;  /* 0x00f000f02f387812 */ /* 0x000fe200078ec0ff */
[--C-:B------:R-:W-:Y:S01]  /*5b00*/  HADD2.F32 R67, -RZ, R29.reuse.H0_H0 ;  /* 0x2000001dff437230 */ /* 0x100fe20000004100 */
[----:B------:R-:W-:Y:S01]  /*5b10*/  LOP3.LUT R47, R28, 0x64006400, RZ, 0xfc, !PT ;  /* 0x640064001c2f7812 */ /* 0x000fe200078efcff */
[----:B------:R-:W-:Y:S01]  /*5b20*/  HADD2.F32 R96, -RZ, R29.H1_H1 ;  /* 0x3000001dff607230 */ /* 0x000fe20000004100 */
[----:B------:R-:W-:Y:S01]  /*5b30*/  FFMA.FTZ R60, R51, R53, R54 ;  /* 0x00000035333c7223 */ /* 0x000fe20000010036 */
[----:B------:R-:W0:Y:S01]  /*5b40*/  LDS.64 R28, [UR4+0x10] ;  /* 0x00001004ff1c7984 */ /* 0x000e220008000a00 */
[----:B------:R-:W-:-:S02]  /*5b50*/  HADD2.F32 R48, -RZ, R65.H0_H0 ;  /* 0x20000041ff307230 */ /* 0x000fc40000004100 */
[----:B------:R-:W-:Y:S01]  /*5b60*/  HADD2.F32 R54, -RZ, R58.H1_H1 ;  /* 0x3000003aff367230 */ /* 0x000fe20000004100 */
[----:B------:R-:W-:Y:S01]  /*5b70*/  LOP3.LUT R58, R25, 0xf000f0, RZ, 0xc0, !PT ;  /* 0x00f000f0193a7812 */ /* 0x000fe200078ec0ff */
[-C--:B------:R-:W-:Y:S01]  /*5b80*/  HFMA2 R68, R47, R4.reuse.H0_H0, -72, -72 ;  /* 0xd480d4802f447431 */ /* 0x080fe20000040004 */
[----:B------:R-:W-:Y:S01]  /*5b90*/  FFMA.FTZ R63, R53, R48, R57 ;  /* 0x00000030353f7223 */ /* 0x000fe20000010039 */
[----:B------:R-:W-:Y:S01]  /*5ba0*/  LOP3.LUT R25, R46, 0x64006400, RZ, 0xfc, !PT ;  /* 0x640064002e197812 */ /* 0x000fe200078efcff */
[C---:B------:R-:W-:Y:S01]  /*5bb0*/  FFMA.FTZ R46, R59.reuse, R54, R61 ;  /* 0x000000363b2e7223 */ /* 0x040fe2000001003d */
[----:B------:R-:W-:Y:S01]  /*5bc0*/  LOP3.LUT R57, R56, 0x64006400, RZ, 0xfc, !PT ;  /* 0x6400640038397812 */ /* 0x000fe200078efcff */
[----:B------:R-:W-:Y:S01]  /*5bd0*/  HADD2.F32 R53, -RZ, R64.H1_H1 ;  /* 0x30000040ff357230 */ /* 0x000fe20000004100 */
[----:B------:R-:W-:Y:S01]  /*5be0*/  LOP3.LUT R47, R58, 0x64006400, RZ, 0xfc, !PT ;  /* 0x640064003a2f7812 */ /* 0x000fe200078efcff */
[-C--:B------:R-:W-:Y:S02]  /*5bf0*/  HFMA2 R25, R25, R4.reuse.H0_H0, -72, -72 ;  /* 0xd480d48019197431 */ /* 0x080fe40000040004 */
[----:B------:R-:W-:Y:S01]  /*5c00*/  HFMA2 R61, R57, R4.H0_H0, -72, -72 ;  /* 0xd480d480393d7431 */ /* 0x000fe20000040004 */
[----:B------:R-:W-:Y:S01]  /*5c10*/  FFMA.FTZ R64, R59, R53, R62 ;  /* 0x000000353b407223 */ /* 0x000fe2000001003e */
[----:B------:R-:W-:Y:S01]  /*5c20*/  HADD2.F32 R52, -RZ, R65.H1_H1 ;  /* 0x30000041ff347230 */ /* 0x000fe20000004100 */
[----:B------:R-:W-:Y:S01]  /*5c30*/  FFMA.FTZ R65, R55, R59, R60 ;  /* 0x0000003b37417223 */ /* 0x000fe2000001003c */
[----:B------:R-:W-:-:S02]  /*5c40*/  HADD2.F32 R58, -RZ, R25.H0_H0 ;  /* 0x20000019ff3a7230 */ /* 0x000fc40000004100 */
[----:B------:R-:W-:Y:S01]  /*5c50*/  HFMA2 R47, R47, R4.H0_H0, -72, -72 ;  /* 0xd480d4802f2f7431 */ /* 0x000fe20000040004 */
[----:B------:R-:W-:Y:S01]  /*5c60*/  FFMA.FTZ R66, R59, R52, R63 ;  /* 0x000000343b427223 */ /* 0x000fe2000001003f */
[----:B------:R-:W-:Y:S01]  /*5c70*/  HADD2.F32 R60, -RZ, R61.H0_H0 ;  /* 0x2000003dff3c7230 */ /* 0x000fe20000004100 */
[C---:B------:R-:W-:Y:S01]  /*5c80*/  FFMA.FTZ R46, R67.reuse, R58, R46 ;  /* 0x0000003a432e7223 */ /* 0x040fe2000001002e */
[----:B------:R-:W-:Y:S02]  /*5c90*/  HADD2.F32 R59, -RZ, R25.H1_H1 ;  /* 0x30000019ff3b7230 */ /* 0x000fe40000004100 */
[--C-:B------:R-:W-:Y:S01]  /*5ca0*/  HADD2.F32 R56, -RZ, R68.reuse.H0_H0 ;  /* 0x20000044ff387230 */ /* 0x100fe20000004100 */
[----:B------:R-:W-:Y:S01]  /*5cb0*/  FFMA.FTZ R25, R67, R60, R64 ;  /* 0x0000003c43197223 */ /* 0x000fe20000010040 */
[----:B------:R-:W-:Y:S01]  /*5cc0*/  HADD2.F32 R62, -RZ, R47.H0_H0 ;  /* 0x2000002fff3e7230 */ /* 0x000fe20000004100 */
[----:B------:R-:W-:Y:S01]  /*5cd0*/  LOP3.LUT R64, R20, 0xf000f, RZ, 0xc0, !PT ;  /* 0x000f000f14407812 */ /* 0x000fe200078ec0ff */
[----:B------:R-:W-:Y:S01]  /*5ce0*/  HADD2.F32 R57, -RZ, R68.H1_H1 ;  /* 0x30000044ff397230 */ /* 0x000fe20000004100 */
[----:B------:R-:W-:Y:S01]  /*5cf0*/  LOP3.LUT R20, R21, 0xf000f, RZ, 0xc0, !PT ;  /* 0x000f000f15147812 */ /* 0x000fe200078ec0ff */
[----:B------:R-:W-:Y:S01]  /*5d00*/  HADD2.F32 R61, -RZ, R61.H1_H1 ;  /* 0x3000003dff3d7230 */ /* 0x000fe20000004100 */
[----:B------:R-:W-:Y:S01]  /*5d10*/  FFMA.FTZ R98, R96, R59, R46 ;  /* 0x0000003b60627223 */ /* 0x000fe2000001002e */
[----:B------:R-:W-:Y:S01]  /*5d20*/  HADD2.F32 R63, -RZ, R47.H1_H1 ;  /* 0x3000002fff3f7230 */ /* 0x000fe20000004100 */
[----:B------:R-:W-:Y:S01]  /*5d30*/  FFMA.FTZ R47, R56, R67, R65 ;  /* 0x00000043382f7223 */ /* 0x000fe20000010041 */
[----:B------:R-:W-:Y:S01]  /*5d40*/  SHF.R.U32.HI R46, RZ, 0x8, R21 ;  /* 0x00000008ff2e7819 */ /* 0x000fe20000011615 */
        /* <DEDUP_REMOVED lines=14> */
[----:B------:R-:W-:Y:S01]  /*5e30*/  HADD2 R66, R64, -1032, -1032 ;  /* 0xe408e40840427430 */ /* 0x000fe20000000000 */
[----:B------:R-:W-:Y:S01]  /*5e40*/  SHF.R.U32.HI R22, RZ, 0x8, R22 ;  /* 0x00000008ff167819 */ /* 0x000fe20000011616 */
[----:B------:R-:W-:-:S02]  /*5e50*/  HADD2.F32 R80, -RZ, R29.H1_H1 ;  /* 0x3000001dff507230 */ /* 0x000fc40000004100 */
[----:B------:R-:W-:Y:S02]  /*5e60*/  HADD2 R29, R20, -1032, -1032 ;  /* 0xe408e408141d7430 */ /* 0x000fe40000000000 */
[----:B------:R-:W-:Y:S02]  /*5e70*/  HADD2 R69, R21, -1032, -1032 ;  /* 0xe408e40815457430 */ /* 0x000fe40000000000 */
[--C-:B------:R-:W-:Y:S01]  /*5e80*/  HADD2.F32 R64, -RZ, R66.reuse.H0_H0 ;  /* 0x20000042ff407230 */ /* 0x100fe20000004100 */
[----:B------:R-:W0:Y:S01]  /*5e90*/  LDS.64 R20, [UR4+0x18] ;  /* 0x00001804ff147984 */ /* 0x000e220008000a00 */
[----:B------:R-:W-:Y:S02]  /*5ea0*/  HADD2.F32 R65, -RZ, R66.H1_H1 ;  /* 0x30000042ff417230 */ /* 0x000fe40000004100 */
[----:B------:R-:W-:Y:S02]  /*5eb0*/  HADD2 R28, R28, -1032, -1032 ;  /* 0xe408e4081c1c7430 */ /* 0x000fe40000000000 */
[----:B------:R-:W-:-:S02]  /*5ec0*/  HADD2.F32 R66, -RZ, R29.H0_H0 ;  /* 0x2000001dff427230 */ /* 0x000fc40000004100 */
[----:B------:R-:W-:Y:S01]  /*5ed0*/  HADD2.F32 R67, -RZ, R29.H1_H1 ;  /* 0x3000001dff437230 */ /* 0x000fe20000004100 */
[----:B------:R-:W-:Y:S01]  /*5ee0*/  LOP3.LUT R29, R70, 0x64006400, RZ, 0xfc, !PT ;  /* 0x64006400461d7812 */ /* 0x000fe200078efcff */
[--C-:B------:R-:W-:Y:S02]  /*5ef0*/  HADD2.F32 R70, -RZ, R28.reuse.H0_H0 ;  /* 0x2000001cff467230 */ /* 0x100fe40000004100 */
[----:B------:R-:W-:Y:S01]  /*5f00*/  HADD2.F32 R71, -RZ, R28.H1_H1 ;  /* 0x3000001cff477230 */ /* 0x000fe20000004100 */
[----:B------:R-:W-:Y:S01]  /*5f10*/  FFMA.FTZ R28, R64, R77, RZ ;  /* 0x0000004d401c7223 */ /* 0x000fe200000100ff */
[--C-:B------:R-:W-:Y:S02]  /*5f20*/  HADD2.F32 R68, -RZ, R69.reuse.H0_H0 ;  /* 0x20000045ff447230 */ /* 0x100fe40000004100 */
[----:B------:R-:W-:Y:S01]  /*5f30*/  HFMA2 R74, R29, R4.H0_H0, -72, -72 ;  /* 0xd480d4801d4a7431 */ /* 0x000fe20000040004 */
[----:B------:R-:W-:Y:S01]  /*5f40*/  FFMA.FTZ R29, R77, R66, RZ ;  /* 0x000000424d1d7223 */ /* 0x000fe200000100ff */
[----:B------:R-:W-:Y:S01]  /*5f50*/  HADD2.F32 R69, -RZ, R69.H1_H1 ;  /* 0x30000045ff457230 */ /* 0x000fe20000004100 */
[----:B------:R-:W-:-:S02]  /*5f60*/  FFMA.FTZ R81, R65, R78, R28 ;  /* 0x0000004e41517223 */ /* 0x000fc4000001001c */
[C---:B------:R-:W-:Y:S02]  /*5f70*/  FFMA.FTZ R72, R77.reuse, R68, RZ ;  /* 0x000000444d487223 */ /* 0x040fe400000100ff */
[----:B------:R-:W-:Y:S01]  /*5f80*/  FFMA.FTZ R28, R78, R67, R29 ;  /* 0x000000434e1c7223 */ /* 0x000fe2000001001d */
[----:B------:R-:W-:Y:S01]  /*5f90*/  LOP3.LUT R29, R76, 0x64006400, RZ, 0xfc, !PT ;  /* 0x640064004c1d7812 */ /* 0x000fe200078efcff */
[----:B------:R-:W-:Y:S01]  /*5fa0*/  FFMA.FTZ R77, R77, R70, RZ ;  /* 0x000000464d4d7223 */ /* 0x000fe200000100ff */
[-C--:B------:R-:W-:Y:S01]  /*5fb0*/  HFMA2 R76, R73, R4.reuse.H0_H0, -72, -72 ;  /* 0xd480d480494c7431 */ /* 0x080fe20000040004 */
[C---:B------:R-:W-:Y:S01]  /*5fc0*/  FFMA.FTZ R82, R78.reuse, R69, R72 ;  /* 0x000000454e527223 */ /* 0x040fe20000010048 */
[--C-:B------:R-:W-:Y:S01]  /*5fd0*/  HADD2.F32 R72, -RZ, R74.reuse.H0_H0 ;  /* 0x2000004aff487230 */ /* 0x100fe20000004100 */
[----:B------:R-:W-:Y:S01]  /*5fe0*/  FFMA.FTZ R84, R78, R71, R77 ;  /* 0x000000474e547223 */ /* 0x000fe2000001004d */
[-C--:B------:R-:W-:Y:S02]  /*5ff0*/  HFMA2 R77, R75, R4.reuse.H0_H0, -72, -72 ;  /* 0xd480d4804b4d7431 */ /* 0x080fe40000040004 */
[----:B------:R-:W-:Y:S01]  /*6000*/  HADD2.F32 R73, -RZ, R74.H1_H1 ;  /* 0x3000004aff497230 */ /* 0x000fe20000004100 */
[----:B------:R-:W-:Y:S01]  /*6010*/  FFMA.FTZ R81, R72, R83, R81 ;  /* 0x0000005348517223 */ /* 0x000fe20000010051 */
[----:B------:R-:W-:-:S02]  /*6020*/  HFMA2 R29, R29, R4.H0_H0, -72, -72 ;  /* 0xd480d4801d1d7431 */ /* 0x000fc40000040004 */
[--C-:B------:R-:W-:Y:S01]  /*6030*/  HADD2.F32 R74, -RZ, R76.reuse.H0_H0 ;  /* 0x2000004cff4a7230 */ /* 0x100fe20000004100 */
[----:B------:R-:W-:Y:S01]  /*6040*/  FFMA.FTZ R85, R73, R80, R81 ;  /* 0x0000005049557223 */ /* 0x000fe20000010051 */
[----:B------:R-:W-:Y:S01]  /*6050*/  HADD2.F32 R75, -RZ, R76.H1_H1 ;  /* 0x3000004cff4b7230 */ /* 0x000fe20000004100 */
[----:B------:R-:W-:Y:S01]  /*6060*/  LOP3.LUT R81, R23, 0xf000f, RZ, 0xc0, !PT ;  /* 0x000f000f17517812 */ /* 0x000fe200078ec0ff */
[----:B------:R-:W-:Y:S01]  /*6070*/  HADD2.F32 R76, -RZ, R77.H0_H0 ;  /* 0x2000004dff4c7230 */ /* 0x000fe20000004100 */
[----:B------:R-:W-:Y:S01]  /*6080*/  FFMA.FTZ R28, R83, R74, R28 ;  /* 0x0000004a531c7223 */ /* 0x000fe2000001001c */
[--C-:B------:R-:W-:Y:S01]  /*6090*/  HADD2.F32 R78, -RZ, R29.reuse.H0_H0 ;  /* 0x2000001dff4e7230 */ /* 0x100fe20000004100 */
[----:B------:R-:W-:Y:S01]  /*60a0*/  LOP3.LUT R81, R81, 0x64006400, RZ, 0xfc, !PT ;  /* 0x6400640051517812 */ /* 0x000fe200078efcff */
[----:B------:R-:W-:Y:S01]  /*60b0*/  HADD2.F32 R79, -RZ, R29.H1_H1 ;  /* 0x3000001dff4f7230 */ /* 0x000fe20000004100 */
[----:B------:R-:W-:Y:S01]  /*60c0*/  LOP3.LUT R29, R46, 0xf000f, RZ, 0xc0, !PT ;  /* 0x000f000f2e1d7812 */ /* 0x000fe200078ec0ff */
[----:B------:R-:W-:Y:S01]  /*60d0*/  HADD2.F32 R77, -RZ, R77.H1_H1 ;  /* 0x3000004dff4d7230 */ /* 0x000fe20000004100 */
[C---:B------:R-:W-:Y:S01]  /*60e0*/  FFMA.FTZ R82, R83.reuse, R76, R82 ;  /* 0x0000004c53527223 */ /* 0x040fe20000010052 */
[----:B------:R-:W-:Y:S01]  /*60f0*/  HADD2 R99, R81, -1032, -1032 ;  /* 0xe408e40851637430 */ /* 0x000fe20000000000 */
        /* <DEDUP_REMOVED lines=10> */
[----:B0-----:R-:W-:Y:S01]  /*61a0*/  HADD2.F32 R84, -RZ, R20.H0_H0 ;  /* 0x20000014ff547230 */ /* 0x001fe20000004100 */
[----:B------:R-:W-:Y:S01]  /*61b0*/  LOP3.LUT R80, R80, 0x64006400, RZ, 0xfc, !PT ;  /* 0x6400640050507812 */ /* 0x000fe200078efcff */
[----:B------:R-:W-:Y:S01]  /*61c0*/  HADD2.F32 R97, -RZ, R21.H1_H1 ;  /* 0x30000015ff617230 */ /* 0x000fe20000004100 */
[----:B------:R-:W-:Y:S01]  /*61d0*/  LOP3.LUT R46, R46, 0xf000f0, RZ, 0xc0, !PT ;  /* 0x00f000f02e2e7812 */ /* 0x000fe200078ec0ff */
[----:B------:R-:W-:Y:S01]  /*61e0*/  HADD2 R90, R28, -1032, -1032 ;  /* 0xe408e4081c5a7430 */ /* 0x000fe20000000000 */
[----:B------:R-:W-:Y:S01]  /*61f0*/  LOP3.LUT R22, R22, 0xf000f0, RZ, 0xc0, !PT ;  /* 0x00f000f016167812 */ /* 0x000fe200078ec0ff */
[----:B------:R-:W-:-:S02]  /*6200*/  HADD2.F32 R81, -RZ, R29.H0_H0 ;  /* 0x2000001dff517230 */ /* 0x000fc40000004100 */
[----:B------:R-:W-:Y:S02]  /*6210*/  HADD2 R91, R80, -1032, -1032 ;  /* 0xe408e408505b7430 */ /* 0x000fe40000000000 */
[----:B------:R-:W-:Y:S01]  /*6220*/  HADD2.F32 R80, -RZ, R90.H0_H0 ;  /* 0x2000005aff507230 */ /* 0x000fe20000004100 */
[----:B------:R-:W-:Y:S01]  /*6230*/  FFMA.FTZ R92, R84, R81, R87 ;  /* 0x00000051545c7223 */ /* 0x000fe20000010057 */
[----:B------:R-:W-:Y:S01]  /*6240*/  LOP3.LUT R87, R23, 0xf000f0, RZ, 0xc0, !PT ;  /* 0x00f000f017577812 */ /* 0x000fe200078ec0ff */
[----:B------:R-:W-:Y:S01]  /*6250*/  HADD2.F32 R28, -RZ, R21.H0_H0 ;  /* 0x20000015ff1c7230 */ /* 0x000fe20000004100 */
[----:B------:R-:W-:Y:S01]  /*6260*/  LOP3.LUT R21, R86, 0x64006400, RZ, 0xfc, !PT ;  /* 0x6400640056157812 */ /* 0x000fe200078efcff */
[----:B------:R-:W-:Y:S01]  /*6270*/  FFMA.FTZ R93, R80, R84, R85 ;  /* 0x00000054505d7223 */ /* 0x000fe20000010055 */
[----:B------:R-:W-:Y:S01]  /*6280*/  HADD2.F32 R85, -RZ, R29.H1_H1 ;  /* 0x3000001dff557230 */ /* 0x000fe20000004100 */
[----:B------:R-:W-:Y:S01]  /*6290*/  LOP3.LUT R23, R46, 0x64006400, RZ, 0xfc, !PT ;  /* 0x640064002e177812 */ /* 0x000fe200078efcff */
[----:B------:R-:W-:Y:S01]  /*62a0*/  HADD2.F32 R82, -RZ, R91.H0_H0 ;  /* 0x2000005bff527230 */ /* 0x000fe20000004100 */
[----:B------:R-:W-:Y:S01]  /*62b0*/  LOP3.LUT R29, R22, 0x64006400, RZ, 0xfc, !PT ;  /* 0x64006400161d7812 */ /* 0x000fe200078efcff */
[----:B------:R-:W-:Y:S01]  /*62c0*/  HADD2.F32 R83, -RZ, R99.H0_H0 ;  /* 0x20000063ff537230 */ /* 0x000fe20000004100 */
[----:B------:R-:W-:Y:S01]  /*62d0*/  LOP3.LUT R87, R87, 0x64006400, RZ, 0xfc, !PT ;  /* 0x6400640057577812 */ /* 0x000fe200078efcff */
[-C--:B------:R-:W-:Y:S01]  /*62e0*/  HFMA2 R22, R21, R4.reuse.H0_H0, -72, -72 ;  /* 0xd480d48015167431 */ /* 0x080fe20000040004 */
[C---:B------:R-:W-:Y:S01]  /*62f0*/  FFMA.FTZ R95, R84.reuse, R82, R89 ;  /* 0x00000052545f7223 */ /* 0x040fe20000010059 */
[-C--:B------:R-:W-:Y:S01]  /*6300*/  HFMA2 R101, R23, R4.reuse.H0_H0, -72, -72 ;  /* 0xd480d48017657431 */ /* 0x080fe20000040004 */
[----:B------:R-:W-:Y:S01]  /*6310*/  FFMA.FTZ R94, R84, R83, R88 ;  /* 0x00000053545e7223 */ /* 0x000fe20000010058 */
[----:B------:R-:W-:-:S02]  /*6320*/  HFMA2 R103, R29, R4.H0_H0, -72, -72 ;  /* 0xd480d4801d677431 */ /* 0x000fc40000040004 */
[----:B------:R-:W-:Y:S02]  /*6330*/  HFMA2 R104, R87, R4.H0_H0, -72, -72 ;  /* 0xd480d48057687431 */ /* 0x000fe40000040004 */
[----:B------:R-:W-:Y:S02]  /*6340*/  HADD2.F32 R20, -RZ, R20.H1_H1 ;  /* 0x30000014ff147230 */ /* 0x000fe40000004100 */
[----:B------:R-:W-:Y:S02]  /*6350*/  HADD2.F32 R84, -RZ, R90.H1_H1 ;  /* 0x3000005aff547230 */ /* 0x000fe40000004100 */
[----:B------:R-:W-:Y:S01]  /*6360*/  HADD2.F32 R86, -RZ, R91.H1_H1 ;  /* 0x3000005bff567230 */ /* 0x000fe20000004100 */
[----:B------:R-:W-:Y:S01]  /*6370*/  FFMA.FTZ R92, R20, R85, R92 ;  /* 0x00000055145c7223 */ /* 0x000fe2000001005c */
        /* <DEDUP_REMOVED lines=12> */
[--C-:B------:R-:W-:Y:S01]  /*6440*/  HADD2.F32 R29, -RZ, R0.reuse.H1_H1 ;  /* 0x30000000ff1d7230 */ /* 0x100fe20000004100 */
[----:B------:R-:W-:Y:S01]  /*6450*/  FFMA.FTZ R102, R28, R91, R94 ;  /* 0x0000005b1c667223 */ /* 0x000fe2000001005e */
[----:B------:R-:W-:Y:S01]  /*6460*/  HADD2.F32 R28, -RZ, R0.H0_H0 ;  /* 0x20000000ff1c7230 */ /* 0x000fe20000004100 */
[----:B------:R-:W-:Y:S01]  /*6470*/  FFMA.FTZ R23, R92, R97, R23 ;  /* 0x000000615c177223 */ /* 0x000fe20000010017 */
[--C-:B------:R-:W-:Y:S01]  /*6480*/  HADD2.F32 R46, -RZ, R2.reuse.H0_H0 ;  /* 0x20000002ff2e7230 */ /* 0x100fe20000004100 */
[----:B------:R-:W-:Y:S01]  /*6490*/  FMUL.FTZ R98, R98, R29 ;  /* 0x0000001d62627220 */ /* 0x000fe20000410000 */
        /* <DEDUP_REMOVED lines=8> */
[----:B------:R-:W-:Y:S01]  /*6520*/  F2FP.PACK_AB R98, RZ, R98 ;  /* 0x00000062ff62723e */ /* 0x000fe200000000ff */
[C---:B------:R-:W-:Y:S01]  /*6530*/  FFMA.FTZ R103, R97.reuse, R94, R99 ;  /* 0x0000005e61677223 */ /* 0x040fe20000010063 */
[----:B------:R-:W-:Y:S01]  /*6540*/  F2FP.PACK_AB R25, RZ, R25 ;  /* 0x00000019ff19723e */ /* 0x000fe200000000ff */
[----:B------:R-:W-:Y:S01]  /*6550*/  FFMA.FTZ R104, R97, R95, R102 ;  /* 0x0000005f61687223 */ /* 0x000fe20000010066 */
[----:B------:R-:W-:Y:S01]  /*6560*/  F2FP.PACK_AB R99, RZ, R96 ;  /* 0x00000060ff63723e */ /* 0x000fe200000000ff */
[----:B------:R-:W-:Y:S01]  /*6570*/  FMUL.FTZ R101, R100, R29 ;  /* 0x0000001d64657220 */ /* 0x000fe20000410000 */
[----:B------:R-:W-:Y:S01]  /*6580*/  F2FP.PACK_AB R22, RZ, R22 ;  /* 0x00000016ff16723e */ /* 0x000fe200000000ff */
[----:B------:R-:W-:Y:S01]  /*6590*/  FMUL.FTZ R102, R23, R28 ;  /* 0x0000001c17667220 */ /* 0x000fe20000410000 */
[----:B------:R-:W0:Y:S01]  /*65a0*/  LDS.64 R20, [UR4+0x20] ;  /* 0x00002004ff147984 */ /* 0x000e220008000a00 */
[----:B------:R-:W-:Y:S01]  /*65b0*/  FMUL.FTZ R100, R103, R46 ;  /* 0x0000002e67647220 */ /* 0x000fe20000410000 */
[--C-:B------:R-:W-:Y:S01]  /*65c0*/  HADD2 R97, R98.H0_H0, R24.reuse.H1_H1 ;  /* 0x3000001862617230 */ /* 0x100fe20000000800 */
[----:B------:R-:W-:Y:S01]  /*65d0*/  FMUL.FTZ R104, R104, R47 ;  /* 0x0000002f68687220 */ /* 0x000fe20000410000 */
[--C-:B------:R-:W-:Y:S01]  /*65e0*/  HADD2 R98, R25.H0_H0, R11.reuse.H0_H0 ;  /* 0x2000000b19627230 */ /* 0x100fe20000000800 */
[----:B------:R-:W-:Y:S01]  /*65f0*/  F2FP.PACK_AB R102, RZ, R102 ;  /* 0x00000066ff66723e */ /* 0x000fe200000000ff */
[----:B------:R-:W-:Y:S01]  /*6600*/  HADD2 R99, R99.H0_H0, R11.H1_H1 ;  /* 0x3000000b63637230 */ /* 0x000fe20000000800 */
[----:B------:R-:W-:Y:S01]  /*6610*/  F2FP.PACK_AB R101, RZ, R101 ;  /* 0x00000065ff65723e */ /* 0x000fe200000000ff */
[----:B------:R-:W-:Y:S01]  /*6620*/  HADD2 R96, R22.H0_H0, R24.H0_H0 ;  /* 0x2000001816607230 */ /* 0x000fe20000000800 */
[----:B------:R-:W-:-:S02]  /*6630*/  F2FP.PACK_AB R100, RZ, R100 ;  /* 0x00000064ff64723e */ /* 0x000fc400000000ff */
[----:B------:R-:W-:Y:S01]  /*6640*/  F2FP.PACK_AB R11, RZ, R104 ;  /* 0x00000068ff0b723e */ /* 0x000fe200000000ff */
        /* <DEDUP_REMOVED lines=13> */
[-C--:B------:R-:W-:Y:S01]  /*6720*/  FFMA.FTZ R31, R31, R22.reuse, R30 ;  /* 0x000000161f1f7223 */ /* 0x080fe2000001001e */
[----:B------:R-:W-:Y:S01]  /*6730*/  HADD2.F32 R30, -RZ, R25.H1_H1 ;  /* 0x30000019ff1e7230 */ /* 0x000fe20000004100 */
        /* <DEDUP_REMOVED lines=8> */
[----:B------:R-:W-:Y:S01]  /*67c0*/  HADD2.F32 R31, -RZ, R25.H0_H0 ;  /* 0x20000019ff1f7230 */ /* 0x000fe20000004100 */
        /* <DEDUP_REMOVED lines=30> */
[----:B------:R-:W-:-:S05]  /*69b0*/  HADD2 R3, R61, R3 ;  /* 0x000000033d037230 */ /* 0x000fca0000000000 */
.L_x_2667:
        /* <DEDUP_REMOVED lines=55> */
.L_x_2668:
        /* <DEDUP_REMOVED lines=29> */
[--C-:B------:R-:W-:Y:S01]  /*6f00*/  HADD2.F32 R18, -RZ, R22.reuse.H0_H0 ;  /* 0x20000016ff127230 */ /* 0x100fe20000004100 */
[----:B------:R-:W-:Y:S01]  /*6f10*/  LOP3.LUT R31, R24, 0x64006400, RZ, 0xfc, !PT ;  /* 0x64006400181f7812 */ /* 0x000fe200078efcff */
[----:B------:R-:W-:Y:S01]  /*6f20*/  HADD2.F32 R19, -RZ, R22.H1_H1 ;  /* 0x30000016ff137230 */ /* 0x000fe20000004100 */
[----:B------:R-:W-:Y:S01]  /*6f30*/  LOP3.LUT R33, R30, 0x64006400, RZ, 0xfc, !PT ;  /* 0x640064001e217812 */ /* 0x000fe200078efcff */
[----:B------:R-:W-:Y:S01]  /*6f40*/  HADD2.F32 R20, -RZ, R21.H0_H0 ;  /* 0x20000015ff147230 */ /* 0x000fe20000004100 */
[----:B------:R-:W-:Y:S01]  /*6f50*/  LOP3.LUT R35, R32, 0x64006400, RZ, 0xfc, !PT ;  /* 0x6400640020237812 */ /* 0x000fe200078efcff */
[----:B------:R-:W-:Y:S01]  /*6f60*/  HADD2.F32 R22, -RZ, R23.H0_H0 ;  /* 0x20000017ff167230 */ /* 0x000fe20000004100 */
[----:B------:R-:W-:Y:S01]  /*6f70*/  FFMA.FTZ R30, R18, R37, RZ ;  /* 0x00000025121e7223 */ /* 0x000fe200000100ff */
[--C-:B------:R-:W-:Y:S01]  /*6f80*/  HADD2.F32 R24, -RZ, R25.reuse.H0_H0 ;  /* 0x20000019ff187230 */ /* 0x100fe20000004100 */
[----:B------:R-:W-:Y:S01]  /*6f90*/  SHF.R.U32.HI R76, RZ, 0x8, R12 ;  /* 0x00000008ff4c7819 */ /* 0x000fe2000001160c */
        /* <DEDUP_REMOVED lines=8> */
[-C--:B------:R-:W-:Y:S01]  /*7020*/  HFMA2 R33, R33, R4.reuse.H0_H0, -72, -72 ;  /* 0xd480d48021217431 */ /* 0x080fe20000040004 */
[----:B------:R-:W-:Y:S01]  /*7030*/  FFMA.FTZ R43, R36, R25, R37 ;  /* 0x00000019242b7223 */ /* 0x000fe20000010025 */
[----:B------:R-:W-:Y:S01]  /*7040*/  LOP3.LUT R37, R34, 0x64006400, RZ, 0xfc, !PT ;  /* 0x6400640022257812 */ /* 0x000fe200078efcff */
[-C--:B------:R-:W-:Y:S01]  /*7050*/  HFMA2 R35, R35, R4.reuse.H0_H0, -72, -72 ;  /* 0xd480d48023237431 */ /* 0x080fe20000040004 */
[C---:B------:R-:W-:Y:S01]  /*7060*/  FFMA.FTZ R42, R36.reuse, R23, R32 ;  /* 0x00000017242a7223 */ /* 0x040fe20000010020 */
[--C-:B------:R-:W-:Y:S01]  /*7070*/  HADD2.F32 R30, -RZ, R44.reuse.H0_H0 ;  /* 0x2000002cff1e7230 */ /* 0x100fe20000004100 */
[----:B------:R-:W-:Y:S01]  /*7080*/  FFMA.FTZ R40, R36, R21, R31 ;  /* 0x0000001524287223 */ /* 0x000fe2000001001f */
[-C--:B------:R-:W-:Y:S01]  /*7090*/  HFMA2 R37, R37, R4.reuse.H0_H0, -72, -72 ;  /* 0xd480d48025257431 */ /* 0x080fe20000040004 */
[----:B------:R-:W-:Y:S01]  /*70a0*/  LOP3.LUT R62, R13, 0xf000f0, RZ, 0xc0, !PT ;  /* 0x00f000f00d3e7812 */ /* 0x000fe200078ec0ff */
[----:B------:R-:W-:Y:S01]  /*70b0*/  HADD2.F32 R32, -RZ, R33.H0_H0 ;  /* 0x20000021ff207230 */ /* 0x000fe20000004100 */
[----:B------:R-:W-:Y:S01]  /*70c0*/  FFMA.FTZ R39, R30, R41, R39 ;  /* 0x000000291e277223 */ /* 0x000fe20000010027 */
[----:B------:R-:W-:Y:S01]  /*70d0*/  HADD2.F32 R34, -RZ, R35.H0_H0 ;  /* 0x20000023ff227230 */ /* 0x000fe20000004100 */
[----:B------:R-:W-:Y:S01]  /*70e0*/  SHF.R.U32.HI R77, RZ, 0x8, R13 ;  /* 0x00000008ff4d7819 */ /* 0x000fe2000001160d */
        /* <DEDUP_REMOVED lines=50> */
[----:B------:R-:W0:Y:S01]  /*7410*/  LDS.64 R16, [UR4+0x30] ;  /* 0x00003004ff107984 */ /* 0x000e220008000a00 */
[-C--:B------:R-:W-:Y:S01]  /*7420*/  HFMA2 R51, R51, R4.reuse.H0_H0, -72, -72 ;  /* 0xd480d48033337431 */ /* 0x080fe20000040004 */
[----:B------:R-:W-:Y:S01]  /*7430*/  LOP3.LUT R53, R50, 0x64006400, RZ, 0xfc, !PT ;  /* 0x6400640032357812 */ /* 0x000fe200078efcff */
[-C--:B------:R-:W-:Y:S01]  /*7440*/  HFMA2 R49, R49, R4.reuse.H0_H0, -72, -72 ;  /* 0xd480d48031317431 */ /* 0x080fe20000040004 */
[----:B------:R-:W-:Y:S01]  /*7450*/  LOP3.LUT R55, R48, 0x64006400, RZ, 0xfc, !PT ;  /* 0x6400640030377812 */ /* 0x000fe200078efcff */
[----:B------:R-:W-:Y:S01]  /*7460*/  HADD2.F32 R45, -RZ, R60.H1_H1 ;  /* 0x3000003cff2d7230 */ /* 0x000fe20000004100 */
[----:B------:R-:W-:Y:S01]  /*7470*/  FFMA.FTZ R61, R52, R44, R61 ;  /* 0x0000002c343d7223 */ /* 0x000fe2000001003d */
[----:B------:R-:W-:Y:S01]  /*7480*/  HADD2.F32 R50, -RZ, R51.H0_H0 ;  /* 0x20000033ff327230 */ /* 0x000fe20000004100 */
[----:B------:R-:W-:Y:S01]  /*7490*/  LOP3.LUT R60, R12, 0xf000f0, RZ, 0xc0, !PT ;  /* 0x00f000f00c3c7812 */ /* 0x000fe200078ec0ff */
[----:B------:R-:W-:Y:S01]  /*74a0*/  HADD2.F32 R48, -RZ, R49.H0_H0 ;  /* 0x20000031ff307230 */ /* 0x000fe20000004100 */
[----:B------:R-:W-:Y:S01]  /*74b0*/  FFMA.FTZ R58, R52, R45, R58 ;  /* 0x0000002d343a7223 */ /* 0x000fe2000001003a */
[-C--:B------:R-:W-:Y:S01]  /*74c0*/  HFMA2 R53, R53, R4.reuse.H0_H0, -72, -72 ;  /* 0xd480d48035357431 */ /* 0x080fe20000040004 */
[----:B------:R-:W-:Y:S01]  /*74d0*/  FFMA.FTZ R56, R59, R50, R56 ;  /* 0x000000323b387223 */ /* 0x000fe20000010038 */
[----:B------:R-:W-:Y:S01]  /*74e0*/  HADD2.F32 R51, -RZ, R51.H1_H1 ;  /* 0x30000033ff337230 */ /* 0x000fe20000004100 */
[----:B------:R-:W-:Y:S01]  /*74f0*/  FFMA.FTZ R57, R48, R59, R57 ;  /* 0x0000003b30397223 */ /* 0x000fe20000010039 */
[----:B------:R-:W-:Y:S01]  /*7500*/  HFMA2 R55, R55, R4.H0_H0, -72, -72 ;  /* 0xd480d48037377431 */ /* 0x000fe20000040004 */
[----:B------:R-:W-:Y:S01]  /*7510*/  LOP3.LUT R63, R60, 0x64006400, RZ, 0xfc, !PT ;  /* 0x640064003c3f7812 */ /* 0x000fe200078efcff */
[----:B------:R-:W-:Y:S01]  /*7520*/  HADD2.F32 R49, -RZ, R49.H1_H1 ;  /* 0x30000031ff317230 */ /* 0x000fe20000004100 */
[----:B------:R-:W-:Y:S01]  /*7530*/  FFMA.FTZ R84, R86, R51, R56 ;  /* 0x0000003356547223 */ /* 0x000fe20000010038 */
[----:B------:R-:W-:Y:S01]  /*7540*/  HADD2.F32 R52, -RZ, R53.H0_H0 ;  /* 0x20000035ff347230 */ /* 0x000fe20000004100 */
[----:B------:R-:W-:Y:S01]  /*7550*/  LOP3.LUT R56, R12, 0xf000f, RZ, 0xc0, !PT ;  /* 0x000f000f0c387812 */ /* 0x000fe200078ec0ff */
[----:B------:R-:W-:Y:S01]  /*7560*/  HADD2.F32 R54, -RZ, R55.H0_H0 ;  /* 0x20000037ff367230 */ /* 0x000fe20000004100 */
[----:B------:R-:W-:Y:S01]  /*7570*/  LOP3.LUT R12, R13, 0xf000f, RZ, 0xc0, !PT ;  /* 0x000f000f0d0c7812 */ /* 0x000fe200078ec0ff */
[----:B------:R-:W-:Y:S01]  /*7580*/  FFMA.FTZ R83, R49, R86, R57 ;  /* 0x0000005631537223 */ /* 0x000fe20000010039 */
[----:B------:R-:W-:Y:S01]  /*7590*/  LOP3.LUT R13, R14, 0xf000f, RZ, 0xc0, !PT ;  /* 0x000f000f0e0d7812 */ /* 0x000fe200078ec0ff */
[----:B------:R-:W-:Y:S01]  /*75a0*/  HADD2.F32 R53, -RZ, R53.H1_H1 ;  /* 0x30000035ff357230 */ /* 0x000fe20000004100 */
[----:B------:R-:W-:Y:S01]  /*75b0*/  LOP3.LUT R57, R15, 0xf000f, RZ, 0xc0, !PT ;  /* 0x000f000f0f397812 */ /* 0x000fe200078ec0ff */
        /* <DEDUP_REMOVED lines=12> */
[----:B------:R-:W-:Y:S01]  /*7680*/  SHF.R.U32.HI R14, RZ, 0x8, R14 ;  /* 0x00000008ff0e7819 */ /* 0x000fe2000001160e */
[----:B------:R-:W-:Y:S01]  /*7690*/  HADD2 R59, R13, -1032, -1032 ;  /* 0xe408e4080d3b7430 */ /* 0x000fe20000000000 */
[----:B------:R-:W-:Y:S01]  /*76a0*/  SHF.R.U32.HI R15, RZ, 0x8, R15 ;  /* 0x00000008ff0f7819 */ /* 0x000fe2000001160f */
[----:B------:R-:W-:Y:S01]  /*76b0*/  HADD2 R61, R57, -1032, -1032 ;  /* 0xe408e408393d7430 */ /* 0x000fe20000000000 */
[----:B------:R-:W1:Y:S01]  /*76c0*/  LDS.64 R12, [UR4+0x38] ;  /* 0x00003804ff0c7984 */ /* 0x000e620008000a00 */
[--C-:B0-----:R-:W-:Y:S01]  /*76d0*/  HADD2.F32 R69, -RZ, R16.reuse.H0_H0 ;  /* 0x20000010ff457230 */ /* 0x101fe20000004100 */
[----:B------:R-:W-:Y:S01]  /*76e0*/  FMUL.FTZ R85, R85, R46 ;  /* 0x0000002e55557220 */ /* 0x000fe20000410000 */
[----:B------:R-:W-:Y:S01]  /*76f0*/  HADD2.F32 R68, -RZ, R16.H1_H1 ;  /* 0x30000010ff447230 */ /* 0x000fe20000004100 */
[----:B------:R-:W-:Y:S01]  /*7700*/  FMUL.FTZ R86, R86, R47 ;  /* 0x0000002f56567220 */ /* 0x000fe20000410000 */
[----:B------:R-:W-:-:S02]  /*7710*/  HADD2.F32 R73, -RZ, R17.H0_H0 ;  /* 0x20000011ff497230 */ /* 0x000fc40000004100 */
[----:B------:R-:W-:Y:S01]  /*7720*/  HADD2.F32 R70, -RZ, R17.H1_H1 ;  /* 0x30000011ff467230 */ /* 0x000fe20000004100 */
[----:B------:R-:W-:Y:S01]  /*7730*/  F2FP.PACK_AB R85, RZ, R85 ;  /* 0x00000055ff55723e */ /* 0x000fe200000000ff */
[--C-:B------:R-:W-:Y:S01]  /*7740*/  HADD2.F32 R16, -RZ, R56.reuse.H0_H0 ;  /* 0x20000038ff107230 */ /* 0x100fe20000004100 */
[----:B------:R-:W-:Y:S01]  /*7750*/  F2FP.PACK_AB R86, RZ, R86 ;  /* 0x00000056ff56723e */ /* 0x000fe200000000ff */
[----:B------:R-:W-:Y:S02]  /*7760*/  HADD2.F32 R17, -RZ, R56.H1_H1 ;  /* 0x30000038ff117230 */ /* 0x000fe40000004100 */
[--C-:B------:R-:W-:Y:S01]  /*7770*/  HADD2.F32 R56, -RZ, R58.reuse.H0_H0 ;  /* 0x2000003aff387230 */ /* 0x100fe20000004100 */
[----:B------:R-:W-:Y:S01]  /*7780*/  FFMA.FTZ R62, R16, R69, RZ ;  /* 0x00000045103e7223 */ /* 0x000fe200000100ff */
[----:B------:R-:W-:Y:S02]  /*7790*/  HADD2.F32 R57, -RZ, R58.H1_H1 ;  /* 0x3000003aff397230 */ /* 0x000fe40000004100 */
[----:B------:R-:W-:Y:S01]  /*77a0*/  HADD2.F32 R58, -RZ, R59.H0_H0 ;  /* 0x2000003bff3a7230 */ /* 0x000fe20000004100 */
[----:B------:R-:W-:Y:S01]  /*77b0*/  FFMA.FTZ R71, R17, R68, R62 ;  /* 0x0000004411477223 */ /* 0x000fe2000001003e */
[----:B------:R-:W-:-:S02]  /*77c0*/  HADD2.F32 R60, -RZ, R61.H0_H0 ;  /* 0x2000003dff3c7230 */ /* 0x000fc40000004100 */
[-C--:B------:R-:W-:Y:S01]  /*77d0*/  HFMA2 R78, R63, R4.reuse.H0_H0, -72, -72 ;  /* 0xd480d4803f4e7431 */ /* 0x080fe20000040004 */
[C---:B------:R-:W-:Y:S01]  /*77e0*/  FFMA.FTZ R63, R69.reuse, R56, RZ ;  /* 0x00000038453f7223 */ /* 0x040fe200000100ff */
[----:B------:R-:W-:Y:S01]  /*77f0*/  HADD2.F32 R61, -RZ, R61.H1_H1 ;  /* 0x3000003dff3d7230 */ /* 0x000fe20000004100 */
[C---:B------:R-:W-:Y:S01]  /*7800*/  FFMA.FTZ R64, R69.reuse, R58, RZ ;  /* 0x0000003a45407223 */ /* 0x040fe200000100ff */
[----:B------:R-:W-:Y:S01]  /*7810*/  HADD2.F32 R59, -RZ, R59.H1_H1 ;  /* 0x3000003bff3b7230 */ /* 0x000fe20000004100 */
[----:B------:R-:W-:Y:S01]  /*7820*/  FFMA.FTZ R69, R69, R60, RZ ;  /* 0x0000003c45457223 */ /* 0x000fe200000100ff */
[-C--:B------:R-:W-:Y:S01]  /*7830*/  HFMA2 R65, R65, R4.reuse.H0_H0, -72, -72 ;  /* 0xd480d48041417431 */ /* 0x080fe20000040004 */
[C---:B------:R-:W-:Y:S01]  /*7840*/  FFMA.FTZ R72, R68.reuse, R57, R63 ;  /* 0x0000003944487223 */ /* 0x040fe2000001003f */
[----:B------:R-:W-:Y:S01]  /*7850*/  HFMA2 R67, R67, R4.H0_H0, -72, -72 ;  /* 0xd480d48043437431 */ /* 0x000fe20000040004 */
[----:B------:R-:W-:Y:S01]  /*7860*/  FFMA.FTZ R75, R68, R61, R69 ;  /* 0x0000003d444b7223 */ /* 0x000fe20000010045 */
[----:B------:R-:W-:Y:S01]  /*7870*/  LOP3.LUT R69, R66, 0x64006400, RZ, 0xfc, !PT ;  /* 0x6400640042457812 */ /* 0x000fe200078efcff */
[----:B------:R-:W-:Y:S01]  /*7880*/  HADD2.F32 R62, -RZ, R78.H0_H0 ;  /* 0x2000004eff3e7230 */ /* 0x000fe20000004100 */
[----:B------:R-:W-:Y:S01]  /*7890*/  FFMA.FTZ R74, R68, R59, R64 ;  /* 0x0000003b444a7223 */ /* 0x000fe20000010040 */
[----:B------:R-:W-:-:S02]  /*78a0*/  HADD2.F32 R64, -RZ, R65.H0_H0 ;  /* 0x20000041ff407230 */ /* 0x000fc40000004100 */
[----:B------:R-:W-:Y:S01]  /*78b0*/  HFMA2 R69, R69, R4.H0_H0, -72, -72 ;  /* 0xd480d48045457431 */ /* 0x000fe20000040004 */
[----:B------:R-:W-:Y:S01]  /*78c0*/  FFMA.FTZ R71, R62, R73, R71 ;  /* 0x000000493e477223 */ /* 0x000fe20000010047 */
[----:B------:R-:W-:Y:S01]  /*78d0*/  HADD2.F32 R66, -RZ, R67.H0_H0 ;  /* 0x20000043ff427230 */ /* 0x000fe20000004100 */
[C---:B------:R-:W-:Y:S01]  /*78e0*/  FFMA.FTZ R72, R73.reuse, R64, R72 ;  /* 0x0000004049487223 */ /* 0x040fe20000010048 */
[----:B------:R-:W-:Y:S02]  /*78f0*/  HADD2.F32 R63, -RZ, R78.H1_H1 ;  /* 0x3000004eff3f7230 */ /* 0x000fe40000004100 */
        /* <DEDUP_REMOVED lines=37> */
[----:B------:R-:W-:Y:S01]  /*7b50*/  FFMA.FTZ R89, R74, R72, R79 ;  /* 0x000000484a597223 */ /* 0x000fe2000001004f */
[----:B------:R-:W-:Y:S01]  /*7b60*/  LOP3.LUT R79, R14, 0x64006400, RZ, 0xfc, !PT ;  /* 0x640064000e4f7812 */ /* 0x000fe200078efcff */
[----:B------:R-:W-:Y:S01]  /*7b70*/  FFMA.FTZ R90, R74, R73, R80 ;  /* 0x000000494a5a7223 */ /* 0x000fe20000010050 */
[----:B------:R-:W-:Y:S01]  /*7b80*/  HADD2.F32 R74, -RZ, R87.H1_H1 ;  /* 0x30000057ff4a7230 */ /* 0x000fe20000004100 */
[----:B------:R-:W-:Y:S01]  /*7b90*/  LOP3.LUT R87, R78, 0x64006400, RZ, 0xfc, !PT ;  /* 0x640064004e577812 */ /* 0x000fe200078efcff */
[----:B------:R-:W-:-:S02]  /*7ba0*/  HADD2.F32 R76, -RZ, R92.H1_H1 ;  /* 0x3000005cff4c7230 */ /* 0x000fc40000004100 */
[----:B------:R-:W-:Y:S01]  /*7bb0*/  HADD2.F32 R75, -RZ, R91.H1_H1 ;  /* 0x3000005bff4b7230 */ /* 0x000fe20000004100 */
[----:B------:R-:W-:Y:S01]  /*7bc0*/  FFMA.FTZ R82, R74, R81, R82 ;  /* 0x000000514a527223 */ /* 0x000fe20000010052 */
[-C--:B------:R-:W-:Y:S01]  /*7bd0*/  HFMA2 R92, R79, R4.reuse.H0_H0, -72, -72 ;  /* 0xd480d4804f5c7431 */ /* 0x080fe20000040004 */
[C---:B------:R-:W-:Y:S01]  /*7be0*/  FFMA.FTZ R89, R81.reuse, R76, R89 ;  /* 0x0000004c51597223 */ /* 0x040fe20000010059 */
[-C--:B------:R-:W-:Y:S01]  /*7bf0*/  HFMA2 R14, R15, R4.reuse.H0_H0, -72, -72 ;  /* 0xd480d4800f0e7431 */ /* 0x080fe20000040004 */
[----:B------:R-:W-:Y:S01]  /*7c00*/  FFMA.FTZ R15, R81, R75, R88 ;  /* 0x0000004b510f7223 */ /* 0x000fe20000010058 */
[-C--:B------:R-:W-:Y:S02]  /*7c10*/  HFMA2 R91, R77, R4.reuse.H0_H0, -72, -72 ;  /* 0xd480d4804d5b7431 */ /* 0x080fe40000040004 */
[----:B------:R-:W-:Y:S02]  /*7c20*/  HFMA2 R94, R87, R4.H0_H0, -72, -72 ;  /* 0xd480d480575e7431 */ /* 0x000fe40000040004 */
[----:B------:R-:W-:-:S02]  /*7c30*/  HADD2.F32 R4, -RZ, R93.H1_H1 ;  /* 0x3000005dff047230 */ /* 0x000fc40000004100 */
[----:B------:R-:W-:Y:S02]  /*7c40*/  HADD2.F32 R79, -RZ, R92.H0_H0 ;  /* 0x2000005cff4f7230 */ /* 0x000fe40000004100 */
        /* <DEDUP_REMOVED lines=16> */
[----:B------:R-:W-:Y:S01]  /*7d50*/  HADD2 R98, R85.H0_H0, R98.H0_H0 ;  /* 0x2000006255627230 */ /* 0x000fe20000000800 */
[C---:B------:R-:W-:Y:S01]  /*7d60*/  FFMA.FTZ R88, R13.reuse, R82, R87 ;  /* 0x000000520d587223 */ /* 0x040fe20000010057 */
[----:B------:R-:W-:Y:S01]  /*7d70*/  F2FP.PACK_AB R12, RZ, R12 ;  /* 0x0000000cff0c723e */ /* 0x000fe200000000ff */
[C---:B------:R-:W-:Y:S01]  /*7d80*/  FFMA.FTZ R87, R13.reuse, R83, R90 ;  /* 0x000000530d577223 */ /* 0x040fe2000001005a */
[----:B------:R-:W-:Y:S01]  /*7d90*/  F2FP.PACK_AB R14, RZ, R14 ;  /* 0x0000000eff0e723e */ /* 0x000fe200000000ff */
        /* <DEDUP_REMOVED lines=23> */
[--C-:B-1----:R-:W-:Y:S01]  /*7f10*/  HADD2.F32 R13, -RZ, R15.reuse.H0_H0 ;  /* 0x2000000fff0d7230 */ /* 0x102fe20000004100 */
[-C--:B------:R-:W-:Y:S02]  /*7f20*/  FFMA.FTZ R22, R22, R87.reuse, RZ ;  /* 0x0000005716167223 */ /* 0x080fe400000100ff */
[----:B------:R-:W-:Y:S02]  /*7f30*/  FFMA.FTZ R24, R24, R87, RZ ;  /* 0x0000005718187223 */ /* 0x000fe400000100ff */
        /* <DEDUP_REMOVED lines=43> */
.L_x_2669:
        /* <DEDUP_REMOVED lines=59> */
.L_x_2666:
[----:B------:R-:W-:Y:S01]  /*85a0*/  IADD3 R8, R8, 0x20, RZ ;  /* 0x0000002008087810 */ /* 0x000fe20007ffe0ff */
[----:B------:R-:W-:Y:S01]  /*85b0*/  IMAD.MOV.U32 R13, RZ, RZ, c[0x0][0x18c] ;  /* 0x00006300ff0d7624 */ /* 0x000fe200078e00ff */
[----:B------:R-:W-:Y:S02]  /*85c0*/  UIADD3 UR4, UR4, 0x40, URZ ;  /* 0x0000004004047890 */ /* 0x000fe4000fffe03f */
[C---:B------:R-:W-:Y:S01]  /*85d0*/  ISETP.GE.AND P0, PT, R8.reuse, c[0x0][0x1b4], PT ;  /* 0x00006d0008007a0c */ /* 0x040fe20003f06270 */
[----:B------:R-:W-:Y:S01]  /*85e0*/  IMAD.WIDE R26, R13, 0x10, R26 ;  /* 0x000000100d1a7825 */ /* 0x000fe200078e021a */
[----:B------:R-:W-:-:S13]  /*85f0*/  ISETP.LT.AND P2, PT, R8, R5, PT ;  /* 0x000000050800720c */ /* 0x000fda0003f41270 */
[----:B------:R-:W-:Y:S05]  /*8600*/  @!P0 BRA P2, `(.L_x_2670) ;  /* 0xffffcd7000008947 */ /* 0x000fea000103ffff */
.L_x_2665:
[----:B------:R-:W-:-:S04]  /*8610*/  ISETP.GE.AND P0, PT, R8, R5, PT ;  /* 0x000000050800720c */ /* 0x000fc80003f06270 */
[----:B------:R-:W-:-:S13]  /*8620*/  ISETP.GE.OR P0, PT, R8, c[0x0][0x1b8], P0 ;  /* 0x00006e0008007a0c */ /* 0x000fda0000706670 */
[----:B------:R-:W-:Y:S05]  /*8630*/  @P0 BRA `(.L_x_2671) ;  /* 0x0000197000000947 */ /* 0x000fea0003800000 */
.L_x_2673:
[----:B------:R-:W-:Y:S01]  /*8640*/  ISETP.NE.AND P0, PT, R8, R9, PT ;  /* 0x000000090800720c */ /* 0x000fe20003f05270 */
        /* <DEDUP_REMOVED lines=36> */
[----:B------:R-:W-:-:S02]  /*8890*/  LOP3.LUT R23, R34, 0x20002, R23, 0xf8, !PT ;  /* 0x0002000222177812 */ /* 0x000fc400078ef817 */
[C---:B------:R-:W-:Y:S02]  /*88a0*/  LOP3.LUT R26, R20.reuse, 0x380038, RZ, 0xc0, !PT ;  /* 0x00380038141a7812 */ /* 0x040fe400078ec0ff */
        /* <DEDUP_REMOVED lines=14> */
[----:B------:R-:W-:Y:S02]  /*8990*/  LOP3.LUT R37, R37, 0x10001, RZ, 0xc0, !PT ;  /* 0x0001000125257812 */ /* 0x000fe400078ec0ff */
[----:B------:R-:W-:Y:S02]  /*89a0*/  LOP3.LUT R28, R28, 0x20002, R21, 0xf8, !PT ;  /* 0x000200021c1c7812 */ /* 0x000fe400078ef815 */
[----:B------:R-:W-:-:S02]  /*89b0*/  LOP3.LUT R17, R18, 0x380038, RZ, 0xc0, !PT ;  /* 0x0038003812117812 */ /* 0x000fc400078ec0ff */
[----:B------:R-:W-:Y:S02]  /*89c0*/  SHF.R.U32.HI R91, RZ, 0x6, R18 ;  /* 0x00000006ff5b7819 */ /* 0x000fe40000011612 */
[----:B------:R-:W-:Y:S02]  /*89d0*/  LOP3.LUT R72, R18, 0x70007, RZ, 0xc0, !PT ;  /* 0x0007000712487812 */ /* 0x000fe400078ec0ff */
[----:B------:R-:W-:Y:S02]  /*89e0*/  LOP3.LUT R21, R36, 0x64006400, RZ, 0xfc, !PT ;  /* 0x6400640024157812 */ /* 0x000fe400078efcff */
[C---:B------:R-:W-:Y:S02]  /*89f0*/  LOP3.LUT R18, R19.reuse, 0x380038, RZ, 0xc0, !PT ;  /* 0x0038003813127812 */ /* 0x040fe400078ec0ff */
[----:B------:R-:W-:Y:S02]  /*8a00*/  SHF.R.U32.HI R92, RZ, 0x6, R19 ;  /* 0x00000006ff5c7819 */ /* 0x000fe40000011613 */
[----:B------:R-:W-:-:S02]  /*8a10*/  LOP3.LUT R74, R19, 0x70007, RZ, 0xc0, !PT ;  /* 0x00070007134a7812 */ /* 0x000fc400078ec0ff */
[----:B------:R-:W-:Y:S02]  /*8a20*/  LOP3.LUT R42, R39, 0x20002, R42, 0xf8, !PT ;  /* 0x00020002272a7812 */ /* 0x000fe400078ef82a */
[----:B------:R-:W-:Y:S02]  /*8a30*/  LOP3.LUT R65, R20, 0x64006400, RZ, 0xfc, !PT ;  /* 0x6400640014417812 */ /* 0x000fe400078efcff */
[----:B------:R-:W-:Y:S02]  /*8a40*/  LOP3.LUT R20, R67, 0x380038, RZ, 0xc0, !PT ;  /* 0x0038003843147812 */ /* 0x000fe400078ec0ff */
[----:B------:R-:W-:Y:S01]  /*8a50*/  LOP3.LUT R37, R37, 0x20002, R16, 0xf8, !PT ;  /* 0x0002000225257812 */ /* 0x000fe200078ef810 */
        /* <DEDUP_REMOVED lines=25> */
[----:B--2---:R-:W-:Y:S02]  /*8bf0*/  SHF.R.U32.HI R76, RZ, 0xd, R13 ;  /* 0x0000000dff4c7819 */ /* 0x004fe4000001160d */
[----:B------:R-:W-:Y:S02]  /*8c00*/  SHF.R.U32.HI R81, RZ, 0xd, R12 ;  /* 0x0000000dff517819 */ /* 0x000fe4000001160c */
[----:B------:R-:W-:Y:S02]  /*8c10*/  LOP3.LUT R76, R23, 0x40004, R76, 0xf8, !PT ;  /* 0x00040004174c7812 */ /* 0x000fe400078ef84c */
[----:B------:R-:W-:-:S02]  /*8c20*/  LOP3.LUT R23, R38, 0x64006400, RZ, 0xfc, !PT ;  /* 0x6400640026177812 */ /* 0x000fc400078efcff */
        /* <DEDUP_REMOVED lines=10> */
[-C--:B------:R-:W-:Y:S01]  /*8cd0*/  HFMA2 R30, R21, R40.reuse.H0_H0, -132, -132 ;  /* 0xd820d820151e7431 */ /* 0x080fe20000040028 */
[C---:B------:R-:W-:Y:S01]  /*8ce0*/  LOP3.LUT R16, R12.reuse, 0x380038, RZ, 0xc0, !PT ;  /* 0x003800380c107812 */ /* 0x040fe200078ec0ff */
[-C--:B------:R-:W-:Y:S01]  /*8cf0*/  HFMA2 R66, R13, R40.reuse.H0_H0, -132, -132 ;  /* 0xd820d8200d427431 */ /* 0x080fe20000040028 */
[----:B------:R-:W-:Y:S01]  /*8d00*/  SHF.R.U32.HI R80, RZ, 0x6, R12 ;  /* 0x00000006ff507819 */ /* 0x000fe2000001160c */
[----:B------:R-:W-:Y:S01]  /*8d10*/  HFMA2 R64, R15, R40.H0_H0, -132, -132 ;  /* 0xd820d8200f407431 */ /* 0x000fe20000040028 */
[----:B------:R-:W-:-:S02]  /*8d20*/  LOP3.LUT R85, R12, 0x70007, RZ, 0xc0, !PT ;  /* 0x000700070c557812 */ /* 0x000fc400078ec0ff */
[----:B------:R-:W-:Y:S01]  /*8d30*/  LOP3.LUT R81, R28, 0x40004, R81, 0xf8, !PT ;  /* 0x000400041c517812 */ /* 0x000fe200078ef851 */
[----:B------:R-:W-:Y:S01]  /*8d40*/  HFMA2 R28, R23, R40.H0_H0, -132, -132 ;  /* 0xd820d820171c7431 */ /* 0x000fe20000040028 */
[--C-:B------:R-:W-:Y:S02]  /*8d50*/  SHF.R.U32.HI R78, RZ, 0xd, R14.reuse ;  /* 0x0000000dff4e7819 */ /* 0x100fe4000001160e */
        /* <DEDUP_REMOVED lines=26> */
[----:B------:R-:W-:Y:S02]  /*8f00*/  LOP3.LUT R78, R37, 0x40004, R78, 0xf8, !PT ;  /* 0x00040004254e7812 */ /* 0x000fe400078ef84e */
        /* <DEDUP_REMOVED lines=57> */
[----:B------:R-:W-:Y:S01]  /*92a0*/  HADD2 R29, R77, -1028, -1028 ;  /* 0xe404e4044d1d7430 */ /* 0x000fe20000000000 */
[----:B------:R-:W-:Y:S01]  /*92b0*/  LOP3.LUT R67, R67, 0x64006400, RZ, 0xfc, !PT ;  /* 0x6400640043437812 */ /* 0x000fe200078efcff */
[----:B------:R-:W-:Y:S01]  /*92c0*/  HFMA2.MMA R71, R31, R20, RZ ;  /* 0x000000141f477235 */ /* 0x000fe200000000ff */
        /* <DEDUP_REMOVED lines=83> */
[----:B------:R-:W-:Y:S01]  /*9800*/  HFMA2 R12, R52, R19, R93 ;  /* 0x00000013340c7231 */ /* 0x000fe2000000005d */
[----:B------:R-:W-:Y:S01]  /*9810*/  LOP3.LUT R84, R84, 0x70007, RZ, 0xc0, !PT ;  /* 0x0007000754547812 */ /* 0x000fe200078ec0ff */
[----:B------:R-:W-:Y:S01]  /*9820*/  HADD2 R93, R82, -1028, -1028 ;  /* 0xe404e404525d7430 */ /* 0x000fe20000000000 */
[----:B------:R-:W-:Y:S01]  /*9830*/  LOP3.LUT R81, R81, 0x64006400, RZ, 0xfc, !PT ;  /* 0x6400640051517812 */ /* 0x000fe200078efcff */
[-C--:B-1----:R-:W-:Y:S01]  /*9840*/  HFMA2.MMA R13, R83, R20.reuse, R13 ;  /* 0x00000014530d7235 */ /* 0x082fe2000000000d */
[----:B------:R-:W-:Y:S01]  /*9850*/  HADD2 R91, R88, -1028, -1028 ;  /* 0xe404e404585b7430 */ /* 0x000fe20000000000 */
[----:B------:R-:W-:Y:S01]  /*9860*/  HFMA2.MMA R15, R95, R20, R14 ;  /* 0x000000145f0f7235 */ /* 0x000fe2000000000e */
[----:B------:R-:W-:Y:S01]  /*9870*/  LOP3.LUT R84, R84, 0x64006400, RZ, 0xfc, !PT ;  /* 0x6400640054547812 */ /* 0x000fe200078efcff */
[----:B------:R-:W-:Y:S01]  /*9880*/  HFMA2 R12, R93, R20, R12 ;  /* 0x000000145d0c7231 */ /* 0x000fe2000000000c */
[----:B------:R-:W-:Y:S01]  /*9890*/  LOP3.LUT R80, R78, 0x64006400, RZ, 0xfc, !PT ;  /* 0x640064004e507812 */ /* 0x000fe200078efcff */
[-C--:B------:R-:W-:Y:S01]  /*98a0*/  HFMA2.MMA R13, R46, R21.reuse, R13 ;  /* 0x000000152e0d7235 */ /* 0x080fe2000000000d */
[----:B------:R-:W-:Y:S01]  /*98b0*/  HFMA2 R17, R91, R18, R17 ;  /* 0x000000125b117231 */ /* 0x000fe20000000011 */
[----:B------:R-:W-:Y:S01]  /*98c0*/  HFMA2.MMA R15, R42, R21, R15 ;  /* 0x000000152a0f7235 */ /* 0x000fe2000000000f */
[----:B------:R-:W-:Y:S01]  /*98d0*/  HFMA2 R14, R44, R21, R12 ;  /* 0x000000152c0e7231 */ /* 0x000fe2000000000c */
[----:B------:R-:W-:Y:S01]  /*98e0*/  LOP3.LUT R12, R76, 0x64006400, RZ, 0xfc, !PT ;  /* 0x640064004c0c7812 */ /* 0x000fe200078efcff */
[----:B------:R-:W-:Y:S01]  /*98f0*/  HFMA2 R17, R48, R19, R17 ;  /* 0x0000001330117231 */ /* 0x000fe20000000011 */
[-C--:B------:R-:W-:Y:S01]  /*9900*/  HFMA2.MMA R13, R41, R22.reuse, R13 ;  /* 0x00000016290d7235 */ /* 0x080fe2000000000d */
[----:B------:R-:W-:Y:S01]  /*9910*/  HADD2 R97, R84, -1028, -1028 ;  /* 0xe404e40454617430 */ /* 0x000fe20000000000 */
[----:B------:R-:W-:Y:S01]  /*9920*/  HFMA2.MMA R15, R37, R22, R15 ;  /* 0x00000016250f7235 */ /* 0x000fe2000000000f */
[----:B------:R-:W-:Y:S01]  /*9930*/  HADD2 R76, R81, -1028, -1028 ;  /* 0xe404e404514c7430 */ /* 0x000fe20000000000 */
[----:B------:R-:W-:Y:S01]  /*9940*/  LOP3.LUT R79, R79, 0x64006400, RZ, 0xfc, !PT ;  /* 0x640064004f4f7812 */ /* 0x000fe200078efcff */
[----:B------:R-:W-:-:S02]  /*9950*/  HFMA2 R20, R97, R20, R17 ;  /* 0x0000001461147231 */ /* 0x000fc40000000011 */
[----:B------:R-:W-:Y:S02]  /*9960*/  HADD2 R80, R80, -1028, -1028 ;  /* 0xe404e40450507430 */ /* 0x000fe40000000000 */
        /* <DEDUP_REMOVED lines=66> */
[----:B0-----:R-:W-:-:S03]  /*9d90*/  HFMA2 R20, R97, R28, R13 ;  /* 0x0000001c61147231 */ /* 0x001fc6000000000d */
[-C--:B------:R-:W-:Y:S01]  /*9da0*/  HFMA2.MMA R19, R85, R22.reuse, R19 ;  /* 0x0000001655137235 */ /* 0x080fe20000000013 */
[----:B------:R-:W-:Y:S01]  /*9db0*/  HFMA2 R20, R40, R29, R20 ;  /* 0x0000001d28147231 */ /* 0x000fe20000000014 */
        /* <DEDUP_REMOVED lines=11> */
[----:B------:R-:W-:-:S04]  /*9e70*/  HFMA2.MMA R21, R42, R29, R21 ;  /* 0x0000001d2a157235 */ /* 0x000fc80000000015 */
        /* <DEDUP_REMOVED lines=13> */
.L_x_2672:
[----:B0-----:R-:W-:Y:S01]  /*9f50*/  ISETP.LT.AND P3, PT, R4, R5, PT ;  /* 0x000000050400720c */ /* 0x001fe20003f61270 */
[----:B------:R-:W-:Y:S01]  /*9f60*/  UIADD3 UR4, UR4, 0x40, URZ ;  /* 0x0000004004047890 */ /* 0x000fe2000fffe03f */
[----:B-----5:R-:W-:Y:S02]  /*9f70*/  @!P0 IMAD.IADD R9, R35, 0x1, R8 ;  /* 0x0000000123098824 */ /* 0x020fe400078e0208 */
[----:B------:R-:W-:-:S04]  /*9f80*/  IMAD.WIDE R26, R25, 0x4, R32 ;  /* 0x00000004191a7825 */ /* 0x000fc800078e0220 */
[----:B------:R-:W-:-:S05]  /*9f90*/  IMAD.MOV.U32 R8, RZ, RZ, R4 ;  /* 0x000000ffff087224 */ /* 0x000fca00078e0004 */
[----:B------:R-:W-:Y:S05]  /*9fa0*/  @!P2 BRA P3, `(.L_x_2673) ;  /* 0xffffe6900000a947 */ /* 0x000fea000183ffff */
.L_x_2671:
        /* <DEDUP_REMOVED lines=16> */
.L_x_2677:
[----:B------:R-:W0:Y:S02]  /*a0b0*/  LDS R8, [R2] ;  /* 0x0000000002087984 */ /* 0x000e240000000800 */
[----:B0-----:R-:W-:-:S06]  /*a0c0*/  HADD2 R9, R8, R24 ;  /* 0x0000001808097230 */ /* 0x001fcc0000000000 */
[----:B------:R-:W0:Y:S02]  /*a0d0*/  ATOMS.CAST.SPIN R9, [R2], R8, R9 ;  /* 0x000000080209738d */ /* 0x000e240001800009 */
[----:B0-----:R-:W-:-:S13]  /*a0e0*/  ISETP.EQ.U32.AND P0, PT, R9, 0x1, PT ;  /* 0x000000010900780c */ /* 0x001fda0003f02070 */
[----:B------:R-:W-:Y:S05]  /*a0f0*/  @!P0 BRA `(.L_x_2677) ;  /* 0xffffffb000008947 */ /* 0x000fea000383ffff */
[----:B------:R-:W-:Y:S05]  /*a100*/  BRA `(.L_x_2675) ;  /* 0x0000003000007947 */ /* 0x000fea0003800000 */
.L_x_2676:
[----:B------:R-:W2:Y:S02]  /*a110*/  LD.E R2, [R4.64] ;  /* 0x0000000604027980 */ /* 0x000ea4000c101900 */
[----:B--2---:R-:W-:-:S05]  /*a120*/  IMAD.IADD R9, R24, 0x1, R2 ;  /* 0x0000000118097824 */ /* 0x004fca00078e0202 */
[----:B------:R0:W-:Y:S02]  /*a130*/  ST.E [R4.64], R9 ;  /* 0x0000000904007985 */ /* 0x0001e4000c101906 */
.L_x_2675:
[----:B------:R-:W-:Y:S05]  /*a140*/  BSYNC B0 ;  /* 0x0000000000007941 */ /* 0x000fea0003800000 */
.L_x_2674:
[----:B------:R-:W2:Y:S01]  /*a150*/  ATOM.E.ADD.F16x2.RN.STRONG.GPU P0, RZ, [R4.64+0x4], R11 ;  /* 0x0000040b04ff798a */ /* 0x000ea2000810e9c6 */
[----:B------:R-:W-:Y:S01]  /*a160*/  BSSY B0, `(.L_x_2678) ;  /* 0x000000f000007945 */ /* 0x000fe20003800000 */
[----:B--2---:R-:W-:Y:S05]  /*a170*/  @P0 BRA `(.L_x_2679) ;  /* 0x000000d000000947 */ /* 0x004fea0003800000 */
[----:B------:R-:W1:Y:S02]  /*a180*/  QSPC.E.S P0, RZ, [R4+0x4] ;  /* 0x0000040004ff73aa */ /* 0x000e640000000500 */
[----:B-1----:R-:W-:Y:S05]  /*a190*/  @!P0 BRA `(.L_x_2680) ;  /* 0x0000008000008947 */ /* 0x002fea0003800000 */
[----:B0-----:R-:W-:-:S04]  /*a1a0*/  IADD3 R4, R4, 0x4, RZ ;  /* 0x0000000404047810 */ /* 0x001fc80007ffe0ff */
[----:B------:R-:W-:-:S05]  /*a1b0*/  LOP3.LUT R4, R4, 0xffffff, RZ, 0xc0, !PT ;  /* 0x00ffffff04047812 */ /* 0x000fca00078ec0ff */
.L_x_2681:
[----:B------:R-:W0:Y:S02]  /*a1c0*/  LDS R8, [R4] ;  /* 0x0000000004087984 */ /* 0x000e240000000800 */
[----:B0-----:R-:W-:-:S10]  /*a1d0*/  HFMA2.MMA R9, R8, 1, 1, R11 ;  /* 0x3c003c0008097835 */ /* 0x001fd4000000000b */
[----:B------:R-:W0:Y:S02]  /*a1e0*/  ATOMS.CAST.SPIN R9, [R4], R8, R9 ;  /* 0x000000080409738d */ /* 0x000e240001800009 */
[----:B0-----:R-:W-:-:S13]  /*a1f0*/  ISETP.EQ.U32.AND P0, PT, R9, 0x1, PT ;  /* 0x000000010900780c */ /* 0x001fda0003f02070 */
[----:B------:R-:W-:Y:S05]  /*a200*/  @!P0 BRA `(.L_x_2681) ;  /* 0xffffffb000008947 */ /* 0x000fea000383ffff */
[----:B------:R-:W-:Y:S05]  /*a210*/  BRA `(.L_x_2679) ;  /* 0x0000003000007947 */ /* 0x000fea0003800000 */
.L_x_2680:
[----:B------:R-:W2:Y:S02]  /*a220*/  LD.E R2, [R4.64+0x4] ;  /* 0x0000040604027980 */ /* 0x000ea4000c101900 */
[----:B0-2---:R-:W-:-:S05]  /*a230*/  IMAD.IADD R9, R11, 0x1, R2 ;  /* 0x000000010b097824 */ /* 0x005fca00078e0202 */
[----:B------:R0:W-:Y:S02]  /*a240*/  ST.E [R4.64+0x4], R9 ;  /* 0x0000040904007985 */ /* 0x0001e4000c101906 */
.L_x_2679:
[----:B------:R-:W-:Y:S05]  /*a250*/  BSYNC B0 ;  /* 0x0000000000007941 */ /* 0x000fea0003800000 */
.L_x_2678:
        /* <DEDUP_REMOVED lines=9> */
[----:B------:R-:W-:Y:S01]  /*a2f0*/  LOP3.LUT R0, R4, 0xffffff, RZ, 0xc0, !PT ;  /* 0x00ffffff04007812 */ /* 0x000fe200078ec0ff */
[----:B------:R-:W-:-:S04]  /*a300*/  IMAD.MOV.U32 R9, RZ, RZ, R7 ;  /* 0x000000ffff097224 */ /* 0x000fc800078e0007 */
.L_x_2685:
[----:B------:R-:W0:Y:S02]  /*a310*/  LDS R6, [R0] ;  /* 0x0000000000067984 */ /* 0x000e240000000800 */
[----:B0-----:R-:W-:-:S06]  /*a320*/  HADD2 R7, R6, R9 ;  /* 0x0000000906077230 */ /* 0x001fcc0000000000 */
[----:B------:R-:W0:Y:S02]  /*a330*/  ATOMS.CAST.SPIN R7, [R0], R6, R7 ;  /* 0x000000060007738d */ /* 0x000e240001800007 */
[----:B0-----:R-:W-:-:S13]  /*a340*/  ISETP.EQ.U32.AND P0, PT, R7, 0x1, PT ;  /* 0x000000010700780c */ /* 0x001fda0003f02070 */
[----:B------:R-:W-:Y:S05]  /*a350*/  @!P0 BRA `(.L_x_2685) ;  /* 0xffffffb000008947 */ /* 0x000fea000383ffff */
[----:B------:R-:W-:Y:S05]  /*a360*/  BRA `(.L_x_2683) ;  /* 0x0000003000007947 */ /* 0x000fea0003800000 */
.L_x_2684:
[----:B------:R-:W2:Y:S02]  /*a370*/  LD.E R0, [R4.64] ;  /* 0x0000000604007980 */ /* 0x000ea4000c101900 */
[----:B--2---:R-:W-:-:S05]  /*a380*/  IMAD.IADD R7, R7, 0x1, R0 ;  /* 0x0000000107077824 */ /* 0x004fca00078e0200 */
[----:B------:R0:W-:Y:S02]  /*a390*/  ST.E [R4.64], R7 ;  /* 0x0000000704007985 */ /* 0x0001e4000c101906 */
.L_x_2683:
[----:B------:R-:W-:Y:S05]  /*a3a0*/  BSYNC B0 ;  /* 0x0000000000007941 */ /* 0x000fea0003800000 */
.L_x_2682:
[----:B------:R-:W2:Y:S02]  /*a3b0*/  ATOM.E.ADD.F16x2.RN.STRONG.GPU P0, RZ, [R4.64+0x4], R3 ;  /* 0x0000040304ff798a */ /* 0x000ea4000810e9c6 */
[----:B--2---:R-:W-:Y:S05]  /*a3c0*/  @P0 EXIT ;  /* 0x000000000000094d */ /* 0x004fea0003800000 */
[----:B------:R-:W1:Y:S02]  /*a3d0*/  QSPC.E.S P0, RZ, [R4+0x4] ;  /* 0x0000040004ff73aa */ /* 0x000e640000000500 */
[----:B-1----:R-:W-:Y:S05]  /*a3e0*/  @!P0 BRA `(.L_x_2686) ;  /* 0x0000009000008947 */ /* 0x002fea0003800000 */
[----:B0-----:R-:W-:Y:S01]  /*a3f0*/  IADD3 R4, R4, 0x4, RZ ;  /* 0x0000000404047810 */ /* 0x001fe20007ffe0ff */
[----:B------:R-:W-:-:S03]  /*a400*/  IMAD.MOV.U32 R5, RZ, RZ, R3 ;  /* 0x000000ffff057224 */ /* 0x000fc600078e0003 */
[----:B------:R-:W-:-:S05]  /*a410*/  LOP3.LUT R4, R4, 0xffffff, RZ, 0xc0, !PT ;  /* 0x00ffffff04047812 */ /* 0x000fca00078ec0ff */
.L_x_2687:
[----:B------:R-:W0:Y:S02]  /*a420*/  LDS R2, [R4] ;  /* 0x0000000004027984 */ /* 0x000e240000000800 */
[----:B0-----:R-:W-:-:S10]  /*a430*/  HFMA2.MMA R3, R2, 1, 1, R5 ;  /* 0x3c003c0002037835 */ /* 0x001fd40000000005 */
[----:B------:R-:W0:Y:S02]  /*a440*/  ATOMS.CAST.SPIN R3, [R4], R2, R3 ;  /* 0x000000020403738d */ /* 0x000e240001800003 */
[----:B0-----:R-:W-:-:S13]  /*a450*/  ISETP.EQ.U32.AND P0, PT, R3, 0x1, PT ;  /* 0x000000010300780c */ /* 0x001fda0003f02070 */
[----:B------:R-:W-:Y:S05]  /*a460*/  @!P0 BRA `(.L_x_2687) ;  /* 0xffffffb000008947 */ /* 0x000fea000383ffff */
[----:B------:R-:W-:Y:S05]  /*a470*/  EXIT ;  /* 0x000000000000794d */ /* 0x000fea0003800000 */
.L_x_2686:
[----:B------:R-:W2:Y:S02]  /*a480*/  LD.E R0, [R4.64+0x4] ;  /* 0x0000040604007980 */ /* 0x000ea4000c101900 */
[----:B--2---:R-:W-:-:S05]  /*a490*/  IMAD.IADD R3, R3, 0x1, R0 ;  /* 0x0000000103037824 */ /* 0x004fca00078e0200 */
[----:B------:R-:W-:Y:S01]  /*a4a0*/  ST.E [R4.64+0x4], R3 ;  /* 0x0000040304007985 */ /* 0x000fe2000c101906 */
[----:B------:R-:W-:Y:S05]  /*a4b0*/  EXIT ;  /* 0x000000000000794d */ /* 0x000fea0003800000 */
.L_x_2688:
        /* <DEDUP_REMOVED lines=12> */
.L_x_3766:


//--------------------- .text._Z23gemm_half_q_half_kernelILi2ELi20ELb0ELb0ELi64EEvPK6__halfPKjS4_S2_PS0_iiiiPKtS7_iiiiiibS2_i --------------------------
	.section	.text._Z23gemm_half_q_half_kernelILi2ELi20ELb0ELb0ELi64EEvPK6__halfPKjS4_S2_PS0_iiiiPKtS7_iiiiiibS2_i,"ax",@progbits
	.sectioninfo	@"SHI_REGISTERS=114"
	.align	128
        .global         _Z23gemm_half_q_half_kernelILi2ELi20ELb0ELb0ELi64EEvPK6__halfPKjS4_S2_PS0_iiiiPKtS7_iiiiiibS2_i
        .type           _Z23gemm_half_q_half_kernelILi2ELi20ELb0ELb0ELi64EEvPK6__halfPKjS4_S2_PS0_iiiiPKtS7_iiiiiibS2_i,@function
        .size           _Z23gemm_half_q_half_kernelILi2ELi20ELb0ELb0ELi64EEvPK6__halfPKjS4_S2_PS0_iiiiPKtS7_iiiiiibS2_i,(.L_x_3767 - _Z23gemm_half_q_half_kernelILi2ELi20ELb0ELb0ELi64EEvPK6__halfPKjS4_S2_PS0_iiiiPKtS7_iiiiiibS2_i)
        .other          _Z23gemm_half_q_half_kernelILi2ELi20ELb0ELb0ELi64EEvPK6__halfPKjS4_S2_PS0_iiiiPKtS7_iiiiiibS2_i,@"STO_CUDA_ENTRY STV_DEFAULT"
_Z23gemm_half_q_half_kernelILi2ELi20ELb0ELb0ELi64EEvPK6__halfPKjS4_S2_PS0_iiiiPKtS7_iiiiiibS2_i:
.text._Z23gemm_half_q_half_kernelILi2ELi20ELb0ELb0ELi64EEvPK6__halfPKjS4_S2_PS0_iiiiPKtS7_iiiiiibS2_i:
        /* <DEDUP_REMOVED lines=40> */
.L_x_2693:
        /* <DEDUP_REMOVED lines=17> */
.L_x_2692:
        /* <DEDUP_REMOVED lines=17> */
.L_x_2691:
        /* <DEDUP_REMOVED lines=13> */
.L_x_2695:
        /* <DEDUP_REMOVED lines=17> */
.L_x_2694:
        /* <DEDUP_REMOVED lines=15> */
.L_x_2690:
[----:B------:R-:W-:Y:S05]  /*0770*/  BSYNC B0 ;  /* 0x0000000000007941 */ /* 0x000fea0003800000 */
.L_x_2689:
        /* <DEDUP_REMOVED lines=18> */
.L_x_2698:
        /* <DEDUP_REMOVED lines=11> */
.L_x_2697:
        /* <DEDUP_REMOVED lines=10> */
.L_x_2696:
        /* <DEDUP_REMOVED lines=14> */
.L_x_2700:
        /* <DEDUP_REMOVED lines=43> */
.L_x_2699:
        /* <DEDUP_REMOVED lines=57> */
[----:B------:R-:W-:-:S05]  /*1110*/  IMAD R0, R0, c[0x0][0x18c], RZ ;  /* 0x0000630000007a24 */ /* 0x000fca00078e02ff */
        /* <DEDUP_REMOVED lines=11> */
.L_x_2703:
[----:B------:R-:W-:Y:S01]  /*11d0*/  ISETP.NE.AND P0, PT, R21, R30, PT ;  /* 0x0000001e1500720c */ /* 0x000fe20003f05270 */
[----:B------:R-:W-:-:S04]  /*11e0*/  IMAD.MOV.U32 R29, RZ, RZ, 0x4 ;  /* 0x00000004ff1d7424 */ /* 0x000fc800078e00ff */
[C---:B------:R-:W-:Y:S02]  /*11f0*/  IMAD.WIDE R16, R29.reuse, c[0x0][0x18c], R36 ;  /* 0x000063001d107a25 */ /* 0x040fe400078e0224 */
[----:B------:R-:W5:Y:S06]  /*1200*/  LDG.E.128.CONSTANT R36, [R36.64] ;  /* 0x0000000624247981 */ /* 0x000f6c000c1e9d00 */
[----:B------:R-:W-:Y:S01]  /*1210*/  @!P0 IADD3 R24, R24, 0x1, RZ ;  /* 0x0000000118188810 */ /* 0x000fe20007ffe0ff */
[----:B------:R-:W-:Y:S02]  /*1220*/  IMAD.WIDE R12, R29, c[0x0][0x18c], R16 ;  /* 0x000063001d0c7a25 */ /* 0x000fe400078e0210 */
[----:B------:R-:W5:Y:S02]  /*1230*/  LDG.E.128.CONSTANT R16, [R16.64] ;  /* 0x0000000610107981 */ /* 0x000f64000c1e9d00 */
[----:B------:R-:W-:-:S02]  /*1240*/  @!P0 IMAD R2, R24, 0x8, R1 ;  /* 0x0000000818028824 */ /* 0x000fc400078e0201 */
[----:B------:R-:W-:Y:S02]  /*1250*/  @!P0 IMAD.SHL.U32 R32, R21, 0x2, RZ ;  /* 0x0000000215208824 */ /* 0x000fe400078e00ff */
[----:B------:R-:W-:Y:S02]  /*1260*/  @!P0 IMAD.MOV.U32 R33, RZ, RZ, 0x2 ;  /* 0x00000002ff218424 */ /* 0x000fe400078e00ff */
[----:B------:R-:W2:Y:S01]  /*1270*/  @!P0 LDL.64 R2, [R2] ;  /* 0x0000000002028983 */ /* 0x000ea20000100a00 */
[----:B------:R-:W-:-:S03]  /*1280*/  IMAD.WIDE R8, R29, c[0x0][0x18c], R12 ;  /* 0x000063001d087a25 */ /* 0x000fc600078e020c */
[----:B------:R-:W5:Y:S01]  /*1290*/  LDG.E.128.CONSTANT R12, [R12.64] ;  /* 0x000000060c0c7981 */ /* 0x000f62000c1e9d00 */
[----:B------:R-:W-:-:S03]  /*12a0*/  @!P0 IMAD.WIDE R32, R32, R33, c[0x0][0x198] ;  /* 0x0000660020208625 */ /* 0x000fc600078e0221 */
[----:B------:R0:W5:Y:S04]  /*12b0*/  LDG.E.128.CONSTANT R4, [R8.64] ;  /* 0x0000000608047981 */ /* 0x000168000c1e9d00 */
[----:B------:R0:W5:Y:S01]  /*12c0*/  @!P0 LDG.E.U16.CONSTANT R32, [R32.64+0x2] ;  /* 0x0000020620208981 */ /* 0x000162000c1e9500 */
[----:B------:R-:W-:-:S04]  /*12d0*/  IADD3 R31, R21, 0x20, RZ ;  /* 0x00000020151f7810 */ /* 0x000fc80007ffe0ff */
[----:B------:R-:W-:Y:S02]  /*12e0*/  ISETP.GE.AND P3, PT, R31, c[0x0][0x1b0], PT ;  /* 0x00006c001f007a0c */ /* 0x000fe40003f66270 */
[----:B--2---:R-:W-:Y:S02]  /*12f0*/  @!P0 PRMT R0, R2, 0x7610, R0 ;  /* 0x0000761002008816 */ /* 0x004fe40000000000 */
[----:B------:R-:W-:Y:S02]  /*1300*/  @!P0 PRMT R23, R3, 0x7610, R23 ;  /* 0x0000761003178816 */ /* 0x000fe40000000017 */
[----:B------:R-:W-:Y:S02]  /*1310*/  @!P0 PRMT R0, R0, 0x7610, R2 ;  /* 0x0000761000008816 */ /* 0x000fe40000000002 */
[----:B------:R-:W-:Y:S01]  /*1320*/  @!P0 PRMT R23, R23, 0x7610, R3 ;  /* 0x0000761017178816 */ /* 0x000fe20000000003 */
[----:B------:R-:W-:Y:S01]  /*1330*/  IMAD.WIDE R2, R29, c[0x0][0x18c], R8 ;  /* 0x000063001d027a25 */ /* 0x000fe200078e0208 */
        /* <DEDUP_REMOVED lines=405> */
.L_x_2702:
[----:B0-----:R-:W-:Y:S01]  /*2c90*/  ISETP.LT.AND P2, PT, R31, R20, PT ;  /* 0x000000141f00720c */ /* 0x001fe20003f41270 */
[----:B------:R-:W-:Y:S01]  /*2ca0*/  UIADD3 UR4, UR4, 0x40, URZ ;  /* 0x0000004004047890 */ /* 0x000fe2000fffe03f */
[----:B-----5:R-:W-:Y:S02]  /*2cb0*/  @!P0 IMAD.IADD R30, R32, 0x1, R21 ;  /* 0x00000001201e8824 */ /* 0x020fe400078e0215 */
[----:B------:R-:W-:-:S04]  /*2cc0*/  IMAD.WIDE R36, R29, c[0x0][0x18c], R2 ;  /* 0x000063001d247a25 */ /* 0x000fc800078e0202 */
[----:B------:R-:W-:-:S05]  /*2cd0*/  IMAD.MOV.U32 R21, RZ, RZ, R31 ;  /* 0x000000ffff157224 */ /* 0x000fca00078e001f */
[----:B------:R-:W-:Y:S05]  /*2ce0*/  @!P3 BRA P2, `(.L_x_2703) ;  /* 0xffffe4e00000b947 */ /* 0x000fea000103ffff */
.L_x_2701:
[----:B------:R-:W-:-:S04]  /*2cf0*/  ISETP.GE.AND P0, PT, R21, R20, PT ;  /* 0x000000141500720c */ /* 0x000fc80003f06270 */
[----:B------:R-:W-:-:S13]  /*2d00*/  ISETP.GE.OR P0, PT, R21, c[0x0][0x1b8], P0 ;  /* 0x00006e0015007a0c */ /* 0x000fda0000706670 */
[----:B------:R-:W-:Y:S05]  /*2d10*/  @P0 BRA `(.L_x_2704) ;  /* 0x0000197000000947 */ /* 0x000fea0003800000 */
.L_x_2706:
[C---:B------:R-:W-:Y:S01]  /*2d20*/  ISETP.NE.AND P0, PT, R21.reuse, R30, PT ;  /* 0x0000001e1500720c */ /* 0x040fe20003f05270 */
[----:B------:R-:W-:Y:S01]  /*2d30*/  IMAD.MOV.U32 R29, RZ, RZ, 0x4 ;  /* 0x00000004ff1d7424 */ /* 0x000fe200078e00ff */
[----:B------:R0:W5:Y:S11]  /*2d40*/  LDG.E.128.CONSTANT R12, [R36.64] ;  /* 0x00000006240c7981 */ /* 0x000176000c1e9d00 */
[----:B------:R-:W-:Y:S01]  /*2d50*/  @!P0 IADD3 R24, R24, 0x1, RZ ;  /* 0x0000000118188810 */ /* 0x000fe20007ffe0ff */
[----:B------:R-:W-:Y:S01]  /*2d60*/  @!P0 IMAD.MOV.U32 R33, RZ, RZ, 0x2 ;  /* 0x00000002ff218424 */ /* 0x000fe200078e00ff */
[----:B------:R-:W-:-:S03]  /*2d70*/  @!P0 LEA R32, R21, 0x1, 0x1 ;  /* 0x0000000115208811 */ /* 0x000fc600078e08ff */
[----:B------:R-:W-:Y:S02]  /*2d80*/  @!P0 IMAD R2, R24, 0x8, R1 ;  /* 0x0000000818028824 */ /* 0x000fe400078e0201 */
[----:B------:R-:W-:-:S04]  /*2d90*/  @!P0 IMAD.WIDE R32, R32, R33, c[0x0][0x198] ;  /* 0x0000660020208625 */ /* 0x000fc800078e0221 */
[----:B------:R-:W2:Y:S01]  /*2da0*/  @!P0 LDL.64 R2, [R2] ;  /* 0x0000000002028983 */ /* 0x000ea20000100a00 */
[----:B------:R-:W-:-:S03]  /*2db0*/  IMAD.WIDE R4, R29, c[0x0][0x18c], R36 ;  /* 0x000063001d047a25 */ /* 0x000fc600078e0224 */
        /* <DEDUP_REMOVED lines=391> */
.L_x_2705:
[----:B0-----:R-:W-:Y:S01]  /*4630*/  ISETP.LT.AND P3, PT, R31, R20, PT ;  /* 0x000000141f00720c */ /* 0x001fe20003f61270 */
[----:B------:R-:W-:Y:S01]  /*4640*/  UIADD3 UR4, UR4, 0x40, URZ ;  /* 0x0000004004047890 */ /* 0x000fe2000fffe03f */
[----:B-----5:R-:W-:Y:S02]  /*4650*/  @!P0 IMAD.IADD R30, R32, 0x1, R21 ;  /* 0x00000001201e8824 */ /* 0x020fe400078e0215 */
[----:B------:R-:W-:-:S04]  /*4660*/  IMAD.WIDE R36, R29, c[0x0][0x18c], R2 ;  /* 0x000063001d247a25 */ /* 0x000fc800078e0202 */
[----:B------:R-:W-:-:S05]  /*4670*/  IMAD.MOV.U32 R21, RZ, RZ, R31 ;  /* 0x000000ffff157224 */ /* 0x000fca00078e001f */
[----:B------:R-:W-:Y:S05]  /*4680*/  @!P2 BRA P3, `(.L_x_2706) ;  /* 0xffffe6900000a947 */ /* 0x000fea000183ffff */
.L_x_2704:
        /* <DEDUP_REMOVED lines=16> */
.L_x_2710:
[----:B------:R-:W0:Y:S02]  /*4790*/  LDS R6, [R4] ;  /* 0x0000000004067984 */ /* 0x000e240000000800 */
[----:B0-----:R-:W-:-:S06]  /*47a0*/  HADD2 R7, R6, R28 ;  /* 0x0000001c06077230 */ /* 0x001fcc0000000000 */
[----:B------:R-:W0:Y:S02]  /*47b0*/  ATOMS.CAST.SPIN R7, [R4], R6, R7 ;  /* 0x000000060407738d */ /* 0x000e240001800007 */
[----:B0-----:R-:W-:-:S13]  /*47c0*/  ISETP.EQ.U32.AND P0, PT, R7, 0x1, PT ;  /* 0x000000010700780c */ /* 0x001fda0003f02070 */
[----:B------:R-:W-:Y:S05]  /*47d0*/  @!P0 BRA `(.L_x_2710) ;  /* 0xffffffb000008947 */ /* 0x000fea000383ffff */
[----:B------:R-:W-:Y:S05]  /*47e0*/  BRA `(.L_x_2708) ;  /* 0x0000003000007947 */ /* 0x000fea0003800000 */
.L_x_2709:
[----:B------:R-:W2:Y:S02]  /*47f0*/  LD.E R4, [R2.64] ;  /* 0x0000000602047980 */ /* 0x000ea4000c101900 */
[----:B--2---:R-:W-:-:S05]  /*4800*/  IMAD.IADD R5, R28, 0x1, R4 ;  /* 0x000000011c057824 */ /* 0x004fca00078e0204 */
[----:B------:R0:W-:Y:S02]  /*4810*/  ST.E [R2.64], R5 ;  /* 0x0000000502007985 */ /* 0x0001e4000c101906 */
.L_x_2708:
[----:B------:R-:W-:Y:S05]  /*4820*/  BSYNC B0 ;  /* 0x0000000000007941 */ /* 0x000fea0003800000 */
.L_x_2707:
[----:B------:R-:W2:Y:S01]  /*4830*/  ATOM.E.ADD.F16x2.RN.STRONG.GPU P0, RZ, [R2.64+0x4], R27 ;  /* 0x0000041b02ff798a */ /* 0x000ea2000810e9c6 */
[----:B------:R-:W-:Y:S01]  /*4840*/  BSSY B0, `(.L_x_2711) ;  /* 0x000000f000007945 */ /* 0x000fe20003800000 */
[----:B--2---:R-:W-:Y:S05]  /*4850*/  @P0 BRA `(.L_x_2712) ;  /* 0x000000d000000947 */ /* 0x004fea0003800000 */
[----:B------:R-:W1:Y:S02]  /*4860*/  QSPC.E.S P0, RZ, [R2+0x4] ;  /* 0x0000040002ff73aa */ /* 0x000e640000000500 */
[----:B-1----:R-:W-:Y:S05]  /*4870*/  @!P0 BRA `(.L_x_2713) ;  /* 0x0000008000008947 */ /* 0x002fea0003800000 */
[----:B0-----:R-:W-:-:S04]  /*4880*/  IADD3 R2, R2, 0x4, RZ ;  /* 0x0000000402027810 */ /* 0x001fc80007ffe0ff */
[----:B------:R-:W-:-:S05]  /*4890*/  LOP3.LUT R2, R2, 0xffffff, RZ, 0xc0, !PT ;  /* 0x00ffffff02027812 */ /* 0x000fca00078ec0ff */
.L_x_2714:
[----:B------:R-:W0:Y:S02]  /*48a0*/  LDS R4, [R2] ;  /* 0x0000000002047984 */ /* 0x000e240000000800 */
[----:B0-----:R-:W-:-:S10]  /*48b0*/  HFMA2.MMA R5, R4, 1, 1, R27 ;  /* 0x3c003c0004057835 */ /* 0x001fd4000000001b */
[----:B------:R-:W0:Y:S02]  /*48c0*/  ATOMS.CAST.SPIN R5, [R2], R4, R5 ;  /* 0x000000040205738d */ /* 0x000e240001800005 */
[----:B0-----:R-:W-:-:S13]  /*48d0*/  ISETP.EQ.U32.AND P0, PT, R5, 0x1, PT ;  /* 0x000000010500780c */ /* 0x001fda0003f02070 */
[----:B------:R-:W-:Y:S05]  /*48e0*/  @!P0 BRA `(.L_x_2714) ;  /* 0xffffffb000008947 */ /* 0x000fea000383ffff */
[----:B------:R-:W-:Y:S05]  /*48f0*/  BRA `(.L_x_2712) ;  /* 0x0000003000007947 */ /* 0x000fea0003800000 */
.L_x_2713:
[----:B------:R-:W2:Y:S02]  /*4900*/  LD.E R4, [R2.64+0x4] ;  /* 0x0000040602047980 */ /* 0x000ea4000c101900 */
[----:B0-2---:R-:W-:-:S05]  /*4910*/  IMAD.IADD R5, R27, 0x1, R4 ;  /* 0x000000011b057824 */ /* 0x005fca00078e0204 */
[----:B------:R0:W-:Y:S02]  /*4920*/  ST.E [R2.64+0x4], R5 ;  /* 0x0000040502007985 */ /* 0x0001e4000c101906 */
.L_x_2712:
[----:B------:R-:W-:Y:S05]  /*4930*/  BSYNC B0 ;  /* 0x0000000000007941 */ /* 0x000fea0003800000 */
.L_x_2711:
        /* <DEDUP_REMOVED lines=10> */
.L_x_2718:
[----:B------:R-:W0:Y:S02]  /*49e0*/  LDS R4, [R0] ;  /* 0x0000000000047984 */ /* 0x000e240000000800 */
[----:B0-----:R-:W-:-:S06]  /*49f0*/  HADD2 R5, R4, R25 ;  /* 0x0000001904057230 */ /* 0x001fcc0000000000 */
[----:B------:R-:W0:Y:S02]  /*4a00*/  ATOMS.CAST.SPIN R5, [R0], R4, R5 ;  /* 0x000000040005738d */ /* 0x000e240001800005 */
[----:B0-----:R-:W-:-:S13]  /*4a10*/  ISETP.EQ.U32.AND P0, PT, R5, 0x1, PT ;  /* 0x000000010500780c */ /* 0x001fda0003f02070 */
[----:B------:R-:W-:Y:S05]  /*4a20*/  @!P0 BRA `(.L_x_2718) ;  /* 0xffffffb000008947 */ /* 0x000fea000383ffff */
[----:B------:R-:W-:Y:S05]  /*4a30*/  BRA `(.L_x_2716) ;  /* 0x0000003000007947 */ /* 0x000fea0003800000 */
.L_x_2717:
[----:B------:R-:W2:Y:S02]  /*4a40*/  LD.E R0, [R2.64] ;  /* 0x0000000602007980 */ /* 0x000ea4000c101900 */
[----:B--2---:R-:W-:-:S05]  /*4a50*/  IMAD.IADD R5, R25, 0x1, R0 ;  /* 0x0000000119057824 */ /* 0x004fca00078e0200 */
[----:B------:R0:W-:Y:S02]  /*4a60*/  ST.E [R2.64], R5 ;  /* 0x0000000502007985 */ /* 0x0001e4000c101906 */
.L_x_2716:
[----:B------:R-:W-:Y:S05]  /*4a70*/  BSYNC B0 ;  /* 0x0000000000007941 */ /* 0x000fea0003800000 */
.L_x_2715:
[----:B------:R-:W2:Y:S02]  /*4a80*/  ATOM.E.ADD.F16x2.RN.STRONG.GPU P0, RZ, [R2.64+0x4], R26 ;  /* 0x0000041a02ff798a */ /* 0x000ea4000810e9c6 */
[----:B--2---:R-:W-:Y:S05]  /*4a90*/  @P0 EXIT ;  /* 0x000000000000094d */ /* 0x004fea0003800000 */
[----:B------:R-:W1:Y:S02]  /*4aa0*/  QSPC.E.S P0, RZ, [R2+0x4] ;  /* 0x0000040002ff73aa */ /* 0x000e640000000500 */
[----:B-1----:R-:W-:Y:S05]  /*4ab0*/  @!P0 BRA `(.L_x_2719) ;  /* 0x0000008000008947 */ /* 0x002fea0003800000 */
[----:B0-----:R-:W-:-:S04]  /*4ac0*/  IADD3 R2, R2, 0x4, RZ ;  /* 0x0000000402027810 */ /* 0x001fc80007ffe0ff */
[----:B------:R-:W-:-:S05]  /*4ad0*/  LOP3.LUT R2, R2, 0xffffff, RZ, 0xc0, !PT ;  /* 0x00ffffff02027812 */ /* 0x000fca00078ec0ff */
.L_x_2720:
[----:B------:R-:W0:Y:S02]  /*4ae0*/  LDS R4, [R2] ;  /* 0x0000000002047984 */ /* 0x000e240000000800 */
[----:B0-----:R-:W-:-:S10]  /*4af0*/  HFMA2.MMA R5, R4, 1, 1, R26 ;  /* 0x3c003c0004057835 */ /* 0x001fd4000000001a */
[----:B------:R-:W0:Y:S02]  /*4b00*/  ATOMS.CAST.SPIN R5, [R2], R4, R5 ;  /* 0x000000040205738d */ /* 0x000e240001800005 */
[----:B0-----:R-:W-:-:S13]  /*4b10*/  ISETP.EQ.U32.AND P0, PT, R5, 0x1, PT ;  /* 0x000000010500780c */ /* 0x001fda0003f02070 */
[----:B------:R-:W-:Y:S05]  /*4b20*/  @!P0 BRA `(.L_x_2720) ;  /* 0xffffffb000008947 */ /* 0x000fea000383ffff */
[----:B------:R-:W-:Y:S05]  /*4b30*/  EXIT ;  /* 0x000000000000794d */ /* 0x000fea0003800000 */
.L_x_2719:
[----:B------:R-:W2:Y:S02]  /*4b40*/  LD.E R0, [R2.64+0x4] ;  /* 0x0000040602007980 */ /* 0x000ea4000c101900 */
[----:B0-2---:R-:W-:-:S05]  /*4b50*/  IMAD.IADD R5, R26, 0x1, R0 ;  /* 0x000000011a057824 */ /* 0x005fca00078e0200 */
[----:B------:R-:W-:Y:S01]  /*4b60*/  ST.E [R2.64+0x4], R5 ;  /* 0x0000040502007985 */ /* 0x000fe2000c101906 */
[----:B------:R-:W-:Y:S05]  /*4b70*/  EXIT ;  /* 0x000000000000794d */ /* 0x000fea0003800000 */
.L_x_2721:
        /* <DEDUP_REMOVED lines=16> */
.L_x_3767:


//--------------------- .text._Z23gemm_half_q_half_kernelILi2ELi38ELb0ELb0ELi64EEvPK6__halfPKjS4_S2_PS0_iiiiPKtS7_iiiiiibS2_i --------------------------
	.section	.text._Z23gemm_half_q_half_kernelILi2ELi38ELb0ELb0ELi64EEvPK6__halfPKjS4_S2_PS0_iiiiPKtS7_iiiiiibS2_i,"ax",@progbits
	.sectioninfo	@"SHI_REGISTERS=98"
	.align	128
        .global         _Z23gemm_half_q_half_kernelILi2ELi38ELb0ELb0ELi64EEvPK6__halfPKjS4_S2_PS0_iiiiPKtS7_iiiiiibS2_i
        .type           _Z23gemm_half_q_half_kernelILi2ELi38ELb0ELb0ELi64EEvPK6__halfPKjS4_S2_PS0_iiiiPKtS7_iiiiiibS2_i,@function
        .size           _Z23gemm_half_q_half_kernelILi2ELi38ELb0ELb0ELi64EEvPK6__halfPKjS4_S2_PS0_iiiiPKtS7_iiiiiibS2_i,(.L_x_3768 - _Z23gemm_half_q_half_kernelILi2ELi38ELb0ELb0ELi64EEvPK6__halfPKjS4_S2_PS0_iiiiPKtS7_iiiiiibS2_i)
        .other          _Z23gemm_half_q_half_kernelILi2ELi38ELb0ELb0ELi64EEvPK6__halfPKjS4_S2_PS0_iiiiPKtS7_iiiiiibS2_i,@"STO_CUDA_ENTRY STV_DEFAULT"
_Z23gemm_half_q_half_kernelILi2ELi38ELb0ELb0ELi64EEvPK6__halfPKjS4_S2_PS0_iiiiPKtS7_iiiiiibS2_i:
.text._Z23gemm_half_q_half_kernelILi2ELi38ELb0ELb0ELi64EEvPK6__halfPKjS4_S2_PS0_iiiiPKtS7_iiiiiibS2_i:
        /* <DEDUP_REMOVED lines=40> */
.L_x_2726:
        /* <DEDUP_REMOVED lines=17> */
.L_x_2725:
        /* <DEDUP_REMOVED lines=17> */
.L_x_2724:
        /* <DEDUP_REMOVED lines=13> */
.L_x_2728:
        /* <DEDUP_REMOVED lines=17> */
.L_x_2727:
        /* <DEDUP_REMOVED lines=15> */
.L_x_2723:
[----:B------:R-:W-:Y:S05]  /*0770*/  BSYNC B0 ;  /* 0x0000000000007941 */ /* 0x000fea0003800000 */
.L_x_2722:
        /* <DEDUP_REMOVED lines=18> */
.L_x_2731:
        /* <DEDUP_REMOVED lines=11> */
.L_x_2730:
        /* <DEDUP_REMOVED lines=10> */
.L_x_2729:
        /* <DEDUP_REMOVED lines=14> */
.L_x_2733:
        /* <DEDUP_REMOVED lines=43> */
.L_x_2732:
        /* <DEDUP_REMOVED lines=55> */
[----:B------:R-:W-:-:S03]  /*10f0*/  SHF.R.S32.HI R3, RZ, 0x1f, R5 ;  /* 0x0000001fff037819 */ /* 0x000fc60000011405 */
[----:B------:R-:W-:-:S05]  /*1100*/  IMAD R0, R0, c[0x0][0x18c], RZ ;  /* 0x0000630000007a24 */ /* 0x000fca00078e02ff */
[----:B------:R-:W-:-:S04]  /*1110*/  IADD3 R5, P2, R5, R0, RZ ;  /* 0x0000000005057210 */ /* 0x000fc80007f5e0ff */
[----:B------:R-:W-:Y:S02]  /*1120*/  LEA.HI.X.SX32 R0, R0, R3, 0x1, P2 ;  /* 0x0000000300007211 */ /* 0x000fe400010f0eff */
[C---:B------:R-:W-:Y:S02]  /*1130*/  LEA R12, P2, R5.reuse, c[0x0][0x168], 0x2 ;  /* 0x00005a00050c7a11 */ /* 0x040fe400078410ff */
[----:B------:R-:W-:Y:S02]  /*1140*/  PRMT R3, RZ, 0x5410, RZ ;  /* 0x00005410ff037816 */ /* 0x000fe400000000ff */
[----:B------:R-:W-:Y:S02]  /*1150*/  LEA.HI.X R13, R5, c[0x0][0x16c], R0, 0x2, P2 ;  /* 0x00005b00050d7a11 */ /* 0x000fe400010f1400 */
[----:B--2---:R-:W-:Y:S02]  /*1160*/  PRMT R2, R14, 0x7610, R14 ;  /* 0x000076100e027816 */ /* 0x004fe4000000000e */
[----:B------:R-:W-:Y:S01]  /*1170*/  PRMT R0, R15, 0x7610, R15 ;  /* 0x000076100f007816 */ /* 0x000fe2000000000f */
[----:B----4-:R-:W-:Y:S01]  /*1180*/  IMAD.IADD R27, R22, 0x1, R4 ;  /* 0x00000001161b7824 */ /* 0x010fe200078e0204 */
[----:B------:R-:W-:Y:S05]  /*1190*/  @P0 BRA `(.L_x_2734) ;  /* 0x00001de000000947 */ /* 0x000fea0003800000 */
[----:B------:R-:W-:Y:S01]  /*11a0*/  IMAD.MOV.U32 R26, RZ, RZ, RZ ;  /* 0x000000ffff1a7224 */ /* 0x000fe200078e00ff */
[----:B------:R-:W-:Y:S01]  /*11b0*/  PRMT R25, RZ, 0x7610, R25 ;  /* 0x00007610ff197816 */ /* 0x000fe20000000019 */
[----:B------:R-:W-:-:S02]  /*11c0*/  ULDC UR5, c[0x0][0x18c] ;  /* 0x0000630000057ab9 */ /* 0x000fc40000000800 */
[----:B------:R-:W-:Y:S02]  /*11d0*/  USHF.R.S32.HI UR5, URZ, 0x1f, UR5 ;  /* 0x0000001f3f057899 */ /* 0x000fe40008011405 */
[----:B------:R-:W-:Y:S02]  /*11e0*/  UMOV UR4, URZ ;  /* 0x0000003f00047c82 */ /* 0x000fe40008000000 */
.L_x_2737:
[----:B------:R-:W-:Y:S01]  /*11f0*/  ISETP.NE.AND P0, PT, R22, R27, PT ;  /* 0x0000001b1600720c */ /* 0x000fe20003f05270 */
[----:B------:R0:W5:-:S12]  /*1200*/  LDG.E.128.CONSTANT R28, [R12.64] ;  /* 0x000000060c1c7981 */ /* 0x000158000c1e9d00 */
[----:B------:R-:W-:Y:S01]  /*1210*/  @!P0 IADD3 R26, R26, 0x1, RZ ;  /* 0x000000011a1a8810 */ /* 0x000fe20007ffe0ff */
[----:B------:R-:W-:Y:S02]  /*1220*/  @!P0 IMAD.SHL.U32 R4, R22, 0x2, RZ ;  /* 0x0000000216048824 */ /* 0x000fe400078e00ff */
[----:B------:R-:W-:Y:S02]  /*1230*/  @!P0 IMAD.MOV.U32 R5, RZ, RZ, 0x2 ;  /* 0x00000002ff058424 */ /* 0x000fe400078e00ff */
[----:B------:R-:W-:Y:S02]  /*1240*/  @!P0 IMAD R6, R26, 0x8, R1 ;  /* 0x000000081a068824 */ /* 0x000fe400078e0201 */
[----:B------:R-:W-:-:S04]  /*1250*/  @!P0 IMAD.WIDE R4, R4, R5, c[0x0][0x198] ;  /* 0x0000660004048625 */ /* 0x000fc800078e0205 */
[----:B------:R-:W2:Y:S04]  /*1260*/  @!P0 LDL.64 R6, [R6] ;  /* 0x0000000006068983 */ /* 0x000ea80000100a00 */
[----:B------:R0:W5:Y:S01]  /*1270*/  @!P0 LDG.E.U16.CONSTANT R17, [R4.64+0x2] ;  /* 0x0000020604118981 */ /* 0x000162000c1e9500 */
        /* <DEDUP_REMOVED lines=14> */
[----:B------:R-:W-:Y:S02]  /*1360*/  LOP3.LUT R47, R31, 0x3f003f, RZ, 0xc0, !PT ;  /* 0x003f003f1f2f7812 */ /* 0x000fe400078ec0ff */
[--C-:B------:R-:W-:Y:S02]  /*1370*/  SHF.R.U32.HI R39, RZ, 0xc, R31.reuse ;  /* 0x0000000cff277819 */ /* 0x100fe4000001161f */
        /* <DEDUP_REMOVED lines=39> */
[----:B------:R-:W0:Y:S01]  /*15f0*/  LDS.128 R8, [UR4] ;  /* 0x00000004ff087984 */ /* 0x000e220008000c00 */
[----:B------:R-:W-:Y:S02]  /*1600*/  LOP3.LUT R19, R19, 0x300030, R36, 0xf8, !PT ;  /* 0x0030003013137812 */ /* 0x000fe400078ef824 */
[----:B--2---:R-:W-:-:S02]  /*1610*/  SHF.R.U32.HI R36, RZ, 0xc, R4 ;  /* 0x0000000cff247819 */ /* 0x004fc40000011604 */
[----:B------:R-:W-:Y:S02]  /*1620*/  LOP3.LUT R48, R4, 0x3f003f, RZ, 0xc0, !PT ;  /* 0x003f003f04307812 */ /* 0x000fe400078ec0ff */
[----:B------:R-:W-:Y:S02]  /*1630*/  SHF.R.U32.HI R49, RZ, 0x6, R4 ;  /* 0x00000006ff317819 */ /* 0x000fe40000011604 */
        /* <DEDUP_REMOVED lines=15> */
[----:B------:R-:W-:-:S02]  /*1730*/  SHF.R.U32.HI R54, RZ, 0x6, R6 ;  /* 0x00000006ff367819 */ /* 0x000fc40000011606 */
[----:B------:R-:W-:Y:S02]  /*1740*/  LOP3.LUT R39, R4, 0x300030, R57, 0xf8, !PT ;  /* 0x0030003004277812 */ /* 0x000fe400078ef839 */
        /* <DEDUP_REMOVED lines=151> */
.L_x_2735:
        /* <DEDUP_REMOVED lines=12> */
[--C-:B------:R-:W-:Y:S02]  /*2180*/  SHF.R.U32.HI R35, RZ, 0xc, R17.reuse ;  /* 0x0000000cff237819 */ /* 0x100fe40000011611 */
[----:B------:R-:W-:Y:S02]  /*2190*/  SHF.R.U32.HI R28, RZ, 0xc, R18 ;  /* 0x0000000cff1c7819 */ /* 0x000fe40000011612 */
[----:B------:R-:W-:Y:S02]  /*21a0*/  LOP3.LUT R41, R17, 0x3f003f, RZ, 0xc0, !PT ;  /* 0x003f003f11297812 */ /* 0x000fe400078ec0ff */
        /* <DEDUP_REMOVED lines=36> */
[----:B------:R-:W-:Y:S02]  /*23f0*/  LOP3.LUT R39, R39, 0x64006400, RZ, 0xfc, !PT ;  /* 0x6400640027277812 */ /* 0x000fe400078efcff */
[----:B------:R-:W-:Y:S02]  /*2400*/  LOP3.LUT R43, R43, 0x64006400, RZ, 0xfc, !PT ;  /* 0x640064002b2b7812 */ /* 0x000fe400078efcff */
[----:B------:R-:W-:-:S02]  /*2410*/  SHF.R.U32.HI R4, RZ, 0xc, R5 ;  /* 0x0000000cff047819 */ /* 0x000fc40000011605 */
[----:B------:R-:W-:Y:S02]  /*2420*/  LOP3.LUT R49, R5, 0x3f003f, RZ, 0xc0, !PT ;  /* 0x003f003f05317812 */ /* 0x000fe400078ec0ff */
[----:B------:R-:W-:Y:S02]  /*2430*/  SHF.R.U32.HI R50, RZ, 0x6, R5 ;  /* 0x00000006ff327819 */ /* 0x000fe40000011605 */
[--C-:B------:R-:W-:Y:S01]  /*2440*/  SHF.R.U32.HI R5, RZ, 0xc, R6.reuse ;  /* 0x0000000cff057819 */ /* 0x100fe20000011606 */
[----:B------:R-:W-:Y:S01]  /*2450*/  HADD2 R39, R39, -1056, -1056 ;  /* 0xe420e42027277430 */ /* 0x000fe20000000000 */
[----:B------:R-:W-:Y:S01]  /*2460*/  LOP3.LUT R35, R35, 0xf000f, RZ, 0xc0, !PT ;  /* 0x000f000f23237812 */ /* 0x000fe200078ec0ff */
[----:B------:R-:W-:Y:S01]  /*2470*/  HADD2 R43, R43, -1056, -1056 ;  /* 0xe420e4202b2b7430 */ /* 0x000fe20000000000 */
        /* <DEDUP_REMOVED lines=8> */
[----:B------:R-:W-:Y:S02]  /*2500*/  LOP3.LUT R35, R35, 0x300030, R36, 0xf8, !PT ;  /* 0x0030003023237812 */ /* 0x000fe400078ef824 */
[----:B------:R-:W-:Y:S02]  /*2510*/  LOP3.LUT R36, R4, 0x300030, R37, 0xf8, !PT ;  /* 0x0030003004247812 */ /* 0x000fe400078ef825 */
[----:B------:R-:W-:Y:S02]  /*2520*/  LOP3.LUT R40, R40, 0x64006400, RZ, 0xfc, !PT ;  /* 0x6400640028287812 */ /* 0x000fe400078efcff */
[----:B------:R-:W-:Y:S01]  /*2530*/  LOP3.LUT R44, R44, 0x64006400, RZ, 0xfc, !PT ;  /* 0x640064002c2c7812 */ /* 0x000fe200078efcff */
[----:B------:R-:W-:Y:S01]  /*2540*/  HADD2 R41, R41, -1056, -1056 ;  /* 0xe420e42029297430 */ /* 0x000fe20000000000 */
[----:B------:R-:W-:Y:S01]  /*2550*/  LOP3.LUT R54, R7, 0x3f003f, RZ, 0xc0, !PT ;  /* 0x003f003f07367812 */ /* 0x000fe200078ec0ff */
[----:B0-----:R-:W-:Y:S01]  /*2560*/  HFMA2.MMA R4, R39, R8, RZ ;  /* 0x0000000827047235 */ /* 0x001fe200000000ff */
[----:B------:R-:W-:-:S02]  /*2570*/  SHF.R.U32.HI R55, RZ, 0x6, R7 ;  /* 0x00000006ff377819 */ /* 0x000fc40000011607 */
[----:B------:R-:W-:Y:S01]  /*2580*/  LOP3.LUT R37, R6, 0x300030, R45, 0xf8, !PT ;  /* 0x0030003006257812 */ /* 0x000fe200078ef82d */
[----:B------:R-:W-:Y:S01]  /*2590*/  HFMA2.MMA R6, R43, R8, RZ ;  /* 0x000000082b067235 */ /* 0x000fe200000000ff */
[----:B------:R-:W-:Y:S02]  /*25a0*/  SHF.R.U32.HI R7, RZ, 0xc, R7 ;  /* 0x0000000cff077819 */ /* 0x000fe40000011607 */
[----:B------:R-:W-:Y:S01]  /*25b0*/  LOP3.LUT R42, R42, 0x64006400, RZ, 0xfc, !PT ;  /* 0x640064002a2a7812 */ /* 0x000fe200078efcff */
[----:B------:R-:W-:Y:S01]  /*25c0*/  HADD2 R40, R40, -1056, -1056 ;  /* 0xe420e42028287430 */ /* 0x000fe20000000000 */
[----:B------:R-:W-:Y:S01]  /*25d0*/  LOP3.LUT R7, R7, 0xf000f, RZ, 0xc0, !PT ;  /* 0x000f000f07077812 */ /* 0x000fe200078ec0ff */
[----:B------:R-:W-:Y:S02]  /*25e0*/  HADD2 R44, R44, -1056, -1056 ;  /* 0xe420e4202c2c7430 */ /* 0x000fe40000000000 */
[----:B------:R-:W-:Y:S02]  /*25f0*/  HFMA2 R5, R41, R8, RZ.H0_H0 ;  /* 0x0000000829057231 */ /* 0x000fe400000400ff */
[----:B------:R-:W-:Y:S01]  /*2600*/  HADD2 R42, R42, -1056, -1056 ;  /* 0xe420e4202a2a7430 */ /* 0x000fe20000000000 */
[----:B------:R-:W-:Y:S01]  /*2610*/  LOP3.LUT R38, R7, 0x300030, R56, 0xf8, !PT ;  /* 0x0030003007267812 */ /* 0x000fe200078ef838 */
[----:B------:R-:W-:-:S02]  /*2620*/  HFMA2.MMA R56, R40, R9, R4 ;  /* 0x0000000928387235 */ /* 0x000fc40000000004 */
[----:B------:R-:W-:Y:S01]  /*2630*/  HFMA2 R57, R42, R9, R5 ;  /* 0x000000092a397231 */ /* 0x000fe20000000005 */
[----:B------:R-:W-:Y:S02]  /*2640*/  HFMA2.MMA R58, R44, R9, R6 ;  /* 0x000000092c3a7235 */ /* 0x000fe40000000006 */
[----:B------:R-:W0:Y:S01]  /*2650*/  LDS.128 R4, [UR4+0x30] ;  /* 0x00003004ff047984 */ /* 0x000e220008000c00 */
[----:B------:R-:W-:Y:S02]  /*2660*/  LOP3.LUT R45, R46, 0x64006400, RZ, 0xfc, !PT ;  /* 0x640064002e2d7812 */ /* 0x000fe400078efcff */
        /* <DEDUP_REMOVED lines=26> */
[----:B------:R-:W-:-:S02]  /*2810*/  HFMA2 R57, R49, R10, R57 ;  /* 0x0000000a31397231 */ /* 0x000fc40000000039 */
        /* <DEDUP_REMOVED lines=9> */
[----:B------:R-:W-:Y:S01]  /*28b0*/  LOP3.LUT R9, R17, 0x64006400, RZ, 0xfc, !PT ;  /* 0x6400640011097812 */ /* 0x000fe200078efcff */
[----:B------:R-:W-:Y:S01]  /*28c0*/  HADD2 R17, R33, -1056, -1056 ;  /* 0xe420e42021117430 */ /* 0x000fe20000000000 */
[----:B------:R-:W-:Y:S02]  /*28d0*/  LOP3.LUT R10, R19, 0x3f003f, RZ, 0xc0, !PT ;  /* 0x003f003f130a7812 */ /* 0x000fe400078ec0ff */
        /* <DEDUP_REMOVED lines=25> */
[-C--:B------:R-:W-:Y:S01]  /*2a70*/  HFMA2.MMA R56, R59, R6.reuse, R56 ;  /* 0x000000063b387235 */ /* 0x080fe20000000038 */
[----:B------:R-:W-:Y:S02]  /*2a80*/  HADD2 R30, R8, -1056, -1056 ;  /* 0xe420e420081e7430 */ /* 0x000fe40000000000 */
[----:B------:R-:W-:Y:S01]  /*2a90*/  HADD2 R14, R35, -1056, -1056 ;  /* 0xe420e420230e7430 */ /* 0x000fe20000000000 */
        /* <DEDUP_REMOVED lines=70> */
.L_x_2736:
        /* <DEDUP_REMOVED lines=8> */
.L_x_2734:
[----:B------:R-:W-:-:S04]  /*2f80*/  ISETP.GE.AND P0, PT, R22, R21, PT ;  /* 0x000000151600720c */ /* 0x000fc80003f06270 */
[----:B------:R-:W-:-:S13]  /*2f90*/  ISETP.GE.OR P0, PT, R22, c[0x0][0x1b8], P0 ;  /* 0x00006e0016007a0c */ /* 0x000fda0000706670 */
[----:B------:R-:W-:Y:S05]  /*2fa0*/  @P0 BRA `(.L_x_2738) ;  /* 0x0000199000000947 */ /* 0x000fea0003800000 */
.L_x_2740:
        /* <DEDUP_REMOVED lines=10> */
[----:B------:R-:W5:Y:S04]  /*3050*/  LDG.E.128.CONSTANT R12, [R12.64] ;  /* 0x000000060c0c7981 */ /* 0x000f68000c1e9d00 */
[----:B------:R0:W5:Y:S01]  /*3060*/  LDG.E.128.CONSTANT R8, [R6.64] ;  /* 0x0000000606087981 */ /* 0x000162000c1e9d00 */
[----:B------:R-:W-:Y:S01]  /*3070*/  IMAD.WIDE R32, R29, 0x4, R6 ;  /* 0x000000041d207825 */ /* 0x000fe200078e0206 */
[----:B------:R-:W-:-:S05]  /*3080*/  IADD3 R30, R22, 0x20, RZ ;  /* 0x00000020161e7810 */ /* 0x000fca0007ffe0ff */
[----:B------:R-:W-:Y:S01]  /*3090*/  IMAD.WIDE R28, R29, 0x4, R32 ;  /* 0x000000041d1c7825 */ /* 0x000fe200078e0220 */
[----:B--2---:R-:W-:Y:S02]  /*30a0*/  @!P0 PRMT R2, R16, 0x7610, R2 ;  /* 0x0000761010028816 */ /* 0x004fe40000000002 */
[----:B------:R-:W-:Y:S02]  /*30b0*/  @!P0 PRMT R0, R17, 0x7610, R0 ;  /* 0x0000761011008816 */ /* 0x000fe40000000000 */
[----:B------:R-:W-:Y:S02]  /*30c0*/  @!P0 PRMT R2, R2, 0x7610, R16 ;  /* 0x0000761002028816 */ /* 0x000fe40000000010 */
[----:B------:R-:W-:Y:S01]  /*30d0*/  @!P0 PRMT R0, R0, 0x7610, R17 ;  /* 0x0000761000008816 */ /* 0x000fe20000000011 */
[----:B------:R-:W-:Y:S05]  /*30e0*/  @!P1 BRA `(.L_x_2739) ;  /* 0x000017d000009947 */ /* 0x000fea0003800000 */
[----:B0-----:R0:W2:Y:S01]  /*30f0*/  LDG.E.128.CONSTANT R4, [R32.64] ;  /* 0x0000000620047981 */ /* 0x0010a2000c1e9d00 */
[----:B-----5:R-:W-:Y:S01]  /*3100*/  SHF.R.U32.HI R18, RZ, 0xf, R12 ;  /* 0x0000000fff127819 */ /* 0x020fe2000001160c */
[----:B------:R-:W-:Y:S01]  /*3110*/  IMAD.MOV.U32 R40, RZ, RZ, 0x3000 ;  /* 0x00003000ff287424 */ /* 0x000fe200078e00ff */
[----:B------:R-:W-:-:S02]  /*3120*/  SHF.R.U32.HI R37, RZ, 0xf, R14 ;  /* 0x0000000fff257819 */ /* 0x000fc4000001160e */
[--C-:B------:R-:W-:Y:S02]  /*3130*/  SHF.R.U32.HI R35, RZ, 0xf, R13.reuse ;  /* 0x0000000fff237819 */ /* 0x100fe4000001160d */
[C---:B------:R-:W-:Y:S02]  /*3140*/  LOP3.LUT R34, R13.reuse, 0x380038, RZ, 0xc0, !PT ;  /* 0x003800380d227812 */ /* 0x040fe400078ec0ff */
[----:B------:R-:W-:Y:S01]  /*3150*/  SHF.R.U32.HI R19, RZ, 0x6, R13 ;  /* 0x00000006ff137819 */ /* 0x000fe2000001160d */
[----:B0-----:R-:W-:Y:S01]  /*3160*/  IMAD.MOV.U32 R33, RZ, RZ, 0x2400 ;  /* 0x00002400ff217424 */ /* 0x001fe200078e00ff */
        /* <DEDUP_REMOVED lines=15> */
[C---:B------:R-:W-:Y:S02]  /*3260*/  LOP3.LUT R14, R9.reuse, 0x380038, RZ, 0xc0, !PT ;  /* 0x00380038090e7812 */ /* 0x040fe400078ec0ff */
[----:B------:R-:W-:Y:S02]  /*3270*/  SHF.R.U32.HI R88, RZ, 0x6, R9 ;  /* 0x00000006ff587819 */ /* 0x000fe40000011609 */
[----:B------:R-:W-:Y:S02]  /*3280*/  LOP3.LUT R70, R9, 0x70007, RZ, 0xc0, !PT ;  /* 0x0007000709467812 */ /* 0x000fe400078ec0ff */
[----:B------:R-:W-:Y:S02]  /*3290*/  LOP3.LUT R35, R35, 0x10001, RZ, 0xc0, !PT ;  /* 0x0001000123237812 */ /* 0x000fe400078ec0ff */
[----:B------:R-:W-:Y:S02]  /*32a0*/  LOP3.LUT R18, R18, 0x20002, R13, 0xf8, !PT ;  /* 0x0002000212127812 */ /* 0x000fe400078ef80d */
[----:B------:R-:W-:-:S02]  /*32b0*/  LOP3.LUT R9, R10, 0x380038, RZ, 0xc0, !PT ;  /* 0x003800380a097812 */ /* 0x000fc400078ec0ff */
[----:B------:R-:W-:Y:S02]  /*32c0*/  SHF.R.U32.HI R90, RZ, 0x6, R10 ;  /* 0x00000006ff5a7819 */ /* 0x000fe4000001160a */
[----:B------:R-:W-:Y:S02]  /*32d0*/  LOP3.LUT R72, R10, 0x70007, RZ, 0xc0, !PT ;  /* 0x000700070a487812 */ /* 0x000fe400078ec0ff */
[----:B------:R-:W-:Y:S02]  /*32e0*/  LOP3.LUT R13, R36, 0x64006400, RZ, 0xfc, !PT ;  /* 0x64006400240d7812 */ /* 0x000fe400078efcff */
[--C-:B------:R-:W-:Y:S02]  /*32f0*/  SHF.R.U32.HI R39, RZ, 0xf, R15.reuse ;  /* 0x0000000fff277819 */ /* 0x100fe4000001160f */
        /* <DEDUP_REMOVED lines=29> */
[----:B------:R-:W-:-:S02]  /*34d0*/  LOP3.LUT R39, R39, 0x20002, R42, 0xf8, !PT ;  /* 0x0002000227277812 */ /* 0x000fc400078ef82a */
[----:B------:R-:W-:Y:S02]  /*34e0*/  LOP3.LUT R69, R69, 0x64006400, RZ, 0xfc, !PT ;  /* 0x6400640045457812 */ /* 0x000fe400078efcff */
[----:B------:R-:W-:Y:S02]  /*34f0*/  LOP3.LUT R75, R75, 0x64006400, RZ, 0xfc, !PT ;  /* 0x640064004b4b7812 */ /* 0x000fe400078efcff */
[----:B------:R-:W-:Y:S02]  /*3500*/  LOP3.LUT R68, R68, 0x64006400, RZ, 0xfc, !PT ;  /* 0x6400640044447812 */ /* 0x000fe400078efcff */
[----:B------:R-:W-:Y:S02]  /*3510*/  LOP3.LUT R70, R70, 0x64006400, RZ, 0xfc, !PT ;  /* 0x6400640046467812 */ /* 0x000fe400078efcff */
[----:B------:R-:W-:Y:S02]  /*3520*/  ISETP.GE.AND P2, PT, R20, 0x2, PT ;  /* 0x000000021400780c */ /* 0x000fe40003f46270 */
[----:B--2---:R-:W-:-:S02]  /*3530*/  SHF.R.U32.HI R77, RZ, 0xd, R4 ;  /* 0x0000000dff4d7819 */ /* 0x004fc40000011604 */
[--C-:B------:R-:W-:Y:S02]  /*3540*/  SHF.R.U32.HI R78, RZ, 0xd, R5.reuse ;  /* 0x0000000dff4e7819 */ /* 0x100fe40000011605 */
[C---:B------:R-:W-:Y:S02]  /*3550*/  LOP3.LUT R11, R5.reuse, 0x380038, RZ, 0xc0, !PT ;  /* 0x00380038050b7812 */ /* 0x040fe400078ec0ff */
[----:B------:R-:W-:Y:S02]  /*3560*/  SHF.R.U32.HI R81, RZ, 0x6, R5 ;  /* 0x00000006ff517819 */ /* 0x000fe40000011605 */
[----:B------:R-:W-:Y:S02]  /*3570*/  LOP3.LUT R85, R5, 0x70007, RZ, 0xc0, !PT ;  /* 0x0007000705557812 */ /* 0x000fe400078ec0ff */
[----:B------:R-:W-:Y:S02]  /*3580*/  LOP3.LUT R15, R6, 0x380038, RZ, 0xc0, !PT ;  /* 0x00380038060f7812 */ /* 0x000fe400078ec0ff */
[----:B------:R-:W-:-:S02]  /*3590*/  SHF.R.U32.HI R80, RZ, 0xd, R7 ;  /* 0x0000000dff507819 */ /* 0x000fc40000011607 */
[C---:B------:R-:W-:Y:S02]  /*35a0*/  LOP3.LUT R37, R7.reuse, 0x380038, RZ, 0xc0, !PT ;  /* 0x0038003807257812 */ /* 0x040fe400078ec0ff */
[----:B------:R-:W-:Y:S02]  /*35b0*/  SHF.R.U32.HI R83, RZ, 0x6, R7 ;  /* 0x00000006ff537819 */ /* 0x000fe40000011607 */
[----:B------:R-:W-:Y:S02]  /*35c0*/  LOP3.LUT R89, R7, 0x70007, RZ, 0xc0, !PT ;  /* 0x0007000707597812 */ /* 0x000fe400078ec0ff */
[----:B------:R-:W-:Y:S02]  /*35d0*/  LOP3.LUT R5, R16, 0x64006400, RZ, 0xfc, !PT ;  /* 0x6400640010057812 */ /* 0x000fe400078efcff */
[----:B------:R-:W-:Y:S02]  /*35e0*/  LOP3.LUT R7, R34, 0x64006400, RZ, 0xfc, !PT ;  /* 0x6400640022077812 */ /* 0x000fe400078efcff */
        /* <DEDUP_REMOVED lines=24> */
[----:B------:R-:W-:Y:S01]  /*3770*/  LOP3.LUT R78, R35, 0x40004, R78, 0xf8, !PT ;  /* 0x00040004234e7812 */ /* 0x000fe200078ef84e */
[----:B------:R-:W-:Y:S01]  /*3780*/  HFMA2 R55, R55, R40.H0_H0, -132, -132 ;  /* 0xd820d82037377431 */ /* 0x000fe20000040028 */
[----:B------:R-:W-:-:S02]  /*3790*/  LOP3.LUT R35, R38, 0x64006400, RZ, 0xfc, !PT ;  /* 0x6400640026237812 */ /* 0x000fc400078efcff */
[----:B------:R-:W-:Y:S02]  /*37a0*/  LOP3.LUT R79, R32, 0x40004, R79, 0xf8, !PT ;  /* 0x00040004204f7812 */ /* 0x000fe400078ef84f */
        /* <DEDUP_REMOVED lines=52> */
[----:B------:R-:W-:Y:S01]  /*3af0*/  LOP3.LUT R80, R39, 0x40004, R80, 0xf8, !PT ;  /* 0x0004000427507812 */ /* 0x000fe200078ef850 */
[----:B------:R-:W-:Y:S01]  /*3b00*/  HFMA2 R39, R4, R33.H0_H0, -20, -20 ;  /* 0xcd00cd0004277431 */ /* 0x000fe20000040021 */
[----:B------:R-:W-:Y:S01]  /*3b10*/  LOP3.LUT R8, R9, 0x64006400, RZ, 0xfc, !PT ;  /* 0x6400640009087812 */ /* 0x000fe200078efcff */
[----:B------:R-:W1:Y:S01]  /*3b20*/  LDS.128 R4, [UR4+0x10] ;  /* 0x00001004ff047984 */ /* 0x000e620008000c00 */
        /* <DEDUP_REMOVED lines=14> */
[-C--:B------:R-:W-:Y:S01]  /*3c10*/  HFMA2 R67, R71, R12.reuse, RZ.H0_H0 ;  /* 0x0000000c47437231 */ /* 0x080fe200000400ff */
[----:B------:R-:W-:Y:S01]  /*3c20*/  LOP3.LUT R65, R65, 0x64006400, RZ, 0xfc, !PT ;  /* 0x6400640041417812 */ /* 0x000fe200078efcff */
[----:B------:R-:W-:Y:S01]  /*3c30*/  HFMA2.MMA R69, R19, R12, RZ ;  /* 0x0000000c13457235 */ /* 0x000fe200000000ff */
[----:B------:R-:W-:Y:S01]  /*3c40*/  HADD2 R17, R75, -1028, -1028 ;  /* 0xe404e4044b117430 */ /* 0x000fe20000000000 */
[-C--:B------:R-:W-:Y:S01]  /*3c50*/  HFMA2.MMA R11, R66, R13.reuse, R11 ;  /* 0x0000000d420b7235 */ /* 0x080fe2000000000b */
[-C--:B------:R-:W-:Y:S01]  /*3c60*/  HFMA2 R92, R64, R13.reuse, R67 ;  /* 0x0000000d405c7231 */ /* 0x080fe20000000043 */
[----:B------:R-:W-:Y:S01]  /*3c70*/  LOP3.LUT R9, R9, 0x64006400, RZ, 0xfc, !PT ;  /* 0x6400640009097812 */ /* 0x000fe200078efcff */
[----:B------:R-:W-:Y:S01]  /*3c80*/  HADD2 R75, R8, -1028, -1028 ;  /* 0xe404e404084b7430 */ /* 0x000fe20000000000 */
[----:B------:R-:W-:Y:S01]  /*3c90*/  HFMA2.MMA R93, R18, R13, R69 ;  /* 0x0000000d125d7235 */ /* 0x000fe20000000045 */
[----:B------:R-:W-:Y:S01]  /*3ca0*/  HFMA2 R12, R17, R12, RZ.H0_H0 ;  /* 0x0000000c110c7231 */ /* 0x000fe200000400ff */
        /* <DEDUP_REMOVED lines=57> */
[----:B------:R-:W-:Y:S01]  /*4040*/  HADD2 R85, R84, -1028, -1028 ;  /* 0xe404e40454557430 */ /* 0x000fe20000000000 */
[----:B------:R-:W-:Y:S01]  /*4050*/  LOP3.LUT R82, R82, 0x64006400, RZ, 0xfc, !PT ;  /* 0x6400640052527812 */ /* 0x000fe200078efcff */
[-C--:B------:R-:W-:Y:S01]  /*4060*/  HFMA2 R93, R53, R8.reuse, R93 ;  /* 0x00000008355d7231 */ /* 0x080fe2000000005d */
[----:B------:R-:W-:Y:S01]  /*4070*/  HFMA2.MMA R95, R51, R8, R95 ;  /* 0x00000008335f7235 */ /* 0x000fe2000000005f */
[----:B------:R-:W-:Y:S01]  /*4080*/  HFMA2 R6, R49, R8, R6 ;  /* 0x0000000831067231 */ /* 0x000fe20000000006 */
[-C--:B------:R-:W-:Y:S01]  /*4090*/  HFMA2.MMA R5, R38, R9.reuse, R4 ;  /* 0x0000000926057235 */ /* 0x080fe20000000004 */
[----:B------:R-:W-:Y:S01]  /*40a0*/  HADD2 R89, R86, -1028, -1028 ;  /* 0xe404e40456597430 */ /* 0x000fe20000000000 */
        /* <DEDUP_REMOVED lines=18> */
[----:B------:R-:W-:Y:S01]  /*41d0*/  LOP3.LUT R79, R79, 0x64006400, RZ, 0xfc, !PT ;  /* 0x640064004f4f7812 */ /* 0x000fe200078efcff */
[-C--:B-1----:R-:W-:Y:S01]  /*41e0*/  HFMA2.MMA R6, R81, R12.reuse, R6 ;  /* 0x0000000c51067235 */ /* 0x082fe20000000006 */
[----:B------:R-:W-:Y:S01]  /*41f0*/  HADD2 R95, R4, -1028, -1028 ;  /* 0xe404e404045f7430 */ /* 0x000fe20000000000 */
[----:B------:R-:W-:Y:S01]  /*4200*/  LOP3.LUT R82, R80, 0x64006400, RZ, 0xfc, !PT ;  /* 0x6400640050527812 */ /* 0x000fe200078efcff */
[----:B------:R-:W-:Y:S01]  /*4210*/  HADD2 R83, R83, -1028, -1028 ;  /* 0xe404e40453537430 */ /* 0x000fe20000000000 */
[----:B------:R-:W-:Y:S01]  /*4220*/  HFMA2.MMA R4, R93, R12, R7 ;  /* 0x0000000c5d047235 */ /* 0x000fe20000000007 */
[----:B------:R-:W-:Y:S01]  /*4230*/  HFMA2 R10, R48, R11, R10 ;  /* 0x0000000b300a7231 */ /* 0x000fe2000000000a */
[-C--:B------:R-:W-:Y:S01]  /*4240*/  HFMA2.MMA R7, R46, R13.reuse, R6 ;  /* 0x0000000d2e077235 */ /* 0x080fe20000000006 */
[-C--:B------:R-:W-:Y:S01]  /*4250*/  HFMA2 R5, R83, R12.reuse, R5 ;  /* 0x0000000c53057231 */ /* 0x080fe20000000005 */
[----:B------:R-:W-:Y:S01]  /*4260*/  LOP3.LUT R78, R78, 0x64006400, RZ, 0xfc, !PT ;  /* 0x640064004e4e7812 */ /* 0x000fe200078efcff */
[----:B------:R-:W-:Y:S01]  /*4270*/  HADD2 R76, R76, -1028, -1028 ;  /* 0xe404e4044c4c7430 */ /* 0x000fe20000000000 */
[----:B------:R-:W-:Y:S01]  /*4280*/  HFMA2.MMA R4, R42, R13, R4 ;  /* 0x0000000d2a047235 */ /* 0x000fe20000000004 */
[----:B------:R-:W-:Y:S01]  /*4290*/  HFMA2 R10, R95, R12, R10 ;  /* 0x0000000c5f0a7231 */ /* 0x000fe2000000000a */
[----:B------:R-:W-:Y:S01]  /*42a0*/  HFMA2.MMA R7, R39, R14, R7 ;  /* 0x0000000e27077235 */ /* 0x000fe20000000007 */
[----:B------:R-:W-:-:S02]  /*42b0*/  HADD2 R80, R79, -1028, -1028 ;  /* 0xe404e4044f507430 */ /* 0x000fc40000000000 */
[-C--:B------:R-:W-:Y:S01]  /*42c0*/  HFMA2 R5, R44, R13.reuse, R5 ;  /* 0x0000000d2c057231 */ /* 0x080fe20000000005 */
[----:B------:R-:W-:Y:S01]  /*42d0*/  HFMA2.MMA R4, R35, R14, R4 ;  /* 0x0000000e23047235 */ /* 0x000fe20000000004 */
[----:B------:R-:W-:Y:S01]  /*42e0*/  HFMA2 R10, R40, R13, R10 ;  /* 0x0000000d280a7231 */ /* 0x000fe2000000000a */
[-C--:B------:R-:W-:Y:S01]  /*42f0*/  HFMA2.MMA R7, R76, R15.reuse, R7 ;  /* 0x0000000f4c077235 */ /* 0x080fe20000000007 */
[-C--:B------:R-:W-:Y:S02]  /*4300*/  HFMA2 R5, R37, R14.reuse, R5 ;  /* 0x0000000e25057231 */ /* 0x080fe40000000005 */
[----:B------:R-:W-:Y:S01]  /*4310*/  HADD2 R78, R78, -1028, -1028 ;  /* 0xe404e4044e4e7430 */ /* 0x000fe20000000000 */
        /* <DEDUP_REMOVED lines=62> */
[-C--:B0-----:R-:W-:Y:S02]  /*4700*/  HFMA2 R45, R83, R16.reuse, R45 ;  /* 0x00000010532d7231 */ /* 0x081fe4000000002d */
[----:B------:R-:W-:Y:S01]  /*4710*/  HFMA2 R47, R95, R16, R47 ;  /* 0x000000105f2f7231 */ /* 0x000fe2000000002f */
[-C--:B------:R-:W-:Y:S01]  /*4720*/  HFMA2.MMA R7, R85, R14.reuse, R7 ;  /* 0x0000000e55077235 */ /* 0x080fe20000000007 */
[-C--:B------:R-:W-:Y:S01]  /*4730*/  HFMA2 R45, R44, R17.reuse, R45 ;  /* 0x000000112c2d7231 */ /* 0x080fe2000000002d */
        /* <DEDUP_REMOVED lines=24> */
.L_x_2739:
[C---:B0-----:R-:W-:Y:S01]  /*48c0*/  ISETP.GE.AND P2, PT, R30.reuse, c[0x0][0x1b8], PT ;  /* 0x00006e001e007a0c */ /* 0x041fe20003f46270 */
[----:B------:R-:W-:Y:S01]  /*48d0*/  UIADD3 UR4, UR4, 0x40, URZ ;  /* 0x0000004004047890 */ /* 0x000fe2000fffe03f */
[----:B------:R-:W-:Y:S01]  /*48e0*/  ISETP.LT.AND P3, PT, R30, R21, PT ;  /* 0x000000151e00720c */ /* 0x000fe20003f61270 */
[----:B-----5:R-:W-:Y:S02]  /*48f0*/  @!P0 IMAD.IADD R27, R31, 0x1, R22 ;  /* 0x000000011f1b8824 */ /* 0x020fe400078e0216 */
[----:B------:R-:W-:Y:S02]  /*4900*/  IMAD.MOV.U32 R12, RZ, RZ, R28 ;  /* 0x000000ffff0c7224 */ /* 0x000fe400078e001c */
[----:B------:R-:W-:Y:S02]  /*4910*/  IMAD.MOV.U32 R13, RZ, RZ, R29 ;  /* 0x000000ffff0d7224 */ /* 0x000fe400078e001d */
[----:B------:R-:W-:-:S06]  /*4920*/  IMAD.MOV.U32 R22, RZ, RZ, R30 ;  /* 0x000000ffff167224 */ /* 0x000fcc00078e001e */
[----:B------:R-:W-:Y:S05]  /*4930*/  @!P2 BRA P3, `(.L_x_2740) ;  /* 0xffffe6700000a947 */ /* 0x000fea000183ffff */
.L_x_2738:
[----:B------:R-:W-:-:S04]  /*4940*/  ISETP.GE.AND P0, PT, R22, R21, PT ;  /* 0x000000151600720c */ /* 0x000fc80003f06270 */
[----:B------:R-:W-:-:S13]  /*4950*/  ISETP.GE.OR P0, PT, R22, c[0x0][0x1bc], P0 ;  /* 0x00006f0016007a0c */ /* 0x000fda0000706670 */
[----:B------:R-:W-:Y:S05]  /*4960*/  @P0 BRA `(.L_x_2741) ;  /* 0x00000d9000000947 */ /* 0x000fea0003800000 */
[----:B------:R-:W-:-:S05]  /*4970*/  IMAD.MOV.U32 R15, RZ, RZ, c[0x0][0x18c] ;  /* 0x00006300ff0f7624 */ /* 0x000fca00078e00ff */
[----:B------:R-:W-:-:S04]  /*4980*/  SHF.R.S32.HI R14, RZ, 0x1f, R15 ;  /* 0x0000001fff0e7819 */ /* 0x000fc8000001140f */
[----:B------:R-:W-:Y:S02]  /*4990*/  SHF.L.U64.HI R14, R15, 0x2, R14 ;  /* 0x000000020f0e7819 */ /* 0x000fe4000001020e */
.L_x_2743:
        /* <DEDUP_REMOVED lines=8> */
[----:B------:R-:W-:-:S04]  /*4a20*/  IADD3 R16, R22, 0x10, RZ ;  /* 0x0000001016107810 */ /* 0x000fc80007ffe0ff */
[C---:B------:R-:W-:Y:S02]  /*4a30*/  ISETP.GE.AND P2, PT, R16.reuse, c[0x0][0x1bc], PT ;  /* 0x00006f0010007a0c */ /* 0x040fe40003f46270 */
[----:B------:R-:W-:Y:S02]  /*4a40*/  ISETP.LT.AND P4, PT, R16, R21, PT ;  /* 0x000000151000720c */ /* 0x000fe40003f81270 */
[----:B--2---:R-:W-:Y:S02]  /*4a50*/  @!P0 PRMT R2, R6, 0x7610, R2 ;  /* 0x0000761006028816 */ /* 0x004fe40000000002 */
[----:B------:R-:W-:Y:S02]  /*4a60*/  @!P0 PRMT R0, R7, 0x7610, R0 ;  /* 0x0000761007008816 */ /* 0x000fe40000000000 */
[----:B------:R-:W-:Y:S02]  /*4a70*/  @!P0 PRMT R2, R2, 0x7610, R6 ;  /* 0x0000761002028816 */ /* 0x000fe40000000006 */
[----:B------:R-:W-:Y:S01]  /*4a80*/  @!P0 PRMT R0, R0, 0x7610, R7 ;  /* 0x0000761000008816 */ /* 0x000fe20000000007 */
[----:B------:R-:W-:Y:S05]  /*4a90*/  @!P1 BRA `(.L_x_2742) ;  /* 0x00000c0000009947 */ /* 0x000fea0003800000 */
[----:B0-----:R-:W2:Y:S01]  /*4aa0*/  LDG.E.128.CONSTANT R4, [R12.64] ;  /* 0x000000060c047981 */ /* 0x001ea2000c1e9d00 */
        /* <DEDUP_REMOVED lines=73> */
[----:B------:R-:W-:Y:S01]  /*4f40*/  HADD2 R61, R51, -1026, -1026 ;  /* 0xe402e402333d7430 */ /* 0x000fe20000000000 */
[----:B------:R-:W-:Y:S01]  /*4f50*/  LOP3.LUT R56, R37, 0xc000c0, RZ, 0xc0, !PT ;  /* 0x00c000c025387812 */ /* 0x000fe200078ec0ff */
[----:B------:R-:W-:Y:S01]  /*4f60*/  HFMA2 R58, R58, R60.H1_H1, -18, -18 ;  /* 0xcc80cc803a3a7431 */ /* 0x000fe2000006003c */
[----:B------:R-:W-:Y:S01]  /*4f70*/  LOP3.LUT R49, R44, 0x64006400, RZ, 0xfc, !PT ;  /* 0x640064002c317812 */ /* 0x000fe200078efcff */
[----:B------:R-:W-:Y:S01]  /*4f80*/  HADD2 R57, R57, -1026, -1026 ;  /* 0xe402e40239397430 */ /* 0x000fe20000000000 */
[----:B------:R-:W-:-:S02]  /*4f90*/  LOP3.LUT R55, R52, 0x64006400, RZ, 0xfc, !PT ;  /* 0x6400640034377812 */ /* 0x000fc400078efcff */
[----:B------:R-:W-:Y:S02]  /*4fa0*/  LOP3.LUT R59, R41, 0xc000c0, RZ, 0xc0, !PT ;  /* 0x00c000c0293b7812 */ /* 0x000fe400078ec0ff */
[----:B------:R-:W-:Y:S01]  /*4fb0*/  LOP3.LUT R52, R48, 0x64006400, RZ, 0xfc, !PT ;  /* 0x6400640030347812 */ /* 0x000fe200078efcff */
[----:B------:R-:W-:Y:S01]  /*4fc0*/  HFMA2 R48, R54, R60.H1_H1, -18, -18 ;  /* 0xcc80cc8036307431 */ /* 0x000fe2000006003c */
        /* <DEDUP_REMOVED lines=8> */
[C---:B------:R-:W-:Y:S01]  /*5050*/  LOP3.LUT R53, R42.reuse, 0xc000c0, RZ, 0xc0, !PT ;  /* 0x00c000c02a357812 */ /* 0x040fe200078ec0ff */
[-C--:B------:R-:W-:Y:S01]  /*5060*/  HFMA2 R44, R46, R60.reuse.H1_H1, -18, -18 ;  /* 0xcc80cc802e2c7431 */ /* 0x080fe2000006003c */
[-C--:B------:R-:W-:Y:S01]  /*5070*/  HFMA2.MMA R49, R59, R4.reuse, RZ ;  /* 0x000000043b317235 */ /* 0x080fe200000000ff */
[----:B------:R-:W-:Y:S01]  /*5080*/  HFMA2 R46, R50, R60.H1_H1, -18, -18 ;  /* 0xcc80cc80322e7431 */ /* 0x000fe2000006003c */
[----:B------:R-:W-:Y:S01]  /*5090*/  LOP3.LUT R50, R53, 0x64006400, RZ, 0xfc, !PT ;  /* 0x6400640035327812 */ /* 0x000fe200078efcff */
[----:B------:R-:W-:Y:S01]  /*50a0*/  HFMA2.MMA R53, R55, R4, RZ ;  /* 0x0000000437357235 */ /* 0x000fe200000000ff */
[----:B------:R-:W-:Y:S01]  /*50b0*/  HFMA2 R4, R57, R4, RZ.H0_H0 ;  /* 0x0000000439047231 */ /* 0x000fe200000400ff */
[----:B------:R-:W-:Y:S01]  /*50c0*/  LOP3.LUT R43, R43, 0x30003, RZ, 0xc0, !PT ;  /* 0x000300032b2b7812 */ /* 0x000fe200078ec0ff */
[-C--:B------:R-:W-:Y:S01]  /*50d0*/  HFMA2.MMA R49, R18, R5.reuse, R49 ;  /* 0x0000000512317235 */ /* 0x080fe20000000031 */
[-C--:B------:R-:W-:Y:S01]  /*50e0*/  HFMA2 R51, R28, R5.reuse, R51 ;  /* 0x000000051c337231 */ /* 0x080fe20000000033 */
[----:B------:R-:W-:Y:S01]  /*50f0*/  LOP3.LUT R37, R37, 0x30003, RZ, 0xc0, !PT ;  /* 0x0003000325257812 */ /* 0x000fe200078ec0ff */
[----:B------:R-:W-:Y:S01]  /*5100*/  HFMA2.MMA R53, R30, R5, R53 ;  /* 0x000000051e357235 */ /* 0x000fe20000000035 */
[----:B------:R-:W-:Y:S01]  /*5110*/  HFMA2 R4, R32, R5, R4 ;  /* 0x0000000520047231 */ /* 0x000fe20000000004 */
        /* <DEDUP_REMOVED lines=13> */
[-C--:B------:R-:W-:Y:S01]  /*51f0*/  HFMA2 R50, R50, R60.reuse.H1_H1, -18, -18 ;  /* 0xcc80cc8032327431 */ /* 0x080fe2000006003c */
[-C--:B-1----:R-:W-:Y:S01]  /*5200*/  HFMA2.MMA R4, R43, R8.reuse, R4 ;  /* 0x000000082b047235 */ /* 0x082fe20000000004 */
[----:B------:R-:W-:Y:S01]  /*5210*/  LOP3.LUT R41, R41, 0x64006400, RZ, 0xfc, !PT ;  /* 0x6400640029297812 */ /* 0x000fe200078efcff */
[-C--:B------:R-:W-:Y:S01]  /*5220*/  HFMA2 R54, R54, R60.reuse.H1_H1, -18, -18 ;  /* 0xcc80cc8036367431 */ /* 0x080fe2000006003c */
[----:B------:R-:W-:Y:S01]  /*5230*/  HFMA2.MMA R53, R49, R8, R53 ;  /* 0x0000000831357235 */ /* 0x000fe20000000035 */
[----:B------:R-:W-:-:S02]  /*5240*/  HFMA2 R56, R56, R60.H1_H1, -18, -18 ;  /* 0xcc80cc8038387431 */ /* 0x000fc4000006003c */
[-C--:B------:R-:W-:Y:S01]  /*5250*/  HFMA2.MMA R5, R34, R9.reuse, R4 ;  /* 0x0000000922057235 */ /* 0x080fe20000000004 */
[-C--:B------:R-:W-:Y:S02]  /*5260*/  HFMA2 R51, R46, R7.reuse, R51 ;  /* 0x000000072e337231 */ /* 0x080fe40000000033 */
[----:B------:R-:W-:Y:S01]  /*5270*/  HADD2 R60, R42, -1026, -1026 ;  /* 0xe402e4022a3c7430 */ /* 0x000fe20000000000 */
        /* <DEDUP_REMOVED lines=11> */
[-C--:B------:R-:W-:Y:S02]  /*5330*/  HFMA2 R51, R39, R10.reuse, R51 ;  /* 0x0000000a27337231 */ /* 0x080fe40000000033 */
        /* <DEDUP_REMOVED lines=54> */
.L_x_2742:
[----:B0-----:R-:W-:Y:S01]  /*56a0*/  LEA R12, P3, R15, R12, 0x2 ;  /* 0x0000000c0f0c7211 */ /* 0x001fe200078610ff */
[----:B------:R-:W-:Y:S01]  /*56b0*/  UIADD3 UR4, UR4, 0x20, URZ ;  /* 0x0000002004047890 */ /* 0x000fe2000fffe03f */
[----:B-----5:R-:W-:Y:S02]  /*56c0*/  @!P0 IMAD.IADD R27, R17, 0x1, R22 ;  /* 0x00000001111b8824 */ /* 0x020fe400078e0216 */
[----:B------:R-:W-:Y:S02]  /*56d0*/  IMAD.MOV.U32 R22, RZ, RZ, R16 ;  /* 0x000000ffff167224 */ /* 0x000fe400078e0010 */
[----:B------:R-:W-:Y:S01]  /*56e0*/  IMAD.X R13, R13, 0x1, R14, P3 ;  /* 0x000000010d0d7824 */ /* 0x000fe200018e060e */
[----:B------:R-:W-:Y:S05]  /*56f0*/  @!P2 BRA P4, `(.L_x_2743) ;  /* 0xfffff2a00000a947 */ /* 0x000fea000203ffff */
.L_x_2741:
        /* <DEDUP_REMOVED lines=16> */
.L_x_2747:
[----:B------:R-:W0:Y:S02]  /*5800*/  LDS R6, [R2] ;  /* 0x0000000002067984 */ /* 0x000e240000000800 */
[----:B0-----:R-:W-:-:S06]  /*5810*/  HADD2 R7, R6, R25 ;  /* 0x0000001906077230 */ /* 0x001fcc0000000000 */
[----:B------:R-:W0:Y:S02]  /*5820*/  ATOMS.CAST.SPIN R7, [R2], R6, R7 ;  /* 0x000000060207738d */ /* 0x000e240001800007 */
[----:B0-----:R-:W-:-:S13]  /*5830*/  ISETP.EQ.U32.AND P0, PT, R7, 0x1, PT ;  /* 0x000000010700780c */ /* 0x001fda0003f02070 */
[----:B------:R-:W-:Y:S05]  /*5840*/  @!P0 BRA `(.L_x_2747) ;  /* 0xffffffb000008947 */ /* 0x000fea000383ffff */
[----:B------:R-:W-:Y:S05]  /*5850*/  BRA `(.L_x_2745) ;  /* 0x0000003000007947 */ /* 0x000fea0003800000 */
.L_x_2746:
[----:B------:R-:W2:Y:S02]  /*5860*/  LD.E R2, [R4.64] ;  /* 0x0000000604027980 */ /* 0x000ea4000c101900 */
[----:B--2---:R-:W-:-:S05]  /*5870*/  IMAD.IADD R7, R25, 0x1, R2 ;  /* 0x0000000119077824 */ /* 0x004fca00078e0202 */
[----:B------:R0:W-:Y:S02]  /*5880*/  ST.E [R4.64], R7 ;  /* 0x0000000704007985 */ /* 0x0001e4000c101906 */
.L_x_2745:
[----:B------:R-:W-:Y:S05]  /*5890*/  BSYNC B0 ;  /* 0x0000000000007941 */ /* 0x000fea0003800000 */
.L_x_2744:
[----:B------:R-:W2:Y:S01]  /*58a0*/  ATOM.E.ADD.F16x2.RN.STRONG.GPU P0, RZ, [R4.64+0x4], R24 ;  /* 0x0000041804ff798a */ /* 0x000ea2000810e9c6 */
[----:B------:R-:W-:Y:S01]  /*58b0*/  BSSY B0, `(.L_x_2748) ;  /* 0x000000f000007945 */ /* 0x000fe20003800000 */
[----:B--2---:R-:W-:Y:S05]  /*58c0*/  @P0 BRA `(.L_x_2749) ;  /* 0x000000d000000947 */ /* 0x004fea0003800000 */
[----:B------:R-:W1:Y:S02]  /*58d0*/  QSPC.E.S P0, RZ, [R4+0x4] ;  /* 0x0000040004ff73aa */ /* 0x000e640000000500 */
[----:B-1----:R-:W-:Y:S05]  /*58e0*/  @!P0 BRA `(.L_x_2750) ;  /* 0x0000008000008947 */ /* 0x002fea0003800000 */
[----:B0-----:R-:W-:-:S04]  /*58f0*/  IADD3 R4, R4, 0x4, RZ ;  /* 0x0000000404047810 */ /* 0x001fc80007ffe0ff */
[----:B------:R-:W-:-:S05]  /*5900*/  LOP3.LUT R4, R4, 0xffffff, RZ, 0xc0, !PT ;  /* 0x00ffffff04047812 */ /* 0x000fca00078ec0ff */
.L_x_2751:
[----:B------:R-:W0:Y:S02]  /*5910*/  LDS R6, [R4] ;  /* 0x0000000004067984 */ /* 0x000e240000000800 */
[----:B0-----:R-:W-:-:S10]  /*5920*/  HFMA2.MMA R7, R6, 1, 1, R24 ;  /* 0x3c003c0006077835 */ /* 0x001fd40000000018 */
[----:B------:R-:W0:Y:S02]  /*5930*/  ATOMS.CAST.SPIN R7, [R4], R6, R7 ;  /* 0x000000060407738d */ /* 0x000e240001800007 */
[----:B0-----:R-:W-:-:S13]  /*5940*/  ISETP.EQ.U32.AND P0, PT, R7, 0x1, PT ;  /* 0x000000010700780c */ /* 0x001fda0003f02070 */
[----:B------:R-:W-:Y:S05]  /*5950*/  @!P0 BRA `(.L_x_2751) ;  /* 0xffffffb000008947 */ /* 0x000fea000383ffff */
[----:B------:R-:W-:Y:S05]  /*5960*/  BRA `(.L_x_2749) ;  /* 0x0000003000007947 */ /* 0x000fea0003800000 */
.L_x_2750:
[----:B------:R-:W2:Y:S02]  /*5970*/  LD.E R2, [R4.64+0x4] ;  /* 0x0000040604027980 */ /* 0x000ea4000c101900 */
[----:B0-2---:R-:W-:-:S05]  /*5980*/  IMAD.IADD R7, R24, 0x1, R2 ;  /* 0x0000000118077824 */ /* 0x005fca00078e0202 */
[----:B------:R0:W-:Y:S02]  /*5990*/  ST.E [R4.64+0x4], R7 ;  /* 0x0000040704007985 */ /* 0x0001e4000c101906 */
.L_x_2749:
[----:B------:R-:W-:Y:S05]  /*59a0*/  BSYNC B0 ;  /* 0x0000000000007941 */ /* 0x000fea0003800000 */
.L_x_2748:
        /* <DEDUP_REMOVED lines=10> */
.L_x_2755:
[----:B------:R-:W0:Y:S02]  /*5a50*/  LDS R6, [R0] ;  /* 0x0000000000067984 */ /* 0x000e240000000800 */
[----:B0-----:R-:W-:-:S06]  /*5a60*/  HADD2 R7, R6, R23 ;  /* 0x0000001706077230 */ /* 0x001fcc0000000000 */
[----:B------:R-:W0:Y:S02]  /*5a70*/  ATOMS.CAST.SPIN R7, [R0], R6, R7 ;  /* 0x000000060007738d */ /* 0x000e240001800007 */
[----:B0-----:R-:W-:-:S13]  /*5a80*/  ISETP.EQ.U32.AND P0, PT, R7, 0x1, PT ;  /* 0x000000010700780c */ /* 0x001fda0003f02070 */
[----:B------:R-:W-:Y:S05]  /*5a90*/  @!P0 BRA `(.L_x_2755) ;  /* 0xffffffb000008947 */ /* 0x000fea000383ffff */
[----:B------:R-:W-:Y:S05]  /*5aa0*/  BRA `(.L_x_2753) ;  /* 0x0000003000007947 */ /* 0x000fea0003800000 */
.L_x_2754:
[----:B------:R-:W2:Y:S02]  /*5ab0*/  LD.E R0, [R4.64] ;  /* 0x0000000604007980 */ /* 0x000ea4000c101900 */
[----:B--2---:R-:W-:-:S05]  /*5ac0*/  IMAD.IADD R7, R23, 0x1, R0 ;  /* 0x0000000117077824 */ /* 0x004fca00078e0200 */
[----:B------:R0:W-:Y:S02]  /*5ad0*/  ST.E [R4.64], R7 ;  /* 0x0000000704007985 */ /* 0x0001e4000c101906 */
.L_x_2753:
[----:B------:R-:W-:Y:S05]  /*5ae0*/  BSYNC B0 ;  /* 0x0000000000007941 */ /* 0x000fea0003800000 */
.L_x_2752:
[----:B------:R-:W2:Y:S02]  /*5af0*/  ATOM.E.ADD.F16x2.RN.STRONG.GPU P0, RZ, [R4.64+0x4], R3 ;  /* 0x0000040304ff798a */ /* 0x000ea4000810e9c6 */
[----:B--2---:R-:W-:Y:S05]  /*5b00*/  @P0 EXIT ;  /* 0x000000000000094d */ /* 0x004fea0003800000 */
[----:B------:R-:W1:Y:S02]  /*5b10*/  QSPC.E.S P0, RZ, [R4+0x4] ;  /* 0x0000040004ff73aa */ /* 0x000e640000000500 */
[----:B-1----:R-:W-:Y:S05]  /*5b20*/  @!P0 BRA `(.L_x_2756) ;  /* 0x0000009000008947 */ /* 0x002fea0003800000 */
[----:B0-----:R-:W-:Y:S01]  /*5b30*/  IADD3 R4, R4, 0x4, RZ ;  /* 0x0000000404047810 */ /* 0x001fe20007ffe0ff */
[----:B------:R-:W-:-:S03]  /*5b40*/  IMAD.MOV.U32 R5, RZ, RZ, R3 ;  /* 0x000000ffff057224 */ /* 0x000fc600078e0003 */
[----:B------:R-:W-:-:S05]  /*5b50*/  LOP3.LUT R4, R4, 0xffffff, RZ, 0xc0, !PT ;  /* 0x00ffffff04047812 */ /* 0x000fca00078ec0ff */
.L_x_2757:
[----:B------:R-:W0:Y:S02]  /*5b60*/  LDS R2, [R4] ;  /* 0x0000000004027984 */ /* 0x000e240000000800 */
[----:B0-----:R-:W-:-:S10]  /*5b70*/  HFMA2.MMA R3, R2, 1, 1, R5 ;  /* 0x3c003c0002037835 */ /* 0x001fd40000000005 */
[----:B------:R-:W0:Y:S02]  /*5b80*/  ATOMS.CAST.SPIN R3, [R4], R2, R3 ;  /* 0x000000020403738d */ /* 0x000e240001800003 */
[----:B0-----:R-:W-:-:S13]  /*5b90*/  ISETP.EQ.U32.AND P0, PT, R3, 0x1, PT ;  /* 0x000000010300780c */ /* 0x001fda0003f02070 */
[----:B------:R-:W-:Y:S05]  /*5ba0*/  @!P0 BRA `(.L_x_2757) ;  /* 0xffffffb000008947 */ /* 0x000fea000383ffff */
[----:B------:R-:W-:Y:S05]  /*5bb0*/  EXIT ;  /* 0x000000000000794d */ /* 0x000fea0003800000 */
.L_x_2756:
[----:B------:R-:W2:Y:S02]  /*5bc0*/  LD.E R0, [R4.64+0x4] ;  /* 0x0000040604007980 */ /* 0x000ea4000c101900 */
[----:B--2---:R-:W-:-:S05]  /*5bd0*/  IMAD.IADD R3, R3, 0x1, R0 ;  /* 0x0000000103037824 */ /* 0x004fca00078e0200 */
[----:B------:R-:W-:Y:S01]  /*5be0*/  ST.E [R4.64+0x4], R3 ;  /* 0x0000040304007985 */ /* 0x000fe2000c101906 */
[----:B------:R-:W-:Y:S05]  /*5bf0*/  EXIT ;  /* 0x000000000000794d */ /* 0x000fea0003800000 */
.L_x_2758:
        /* <DEDUP_REMOVED lines=16> */
.L_x_3768:


//--------------------- .text._Z23gemm_half_q_half_kernelILi2ELi128ELb0ELb0ELi64EEvPK6__halfPKjS4_S2_PS0_iiiiPKtS7_iiiiiibS2_i --------------------------
	.section	.text._Z23gemm_half_q_half_kernelILi2ELi128ELb0ELb0ELi64EEvPK6__halfPKjS4_S2_PS0_iiiiPKtS7_iiiiiibS2_i,"ax",@progbits
	.sectioninfo	@"SHI_REGISTERS=64"
	.align	128
        .global         _Z23gemm_half_q_half_kernelILi2ELi128ELb0ELb0ELi64EEvPK6__halfPKjS4_S2_PS0_iiiiPKtS7_iiiiiibS2_i
        .type           _Z23gemm_half_q_half_kernelILi2ELi128ELb0ELb0ELi64EEvPK6__halfPKjS4_S2_PS0_iiiiPKtS7_iiiiiibS2_i,@function
        .size           _Z23gemm_half_q_half_kernelILi2ELi128ELb0ELb0ELi64EEvPK6__halfPKjS4_S2_PS0_iiiiPKtS7_iiiiiibS2_i,(.L_x_3769 - _Z23gemm_half_q_half_kernelILi2ELi128ELb0ELb0ELi64EEvPK6__halfPKjS4_S2_PS0_iiiiPKtS7_iiiiiibS2_i)
        .other          _Z23gemm_half_q_half_kernelILi2ELi128ELb0ELb0ELi64EEvPK6__halfPKjS4_S2_PS0_iiiiPKtS7_iiiiiibS2_i,@"STO_CUDA_ENTRY STV_DEFAULT"
_Z23gemm_half_q_half_kernelILi2ELi128ELb0ELb0ELi64EEvPK6__halfPKjS4_S2_PS0_iiiiPKtS7_iiiiiibS2_i:
.text._Z23gemm_half_q_half_kernelILi2ELi128ELb0ELb0ELi64EEvPK6__halfPKjS4_S2_PS0_iiiiPKtS7_iiiiiibS2_i:
        /* <DEDUP_REMOVED lines=40> */
.L_x_2763:
        /* <DEDUP_REMOVED lines=17> */
.L_x_2762:
        /* <DEDUP_REMOVED lines=17> */
.L_x_2761:
[----:B------:R-:W-:Y:S01]  /*04a0*/  IMAD R8, R4, c[0x0][0x190], RZ ;  /* 0x0000640004087a24 */ /* 0x000fe200078e02ff */
[----:B------:R-:W-:Y:S01]  /*04b0*/  ISETP.GT.AND P2, PT, R14, 0x3, PT ;  /* 0x000000030e00780c */ /* 0x000fe20003f44270 */
[----:B------:R-:W-:Y:S02]  /*04c0*/  IMAD.MOV.U32 R15, RZ, RZ, RZ ;  /* 0x000000ffff0f7224 */ /* 0x000fe400078e00ff */
[----:B------:R-:W-:-:S05]  /*04d0*/  IMAD.SHL.U32 R8, R8, 0x2, RZ ;  /* 0x0000000208087824 */ /* 0x000fca00078e00ff */
        /* <DEDUP_REMOVED lines=9> */
.L_x_2765:
        /* <DEDUP_REMOVED lines=17> */
.L_x_2764:
        /* <DEDUP_REMOVED lines=15> */
.L_x_2760:
[----:B------:R-:W-:Y:S05]  /*0770*/  BSYNC B0 ;  /* 0x0000000000007941 */ /* 0x000fea0003800000 */
.L_x_2759:
        /* <DEDUP_REMOVED lines=12> */
[----:B------:R-:W-:-:S04]  /*0840*/  IMAD R3, R0, 0x2, R3 ;  /* 0x0000000200037824 */ /* 0x000fc800078e0203 */
[----:B------:R-:W-:Y:S02]  /*0850*/  IMAD.SHL.U32 R4, R3, 0x2, RZ ;  /* 0x0000000203047824 */ /* 0x000fe400078e00ff */
[----:B------:R-:W-:Y:S02]  /*0860*/  IMAD.MOV.U32 R3, RZ, RZ, RZ ;  /* 0x000000ffff037224 */ /* 0x000fe400078e00ff */
[----:B------:R-:W-:Y:S01]  /*0870*/  IMAD.WIDE R4, R4, R15, c[0x0][0x180] ;  /* 0x0000600004047625 */ /* 0x000fe200078e020f */
[----:B------:R-:W-:Y:S05]  /*0880*/  @!P2 BRA `(.L_x_2767) ;  /* 0x000000d00000a947 */ /* 0x000fea0003800000 */
[----:B------:R-:W-:Y:S02]  /*0890*/  PLOP3.LUT P0, PT, PT, PT, PT, 0x8, 0x0 ;  /* 0x000000000000781c */ /* 0x000fe40003f0e170 */
[----:B------:R-:W-:Y:S02]  /*08a0*/  IADD3 R0, R14, -0x3, RZ ;  /* 0xfffffffd0e007810 */ /* 0x000fe40007ffe0ff */
.L_x_2768:
        /* <DEDUP_REMOVED lines=11> */
.L_x_2767:
        /* <DEDUP_REMOVED lines=10> */
.L_x_2766:
[----:B------:R-:W-:Y:S01]  /*0a00*/  BAR.SYNC.DEFER_BLOCKING 0x0 ;  /* 0x0000000000007b1d */ /* 0x000fe20000010000 */
[C---:B------:R-:W-:Y:S01]  /*0a10*/  ISETP.GT.AND P0, PT, R13.reuse, c[0x0][0x1a8], PT ;  /* 0x00006a000d007a0c */ /* 0x040fe20003f04270 */
[----:B------:R-:W-:Y:S01]  /*0a20*/  IMAD.MOV.U32 R11, RZ, RZ, RZ ;  /* 0x000000ffff0b7224 */ /* 0x000fe200078e00ff */
[C---:B------:R-:W-:Y:S02]  /*0a30*/  ISETP.GT.AND P3, PT, R13.reuse, c[0x0][0x1ac], PT ;  /* 0x00006b000d007a0c */ /* 0x040fe40003f64270 */
[C---:B------:R-:W-:Y:S02]  /*0a40*/  ISETP.GT.AND P4, PT, R13.reuse, c[0x0][0x1b0], PT ;  /* 0x00006c000d007a0c */ /* 0x040fe40003f84270 */
[C---:B------:R-:W-:Y:S02]  /*0a50*/  ISETP.GT.AND P5, PT, R13.reuse, c[0x0][0x1b4], PT ;  /* 0x00006d000d007a0c */ /* 0x040fe40003fa4270 */
[C---:B------:R-:W-:Y:S02]  /*0a60*/  IMNMX R3, R13.reuse, c[0x0][0x1a8], PT ;  /* 0x00006a000d037a17 */ /* 0x040fe40003800200 */
[----:B------:R-:W-:-:S02]  /*0a70*/  ISETP.GT.AND P2, PT, R13, c[0x0][0x1b8], PT ;  /* 0x00006e000d007a0c */ /* 0x000fc40003f44270 */
[----:B-1----:R-:W-:Y:S02]  /*0a80*/  SHF.R.S32.HI R4, RZ, 0x1f, R3 ;  /* 0x0000001fff047819 */ /* 0x002fe40000011403 */
        /* <DEDUP_REMOVED lines=18> */
[----:B------:R-:W-:Y:S01]  /*0bb0*/  @P4 SHF.R.S32.HI R3, RZ, 0x1f, R8 ;  /* 0x0000001fff034819 */ /* 0x000fe20000011408 */
[----:B------:R-:W-:Y:S01]  /*0bc0*/  CS2R R4, SRZ ;  /* 0x0000000000047805 */ /* 0x000fe2000001ff00 */
[----:B------:R-:W-:Y:S01]  /*0bd0*/  @P3 SHF.R.S32.HI R6, RZ, 0x5, R6 ;  /* 0x00000005ff063819 */ /* 0x000fe20000011406 */
[----:B------:R-:W-:Y:S01]  /*0be0*/  @P0 IMAD R5, R0, 0x6, RZ ;  /* 0x0000000600050824 */ /* 0x000fe200078e02ff */
[----:B------:R-:W-:Y:S01]  /*0bf0*/  ISETP.GE.AND P0, PT, R13, R12, PT ;  /* 0x0000000c0d00720c */ /* 0x000fe20003f06270 */
[----:B------:R-:W-:Y:S01]  /*0c00*/  IMAD.MOV.U32 R0, RZ, RZ, RZ ;  /* 0x000000ffff007224 */ /* 0x000fe200078e00ff */
[----:B------:R-:W-:Y:S01]  /*0c10*/  @P4 LEA.HI R8, R3, R8, RZ, 0x5 ;  /* 0x0000000803084211 */ /* 0x000fe200078f28ff */
[----:B------:R-:W-:Y:S01]  /*0c20*/  @P3 IMAD R4, R6, 0x5, RZ ;  /* 0x0000000506043824 */ /* 0x000fe200078e02ff */
[----:B------:R-:W-:Y:S01]  /*0c30*/  @P2 SHF.R.S32.HI R16, RZ, 0x1f, R9 ;  /* 0x0000001fff102819 */ /* 0x000fe20000011409 */
[----:B------:R-:W-:Y:S01]  /*0c40*/  IMAD.MOV.U32 R3, RZ, RZ, RZ ;  /* 0x000000ffff037224 */ /* 0x000fe200078e00ff */
[----:B------:R-:W-:-:S02]  /*0c50*/  @P4 SHF.R.S32.HI R8, RZ, 0x5, R8 ;  /* 0x00000005ff084819 */ /* 0x000fc40000011408 */
[----:B------:R-:W-:Y:S02]  /*0c60*/  SHF.R.S32.HI R6, RZ, 0x5, R15 ;  /* 0x00000005ff067819 */ /* 0x000fe4000001140f */
[----:B------:R-:W-:Y:S01]  /*0c70*/  @P2 LEA.HI R16, R16, R9, RZ, 0x5 ;  /* 0x0000000910102211 */ /* 0x000fe200078f28ff */
[----:B------:R-:W-:Y:S01]  /*0c80*/  @P4 IMAD.SHL.U32 R11, R8, 0x4, RZ ;  /* 0x00000004080b4824 */ /* 0x000fe200078e00ff */
[----:B------:R-:W-:Y:S01]  /*0c90*/  @P5 SHF.R.S32.HI R10, RZ, 0x5, R10 ;  /* 0x00000005ff0a5819 */ /* 0x000fe2000001140a */
[----:B------:R-:W-:Y:S01]  /*0ca0*/  IMAD R5, R6, 0x8, R5 ;  /* 0x0000000806057824 */ /* 0x000fe200078e0205 */
[----:B------:R-:W-:Y:S01]  /*0cb0*/  @P2 SHF.R.S32.HI R16, RZ, 0x5, R16 ;  /* 0x00000005ff102819 */ /* 0x000fe20000011410 */
[----:B------:R-:W-:Y:S02]  /*0cc0*/  IMAD.SHL.U32 R9, R2, 0x80, RZ ;  /* 0x0000008002097824 */ /* 0x000fe400078e00ff */
[----:B------:R-:W-:Y:S01]  /*0cd0*/  IMAD.MOV.U32 R2, RZ, RZ, 0x2 ;  /* 0x00000002ff027424 */ /* 0x000fe200078e00ff */
[----:B------:R-:W-:Y:S01]  /*0ce0*/  IADD3 R4, R11, R5, R4 ;  /* 0x000000050b047210 */ /* 0x000fe20007ffe004 */
[----:B------:R-:W-:-:S02]  /*0cf0*/  @P5 IMAD R3, R10, 0x3, RZ ;  /* 0x000000030a035824 */ /* 0x000fc400078e02ff */
[----:B------:R-:W-:Y:S02]  /*0d00*/  @P2 IMAD.SHL.U32 R0, R16, 0x2, RZ ;  /* 0x0000000210002824 */ /* 0x000fe400078e00ff */
[----:B------:R-:W-:Y:S01]  /*0d10*/  IMAD.WIDE R8, R9, R2, c[0x0][0x198] ;  /* 0x0000660009087625 */ /* 0x000fe200078e0202 */
[----:B------:R-:W-:Y:S05]  /*0d20*/  @P0 BRA `(.L_x_2769) ;  /* 0x0000033000000947 */ /* 0x000fea0003800000 */
[----:B------:R0:W5:Y:S01]  /*0d30*/  LDG.E.U16.CONSTANT R5, [R8.64] ;  /* 0x0000000608057981 */ /* 0x000162000c1e9500 */
[----:B------:R-:W-:Y:S01]  /*0d40*/  SHF.R.S32.HI R10, RZ, 0x1f, R7 ;  /* 0x0000001fff0a7819 */ /* 0x000fe20000011407 */
[----:B------:R-:W-:Y:S02]  /*0d50*/  IMAD.SHL.U32 R6, R7, 0x4, RZ ;  /* 0x0000000407067824 */ /* 0x000fe400078e00ff */
[----:B------:R-:W-:Y:S01]  /*0d60*/  IMAD.MOV.U32 R20, RZ, RZ, RZ ;  /* 0x000000ffff147224 */ /* 0x000fe200078e00ff */
[----:B------:R-:W-:Y:S01]  /*0d70*/  LEA.HI R10, R10, R7, RZ, 0x3 ;  /* 0x000000070a0a7211 */ /* 0x000fe200078f18ff */
[----:B------:R-:W-:Y:S01]  /*0d80*/  IMAD.MOV.U32 R21, RZ, RZ, R13 ;  /* 0x000000ffff157224 */ /* 0x000fe200078e000d */
[----:B------:R-:W-:-:S02]  /*0d90*/  LOP3.LUT R6, R6, 0x10, RZ, 0xc0, !PT ;  /* 0x0000001006067812 */ /* 0x000fc400078ec0ff */
[----:B------:R-:W-:Y:S02]  /*0da0*/  SHF.R.S32.HI R15, RZ, 0x3, R10 ;  /* 0x00000003ff0f7819 */ /* 0x000fe4000001140a */
.L_x_2770:
[----:B-----5:R-:W-:-:S04]  /*0db0*/  IMAD.IADD R17, R5, 0x1, R20 ;  /* 0x0000000105117824 */ /* 0x020fc800078e0214 */
[----:B-1----:R-:W-:-:S05]  /*0dc0*/  IMAD R10, R17, c[0x0][0x18c], RZ ;  /* 0x00006300110a7a24 */ /* 0x002fca00078e02ff */
        /* <DEDUP_REMOVED lines=41> */
.L_x_2769:
[----:B------:R-:W-:Y:S02]  /*1060*/  ISETP.GE.OR P0, PT, R13, c[0x0][0x1a8], P0 ;  /* 0x00006a000d007a0c */ /* 0x000fe40000706670 */
[----:B------:R-:W-:Y:S02]  /*1070*/  PRMT R15, RZ, 0x5410, RZ ;  /* 0x00005410ff0f7816 */ /* 0x000fe400000000ff */
[----:B------:R-:W-:Y:S02]  /*1080*/  IADD3 R0, R0, R4, R3 ;  /* 0x0000000400007210 */ /* 0x000fe40007ffe003 */
[----:B-1----:R-:W-:Y:S02]  /*1090*/  PRMT R16, RZ, 0x5410, RZ ;  /* 0x00005410ff107816 */ /* 0x002fe400000000ff */
[----:B------:R-:W-:Y:S02]  /*10a0*/  PRMT R18, RZ, 0x5410, RZ ;  /* 0x00005410ff127816 */ /* 0x000fe400000000ff */
[----:B------:R-:W-:-:S03]  /*10b0*/  PRMT R17, RZ, 0x5410, RZ ;  /* 0x00005410ff117816 */ /* 0x000fc600000000ff */
[----:B------:R-:W-:Y:S05]  /*10c0*/  @P0 BRA `(.L_x_2771) ;  /* 0x0000428000000947 */ /* 0x000fea0003800000 */
[----:B------:R-:W2:Y:S04]  /*10d0*/  LDL.64 R10, [R1] ;  /* 0x00000000010a7983 */ /* 0x000ea80000100a00 */
        /* <DEDUP_REMOVED lines=20> */
.L_x_2776:
        /* <DEDUP_REMOVED lines=15> */
[----:B0-----:R-:W-:Y:S05]  /*1310*/  @!P1 BRA `(.L_x_2772) ;  /* 0x00000fc000009947 */ /* 0x001fea0003800000 */
[----:B------:R-:W2:Y:S04]  /*1320*/  LDG.E.128.CONSTANT R4, [R24.64] ;  /* 0x0000000618047981 */ /* 0x000ea8000c1e9d00 */
[----:B0-----:R-:W3:Y:S01]  /*1330*/  LDG.E.128.CONSTANT R8, [R22.64] ;  /* 0x0000000616087981 */ /* 0x001ee2000c1e9d00 */
        /* <DEDUP_REMOVED lines=12> */
[----:B------:R-:W0:Y:S01]  /*1400*/  I2F.F16 R38, R38 ;  /* 0x0000002600267306 */ /* 0x000e220000200c00 */
[----:B------:R-:W-:Y:S02]  /*1410*/  SHF.R.U32.HI R41, RZ, 0x8, R5 ;  /* 0x00000008ff297819 */ /* 0x000fe40000011605 */
[----:B------:R-:W-:Y:S02]  /*1420*/  LEA.HI R48, R4, 0xffffff80, RZ, 0x8 ;  /* 0xffffff8004307811 */ /* 0x000fe400078f40ff */
[----:B------:R-:W-:Y:S02]  /*1430*/  SHF.R.U32.HI R42, RZ, 0x8, R6 ;  /* 0x00000008ff2a7819 */ /* 0x000fe40000011606 */
[----:B------:R-:W-:Y:S01]  /*1440*/  LOP3.LUT R41, R41, 0xff, RZ, 0xc0, !PT ;  /* 0x000000ff29297812 */ /* 0x000fe200078ec0ff */
[----:B------:R1:W2:Y:S01]  /*1450*/  I2F.F16 R37, R26 ;  /* 0x0000001a00257306 */ /* 0x0002a20000200c00 */
[----:B------:R-:W-:-:S02]  /*1460*/  SHF.R.U32.HI R45, RZ, 0x8, R7 ;  /* 0x00000008ff2d7819 */ /* 0x000fc40000011607 */
[----:B------:R-:W-:Y:S02]  /*1470*/  LOP3.LUT R42, R42, 0xff, RZ, 0xc0, !PT ;  /* 0x000000ff2a2a7812 */ /* 0x000fe400078ec0ff */
[----:B------:R-:W-:Y:S02]  /*1480*/  IADD3 R41, R41, -0x80, RZ ;  /* 0xffffff8029297810 */ /* 0x000fe40007ffe0ff */
[----:B------:R-:W-:Y:S01]  /*1490*/  LOP3.LUT R45, R45, 0xff, RZ, 0xc0, !PT ;  /* 0x000000ff2d2d7812 */ /* 0x000fe200078ec0ff */
[----:B------:R3:W4:Y:S01]  /*14a0*/  I2F.F16 R32, R27 ;  /* 0x0000001b00207306 */ /* 0x0007220000200c00 */
[--C-:B-1----:R-:W-:Y:S01]  /*14b0*/  SHF.R.U32.HI R26, RZ, 0x8, R4.reuse ;  /* 0x00000008ff1a7819 */ /* 0x102fe20000011604 */
[----:B0-----:R-:W-:Y:S01]  /*14c0*/  HADD2.F32 R38, -RZ, R38.H0_H0 ;  /* 0x20000026ff267230 */ /* 0x001fe20000004100 */
[----:B------:R-:W-:Y:S02]  /*14d0*/  SHF.R.U32.HI R4, RZ, 0x10, R4 ;  /* 0x00000010ff047819 */ /* 0x000fe40000011604 */
[----:B------:R-:W-:-:S02]  /*14e0*/  LOP3.LUT R26, R26, 0xff, RZ, 0xc0, !PT ;  /* 0x000000ff1a1a7812 */ /* 0x000fc400078ec0ff */
[----:B------:R-:W-:Y:S01]  /*14f0*/  LOP3.LUT R4, R4, 0xff, RZ, 0xc0, !PT ;  /* 0x000000ff04047812 */ /* 0x000fe200078ec0ff */
[----:B------:R-:W-:Y:S01]  /*1500*/  I2F.F16 R41, R41 ;  /* 0x0000002900297306 */ /* 0x000fe20000200c00 */
[----:B------:R-:W-:Y:S01]  /*1510*/  IADD3 R40, R26, -0x80, RZ ;  /* 0xffffff801a287810 */ /* 0x000fe20007ffe0ff */
[----:B--2---:R-:W-:Y:S01]  /*1520*/  HADD2.F32 R37, -RZ, R37.H0_H0 ;  /* 0x20000025ff257230 */ /* 0x004fe20000004100 */
[----:B---3--:R-:W0:Y:S01]  /*1530*/  LDS.64 R26, [UR4] ;  /* 0x00000004ff1a7984 */ /* 0x008e220008000a00 */
[----:B------:R-:W-:Y:S02]  /*1540*/  LEA.HI R19, R6, 0xffffff80, RZ, 0x8 ;  /* 0xffffff8006137811 */ /* 0x000fe400078f40ff */
[----:B------:R-:W-:Y:S02]  /*1550*/  IADD3 R42, R42, -0x80, RZ ;  /* 0xffffff802a2a7810 */ /* 0x000fe40007ffe0ff */
[----:B------:R-:W-:Y:S01]  /*1560*/  IADD3 R4, R4, -0x80, RZ ;  /* 0xffffff8004047810 */ /* 0x000fe20007ffe0ff */
[----:B------:R-:W-:Y:S01]  /*1570*/  I2F.F16 R40, R40 ;  /* 0x0000002800287306 */ /* 0x000fe20000200c00 */
[----:B------:R-:W-:Y:S01]  /*1580*/  SHF.R.U32.HI R6, RZ, 0x10, R6 ;  /* 0x00000010ff067819 */ /* 0x000fe20000011606 */
[----:B----4-:R-:W-:Y:S01]  /*1590*/  HADD2.F32 R32, -RZ, R32.H0_H0 ;  /* 0x20000020ff207230 */ /* 0x010fe20000004100 */
[----:B------:R-:W-:-:S02]  /*15a0*/  IADD3 R46, R45, -0x80, RZ ;  /* 0xffffff802d2e7810 */ /* 0x000fc40007ffe0ff */
[----:B------:R-:W-:Y:S02]  /*15b0*/  LEA.HI R47, R5, 0xffffff80, RZ, 0x8 ;  /* 0xffffff80052f7811 */ /* 0x000fe400078f40ff */
[----:B------:R-:W-:Y:S01]  /*15c0*/  SHF.R.U32.HI R5, RZ, 0x10, R5 ;  /* 0x00000010ff057819 */ /* 0x000fe20000011605 */
[----:B------:R1:W2:Y:S01]  /*15d0*/  I2F.F16 R43, R4 ;  /* 0x00000004002b7306 */ /* 0x0002a20000200c00 */
[----:B------:R-:W-:Y:S02]  /*15e0*/  SHF.R.U32.HI R49, RZ, 0x10, R7 ;  /* 0x00000010ff317819 */ /* 0x000fe40000011607 */
[----:B------:R-:W-:Y:S02]  /*15f0*/  LOP3.LUT R5, R5, 0xff, RZ, 0xc0, !PT ;  /* 0x000000ff05057812 */ /* 0x000fe400078ec0ff */
[----:B------:R-:W-:Y:S02]  /*1600*/  LOP3.LUT R49, R49, 0xff, RZ, 0xc0, !PT ;  /* 0x000000ff31317812 */ /* 0x000fe400078ec0ff */
[----:B------:R-:W-:Y:S01]  /*1610*/  IADD3 R5, R5, -0x80, RZ ;  /* 0xffffff8005057810 */ /* 0x000fe20007ffe0ff */
[----:B------:R-:W3:Y:S01]  /*1620*/  I2F.F16 R36, R36 ;  /* 0x0000002400247306 */ /* 0x000ee20000200c00 */
[----:B-1----:R-:W-:-:S02]  /*1630*/  LOP3.LUT R4, R6, 0xff, RZ, 0xc0, !PT ;  /* 0x000000ff06047812 */ /* 0x002fc400078ec0ff */
[----:B------:R-:W-:Y:S02]  /*1640*/  LEA.HI R21, R7, 0xffffff80, RZ, 0x8 ;  /* 0xffffff8007157811 */ /* 0x000fe400078f40ff */
[----:B------:R-:W-:Y:S02]  /*1650*/  IADD3 R45, R4, -0x80, RZ ;  /* 0xffffff80042d7810 */ /* 0x000fe40007ffe0ff */
[----:B------:R-:W-:Y:S01]  /*1660*/  IADD3 R49, R49, -0x80, RZ ;  /* 0xffffff8031317810 */ /* 0x000fe20007ffe0ff */
[----:B------:R-:W1:Y:S01]  /*1670*/  I2F.F16 R42, R42 ;  /* 0x0000002a002a7306 */ /* 0x000e620000200c00 */
[----:B------:R-:W-:Y:S01]  /*1680*/  SHF.R.U32.HI R4, RZ, 0x8, R9 ;  /* 0x00000008ff047819 */ /* 0x000fe20000011609 */
[----:B--2---:R-:W-:Y:S01]  /*1690*/  HADD2.F32 R43, -RZ, R43.H0_H0 ;  /* 0x2000002bff2b7230 */ /* 0x004fe20000004100 */
[----:B------:R-:W-:Y:S02]  /*16a0*/  LOP3.LUT R35, R11, 0xff, RZ, 0xc0, !PT ;  /* 0x000000ff0b237812 */ /* 0x000fe400078ec0ff */
[----:B------:R-:W-:-:S02]  /*16b0*/  LOP3.LUT R4, R4, 0xff, RZ, 0xc0, !PT ;  /* 0x000000ff04047812 */ /* 0x000fc400078ec0ff */
[----:B------:R-:W-:Y:S01]  /*16c0*/  IADD3 R35, R35, -0x80, RZ ;  /* 0xffffff8023237810 */ /* 0x000fe20007ffe0ff */
[----:B------:R-:W2:Y:S01]  /*16d0*/  I2F.F16 R6, R46 ;  /* 0x0000002e00067306 */ /* 0x000ea20000200c00 */
[----:B---3--:R-:W-:Y:S01]  /*16e0*/  HADD2.F32 R36, -RZ, R36.H0_H0 ;  /* 0x20000024ff247230 */ /* 0x008fe20000004100 */
[----:B------:R-:W-:Y:S01]  /*16f0*/  SHF.R.U32.HI R53, RZ, 0x8, R10 ;  /* 0x00000008ff357819 */ /* 0x000fe2000001160a */
[--C-:B0-----:R-:W-:Y:S01]  /*1700*/  HADD2.F32 R7, -RZ, R26.reuse.H0_H0 ;  /* 0x2000001aff077230 */ /* 0x101fe20000004100 */
[----:B------:R-:W-:Y:S01]  /*1710*/  LOP3.LUT R33, R9, 0xff, RZ, 0xc0, !PT ;  /* 0x000000ff09217812 */ /* 0x000fe200078ec0ff */
[----:B------:R-:W-:Y:S01]  /*1720*/  HADD2.F32 R51, -RZ, R26.H1_H1 ;  /* 0x3000001aff337230 */ /* 0x000fe20000004100 */
[----:B------:R-:W-:Y:S01]  /*1730*/  LOP3.LUT R53, R53, 0xff, RZ, 0xc0, !PT ;  /* 0x000000ff35357812 */ /* 0x000fe200078ec0ff */
[----:B------:R-:W-:Y:S01]  /*1740*/  HADD2.F32 R26, -RZ, R39.H0_H0 ;  /* 0x20000027ff1a7230 */ /* 0x000fe20000004100 */
[----:B------:R0:W3:Y:S01]  /*1750*/  I2F.F16 R44, R5 ;  /* 0x00000005002c7306 */ /* 0x0000e20000200c00 */
[----:B------:R-:W-:Y:S01]  /*1760*/  HADD2.F32 R39, -RZ, R40.H0_H0 ;  /* 0x20000028ff277230 */ /* 0x000fe20000004100 */
[C---:B------:R-:W-:Y:S01]  /*1770*/  FFMA.FTZ R50, R7.reuse, R38, RZ ;  /* 0x0000002607327223 */ /* 0x040fe200000100ff */
[----:B------:R-:W-:Y:S01]  /*1780*/  HADD2.F32 R40, -RZ, R41.H0_H0 ;  /* 0x20000029ff287230 */ /* 0x000fe20000004100 */
[C---:B------:R-:W-:Y:S01]  /*1790*/  FFMA.FTZ R55, R7.reuse, R26, RZ ;  /* 0x0000001a07377223 */ /* 0x040fe200000100ff */
[----:B-1----:R-:W-:Y:S01]  /*17a0*/  HADD2.F32 R41, -RZ, R42.H0_H0 ;  /* 0x2000002aff297230 */ /* 0x002fe20000004100 */
[----:B------:R-:W-:Y:S01]  /*17b0*/  FFMA.FTZ R52, R7, R36, RZ ;  /* 0x0000002407347223 */ /* 0x000fe200000100ff */
[--C-:B------:R-:W-:Y:S01]  /*17c0*/  HADD2.F32 R54, -RZ, R27.reuse.H0_H0 ;  /* 0x2000001bff367230 */ /* 0x100fe20000004100 */
[----:B------:R-:W1:Y:S01]  /*17d0*/  I2F.F16 R45, R45 ;  /* 0x0000002d002d7306 */ /* 0x000e620000200c00 */
[----:B0-----:R-:W-:Y:S01]  /*17e0*/  SHF.R.U32.HI R5, RZ, 0x8, R8 ;  /* 0x00000008ff057819 */ /* 0x001fe20000011608 */
[----:B--2---:R-:W-:Y:S01]  /*17f0*/  HADD2.F32 R42, -RZ, R6.H0_H0 ;  /* 0x20000006ff2a7230 */ /* 0x004fe20000004100 */
[----:B------:R-:W-:Y:S01]  /*1800*/  FFMA.FTZ R6, R37, R7, RZ ;  /* 0x0000000725067223 */ /* 0x000fe200000100ff */
[----:B------:R-:W-:Y:S01]  /*1810*/  LOP3.LUT R34, R10, 0xff, RZ, 0xc0, !PT ;  /* 0x000000ff0a227812 */ /* 0x000fe200078ec0ff */
[----:B------:R-:W-:Y:S01]  /*1820*/  FFMA.FTZ R7, R51, R41, R50 ;  /* 0x0000002933077223 */ /* 0x000fe20000010032 */
[----:B------:R-:W-:Y:S01]  /*1830*/  LOP3.LUT R5, R5, 0xff, RZ, 0xc0, !PT ;  /* 0x000000ff05057812 */ /* 0x000fe200078ec0ff */
[----:B------:R-:W-:Y:S01]  /*1840*/  FFMA.FTZ R55, R51, R40, R55 ;  /* 0x0000002833377223 */ /* 0x000fe20000010037 */
[----:B------:R0:W2:Y:S01]  /*1850*/  I2F.F16 R46, R49 ;  /* 0x00000031002e7306 */ /* 0x0000a20000200c00 */
[----:B---3--:R-:W-:Y:S01]  /*1860*/  HADD2.F32 R44, -RZ, R44.H0_H0 ;  /* 0x2000002cff2c7230 */ /* 0x008fe20000004100 */
[----:B------:R-:W-:Y:S01]  /*1870*/  IADD3 R50, R5, -0x80, RZ ;  /* 0xffffff8005327810 */ /* 0x000fe20007ffe0ff */
[----:B------:R-:W-:Y:S01]  /*1880*/  HADD2.F32 R56, -RZ, R27.H1_H1 ;  /* 0x3000001bff387230 */ /* 0x000fe20000004100 */
[----:B------:R-:W-:-:S02]  /*1890*/  IADD3 R33, R33, -0x80, RZ ;  /* 0xffffff8021217810 */ /* 0x000fc40007ffe0ff */
[----:B------:R-:W-:Y:S01]  /*18a0*/  IADD3 R34, R34, -0x80, RZ ;  /* 0xffffff8022227810 */ /* 0x000fe20007ffe0ff */
[----:B-1----:R-:W-:Y:S01]  /*18b0*/  HADD2.F32 R45, -RZ, R45.H0_H0 ;  /* 0x2000002dff2d7230 */ /* 0x002fe20000004100 */
[----:B0-----:R-:W-:Y:S01]  /*18c0*/  FFMA.FTZ R49, R39, R51, R6 ;  /* 0x0000003327317223 */ /* 0x001fe20000010006 */
[----:B------:R-:W-:Y:S01]  /*18d0*/  IADD3 R6, R4, -0x80, RZ ;  /* 0xffffff8004067810 */ /* 0x000fe20007ffe0ff */
[----:B------:R-:W0:Y:S01]  /*18e0*/  I2F.F16 R48, R48 ;  /* 0x0000003000307306 */ /* 0x000e220000200c00 */
[----:B------:R-:W1:Y:S01]  /*18f0*/  LDS.64 R4, [UR4+0x8] ;  /* 0x00000804ff047984 */ /* 0x000e620008000a00 */
[----:B------:R-:W-:Y:S01]  /*1900*/  FFMA.FTZ R51, R51, R42, R52 ;  /* 0x0000002a33337223 */ /* 0x000fe20000010034 */
[----:B------:R-:W-:Y:S01]  /*1910*/  LEA.HI R30, R10, 0xffffff80, RZ, 0x8 ;  /* 0xffffff800a1e7811 */ /* 0x000fe200078f40ff */
[----:B------:R-:W-:Y:S01]  /*1920*/  FFMA.FTZ R49, R43, R54, R49 ;  /* 0x000000362b317223 */ /* 0x000fe20000010031 */
[----:B--2---:R-:W-:Y:S01]  /*1930*/  HADD2.F32 R46, -RZ, R46.H0_H0 ;  /* 0x2000002eff2e7230 */ /* 0x004fe20000004100 */
[C---:B------:R-:W-:Y:S01]  /*1940*/  FFMA.FTZ R52, R54.reuse, R44, R55 ;  /* 0x0000002c36347223 */ /* 0x040fe20000010037 */
[----:B------:R-:W-:Y:S01]  /*1950*/  IADD3 R55, R53, -0x80, RZ ;  /* 0xffffff8035377810 */ /* 0x000fe20007ffe0ff */
[----:B------:R-:W2:Y:S01]  /*1960*/  I2F.F16 R47, R47 ;  /* 0x0000002f002f7306 */ /* 0x000ea20000200c00 */
[----:B------:R-:W-:Y:S01]  /*1970*/  FFMA.FTZ R7, R54, R45, R7 ;  /* 0x0000002d36077223 */ /* 0x000fe20000010007 */
[----:B------:R-:W-:Y:S01]  /*1980*/  LEA.HI R28, R8, 0xffffff80, RZ, 0x8 ;  /* 0xffffff80081c7811 */ /* 0x000fe200078f40ff */
[----:B------:R-:W-:Y:S01]  /*1990*/  FFMA.FTZ R51, R54, R46, R51 ;  /* 0x0000002e36337223 */ /* 0x000fe20000010033 */
[----:B------:R-:W-:-:S02]  /*19a0*/  SHF.R.U32.HI R54, RZ, 0x8, R11 ;  /* 0x00000008ff367819 */ /* 0x000fc4000001160b */
[----:B------:R-:W-:Y:S02]  /*19b0*/  SHF.R.U32.HI R53, RZ, 0x10, R8 ;  /* 0x00000010ff357819 */ /* 0x000fe40000011608 */
[----:B------:R-:W3:Y:S01]  /*19c0*/  I2F.F16 R19, R19 ;  /* 0x0000001300137306 */ /* 0x000ee20000200c00 */
[----:B------:R-:W-:Y:S01]  /*19d0*/  LOP3.LUT R54, R54, 0xff, RZ, 0xc0, !PT ;  /* 0x000000ff36367812 */ /* 0x000fe200078ec0ff */
[----:B0-----:R-:W-:Y:S01]  /*19e0*/  HADD2.F32 R48, -RZ, R48.H0_H0 ;  /* 0x20000030ff307230 */ /* 0x001fe20000004100 */
[----:B------:R-:W-:Y:S02]  /*19f0*/  SHF.R.U32.HI R10, RZ, 0x10, R10 ;  /* 0x00000010ff0a7819 */ /* 0x000fe4000001160a */
[----:B------:R-:W-:Y:S02]  /*1a00*/  LEA.HI R29, R9, 0xffffff80, RZ, 0x8 ;  /* 0xffffff80091d7811 */ /* 0x000fe400078f40ff */
[----:B------:R-:W-:Y:S01]  /*1a10*/  IADD3 R57, R54, -0x80, RZ ;  /* 0xffffff8036397810 */ /* 0x000fe20007ffe0ff */
[----:B------:R-:W0:Y:S01]  /*1a20*/  I2F.F16 R21, R21 ;  /* 0x0000001500157306 */ /* 0x000e220000200c00 */
[----:B------:R-:W-:Y:S01]  /*1a30*/  SHF.R.U32.HI R9, RZ, 0x10, R9 ;  /* 0x00000010ff097819 */ /* 0x000fe20000011609 */
[----:B--2---:R-:W-:Y:S01]  /*1a40*/  HADD2.F32 R47, -RZ, R47.H0_H0 ;  /* 0x2000002fff2f7230 */ /* 0x004fe20000004100 */
[----:B------:R-:W-:Y:S01]  /*1a50*/  LOP3.LUT R10, R10, 0xff, RZ, 0xc0, !PT ;  /* 0x000000ff0a0a7812 */ /* 0x000fe200078ec0ff */
[----:B------:R-:W-:Y:S01]  /*1a60*/  FFMA.FTZ R49, R48, R56, R49 ;  /* 0x0000003830317223 */ /* 0x000fe20000010031 */
[----:B------:R-:W-:-:S02]  /*1a70*/  LOP3.LUT R27, R9, 0xff, RZ, 0xc0, !PT ;  /* 0x000000ff091b7812 */ /* 0x000fc400078ec0ff */
[----:B------:R-:W-:Y:S01]  /*1a80*/  LOP3.LUT R53, R53, 0xff, RZ, 0xc0, !PT ;  /* 0x000000ff35357812 */ /* 0x000fe200078ec0ff */
[----:B------:R-:W-:Y:S01]  /*1a90*/  I2F.F16 R35, R35 ;  /* 0x0000002300237306 */ /* 0x000fe20000200c00 */
[----:B---3--:R-:W-:Y:S01]  /*1aa0*/  HADD2.F32 R54, -RZ, R19.H0_H0 ;  /* 0x20000013ff367230 */ /* 0x008fe20000004100 */
[C---:B------:R-:W-:Y:S01]  /*1ab0*/  FFMA.FTZ R52, R56.reuse, R47, R52 ;  /* 0x0000002f38347223 */ /* 0x040fe20000010034 */
[----:B------:R-:W-:Y:S02]  /*1ac0*/  IADD3 R53, R53, -0x80, RZ ;  /* 0xffffff8035357810 */ /* 0x000fe40007ffe0ff */
[----:B------:R-:W-:Y:S01]  /*1ad0*/  LEA.HI R31, R11, 0xffffff80, RZ, 0x8 ;  /* 0xffffff800b1f7811 */ /* 0x000fe200078f40ff */
[----:B------:R-:W-:Y:S02]  /*1ae0*/  FFMA.FTZ R7, R56, R54, R7 ;  /* 0x0000003638077223 */ /* 0x000fe40000010007 */
[----:B------:R2:W3:Y:S01]  /*1af0*/  I2F.F16 R8, R55 ;  /* 0x0000003700087306 */ /* 0x0004e20000200c00 */
[----:B0-----:R-:W-:-:S05]  /*1b00*/  HADD2.F32 R21, -RZ, R21.H0_H0 ;  /* 0x20000015ff157230 */ /* 0x001fca0000004100 */
[----:B------:R-:W-:Y:S01]  /*1b10*/  FFMA.FTZ R51, R56, R21, R51 ;  /* 0x0000001538337223 */ /* 0x000fe20000010033 */
[----:B------:R-:W-:Y:S01]  /*1b20*/  IADD3 R56, R27, -0x80, RZ ;  /* 0xffffff801b387810 */ /* 0x000fe20007ffe0ff */
[----:B------:R-:W0:Y:S01]  /*1b30*/  I2F.F16 R33, R33 ;  /* 0x0000002100217306 */ /* 0x000e220000200c00 */
[----:B--2---:R-:W-:Y:S01]  /*1b40*/  SHF.R.U32.HI R55, RZ, 0x10, R11 ;  /* 0x00000010ff377819 */ /* 0x004fe2000001160b */
[--C-:B-1----:R-:W-:Y:S02]  /*1b50*/  HADD2.F32 R27, -RZ, R4.reuse.H0_H0 ;  /* 0x20000004ff1b7230 */ /* 0x102fe40000004100 */
[----:B------:R-:W-:Y:S01]  /*1b60*/  HADD2.F32 R4, -RZ, R4.H1_H1 ;  /* 0x30000004ff047230 */ /* 0x000fe20000004100 */
[----:B------:R-:W-:Y:S02]  /*1b70*/  LOP3.LUT R55, R55, 0xff, RZ, 0xc0, !PT ;  /* 0x000000ff37377812 */ /* 0x000fe400078ec0ff */
[----:B------:R-:W-:Y:S01]  /*1b80*/  FFMA.FTZ R49, R32, R27, R49 ;  /* 0x0000001b20317223 */ /* 0x000fe20000010031 */
[----:B------:R-:W1:Y:S01]  /*1b90*/  I2F.F16 R34, R34 ;  /* 0x0000002200227306 */ /* 0x000e620000200c00 */
[----:B---3--:R-:W-:-:S07]  /*1ba0*/  HADD2.F32 R8, -RZ, R8.H0_H0 ;  /* 0x20000008ff087230 */ /* 0x008fce0000004100 */
[----:B------:R2:W3:Y:S01]  /*1bb0*/  I2F.F16 R19, R57 ;  /* 0x0000003900137306 */ /* 0x0004e20000200c00 */
[----:B0-----:R-:W-:-:S05]  /*1bc0*/  HADD2.F32 R33, -RZ, R33.H0_H0 ;  /* 0x20000021ff217230 */ /* 0x001fca0000004100 */
[----:B------:R-:W-:Y:S02]  /*1bd0*/  FFMA.FTZ R52, R27, R33, R52 ;  /* 0x000000211b347223 */ /* 0x000fe40000010034 */
[----:B------:R-:W0:Y:S01]  /*1be0*/  I2F.F16 R50, R50 ;  /* 0x0000003200327306 */ /* 0x000e220000200c00 */
[----:B--2---:R-:W-:Y:S01]  /*1bf0*/  IADD3 R57, R10, -0x80, RZ ;  /* 0xffffff800a397810 */ /* 0x004fe20007ffe0ff */
[----:B------:R-:W-:Y:S01]  /*1c00*/  HADD2.F32 R10, -RZ, R35.H0_H0 ;  /* 0x20000023ff0a7230 */ /* 0x000fe20000004100 */
[----:B------:R-:W-:Y:S01]  /*1c10*/  IADD3 R35, R55, -0x80, RZ ;  /* 0xffffff8037237810 */ /* 0x000fe20007ffe0ff */
[----:B-1----:R-:W-:-:S03]  /*1c20*/  HADD2.F32 R34, -RZ, R34.H0_H0 ;  /* 0x20000022ff227230 */ /* 0x002fc60000004100 */
[C---:B------:R-:W-:Y:S01]  /*1c30*/  FFMA.FTZ R51, R27.reuse, R10, R51 ;  /* 0x0000000a1b337223 */ /* 0x040fe20000010033 */
[----:B------:R-:W1:Y:S01]  /*1c40*/  I2F.F16 R6, R6 ;  /* 0x0000000600067306 */ /* 0x000e620000200c00 */
[----:B------:R-:W-:Y:S01]  /*1c50*/  FFMA.FTZ R7, R27, R34, R7 ;  /* 0x000000221b077223 */ /* 0x000fe20000010007 */
[----:B---3--:R-:W-:-:S03]  /*1c60*/  HADD2.F32 R19, -RZ, R19.H0_H0 ;  /* 0x20000013ff137230 */ /* 0x008fc60000004100 */
[C---:B------:R-:W-:Y:S02]  /*1c70*/  FFMA.FTZ R7, R4.reuse, R8, R7 ;  /* 0x0000000804077223 */ /* 0x040fe40000010007 */
[----:B------:R-:W-:Y:S01]  /*1c80*/  FFMA.FTZ R51, R4, R19, R51 ;  /* 0x0000001304337223 */ /* 0x000fe20000010033 */
[----:B------:R-:W2:Y:S01]  /*1c90*/  I2F.F16 R11, R56 ;  /* 0x00000038000b7306 */ /* 0x000ea20000200c00 */
[----:B0-----:R-:W-:-:S05]  /*1ca0*/  HADD2.F32 R50, -RZ, R50.H0_H0 ;  /* 0x20000032ff327230 */ /* 0x001fca0000004100 */
[----:B------:R-:W-:Y:S02]  /*1cb0*/  FFMA.FTZ R49, R50, R4, R49 ;  /* 0x0000000432317223 */ /* 0x000fe40000010031 */
[----:B------:R-:W0:Y:S01]  /*1cc0*/  I2F.F16 R35, R35 ;  /* 0x0000002300237306 */ /* 0x000e220000200c00 */
[----:B-1----:R-:W-:-:S05]  /*1cd0*/  HADD2.F32 R27, -RZ, R6.H0_H0 ;  /* 0x20000006ff1b7230 */ /* 0x002fca0000004100 */
[----:B------:R-:W-:Y:S01]  /*1ce0*/  FFMA.FTZ R52, R4, R27, R52 ;  /* 0x0000001b04347223 */ /* 0x000fe20000010034 */
[----:B------:R-:W-:Y:S01]  /*1cf0*/  HADD2.F32 R4, -RZ, R5.H0_H0 ;  /* 0x20000005ff047230 */ /* 0x000fe20000004100 */
[----:B------:R-:W1:Y:S01]  /*1d00*/  I2F.F16 R9, R53 ;  /* 0x0000003500097306 */ /* 0x000e620000200c00 */
[----:B--2---:R-:W-:Y:S02]  /*1d10*/  HADD2.F32 R11, -RZ, R11.H0_H0 ;  /* 0x2000000bff0b7230 */ /* 0x004fe40000004100 */
[----:B------:R-:W-:-:S03]  /*1d20*/  HADD2.F32 R5, -RZ, R5.H1_H1 ;  /* 0x30000005ff057230 */ /* 0x000fc60000004100 */
        /* <DEDUP_REMOVED lines=15> */
[----:B-1----:R-:W-:Y:S02]  /*1e20*/  HADD2.F32 R56, -RZ, R31.H0_H0 ;  /* 0x2000001fff387230 */ /* 0x002fe40000004100 */
[----:B------:R-:W-:-:S03]  /*1e30*/  HADD2.F32 R31, -RZ, R3.H1_H1 ;  /* 0x30000003ff1f7230 */ /* 0x000fc60000004100 */
[----:B------:R-:W-:Y:S01]  /*1e40*/  FFMA.FTZ R58, R5, R56, R51 ;  /* 0x00000038053a7223 */ /* 0x000fe20000010033 */
[----:B------:R-:W-:Y:S02]  /*1e50*/  HADD2.F32 R51, -RZ, R0.H1_H1 ;  /* 0x30000000ff337230 */ /* 0x000fe40000004100 */
[----:B--2---:R-:W-:Y:S01]  /*1e60*/  HADD2.F32 R28, -RZ, R28.H0_H0 ;  /* 0x2000001cff1c7230 */ /* 0x004fe20000004100 */
[----:B------:R-:W-:Y:S02]  /*1e70*/  FMUL.FTZ R58, R58, R31 ;  /* 0x0000001f3a3a7220 */ /* 0x000fe40000410000 */
[----:B------:R-:W-:Y:S02]  /*1e80*/  FMUL.FTZ R4, R4, R51 ;  /* 0x0000003304047220 */ /* 0x000fe40000410000 */
[----:B------:R-:W-:Y:S01]  /*1e90*/  FFMA.FTZ R7, R28, R5, R49 ;  /* 0x000000051c077223 */ /* 0x000fe20000010031 */
[----:B------:R-:W-:Y:S01]  /*1ea0*/  HADD2.F32 R49, -RZ, R3.H0_H0 ;  /* 0x20000003ff317230 */ /* 0x000fe20000004100 */
[----:B------:R-:W-:Y:S01]  /*1eb0*/  F2FP.PACK_AB R58, RZ, R58 ;  /* 0x0000003aff3a723e */ /* 0x000fe200000000ff */
[----:B0-----:R-:W-:Y:S01]  /*1ec0*/  HADD2.F32 R30, -RZ, R30.H0_H0 ;  /* 0x2000001eff1e7230 */ /* 0x001fe20000004100 */
[----:B------:R-:W-:Y:S01]  /*1ed0*/  FMUL.FTZ R7, R7, R52 ;  /* 0x0000003407077220 */ /* 0x000fe20000410000 */
[----:B------:R-:W-:-:S03]  /*1ee0*/  F2FP.PACK_AB R4, RZ, R4 ;  /* 0x00000004ff04723e */ /* 0x000fc600000000ff */
        /* <DEDUP_REMOVED lines=15> */
[--C-:B------:R-:W-:Y:S01]  /*1fe0*/  HADD2.F32 R26, -RZ, R5.reuse.H0_H0 ;  /* 0x20000005ff1a7230 */ /* 0x100fe20000004100 */
[-C--:B------:R-:W-:Y:S01]  /*1ff0*/  FFMA.FTZ R38, R38, R55.reuse, RZ ;  /* 0x0000003726267223 */ /* 0x080fe200000100ff */
[----:B------:R-:W-:Y:S01]  /*2000*/  HADD2.F32 R5, -RZ, R5.H1_H1 ;  /* 0x30000005ff057230 */ /* 0x000fe20000004100 */
[----:B------:R-:W-:Y:S02]  /*2010*/  FFMA.FTZ R55, R36, R55, RZ ;  /* 0x0000003724377223 */ /* 0x000fe400000100ff */
        /* <DEDUP_REMOVED lines=44> */
.L_x_2772:
[----:B------:R-:W-:-:S04]  /*22e0*/  IMAD.MOV.U32 R19, RZ, RZ, c[0x0][0x18c] ;  /* 0x00006300ff137624 */ /* 0x000fc800078e00ff */
[----:B------:R-:W-:-:S04]  /*22f0*/  IMAD.WIDE R4, R19, 0x8, R24 ;  /* 0x0000000813047825 */ /* 0x000fc800078e0218 */
[----:B------:R-:W-:-:S04]  /*2300*/  IMAD.WIDE R22, R19, 0x8, R22 ;  /* 0x0000000813167825 */ /* 0x000fc800078e0216 */
[----:B------:R-:W-:Y:S02]  /*2310*/  IMAD.WIDE R24, R19, 0x8, R4 ;  /* 0x0000000813187825 */ /* 0x000fe400078e0204 */
[----:B------:R-:W5:Y:S01]  /*2320*/  LDG.E.128.CONSTANT R4, [R4.64] ;  /* 0x0000000604047981 */ /* 0x000f62000c1e9d00 */
[----:B------:R-:W-:Y:S05]  /*2330*/  @!P1 BRA `(.L_x_2773) ;  /* 0x00000fb000009947 */ /* 0x000fea0003800000 */
[----:B0-----:R-:W2:Y:S01]  /*2340*/  LDG.E.128.CONSTANT R8, [R22.64] ;  /* 0x0000000616087981 */ /* 0x001ea2000c1e9d00 */
        /* <DEDUP_REMOVED lines=203> */
[----:B------:R-:W-:Y:S01]  /*3000*/  FFMA.FTZ R30, R30, R52, RZ ;  /* 0x000000341e1e7223 */ /* 0x000fe200000100ff */
[----:B------:R-:W-:Y:S01]  /*3010*/  HADD2.F32 R5, -RZ, R5.H1_H1 ;  /* 0x30000005ff057230 */ /* 0x000fe20000004100 */
[----:B------:R-:W-:Y:S02]  /*3020*/  FFMA.FTZ R33, R36, R4, R33 ;  /* 0x0000000424217223 */ /* 0x000fe40000010021 */
[----:B------:R-:W-:Y:S02]  /*3030*/  FFMA.FTZ R31, R31, R52, RZ ;  /* 0x000000341f1f7223 */ /* 0x000fe400000100ff */
[----:B------:R-:W-:-:S02]  /*3040*/  FFMA.FTZ R61, R34, R4, R61 ;  /* 0x00000004223d7223 */ /* 0x000fc4000001003d */
        /* <DEDUP_REMOVED lines=42> */
.L_x_2773:
[----:B-----5:R1:W5:Y:S01]  /*32f0*/  LDG.E.128.CONSTANT R4, [R24.64] ;  /* 0x0000000618047981 */ /* 0x020362000c1e9d00 */
[----:B------:R-:W-:-:S04]  /*3300*/  IMAD.WIDE R26, R19, 0x8, R22 ;  /* 0x00000008131a7825 */ /* 0x000fc800078e0216 */
[----:B------:R-:W-:Y:S01]  /*3310*/  IMAD.WIDE R22, R19, 0x8, R24 ;  /* 0x0000000813167825 */ /* 0x000fe200078e0218 */
[----:B------:R-:W-:Y:S05]  /*3320*/  @!P1 BRA `(.L_x_2774) ;  /* 0x00000fb000009947 */ /* 0x000fea0003800000 */
[----:B0-----:R-:W2:Y:S01]  /*3330*/  LDG.E.128.CONSTANT R8, [R26.64] ;  /* 0x000000061a087981 */ /* 0x001ea2000c1e9d00 */
[----:B-1---5:R-:W-:Y:S02]  /*3340*/  LOP3.LUT R25, R5, 0xff, RZ, 0xc0, !PT ;  /* 0x000000ff05197812 */ /* 0x022fe400078ec0ff */
        /* <DEDUP_REMOVED lines=249> */
.L_x_2774:
[----:B-----5:R2:W5:Y:S01]  /*42e0*/  LDG.E.128.CONSTANT R4, [R22.64] ;  /* 0x0000000616047981 */ /* 0x020562000c1e9d00 */
[----:B------:R-:W-:Y:S01]  /*42f0*/  IMAD.WIDE R26, R19, 0x8, R26 ;  /* 0x00000008131a7825 */ /* 0x000fe200078e021a */
[----:B------:R-:W-:Y:S06]  /*4300*/  @!P1 BRA `(.L_x_2775) ;  /* 0x00000fb000009947 */ /* 0x000fec0003800000 */
[----:B0-----:R-:W3:Y:S01]  /*4310*/  LDG.E.128.CONSTANT R8, [R26.64] ;  /* 0x000000061a087981 */ /* 0x001ee2000c1e9d00 */
[----:B-1---5:R-:W-:Y:S02]  /*4320*/  LOP3.LUT R25, R5, 0xff, RZ, 0xc0, !PT ;  /* 0x000000ff05197812 */ /* 0x022fe400078ec0ff */
        /* <DEDUP_REMOVED lines=34> */
[----:B------:R-:W2:Y:S01]  /*4550*/  I2F.F16 R33, R33 ;  /* 0x0000002100217306 */ /* 0x000ea20000200c00 */
[----:B------:R-:W-:Y:S01]  /*4560*/  LEA.HI R24, R7, 0xffffff80, RZ, 0x8 ;  /* 0xffffff8007187811 */ /* 0x000fe200078f40ff */
[----:B-1----:R-:W-:Y:S01]  /*4570*/  HADD2.F32 R38, -RZ, R38.H0_H0 ;  /* 0x20000026ff267230 */ /* 0x002fe20000004100 */
[----:B------:R-:W-:Y:S02]  /*4580*/  SHF.R.U32.HI R7, RZ, 0x10, R7 ;  /* 0x00000010ff077819 */ /* 0x000fe40000011607 */
[----:B------:R-:W-:-:S02]  /*4590*/  ISETP.GE.AND P0, PT, R14, 0x2, PT ;  /* 0x000000020e00780c */ /* 0x000fc40003f06270 */
[----:B------:R-:W-:Y:S01]  /*45a0*/  LOP3.LUT R7, R7, 0xff, RZ, 0xc0, !PT ;  /* 0x000000ff07077812 */ /* 0x000fe200078ec0ff */
[----:B------:R-:W1:Y:S01]  /*45b0*/  I2F.F16 R34, R34 ;  /* 0x0000002200227306 */ /* 0x000e620000200c00 */
[----:B----4-:R-:W-:Y:S02]  /*45c0*/  HADD2.F32 R32, -RZ, R32.H0_H0 ;  /* 0x20000020ff207230 */ /* 0x010fe40000004100 */
[----:B------:R-:W-:-:S05]  /*45d0*/  IADD3 R7, R7, -0x80, RZ ;  /* 0xffffff8007077810 */ /* 0x000fca0007ffe0ff */
[----:B------:R-:W4:Y:S01]  /*45e0*/  I2F.F16 R35, R35 ;  /* 0x0000002300237306 */ /* 0x000f220000200c00 */
[----:B--2---:R-:W-:Y:S02]  /*45f0*/  HADD2.F32 R33, -RZ, R33.H0_H0 ;  /* 0x20000021ff217230 */ /* 0x004fe40000004100 */
        /* <DEDUP_REMOVED lines=19> */
[----:B---3--:R-:W-:Y:S02]  /*4730*/  LEA.HI R36, R10, 0xffffff80, RZ, 0x8 ;  /* 0xffffff800a247811 */ /* 0x008fe400078f40ff */
        /* <DEDUP_REMOVED lines=184> */
.L_x_2775:
[----:B------:R-:W-:Y:S01]  /*52c0*/  IADD3 R13, R13, 0x20, RZ ;  /* 0x000000200d0d7810 */ /* 0x000fe20007ffe0ff */
[----:B--2---:R-:W-:Y:S01]  /*52d0*/  IMAD.WIDE R22, R19, 0x8, R22 ;  /* 0x0000000813167825 */ /* 0x004fe200078e0216 */
[----:B------:R-:W-:Y:S02]  /*52e0*/  UIADD3 UR4, UR4, 0x40, URZ ;  /* 0x0000004004047890 */ /* 0x000fe4000fffe03f */
[----:B------:R-:W-:Y:S01]  /*52f0*/  ISETP.GE.AND P0, PT, R13, c[0x0][0x1a8], PT ;  /* 0x00006a000d007a0c */ /* 0x000fe20003f06270 */
[----:B------:R-:W-:Y:S01]  /*5300*/  IMAD.WIDE R26, R19, 0x8, R26 ;  /* 0x00000008131a7825 */ /* 0x000fe200078e021a */
[----:B------:R-:W-:-:S03]  /*5310*/  ISETP.LT.AND P2, PT, R13, R12, PT ;  /* 0x0000000c0d00720c */ /* 0x000fc60003f41270 */
[----:B-1----:R-:W-:Y:S02]  /*5320*/  IMAD.MOV.U32 R24, RZ, RZ, R22 ;  /* 0x000000ffff187224 */ /* 0x002fe400078e0016 */
[----:B------:R-:W-:-:S08]  /*5330*/  IMAD.MOV.U32 R25, RZ, RZ, R23 ;  /* 0x000000ffff197224 */ /* 0x000fd000078e0017 */
[----:B------:R-:W-:Y:S05]  /*5340*/  @!P0 BRA P2, `(.L_x_2776) ;  /* 0xffffbed000008947 */ /* 0x000fea000103ffff */
.L_x_2771:
[----:B------:R-:W-:Y:S05]  /*5350*/  @!P1 EXIT ;  /* 0x000000000000994d */ /* 0x000fea0003800000 */
[----:B------:R-:W1:Y:S01]  /*5360*/  S2R R2, SR_CTAID.X ;  /* 0x0000000000027919 */ /* 0x000e620000002500 */
[----:B0-----:R-:W-:-:S03]  /*5370*/  IMAD.MOV.U32 R9, RZ, RZ, 0x2 ;  /* 0x00000002ff097424 */ /* 0x001fc600078e00ff */
[----:B------:R-:W1:Y:S04]  /*5380*/  S2R R3, SR_TID.X ;  /* 0x0000000000037919 */ /* 0x000e680000002100 */
        /* <DEDUP_REMOVED lines=12> */
.L_x_2780:
[----:B------:R-:W0:Y:S02]  /*5450*/  LDS R6, [R4] ;  /* 0x0000000004067984 */ /* 0x000e240000000800 */
[----:B0-----:R-:W-:-:S10]  /*5460*/  HFMA2.MMA R7, R6, 1, 1, R17 ;  /* 0x3c003c0006077835 */ /* 0x001fd40000000011 */
[----:B------:R-:W0:Y:S02]  /*5470*/  ATOMS.CAST.SPIN R7, [R4], R6, R7 ;  /* 0x000000060407738d */ /* 0x000e240001800007 */
[----:B0-----:R-:W-:-:S13]  /*5480*/  ISETP.EQ.U32.AND P0, PT, R7, 0x1, PT ;  /* 0x000000010700780c */ /* 0x001fda0003f02070 */
[----:B------:R-:W-:Y:S05]  /*5490*/  @!P0 BRA `(.L_x_2780) ;  /* 0xffffffb000008947 */ /* 0x000fea000383ffff */
[----:B------:R-:W-:Y:S05]  /*54a0*/  BRA `(.L_x_2778) ;  /* 0x0000003000007947 */ /* 0x000fea0003800000 */
.L_x_2779:
[----:B-----5:R-:W2:Y:S02]  /*54b0*/  LD.E R4, [R2.64] ;  /* 0x0000000602047980 */ /* 0x020ea4000c101900 */
[----:B--2---:R-:W-:-:S05]  /*54c0*/  IMAD.IADD R5, R17, 0x1, R4 ;  /* 0x0000000111057824 */ /* 0x004fca00078e0204 */
[----:B------:R0:W-:Y:S02]  /*54d0*/  ST.E [R2.64], R5 ;  /* 0x0000000502007985 */ /* 0x0001e4000c101906 */
.L_x_2778:
[----:B------:R-:W-:Y:S05]  /*54e0*/  BSYNC B0 ;  /* 0x0000000000007941 */ /* 0x000fea0003800000 */
.L_x_2777:
[----:B------:R-:W2:Y:S01]  /*54f0*/  ATOM.E.ADD.F16x2.RN.STRONG.GPU P0, RZ, [R2.64+0x4], R18 ;  /* 0x0000041202ff798a */ /* 0x000ea2000810e9c6 */
[----:B------:R-:W-:Y:S01]  /*5500*/  BSSY B0, `(.L_x_2781) ;  /* 0x000000f000007945 */ /* 0x000fe20003800000 */
[----:B--2---:R-:W-:Y:S05]  /*5510*/  @P0 BRA `(.L_x_2782) ;  /* 0x000000d000000947 */ /* 0x004fea0003800000 */
[----:B------:R-:W1:Y:S02]  /*5520*/  QSPC.E.S P0, RZ, [R2+0x4] ;  /* 0x0000040002ff73aa */ /* 0x000e640000000500 */
[----:B-1----:R-:W-:Y:S05]  /*5530*/  @!P0 BRA `(.L_x_2783) ;  /* 0x0000008000008947 */ /* 0x002fea0003800000 */
[----:B0-----:R-:W-:-:S04]  /*5540*/  IADD3 R2, R2, 0x4, RZ ;  /* 0x0000000402027810 */ /* 0x001fc80007ffe0ff */
[----:B------:R-:W-:-:S05]  /*5550*/  LOP3.LUT R2, R2, 0xffffff, RZ, 0xc0, !PT ;  /* 0x00ffffff02027812 */ /* 0x000fca00078ec0ff */
.L_x_2784:
[----:B-----5:R-:W0:Y:S02]  /*5560*/  LDS R4, [R2] ;  /* 0x0000000002047984 */ /* 0x020e240000000800 */
[----:B0-----:R-:W-:-:S06]  /*5570*/  HADD2 R5, R4, R18 ;  /* 0x0000001204057230 */ /* 0x001fcc0000000000 */
[----:B------:R-:W0:Y:S02]  /*5580*/  ATOMS.CAST.SPIN R5, [R2], R4, R5 ;  /* 0x000000040205738d */ /* 0x000e240001800005 */
[----:B0-----:R-:W-:-:S13]  /*5590*/  ISETP.EQ.U32.AND P0, PT, R5, 0x1, PT ;  /* 0x000000010500780c */ /* 0x001fda0003f02070 */
[----:B------:R-:W-:Y:S05]  /*55a0*/  @!P0 BRA `(.L_x_2784) ;  /* 0xffffffb000008947 */ /* 0x000fea000383ffff */
[----:B------:R-:W-:Y:S05]  /*55b0*/  BRA `(.L_x_2782) ;  /* 0x0000003000007947 */ /* 0x000fea0003800000 */
.L_x_2783:
[----:B-----5:R-:W2:Y:S02]  /*55c0*/  LD.E R4, [R2.64+0x4] ;  /* 0x0000040602047980 */ /* 0x020ea4000c101900 */
[----:B0-2---:R-:W-:-:S05]  /*55d0*/  IMAD.IADD R5, R18, 0x1, R4 ;  /* 0x0000000112057824 */ /* 0x005fca00078e0204 */
[----:B------:R0:W-:Y:S02]  /*55e0*/  ST.E [R2.64+0x4], R5 ;  /* 0x0000040502007985 */ /* 0x0001e4000c101906 */
.L_x_2782:
[----:B------:R-:W-:Y:S05]  /*55f0*/  BSYNC B0 ;  /* 0x0000000000007941 */ /* 0x000fea0003800000 */
.L_x_2781:
        /* <DEDUP_REMOVED lines=10> */
.L_x_2788:
[----:B-----5:R-:W0:Y:S02]  /*56a0*/  LDS R4, [R0] ;  /* 0x0000000000047984 */ /* 0x020e240000000800 */
[----:B0-----:R-:W-:-:S10]  /*56b0*/  HFMA2.MMA R5, R4, 1, 1, R16 ;  /* 0x3c003c0004057835 */ /* 0x001fd40000000010 */
[----:B------:R-:W0:Y:S02]  /*56c0*/  ATOMS.CAST.SPIN R5, [R0], R4, R5 ;  /* 0x000000040005738d */ /* 0x000e240001800005 */
[----:B0-----:R-:W-:-:S13]  /*56d0*/  ISETP.EQ.U32.AND P0, PT, R5, 0x1, PT ;  /* 0x000000010500780c */ /* 0x001fda0003f02070 */
[----:B------:R-:W-:Y:S05]  /*56e0*/  @!P0 BRA `(.L_x_2788) ;  /* 0xffffffb000008947 */ /* 0x000fea000383ffff */
[----:B------:R-:W-:Y:S05]  /*56f0*/  BRA `(.L_x_2786) ;  /* 0x0000003000007947 */ /* 0x000fea0003800000 */
.L_x_2787:
[----:B------:R-:W2:Y:S02]  /*5700*/  LD.E R0, [R2.64] ;  /* 0x0000000602007980 */ /* 0x000ea4000c101900 */
[----:B--2--5:R-:W-:-:S05]  /*5710*/  IMAD.IADD R5, R16, 0x1, R0 ;  /* 0x0000000110057824 */ /* 0x024fca00078e0200 */
[----:B------:R0:W-:Y:S02]  /*5720*/  ST.E [R2.64], R5 ;  /* 0x0000000502007985 */ /* 0x0001e4000c101906 */
.L_x_2786:
[----:B------:R-:W-:Y:S05]  /*5730*/  BSYNC B0 ;  /* 0x0000000000007941 */ /* 0x000fea0003800000 */
.L_x_2785:
[----:B------:R-:W2:Y:S02]  /*5740*/  ATOM.E.ADD.F16x2.RN.STRONG.GPU P0, RZ, [R2.64+0x4], R15 ;  /* 0x0000040f02ff798a */ /* 0x000ea4000810e9c6 */
[----:B--2---:R-:W-:Y:S05]  /*5750*/  @P0 EXIT ;  /* 0x000000000000094d */ /* 0x004fea0003800000 */
[----:B------:R-:W1:Y:S02]  /*5760*/  QSPC.E.S P0, RZ, [R2+0x4] ;  /* 0x0000040002ff73aa */ /* 0x000e640000000500 */
[----:B-1----:R-:W-:Y:S05]  /*5770*/  @!P0 BRA `(.L_x_2789) ;  /* 0x0000008000008947 */ /* 0x002fea0003800000 */
[----:B0-----:R-:W-:-:S04]  /*5780*/  IADD3 R2, R2, 0x4, RZ ;  /* 0x0000000402027810 */ /* 0x001fc80007ffe0ff */
[----:B------:R-:W-:-:S05]  /*5790*/  LOP3.LUT R2, R2, 0xffffff, RZ, 0xc0, !PT ;  /* 0x00ffffff02027812 */ /* 0x000fca00078ec0ff */
.L_x_2790:
[----:B-----5:R-:W0:Y:S02]  /*57a0*/  LDS R4, [R2] ;  /* 0x0000000002047984 */ /* 0x020e240000000800 */
[----:B0-----:R-:W-:-:S06]  /*57b0*/  HADD2 R5, R4, R15 ;  /* 0x0000000f04057230 */ /* 0x001fcc0000000000 */
[----:B------:R-:W0:Y:S02]  /*57c0*/  ATOMS.CAST.SPIN R5, [R2], R4, R5 ;  /* 0x000000040205738d */ /* 0x000e240001800005 */
[----:B0-----:R-:W-:-:S13]  /*57d0*/  ISETP.EQ.U32.AND P0, PT, R5, 0x1, PT ;  /* 0x000000010500780c */ /* 0x001fda0003f02070 */
[----:B------:R-:W-:Y:S05]  /*57e0*/  @!P0 BRA `(.L_x_2790) ;  /* 0xffffffb000008947 */ /* 0x000fea000383ffff */
[----:B------:R-:W-:Y:S05]  /*57f0*/  EXIT ;  /* 0x000000000000794d */ /* 0x000fea0003800000 */
.L_x_2789:
[----:B------:R-:W2:Y:S02]  /*5800*/  LD.E R0, [R2.64+0x4] ;  /* 0x0000040602007980 */ /* 0x000ea4000c101900 */
[----:B0-2--5:R-:W-:-:S05]  /*5810*/  IMAD.IADD R5, R15, 0x1, R0 ;  /* 0x000000010f057824 */ /* 0x025fca00078e0200 */
[----:B------:R-:W-:Y:S01]  /*5820*/  ST.E [R2.64+0x4], R5 ;  /* 0x0000040502007985 */ /* 0x000fe2000c101906 */
[----:B------:R-:W-:Y:S05]  /*5830*/  EXIT ;  /* 0x000000000000794d */ /* 0x000fea0003800000 */
.L_x_2791:
        /* <DEDUP_REMOVED lines=12> */
.L_x_3769:


//--------------------- .text._Z23gemm_half_q_half_kernelILi2ELi190ELb0ELb0ELi32EEvPK6__halfPKjS4_S2_PS0_iiiiPKtS7_iiiiiibS2_i --------------------------
	.section	.text._Z23gemm_half_q_half_kernelILi2ELi190ELb0ELb0ELi32EEvPK6__halfPKjS4_S2_PS0_iiiiPKtS7_iiiiiibS2_i,"ax",@progbits
	.sectioninfo	@"SHI_REGISTERS=108"
	.align	128
        .global         _Z23gemm_half_q_half_kernelILi2ELi190ELb0ELb0ELi32EEvPK6__halfPKjS4_S2_PS0_iiiiPKtS7_iiiiiibS2_i
        .type           _Z23gemm_half_q_half_kernelILi2ELi190ELb0ELb0ELi32EEvPK6__halfPKjS4_S2_PS0_iiiiPKtS7_iiiiiibS2_i,@function
        .size           _Z23gemm_half_q_half_kernelILi2ELi190ELb0ELb0ELi32EEvPK6__halfPKjS4_S2_PS0_iiiiPKtS7_iiiiiibS2_i,(.L_x_3770 - _Z23gemm_half_q_half_kernelILi2ELi190ELb0ELb0ELi32EEvPK6__halfPKjS4_S2_PS0_iiiiPKtS7_iiiiiibS2_i)
        .other          _Z23gemm_half_q_half_kernelILi2ELi190ELb0ELb0ELi32EEvPK6__halfPKjS4_S2_PS0_iiiiPKtS7_iiiiiibS2_i,@"STO_CUDA_ENTRY STV_DEFAULT"
_Z23gemm_half_q_half_kernelILi2ELi190ELb0ELb0ELi32EEvPK6__halfPKjS4_S2_PS0_iiiiPKtS7_iiiiiibS2_i:
.text._Z23gemm_half_q_half_kernelILi2ELi190ELb0ELb0ELi32EEvPK6__halfPKjS4_S2_PS0_iiiiPKtS7_iiiiiibS2_i:
        /* <DEDUP_REMOVED lines=33> */
.L_x_2796:
        /* <DEDUP_REMOVED lines=36> */
.L_x_2795:
        /* <DEDUP_REMOVED lines=22> */
.L_x_2797:
        /* <DEDUP_REMOVED lines=12> */
.L_x_2794:
[----:B------:R-:W-:Y:S01]  /*0670*/  ISETP.GT.AND P2, PT, R2, 0x3, PT ;  /* 0x000000030200780c */ /* 0x000fe20003f44270 */
[----:B------:R-:W-:Y:S01]  /*0680*/  IMAD.SHL.U32 R21, R16, 0x2, RZ ;  /* 0x0000000210157824 */ /* 0x000fe200078e00ff */
[----:B------:R-:W-:Y:S01]  /*0690*/  PLOP3.LUT P0, PT, PT, PT, PT, 0x80, 0x0 ;  /* 0x000000000000781c */ /* 0x000fe20003f0f070 */
[----:B------:R-:W-:-:S10]  /*06a0*/  IMAD.MOV.U32 R16, RZ, RZ, RZ ;  /* 0x000000ffff107224 */ /* 0x000fd400078e00ff */
[----:B------:R-:W-:Y:S05]  /*06b0*/  @!P2 BRA `(.L_x_2798) ;  /* 0x000002600000a947 */ /* 0x000fea0003800000 */
[----:B------:R-:W-:Y:S02]  /*06c0*/  PLOP3.LUT P0, PT, PT, PT, PT, 0x8, 0x0 ;  /* 0x000000000000781c */ /* 0x000fe40003f0e170 */
[----:B------:R-:W-:Y:S02]  /*06d0*/  IADD3 R23, R2, -0x3, RZ ;  /* 0xfffffffd02177810 */ /* 0x000fe40007ffe0ff */
.L_x_2799:
        /* <DEDUP_REMOVED lines=36> */
.L_x_2798:
        /* <DEDUP_REMOVED lines=22> */
.L_x_2800:
        /* <DEDUP_REMOVED lines=11> */
.L_x_2793:
[----:B------:R-:W-:Y:S05]  /*0b30*/  BSYNC B0 ;  /* 0x0000000000007941 */ /* 0x000fea0003800000 */
.L_x_2792:
        /* <DEDUP_REMOVED lines=14> */
.L_x_2803:
        /* <DEDUP_REMOVED lines=19> */
.L_x_2802:
        /* <DEDUP_REMOVED lines=14> */
.L_x_2804:
[----:B------:R-:W-:-:S13]  /*0e30*/  ISETP.LT.OR P0, PT, R14, R2, P0 ;  /* 0x000000020e00720c */ /* 0x000fda0000701670 */
[----:B------:R-:W-:Y:S02]  /*0e40*/  @P0 IMAD R5, R5, 0x2, R14 ;  /* 0x0000000205050824 */ /* 0x000fe400078e020e */
[----:B0-----:R-:W-:Y:S02]  /*0e50*/  @P0 IMAD.MOV.U32 R6, RZ, RZ, 0x2 ;  /* 0x00000002ff060424 */ /* 0x001fe400078e00ff */
[----:B------:R-:W-:-:S04]  /*0e60*/  @P0 IMAD R5, R5, c[0x0][0x18c], R4 ;  /* 0x0000630005050a24 */ /* 0x000fc800078e0204 */
[----:B------:R-:W-:-:S05]  /*0e70*/  @P0 IMAD.WIDE R6, R5, R6, c[0x0][0x180] ;  /* 0x0000600005060625 */ /* 0x000fca00078e0206 */
[----:B------:R0:W-:Y:S02]  /*0e80*/  @P0 STG.E.64 [R6.64], RZ ;  /* 0x000000ff06000986 */ /* 0x0001e4000c101b06 */
.L_x_2801:
        /* <DEDUP_REMOVED lines=67> */
.L_x_2806:
[----:B-----5:R-:W-:Y:S02]  /*12c0*/  IMAD.IADD R8, R5, 0x1, R14 ;  /* 0x0000000105087824 */ /* 0x020fe400078e020e */
        /* <DEDUP_REMOVED lines=40> */
.L_x_2805:
[----:B------:R-:W-:Y:S01]  /*1550*/  ISETP.GE.OR P0, PT, R31, c[0x0][0x1a8], P0 ;  /* 0x00006a001f007a0c */ /* 0x000fe20000706670 */
[----:B------:R-:W-:Y:S01]  /*1560*/  UMOV UR4, URZ ;  /* 0x0000003f00047c82 */ /* 0x000fe20008000000 */
[----:B------:R-:W-:Y:S02]  /*1570*/  LEA.HI.X R33, R33, c[0x0][0x16c], R24, 0x2, P3 ;  /* 0x00005b0021217a11 */ /* 0x000fe400018f1418 */
[----:B------:R-:W-:-:S02]  /*1580*/  PRMT R26, RZ, 0x5410, RZ ;  /* 0x00005410ff1a7816 */ /* 0x000fc400000000ff */
[----:B------:R-:W-:Y:S02]  /*1590*/  PRMT R25, RZ, 0x5410, RZ ;  /* 0x00005410ff197816 */ /* 0x000fe400000000ff */
[----:B------:R-:W-:Y:S02]  /*15a0*/  PRMT R23, RZ, 0x5410, RZ ;  /* 0x00005410ff177816 */ /* 0x000fe400000000ff */
[----:B------:R-:W-:-:S03]  /*15b0*/  PRMT R24, RZ, 0x5410, RZ ;  /* 0x00005410ff187816 */ /* 0x000fc600000000ff */
        /* <DEDUP_REMOVED lines=13> */
.L_x_2812:
[----:B------:R-:W-:-:S04]  /*1690*/  IMAD.MOV.U32 R27, RZ, RZ, c[0x0][0x18c] ;  /* 0x00006300ff1b7624 */ /* 0x000fc800078e00ff */
[----:B-----5:R-:W-:-:S06]  /*16a0*/  IMAD.WIDE R12, R27, 0x8, R32 ;  /* 0x000000081b0c7825 */ /* 0x020fcc00078e0220 */
[C---:B------:R-:W-:Y:S02]  /*16b0*/  IMAD.WIDE R8, R27.reuse, 0x8, R12 ;  /* 0x000000081b087825 */ /* 0x040fe400078e020c */
[----:B------:R-:W5:Y:S04]  /*16c0*/  LDG.E.128.CONSTANT R12, [R12.64] ;  /* 0x000000060c0c7981 */ /* 0x000f68000c1e9d00 */
[----:B0-----:R-:W-:Y:S02]  /*16d0*/  IMAD.WIDE R28, R27, 0x8, R8 ;  /* 0x000000081b1c7825 */ /* 0x001fe400078e0208 */
[----:B------:R-:W5:Y:S04]  /*16e0*/  LDG.E.128.CONSTANT R8, [R8.64] ;  /* 0x0000000608087981 */ /* 0x000f68000c1e9d00 */
[----:B------:R0:W5:Y:S01]  /*16f0*/  LDG.E.128.CONSTANT R4, [R28.64] ;  /* 0x000000061c047981 */ /* 0x000162000c1e9d00 */
[----:B------:R-:W-:Y:S05]  /*1700*/  @!P1 BRA `(.L_x_2808) ;  /* 0x00000f8000009947 */ /* 0x000fea0003800000 */
        /* <DEDUP_REMOVED lines=11> */
[C---:B------:R-:W-:Y:S01]  /*17c0*/  LEA.HI R46, R34.reuse, 0xffffff80, RZ, 0x8 ;  /* 0xffffff80222e7811 */ /* 0x040fe200078f40ff */
        /* <DEDUP_REMOVED lines=8> */
[----:B-1----:R-:W-:Y:S02]  /*1850*/  IADD3 R53, R51, -0x80, RZ ;  /* 0xffffff8033357810 */ /* 0x002fe40007ffe0ff */
[----:B------:R-:W-:Y:S01]  /*1860*/  LOP3.LUT R51, R19, 0xff, RZ, 0xc0, !PT ;  /* 0x000000ff13337812 */ /* 0x000fe200078ec0ff */
[----:B------:R1:W-:Y:S01]  /*1870*/  I2F.F16 R71, R54 ;  /* 0x0000003600477306 */ /* 0x0003e20000200c00 */
[----:B--2---:R-:W-:Y:S02]  /*1880*/  SHF.R.U32.HI R50, RZ, 0x8, R32 ;  /* 0x00000008ff327819 */ /* 0x004fe40000011620 */
[----:B------:R-:W-:Y:S02]  /*1890*/  SHF.R.U32.HI R56, RZ, 0x8, R34 ;  /* 0x00000008ff387819 */ /* 0x000fe40000011622 */
[----:B------:R-:W-:-:S02]  /*18a0*/  LOP3.LUT R50, R50, 0xff, RZ, 0xc0, !PT ;  /* 0x000000ff32327812 */ /* 0x000fc400078ec0ff */
[----:B------:R-:W-:Y:S01]  /*18b0*/  SHF.R.U32.HI R34, RZ, 0x10, R34 ;  /* 0x00000010ff227819 */ /* 0x000fe20000011622 */
[----:B------:R-:W2:Y:S01]  /*18c0*/  I2F.F16 R48, R48 ;  /* 0x0000003000307306 */ /* 0x000ea20000200c00 */
[----:B-1----:R-:W-:Y:S02]  /*18d0*/  IADD3 R54, R51, -0x80, RZ ;  /* 0xffffff8033367810 */ /* 0x002fe40007ffe0ff */
[----:B------:R-:W-:Y:S02]  /*18e0*/  SHF.R.U32.HI R51, RZ, 0x10, R32 ;  /* 0x00000010ff337819 */ /* 0x000fe40000011620 */
[----:B------:R-:W-:Y:S02]  /*18f0*/  IADD3 R32, R50, -0x80, RZ ;  /* 0xffffff8032207810 */ /* 0x000fe40007ffe0ff */
[----:B------:R-:W-:Y:S01]  /*1900*/  LOP3.LUT R51, R51, 0xff, RZ, 0xc0, !PT ;  /* 0x000000ff33337812 */ /* 0x000fe200078ec0ff */
[----:B------:R-:W1:Y:S01]  /*1910*/  I2F.F16 R47, R47 ;  /* 0x0000002f002f7306 */ /* 0x000e620000200c00 */
[----:B------:R-:W-:-:S02]  /*1920*/  SHF.R.U32.HI R50, RZ, 0x8, R33 ;  /* 0x00000008ff327819 */ /* 0x000fc40000011621 */
[----:B------:R-:W-:Y:S02]  /*1930*/  IADD3 R59, R51, -0x80, RZ ;  /* 0xffffff80333b7810 */ /* 0x000fe40007ffe0ff */
[----:B------:R-:W-:Y:S02]  /*1940*/  LOP3.LUT R55, R50, 0xff, RZ, 0xc0, !PT ;  /* 0x000000ff32377812 */ /* 0x000fe400078ec0ff */
[----:B------:R-:W3:Y:S01]  /*1950*/  LDS.64 R50, [UR4] ;  /* 0x00000004ff327984 */ /* 0x000ee20008000a00 */
[----:B------:R4:W-:Y:S01]  /*1960*/  I2F.F16 R66, R32 ;  /* 0x0000002000427306 */ /* 0x0009e20000200c00 */
[----:B------:R-:W-:Y:S01]  /*1970*/  IADD3 R55, R55, -0x80, RZ ;  /* 0xffffff8037377810 */ /* 0x000fe20007ffe0ff */
[----:B--2---:R-:W-:Y:S01]  /*1980*/  HADD2.F32 R48, -RZ, R48.H0_H0 ;  /* 0x20000030ff307230 */ /* 0x004fe20000004100 */
[----:B------:R-:W-:Y:S02]  /*1990*/  SHF.R.U32.HI R33, RZ, 0x10, R33 ;  /* 0x00000010ff217819 */ /* 0x000fe40000011621 */
[----:B------:R-:W-:-:S02]  /*19a0*/  LEA.HI R45, R35, 0xffffff80, RZ, 0x8 ;  /* 0xffffff80232d7811 */ /* 0x000fc400078f40ff */
[C---:B------:R-:W-:Y:S01]  /*19b0*/  LEA.HI R43, R16.reuse, 0xffffff80, RZ, 0x8 ;  /* 0xffffff80102b7811 */ /* 0x040fe200078f40ff */
[----:B------:R2:W-:Y:S01]  /*19c0*/  I2F.F16 R70, R55 ;  /* 0x0000003700467306 */ /* 0x0005e20000200c00 */
[--C-:B----4-:R-:W-:Y:S01]  /*19d0*/  SHF.R.U32.HI R32, RZ, 0x8, R35.reuse ;  /* 0x00000008ff207819 */ /* 0x110fe20000011623 */
[----:B-1----:R-:W-:Y:S01]  /*19e0*/  HADD2.F32 R47, -RZ, R47.H0_H0 ;  /* 0x2000002fff2f7230 */ /* 0x002fe20000004100 */
[----:B------:R-:W-:Y:S02]  /*19f0*/  LOP3.LUT R49, R16, 0xff, RZ, 0xc0, !PT ;  /* 0x000000ff10317812 */ /* 0x000fe400078ec0ff */
[----:B------:R-:W-:Y:S02]  /*1a00*/  LOP3.LUT R32, R32, 0xff, RZ, 0xc0, !PT ;  /* 0x000000ff20207812 */ /* 0x000fe400078ec0ff */
[----:B------:R-:W-:Y:S01]  /*1a10*/  LOP3.LUT R33, R33, 0xff, RZ, 0xc0, !PT ;  /* 0x000000ff21217812 */ /* 0x000fe200078ec0ff */
[----:B------:R-:W1:Y:S01]  /*1a20*/  I2F.F16 R59, R59 ;  /* 0x0000003b003b7306 */ /* 0x000e620000200c00 */
[----:B--2---:R-:W-:-:S02]  /*1a30*/  SHF.R.U32.HI R55, RZ, 0x10, R35 ;  /* 0x00000010ff377819 */ /* 0x004fc40000011623 */
[----:B------:R-:W-:Y:S02]  /*1a40*/  IADD3 R35, R32, -0x80, RZ ;  /* 0xffffff8020237810 */ /* 0x000fe40007ffe0ff */
[--C-:B------:R-:W-:Y:S02]  /*1a50*/  SHF.R.U32.HI R32, RZ, 0x8, R16.reuse ;  /* 0x00000008ff207819 */ /* 0x100fe40000011610 */
[----:B------:R-:W-:Y:S01]  /*1a60*/  LOP3.LUT R34, R34, 0xff, RZ, 0xc0, !PT ;  /* 0x000000ff22227812 */ /* 0x000fe200078ec0ff */
[----:B------:R2:W-:Y:S01]  /*1a70*/  I2F.F16 R73, R35 ;  /* 0x0000002300497306 */ /* 0x0005e20000200c00 */
[----:B------:R-:W-:Y:S02]  /*1a80*/  SHF.R.U32.HI R16, RZ, 0x10, R16 ;  /* 0x00000010ff107819 */ /* 0x000fe40000011610 */
[----:B------:R-:W-:Y:S02]  /*1a90*/  IADD3 R33, R33, -0x80, RZ ;  /* 0xffffff8021217810 */ /* 0x000fe40007ffe0ff */
[----:B------:R-:W-:-:S02]  /*1aa0*/  IADD3 R34, R34, -0x80, RZ ;  /* 0xffffff8022227810 */ /* 0x000fc40007ffe0ff */
[----:B------:R-:W-:Y:S01]  /*1ab0*/  LOP3.LUT R16, R16, 0xff, RZ, 0xc0, !PT ;  /* 0x000000ff10107812 */ /* 0x000fe200078ec0ff */
[----:B------:R4:W-:Y:S01]  /*1ac0*/  I2F.F16 R74, R33 ;  /* 0x00000021004a7306 */ /* 0x0009e20000200c00 */
[----:B------:R-:W-:Y:S01]  /*1ad0*/  LOP3.LUT R56, R56, 0xff, RZ, 0xc0, !PT ;  /* 0x000000ff38387812 */ /* 0x000fe200078ec0ff */
[----:B--2---:R-:W-:Y:S01]  /*1ae0*/  HADD2.F32 R35, -RZ, R71.H0_H0 ;  /* 0x20000047ff237230 */ /* 0x004fe20000004100 */
[----:B------:R-:W-:Y:S01]  /*1af0*/  LEA.HI R44, R17, 0xffffff80, RZ, 0x8 ;  /* 0xffffff80112c7811 */ /* 0x000fe200078f40ff */
[----:B-1----:R-:W-:Y:S01]  /*1b00*/  HADD2.F32 R59, -RZ, R59.H0_H0 ;  /* 0x2000003bff3b7230 */ /* 0x002fe20000004100 */
[----:B------:R-:W-:Y:S02]  /*1b10*/  IADD3 R60, R16, -0x80, RZ ;  /* 0xffffff80103c7810 */ /* 0x000fe40007ffe0ff */
[----:B------:R-:W-:Y:S01]  /*1b20*/  IADD3 R56, R56, -0x80, RZ ;  /* 0xffffff8038387810 */ /* 0x000fe20007ffe0ff */
[----:B------:R1:W-:Y:S01]  /*1b30*/  I2F.F16 R77, R34 ;  /* 0x00000022004d7306 */ /* 0x0003e20000200c00 */
[--C-:B----4-:R-:W-:Y:S01]  /*1b40*/  SHF.R.U32.HI R33, RZ, 0x8, R17.reuse ;  /* 0x00000008ff217819 */ /* 0x110fe20000011611 */
[--C-:B---3--:R-:W-:Y:S01]  /*1b50*/  HADD2.F32 R62, -RZ, R50.reuse.H0_H0 ;  /* 0x20000032ff3e7230 */ /* 0x108fe20000004100 */
[----:B------:R-:W-:Y:S01]  /*1b60*/  LOP3.LUT R55, R55, 0xff, RZ, 0xc0, !PT ;  /* 0x000000ff37377812 */ /* 0x000fe200078ec0ff */
[----:B------:R-:W-:Y:S01]  /*1b70*/  HADD2.F32 R64, -RZ, R50.H1_H1 ;  /* 0x30000032ff407230 */ /* 0x000fe20000004100 */
[----:B------:R-:W-:Y:S01]  /*1b80*/  LOP3.LUT R32, R32, 0xff, RZ, 0xc0, !PT ;  /* 0x000000ff20207812 */ /* 0x000fe200078ec0ff */
[--C-:B------:R-:W-:Y:S01]  /*1b90*/  HADD2.F32 R67, -RZ, R51.reuse.H0_H0 ;  /* 0x20000033ff437230 */ /* 0x100fe20000004100 */
[----:B------:R-:W-:Y:S01]  /*1ba0*/  IADD3 R55, R55, -0x80, RZ ;  /* 0xffffff8037377810 */ /* 0x000fe20007ffe0ff */
[----:B------:R-:W2:Y:S01]  /*1bb0*/  I2F.F16 R56, R56 ;  /* 0x0000003800387306 */ /* 0x000ea20000200c00 */
[----:B-1----:R-:W-:Y:S01]  /*1bc0*/  SHF.R.U32.HI R34, RZ, 0x10, R17 ;  /* 0x00000010ff227819 */ /* 0x002fe20000011611 */
[----:B------:R-:W-:Y:S01]  /*1bd0*/  HADD2.F32 R68, -RZ, R51.H1_H1 ;  /* 0x30000033ff447230 */ /* 0x000fe20000004100 */
[----:B------:R-:W1:Y:S01]  /*1be0*/  LDS.64 R16, [UR4+0x8] ;  /* 0x00000804ff107984 */ /* 0x000e620008000a00 */
[----:B------:R-:W-:Y:S01]  /*1bf0*/  IADD3 R32, R32, -0x80, RZ ;  /* 0xffffff8020207810 */ /* 0x000fe20007ffe0ff */
[----:B------:R-:W-:Y:S01]  /*1c00*/  HADD2.F32 R50, -RZ, R66.H0_H0 ;  /* 0x20000042ff327230 */ /* 0x000fe20000004100 */
[----:B------:R-:W-:Y:S01]  /*1c10*/  LOP3.LUT R34, R34, 0xff, RZ, 0xc0, !PT ;  /* 0x000000ff22227812 */ /* 0x000fe200078ec0ff */
[----:B------:R-:W-:Y:S01]  /*1c20*/  HADD2.F32 R51, -RZ, R70.H0_H0 ;  /* 0x20000046ff337230 */ /* 0x000fe20000004100 */
[----:B------:R2:W-:Y:S01]  /*1c30*/  I2F.F16 R78, R55 ;  /* 0x00000037004e7306 */ /* 0x0005e20000200c00 */
[----:B------:R-:W-:Y:S01]  /*1c40*/  LOP3.LUT R33, R33, 0xff, RZ, 0xc0, !PT ;  /* 0x000000ff21217812 */ /* 0x000fe200078ec0ff */
[----:B------:R-:W-:Y:S01]  /*1c50*/  FFMA.FTZ R71, R62, R35, RZ ;  /* 0x000000233e477223 */ /* 0x000fe200000100ff */
[----:B------:R-:W-:Y:S01]  /*1c60*/  IADD3 R61, R34, -0x80, RZ ;  /* 0xffffff80223d7810 */ /* 0x000fe20007ffe0ff */
[----:B------:R-:W-:Y:S01]  /*1c70*/  HADD2.F32 R34, -RZ, R65.H0_H0 ;  /* 0x20000041ff227230 */ /* 0x000fe20000004100 */
[----:B------:R-:W-:Y:S01]  /*1c80*/  IADD3 R57, R33, -0x80, RZ ;  /* 0xffffff8021397810 */ /* 0x000fe20007ffe0ff */
[----:B------:R-:W-:Y:S01]  /*1c90*/  HADD2.F32 R33, -RZ, R72.H0_H0 ;  /* 0x20000048ff217230 */ /* 0x000fe20000004100 */
[----:B------:R-:W-:Y:S01]  /*1ca0*/  SHF.R.U32.HI R58, RZ, 0x8, R18 ;  /* 0x00000008ff3a7819 */ /* 0x000fe20000011612 */
[----:B------:R-:W3:Y:S01]  /*1cb0*/  I2F.F16 R46, R46 ;  /* 0x0000002e002e7306 */ /* 0x000ee20000200c00 */
[----:B--2---:R-:W-:Y:S01]  /*1cc0*/  HADD2.F32 R55, -RZ, R56.H0_H0 ;  /* 0x20000038ff377230 */ /* 0x004fe20000004100 */
[----:B------:R-:W-:Y:S01]  /*1cd0*/  FFMA.FTZ R65, R34, R62, RZ ;  /* 0x0000003e22417223 */ /* 0x000fe200000100ff */
[----:B------:R-:W-:Y:S01]  /*1ce0*/  HADD2.F32 R56, -RZ, R73.H0_H0 ;  /* 0x20000049ff387230 */ /* 0x000fe20000004100 */
[----:B------:R-:W-:Y:S01]  /*1cf0*/  FFMA.FTZ R73, R62, R33, RZ ;  /* 0x000000213e497223 */ /* 0x000fe200000100ff */
[----:B------:R-:W-:Y:S01]  /*1d00*/  LOP3.LUT R58, R58, 0xff, RZ, 0xc0, !PT ;  /* 0x000000ff3a3a7812 */ /* 0x000fe200078ec0ff */
[----:B------:R-:W-:Y:S01]  /*1d10*/  FFMA.FTZ R66, R50, R64, R65 ;  /* 0x0000004032427223 */ /* 0x000fe20000010041 */
[----:B------:R-:W-:Y:S01]  /*1d20*/  IADD3 R49, R49, -0x80, RZ ;  /* 0xffffff8031317810 */ /* 0x000fe20007ffe0ff */
[----:B------:R-:W2:Y:S01]  /*1d30*/  I2F.F16 R45, R45 ;  /* 0x0000002d002d7306 */ /* 0x000ea20000200c00 */
[----:B------:R-:W-:Y:S01]  /*1d40*/  FFMA.FTZ R72, R64, R55, R71 ;  /* 0x0000003740487223 */ /* 0x000fe20000010047 */
[----:B------:R-:W-:Y:S01]  /*1d50*/  LEA.HI R42, R18, 0xffffff80, RZ, 0x8 ;  /* 0xffffff80122a7811 */ /* 0x000fe200078f40ff */
[----:B------:R-:W-:Y:S01]  /*1d60*/  FFMA.FTZ R73, R64, R56, R73 ;  /* 0x0000003840497223 */ /* 0x000fe20000010049 */
[----:B------:R-:W-:-:S04]  /*1d70*/  LEA.HI R41, R19, 0xffffff80, RZ, 0x8 ;  /* 0xffffff8013297811 */ /* 0x000fc800078f40ff */
[----:B------:R4:W0:Y:S01]  /*1d80*/  I2F.F16 R63, R32 ;  /* 0x00000020003f7306 */ /* 0x0008220000200c00 */
[----:B---3--:R-:W-:-:S07]  /*1d90*/  HADD2.F32 R46, -RZ, R46.H0_H0 ;  /* 0x2000002eff2e7230 */ /* 0x008fce0000004100 */
[----:B------:R3:W-:Y:S01]  /*1da0*/  I2F.F16 R75, R57 ;  /* 0x00000039004b7306 */ /* 0x0007e20000200c00 */
[----:B----4-:R-:W-:Y:S02]  /*1db0*/  HADD2.F32 R32, -RZ, R69.H0_H0 ;  /* 0x20000045ff207230 */ /* 0x010fe40000004100 */
[----:B--2---:R-:W-:-:S03]  /*1dc0*/  HADD2.F32 R45, -RZ, R45.H0_H0 ;  /* 0x2000002dff2d7230 */ /* 0x004fc60000004100 */
[----:B------:R-:W-:Y:S01]  /*1dd0*/  FFMA.FTZ R69, R62, R32, RZ ;  /* 0x000000203e457223 */ /* 0x000fe200000100ff */
[----:B------:R-:W-:Y:S01]  /*1de0*/  IADD3 R62, R58, -0x80, RZ ;  /* 0xffffff803a3e7810 */ /* 0x000fe20007ffe0ff */
[----:B------:R-:W-:Y:S01]  /*1df0*/  HADD2.F32 R58, -RZ, R74.H0_H0 ;  /* 0x2000004aff3a7230 */ /* 0x000fe20000004100 */
[----:B---3--:R-:W-:Y:S01]  /*1e00*/  SHF.R.U32.HI R57, RZ, 0x8, R19 ;  /* 0x00000008ff397819 */ /* 0x008fe20000011613 */
[----:B------:R-:W-:Y:S01]  /*1e10*/  FFMA.FTZ R70, R64, R51, R69 ;  /* 0x0000003340467223 */ /* 0x000fe20000010045 */
[----:B------:R-:W-:Y:S01]  /*1e20*/  SHF.R.U32.HI R64, RZ, 0x10, R18 ;  /* 0x00000010ff407819 */ /* 0x000fe20000011612 */
[----:B------:R-:W-:Y:S01]  /*1e30*/  HADD2.F32 R18, -RZ, R78.H0_H0 ;  /* 0x2000004eff127230 */ /* 0x000fe20000004100 */
[----:B------:R-:W-:Y:S01]  /*1e40*/  LOP3.LUT R65, R57, 0xff, RZ, 0xc0, !PT ;  /* 0x000000ff39417812 */ /* 0x000fe200078ec0ff */
[----:B------:R-:W-:Y:S01]  /*1e50*/  HADD2.F32 R57, -RZ, R77.H0_H0 ;  /* 0x2000004dff397230 */ /* 0x000fe20000004100 */
[----:B------:R-:W2:Y:S01]  /*1e60*/  I2F.F16 R49, R49 ;  /* 0x0000003100317306 */ /* 0x000ea20000200c00 */
[----:B------:R-:W-:Y:S01]  /*1e70*/  SHF.R.U32.HI R19, RZ, 0x10, R19 ;  /* 0x00000010ff137819 */ /* 0x000fe20000011613 */
[----:B------:R-:W-:Y:S01]  /*1e80*/  FFMA.FTZ R69, R59, R67, R66 ;  /* 0x000000433b457223 */ /* 0x000fe20000010042 */
[----:B------:R-:W-:Y:S01]  /*1e90*/  IADD3 R65, R65, -0x80, RZ ;  /* 0xffffff8041417810 */ /* 0x000fe20007ffe0ff */
[C---:B------:R-:W-:Y:S01]  /*1ea0*/  FFMA.FTZ R70, R67.reuse, R58, R70 ;  /* 0x0000003a43467223 */ /* 0x040fe20000010046 */
[----:B------:R-:W-:Y:S01]  /*1eb0*/  LOP3.LUT R64, R64, 0xff, RZ, 0xc0, !PT ;  /* 0x000000ff40407812 */ /* 0x000fe200078ec0ff */
[----:B------:R-:W-:Y:S01]  /*1ec0*/  FFMA.FTZ R73, R67, R18, R73 ;  /* 0x0000001243497223 */ /* 0x000fe20000010049 */
[----:B------:R-:W-:Y:S01]  /*1ed0*/  LOP3.LUT R19, R19, 0xff, RZ, 0xc0, !PT ;  /* 0x000000ff13137812 */ /* 0x000fe200078ec0ff */
[----:B------:R-:W3:Y:S01]  /*1ee0*/  I2F.F16 R52, R52 ;  /* 0x0000003400347306 */ /* 0x000ee20000200c00 */
[----:B------:R-:W-:Y:S01]  /*1ef0*/  FFMA.FTZ R66, R48, R68, R69 ;  /* 0x0000004430427223 */ /* 0x000fe20000010045 */
[----:B------:R-:W-:Y:S01]  /*1f00*/  IADD3 R64, R64, -0x80, RZ ;  /* 0xffffff8040407810 */ /* 0x000fe20007ffe0ff */
[C---:B------:R-:W-:Y:S01]  /*1f10*/  FFMA.FTZ R71, R68.reuse, R47, R70 ;  /* 0x0000002f44477223 */ /* 0x040fe20000010046 */
[----:B0-----:R-:W-:Y:S01]  /*1f20*/  HADD2.F32 R63, -RZ, R63.H0_H0 ;  /* 0x2000003fff3f7230 */ /* 0x001fe20000004100 */
[----:B------:R-:W-:Y:S01]  /*1f30*/  FFMA.FTZ R73, R68, R45, R73 ;  /* 0x0000002d44497223 */ /* 0x000fe20000010049 */
[----:B-1----:R-:W-:-:S02]  /*1f40*/  HADD2.F32 R69, -RZ, R17.H0_H0 ;  /* 0x20000011ff457230 */ /* 0x002fc40000004100 */
[----:B------:R-:W0:Y:S01]  /*1f50*/  I2F.F16 R54, R54 ;  /* 0x0000003600367306 */ /* 0x000e220000200c00 */
[----:B--2---:R-:W-:Y:S02]  /*1f60*/  HADD2.F32 R49, -RZ, R49.H0_H0 ;  /* 0x20000031ff317230 */ /* 0x004fe40000004100 */
[----:B------:R-:W-:-:S05]  /*1f70*/  HADD2.F32 R70, -RZ, R17.H1_H1 ;  /* 0x30000011ff467230 */ /* 0x000fca0000004100 */
[----:B------:R1:W-:Y:S01]  /*1f80*/  I2F.F16 R76, R61 ;  /* 0x0000003d004c7306 */ /* 0x0003e20000200c00 */
[----:B---3--:R-:W-:-:S07]  /*1f90*/  HADD2.F32 R52, -RZ, R52.H0_H0 ;  /* 0x20000034ff347230 */ /* 0x008fce0000004100 */
[----:B------:R-:W2:Y:S01]  /*1fa0*/  I2F.F16 R53, R53 ;  /* 0x0000003500357306 */ /* 0x000ea20000200c00 */
[----:B-1----:R-:W-:Y:S01]  /*1fb0*/  FFMA.FTZ R61, R67, R57, R72 ;  /* 0x00000039433d7223 */ /* 0x002fe20000010048 */
[----:B------:R-:W-:-:S03]  /*1fc0*/  HADD2.F32 R67, -RZ, R16.H1_H1 ;  /* 0x30000010ff437230 */ /* 0x000fc60000004100 */
[----:B------:R-:W-:Y:S01]  /*1fd0*/  FFMA.FTZ R72, R68, R46, R61 ;  /* 0x0000002e44487223 */ /* 0x000fe2000001003d */
[----:B------:R-:W-:Y:S01]  /*1fe0*/  HADD2.F32 R68, -RZ, R16.H0_H0 ;  /* 0x20000010ff447230 */ /* 0x000fe20000004100 */
[----:B------:R-:W-:Y:S01]  /*1ff0*/  IADD3 R16, R19, -0x80, RZ ;  /* 0xffffff8013107810 */ /* 0x000fe20007ffe0ff */
[----:B------:R-:W1:Y:S01]  /*2000*/  I2F.F16 R65, R65 ;  /* 0x0000004100417306 */ /* 0x000e620000200c00 */
[----:B0-----:R-:W-:Y:S02]  /*2010*/  HADD2.F32 R61, -RZ, R54.H0_H0 ;  /* 0x20000036ff3d7230 */ /* 0x001fe40000004100 */
[----:B------:R-:W-:Y:S02]  /*2020*/  FFMA.FTZ R66, R49, R68, R66 ;  /* 0x0000004431427223 */ /* 0x000fe40000010042 */
[----:B------:R-:W-:Y:S02]  /*2030*/  FFMA.FTZ R71, R68, R52, R71 ;  /* 0x0000003444477223 */ /* 0x000fe40000010047 */
[----:B------:R-:W-:Y:S01]  /*2040*/  FFMA.FTZ R17, R63, R67, R66 ;  /* 0x000000433f117223 */ /* 0x000fe20000010042 */
[----:B------:R0:W3:Y:S01]  /*2050*/  I2F.F16 R74, R62 ;  /* 0x0000003e004a7306 */ /* 0x0000e20000200c00 */
[----:B--2---:R-:W-:-:S05]  /*2060*/  HADD2.F32 R53, -RZ, R53.H0_H0 ;  /* 0x20000035ff357230 */ /* 0x004fca0000004100 */
[----:B------:R-:W-:Y:S02]  /*2070*/  FFMA.FTZ R72, R68, R53, R72 ;  /* 0x0000003544487223 */ /* 0x000fe40000010048 */
[----:B------:R-:W2:Y:S01]  /*2080*/  I2F.F16 R60, R60 ;  /* 0x0000003c003c7306 */ /* 0x000ea20000200c00 */
[----:B0-----:R-:W-:Y:S02]  /*2090*/  HADD2.F32 R62, -RZ, R75.H0_H0 ;  /* 0x2000004bff3e7230 */ /* 0x001fe40000004100 */
[----:B-1----:R-:W-:Y:S02]  /*20a0*/  HADD2.F32 R19, -RZ, R65.H0_H0 ;  /* 0x20000041ff137230 */ /* 0x002fe40000004100 */
[----:B------:R-:W-:-:S03]  /*20b0*/  HADD2.F32 R65, -RZ, R76.H0_H0 ;  /* 0x2000004cff417230 */ /* 0x000fc60000004100 */
[----:B------:R0:W1:Y:S01]  /*20c0*/  I2F.F16 R77, R64 ;  /* 0x00000040004d7306 */ /* 0x0000620000200c00 */
[----:B---3--:R-:W-:-:S05]  /*20d0*/  HADD2.F32 R54, -RZ, R74.H0_H0 ;  /* 0x2000004aff367230 */ /* 0x008fca0000004100 */
[C---:B------:R-:W-:Y:S02]  /*20e0*/  FFMA.FTZ R72, R67.reuse, R54, R72 ;  /* 0x0000003643487223 */ /* 0x040fe40000010048 */
[----:B------:R3:W4:Y:S01]  /*20f0*/  I2F.F16 R78, R16 ;  /* 0x00000010004e7306 */ /* 0x0007220000200c00 */
[----:B0-----:R-:W-:Y:S01]  /*2100*/  FFMA.FTZ R64, R68, R61, R73 ;  /* 0x0000003d44407223 */ /* 0x001fe20000010049 */
[----:B--2---:R-:W-:Y:S01]  /*2110*/  HADD2.F32 R66, -RZ, R60.H0_H0 ;  /* 0x2000003cff427230 */ /* 0x004fe20000004100 */
[----:B------:R-:W-:-:S04]  /*2120*/  FFMA.FTZ R68, R67, R62, R71 ;  /* 0x0000003e43447223 */ /* 0x000fc80000010047 */
[----:B------:R-:W-:Y:S01]  /*2130*/  FFMA.FTZ R17, R66, R69, R17 ;  /* 0x0000004542117223 */ /* 0x000fe20000010011 */
[----:B------:R-:W0:Y:S01]  /*2140*/  I2F.F16 R43, R43 ;  /* 0x0000002b002b7306 */ /* 0x000e220000200c00 */
[----:B---3--:R-:W-:Y:S01]  /*2150*/  FFMA.FTZ R16, R67, R19, R64 ;  /* 0x0000001343107223 */ /* 0x008fe20000010040 */
[----:B-1----:R-:W-:Y:S01]  /*2160*/  HADD2.F32 R64, -RZ, R77.H0_H0 ;  /* 0x2000004dff407230 */ /* 0x002fe20000004100 */
[----:B------:R-:W-:-:S04]  /*2170*/  FFMA.FTZ R67, R69, R65, R68 ;  /* 0x0000004145437223 */ /* 0x000fc80000010044 */
[----:B------:R-:W-:Y:S01]  /*2180*/  FFMA.FTZ R71, R69, R64, R72 ;  /* 0x0000004045477223 */ /* 0x000fe20000010048 */
[----:B------:R-:W1:Y:S01]  /*2190*/  I2F.F16 R44, R44 ;  /* 0x0000002c002c7306 */ /* 0x000e620000200c00 */
[----:B----4-:R-:W-:-:S05]  /*21a0*/  HADD2.F32 R60, -RZ, R78.H0_H0 ;  /* 0x2000004eff3c7230 */ /* 0x010fca0000004100 */
        /* <DEDUP_REMOVED lines=78> */
.L_x_2808:
[----:B------:R-:W-:Y:S01]  /*2690*/  IMAD.WIDE R36, R27, 0x8, R36 ;  /* 0x000000081b247825 */ /* 0x000fe200078e0224 */
[----:B------:R-:W-:Y:S06]  /*26a0*/  @!P1 BRA `(.L_x_2809) ;  /* 0x00000f7000009947 */ /* 0x000fec0003800000 */
[----:B------:R-:W2:Y:S01]  /*26b0*/  LDG.E.128.CONSTANT R16, [R36.64] ;  /* 0x0000000624107981 */ /* 0x000ea2000c1e9d00 */
[----:B-----5:R-:W-:Y:S02]  /*26c0*/  LOP3.LUT R32, R13, 0xff, RZ, 0xc0, !PT ;  /* 0x000000ff0d207812 */ /* 0x020fe400078ec0ff */
[----:B------:R-:W-:Y:S02]  /*26d0*/  LOP3.LUT R33, R14, 0xff, RZ, 0xc0, !PT ;  /* 0x000000ff0e217812 */ /* 0x000fe400078ec0ff */
[----:B------:R-:W-:Y:S02]  /*26e0*/  IADD3 R34, R32, -0x80, RZ ;  /* 0xffffff8020227810 */ /* 0x000fe40007ffe0ff */
[----:B------:R-:W-:Y:S02]  /*26f0*/  LOP3.LUT R32, R15, 0xff, RZ, 0xc0, !PT ;  /* 0x000000ff0f207812 */ /* 0x000fe400078ec0ff */
[----:B------:R-:W-:Y:S01]  /*2700*/  IADD3 R46, R33, -0x80, RZ ;  /* 0xffffff80212e7810 */ /* 0x000fe20007ffe0ff */
[----:B------:R-:W-:Y:S01]  /*2710*/  I2F.F16 R59, R34 ;  /* 0x00000022003b7306 */ /* 0x000fe20000200c00 */
[----:B------:R-:W-:-:S02]  /*2720*/  IADD3 R45, R32, -0x80, RZ ;  /* 0xffffff80202d7810 */ /* 0x000fc40007ffe0ff */
[C---:B------:R-:W-:Y:S02]  /*2730*/  LOP3.LUT R32, R12.reuse, 0xff, RZ, 0xc0, !PT ;  /* 0x000000ff0c207812 */ /* 0x040fe400078ec0ff */
[----:B------:R-:W-:Y:S02]  /*2740*/  LEA.HI R44, R12, 0xffffff80, RZ, 0x8 ;  /* 0xffffff800c2c7811 */ /* 0x000fe400078f40ff */
[----:B------:R-:W-:Y:S01]  /*2750*/  LEA.HI R43, R13, 0xffffff80, RZ, 0x8 ;  /* 0xffffff800d2b7811 */ /* 0x000fe200078f40ff */
[----:B------:R1:W-:Y:S01]  /*2760*/  I2F.F16 R66, R45 ;  /* 0x0000002d00427306 */ /* 0x0003e20000200c00 */
[----:B------:R-:W-:Y:S02]  /*2770*/  IADD3 R32, R32, -0x80, RZ ;  /* 0xffffff8020207810 */ /* 0x000fe40007ffe0ff */
[----:B------:R-:W-:Y:S02]  /*2780*/  LEA.HI R42, R14, 0xffffff80, RZ, 0x8 ;  /* 0xffffff800e2a7811 */ /* 0x000fe400078f40ff */
[----:B------:R-:W-:-:S02]  /*2790*/  SHF.R.U32.HI R48, RZ, 0x8, R14 ;  /* 0x00000008ff307819 */ /* 0x000fc4000001160e */
[----:B------:R-:W-:Y:S01]  /*27a0*/  SHF.R.U32.HI R14, RZ, 0x10, R14 ;  /* 0x00000010ff0e7819 */ /* 0x000fe2000001160e */
[----:B------:R3:W-:Y:S01]  /*27b0*/  I2F.F16 R65, R46 ;  /* 0x0000002e00417306 */ /* 0x0007e20000200c00 */
[--C-:B-1----:R-:W-:Y:S02]  /*27c0*/  SHF.R.U32.HI R45, RZ, 0x8, R12.reuse ;  /* 0x00000008ff2d7819 */ /* 0x102fe4000001160c */
[----:B------:R-:W-:Y:S02]  /*27d0*/  SHF.R.U32.HI R12, RZ, 0x10, R12 ;  /* 0x00000010ff0c7819 */ /* 0x000fe4000001160c */
[----:B------:R-:W-:Y:S02]  /*27e0*/  LOP3.LUT R45, R45, 0xff, RZ, 0xc0, !PT ;  /* 0x000000ff2d2d7812 */ /* 0x000fe400078ec0ff */
[----:B------:R-:W-:Y:S01]  /*27f0*/  LOP3.LUT R12, R12, 0xff, RZ, 0xc0, !PT ;  /* 0x000000ff0c0c7812 */ /* 0x000fe200078ec0ff */
[----:B------:R-:W-:Y:S01]  /*2800*/  I2F.F16 R52, R32 ;  /* 0x0000002000347306 */ /* 0x000fe20000200c00 */
[----:B---3--:R-:W-:-:S02]  /*2810*/  SHF.R.U32.HI R46, RZ, 0x8, R13 ;  /* 0x00000008ff2e7819 */ /* 0x008fc4000001160d */
[----:B------:R-:W-:Y:S02]  /*2820*/  SHF.R.U32.HI R13, RZ, 0x10, R13 ;  /* 0x00000010ff0d7819 */ /* 0x000fe4000001160d */
[----:B------:R-:W-:Y:S02]  /*2830*/  IADD3 R51, R12, -0x80, RZ ;  /* 0xffffff800c337810 */ /* 0x000fe40007ffe0ff */
[----:B------:R-:W-:Y:S01]  /*2840*/  LOP3.LUT R13, R13, 0xff, RZ, 0xc0, !PT ;  /* 0x000000ff0d0d7812 */ /* 0x000fe200078ec0ff */
[----:B------:R-:W1:Y:S01]  /*2850*/  I2F.F16 R44, R44 ;  /* 0x0000002c002c7306 */ /* 0x000e620000200c00 */
[----:B------:R-:W-:Y:S02]  /*2860*/  IADD3 R45, R45, -0x80, RZ ;  /* 0xffffff802d2d7810 */ /* 0x000fe40007ffe0ff */
[----:B------:R-:W-:Y:S02]  /*2870*/  LEA.HI R41, R15, 0xffffff80, RZ, 0x8 ;  /* 0xffffff800f297811 */ /* 0x000fe400078f40ff */
[----:B------:R-:W-:-:S02]  /*2880*/  LOP3.LUT R46, R46, 0xff, RZ, 0xc0, !PT ;  /* 0x000000ff2e2e7812 */ /* 0x000fc400078ec0ff */
[----:B------:R-:W-:Y:S01]  /*2890*/  LOP3.LUT R14, R14, 0xff, RZ, 0xc0, !PT ;  /* 0x000000ff0e0e7812 */ /* 0x000fe200078ec0ff */
[----:B------:R3:W-:Y:S01]  /*28a0*/  I2F.F16 R61, R45 ;  /* 0x0000002d003d7306 */ /* 0x0007e20000200c00 */
[--C-:B------:R-:W-:Y:S02]  /*28b0*/  SHF.R.U32.HI R49, RZ, 0x8, R15.reuse ;  /* 0x00000008ff317819 */ /* 0x100fe4000001160f */
[----:B------:R-:W-:Y:S02]  /*28c0*/  SHF.R.U32.HI R15, RZ, 0x10, R15 ;  /* 0x00000010ff0f7819 */ /* 0x000fe4000001160f */
[----:B------:R-:W-:Y:S02]  /*28d0*/  LOP3.LUT R48, R48, 0xff, RZ, 0xc0, !PT ;  /* 0x000000ff30307812 */ /* 0x000fe400078ec0ff */
[----:B------:R-:W-:Y:S01]  /*28e0*/  IADD3 R46, R46, -0x80, RZ ;  /* 0xffffff802e2e7810 */ /* 0x000fe20007ffe0ff */
[----:B------:R-:W4:Y:S01]  /*28f0*/  I2F.F16 R51, R51 ;  /* 0x0000003300337306 */ /* 0x000f220000200c00 */
[----:B---3--:R-:W-:Y:S01]  /*2900*/  IADD3 R45, R14, -0x80, RZ ;  /* 0xffffff800e2d7810 */ /* 0x008fe20007ffe0ff */
[----:B-1----:R-:W-:Y:S01]  /*2910*/  HADD2.F32 R44, -RZ, R44.H0_H0 ;  /* 0x2000002cff2c7230 */ /* 0x002fe20000004100 */
[----:B------:R-:W-:-:S02]  /*2920*/  LOP3.LUT R49, R49, 0xff, RZ, 0xc0, !PT ;  /* 0x000000ff31317812 */ /* 0x000fc400078ec0ff */
[----:B------:R-:W-:Y:S02]  /*2930*/  LOP3.LUT R15, R15, 0xff, RZ, 0xc0, !PT ;  /* 0x000000ff0f0f7812 */ /* 0x000fe400078ec0ff */
[----:B------:R-:W-:Y:S01]  /*2940*/  IADD3 R48, R48, -0x80, RZ ;  /* 0xffffff8030307810 */ /* 0x000fe20007ffe0ff */
[----:B------:R1:W-:Y:S01]  /*2950*/  I2F.F16 R62, R46 ;  /* 0x0000002e003e7306 */ /* 0x0003e20000200c00 */
[----:B------:R-:W-:Y:S02]  /*2960*/  IADD3 R49, R49, -0x80, RZ ;  /* 0xffffff8031317810 */ /* 0x000fe40007ffe0ff */
[----:B------:R-:W-:-:S05]  /*2970*/  ISETP.GE.AND P0, PT, R2, 0x2, PT ;  /* 0x000000020200780c */ /* 0x000fca0003f06270 */
[----:B------:R-:W-:Y:S01]  /*2980*/  I2F.F16 R48, R48 ;  /* 0x0000003000307306 */ /* 0x000fe20000200c00 */
[----:B-1----:R-:W-:Y:S01]  /*2990*/  IADD3 R46, R15, -0x80, RZ ;  /* 0xffffff800f2e7810 */ /* 0x002fe20007ffe0ff */
[----:B----4-:R-:W-:-:S06]  /*29a0*/  HADD2.F32 R51, -RZ, R51.H0_H0 ;  /* 0x20000033ff337230 */ /* 0x010fcc0000004100 */
        /* <DEDUP_REMOVED lines=11> */
[----:B------:R1:W2:Y:S01]  /*2a60*/  I2F.F16 R32, R47 ;  /* 0x0000002f00207306 */ /* 0x0002a20000200c00 */
[----:B------:R-:W-:Y:S02]  /*2a70*/  LOP3.LUT R15, R17, 0xff, RZ, 0xc0, !PT ;  /* 0x000000ff110f7812 */ /* 0x000fe400078ec0ff */
[----:B------:R-:W-:-:S02]  /*2a80*/  IADD3 R14, R14, -0x80, RZ ;  /* 0xffffff800e0e7810 */ /* 0x000fc40007ffe0ff */
[----:B------:R-:W-:Y:S02]  /*2a90*/  IADD3 R15, R15, -0x80, RZ ;  /* 0xffffff800f0f7810 */ /* 0x000fe40007ffe0ff */
[----:B------:R-:W-:Y:S01]  /*2aa0*/  LEA.HI R33, R16, 0xffffff80, RZ, 0x8 ;  /* 0xffffff8010217811 */ /* 0x000fe200078f40ff */
[----:B------:R3:W4:Y:S01]  /*2ab0*/  I2F.F16 R53, R14 ;  /* 0x0000000e00357306 */ /* 0x0007220000200c00 */
[----:B-1----:R-:W-:Y:S02]  /*2ac0*/  IADD3 R47, R13, -0x80, RZ ;  /* 0xffffff800d2f7810 */ /* 0x002fe40007ffe0ff */
[----:B------:R-:W1:Y:S01]  /*2ad0*/  LDS.64 R12, [UR4+0x10] ;  /* 0x00001004ff0c7984 */ /* 0x000e620008000a00 */
[----:B------:R-:W-:Y:S02]  /*2ae0*/  LOP3.LUT R45, R18, 0xff, RZ, 0xc0, !PT ;  /* 0x000000ff122d7812 */ /* 0x000fe400078ec0ff */
[----:B------:R-:W-:Y:S02]  /*2af0*/  LEA.HI R34, R17, 0xffffff80, RZ, 0x8 ;  /* 0xffffff8011227811 */ /* 0x000fe400078f40ff */
[----:B------:R0:W-:Y:S01]  /*2b00*/  I2F.F16 R54, R15 ;  /* 0x0000000f00367306 */ /* 0x0001e20000200c00 */
[--C-:B---3--:R-:W-:Y:S01]  /*2b10*/  SHF.R.U32.HI R14, RZ, 0x8, R16.reuse ;  /* 0x00000008ff0e7819 */ /* 0x108fe20000011610 */
[----:B--2---:R-:W-:Y:S01]  /*2b20*/  HADD2.F32 R32, -RZ, R32.H0_H0 ;  /* 0x20000020ff207230 */ /* 0x004fe20000004100 */
[----:B------:R-:W-:-:S02]  /*2b30*/  SHF.R.U32.HI R16, RZ, 0x10, R16 ;  /* 0x00000010ff107819 */ /* 0x000fc40000011610 */
[----:B------:R-:W-:Y:S02]  /*2b40*/  LOP3.LUT R14, R14, 0xff, RZ, 0xc0, !PT ;  /* 0x000000ff0e0e7812 */ /* 0x000fe400078ec0ff */
[----:B------:R-:W-:Y:S01]  /*2b50*/  IADD3 R45, R45, -0x80, RZ ;  /* 0xffffff802d2d7810 */ /* 0x000fe20007ffe0ff */
[----:B------:R2:W-:Y:S01]  /*2b60*/  I2F.F16 R70, R47 ;  /* 0x0000002f00467306 */ /* 0x0005e20000200c00 */
[--C-:B0-----:R-:W-:Y:S01]  /*2b70*/  SHF.R.U32.HI R15, RZ, 0x8, R17.reuse ;  /* 0x00000008ff0f7819 */ /* 0x101fe20000011611 */
[----:B----4-:R-:W-:Y:S01]  /*2b80*/  HADD2.F32 R53, -RZ, R53.H0_H0 ;  /* 0x20000035ff357230 */ /* 0x010fe20000004100 */
[----:B------:R-:W-:Y:S02]  /*2b90*/  SHF.R.U32.HI R46, RZ, 0x10, R17 ;  /* 0x00000010ff2e7819 */ /* 0x000fe40000011611 */
[----:B------:R-:W-:Y:S01]  /*2ba0*/  LOP3.LUT R17, R16, 0xff, RZ, 0xc0, !PT ;  /* 0x000000ff10117812 */ /* 0x000fe200078ec0ff */
[----:B------:R-:W-:Y:S01]  /*2bb0*/  HADD2.F32 R16, -RZ, R52.H0_H0 ;  /* 0x20000034ff107230 */ /* 0x000fe20000004100 */
[----:B------:R-:W-:Y:S01]  /*2bc0*/  IADD3 R58, R14, -0x80, RZ ;  /* 0xffffff800e3a7810 */ /* 0x000fe20007ffe0ff */
[----:B------:R0:W-:Y:S01]  /*2bd0*/  I2F.F16 R55, R45 ;  /* 0x0000002d00377306 */ /* 0x0001e20000200c00 */
[----:B------:R-:W-:Y:S01]  /*2be0*/  HADD2.F32 R14, -RZ, R59.H0_H0 ;  /* 0x2000003bff0e7230 */ /* 0x000fe20000004100 */
[----:B------:R-:W-:Y:S01]  /*2bf0*/  IADD3 R59, R17, -0x80, RZ ;  /* 0xffffff80113b7810 */ /* 0x000fe20007ffe0ff */
[----:B------:R-:W-:Y:S01]  /*2c00*/  HADD2.F32 R17, -RZ, R65.H0_H0 ;  /* 0x20000041ff117230 */ /* 0x000fe20000004100 */
[----:B------:R-:W-:Y:S01]  /*2c10*/  LOP3.LUT R49, R46, 0xff, RZ, 0xc0, !PT ;  /* 0x000000ff2e317812 */ /* 0x000fe200078ec0ff */
[----:B--2---:R-:W-:Y:S01]  /*2c20*/  HADD2.F32 R47, -RZ, R48.H0_H0 ;  /* 0x20000030ff2f7230 */ /* 0x004fe20000004100 */
[--C-:B------:R-:W-:Y:S01]  /*2c30*/  SHF.R.U32.HI R50, RZ, 0x8, R18.reuse ;  /* 0x00000008ff327819 */ /* 0x100fe20000011612 */
[----:B------:R-:W-:Y:S01]  /*2c40*/  HADD2.F32 R48, -RZ, R67.H0_H0 ;  /* 0x20000043ff307230 */ /* 0x000fe20000004100 */
[----:B------:R-:W-:Y:S01]  /*2c50*/  LEA.HI R35, R18, 0xffffff80, RZ, 0x8 ;  /* 0xffffff8012237811 */ /* 0x000fe200078f40ff */
[----:B------:R-:W-:Y:S01]  /*2c60*/  HADD2.F32 R46, -RZ, R62.H0_H0 ;  /* 0x2000003eff2e7230 */ /* 0x000fe20000004100 */
[----:B0-----:R-:W-:Y:S01]  /*2c70*/  LOP3.LUT R45, R15, 0xff, RZ, 0xc0, !PT ;  /* 0x000000ff0f2d7812 */ /* 0x001fe200078ec0ff */
[----:B------:R-:W-:Y:S01]  /*2c80*/  HADD2.F32 R15, -RZ, R66.H0_H0 ;  /* 0x20000042ff0f7230 */ /* 0x000fe20000004100 */
[----:B------:R-:W-:Y:S01]  /*2c90*/  SHF.R.U32.HI R18, RZ, 0x10, R18 ;  /* 0x00000010ff127819 */ /* 0x000fe20000011612 */
[----:B------:R-:W0:Y:S01]  /*2ca0*/  I2F.F16 R58, R58 ;  /* 0x0000003a003a7306 */ /* 0x000e220000200c00 */
[----:B------:R-:W-:Y:S01]  /*2cb0*/  IADD3 R52, R45, -0x80, RZ ;  /* 0xffffff802d347810 */ /* 0x000fe20007ffe0ff */
[----:B------:R-:W-:Y:S01]  /*2cc0*/  HADD2.F32 R45, -RZ, R61.H0_H0 ;  /* 0x2000003dff2d7230 */ /* 0x000fe20000004100 */
[----:B------:R-:W-:Y:S01]  /*2cd0*/  LOP3.LUT R18, R18, 0xff, RZ, 0xc0, !PT ;  /* 0x000000ff12127812 */ /* 0x000fe200078ec0ff */
[----:B-1----:R-:W-:-:S02]  /*2ce0*/  HADD2.F32 R57, -RZ, R12.H0_H0 ;  /* 0x2000000cff397230 */ /* 0x002fc40000004100 */
        /* <DEDUP_REMOVED lines=9> */
[----:B------:R2:W-:Y:S01]  /*2d80*/  I2F.F16 R71, R52 ;  /* 0x0000003400477306 */ /* 0x0005e20000200c00 */
[----:B------:R-:W-:Y:S01]  /*2d90*/  FFMA.FTZ R57, R57, R15, RZ ;  /* 0x0000000f39397223 */ /* 0x000fe200000100ff */
[----:B0-----:R-:W-:Y:S01]  /*2da0*/  HADD2.F32 R58, -RZ, R58.H0_H0 ;  /* 0x2000003aff3a7230 */ /* 0x001fe20000004100 */
[----:B------:R-:W-:Y:S01]  /*2db0*/  FFMA.FTZ R62, R45, R60, R61 ;  /* 0x0000003c2d3e7223 */ /* 0x000fe2000001003d */
[----:B------:R-:W-:Y:S01]  /*2dc0*/  SHF.R.U32.HI R61, RZ, 0x8, R19 ;  /* 0x00000008ff3d7819 */ /* 0x000fe20000011613 */
[C---:B------:R-:W-:Y:S01]  /*2dd0*/  FFMA.FTZ R66, R60.reuse, R46, R65 ;  /* 0x0000002e3c427223 */ /* 0x040fe20000010041 */
[----:B------:R-:W-:Y:S01]  /*2de0*/  SHF.R.U32.HI R19, RZ, 0x10, R19 ;  /* 0x00000010ff137819 */ /* 0x000fe20000011613 */
[C---:B------:R-:W-:Y:S01]  /*2df0*/  FFMA.FTZ R68, R60.reuse, R47, R67 ;  /* 0x0000002f3c447223 */ /* 0x040fe20000010043 */
[----:B------:R-:W-:Y:S01]  /*2e00*/  LOP3.LUT R61, R61, 0xff, RZ, 0xc0, !PT ;  /* 0x000000ff3d3d7812 */ /* 0x000fe200078ec0ff */
[----:B------:R-:W-:Y:S01]  /*2e10*/  FFMA.FTZ R69, R60, R48, R57 ;  /* 0x000000303c457223 */ /* 0x000fe20000010039 */
[----:B------:R-:W-:Y:S01]  /*2e20*/  LOP3.LUT R60, R50, 0xff, RZ, 0xc0, !PT ;  /* 0x000000ff323c7812 */ /* 0x000fe200078ec0ff */
[----:B------:R-:W-:Y:S01]  /*2e30*/  HADD2.F32 R50, -RZ, R70.H0_H0 ;  /* 0x20000046ff327230 */ /* 0x000fe20000004100 */
[----:B------:R-:W-:Y:S01]  /*2e40*/  IADD3 R57, R49, -0x80, RZ ;  /* 0xffffff8031397810 */ /* 0x000fe20007ffe0ff */
[----:B------:R-:W-:Y:S01]  /*2e50*/  HADD2.F32 R49, -RZ, R72.H0_H0 ;  /* 0x20000048ff317230 */ /* 0x000fe20000004100 */
[----:B------:R-:W-:Y:S01]  /*2e60*/  FFMA.FTZ R65, R51, R63, R62 ;  /* 0x0000003f33417223 */ /* 0x000fe2000001003e */
[----:B--2---:R-:W-:Y:S01]  /*2e70*/  HADD2.F32 R52, -RZ, R73.H0_H0 ;  /* 0x20000049ff347230 */ /* 0x004fe20000004100 */
[----:B------:R-:W-:Y:S01]  /*2e80*/  FFMA.FTZ R66, R63, R50, R66 ;  /* 0x000000323f427223 */ /* 0x000fe20000010042 */
[----:B------:R-:W-:Y:S01]  /*2e90*/  IADD3 R61, R61, -0x80, RZ ;  /* 0xffffff803d3d7810 */ /* 0x000fe20007ffe0ff */
[----:B------:R-:W-:Y:S01]  /*2ea0*/  FFMA.FTZ R67, R63, R49, R68 ;  /* 0x000000313f437223 */ /* 0x000fe20000010044 */
[----:B------:R-:W-:Y:S01]  /*2eb0*/  LOP3.LUT R19, R19, 0xff, RZ, 0xc0, !PT ;  /* 0x000000ff13137812 */ /* 0x000fe200078ec0ff */
[----:B------:R-:W-:Y:S01]  /*2ec0*/  FFMA.FTZ R69, R63, R52, R69 ;  /* 0x000000343f457223 */ /* 0x000fe20000010045 */
[----:B------:R-:W-:Y:S01]  /*2ed0*/  IADD3 R60, R60, -0x80, RZ ;  /* 0xffffff803c3c7810 */ /* 0x000fe20007ffe0ff */
[----:B------:R-:W0:Y:S01]  /*2ee0*/  I2F.F16 R56, R56 ;  /* 0x0000003800387306 */ /* 0x000e220000200c00 */
[----:B------:R-:W-:-:S02]  /*2ef0*/  FFMA.FTZ R62, R44, R64, R65 ;  /* 0x000000402c3e7223 */ /* 0x000fc40000010041 */
[C---:B------:R-:W-:Y:S02]  /*2f00*/  FFMA.FTZ R68, R64.reuse, R43, R66 ;  /* 0x0000002b40447223 */ /* 0x040fe40000010042 */
[C---:B------:R-:W-:Y:S02]  /*2f10*/  FFMA.FTZ R67, R64.reuse, R42, R67 ;  /* 0x0000002a40437223 */ /* 0x040fe40000010043 */
[----:B------:R-:W-:Y:S01]  /*2f20*/  FFMA.FTZ R69, R64, R41, R69 ;  /* 0x0000002940457223 */ /* 0x000fe20000010045 */
[----:B------:R2:W3:Y:S01]  /*2f30*/  I2F.F16 R72, R60 ;  /* 0x0000003c00487306 */ /* 0x0004e20000200c00 */
[----:B-1----:R-:W-:-:S07]  /*2f40*/  HADD2.F32 R63, -RZ, R12.H0_H0 ;  /* 0x2000000cff3f7230 */ /* 0x002fce0000004100 */
[----:B------:R-:W1:Y:S01]  /*2f50*/  I2F.F16 R61, R61 ;  /* 0x0000003d003d7306 */ /* 0x000e620000200c00 */
[----:B------:R-:W-:Y:S01]  /*2f60*/  HADD2.F32 R64, -RZ, R12.H1_H1 ;  /* 0x3000000cff407230 */ /* 0x000fe20000004100 */
[----:B------:R-:W-:Y:S01]  /*2f70*/  IADD3 R12, R19, -0x80, RZ ;  /* 0xffffff80130c7810 */ /* 0x000fe20007ffe0ff */
[----:B------:R-:W-:Y:S01]  /*2f80*/  HADD2.F32 R19, -RZ, R54.H0_H0 ;  /* 0x20000036ff137230 */ /* 0x000fe20000004100 */
[----:B--2---:R-:W-:Y:S01]  /*2f90*/  IADD3 R60, R18, -0x80, RZ ;  /* 0xffffff80123c7810 */ /* 0x004fe20007ffe0ff */
[----:B------:R-:W-:Y:S02]  /*2fa0*/  HADD2.F32 R18, -RZ, R55.H0_H0 ;  /* 0x20000037ff127230 */ /* 0x000fe40000004100 */
[----:B0-----:R-:W-:Y:S01]  /*2fb0*/  HADD2.F32 R56, -RZ, R56.H0_H0 ;  /* 0x20000038ff387230 */ /* 0x001fe20000004100 */
[----:B------:R-:W0:Y:S01]  /*2fc0*/  I2F.F16 R59, R59 ;  /* 0x0000003b003b7306 */ /* 0x000e220000200c00 */
[--C-:B------:R-:W-:Y:S01]  /*2fd0*/  HADD2.F32 R66, -RZ, R13.reuse.H0_H0 ;  /* 0x2000000dff427230 */ /* 0x100fe20000004100 */
[----:B------:R-:W-:Y:S01]  /*2fe0*/  FFMA.FTZ R68, R63, R19, R68 ;  /* 0x000000133f447223 */ /* 0x000fe20000010044 */
[----:B------:R-:W-:Y:S01]  /*2ff0*/  HADD2.F32 R65, -RZ, R13.H1_H1 ;  /* 0x3000000dff417230 */ /* 0x000fe20000004100 */
[----:B------:R-:W-:Y:S01]  /*3000*/  FFMA.FTZ R13, R53, R63, R62 ;  /* 0x0000003f350d7223 */ /* 0x000fe2000001003e */
[----:B---3--:R-:W-:Y:S01]  /*3010*/  HADD2.F32 R55, -RZ, R72.H0_H0 ;  /* 0x20000048ff377230 */ /* 0x008fe20000004100 */
[----:B------:R-:W-:-:S02]  /*3020*/  FFMA.FTZ R67, R63, R18, R67 ;  /* 0x000000123f437223 */ /* 0x000fc40000010043 */
[----:B------:R2:W3:Y:S01]  /*3030*/  I2F.F16 R70, R57 ;  /* 0x0000003900467306 */ /* 0x0004e20000200c00 */
[----:B-1----:R-:W-:Y:S01]  /*3040*/  HADD2.F32 R54, -RZ, R61.H0_H0 ;  /* 0x2000003dff367230 */ /* 0x002fe20000004100 */
[----:B------:R-:W-:Y:S02]  /*3050*/  FFMA.FTZ R69, R63, R56, R69 ;  /* 0x000000383f457223 */ /* 0x000fe40000010045 */
[----:B------:R-:W-:Y:S02]  /*3060*/  FFMA.FTZ R13, R58, R64, R13 ;  /* 0x000000403a0d7223 */ /* 0x000fe4000001000d */
[C---:B------:R-:W-:Y:S02]  /*3070*/  FFMA.FTZ R67, R64.reuse, R55, R67 ;  /* 0x0000003740437223 */ /* 0x040fe40000010043 */
[----:B------:R0:W1:Y:S01]  /*3080*/  I2F.F16 R73, R60 ;  /* 0x0000003c00497306 */ /* 0x0000620000200c00 */
[----:B--2---:R-:W-:Y:S01]  /*3090*/  HADD2.F32 R57, -RZ, R71.H0_H0 ;  /* 0x20000047ff397230 */ /* 0x004fe20000004100 */
[----:B------:R-:W-:-:S04]  /*30a0*/  FFMA.FTZ R69, R64, R54, R69 ;  /* 0x0000003640457223 */ /* 0x000fc80000010045 */
[----:B------:R-:W-:Y:S02]  /*30b0*/  FFMA.FTZ R68, R64, R57, R68 ;  /* 0x0000003940447223 */ /* 0x000fe40000010044 */
[----:B------:R-:W2:Y:S01]  /*30c0*/  I2F.F16 R12, R12 ;  /* 0x0000000c000c7306 */ /* 0x000ea20000200c00 */
[----:B0-----:R-:W-:Y:S02]  /*30d0*/  HADD2.F32 R60, -RZ, R59.H0_H0 ;  /* 0x2000003bff3c7230 */ /* 0x001fe40000004100 */
[----:B---3--:R-:W-:-:S05]  /*30e0*/  HADD2.F32 R61, -RZ, R70.H0_H0 ;  /* 0x20000046ff3d7230 */ /* 0x008fca0000004100 */
[----:B------:R-:W0:Y:S01]  /*30f0*/  I2F.F16 R33, R33 ;  /* 0x0000002100217306 */ /* 0x000e220000200c00 */
[----:B-1----:R-:W-:Y:S01]  /*3100*/  HADD2.F32 R62, -RZ, R73.H0_H0 ;  /* 0x20000049ff3e7230 */ /* 0x002fe20000004100 */
[----:B------:R-:W-:-:S04]  /*3110*/  FFMA.FTZ R68, R66, R61, R68 ;  /* 0x0000003d42447223 */ /* 0x000fc80000010044 */
[----:B------:R-:W-:Y:S02]  /*3120*/  FFMA.FTZ R64, R66, R62, R67 ;  /* 0x0000003e42407223 */ /* 0x000fe40000010043 */
[----:B------:R-:W1:Y:S01]  /*3130*/  I2F.F16 R34, R34 ;  /* 0x0000002200227306 */ /* 0x000e620000200c00 */
[----:B--2---:R-:W-:Y:S01]  /*3140*/  HADD2.F32 R59, -RZ, R12.H0_H0 ;  /* 0x2000000cff3b7230 */ /* 0x004fe20000004100 */
[----:B------:R-:W-:-:S04]  /*3150*/  FFMA.FTZ R12, R60, R66, R13 ;  /* 0x000000423c0c7223 */ /* 0x000fc8000001000d */
        /* <DEDUP_REMOVED lines=76> */
.L_x_2809:
        /* <DEDUP_REMOVED lines=47> */
[----:B------:R-:W3:Y:S01]  /*3910*/  I2F.F16 R60, R45 ;  /* 0x0000002d003c7306 */ /* 0x000ee20000200c00 */
[----:B-1----:R-:W-:-:S07]  /*3920*/  IADD3 R43, R11, -0x80, RZ ;  /* 0xffffff800b2b7810 */ /* 0x002fce0007ffe0ff */
[----:B------:R-:W-:Y:S08]  /*3930*/  I2F.F16 R67, R41 ;  /* 0x0000002900437306 */ /* 0x000ff00000200c00 */
[----:B------:R-:W-:Y:S08]  /*3940*/  I2F.F16 R62, R42 ;  /* 0x0000002a003e7306 */ /* 0x000ff00000200c00 */
[----:B------:R3:W-:Y:S08]  /*3950*/  I2F.F16 R68, R43 ;  /* 0x0000002b00447306 */ /* 0x0007f00000200c00 */
[----:B------:R-:W1:Y:S01]  /*3960*/  I2F.F16 R32, R32 ;  /* 0x0000002000207306 */ /* 0x000e620000200c00 */
[----:B---3--:R-:W-:-:S07]  /*3970*/  HADD2.F32 R43, -RZ, R60.H0_H0 ;  /* 0x2000003cff2b7230 */ /* 0x008fce0000004100 */
[----:B------:R-:W3:Y:S08]  /*3980*/  I2F.F16 R35, R35 ;  /* 0x0000002300237306 */ /* 0x000ef00000200c00 */
[----:B------:R-:W4:Y:S01]  /*3990*/  I2F.F16 R34, R34 ;  /* 0x0000002200227306 */ /* 0x000f220000200c00 */
[----:B-1----:R-:W-:Y:S02]  /*39a0*/  HADD2.F32 R32, -RZ, R32.H0_H0 ;  /* 0x20000020ff207230 */ /* 0x002fe40000004100 */
[----:B---3--:R-:W-:-:S02]  /*39b0*/  HADD2.F32 R35, -RZ, R35.H0_H0 ;  /* 0x20000023ff237230 */ /* 0x008fc40000004100 */
[----:B----4-:R-:W-:Y:S01]  /*39c0*/  HADD2.F32 R34, -RZ, R34.H0_H0 ;  /* 0x20000022ff227230 */ /* 0x010fe20000004100 */
[----:B--2---:R-:W-:Y:S02]  /*39d0*/  LEA.HI R44, R15, 0xffffff80, RZ, 0x8 ;  /* 0xffffff800f2c7811 */ /* 0x004fe400078f40ff */
[----:B------:R-:W-:Y:S02]  /*39e0*/  LOP3.LUT R10, R12, 0xff, RZ, 0xc0, !PT ;  /* 0x000000ff0c0a7812 */ /* 0x000fe400078ec0ff */
[----:B------:R1:W-:Y:S01]  /*39f0*/  I2F.F16 R16, R44 ;  /* 0x0000002c00107306 */ /* 0x0003e20000200c00 */
[----:B------:R-:W-:Y:S02]  /*3a00*/  LOP3.LUT R11, R13, 0xff, RZ, 0xc0, !PT ;  /* 0x000000ff0d0b7812 */ /* 0x000fe400078ec0ff */
[----:B------:R-:W-:Y:S02]  /*3a10*/  IADD3 R10, R10, -0x80, RZ ;  /* 0xffffff800a0a7810 */ /* 0x000fe40007ffe0ff */
[----:B------:R-:W-:-:S02]  /*3a20*/  IADD3 R11, R11, -0x80, RZ ;  /* 0xffffff800b0b7810 */ /* 0x000fc40007ffe0ff */
[----:B------:R-:W-:Y:S01]  /*3a30*/  LEA.HI R19, R12, 0xffffff80, RZ, 0x8 ;  /* 0xffffff800c137811 */ /* 0x000fe200078f40ff */
[----:B------:R2:W3:Y:S01]  /*3a40*/  I2F.F16 R49, R10 ;  /* 0x0000000a00317306 */ /* 0x0004e20000200c00 */
[----:B-1----:R-:W-:Y:S02]  /*3a50*/  IADD3 R44, R9, -0x80, RZ ;  /* 0xffffff80092c7810 */ /* 0x002fe40007ffe0ff */
[----:B------:R-:W1:Y:S01]  /*3a60*/  LDS.64 R8, [UR4+0x20] ;  /* 0x00002004ff087984 */ /* 0x000e620008000a00 */
[----:B------:R-:W-:Y:S02]  /*3a70*/  LOP3.LUT R41, R14, 0xff, RZ, 0xc0, !PT ;  /* 0x000000ff0e297812 */ /* 0x000fe400078ec0ff */
[----:B------:R-:W-:Y:S02]  /*3a80*/  LEA.HI R17, R13, 0xffffff80, RZ, 0x8 ;  /* 0xffffff800d117811 */ /* 0x000fe400078f40ff */
[----:B------:R4:W0:Y:S01]  /*3a90*/  I2F.F16 R50, R11 ;  /* 0x0000000b00327306 */ /* 0x0008220000200c00 */
[----:B--2---:R-:W-:-:S02]  /*3aa0*/  SHF.R.U32.HI R10, RZ, 0x8, R12 ;  /* 0x00000008ff0a7819 */ /* 0x004fc4000001160c */
[----:B------:R-:W-:Y:S02]  /*3ab0*/  SHF.R.U32.HI R12, RZ, 0x10, R12 ;  /* 0x00000010ff0c7819 */ /* 0x000fe4000001160c */
[----:B------:R-:W-:Y:S02]  /*3ac0*/  LOP3.LUT R10, R10, 0xff, RZ, 0xc0, !PT ;  /* 0x000000ff0a0a7812 */ /* 0x000fe400078ec0ff */
[----:B------:R-:W-:Y:S01]  /*3ad0*/  IADD3 R41, R41, -0x80, RZ ;  /* 0xffffff8029297810 */ /* 0x000fe20007ffe0ff */
[----:B------:R2:W-:Y:S01]  /*3ae0*/  I2F.F16 R65, R44 ;  /* 0x0000002c00417306 */ /* 0x0005e20000200c00 */
[--C-:B----4-:R-:W-:Y:S01]  /*3af0*/  SHF.R.U32.HI R11, RZ, 0x8, R13.reuse ;  /* 0x00000008ff0b7819 */ /* 0x110fe2000001160d */
[----:B---3--:R-:W-:Y:S01]  /*3b00*/  HADD2.F32 R49, -RZ, R49.H0_H0 ;  /* 0x20000031ff317230 */ /* 0x008fe20000004100 */
[----:B------:R-:W-:Y:S02]  /*3b10*/  SHF.R.U32.HI R42, RZ, 0x10, R13 ;  /* 0x00000010ff2a7819 */ /* 0x000fe4000001160d */
[----:B------:R-:W-:Y:S01]  /*3b20*/  LOP3.LUT R13, R12, 0xff, RZ, 0xc0, !PT ;  /* 0x000000ff0c0d7812 */ /* 0x000fe200078ec0ff */
[----:B------:R-:W-:Y:S01]  /*3b30*/  HADD2.F32 R12, -RZ, R48.H0_H0 ;  /* 0x20000030ff0c7230 */ /* 0x000fe20000004100 */
[----:B------:R-:W-:Y:S01]  /*3b40*/  LOP3.LUT R45, R42, 0xff, RZ, 0xc0, !PT ;  /* 0x000000ff2a2d7812 */ /* 0x000fe200078ec0ff */
[----:B------:R3:W4:Y:S01]  /*3b50*/  I2F.F16 R51, R41 ;  /* 0x0000002900337306 */ /* 0x0007220000200c00 */
[----:B--2---:R-:W-:Y:S01]  /*3b60*/  IADD3 R44, R10, -0x80, RZ ;  /* 0xffffff800a2c7810 */ /* 0x004fe20007ffe0ff */
[----:B------:R-:W-:Y:S01]  /*3b70*/  HADD2.F32 R10, -RZ, R52.H0_H0 ;  /* 0x20000034ff0a7230 */ /* 0x000fe20000004100 */
[----:B------:R-:W-:Y:S01]  /*3b80*/  IADD3 R52, R13, -0x80, RZ ;  /* 0xffffff800d347810 */ /* 0x000fe20007ffe0ff */
[----:B------:R-:W-:Y:S01]  /*3b90*/  HADD2.F32 R13, -RZ, R58.H0_H0 ;  /* 0x2000003aff0d7230 */ /* 0x000fe20000004100 */
[--C-:B------:R-:W-:Y:S01]  /*3ba0*/  SHF.R.U32.HI R46, RZ, 0x8, R14.reuse ;  /* 0x00000008ff2e7819 */ /* 0x100fe2000001160e */
[----:B------:R-:W-:Y:S01]  /*3bb0*/  HADD2.F32 R42, -RZ, R56.H0_H0 ;  /* 0x20000038ff2a7230 */ /* 0x000fe20000004100 */
[----:B------:R-:W-:Y:S01]  /*3bc0*/  LEA.HI R18, R14, 0xffffff80, RZ, 0x8 ;  /* 0xffffff800e127811 */ /* 0x000fe200078f40ff */
[----:B------:R2:W-:Y:S01]  /*3bd0*/  I2F.F16 R64, R44 ;  /* 0x0000002c00407306 */ /* 0x0005e20000200c00 */
[----:B---3--:R-:W-:Y:S01]  /*3be0*/  LOP3.LUT R41, R11, 0xff, RZ, 0xc0, !PT ;  /* 0x000000ff0b297812 */ /* 0x008fe200078ec0ff */
[----:B------:R-:W-:Y:S01]  /*3bf0*/  HADD2.F32 R11, -RZ, R61.H0_H0 ;  /* 0x2000003dff0b7230 */ /* 0x000fe20000004100 */
[----:B------:R-:W-:Y:S01]  /*3c00*/  SHF.R.U32.HI R14, RZ, 0x10, R14 ;  /* 0x00000010ff0e7819 */ /* 0x000fe2000001160e */
[----:B0-----:R-:W-:Y:S01]  /*3c10*/  HADD2.F32 R50, -RZ, R50.H0_H0 ;  /* 0x20000032ff327230 */ /* 0x001fe20000004100 */
[----:B------:R-:W-:Y:S01]  /*3c20*/  IADD3 R48, R41, -0x80, RZ ;  /* 0xffffff8029307810 */ /* 0x000fe20007ffe0ff */
[----:B------:R-:W-:Y:S01]  /*3c30*/  HADD2.F32 R41, -RZ, R55.H0_H0 ;  /* 0x20000037ff297230 */ /* 0x000fe20000004100 */
[----:B------:R-:W-:Y:S01]  /*3c40*/  LOP3.LUT R14, R14, 0xff, RZ, 0xc0, !PT ;  /* 0x000000ff0e0e7812 */ /* 0x000fe200078ec0ff */
[----:B------:R-:W0:Y:S01]  /*3c50*/  I2F.F16 R52, R52 ;  /* 0x0000003400347306 */ /* 0x000e220000200c00 */
[----:B--2---:R-:W-:-:S02]  /*3c60*/  HADD2.F32 R44, -RZ, R62.H0_H0 ;  /* 0x2000003eff2c7230 */ /* 0x004fc40000004100 */
[--C-:B-1----:R-:W-:Y:S02]  /*3c70*/  HADD2.F32 R47, -RZ, R8.reuse.H0_H0 ;  /* 0x20000008ff2f7230 */ /* 0x102fe40000004100 */
        /* <DEDUP_REMOVED lines=11> */
[----:B----4-:R-:W-:Y:S01]  /*3d30*/  HADD2.F32 R51, -RZ, R51.H0_H0 ;  /* 0x20000033ff337230 */ /* 0x010fe20000004100 */
[----:B------:R-:W-:Y:S01]  /*3d40*/  FFMA.FTZ R58, R41, R54, R55 ;  /* 0x00000036293a7223 */ /* 0x000fe20000010037 */
[----:B------:R-:W-:Y:S01]  /*3d50*/  LOP3.LUT R55, R46, 0xff, RZ, 0xc0, !PT ;  /* 0x000000ff2e377812 */ /* 0x000fe200078ec0ff */
[C---:B------:R-:W-:Y:S01]  /*3d60*/  FFMA.FTZ R61, R54.reuse, R42, R61 ;  /* 0x0000002a363d7223 */ /* 0x040fe2000001003d */
[----:B------:R-:W-:Y:S01]  /*3d70*/  HADD2.F32 R46, -RZ, R65.H0_H0 ;  /* 0x20000041ff2e7230 */ /* 0x000fe20000004100 */
[C---:B------:R-:W-:Y:S01]  /*3d80*/  FFMA.FTZ R60, R54.reuse, R43, R56 ;  /* 0x0000002b363c7223 */ /* 0x040fe20000010038 */
[----:B------:R-:W-:Y:S01]  /*3d90*/  SHF.R.U32.HI R56, RZ, 0x8, R15 ;  /* 0x00000008ff387819 */ /* 0x000fe2000001160f */
[----:B------:R-:W-:Y:S01]  /*3da0*/  FFMA.FTZ R62, R54, R44, R47 ;  /* 0x0000002c363e7223 */ /* 0x000fe2000001002f */
[----:B------:R-:W-:Y:S01]  /*3db0*/  IADD3 R54, R45, -0x80, RZ ;  /* 0xffffff802d367810 */ /* 0x000fe20007ffe0ff */
[----:B------:R-:W-:Y:S01]  /*3dc0*/  HADD2.F32 R47, -RZ, R63.H0_H0 ;  /* 0x2000003fff2f7230 */ /* 0x000fe20000004100 */
[----:B------:R-:W-:Y:S01]  /*3dd0*/  LOP3.LUT R56, R56, 0xff, RZ, 0xc0, !PT ;  /* 0x000000ff38387812 */ /* 0x000fe200078ec0ff */
[----:B------:R-:W-:Y:S01]  /*3de0*/  HADD2.F32 R45, -RZ, R67.H0_H0 ;  /* 0x20000043ff2d7230 */ /* 0x000fe20000004100 */
[----:B------:R3:W4:Y:S01]  /*3df0*/  I2F.F16 R65, R54 ;  /* 0x0000003600417306 */ /* 0x0007220000200c00 */
[----:B--2---:R-:W-:Y:S01]  /*3e00*/  HADD2.F32 R48, -RZ, R68.H0_H0 ;  /* 0x20000044ff307230 */ /* 0x004fe20000004100 */
[----:B------:R-:W-:Y:S01]  /*3e10*/  FFMA.FTZ R58, R47, R57, R58 ;  /* 0x000000392f3a7223 */ /* 0x000fe2000001003a */
[----:B------:R-:W-:Y:S01]  /*3e20*/  IADD3 R55, R55, -0x80, RZ ;  /* 0xffffff8037377810 */ /* 0x000fe20007ffe0ff */
[C---:B------:R-:W-:Y:S01]  /*3e30*/  FFMA.FTZ R61, R57.reuse, R46, R61 ;  /* 0x0000002e393d7223 */ /* 0x040fe2000001003d */
[----:B------:R-:W-:Y:S01]  /*3e40*/  IADD3 R56, R56, -0x80, RZ ;  /* 0xffffff8038387810 */ /* 0x000fe20007ffe0ff */
[C---:B------:R-:W-:Y:S01]  /*3e50*/  FFMA.FTZ R60, R57.reuse, R45, R60 ;  /* 0x0000002d393c7223 */ /* 0x040fe2000001003c */
[----:B0-----:R-:W-:Y:S01]  /*3e60*/  HADD2.F32 R52, -RZ, R52.H0_H0 ;  /* 0x20000034ff347230 */ /* 0x001fe20000004100 */
[----:B------:R-:W-:Y:S01]  /*3e70*/  FFMA.FTZ R57, R57, R48, R62 ;  /* 0x0000003039397223 */ /* 0x000fe2000001003e */
[----:B---3--:R-:W-:Y:S01]  /*3e80*/  SHF.R.U32.HI R54, RZ, 0x10, R15 ;  /* 0x00000010ff367819 */ /* 0x008fe2000001160f */
[----:B------:R-:W0:Y:S01]  /*3e90*/  I2F.F16 R53, R53 ;  /* 0x0000003500357306 */ /* 0x000e220000200c00 */
[C---:B------:R-:W-:Y:S01]  /*3ea0*/  FFMA.FTZ R62, R59.reuse, R33, R60 ;  /* 0x000000213b3e7223 */ /* 0x040fe2000001003c */
[----:B------:R-:W-:Y:S01]  /*3eb0*/  IADD3 R15, R14, -0x80, RZ ;  /* 0xffffff800e0f7810 */ /* 0x000fe20007ffe0ff */
[----:B------:R-:W-:Y:S01]  /*3ec0*/  FFMA.FTZ R63, R59, R32, R57 ;  /* 0x000000203b3f7223 */ /* 0x000fe20000010039 */
[----:B------:R-:W-:Y:S01]  /*3ed0*/  LOP3.LUT R54, R54, 0xff, RZ, 0xc0, !PT ;  /* 0x000000ff36367812 */ /* 0x000fe200078ec0ff */
[----:B------:R-:W-:Y:S01]  /*3ee0*/  FFMA.FTZ R58, R35, R59, R58 ;  /* 0x0000003b233a7223 */ /* 0x000fe2000001003a */
[----:B----4-:R-:W-:Y:S01]  /*3ef0*/  HADD2.F32 R65, -RZ, R65.H0_H0 ;  /* 0x20000041ff417230 */ /* 0x010fe20000004100 */
[----:B------:R-:W-:Y:S01]  /*3f00*/  FFMA.FTZ R61, R59, R34, R61 ;  /* 0x000000223b3d7223 */ /* 0x000fe2000001003d */
[----:B------:R2:W3:Y:S01]  /*3f10*/  I2F.F16 R67, R55 ;  /* 0x0000003700437306 */ /* 0x0004e20000200c00 */
[----:B-1----:R-:W-:-:S02]  /*3f20*/  HADD2.F32 R57, -RZ, R8.H0_H0 ;  /* 0x20000008ff397230 */ /* 0x002fc40000004100 */
[----:B------:R-:W-:-:S05]  /*3f30*/  HADD2.F32 R60, -RZ, R8.H1_H1 ;  /* 0x30000008ff3c7230 */ /* 0x000fca0000004100 */
[----:B------:R1:W4:Y:S01]  /*3f40*/  I2F.F16 R69, R56 ;  /* 0x0000003800457306 */ /* 0x0003220000200c00 */
[----:B------:R-:W-:Y:S01]  /*3f50*/  IADD3 R8, R54, -0x80, RZ ;  /* 0xffffff8036087810 */ /* 0x000fe20007ffe0ff */
[----:B0-----:R-:W-:Y:S01]  /*3f60*/  HADD2.F32 R14, -RZ, R53.H0_H0 ;  /* 0x20000035ff0e7230 */ /* 0x001fe20000004100 */
[----:B------:R-:W-:Y:S01]  /*3f70*/  FFMA.FTZ R58, R49, R57, R58 ;  /* 0x00000039313a7223 */ /* 0x000fe2000001003a */
[----:B--2---:R-:W-:Y:S01]  /*3f80*/  HADD2.F32 R55, -RZ, R64.H0_H0 ;  /* 0x20000040ff377230 */ /* 0x004fe20000004100 */
[C---:B------:R-:W-:Y:S01]  /*3f90*/  FFMA.FTZ R61, R57.reuse, R50, R61 ;  /* 0x00000032393d7223 */ /* 0x040fe2000001003d */
[----:B------:R-:W-:Y:S01]  /*3fa0*/  HADD2.F32 R54, -RZ, R66.H0_H0 ;  /* 0x20000042ff367230 */ /* 0x000fe20000004100 */
[----:B------:R-:W-:Y:S01]  /*3fb0*/  FFMA.FTZ R63, R57, R14, R63 ;  /* 0x0000000e393f7223 */ /* 0x000fe2000001003f */
[----:B------:R4:W0:Y:S01]  /*3fc0*/  I2F.F16 R68, R15 ;  /* 0x0000000f00447306 */ /* 0x0008220000200c00 */
[--C-:B------:R-:W-:Y:S01]  /*3fd0*/  HADD2.F32 R59, -RZ, R9.reuse.H0_H0 ;  /* 0x20000009ff3b7230 */ /* 0x100fe20000004100 */
[----:B------:R-:W-:Y:S01]  /*3fe0*/  FFMA.FTZ R58, R55, R60, R58 ;  /* 0x0000003c373a7223 */ /* 0x000fe2000001003a */
[----:B-1----:R-:W-:Y:S01]  /*3ff0*/  HADD2.F32 R56, -RZ, R9.H1_H1 ;  /* 0x30000009ff387230 */ /* 0x002fe20000004100 */
[----:B------:R-:W-:Y:S01]  /*4000*/  FFMA.FTZ R9, R57, R51, R62 ;  /* 0x0000003339097223 */ /* 0x000fe2000001003e */
[----:B---3--:R-:W-:Y:S01]  /*4010*/  HADD2.F32 R53, -RZ, R67.H0_H0 ;  /* 0x20000043ff357230 */ /* 0x008fe20000004100 */
[----:B------:R-:W-:-:S02]  /*4020*/  FFMA.FTZ R62, R60, R54, R61 ;  /* 0x000000363c3e7223 */ /* 0x000fc4000001003d */
[----:B------:R1:W2:Y:S01]  /*4030*/  I2F.F16 R70, R8 ;  /* 0x0000000800467306 */ /* 0x0002a20000200c00 */
[----:B----4-:R-:W-:Y:S01]  /*4040*/  HADD2.F32 R15, -RZ, R69.H0_H0 ;  /* 0x20000045ff0f7230 */ /* 0x010fe20000004100 */
[----:B------:R-:W-:Y:S02]  /*4050*/  FFMA.FTZ R58, R52, R59, R58 ;  /* 0x0000003b343a7223 */ /* 0x000fe4000001003a */
[----:B------:R-:W-:-:S04]  /*4060*/  FFMA.FTZ R62, R59, R65, R62 ;  /* 0x000000413b3e7223 */ /* 0x000fc8000001003e */
[----:B------:R-:W3:Y:S01]  /*4070*/  I2F.F16 R19, R19 ;  /* 0x0000001300137306 */ /* 0x000ee20000200c00 */
[----:B0-----:R-:W-:Y:S01]  /*4080*/  HADD2.F32 R68, -RZ, R68.H0_H0 ;  /* 0x20000044ff447230 */ /* 0x001fe20000004100 */
[C---:B-1----:R-:W-:Y:S02]  /*4090*/  FFMA.FTZ R8, R60.reuse, R53, R9 ;  /* 0x000000353c087223 */ /* 0x042fe40000010009 */
[----:B------:R-:W-:Y:S01]  /*40a0*/  FFMA.FTZ R60, R60, R15, R63 ;  /* 0x0000000f3c3c7223 */ /* 0x000fe2000001003f */
[----:B------:R-:W-:Y:S01]  /*40b0*/  HADD2.F32 R63, -RZ, R16.H0_H0 ;  /* 0x20000010ff3f7230 */ /* 0x000fe20000004100 */
[----:B------:R-:W-:Y:S02]  /*40c0*/  FFMA.FTZ R57, R59, R68, R8 ;  /* 0x000000443b397223 */ /* 0x000fe40000010008 */
[----:B------:R-:W0:Y:S01]  /*40d0*/  I2F.F16 R17, R17 ;  /* 0x0000001100117306 */ /* 0x000e220000200c00 */
[----:B--2---:R-:W-:-:S05]  /*40e0*/  HADD2.F32 R70, -RZ, R70.H0_H0 ;  /* 0x20000046ff467230 */ /* 0x004fca0000004100 */
[----:B------:R-:W-:Y:S02]  /*40f0*/  FFMA.FTZ R59, R59, R70, R60 ;  /* 0x000000463b3b7223 */ /* 0x000fe4000001003c */
[----:B------:R-:W1:Y:S01]  /*4100*/  I2F.F16 R18, R18 ;  /* 0x0000001200127306 */ /* 0x000e620000200c00 */
[----:B---3--:R-:W-:Y:S01]  /*4110*/  HADD2.F32 R19, -RZ, R19.H0_H0 ;  /* 0x20000013ff137230 */ /* 0x008fe20000004100 */
        /* <DEDUP_REMOVED lines=32> */
[----:B-1----:R-:W-:Y:S01]  /*4320*/  HADD2.F32 R13, -RZ, R9.H0_H0 ;  /* 0x20000009ff0d7230 */ /* 0x002fe20000004100 */
        /* <DEDUP_REMOVED lines=9> */
[-C--:B------:R-:W-:Y:S01]  /*43c0*/  FFMA.FTZ R16, R33, R57.reuse, R10 ;  /* 0x0000003921107223 */ /* 0x080fe2000001000a */
[----:B------:R-:W-:Y:S01]  /*43d0*/  HADD2.F32 R10, -RZ, R9.H1_H1 ;  /* 0x30000009ff0a7230 */ /* 0x000fe20000004100 */
        /* <DEDUP_REMOVED lines=29> */
.L_x_2810:
        /* <DEDUP_REMOVED lines=27> */
[----:B------:R-:W-:Y:S01]  /*4760*/  LEA.HI R17, R7, 0xffffff80, RZ, 0x8 ;  /* 0xffffff8007117811 */ /* 0x000fe200078f40ff */
[----:B------:R-:W3:Y:S01]  /*4770*/  I2F.F16 R19, R19 ;  /* 0x0000001300137306 */ /* 0x000ee20000200c00 */
[----:B-1----:R-:W-:Y:S02]  /*4780*/  IADD3 R33, R4, -0x80, RZ ;  /* 0xffffff8004217810 */ /* 0x002fe40007ffe0ff */
[----:B------:R-:W-:Y:S02]  /*4790*/  IADD3 R32, R32, -0x80, RZ ;  /* 0xffffff8020207810 */ /* 0x000fe40007ffe0ff */
        /* <DEDUP_REMOVED lines=33> */
[----:B------:R-:W-:Y:S01]  /*49b0*/  LEA.HI R12, R8, 0xffffff80, RZ, 0x8 ;  /* 0xffffff80080c7811 */ /* 0x000fe200078f40ff */
[----:B------:R2:W3:Y:S01]  /*49c0*/  I2F.F16 R45, R6 ;  /* 0x00000006002d7306 */ /* 0x0004e20000200c00 */
[----:B-1----:R-:W-:Y:S02]  /*49d0*/  IADD3 R35, R5, -0x80, RZ ;  /* 0xffffff8005237810 */ /* 0x002fe40007ffe0ff */
[----:B------:R-:W1:Y:S01]  /*49e0*/  LDS.64 R4, [UR4+0x30] ;  /* 0x00003004ff047984 */ /* 0x000e620008000a00 */
[----:B------:R-:W-:Y:S02]  /*49f0*/  LOP3.LUT R32, R10, 0xff, RZ, 0xc0, !PT ;  /* 0x000000ff0a207812 */ /* 0x000fe400078ec0ff */
[----:B------:R-:W-:Y:S02]  /*4a00*/  LEA.HI R13, R9, 0xffffff80, RZ, 0x8 ;  /* 0xffffff80090d7811 */ /* 0x000fe400078f40ff */
[----:B------:R-:W-:Y:S01]  /*4a10*/  I2F.F16 R59, R35 ;  /* 0x00000023003b7306 */ /* 0x000fe20000200c00 */
[----:B--2---:R-:W-:-:S02]  /*4a20*/  SHF.R.U32.HI R6, RZ, 0x8, R8 ;  /* 0x00000008ff067819 */ /* 0x004fc40000011608 */
[----:B------:R-:W-:Y:S02]  /*4a30*/  SHF.R.U32.HI R8, RZ, 0x10, R8 ;  /* 0x00000010ff087819 */ /* 0x000fe40000011608 */
[----:B------:R-:W-:Y:S02]  /*4a40*/  IADD3 R32, R32, -0x80, RZ ;  /* 0xffffff8020207810 */ /* 0x000fe40007ffe0ff */
[--C-:B------:R-:W-:Y:S01]  /*4a50*/  SHF.R.U32.HI R33, RZ, 0x10, R9.reuse ;  /* 0x00000010ff217819 */ /* 0x100fe20000011609 */
[----:B------:R2:W4:Y:S01]  /*4a60*/  I2F.F16 R46, R7 ;  /* 0x00000007002e7306 */ /* 0x0005220000200c00 */
[----:B------:R-:W-:Y:S01]  /*4a70*/  LOP3.LUT R6, R6, 0xff, RZ, 0xc0, !PT ;  /* 0x000000ff06067812 */ /* 0x000fe200078ec0ff */
[----:B---3--:R-:W-:Y:S01]  /*4a80*/  HADD2.F32 R45, -RZ, R45.H0_H0 ;  /* 0x2000002dff2d7230 */ /* 0x008fe20000004100 */
[----:B------:R-:W-:Y:S01]  /*4a90*/  LOP3.LUT R42, R33, 0xff, RZ, 0xc0, !PT ;  /* 0x000000ff212a7812 */ /* 0x000fe200078ec0ff */
[----:B------:R-:W-:Y:S01]  /*4aa0*/  HADD2.F32 R33, -RZ, R54.H0_H0 ;  /* 0x20000036ff217230 */ /* 0x000fe20000004100 */
[----:B------:R-:W-:Y:S01]  /*4ab0*/  IADD3 R34, R6, -0x80, RZ ;  /* 0xffffff8006227810 */ /* 0x000fe20007ffe0ff */
[----:B------:R-:W-:Y:S01]  /*4ac0*/  HADD2.F32 R6, -RZ, R51.H0_H0 ;  /* 0x20000033ff067230 */ /* 0x000fe20000004100 */
[----:B------:R-:W-:Y:S01]  /*4ad0*/  SHF.R.U32.HI R44, RZ, 0x8, R10 ;  /* 0x00000008ff2c7819 */ /* 0x000fe2000001160a */
[----:B------:R3:W0:Y:S01]  /*4ae0*/  I2F.F16 R47, R32 ;  /* 0x00000020002f7306 */ /* 0x0006220000200c00 */
[----:B--2---:R-:W-:-:S02]  /*4af0*/  SHF.R.U32.HI R7, RZ, 0x8, R9 ;  /* 0x00000008ff077819 */ /* 0x004fc40000011609 */
[----:B------:R-:W-:Y:S01]  /*4b00*/  LOP3.LUT R9, R8, 0xff, RZ, 0xc0, !PT ;  /* 0x000000ff08097812 */ /* 0x000fe200078ec0ff */
[----:B------:R-:W-:Y:S01]  /*4b10*/  HADD2.F32 R8, -RZ, R43.H0_H0 ;  /* 0x2000002bff087230 */ /* 0x000fe20000004100 */
[----:B------:R-:W-:Y:S02]  /*4b20*/  LEA.HI R14, R10, 0xffffff80, RZ, 0x8 ;  /* 0xffffff800a0e7811 */ /* 0x000fe400078f40ff */
[----:B------:R-:W-:Y:S01]  /*4b30*/  IADD3 R41, R9, -0x80, RZ ;  /* 0xffffff8009297810 */ /* 0x000fe20007ffe0ff */
[----:B------:R-:W-:Y:S01]  /*4b40*/  HADD2.F32 R9, -RZ, R55.H0_H0 ;  /* 0x20000037ff097230 */ /* 0x000fe20000004100 */
[----:B---3--:R-:W-:Y:S01]  /*4b50*/  LOP3.LUT R32, R7, 0xff, RZ, 0xc0, !PT ;  /* 0x000000ff07207812 */ /* 0x008fe200078ec0ff */
[----:B------:R-:W-:Y:S01]  /*4b60*/  HADD2.F32 R7, -RZ, R57.H0_H0 ;  /* 0x20000039ff077230 */ /* 0x000fe20000004100 */
[----:B------:R2:W-:Y:S01]  /*4b70*/  I2F.F16 R60, R34 ;  /* 0x00000022003c7306 */ /* 0x0005e20000200c00 */
[----:B------:R-:W-:Y:S01]  /*4b80*/  SHF.R.U32.HI R10, RZ, 0x10, R10 ;  /* 0x00000010ff0a7819 */ /* 0x000fe2000001160a */
[----:B----4-:R-:W-:Y:S01]  /*4b90*/  HADD2.F32 R46, -RZ, R46.H0_H0 ;  /* 0x2000002eff2e7230 */ /* 0x010fe20000004100 */
[----:B------:R-:W-:Y:S01]  /*4ba0*/  IADD3 R43, R32, -0x80, RZ ;  /* 0xffffff80202b7810 */ /* 0x000fe20007ffe0ff */
[----:B------:R-:W-:Y:S01]  /*4bb0*/  HADD2.F32 R32, -RZ, R50.H0_H0 ;  /* 0x20000032ff207230 */ /* 0x000fe20000004100 */
[----:B------:R-:W-:Y:S01]  /*4bc0*/  LOP3.LUT R10, R10, 0xff, RZ, 0xc0, !PT ;  /* 0x000000ff0a0a7812 */ /* 0x000fe200078ec0ff */
[----:B0-----:R-:W-:-:S02]  /*4bd0*/  HADD2.F32 R47, -RZ, R47.H0_H0 ;  /* 0x2000002fff2f7230 */ /* 0x001fc40000004100 */
[--C-:B-1----:R-:W-:Y:S01]  /*4be0*/  HADD2.F32 R48, -RZ, R4.reuse.H0_H0 ;  /* 0x20000004ff307230 */ /* 0x102fe20000004100 */
[----:B------:R0:W1:Y:S01]  /*4bf0*/  I2F.F16 R61, R41 ;  /* 0x00000029003d7306 */ /* 0x0000620000200c00 */
[----:B------:R-:W-:Y:S01]  /*4c00*/  HADD2.F32 R49, -RZ, R4.H1_H1 ;  /* 0x30000004ff317230 */ /* 0x000fe20000004100 */
[----:B------:R-:W-:Y:S01]  /*4c10*/  LOP3.LUT R4, R11, 0xff, RZ, 0xc0, !PT ;  /* 0x000000ff0b047812 */ /* 0x000fe200078ec0ff */
[--C-:B------:R-:W-:Y:S01]  /*4c20*/  HADD2.F32 R52, -RZ, R5.reuse.H0_H0 ;  /* 0x20000005ff347230 */ /* 0x100fe20000004100 */
[----:B------:R-:W-:Y:S01]  /*4c30*/  FFMA.FTZ R50, R8, R48, RZ ;  /* 0x0000003008327223 */ /* 0x000fe200000100ff */
[----:B------:R-:W-:Y:S01]  /*4c40*/  HADD2.F32 R53, -RZ, R5.H1_H1 ;  /* 0x30000005ff357230 */ /* 0x000fe20000004100 */
[----:B------:R-:W-:Y:S01]  /*4c50*/  IADD3 R35, R4, -0x80, RZ ;  /* 0xffffff8004237810 */ /* 0x000fe20007ffe0ff */
[----:B--2---:R-:W-:Y:S01]  /*4c60*/  HADD2.F32 R34, -RZ, R62.H0_H0 ;  /* 0x2000003eff227230 */ /* 0x004fe20000004100 */
[----:B------:R-:W2:Y:S01]  /*4c70*/  LDS.64 R4, [UR4+0x38] ;  /* 0x00003804ff047984 */ /* 0x000ea20008000a00 */
[----:B------:R-:W-:Y:S01]  /*4c80*/  FFMA.FTZ R54, R48, R6, RZ ;  /* 0x0000000630367223 */ /* 0x000fe200000100ff */
[----:B------:R3:W4:Y:S01]  /*4c90*/  I2F.F16 R65, R35 ;  /* 0x0000002300417306 */ /* 0x0007220000200c00 */
[----:B------:R-:W-:Y:S01]  /*4ca0*/  FFMA.FTZ R51, R32, R49, R50 ;  /* 0x0000003120337223 */ /* 0x000fe20000010032 */
[----:B0-----:R-:W-:Y:S01]  /*4cb0*/  HADD2.F32 R41, -RZ, R63.H0_H0 ;  /* 0x2000003fff297230 */ /* 0x001fe20000004100 */
[----:B------:R-:W-:Y:S01]  /*4cc0*/  FFMA.FTZ R55, R49, R33, R54 ;  /* 0x0000002131377223 */ /* 0x000fe20000010036 */
[----:B------:R-:W-:Y:S01]  /*4cd0*/  SHF.R.U32.HI R50, RZ, 0x8, R11 ;  /* 0x00000008ff327819 */ /* 0x000fe2000001160b */
[----:B-1----:R-:W-:-:S03]  /*4ce0*/  HADD2.F32 R61, -RZ, R61.H0_H0 ;  /* 0x2000003dff3d7230 */ /* 0x002fc60000004100 */
[----:B------:R0:W1:Y:S01]  /*4cf0*/  I2F.F16 R62, R43 ;  /* 0x0000002b003e7306 */ /* 0x0000620000200c00 */
[----:B---3--:R-:W-:Y:S01]  /*4d00*/  HADD2.F32 R35, -RZ, R56.H0_H0 ;  /* 0x20000038ff237230 */ /* 0x008fe20000004100 */
[----:B------:R-:W-:Y:S01]  /*4d10*/  FFMA.FTZ R56, R48, R9, RZ ;  /* 0x0000000930387223 */ /* 0x000fe200000100ff */
[----:B------:R-:W-:Y:S01]  /*4d20*/  LOP3.LUT R50, R50, 0xff, RZ, 0xc0, !PT ;  /* 0x000000ff32327812 */ /* 0x000fe200078ec0ff */
[----:B------:R-:W-:Y:S02]  /*4d30*/  FFMA.FTZ R48, R48, R7, RZ ;  /* 0x0000000730307223 */ /* 0x000fe400000100ff */
[C---:B------:R-:W-:Y:S01]  /*4d40*/  FFMA.FTZ R56, R49.reuse, R35, R56 ;  /* 0x0000002331387223 */ /* 0x040fe20000010038 */
[----:B------:R-:W-:Y:S01]  /*4d50*/  IADD3 R50, R50, -0x80, RZ ;  /* 0xffffff8032327810 */ /* 0x000fe20007ffe0ff */
[----:B------:R-:W-:Y:S01]  /*4d60*/  FFMA.FTZ R57, R49, R34, R48 ;  /* 0x0000002231397223 */ /* 0x000fe20000010030 */
[----:B------:R-:W-:Y:S01]  /*4d70*/  LOP3.LUT R49, R44, 0xff, RZ, 0xc0, !PT ;  /* 0x000000ff2c317812 */ /* 0x000fe200078ec0ff */
[----:B------:R-:W-:Y:S01]  /*4d80*/  HADD2.F32 R44, -RZ, R58.H0_H0 ;  /* 0x2000003aff2c7230 */ /* 0x000fe20000004100 */
[----:B------:R-:W-:Y:S01]  /*4d90*/  IADD3 R48, R42, -0x80, RZ ;  /* 0xffffff802a307810 */ /* 0x000fe20007ffe0ff */
[----:B------:R-:W-:Y:S01]  /*4da0*/  HADD2.F32 R42, -RZ, R59.H0_H0 ;  /* 0x2000003bff2a7230 */ /* 0x000fe20000004100 */
[----:B------:R-:W-:Y:S01]  /*4db0*/  FFMA.FTZ R56, R52, R41, R56 ;  /* 0x0000002934387223 */ /* 0x000fe20000010038 */
[----:B0-----:R-:W-:Y:S01]  /*4dc0*/  HADD2.F32 R43, -RZ, R64.H0_H0 ;  /* 0x20000040ff2b7230 */ /* 0x001fe20000004100 */
[----:B------:R0:W-:Y:S01]  /*4dd0*/  I2F.F16 R63, R48 ;  /* 0x00000030003f7306 */ /* 0x0001e20000200c00 */
[----:B------:R-:W-:Y:S01]  /*4de0*/  FFMA.FTZ R54, R44, R52, R51 ;  /* 0x000000342c367223 */ /* 0x000fe20000010033 */
[----:B------:R-:W-:Y:S01]  /*4df0*/  IADD3 R49, R49, -0x80, RZ ;  /* 0xffffff8031317810 */ /* 0x000fe20007ffe0ff */
[----:B------:R-:W-:-:S02]  /*4e00*/  FFMA.FTZ R55, R52, R42, R55 ;  /* 0x0000002a34377223 */ /* 0x000fc40000010037 */
[----:B------:R-:W-:Y:S02]  /*4e10*/  FFMA.FTZ R52, R52, R43, R57 ;  /* 0x0000002b34347223 */ /* 0x000fe40000010039 */
[----:B------:R-:W-:Y:S01]  /*4e20*/  FFMA.FTZ R54, R19, R53, R54 ;  /* 0x0000003513367223 */ /* 0x000fe20000010036 */
[----:B------:R-:W3:Y:S01]  /*4e30*/  I2F.F16 R57, R49 ;  /* 0x0000003100397306 */ /* 0x000ee20000200c00 */
[----:B0-----:R-:W-:Y:S01]  /*4e40*/  SHF.R.U32.HI R48, RZ, 0x10, R11 ;  /* 0x00000010ff307819 */ /* 0x001fe2000001160b */
[C---:B------:R-:W-:Y:S01]  /*4e50*/  FFMA.FTZ R59, R53.reuse, R17, R52 ;  /* 0x00000011353b7223 */ /* 0x040fe20000010034 */
[----:B------:R-:W-:Y:S01]  /*4e60*/  IADD3 R11, R10, -0x80, RZ ;  /* 0xffffff800a0b7810 */ /* 0x000fe20007ffe0ff */
[C---:B------:R-:W-:Y:S01]  /*4e70*/  FFMA.FTZ R55, R53.reuse, R18, R55 ;  /* 0x0000001235377223 */ /* 0x040fe20000010037 */
[----:B------:R-:W-:Y:S01]  /*4e80*/  LOP3.LUT R48, R48, 0xff, RZ, 0xc0, !PT ;  /* 0x000000ff30307812 */ /* 0x000fe200078ec0ff */
[----:B------:R-:W-:Y:S01]  /*4e90*/  FFMA.FTZ R58, R53, R16, R56 ;  /* 0x00000010353a7223 */ /* 0x000fe20000010038 */
[--C-:B--2---:R-:W-:Y:S01]  /*4ea0*/  HADD2.F32 R51, -RZ, R4.reuse.H0_H0 ;  /* 0x20000004ff337230 */ /* 0x104fe20000004100 */
[----:B------:R0:W2:Y:S01]  /*4eb0*/  I2F.F16 R66, R50 ;  /* 0x0000003200427306 */ /* 0x0000a20000200c00 */
[----:B------:R-:W-:Y:S01]  /*4ec0*/  HADD2.F32 R52, -RZ, R4.H1_H1 ;  /* 0x30000004ff347230 */ /* 0x000fe20000004100 */
[----:B------:R-:W-:Y:S01]  /*4ed0*/  IADD3 R4, R48, -0x80, RZ ;  /* 0xffffff8030047810 */ /* 0x000fe20007ffe0ff */
[----:B----4-:R-:W-:Y:S01]  /*4ee0*/  HADD2.F32 R10, -RZ, R65.H0_H0 ;  /* 0x20000041ff0a7230 */ /* 0x010fe20000004100 */
[----:B------:R-:W-:Y:S01]  /*4ef0*/  FFMA.FTZ R55, R51, R46, R55 ;  /* 0x0000002e33377223 */ /* 0x000fe20000010037 */
[----:B------:R-:W-:-:S02]  /*4f00*/  HADD2.F32 R56, -RZ, R5.H0_H0 ;  /* 0x20000005ff387230 */ /* 0x000fc40000004100 */
[----:B------:R-:W-:Y:S01]  /*4f10*/  HADD2.F32 R53, -RZ, R5.H1_H1 ;  /* 0x30000005ff357230 */ /* 0x000fe20000004100 */
[----:B------:R2:W4:Y:S01]  /*4f20*/  I2F.F16 R64, R11 ;  /* 0x0000000b00407306 */ /* 0x0005220000200c00 */
[----:B0-----:R-:W-:Y:S01]  /*4f30*/  HADD2.F32 R50, -RZ, R60.H0_H0 ;  /* 0x2000003cff327230 */ /* 0x001fe20000004100 */
[----:B------:R-:W-:Y:S01]  /*4f40*/  FFMA.FTZ R5, R45, R51, R54 ;  /* 0x000000332d057223 */ /* 0x000fe20000010036 */
[----:B-1----:R-:W-:Y:S01]  /*4f50*/  HADD2.F32 R49, -RZ, R62.H0_H0 ;  /* 0x2000003eff317230 */ /* 0x002fe20000004100 */
[C---:B------:R-:W-:Y:S01]  /*4f60*/  FFMA.FTZ R59, R51.reuse, R10, R59 ;  /* 0x0000000a333b7223 */ /* 0x040fe2000001003b */
[----:B---3--:R-:W-:Y:S01]  /*4f70*/  HADD2.F32 R48, -RZ, R57.H0_H0 ;  /* 0x20000039ff307230 */ /* 0x008fe20000004100 */
[----:B------:R-:W-:Y:S01]  /*4f80*/  FFMA.FTZ R57, R51, R47, R58 ;  /* 0x0000002f33397223 */ /* 0x000fe2000001003a */
[----:B------:R-:W-:Y:S01]  /*4f90*/  HADD2.F32 R63, -RZ, R63.H0_H0 ;  /* 0x2000003fff3f7230 */ /* 0x000fe20000004100 */
[----:B------:R-:W0:Y:S01]  /*4fa0*/  I2F.F16 R4, R4 ;  /* 0x0000000400047306 */ /* 0x000e220000200c00 */
[----:B--2---:R-:W-:Y:S01]  /*4fb0*/  HADD2.F32 R11, -RZ, R66.H0_H0 ;  /* 0x20000042ff0b7230 */ /* 0x004fe20000004100 */
[----:B------:R-:W-:Y:S01]  /*4fc0*/  FFMA.FTZ R5, R50, R52, R5 ;  /* 0x0000003432057223 */ /* 0x000fe20000010005 */
[----:B------:R-:W-:Y:S01]  /*4fd0*/  HADD2.F32 R62, -RZ, R15.H0_H0 ;  /* 0x2000000fff3e7230 */ /* 0x000fe20000004100 */
[----:B------:R-:W-:-:S02]  /*4fe0*/  FFMA.FTZ R55, R52, R49, R55 ;  /* 0x0000003134377223 */ /* 0x000fc40000010037 */
[C---:B------:R-:W-:Y:S02]  /*4ff0*/  FFMA.FTZ R57, R52.reuse, R48, R57 ;  /* 0x0000003034397223 */ /* 0x040fe40000010039 */
[----:B------:R-:W1:Y:S01]  /*5000*/  I2F.F16 R12, R12 ;  /* 0x0000000c000c7306 */ /* 0x000e620000200c00 */
[----:B----4-:R-:W-:Y:S01]  /*5010*/  HADD2.F32 R64, -RZ, R64.H0_H0 ;  /* 0x20000040ff407230 */ /* 0x010fe20000004100 */
[----:B------:R-:W-:-:S06]  /*5020*/  FFMA.FTZ R59, R52, R11, R59 ;  /* 0x0000000b343b7223 */ /* 0x000fcc000001003b */
[----:B------:R-:W2:Y:S01]  /*5030*/  I2F.F16 R13, R13 ;  /* 0x0000000d000d7306 */ /* 0x000ea20000200c00 */
[----:B0-----:R-:W-:Y:S01]  /*5040*/  HADD2.F32 R60, -RZ, R4.H0_H0 ;  /* 0x20000004ff3c7230 */ /* 0x001fe20000004100 */
[----:B------:R-:W-:-:S06]  /*5050*/  FFMA.FTZ R4, R61, R56, R5 ;  /* 0x000000383d047223 */ /* 0x000fcc0000010005 */
[----:B------:R-:W0:Y:S01]  /*5060*/  I2F.F16 R14, R14 ;  /* 0x0000000e000e7306 */ /* 0x000e220000200c00 */
[----:B-1----:R-:W-:Y:S01]  /*5070*/  HADD2.F32 R51, -RZ, R12.H0_H0 ;  /* 0x2000000cff337230 */ /* 0x002fe20000004100 */
[----:B------:R-:W-:-:S04]  /*5080*/  FFMA.FTZ R12, R56, R63, R55 ;  /* 0x0000003f380c7223 */ /* 0x000fc80000010037 */
[----:B------:R-:W-:Y:S01]  /*5090*/  FFMA.FTZ R5, R51, R53, R4 ;  /* 0x0000003533057223 */ /* 0x000fe20000010004 */
[----:B--2---:R-:W-:-:S03]  /*50a0*/  HADD2.F32 R54, -RZ, R13.H0_H0 ;  /* 0x2000000dff367230 */ /* 0x004fc60000004100 */
[----:B------:R-:W-:Y:S02]  /*50b0*/  FMUL.FTZ R5, R40, R5 ;  /* 0x0000000528057220 */ /* 0x000fe40000410000 */
[----:B------:R-:W-:-:S03]  /*50c0*/  FFMA.FTZ R12, R53, R54, R12 ;  /* 0x00000036350c7223 */ /* 0x000fc6000001000c */
[----:B------:R-:W-:Y:S01]  /*50d0*/  F2FP.PACK_AB R5, RZ, R5 ;  /* 0x00000005ff05723e */ /* 0x000fe200000000ff */
[----:B0-----:R-:W-:Y:S01]  /*50e0*/  HADD2.F32 R58, -RZ, R14.H0_H0 ;  /* 0x2000000eff3a7230 */ /* 0x001fe20000004100 */
[C---:B------:R-:W-:Y:S02]  /*50f0*/  FFMA.FTZ R14, R56.reuse, R64, R57 ;  /* 0x00000040380e7223 */ /* 0x040fe40000010039 */
[----:B------:R-:W-:Y:S02]  /*5100*/  FFMA.FTZ R56, R56, R60, R59 ;  /* 0x0000003c38387223 */ /* 0x000fe4000001003b */
[C---:B------:R-:W-:Y:S02]  /*5110*/  FFMA.FTZ R13, R53.reuse, R58, R14 ;  /* 0x0000003a350d7223 */ /* 0x040fe4000001000e */
[----:B------:R-:W-:Y:S02]  /*5120*/  FFMA.FTZ R53, R53, R62, R56 ;  /* 0x0000003e35357223 */ /* 0x000fe40000010038 */
[----:B------:R-:W-:-:S02]  /*5130*/  FMUL.FTZ R12, R39, R12 ;  /* 0x0000000c270c7220 */ /* 0x000fc40000410000 */
[----:B------:R-:W-:Y:S02]  /*5140*/  FMUL.FTZ R13, R38, R13 ;  /* 0x0000000d260d7220 */ /* 0x000fe40000410000 */
        /* <DEDUP_REMOVED lines=63> */
.L_x_2811:
[----:B------:R-:W-:Y:S01]  /*5540*/  IADD3 R31, R31, 0x20, RZ ;  /* 0x000000201f1f7810 */ /* 0x000fe20007ffe0ff */
[----:B------:R-:W-:Y:S01]  /*5550*/  UIADD3 UR4, UR4, 0x40, URZ ;  /* 0x0000004004047890 */ /* 0x000fe2000fffe03f */
[----:B------:R-:W-:Y:S02]  /*5560*/  IMAD.WIDE R36, R27, 0x8, R36 ;  /* 0x000000081b247825 */ /* 0x000fe400078e0224 */
[C---:B------:R-:W-:Y:S02]  /*5570*/  ISETP.GE.AND P0, PT, R31.reuse, c[0x0][0x1a8], PT ;  /* 0x00006a001f007a0c */ /* 0x040fe40003f06270 */
[----:B------:R-:W-:Y:S01]  /*5580*/  ISETP.LT.AND P2, PT, R31, R0, PT ;  /* 0x000000001f00720c */ /* 0x000fe20003f41270 */
[----:B------:R-:W-:-:S12]  /*5590*/  IMAD.WIDE R32, R27, 0x8, R28 ;  /* 0x000000081b207825 */ /* 0x000fd800078e021c */
[----:B------:R-:W-:Y:S05]  /*55a0*/  @!P0 BRA P2, `(.L_x_2812) ;  /* 0xffffc0e000008947 */ /* 0x000fea000103ffff */
.L_x_2807:
[----:B------:R-:W-:-:S04]  /*55b0*/  ISETP.GE.AND P0, PT, R31, R0, PT ;  /* 0x000000001f00720c */ /* 0x000fc80003f06270 */
[----:B------:R-:W-:-:S13]  /*55c0*/  ISETP.GE.OR P0, PT, R31, c[0x0][0x1ac], P0 ;  /* 0x00006b001f007a0c */ /* 0x000fda0000706670 */
[----:B------:R-:W-:Y:S05]  /*55d0*/  @P0 BRA `(.L_x_2813) ;  /* 0x00001d2000000947 */ /* 0x000fea0003800000 */
[----:B------:R-:W-:Y:S02]  /*55e0*/  ULDC UR5, c[0x0][0x18c] ;  /* 0x0000630000057ab9 */ /* 0x000fe40000000800 */
[----:B------:R-:W-:-:S04]  /*55f0*/  USHF.R.S32.HI UR5, URZ, 0x1f, UR5 ;  /* 0x0000001f3f057899 */ /* 0x000fc80008011405 */
.L_x_2816:
        /* <DEDUP_REMOVED lines=28> */
[----:B------:R-:W-:-:S04]  /*57c0*/  LOP3.LUT R53, R53, 0x3f003f, RZ, 0xc0, !PT ;  /* 0x003f003f35357812 */ /* 0x000fc800078ec0ff */
        /* <DEDUP_REMOVED lines=14> */
[----:B0-----:R-:W-:Y:S02]  /*58b0*/  LOP3.LUT R28, R5, 0x3f003f, RZ, 0xc0, !PT ;  /* 0x003f003f051c7812 */ /* 0x001fe400078ec0ff */
[----:B------:R-:W-:Y:S02]  /*58c0*/  SHF.R.U32.HI R29, RZ, 0x6, R5 ;  /* 0x00000006ff1d7819 */ /* 0x000fe40000011605 */
[----:B------:R-:W-:Y:S02]  /*58d0*/  LOP3.LUT R17, R7, 0x3f003f, RZ, 0xc0, !PT ;  /* 0x003f003f07117812 */ /* 0x000fe400078ec0ff */
[----:B------:R-:W-:-:S02]  /*58e0*/  SHF.R.U32.HI R6, RZ, 0x8, R7 ;  /* 0x00000008ff067819 */ /* 0x000fc40000011607 */
[--C-:B------:R-:W-:Y:S02]  /*58f0*/  SHF.R.U32.HI R56, RZ, 0xa, R7.reuse ;  /* 0x0000000aff387819 */ /* 0x100fe40000011607 */
[----:B------:R-:W-:Y:S02]  /*5900*/  SHF.R.U32.HI R18, RZ, 0x6, R7 ;  /* 0x00000006ff127819 */ /* 0x000fe40000011607 */
[----:B------:R-:W-:Y:S02]  /*5910*/  LOP3.LUT R5, R12, 0xf000f, RZ, 0xc0, !PT ;  /* 0x000f000f0c057812 */ /* 0x000fe400078ec0ff */
[----:B------:R-:W-:Y:S02]  /*5920*/  LOP3.LUT R7, R40, 0xf000f, RZ, 0xc0, !PT ;  /* 0x000f000f28077812 */ /* 0x000fe400078ec0ff */
[----:B------:R-:W-:Y:S02]  /*5930*/  LOP3.LUT R12, R5, 0x300030, R14, 0xf8, !PT ;  /* 0x00300030050c7812 */ /* 0x000fe400078ef80e */
[----:B------:R-:W-:-:S02]  /*5940*/  LOP3.LUT R15, R15, 0x300030, R4, 0xf8, !PT ;  /* 0x003000300f0f7812 */ /* 0x000fc400078ef804 */
[----:B------:R-:W-:Y:S02]  /*5950*/  LOP3.LUT R14, R7, 0x300030, R6, 0xf8, !PT ;  /* 0x00300030070e7812 */ /* 0x000fe400078ef806 */
[----:B------:R-:W0:Y:S01]  /*5960*/  LDS.128 R4, [UR4] ;  /* 0x00000004ff047984 */ /* 0x000e220008000c00 */
[----:B------:R-:W-:Y:S02]  /*5970*/  LOP3.LUT R16, R16, 0x300030, R35, 0xf8, !PT ;  /* 0x0030003010107812 */ /* 0x000fe400078ef823 */
[--C-:B--2---:R-:W-:Y:S02]  /*5980*/  SHF.R.U32.HI R35, RZ, 0xc, R8.reuse ;  /* 0x0000000cff237819 */ /* 0x104fe40000011608 */
[----:B------:R-:W-:Y:S02]  /*5990*/  LOP3.LUT R45, R8, 0x3f003f, RZ, 0xc0, !PT ;  /* 0x003f003f082d7812 */ /* 0x000fe400078ec0ff */
[----:B------:R-:W-:Y:S02]  /*59a0*/  SHF.R.U32.HI R47, RZ, 0x6, R8 ;  /* 0x00000006ff2f7819 */ /* 0x000fe40000011608 */
[----:B------:R-:W-:-:S02]  /*59b0*/  SHF.R.U32.HI R8, RZ, 0xc, R9 ;  /* 0x0000000cff087819 */ /* 0x000fc40000011609 */
[----:B------:R-:W-:Y:S02]  /*59c0*/  LOP3.LUT R49, R9, 0x3f003f, RZ, 0xc0, !PT ;  /* 0x003f003f09317812 */ /* 0x000fe400078ec0ff */
[----:B------:R-:W-:Y:S02]  /*59d0*/  SHF.R.U32.HI R50, RZ, 0x6, R9 ;  /* 0x00000006ff327819 */ /* 0x000fe40000011609 */
[----:B------:R-:W-:Y:S02]  /*59e0*/  SHF.R.U32.HI R40, RZ, 0xc, R10 ;  /* 0x0000000cff287819 */ /* 0x000fe4000001160a */
[----:B------:R-:W-:Y:S02]  /*59f0*/  LOP3.LUT R9, R8, 0xf000f, RZ, 0xc0, !PT ;  /* 0x000f000f08097812 */ /* 0x000fe400078ec0ff */
[----:B------:R-:W-:Y:S02]  /*5a00*/  LOP3.LUT R8, R42, 0x3f003f, RZ, 0xc0, !PT ;  /* 0x003f003f2a087812 */ /* 0x000fe400078ec0ff */
[----:B------:R-:W-:-:S02]  /*5a10*/  LOP3.LUT R51, R10, 0x3f003f, RZ, 0xc0, !PT ;  /* 0x003f003f0a337812 */ /* 0x000fc400078ec0ff */
[----:B------:R-:W-:Y:S02]  /*5a20*/  SHF.R.U32.HI R52, RZ, 0x6, R10 ;  /* 0x00000006ff347819 */ /* 0x000fe4000001160a */
[----:B------:R-:W-:Y:S02]  /*5a30*/  LOP3.LUT R35, R35, 0xf000f, RZ, 0xc0, !PT ;  /* 0x000f000f23237812 */ /* 0x000fe400078ec0ff */
[----:B------:R-:W-:Y:S02]  /*5a40*/  LOP3.LUT R54, R11, 0x3f003f, RZ, 0xc0, !PT ;  /* 0x003f003f0b367812 */ /* 0x000fe400078ec0ff */
[--C-:B------:R-:W-:Y:S02]  /*5a50*/  SHF.R.U32.HI R55, RZ, 0x6, R11.reuse ;  /* 0x00000006ff377819 */ /* 0x100fe4000001160b */
[----:B------:R-:W-:Y:S02]  /*5a60*/  SHF.R.U32.HI R10, RZ, 0xc, R11 ;  /* 0x0000000cff0a7819 */ /* 0x000fe4000001160b */
[----:B------:R-:W-:Y:S01]  /*5a70*/  LOP3.LUT R42, R39, 0x64006400, RZ, 0xfc, !PT ;  /* 0x64006400272a7812 */ /* 0x000fe200078efcff */
[----:B------:R-:W-:Y:S01]  /*5a80*/  HADD2 R39, R41, -1056, -1056 ;  /* 0xe420e42029277430 */ /* 0x000fe20000000000 */
[----:B------:R-:W-:Y:S01]  /*5a90*/  LOP3.LUT R11, R40, 0xf000f, RZ, 0xc0, !PT ;  /* 0x000f000f280b7812 */ /* 0x000fe200078ec0ff */
[----:B------:R-:W-:Y:S01]  /*5aa0*/  HADD2 R41, R43, -1056, -1056 ;  /* 0xe420e4202b297430 */ /* 0x000fe20000000000 */
[----:B------:R-:W-:-:S02]  /*5ab0*/  LOP3.LUT R8, R8, 0x64006400, RZ, 0xfc, !PT ;  /* 0x6400640008087812 */ /* 0x000fc400078efcff */
[----:B------:R-:W-:Y:S02]  /*5ac0*/  LOP3.LUT R35, R35, 0x300030, R36, 0xf8, !PT ;  /* 0x0030003023237812 */ /* 0x000fe400078ef824 */
[----:B------:R-:W-:Y:S02]  /*5ad0*/  LOP3.LUT R36, R9, 0x300030, R38, 0xf8, !PT ;  /* 0x0030003009247812 */ /* 0x000fe400078ef826 */
[----:B------:R-:W-:Y:S02]  /*5ae0*/  LOP3.LUT R38, R11, 0x300030, R46, 0xf8, !PT ;  /* 0x003000300b267812 */ /* 0x000fe400078ef82e */
[----:B------:R-:W-:Y:S01]  /*5af0*/  LOP3.LUT R46, R44, 0x64006400, RZ, 0xfc, !PT ;  /* 0x640064002c2e7812 */ /* 0x000fe200078efcff */
[----:B------:R-:W-:Y:S01]  /*5b00*/  HADD2 R44, R8, -1056, -1056 ;  /* 0xe420e420082c7430 */ /* 0x000fe20000000000 */
[----:B------:R-:W-:Y:S01]  /*5b10*/  LOP3.LUT R57, R10, 0xf000f, RZ, 0xc0, !PT ;  /* 0x000f000f0a397812 */ /* 0x000fe200078ec0ff */
[----:B------:R-:W-:Y:S01]  /*5b20*/  HADD2 R43, R48, -1056, -1056 ;  /* 0xe420e420302b7430 */ /* 0x000fe20000000000 */
[----:B0-----:R-:W-:-:S02]  /*5b30*/  HFMA2.MMA R8, R37, R4, RZ ;  /* 0x0000000425087235 */ /* 0x001fc400000000ff */
[----:B------:R-:W-:Y:S01]  /*5b40*/  HFMA2.MMA R10, R41, R4, RZ ;  /* 0x00000004290a7235 */ /* 0x000fe200000000ff */
[----:B------:R-:W-:Y:S02]  /*5b50*/  HADD2 R42, R42, -1056, -1056 ;  /* 0xe420e4202a2a7430 */ /* 0x000fe40000000000 */
[----:B------:R-:W-:Y:S02]  /*5b60*/  HADD2 R46, R46, -1056, -1056 ;  /* 0xe420e4202e2e7430 */ /* 0x000fe40000000000 */
[-C--:B------:R-:W-:Y:S02]  /*5b70*/  HFMA2 R9, R39, R4.reuse, RZ.H0_H0 ;  /* 0x0000000427097231 */ /* 0x080fe400000400ff */
[----:B------:R-:W-:Y:S02]  /*5b80*/  HFMA2 R11, R43, R4, RZ.H0_H0 ;  /* 0x000000042b0b7231 */ /* 0x000fe400000400ff */
[----:B------:R-:W-:Y:S01]  /*5b90*/  HADD2 R48, R53, -1056, -1056 ;  /* 0xe420e42035307430 */ /* 0x000fe20000000000 */
[----:B------:R-:W-:Y:S01]  /*5ba0*/  LOP3.LUT R40, R57, 0x300030, R56, 0xf8, !PT ;  /* 0x0030003039287812 */ /* 0x000fe200078ef838 */
        /* <DEDUP_REMOVED lines=31> */
[-C--:B------:R-:W-:Y:S01]  /*5da0*/  HFMA2 R55, R54, R7.reuse, R5 ;  /* 0x0000000736377231 */ /* 0x080fe20000000005 */
[-C--:B------:R-:W-:Y:S01]  /*5db0*/  HFMA2.MMA R53, R56, R7.reuse, R4 ;  /* 0x0000000738357235 */ /* 0x080fe20000000004 */
[----:B------:R-:W-:Y:S01]  /*5dc0*/  HFMA2 R58, R50, R7, R58 ;  /* 0x00000007323a7231 */ /* 0x000fe2000000003a */
[----:B------:R-:W-:Y:S01]  /*5dd0*/  HFMA2.MMA R57, R52, R7, R57 ;  /* 0x0000000734397235 */ /* 0x000fe20000000039 */
        /* <DEDUP_REMOVED lines=30> */
[----:B------:R-:W-:-:S02]  /*5fc0*/  HADD2 R27, R7, -1056, -1056 ;  /* 0xe420e420071b7430 */ /* 0x000fc40000000000 */
[----:B------:R-:W-:Y:S02]  /*5fd0*/  HADD2 R15, R14, -1056, -1056 ;  /* 0xe420e4200e0f7430 */ /* 0x000fe40000000000 */
[-C--:B------:R-:W-:Y:S02]  /*5fe0*/  HFMA2 R55, R19, R8.reuse, R55 ;  /* 0x0000000813377231 */ /* 0x080fe40000000037 */
[----:B------:R-:W-:Y:S02]  /*5ff0*/  HADD2 R30, R4, -1056, -1056 ;  /* 0xe420e420041e7430 */ /* 0x000fe40000000000 */
[----:B------:R-:W-:Y:S01]  /*6000*/  HADD2 R14, R35, -1056, -1056 ;  /* 0xe420e420230e7430 */ /* 0x000fe20000000000 */
[----:B------:R-:W-:Y:S01]  /*6010*/  LOP3.LUT R36, R36, 0x64006400, RZ, 0xfc, !PT ;  /* 0x6400640024247812 */ /* 0x000fe200078efcff */
[----:B------:R-:W-:Y:S01]  /*6020*/  HFMA2 R58, R27, R8, R58 ;  /* 0x000000081b3a7231 */ /* 0x000fe2000000003a */
[----:B------:R-:W-:Y:S01]  /*6030*/  HFMA2.MMA R57, R16, R10, R57 ;  /* 0x0000000a10397235 */ /* 0x000fe20000000039 */
[----:B------:R-:W-:-:S02]  /*6040*/  HADD2 R38, R38, -1056, -1056 ;  /* 0xe420e42026267430 */ /* 0x000fc40000000000 */
[-C--:B------:R-:W-:Y:S01]  /*6050*/  HFMA2 R55, R30, R9.reuse, R55 ;  /* 0x000000091e377231 */ /* 0x080fe20000000037 */
[----:B------:R-:W-:Y:S01]  /*6060*/  LOP3.LUT R40, R40, 0x64006400, RZ, 0xfc, !PT ;  /* 0x6400640028287812 */ /* 0x000fe200078efcff */
[-C--:B------:R-:W-:Y:S01]  /*6070*/  HFMA2.MMA R5, R14, R11.reuse, R5 ;  /* 0x0000000b0e057235 */ /* 0x080fe20000000005 */
[----:B------:R-:W-:Y:S01]  /*6080*/  HFMA2 R58, R59, R9, R58 ;  /* 0x000000093b3a7231 */ /* 0x000fe2000000003a */
        /* <DEDUP_REMOVED lines=58> */
.L_x_2814:
        /* <DEDUP_REMOVED lines=24> */
[----:B------:R-:W-:Y:S02]  /*65b0*/  LOP3.LUT R41, R17, 0x3f003f, RZ, 0xc0, !PT ;  /* 0x003f003f11297812 */ /* 0x000fe400078ec0ff */
[----:B------:R-:W-:Y:S02]  /*65c0*/  SHF.R.U32.HI R42, RZ, 0x6, R17 ;  /* 0x00000006ff2a7819 */ /* 0x000fe40000011611 */
        /* <DEDUP_REMOVED lines=8> */
[----:B0-----:R-:W-:Y:S02]  /*6650*/  LOP3.LUT R28, R5, 0x3f003f, RZ, 0xc0, !PT ;  /* 0x003f003f051c7812 */ /* 0x001fe400078ec0ff */
        /* <DEDUP_REMOVED lines=18> */
[----:B------:R-:W-:Y:S02]  /*6780*/  LOP3.LUT R49, R9, 0x3f003f, RZ, 0xc0, !PT ;  /* 0x003f003f09317812 */ /* 0x000fe400078ec0ff */
[----:B------:R-:W-:Y:S02]  /*6790*/  SHF.R.U32.HI R50, RZ, 0x6, R9 ;  /* 0x00000006ff327819 */ /* 0x000fe40000011609 */
        /* <DEDUP_REMOVED lines=10> */
[----:B------:R-:W-:Y:S02]  /*6840*/  LOP3.LUT R54, R11, 0x3f003f, RZ, 0xc0, !PT ;  /* 0x003f003f0b367812 */ /* 0x000fe400078ec0ff */
[--C-:B------:R-:W-:Y:S02]  /*6850*/  SHF.R.U32.HI R55, RZ, 0x6, R11.reuse ;  /* 0x00000006ff377819 */ /* 0x100fe4000001160b */
[----:B------:R-:W-:Y:S02]  /*6860*/  SHF.R.U32.HI R10, RZ, 0xc, R11 ;  /* 0x0000000cff0a7819 */ /* 0x000fe4000001160b */
[----:B------:R-:W-:Y:S01]  /*6870*/  LOP3.LUT R42, R39, 0x64006400, RZ, 0xfc, !PT ;  /* 0x64006400272a7812 */ /* 0x000fe200078efcff */
[----:B------:R-:W-:Y:S01]  /*6880*/  HADD2 R39, R41, -1056, -1056 ;  /* 0xe420e42029277430 */ /* 0x000fe20000000000 */
[----:B------:R-:W-:Y:S01]  /*6890*/  LOP3.LUT R11, R40, 0xf000f, RZ, 0xc0, !PT ;  /* 0x000f000f280b7812 */ /* 0x000fe200078ec0ff */
[----:B------:R-:W-:Y:S01]  /*68a0*/  HADD2 R37, R37, -1056, -1056 ;  /* 0xe420e42025257430 */ /* 0x000fe20000000000 */
[----:B------:R-:W-:Y:S01]  /*68b0*/  LOP3.LUT R44, R44, 0x3f003f, RZ, 0xc0, !PT ;  /* 0x003f003f2c2c7812 */ /* 0x000fe200078ec0ff */
[----:B------:R-:W-:Y:S01]  /*68c0*/  HADD2 R41, R43, -1056, -1056 ;  /* 0xe420e4202b297430 */ /* 0x000fe20000000000 */
[----:B------:R-:W-:-:S02]  /*68d0*/  LOP3.LUT R8, R8, 0x64006400, RZ, 0xfc, !PT ;  /* 0x6400640008087812 */ /* 0x000fc400078efcff */
[----:B------:R-:W-:Y:S02]  /*68e0*/  LOP3.LUT R35, R35, 0x300030, R36, 0xf8, !PT ;  /* 0x0030003023237812 */ /* 0x000fe400078ef824 */
[----:B------:R-:W-:Y:S02]  /*68f0*/  LOP3.LUT R48, R48, 0x64006400, RZ, 0xfc, !PT ;  /* 0x6400640030307812 */ /* 0x000fe400078efcff */
[----:B------:R-:W-:Y:S02]  /*6900*/  LOP3.LUT R36, R9, 0x300030, R38, 0xf8, !PT ;  /* 0x0030003009247812 */ /* 0x000fe400078ef826 */
[----:B------:R-:W-:Y:S02]  /*6910*/  LOP3.LUT R53, R53, 0x3f003f, RZ, 0xc0, !PT ;  /* 0x003f003f35357812 */ /* 0x000fe400078ec0ff */
[----:B------:R-:W-:Y:S02]  /*6920*/  LOP3.LUT R38, R11, 0x300030, R46, 0xf8, !PT ;  /* 0x003000300b267812 */ /* 0x000fe400078ef82e */
[----:B------:R-:W-:Y:S01]  /*6930*/  LOP3.LUT R46, R44, 0x64006400, RZ, 0xfc, !PT ;  /* 0x640064002c2e7812 */ /* 0x000fe200078efcff */
[----:B------:R-:W-:Y:S01]  /*6940*/  HADD2 R44, R8, -1056, -1056 ;  /* 0xe420e420082c7430 */ /* 0x000fe20000000000 */
[----:B------:R-:W-:Y:S01]  /*6950*/  LOP3.LUT R57, R10, 0xf000f, RZ, 0xc0, !PT ;  /* 0x000f000f0a397812 */ /* 0x000fe200078ec0ff */
[----:B------:R-:W-:Y:S01]  /*6960*/  HADD2 R43, R48, -1056, -1056 ;  /* 0xe420e420302b7430 */ /* 0x000fe20000000000 */
[----:B------:R-:W-:Y:S01]  /*6970*/  LOP3.LUT R53, R53, 0x64006400, RZ, 0xfc, !PT ;  /* 0x6400640035357812 */ /* 0x000fe200078efcff */
        /* <DEDUP_REMOVED lines=56> */
[----:B------:R-:W-:Y:S01]  /*6d00*/  HFMA2.MMA R57, R27, R8, R57 ;  /* 0x000000081b397235 */ /* 0x000fe20000000039 */
        /* <DEDUP_REMOVED lines=87> */
.L_x_2815:
        /* <DEDUP_REMOVED lines=8> */
.L_x_2813:
[----:B------:R-:W-:-:S04]  /*7300*/  ISETP.GE.AND P0, PT, R31, R0, PT ;  /* 0x000000001f00720c */ /* 0x000fc80003f06270 */
[----:B------:R-:W-:-:S13]  /*7310*/  ISETP.GE.OR P0, PT, R31, c[0x0][0x1b0], P0 ;  /* 0x00006c001f007a0c */ /* 0x000fda0000706670 */
[----:B------:R-:W-:Y:S05]  /*7320*/  @P0 BRA `(.L_x_2817) ;  /* 0x00001a6000000947 */ /* 0x000fea0003800000 */
.L_x_2819:
[----:B------:R-:W-:Y:S01]  /*7330*/  IMAD.MOV.U32 R27, RZ, RZ, c[0x0][0x18c] ;  /* 0x00006300ff1b7624 */ /* 0x000fe200078e00ff */
[----:B-----5:R1:W5:Y:S03]  /*7340*/  LDG.E.128.CONSTANT R76, [R32.64] ;  /* 0x00000006204c7981 */ /* 0x020366000c1e9d00 */
[----:B------:R-:W-:-:S06]  /*7350*/  IMAD.WIDE R16, R27, 0x4, R32 ;  /* 0x000000041b107825 */ /* 0x000fcc00078e0220 */
[C---:B------:R-:W-:Y:S02]  /*7360*/  IMAD.WIDE R12, R27.reuse, 0x4, R16 ;  /* 0x000000041b0c7825 */ /* 0x040fe400078e0210 */
[----:B------:R-:W5:Y:S04]  /*7370*/  LDG.E.128.CONSTANT R16, [R16.64] ;  /* 0x0000000610107981 */ /* 0x000f68000c1e9d00 */
[----:B------:R-:W-:Y:S02]  /*7380*/  IMAD.WIDE R4, R27, 0x4, R12 ;  /* 0x000000041b047825 */ /* 0x000fe400078e020c */
[----:B------:R-:W5:Y:S04]  /*7390*/  LDG.E.128.CONSTANT R12, [R12.64] ;  /* 0x000000060c0c7981 */ /* 0x000f68000c1e9d00 */
[----:B------:R1:W5:Y:S01]  /*73a0*/  LDG.E.128.CONSTANT R8, [R4.64] ;  /* 0x0000000604087981 */ /* 0x000362000c1e9d00 */
[----:B------:R-:W-:Y:S01]  /*73b0*/  IADD3 R31, R31, 0x20, RZ ;  /* 0x000000201f1f7810 */ /* 0x000fe20007ffe0ff */
[----:B0-----:R-:W-:-:S03]  /*73c0*/  IMAD.WIDE R28, R27, 0x4, R4 ;  /* 0x000000041b1c7825 */ /* 0x001fc600078e0204 */
[C---:B------:R-:W-:Y:S02]  /*73d0*/  ISETP.GE.AND P0, PT, R31.reuse, c[0x0][0x1b0], PT ;  /* 0x00006c001f007a0c */ /* 0x040fe40003f06270 */
[----:B------:R-:W-:Y:S01]  /*73e0*/  ISETP.LT.AND P3, PT, R31, R0, PT ;  /* 0x000000001f00720c */ /* 0x000fe20003f61270 */
[----:B------:R-:W-:Y:S10]  /*73f0*/  @!P1 BRA `(.L_x_2818) ;  /* 0x0000196000009947 */ /* 0x000ff40003800000 */
[----:B-1----:R-:W2:Y:S01]  /*7400*/  LDG.E.128.CONSTANT R4, [R28.64] ;  /* 0x000000061c047981 */ /* 0x002ea2000c1e9d00 */
[----:B-----5:R-:W-:Y:S01]  /*7410*/  SHF.R.U32.HI R53, RZ, 0xf, R78 ;  /* 0x0000000fff357819 */ /* 0x020fe2000001164e */
[----:B------:R-:W-:Y:S01]  /*7420*/  IMAD.MOV.U32 R30, RZ, RZ, 0x2800 ;  /* 0x00002800ff1e7424 */ /* 0x000fe200078e00ff */
        /* <DEDUP_REMOVED lines=29> */
[----:B------:R-:W0:Y:S01]  /*7600*/  LDS.128 R8, [UR4] ;  /* 0x00000004ff087984 */ /* 0x000e220008000c00 */
[----:B------:R-:W-:Y:S02]  /*7610*/  SHF.R.U32.HI R47, RZ, 0xf, R77 ;  /* 0x0000000fff2f7819 */ /* 0x000fe4000001164d */
[----:B------:R-:W-:Y:S02]  /*7620*/  SHF.R.U32.HI R54, RZ, 0xe, R18 ;  /* 0x0000000eff367819 */ /* 0x000fe40000011612 */
[----:B------:R-:W-:Y:S02]  /*7630*/  SHF.R.U32.HI R60, RZ, 0xe, R19 ;  /* 0x0000000eff3c7819 */ /* 0x000fe40000011613 */
[----:B------:R-:W-:-:S02]  /*7640*/  LOP3.LUT R53, R53, 0x10001, RZ, 0xc0, !PT ;  /* 0x0001000135357812 */ /* 0x000fc400078ec0ff */
[----:B------:R-:W-:Y:S02]  /*7650*/  LOP3.LUT R57, R57, 0x10001, RZ, 0xc0, !PT ;  /* 0x0001000139397812 */ /* 0x000fe400078ec0ff */
[----:B------:R-:W-:Y:S02]  /*7660*/  SHF.R.U32.HI R48, RZ, 0xe, R17 ;  /* 0x0000000eff307819 */ /* 0x000fe40000011611 */
[----:B------:R-:W-:Y:S02]  /*7670*/  LOP3.LUT R47, R47, 0x10001, RZ, 0xc0, !PT ;  /* 0x000100012f2f7812 */ /* 0x000fe400078ec0ff */
[----:B------:R-:W-:Y:S02]  /*7680*/  LOP3.LUT R53, R53, 0x20002, R54, 0xf8, !PT ;  /* 0x0002000235357812 */ /* 0x000fe400078ef836 */
[----:B------:R-:W-:Y:S02]  /*7690*/  LOP3.LUT R60, R57, 0x20002, R60, 0xf8, !PT ;  /* 0x00020002393c7812 */ /* 0x000fe400078ef83c */
[----:B------:R-:W-:-:S02]  /*76a0*/  SHF.R.U32.HI R44, RZ, 0xf, R76 ;  /* 0x0000000fff2c7819 */ /* 0x000fc4000001164c */
[--C-:B------:R-:W-:Y:S02]  /*76b0*/  SHF.R.U32.HI R45, RZ, 0xe, R16.reuse ;  /* 0x0000000eff2d7819 */ /* 0x100fe40000011610 */
[C---:B------:R-:W-:Y:S02]  /*76c0*/  LOP3.LUT R80, R16.reuse, 0x1f001f, RZ, 0xc0, !PT ;  /* 0x001f001f10507812 */ /* 0x040fe400078ec0ff */
[----:B------:R-:W-:Y:S02]  /*76d0*/  LOP3.LUT R36, R16, 0x3e003e0, RZ, 0xc0, !PT ;  /* 0x03e003e010247812 */ /* 0x000fe400078ec0ff */
[----:B------:R-:W-:Y:S02]  /*76e0*/  SHF.R.U32.HI R67, RZ, 0xa, R16 ;  /* 0x0000000aff437819 */ /* 0x000fe40000011610 */
[----:B------:R-:W-:Y:S02]  /*76f0*/  LOP3.LUT R47, R47, 0x20002, R48, 0xf8, !PT ;  /* 0x000200022f2f7812 */ /* 0x000fe400078ef830 */
[----:B------:R-:W-:-:S02]  /*7700*/  LOP3.LUT R81, R17, 0x1f001f, RZ, 0xc0, !PT ;  /* 0x001f001f11517812 */ /* 0x000fc400078ec0ff */
[----:B------:R-:W-:Y:S02]  /*7710*/  LOP3.LUT R16, R17, 0x3e003e0, RZ, 0xc0, !PT ;  /* 0x03e003e011107812 */ /* 0x000fe400078ec0ff */
[----:B------:R-:W-:Y:S02]  /*7720*/  SHF.R.U32.HI R68, RZ, 0xa, R17 ;  /* 0x0000000aff447819 */ /* 0x000fe40000011611 */
[----:B------:R-:W-:Y:S02]  /*7730*/  LOP3.LUT R56, R53, 0x40004, R56, 0xf8, !PT ;  /* 0x0004000435387812 */ /* 0x000fe400078ef838 */
        /* <DEDUP_REMOVED lines=10> */
[----:B------:R-:W-:Y:S02]  /*77e0*/  LOP3.LUT R47, R47, 0x40004, R52, 0xf8, !PT ;  /* 0x000400042f2f7812 */ /* 0x000fe400078ef834 */
[----:B------:R-:W-:Y:S02]  /*77f0*/  LOP3.LUT R33, R79, 0x3e003e0, RZ, 0xc0, !PT ;  /* 0x03e003e04f217812 */ /* 0x000fe400078ec0ff */
[----:B------:R-:W-:Y:S02]  /*7800*/  LOP3.LUT R85, R56, 0x80008, R85, 0xf8, !PT ;  /* 0x0008000838557812 */ /* 0x000fe400078ef855 */
[----:B------:R-:W-:Y:S02]  /*7810*/  LOP3.LUT R86, R59, 0x80008, R86, 0xf8, !PT ;  /* 0x000800083b567812 */ /* 0x000fe400078ef856 */
[----:B------:R-:W-:-:S02]  /*7820*/  SHF.R.U32.HI R46, RZ, 0xd, R12 ;  /* 0x0000000dff2e7819 */ /* 0x000fc4000001160c */
[----:B------:R-:W-:Y:S02]  /*7830*/  LOP3.LUT R45, R44, 0x20002, R45, 0xf8, !PT ;  /* 0x000200022c2d7812 */ /* 0x000fe400078ef82d */
[----:B------:R-:W-:Y:S02]  /*7840*/  LOP3.LUT R19, R19, 0x64006400, RZ, 0xfc, !PT ;  /* 0x6400640013137812 */ /* 0x000fe400078efcff */
[----:B------:R-:W-:Y:S02]  /*7850*/  LOP3.LUT R32, R78, 0x3e003e0, RZ, 0xc0, !PT ;  /* 0x03e003e04e207812 */ /* 0x000fe400078ec0ff */
[----:B------:R-:W-:Y:S01]  /*7860*/  LOP3.LUT R99, R33, 0x64006400, RZ, 0xfc, !PT ;  /* 0x6400640021637812 */ /* 0x000fe200078efcff */
[----:B------:R-:W-:Y:S01]  /*7870*/  HFMA2 R44, R19, R30.H0_H0, -48, -48 ;  /* 0xd200d200132c7431 */ /* 0x000fe2000004001e */
[----:B------:R-:W-:Y:S02]  /*7880*/  LOP3.LUT R33, R17, 0x64006400, RZ, 0xfc, !PT ;  /* 0x6400640011217812 */ /* 0x000fe400078efcff */
[----:B------:R-:W-:-:S02]  /*7890*/  LOP3.LUT R37, R37, 0x64006400, RZ, 0xfc, !PT ;  /* 0x6400640025257812 */ /* 0x000fc400078efcff */
[----:B------:R-:W-:Y:S02]  /*78a0*/  LOP3.LUT R17, R41, 0x64006400, RZ, 0xfc, !PT ;  /* 0x6400640029117812 */ /* 0x000fe400078efcff */
[----:B------:R-:W-:Y:S02]  /*78b0*/  LOP3.LUT R45, R45, 0x40004, R46, 0xf8, !PT ;  /* 0x000400042d2d7812 */ /* 0x000fe400078ef82e */
        /* <DEDUP_REMOVED lines=17> */
[----:B------:R-:W-:Y:S02]  /*79d0*/  SHF.R.U32.HI R76, RZ, 0xa, R76 ;  /* 0x0000000aff4c7819 */ /* 0x000fe4000001164c */
[----:B------:R-:W-:Y:S02]  /*79e0*/  SHF.R.U32.HI R78, RZ, 0xa, R78 ;  /* 0x0000000aff4e7819 */ /* 0x000fe4000001164e */
[----:B------:R-:W-:Y:S02]  /*79f0*/  LOP3.LUT R35, R35, 0x64006400, RZ, 0xfc, !PT ;  /* 0x6400640023237812 */ /* 0x000fe400078efcff */
[----:B------:R-:W-:-:S02]  /*7a00*/  SHF.R.U32.HI R77, RZ, 0xa, R77 ;  /* 0x0000000aff4d7819 */ /* 0x000fc4000001164d */
[----:B------:R-:W-:Y:S01]  /*7a10*/  SHF.R.U32.HI R79, RZ, 0xa, R79 ;  /* 0x0000000aff4f7819 */ /* 0x000fe2000001164f */
[-C--:B------:R-:W-:Y:S01]  /*7a20*/  HFMA2 R48, R35, R30.reuse.H0_H0, -48, -48 ;  /* 0xd200d20023307431 */ /* 0x080fe2000004001e */
[----:B------:R-:W-:Y:S01]  /*7a30*/  LOP3.LUT R76, R76, 0x1f001f, RZ, 0xc0, !PT ;  /* 0x001f001f4c4c7812 */ /* 0x000fe200078ec0ff */
[-C--:B------:R-:W-:Y:S01]  /*7a40*/  HFMA2 R35, R97, R30.reuse.H0_H0, -48, -48 ;  /* 0xd200d20061237431 */ /* 0x080fe2000004001e */
[----:B------:R-:W-:Y:S02]  /*7a50*/  LOP3.LUT R78, R78, 0x1f001f, RZ, 0xc0, !PT ;  /* 0x001f001f4e4e7812 */ /* 0x000fe400078ec0ff */
[----:B------:R-:W-:Y:S02]  /*7a60*/  LOP3.LUT R74, R45, 0x80008, R74, 0xf8, !PT ;  /* 0x000800082d4a7812 */ /* 0x000fe400078ef84a */
[----:B------:R-:W-:Y:S01]  /*7a70*/  LOP3.LUT R45, R16, 0x64006400, RZ, 0xfc, !PT ;  /* 0x64006400102d7812 */ /* 0x000fe200078efcff */
[----:B------:R-:W-:Y:S01]  /*7a80*/  HFMA2 R16, R99, R30.H0_H0, -48, -48 ;  /* 0xd200d20063107431 */ /* 0x000fe2000004001e */
[----:B------:R-:W-:-:S02]  /*7a90*/  LOP3.LUT R77, R77, 0x1f001f, RZ, 0xc0, !PT ;  /* 0x001f001f4d4d7812 */ /* 0x000fc400078ec0ff */
[----:B------:R-:W-:Y:S01]  /*7aa0*/  LOP3.LUT R79, R79, 0x1f001f, RZ, 0xc0, !PT ;  /* 0x001f001f4f4f7812 */ /* 0x000fe200078ec0ff */
[----:B------:R-:W-:Y:S01]  /*7ab0*/  HFMA2 R45, R45, R30.H0_H0, -48, -48 ;  /* 0xd200d2002d2d7431 */ /* 0x000fe2000004001e */
        /* <DEDUP_REMOVED lines=20> */
[-C--:B------:R-:W-:Y:S01]  /*7c00*/  HFMA2 R40, R95, R30.reuse.H0_H0, -48, -48 ;  /* 0xd200d2005f287431 */ /* 0x080fe2000004001e */
[----:B------:R-:W-:Y:S01]  /*7c10*/  SHF.R.U32.HI R12, RZ, 0xa, R12 ;  /* 0x0000000aff0c7819 */ /* 0x000fe2000001160c */
[-C--:B------:R-:W-:Y:S01]  /*7c20*/  HFMA2 R38, R103, R30.reuse.H0_H0, -48, -48 ;  /* 0xd200d20067267431 */ /* 0x080fe2000004001e */
[----:B------:R-:W-:Y:S01]  /*7c30*/  LOP3.LUT R55, R55, 0x1f001f, RZ, 0xc0, !PT ;  /* 0x001f001f37377812 */ /* 0x000fe200078ec0ff */
[----:B------:R-:W-:Y:S01]  /*7c40*/  HFMA2 R39, R39, R30.H0_H0, -48, -48 ;  /* 0xd200d20027277431 */ /* 0x000fe2000004001e */
        /* <DEDUP_REMOVED lines=8> */
[----:B------:R-:W-:Y:S02]  /*7cd0*/  LOP3.LUT R14, R14, 0x1f001f, RZ, 0xc0, !PT ;  /* 0x001f001f0e0e7812 */ /* 0x000fe400078ec0ff */
[----:B------:R-:W-:-:S02]  /*7ce0*/  LOP3.LUT R15, R15, 0x64006400, RZ, 0xfc, !PT ;  /* 0x640064000f0f7812 */ /* 0x000fc400078efcff */
[----:B------:R-:W-:Y:S02]  /*7cf0*/  LOP3.LUT R14, R14, 0x64006400, RZ, 0xfc, !PT ;  /* 0x640064000e0e7812 */ /* 0x000fe400078efcff */
[----:B------:R-:W-:Y:S02]  /*7d00*/  ISETP.GE.AND P2, PT, R2, 0x2, PT ;  /* 0x000000020200780c */ /* 0x000fe40003f46270 */
[----:B------:R-:W-:Y:S02]  /*7d10*/  PRMT R3, R3, 0x5410, R20 ;  /* 0x0000541003037816 */ /* 0x000fe40000000014 */
[----:B------:R-:W-:Y:S02]  /*7d20*/  PRMT R21, R21, 0x5410, R22 ;  /* 0x0000541015157816 */ /* 0x000fe40000000016 */
[----:B--2---:R-:W-:Y:S02]  /*7d30*/  SHF.R.U32.HI R89, RZ, 0xb, R4 ;  /* 0x0000000bff597819 */ /* 0x004fe40000011604 */
        /* <DEDUP_REMOVED lines=27> */
[----:B------:R-:W-:Y:S01]  /*7ef0*/  LOP3.LUT R19, R87, 0x64006400, RZ, 0xfc, !PT ;  /* 0x6400640057137812 */ /* 0x000fe200078efcff */
[----:B------:R-:W1:Y:S01]  /*7f00*/  LDS.128 R4, [UR4+0x10] ;  /* 0x00001004ff047984 */ /* 0x000e620008000c00 */
[----:B------:R-:W-:Y:S01]  /*7f10*/  LOP3.LUT R17, R51, 0x64006400, RZ, 0xfc, !PT ;  /* 0x6400640033117812 */ /* 0x000fe200078efcff */
[----:B------:R-:W-:Y:S01]  /*7f20*/  HADD2 R51, R49, -1040, -1040 ;  /* 0xe410e41031337430 */ /* 0x000fe20000000000 */
[----:B------:R-:W-:Y:S01]  /*7f30*/  LOP3.LUT R82, R82, 0x100010, R91, 0xf8, !PT ;  /* 0x0010001052527812 */ /* 0x000fe200078ef85b */
[----:B------:R-:W-:Y:S01]  /*7f40*/  HADD2 R19, R19, -1040, -1040 ;  /* 0xe410e41013137430 */ /* 0x000fe20000000000 */
[----:B------:R-:W-:Y:S01]  /*7f50*/  LOP3.LUT R74, R74, 0x100010, R89, 0xf8, !PT ;  /* 0x001000104a4a7812 */ /* 0x000fe200078ef859 */
[----:B------:R-:W-:Y:S01]  /*7f60*/  HADD2 R49, R17, -1040, -1040 ;  /* 0xe410e41011317430 */ /* 0x000fe20000000000 */
[----:B------:R-:W-:Y:S01]  /*7f70*/  LOP3.LUT R53, R53, 0x1f001f, RZ, 0xc0, !PT ;  /* 0x001f001f35357812 */ /* 0x000fe200078ec0ff */
[----:B------:R-:W-:Y:S01]  /*7f80*/  HADD2 R17, R88, -1040, -1040 ;  /* 0xe410e41058117430 */ /* 0x000fe20000000000 */
[-C--:B0-----:R-:W-:Y:S01]  /*7f90*/  HFMA2.MMA R87, R51, R8.reuse, RZ ;  /* 0x0000000833577235 */ /* 0x081fe200000000ff */
[-C--:B------:R-:W-:Y:S01]  /*7fa0*/  HFMA2 R88, R49, R8.reuse, RZ.H0_H0 ;  /* 0x0000000831587231 */ /* 0x080fe200000400ff */
        /* <DEDUP_REMOVED lines=31> */
[----:B------:R-:W-:Y:S01]  /*81a0*/  HFMA2.MMA R91, R43, R4, R91 ;  /* 0x000000042b5b7235 */ /* 0x000fe2000000005b */
[----:B------:R-:W0:Y:S01]  /*81b0*/  LDS.128 R8, [UR4+0x20] ;  /* 0x00002004ff087984 */ /* 0x000e220008000c00 */
        /* <DEDUP_REMOVED lines=10> */
[----:B------:R-:W-:Y:S01]  /*8260*/  HADD2 R68, R73, -1040, -1040 ;  /* 0xe410e41049447430 */ /* 0x000fe20000000000 */
[----:B------:R-:W-:Y:S01]  /*8270*/  HFMA2.MMA R91, R70, R5, R91 ;  /* 0x00000005465b7235 */ /* 0x000fe2000000005b */
[----:B------:R-:W-:-:S02]  /*8280*/  HADD2 R73, R71, -1040, -1040 ;  /* 0xe410e41047497430 */ /* 0x000fc40000000000 */
        /* <DEDUP_REMOVED lines=27> */
[----:B0-----:R-:W-:Y:S01]  /*8440*/  HFMA2.MMA R89, R55, R8, R89 ;  /* 0x0000000837597235 */ /* 0x001fe20000000059 */
[----:B------:R-:W-:-:S02]  /*8450*/  HADD2 R64, R64, -1040, -1040 ;  /* 0xe410e41040407430 */ /* 0x000fc40000000000 */
[----:B------:R-:W-:Y:S02]  /*8460*/  HADD2 R75, R75, -1040, -1040 ;  /* 0xe410e4104b4b7430 */ /* 0x000fe40000000000 */
[----:B------:R-:W-:Y:S01]  /*8470*/  HFMA2.MMA R91, R65, R8, R91 ;  /* 0x00000008415b7235 */ /* 0x000fe2000000005b */
[-C--:B------:R-:W-:Y:S01]  /*8480*/  HFMA2 R90, R61, R8.reuse, R90 ;  /* 0x000000083d5a7231 */ /* 0x080fe2000000005a */
[-C--:B------:R-:W-:Y:S01]  /*8490*/  HFMA2.MMA R89, R58, R9.reuse, R89 ;  /* 0x000000093a597235 */ /* 0x080fe20000000059 */
[----:B------:R-:W-:Y:S02]  /*84a0*/  HADD2 R62, R62, -1040, -1040 ;  /* 0xe410e4103e3e7430 */ /* 0x000fe40000000000 */
        /* <DEDUP_REMOVED lines=17> */
[----:B------:R-:W-:Y:S01]  /*85c0*/  HADD2 R57, R8, -1040, -1040 ;  /* 0xe410e41008397430 */ /* 0x000fe20000000000 */
[----:B------:R-:W-:Y:S01]  /*85d0*/  HFMA2.MMA R92, R54, R11, R92 ;  /* 0x0000000b365c7235 */ /* 0x000fe2000000005c */
[----:B------:R-:W-:Y:S02]  /*85e0*/  HADD2 R89, R89, -1040, -1040 ;  /* 0xe410e41059597430 */ /* 0x000fe40000000000 */
[-C--:B------:R-:W-:Y:S02]  /*85f0*/  HFMA2 R90, R52, R11.reuse, R90 ;  /* 0x0000000b345a7231 */ /* 0x080fe4000000005a */
[----:B------:R-:W-:Y:S01]  /*8600*/  HFMA2 R10, R60, R11, R10 ;  /* 0x0000000b3c0a7231 */ /* 0x000fe2000000000a */
[-C--:B-1----:R-:W-:Y:S01]  /*8610*/  HFMA2.MMA R12, R57, R4.reuse, R12 ;  /* 0x00000004390c7235 */ /* 0x082fe2000000000c */
[----:B------:R-:W-:Y:S01]  /*8620*/  HADD2 R87, R87, -1040, -1040 ;  /* 0xe410e41057577430 */ /* 0x000fe20000000000 */
[----:B------:R-:W-:Y:S01]  /*8630*/  HFMA2.MMA R92, R89, R4, R92 ;  /* 0x00000004595c7235 */ /* 0x000fe2000000005c */
[----:B------:R-:W-:-:S02]  /*8640*/  HADD2 R91, R91, -1040, -1040 ;  /* 0xe410e4105b5b7430 */ /* 0x000fc40000000000 */
[-C--:B------:R-:W-:Y:S01]  /*8650*/  HFMA2 R90, R87, R4.reuse, R90 ;  /* 0x00000004575a7231 */ /* 0x080fe2000000005a */
[-C--:B------:R-:W-:Y:S01]  /*8660*/  HFMA2.MMA R12, R36, R5.reuse, R12 ;  /* 0x00000005240c7235 */ /* 0x080fe2000000000c */
[----:B------:R-:W-:Y:S01]  /*8670*/  HFMA2 R15, R91, R4, R10 ;  /* 0x000000045b0f7231 */ /* 0x000fe2000000000a */
        /* <DEDUP_REMOVED lines=12> */
[----:B------:R-:W-:Y:S01]  /*8740*/  HFMA2 R90, R34, R5, R90 ;  /* 0x00000005225a7231 */ /* 0x000fe2000000005a */
[----:B------:R-:W-:Y:S01]  /*8750*/  HFMA2.MMA R92, R63, R6, R92 ;  /* 0x000000063f5c7235 */ /* 0x000fe2000000005c */
[----:B------:R-:W-:-:S02]  /*8760*/  HADD2 R82, R82, -1040, -1040 ;  /* 0xe410e41052527430 */ /* 0x000fc40000000000 */
[-C--:B------:R-:W-:Y:S01]  /*8770*/  HFMA2.MMA R12, R56, R7.reuse, R12 ;  /* 0x00000007380c7235 */ /* 0x080fe2000000000c */
[----:B------:R-:W-:Y:S02]  /*8780*/  HFMA2 R15, R30, R5, R15 ;  /* 0x000000051e0f7231 */ /* 0x000fe4000000000f */
        /* <DEDUP_REMOVED lines=93> */
.L_x_2818:
[----:B------:R-:W-:Y:S01]  /*8d60*/  UIADD3 UR4, UR4, 0x40, URZ ;  /* 0x0000004004047890 */ /* 0x000fe2000fffe03f */
[----:B-1----:R-:W-:Y:S01]  /*8d70*/  IMAD.WIDE R32, R27, 0x4, R28 ;  /* 0x000000041b207825 */ /* 0x002fe200078e021c */
[----:B------:R-:W-:Y:S06]  /*8d80*/  @!P0 BRA P3, `(.L_x_2819) ;  /* 0xffffe5a000008947 */ /* 0x000fec000183ffff */
.L_x_2817:
[----:B------:R-:W-:-:S04]  /*8d90*/  ISETP.GE.AND P0, PT, R31, R0, PT ;  /* 0x000000001f00720c */ /* 0x000fc80003f06270 */
[----:B------:R-:W-:-:S13]  /*8da0*/  ISETP.GE.OR P0, PT, R31, c[0x0][0x1b4], P0 ;  /* 0x00006d001f007a0c */ /* 0x000fda0000706670 */
[----:B------:R-:W-:Y:S05]  /*8db0*/  @P0 BRA `(.L_x_2820) ;  /* 0x000031d000000947 */ /* 0x000fea0003800000 */
[----:B0-----:R-:W-:Y:S02]  /*8dc0*/  HADD2.F32 R28, -RZ, R3.H0_H0 ;  /* 0x20000003ff1c7230 */ /* 0x001fe40000004100 */
[----:B------:R-:W-:Y:S02]  /*8dd0*/  HADD2.F32 R27, -RZ, R20.H0_H0 ;  /* 0x20000014ff1b7230 */ /* 0x000fe40000004100 */
[----:B-----5:R-:W-:Y:S02]  /*8de0*/  HADD2.F32 R19, -RZ, R21.H0_H0 ;  /* 0x20000015ff137230 */ /* 0x020fe40000004100 */
[----:B------:R-:W-:Y:S02]  /*8df0*/  HADD2.F32 R18, -RZ, R22.H0_H0 ;  /* 0x20000016ff127230 */ /* 0x000fe40000004100 */
.L_x_2825:
        /* <DEDUP_REMOVED lines=14> */
[----:B------:R-:W-:Y:S01]  /*8ee0*/  HADD2.F32 R49, -RZ, R41.H1_H1 ;  /* 0x30000029ff317230 */ /* 0x000fe20000004100 */
[----:B--2---:R-:W-:Y:S02]  /*8ef0*/  LOP3.LUT R29, R36, 0xf000f, RZ, 0xc0, !PT ;  /* 0x000f000f241d7812 */ /* 0x004fe400078ec0ff */
[----:B-1----:R-:W-:Y:S02]  /*8f00*/  LOP3.LUT R16, R37, 0xf000f, RZ, 0xc0, !PT ;  /* 0x000f000f25107812 */ /* 0x002fe400078ec0ff */
[----:B------:R-:W-:Y:S02]  /*8f10*/  LOP3.LUT R29, R29, 0x64006400, RZ, 0xfc, !PT ;  /* 0x640064001d1d7812 */ /* 0x000fe400078efcff */
[----:B------:R-:W-:-:S02]  /*8f20*/  LOP3.LUT R17, R38, 0xf000f, RZ, 0xc0, !PT ;  /* 0x000f000f26117812 */ /* 0x000fc400078ec0ff */
[----:B------:R-:W-:Y:S01]  /*8f30*/  LOP3.LUT R16, R16, 0x64006400, RZ, 0xfc, !PT ;  /* 0x6400640010107812 */ /* 0x000fe200078efcff */
[----:B------:R-:W-:Y:S01]  /*8f40*/  HADD2 R29, R29, -1032, -1032 ;  /* 0xe408e4081d1d7430 */ /* 0x000fe20000000000 */
[----:B------:R-:W-:Y:S02]  /*8f50*/  LOP3.LUT R17, R17, 0x64006400, RZ, 0xfc, !PT ;  /* 0x6400640011117812 */ /* 0x000fe400078efcff */
[----:B------:R-:W-:Y:S02]  /*8f60*/  LOP3.LUT R30, R36, 0xf000f0, RZ, 0xc0, !PT ;  /* 0x00f000f0241e7812 */ /* 0x000fe400078ec0ff */
[----:B------:R-:W-:Y:S01]  /*8f70*/  SHF.R.U32.HI R55, RZ, 0x8, R36 ;  /* 0x00000008ff377819 */ /* 0x000fe20000011624 */
[--C-:B------:R-:W-:Y:S01]  /*8f80*/  HADD2.F32 R47, -RZ, R29.reuse.H0_H0 ;  /* 0x2000001dff2f7230 */ /* 0x100fe20000004100 */
[----:B------:R-:W-:Y:S01]  /*8f90*/  LOP3.LUT R34, R37, 0xf000f0, RZ, 0xc0, !PT ;  /* 0x00f000f025227812 */ /* 0x000fe200078ec0ff */
[----:B------:R-:W-:Y:S01]  /*8fa0*/  HADD2.F32 R46, -RZ, R29.H1_H1 ;  /* 0x3000001dff2e7230 */ /* 0x000fe20000004100 */
[----:B------:R-:W-:Y:S01]  /*8fb0*/  SHF.R.U32.HI R57, RZ, 0x8, R37 ;  /* 0x00000008ff397819 */ /* 0x000fe20000011625 */
[----:B------:R-:W-:Y:S01]  /*8fc0*/  HADD2 R29, R17, -1032, -1032 ;  /* 0xe408e408111d7430 */ /* 0x000fe20000000000 */
[----:B------:R-:W-:-:S02]  /*8fd0*/  LOP3.LUT R35, R38, 0xf000f0, RZ, 0xc0, !PT ;  /* 0x00f000f026237812 */ /* 0x000fc400078ec0ff */
        /* <DEDUP_REMOVED lines=9> */
[----:B------:R-:W-:Y:S01]  /*9070*/  HADD2 R40, R16, -1032, -1032 ;  /* 0xe408e40810287430 */ /* 0x000fe20000000000 */
[----:B------:R-:W-:Y:S01]  /*9080*/  LOP3.LUT R30, R30, 0x64006400, RZ, 0xfc, !PT ;  /* 0x640064001e1e7812 */ /* 0x000fe200078efcff */
[----:B------:R-:W0:Y:S01]  /*9090*/  LDS.64 R16, [UR4+0x8] ;  /* 0x00000804ff107984 */ /* 0x000e220008000a00 */
[----:B------:R-:W-:Y:S01]  /*90a0*/  FFMA.FTZ R29, R47, R38, RZ ;  /* 0x000000262f1d7223 */ /* 0x000fe200000100ff */
[----:B------:R-:W-:Y:S01]  /*90b0*/  HADD2 R36, R36, -1032, -1032 ;  /* 0xe408e40824247430 */ /* 0x000fe20000000000 */
[----:B------:R-:W-:Y:S01]  /*90c0*/  LOP3.LUT R34, R34, 0x64006400, RZ, 0xfc, !PT ;  /* 0x6400640022227812 */ /* 0x000fe200078efcff */
[--C-:B------:R-:W-:Y:S01]  /*90d0*/  HADD2.F32 R45, -RZ, R40.reuse.H0_H0 ;  /* 0x20000028ff2d7230 */ /* 0x100fe20000004100 */
[----:B------:R-:W-:Y:S01]  /*90e0*/  FFMA.FTZ R48, R46, R39, R29 ;  /* 0x000000272e307223 */ /* 0x000fe2000001001d */
[----:B------:R-:W-:Y:S01]  /*90f0*/  HADD2.F32 R44, -RZ, R40.H1_H1 ;  /* 0x30000028ff2c7230 */ /* 0x000fe20000004100 */
[----:B---3--:R-:W-:Y:S01]  /*9100*/  LOP3.LUT R70, R12, 0xf000f0, RZ, 0xc0, !PT ;  /* 0x00f000f00c467812 */ /* 0x008fe200078ec0ff */
[--C-:B------:R-:W-:Y:S01]  /*9110*/  HADD2.F32 R41, -RZ, R36.reuse.H0_H0 ;  /* 0x20000024ff297230 */ /* 0x100fe20000004100 */
[----:B------:R-:W-:Y:S01]  /*9120*/  SHF.R.U32.HI R87, RZ, 0x8, R12 ;  /* 0x00000008ff577819 */ /* 0x000fe2000001160c */
[-C--:B------:R-:W-:Y:S01]  /*9130*/  HFMA2 R53, R30, R3.reuse.H1_H1, -72, -72 ;  /* 0xd480d4801e357431 */ /* 0x080fe20000060003 */
[C---:B------:R-:W-:Y:S01]  /*9140*/  FFMA.FTZ R30, R38.reuse, R45, RZ ;  /* 0x0000002d261e7223 */ /* 0x040fe200000100ff */
[----:B------:R-:W-:Y:S01]  /*9150*/  HADD2.F32 R40, -RZ, R36.H1_H1 ;  /* 0x30000024ff287230 */ /* 0x000fe20000004100 */
[----:B------:R-:W-:Y:S01]  /*9160*/  LOP3.LUT R36, R35, 0x64006400, RZ, 0xfc, !PT ;  /* 0x6400640023247812 */ /* 0x000fe200078efcff */
[C---:B------:R-:W-:Y:S01]  /*9170*/  FFMA.FTZ R35, R38.reuse, R43, RZ ;  /* 0x0000002b26237223 */ /* 0x040fe200000100ff */
[-C--:B------:R-:W-:Y:S01]  /*9180*/  HFMA2 R34, R34, R3.reuse.H1_H1, -72, -72 ;  /* 0xd480d48022227431 */ /* 0x080fe20000060003 */
[----:B------:R-:W-:Y:S01]  /*9190*/  FFMA.FTZ R38, R38, R41, RZ ;  /* 0x0000002926267223 */ /* 0x000fe200000100ff */
[----:B------:R-:W-:Y:S01]  /*91a0*/  LOP3.LUT R72, R13, 0xf000f0, RZ, 0xc0, !PT ;  /* 0x00f000f00d487812 */ /* 0x000fe200078ec0ff */
[----:B------:R-:W-:Y:S01]  /*91b0*/  FFMA.FTZ R51, R39, R44, R30 ;  /* 0x0000002c27337223 */ /* 0x000fe2000001001e */
[----:B------:R-:W-:Y:S01]  /*91c0*/  LOP3.LUT R30, R37, 0x64006400, RZ, 0xfc, !PT ;  /* 0x64006400251e7812 */ /* 0x000fe200078efcff */
[-C--:B------:R-:W-:Y:S01]  /*91d0*/  HFMA2 R29, R36, R3.reuse.H1_H1, -72, -72 ;  /* 0xd480d480241d7431 */ /* 0x080fe20000060003 */
[C---:B------:R-:W-:Y:S01]  /*91e0*/  FFMA.FTZ R52, R39.reuse, R42, R35 ;  /* 0x0000002a27347223 */ /* 0x040fe20000010023 */
[--C-:B------:R-:W-:Y:S01]  /*91f0*/  HADD2.F32 R37, -RZ, R34.reuse.H0_H0 ;  /* 0x20000022ff257230 */ /* 0x100fe20000004100 */
[----:B------:R-:W-:Y:S01]  /*9200*/  FFMA.FTZ R59, R39, R40, R38 ;  /* 0x00000028273b7223 */ /* 0x000fe20000010026 */
[--C-:B------:R-:W-:Y:S01]  /*9210*/  HADD2.F32 R39, -RZ, R53.reuse.H0_H0 ;  /* 0x20000035ff277230 */ /* 0x100fe20000004100 */
[----:B------:R-:W-:Y:S01]  /*9220*/  SHF.R.U32.HI R88, RZ, 0x8, R13 ;  /* 0x00000008ff587819 */ /* 0x000fe2000001160d */
[----:B------:R-:W-:Y:S01]  /*9230*/  HADD2.F32 R38, -RZ, R53.H1_H1 ;  /* 0x30000035ff267230 */ /* 0x000fe20000004100 */
[----:B------:R-:W-:Y:S01]  /*9240*/  FFMA.FTZ R51, R50, R37, R51 ;  /* 0x0000002532337223 */ /* 0x000fe20000010033 */
[----:B------:R-:W-:Y:S01]  /*9250*/  HFMA2 R53, R30, R3.H1_H1, -72, -72 ;  /* 0xd480d4801e357431 */ /* 0x000fe20000060003 */
[----:B------:R-:W-:Y:S01]  /*9260*/  FFMA.FTZ R48, R39, R50, R48 ;  /* 0x0000003227307223 */ /* 0x000fe20000010030 */
[--C-:B------:R-:W-:Y:S01]  /*9270*/  HADD2.F32 R35, -RZ, R29.reuse.H0_H0 ;  /* 0x2000001dff237230 */ /* 0x100fe20000004100 */
[----:B------:R-:W-:Y:S01]  /*9280*/  LOP3.LUT R73, R14, 0xf000f0, RZ, 0xc0, !PT ;  /* 0x00f000f00e497812 */ /* 0x000fe200078ec0ff */
[----:B------:R-:W-:Y:S01]  /*9290*/  HADD2.F32 R36, -RZ, R34.H1_H1 ;  /* 0x30000022ff247230 */ /* 0x000fe20000004100 */
[----:B------:R-:W-:Y:S01]  /*92a0*/  LOP3.LUT R75, R15, 0xf000f0, RZ, 0xc0, !PT ;  /* 0x00f000f00f4b7812 */ /* 0x000fe200078ec0ff */
        /* <DEDUP_REMOVED lines=10> */
[--C-:B0-----:R-:W-:Y:S01]  /*9350*/  HADD2.F32 R53, -RZ, R16.reuse.H0_H0 ;  /* 0x20000010ff357230 */ /* 0x101fe20000004100 */
[----:B------:R-:W-:Y:S01]  /*9360*/  LOP3.LUT R51, R51, 0x64006400, RZ, 0xfc, !PT ;  /* 0x6400640033337812 */ /* 0x000fe200078efcff */
[----:B------:R-:W-:Y:S01]  /*9370*/  HADD2.F32 R62, -RZ, R16.H1_H1 ;  /* 0x30000010ff3e7230 */ /* 0x000fe20000004100 */
[----:B------:R-:W-:Y:S01]  /*9380*/  LOP3.LUT R48, R48, 0x64006400, RZ, 0xfc, !PT ;  /* 0x6400640030307812 */ /* 0x000fe200078efcff */
[----:B------:R-:W-:Y:S01]  /*9390*/  FFMA.FTZ R50, R50, R30, R59 ;  /* 0x0000001e32327223 */ /* 0x000fe2000001003b */
[--C-:B------:R-:W-:Y:S01]  /*93a0*/  HADD2.F32 R66, -RZ, R17.reuse.H0_H0 ;  /* 0x20000011ff427230 */ /* 0x100fe20000004100 */
[----:B------:R-:W-:Y:S01]  /*93b0*/  LOP3.LUT R72, R72, 0x64006400, RZ, 0xfc, !PT ;  /* 0x6400640048487812 */ /* 0x000fe200078efcff */
[----:B------:R-:W-:Y:S01]  /*93c0*/  HADD2 R69, R51, -1032, -1032 ;  /* 0xe408e40833457430 */ /* 0x000fe20000000000 */
[----:B------:R-:W-:Y:S01]  /*93d0*/  FFMA.FTZ R59, R49, R29, R50 ;  /* 0x0000001d313b7223 */ /* 0x000fe20000010032 */
[----:B------:R-:W-:Y:S01]  /*93e0*/  HADD2 R16, R48, -1032, -1032 ;  /* 0xe408e40830107430 */ /* 0x000fe20000000000 */
[----:B------:R-:W-:Y:S01]  /*93f0*/  LOP3.LUT R49, R57, 0xf000f, RZ, 0xc0, !PT ;  /* 0x000f000f39317812 */ /* 0x000fe200078ec0ff */
[----:B------:R-:W-:Y:S01]  /*9400*/  HADD2.F32 R97, -RZ, R17.H1_H1 ;  /* 0x30000011ff617230 */ /* 0x000fe20000004100 */
[----:B------:R-:W-:Y:S01]  /*9410*/  LOP3.LUT R50, R58, 0xf000f, RZ, 0xc0, !PT ;  /* 0x000f000f3a327812 */ /* 0x000fe200078ec0ff */
[----:B------:R-:W-:Y:S01]  /*9420*/  HADD2.F32 R48, -RZ, R69.H0_H0 ;  /* 0x20000045ff307230 */ /* 0x000fe20000004100 */
[----:B------:R-:W-:Y:S01]  /*9430*/  LOP3.LUT R49, R49, 0x64006400, RZ, 0xfc, !PT ;  /* 0x6400640031317812 */ /* 0x000fe200078efcff */
[----:B------:R-:W-:Y:S01]  /*9440*/  HADD2.F32 R51, -RZ, R16.H0_H0 ;  /* 0x20000010ff337230 */ /* 0x000fe20000004100 */
[----:B------:R-:W-:-:S02]  /*9450*/  LOP3.LUT R50, R50, 0x64006400, RZ, 0xfc, !PT ;  /* 0x6400640032327812 */ /* 0x000fc400078efcff */
[----:B------:R-:W-:Y:S01]  /*9460*/  FFMA.FTZ R68, R53, R48, R59 ;  /* 0x0000003035447223 */ /* 0x000fe2000001003b */
[----:B------:R-:W-:Y:S01]  /*9470*/  LOP3.LUT R59, R58, 0xf000f0, RZ, 0xc0, !PT ;  /* 0x00f000f03a3b7812 */ /* 0x000fe200078ec0ff */
[----:B------:R-:W-:Y:S01]  /*9480*/  FFMA.FTZ R63, R51, R53, R52 ;  /* 0x00000035333f7223 */ /* 0x000fe20000010034 */
[----:B------:R-:W-:Y:S01]  /*9490*/  HADD2.F32 R52, -RZ, R16.H1_H1 ;  /* 0x30000010ff347230 */ /* 0x000fe20000004100 */
[----:B------:R-:W-:Y:S01]  /*94a0*/  LOP3.LUT R16, R55, 0xf000f0, RZ, 0xc0, !PT ;  /* 0x00f000f037107812 */ /* 0x000fe200078ec0ff */
[----:B------:R-:W-:Y:S01]  /*94b0*/  HADD2 R61, R49, -1032, -1032 ;  /* 0xe408e408313d7430 */ /* 0x000fe20000000000 */
[----:B------:R-:W-:Y:S01]  /*94c0*/  LOP3.LUT R57, R57, 0xf000f0, RZ, 0xc0, !PT ;  /* 0x00f000f039397812 */ /* 0x000fe200078ec0ff */
[----:B------:R-:W-:Y:S01]  /*94d0*/  HADD2 R64, R50, -1032, -1032 ;  /* 0xe408e40832407430 */ /* 0x000fe20000000000 */
[----:B------:R-:W-:Y:S01]  /*94e0*/  LOP3.LUT R58, R16, 0x64006400, RZ, 0xfc, !PT ;  /* 0x64006400103a7812 */ /* 0x000fe200078efcff */
[----:B------:R-:W-:Y:S01]  /*94f0*/  HADD2.F32 R55, -RZ, R69.H1_H1 ;  /* 0x30000045ff377230 */ /* 0x000fe20000004100 */
[----:B------:R-:W0:Y:S01]  /*9500*/  LDS.64 R16, [UR4+0x10] ;  /* 0x00001004ff107984 */ /* 0x000e220008000a00 */
[----:B------:R-:W-:-:S02]  /*9510*/  HADD2.F32 R50, -RZ, R61.H0_H0 ;  /* 0x2000003dff327230 */ /* 0x000fc40000004100 */
[--C-:B------:R-:W-:Y:S01]  /*9520*/  HADD2.F32 R49, -RZ, R64.reuse.H0_H0 ;  /* 0x20000040ff317230 */ /* 0x100fe20000004100 */
[----:B------:R-:W-:Y:S02]  /*9530*/  FFMA.FTZ R68, R62, R55, R68 ;  /* 0x000000373e447223 */ /* 0x000fe40000010044 */
        /* <DEDUP_REMOVED lines=9> */
[-C--:B------:R-:W-:Y:S01]  /*95d0*/  HFMA2 R59, R58, R3.reuse.H1_H1, -72, -72 ;  /* 0xd480d4803a3b7431 */ /* 0x080fe20000060003 */
[----:B------:R-:W-:Y:S01]  /*95e0*/  LOP3.LUT R58, R61, 0x64006400, RZ, 0xfc, !PT ;  /* 0x640064003d3a7812 */ /* 0x000fe200078efcff */
[-C--:B------:R-:W-:Y:S01]  /*95f0*/  HFMA2 R61, R56, R3.reuse.H1_H1, -72, -72 ;  /* 0xd480d480383d7431 */ /* 0x080fe20000060003 */
[----:B------:R-:W-:Y:S01]  /*9600*/  FFMA.FTZ R65, R62, R53, R65 ;  /* 0x000000353e417223 */ /* 0x000fe20000010041 */
[----:B------:R-:W-:-:S02]  /*9610*/  HFMA2 R60, R60, R3.H1_H1, -72, -72 ;  /* 0xd480d4803c3c7431 */ /* 0x000fc40000060003 */
[----:B------:R-:W-:Y:S02]  /*9620*/  HADD2.F32 R57, -RZ, R59.H0_H0 ;  /* 0x2000003bff397230 */ /* 0x000fe40000004100 */
[----:B------:R-:W-:Y:S02]  /*9630*/  HADD2.F32 R63, -RZ, R61.H0_H0 ;  /* 0x2000003dff3f7230 */ /* 0x000fe40000004100 */
[----:B------:R-:W-:Y:S01]  /*9640*/  HADD2.F32 R56, -RZ, R59.H1_H1 ;  /* 0x3000003bff387230 */ /* 0x000fe20000004100 */
[----:B------:R-:W-:Y:S01]  /*9650*/  FFMA.FTZ R64, R57, R66, R64 ;  /* 0x0000004239407223 */ /* 0x000fe20000010040 */
[----:B------:R-:W-:Y:S01]  /*9660*/  HADD2.F32 R62, -RZ, R61.H1_H1 ;  /* 0x3000003dff3e7230 */ /* 0x000fe20000004100 */
[----:B------:R-:W-:Y:S01]  /*9670*/  FFMA.FTZ R65, R66, R63, R65 ;  /* 0x0000003f42417223 */ /* 0x000fe20000010041 */
[----:B------:R-:W-:Y:S01]  /*9680*/  HFMA2 R58, R58, R3.H1_H1, -72, -72 ;  /* 0xd480d4803a3a7431 */ /* 0x000fe20000060003 */
[----:B------:R-:W-:Y:S01]  /*9690*/  FFMA.FTZ R95, R56, R97, R64 ;  /* 0x00000061385f7223 */ /* 0x000fe20000010040 */
[----:B------:R-:W-:Y:S01]  /*96a0*/  LOP3.LUT R64, R12, 0xf000f, RZ, 0xc0, !PT ;  /* 0x000f000f0c407812 */ /* 0x000fe200078ec0ff */
[----:B------:R-:W-:Y:S01]  /*96b0*/  FFMA.FTZ R96, R97, R62, R65 ;  /* 0x0000003e61607223 */ /* 0x000fe20000010041 */
[----:B------:R-:W-:Y:S01]  /*96c0*/  HADD2.F32 R61, -RZ, R60.H0_H0 ;  /* 0x2000003cff3d7230 */ /* 0x000fe20000004100 */
[----:B------:R-:W-:Y:S01]  /*96d0*/  LOP3.LUT R12, R13, 0xf000f, RZ, 0xc0, !PT ;  /* 0x000f000f0d0c7812 */ /* 0x000fe200078ec0ff */
[----:B------:R-:W-:Y:S01]  /*96e0*/  HADD2.F32 R59, -RZ, R58.H0_H0 ;  /* 0x2000003aff3b7230 */ /* 0x000fe20000004100 */
[----:B------:R-:W-:Y:S01]  /*96f0*/  LOP3.LUT R65, R15, 0xf000f, RZ, 0xc0, !PT ;  /* 0x000f000f0f417812 */ /* 0x000fe200078ec0ff */
[----:B------:R-:W-:Y:S01]  /*9700*/  HADD2.F32 R60, -RZ, R60.H1_H1 ;  /* 0x3000003cff3c7230 */ /* 0x000fe20000004100 */
[----:B------:R-:W-:Y:S01]  /*9710*/  LOP3.LUT R13, R14, 0xf000f, RZ, 0xc0, !PT ;  /* 0x000f000f0e0d7812 */ /* 0x000fe200078ec0ff */
[----:B------:R-:W-:Y:S01]  /*9720*/  FFMA.FTZ R67, R66, R61, R67 ;  /* 0x0000003d42437223 */ /* 0x000fe20000010043 */
[----:B------:R-:W-:Y:S01]  /*9730*/  LOP3.LUT R64, R64, 0x64006400, RZ, 0xfc, !PT ;  /* 0x6400640040407812 */ /* 0x000fe200078efcff */
[--C-:B0-----:R-:W-:Y:S01]  /*9740*/  HADD2.F32 R77, -RZ, R16.reuse.H0_H0 ;  /* 0x20000010ff4d7230 */ /* 0x101fe20000004100 */
[----:B------:R-:W-:Y:S01]  /*9750*/  FFMA.FTZ R68, R66, R59, R68 ;  /* 0x0000003b42447223 */ /* 0x000fe20000010044 */
[----:B------:R-:W-:Y:S01]  /*9760*/  HADD2.F32 R76, -RZ, R16.H1_H1 ;  /* 0x30000010ff4c7230 */ /* 0x000fe20000004100 */
[----:B------:R-:W-:Y:S01]  /*9770*/  LOP3.LUT R16, R65, 0x64006400, RZ, 0xfc, !PT ;  /* 0x6400640041107812 */ /* 0x000fe200078efcff */
[----:B------:R-:W-:Y:S01]  /*9780*/  HADD2 R66, R64, -1032, -1032 ;  /* 0xe408e40840427430 */ /* 0x000fe20000000000 */
[----:B------:R-:W-:Y:S01]  /*9790*/  LOP3.LUT R12, R12, 0x64006400, RZ, 0xfc, !PT ;  /* 0x640064000c0c7812 */ /* 0x000fe200078efcff */
[----:B------:R-:W-:Y:S01]  /*97a0*/  HADD2.F32 R58, -RZ, R58.H1_H1 ;  /* 0x3000003aff3a7230 */ /* 0x000fe20000004100 */
[----:B------:R-:W-:Y:S01]  /*97b0*/  LOP3.LUT R13, R13, 0x64006400, RZ, 0xfc, !PT ;  /* 0x640064000d0d7812 */ /* 0x000fe200078efcff */
[--C-:B------:R-:W-:Y:S01]  /*97c0*/  HADD2.F32 R81, -RZ, R17.reuse.H0_H0 ;  /* 0x20000011ff517230 */ /* 0x100fe20000004100 */
[C---:B------:R-:W-:Y:S01]  /*97d0*/  FFMA.FTZ R94, R97.reuse, R60, R67 ;  /* 0x0000003c615e7223 */ /* 0x040fe20000010043 */
[----:B------:R-:W-:Y:S01]  /*97e0*/  HADD2.F32 R80, -RZ, R17.H1_H1 ;  /* 0x30000011ff507230 */ /* 0x000fe20000004100 */
[----:B------:R-:W-:Y:S01]  /*97f0*/  FFMA.FTZ R97, R97, R58, R68 ;  /* 0x0000003a61617223 */ /* 0x000fe20000010044 */
[----:B------:R-:W-:Y:S01]  /*9800*/  HADD2 R71, R16, -1032, -1032 ;  /* 0xe408e40810477430 */ /* 0x000fe20000000000 */
[----:B------:R-:W-:Y:S01]  /*9810*/  LOP3.LUT R16, R70, 0x64006400, RZ, 0xfc, !PT ;  /* 0x6400640046107812 */ /* 0x000fe200078efcff */
[----:B------:R-:W-:Y:S01]  /*9820*/  HADD2 R17, R12, -1032, -1032 ;  /* 0xe408e4080c117430 */ /* 0x000fe20000000000 */
[----:B------:R-:W-:Y:S01]  /*9830*/  SHF.R.U32.HI R14, RZ, 0x8, R14 ;  /* 0x00000008ff0e7819 */ /* 0x000fe2000001160e */
[----:B------:R-:W-:Y:S01]  /*9840*/  HADD2 R69, R13, -1032, -1032 ;  /* 0xe408e4080d457430 */ /* 0x000fe20000000000 */
[----:B------:R-:W-:Y:S01]  /*9850*/  SHF.R.U32.HI R15, RZ, 0x8, R15 ;  /* 0x00000008ff0f7819 */ /* 0x000fe2000001160f */
[--C-:B------:R-:W-:Y:S01]  /*9860*/  HADD2.F32 R64, -RZ, R66.reuse.H0_H0 ;  /* 0x20000042ff407230 */ /* 0x100fe20000004100 */
[----:B------:R-:W0:Y:S01]  /*9870*/  LDS.64 R12, [UR4+0x18] ;  /* 0x00001804ff0c7984 */ /* 0x000e220008000a00 */
[----:B------:R-:W-:Y:S01]  /*9880*/  HADD2.F32 R65, -RZ, R66.H1_H1 ;  /* 0x30000042ff417230 */ /* 0x000fe20000004100 */
[----:B------:R-:W-:Y:S01]  /*9890*/  FMUL.FTZ R97, R18, R97 ;  /* 0x0000006112617220 */ /* 0x000fe20000410000 */
[----:B------:R-:W-:Y:S01]  /*98a0*/  HADD2.F32 R66, -RZ, R17.H0_H0 ;  /* 0x20000011ff427230 */ /* 0x000fe20000004100 */
[----:B------:R-:W-:Y:S01]  /*98b0*/  FMUL.FTZ R96, R27, R96 ;  /* 0x000000601b607220 */ /* 0x000fe20000410000 */
[----:B------:R-:W-:-:S02]  /*98c0*/  HADD2.F32 R68, -RZ, R69.H0_H0 ;  /* 0x20000045ff447230 */ /* 0x000fc40000004100 */
[-C--:B------:R-:W-:Y:S01]  /*98d0*/  HFMA2 R79, R16, R3.reuse.H1_H1, -72, -72 ;  /* 0xd480d480104f7431 */ /* 0x080fe20000060003 */
[----:B------:R-:W-:Y:S01]  /*98e0*/  FFMA.FTZ R16, R64, R77, RZ ;  /* 0x0000004d40107223 */ /* 0x000fe200000100ff */
[----:B------:R-:W-:Y:S01]  /*98f0*/  HADD2.F32 R70, -RZ, R71.H0_H0 ;  /* 0x20000047ff467230 */ /* 0x000fe20000004100 */
        /* <DEDUP_REMOVED lines=9> */
[-C--:B------:R-:W-:Y:S01]  /*9990*/  HFMA2 R75, R72, R3.reuse.H1_H1, -72, -72 ;  /* 0xd480d480484b7431 */ /* 0x080fe20000060003 */
[C---:B------:R-:W-:Y:S01]  /*99a0*/  FFMA.FTZ R84, R76.reuse, R71, R77 ;  /* 0x000000474c547223 */ /* 0x040fe2000001004d */
[-C--:B------:R-:W-:Y:S01]  /*99b0*/  HFMA2 R77, R74, R3.reuse.H1_H1, -72, -72 ;  /* 0xd480d4804a4d7431 */ /* 0x080fe20000060003 */
[----:B------:R-:W-:Y:S01]  /*99c0*/  FFMA.FTZ R83, R76, R69, R78 ;  /* 0x000000454c537223 */ /* 0x000fe2000001004e */
[----:B------:R-:W-:-:S02]  /*99d0*/  HFMA2 R16, R16, R3.H1_H1, -72, -72 ;  /* 0xd480d48010107431 */ /* 0x000fc40000060003 */
[----:B------:R-:W-:Y:S02]  /*99e0*/  HADD2.F32 R72, -RZ, R79.H0_H0 ;  /* 0x2000004fff487230 */ /* 0x000fe40000004100 */
[----:B------:R-:W-:Y:S02]  /*99f0*/  HADD2.F32 R74, -RZ, R75.H0_H0 ;  /* 0x2000004bff4a7230 */ /* 0x000fe40000004100 */
        /* <DEDUP_REMOVED lines=43> */
[----:B------:R-:W-:Y:S01]  /*9cb0*/  HADD2.F32 R84, -RZ, R92.H1_H1 ;  /* 0x3000005cff547230 */ /* 0x000fe20000004100 */
[----:B------:R-:W-:Y:S01]  /*9cc0*/  LOP3.LUT R14, R87, 0x64006400, RZ, 0xfc, !PT ;  /* 0x64006400570e7812 */ /* 0x000fe200078efcff */
[----:B------:R-:W-:Y:S01]  /*9cd0*/  HADD2.F32 R85, -RZ, R99.H1_H1 ;  /* 0x30000063ff557230 */ /* 0x000fe20000004100 */
[----:B------:R-:W-:Y:S01]  /*9ce0*/  LOP3.LUT R90, R13, 0x64006400, RZ, 0xfc, !PT ;  /* 0x640064000d5a7812 */ /* 0x000fe200078efcff */
[-C--:B------:R-:W-:Y:S01]  /*9cf0*/  HFMA2 R102, R88, R3.reuse.H1_H1, -72, -72 ;  /* 0xd480d48058667431 */ /* 0x080fe20000060003 */
[----:B------:R-:W-:Y:S01]  /*9d00*/  LOP3.LUT R92, R15, 0x64006400, RZ, 0xfc, !PT ;  /* 0x640064000f5c7812 */ /* 0x000fe200078efcff */
[-C--:B------:R-:W-:Y:S01]  /*9d10*/  HFMA2 R15, R14, R3.reuse.H1_H1, -72, -72 ;  /* 0xd480d4800e0f7431 */ /* 0x080fe20000060003 */
[----:B------:R-:W-:Y:S01]  /*9d20*/  FFMA.FTZ R14, R84, R12, R89 ;  /* 0x0000000c540e7223 */ /* 0x000fe20000010059 */
[----:B------:R-:W-:-:S02]  /*9d30*/  HFMA2 R104, R90, R3.H1_H1, -72, -72 ;  /* 0xd480d4805a687431 */ /* 0x000fc40000060003 */
[----:B------:R-:W-:Y:S01]  /*9d40*/  HFMA2 R105, R92, R3.H1_H1, -72, -72 ;  /* 0xd480d4805c697431 */ /* 0x000fe20000060003 */
[C---:B------:R-:W-:Y:S01]  /*9d50*/  FFMA.FTZ R92, R12.reuse, R85, R91 ;  /* 0x000000550c5c7223 */ /* 0x040fe2000001005b */
[----:B------:R-:W-:Y:S02]  /*9d60*/  HADD2.F32 R86, -RZ, R100.H1_H1 ;  /* 0x30000064ff567230 */ /* 0x000fe40000004100 */
[----:B------:R-:W-:Y:S02]  /*9d70*/  HADD2.F32 R87, -RZ, R101.H1_H1 ;  /* 0x30000065ff577230 */ /* 0x000fe40000004100 */
        /* <DEDUP_REMOVED lines=12> */
[----:B------:R-:W-:Y:S01]  /*9e40*/  F2FP.PACK_AB R15, RZ, R96 ;  /* 0x00000060ff0f723e */ /* 0x000fe200000000ff */
        /* <DEDUP_REMOVED lines=15> */
[--C-:B------:R-:W-:Y:S01]  /*9f40*/  HADD2 R97, R17.H0_H0, R25.reuse.H0_H0 ;  /* 0x2000001911617230 */ /* 0x100fe20000000800 */
[----:B------:R-:W-:Y:S01]  /*9f50*/  FMUL.FTZ R99, R19, R102 ;  /* 0x0000006613637220 */ /* 0x000fe20000410000 */
[----:B------:R-:W-:Y:S01]  /*9f60*/  HADD2 R98, R98.H0_H0, R25.H1_H1 ;  /* 0x3000001962627230 */ /* 0x000fe20000000800 */
        /* <DEDUP_REMOVED lines=23> */
[-C--:B------:R-:W-:Y:S01]  /*a0e0*/  FFMA.FTZ R43, R35, R14.reuse, R43 ;  /* 0x0000000e232b7223 */ /* 0x080fe2000001002b */
[--C-:B--2---:R-:W-:Y:S01]  /*a0f0*/  HADD2.F32 R35, -RZ, R16.reuse.H0_H0 ;  /* 0x20000010ff237230 */ /* 0x104fe20000004100 */
        /* <DEDUP_REMOVED lines=35> */
[----:B------:R-:W-:-:S05]  /*a330*/  HADD2 R24, R60, R24 ;  /* 0x000000183c187230 */ /* 0x000fca0000000000 */
.L_x_2822:
        /* <DEDUP_REMOVED lines=55> */
.L_x_2823:
        /* <DEDUP_REMOVED lines=37> */
[----:B------:R-:W-:Y:S01]  /*a900*/  SHF.R.U32.HI R76, RZ, 0x8, R4 ;  /* 0x00000008ff4c7819 */ /* 0x000fe20000011604 */
[----:B------:R-:W-:Y:S01]  /*a910*/  HADD2.F32 R16, -RZ, R17.H0_H0 ;  /* 0x20000011ff107230 */ /* 0x000fe20000004100 */
[----:B------:R-:W-:Y:S01]  /*a920*/  FFMA.FTZ R40, R11, R38, R29 ;  /* 0x000000260b287223 */ /* 0x000fe2000001001d */
[-C--:B------:R-:W-:Y:S01]  /*a930*/  HFMA2 R43, R30, R3.reuse.H1_H1, -72, -72 ;  /* 0xd480d4801e2b7431 */ /* 0x080fe20000060003 */
[C---:B------:R-:W-:Y:S01]  /*a940*/  FFMA.FTZ R30, R39.reuse, R12, RZ ;  /* 0x0000000c271e7223 */ /* 0x040fe200000100ff */
[----:B------:R-:W-:Y:S01]  /*a950*/  HADD2.F32 R13, -RZ, R13.H1_H1 ;  /* 0x3000000dff0d7230 */ /* 0x000fe20000004100 */
[C---:B------:R-:W-:Y:S01]  /*a960*/  FFMA.FTZ R35, R39.reuse, R14, RZ ;  /* 0x0000000e27237223 */ /* 0x040fe200000100ff */
[----:B------:R-:W-:Y:S01]  /*a970*/  HADD2.F32 R15, -RZ, R15.H1_H1 ;  /* 0x3000000fff0f7230 */ /* 0x000fe20000004100 */
[----:B------:R-:W-:Y:S01]  /*a980*/  FFMA.FTZ R39, R39, R16, RZ ;  /* 0x0000001027277223 */ /* 0x000fe200000100ff */
[----:B------:R-:W-:Y:S01]  /*a990*/  HADD2.F32 R17, -RZ, R17.H1_H1 ;  /* 0x30000011ff117230 */ /* 0x000fe20000004100 */
[C---:B------:R-:W-:Y:S01]  /*a9a0*/  FFMA.FTZ R44, R38.reuse, R13, R30 ;  /* 0x0000000d262c7223 */ /* 0x040fe2000001001e */
[----:B------:R-:W-:Y:S01]  /*a9b0*/  HADD2.F32 R29, -RZ, R43.H0_H0 ;  /* 0x2000002bff1d7230 */ /* 0x000fe20000004100 */
[C---:B------:R-:W-:Y:S01]  /*a9c0*/  FFMA.FTZ R45, R38.reuse, R15, R35 ;  /* 0x0000000f262d7223 */ /* 0x040fe20000010023 */
[-C--:B------:R-:W-:Y:S01]  /*a9d0*/  HFMA2 R35, R34, R3.reuse.H1_H1, -72, -72 ;  /* 0xd480d48022237431 */ /* 0x080fe20000060003 */
[----:B------:R-:W-:Y:S01]  /*a9e0*/  FFMA.FTZ R46, R38, R17, R39 ;  /* 0x00000011262e7223 */ /* 0x000fe20000010027 */
[----:B------:R-:W-:Y:S01]  /*a9f0*/  LOP3.LUT R38, R37, 0x64006400, RZ, 0xfc, !PT ;  /* 0x6400640025267812 */ /* 0x000fe200078efcff */
[-C--:B------:R-:W-:Y:S01]  /*aa00*/  HFMA2 R37, R36, R3.reuse.H1_H1, -72, -72 ;  /* 0xd480d48024257431 */ /* 0x080fe20000060003 */
[----:B------:R-:W-:Y:S01]  /*aa10*/  LOP3.LUT R63, R5, 0xf000f0, RZ, 0xc0, !PT ;  /* 0x00f000f0053f7812 */ /* 0x000fe200078ec0ff */
[----:B------:R-:W-:Y:S01]  /*aa20*/  HADD2.F32 R34, -RZ, R35.H0_H0 ;  /* 0x20000023ff227230 */ /* 0x000fe20000004100 */
[----:B------:R-:W-:Y:S01]  /*aa30*/  SHF.R.U32.HI R77, RZ, 0x8, R5 ;  /* 0x00000008ff4d7819 */ /* 0x000fe20000011605 */
[-C--:B------:R-:W-:Y:S01]  /*aa40*/  HFMA2 R39, R38, R3.reuse.H1_H1, -72, -72 ;  /* 0xd480d48026277431 */ /* 0x080fe20000060003 */
[----:B------:R-:W-:Y:S01]  /*aa50*/  LOP3.LUT R65, R6, 0xf000f0, RZ, 0xc0, !PT ;  /* 0x00f000f006417812 */ /* 0x000fe200078ec0ff */
[----:B------:R-:W-:Y:S01]  /*aa60*/  HADD2.F32 R36, -RZ, R37.H0_H0 ;  /* 0x20000025ff247230 */ /* 0x000fe20000004100 */
[----:B------:R-:W-:Y:S01]  /*aa70*/  LOP3.LUT R64, R63, 0x64006400, RZ, 0xfc, !PT ;  /* 0x640064003f407812 */ /* 0x000fe200078efcff */
[----:B------:R-:W-:Y:S01]  /*aa80*/  HADD2.F32 R30, -RZ, R43.H1_H1 ;  /* 0x3000002bff1e7230 */ /* 0x000fe20000004100 */
        /* <DEDUP_REMOVED lines=30> */
[----:B------:R-:W-:Y:S01]  /*ac70*/  FFMA.FTZ R55, R43, R45, R44 ;  /* 0x0000002d2b377223 */ /* 0x000fe2000001002c */
[----:B------:R-:W-:Y:S01]  /*ac80*/  HADD2.F32 R40, -RZ, R59.H0_H0 ;  /* 0x2000003bff287230 */ /* 0x000fe20000004100 */
[----:B------:R-:W-:Y:S01]  /*ac90*/  LOP3.LUT R67, R7, 0xf000f0, RZ, 0xc0, !PT ;  /* 0x00f000f007437812 */ /* 0x000fe200078ec0ff */
[----:B------:R-:W-:Y:S01]  /*aca0*/  HADD2.F32 R44, -RZ, R8.H1_H1 ;  /* 0x30000008ff2c7230 */ /* 0x000fe20000004100 */
[----:B------:R-:W-:Y:S01]  /*acb0*/  LOP3.LUT R8, R47, 0xf000f0, RZ, 0xc0, !PT ;  /* 0x00f000f02f087812 */ /* 0x000fe200078ec0ff */
[----:B------:R-:W-:Y:S01]  /*acc0*/  HADD2.F32 R42, -RZ, R53.H0_H0 ;  /* 0x20000035ff2a7230 */ /* 0x000fe20000004100 */
[C---:B------:R-:W-:Y:S01]  /*acd0*/  FFMA.FTZ R60, R45.reuse, R40, R51 ;  /* 0x000000282d3c7223 */ /* 0x040fe20000010033 */
[----:B------:R-:W-:Y:S01]  /*ace0*/  HADD2.F32 R41, -RZ, R57.H0_H0 ;  /* 0x20000039ff297230 */ /* 0x000fe20000004100 */
[----:B------:R-:W-:Y:S01]  /*acf0*/  LOP3.LUT R51, R50, 0xf000f0, RZ, 0xc0, !PT ;  /* 0x00f000f032337812 */ /* 0x000fe200078ec0ff */
[----:B------:R-:W-:Y:S01]  /*ad00*/  HADD2.F32 R87, -RZ, R9.H1_H1 ;  /* 0x30000009ff577230 */ /* 0x000fe20000004100 */
[----:B------:R-:W-:Y:S01]  /*ad10*/  LOP3.LUT R50, R8, 0x64006400, RZ, 0xfc, !PT ;  /* 0x6400640008327812 */ /* 0x000fe200078efcff */
[C---:B------:R-:W-:Y:S01]  /*ad20*/  FFMA.FTZ R58, R45.reuse, R42, R46 ;  /* 0x0000002a2d3a7223 */ /* 0x040fe2000001002e */
[----:B------:R-:W0:Y:S01]  /*ad30*/  LDS.64 R8, [UR4+0x30] ;  /* 0x00003004ff087984 */ /* 0x000e220008000a00 */
[----:B------:R-:W-:Y:S01]  /*ad40*/  FFMA.FTZ R61, R45, R41, R52 ;  /* 0x000000292d3d7223 */ /* 0x000fe20000010034 */
[----:B------:R-:W-:Y:S01]  /*ad50*/  HADD2.F32 R45, -RZ, R53.H1_H1 ;  /* 0x30000035ff2d7230 */ /* 0x000fe20000004100 */
[----:B------:R-:W-:Y:S01]  /*ad60*/  LOP3.LUT R53, R48, 0xf000f0, RZ, 0xc0, !PT ;  /* 0x00f000f030357812 */ /* 0x000fe200078ec0ff */
[----:B------:R-:W-:Y:S01]  /*ad70*/  HADD2.F32 R46, -RZ, R57.H1_H1 ;  /* 0x30000039ff2e7230 */ /* 0x000fe20000004100 */
[----:B------:R-:W-:Y:S01]  /*ad80*/  LOP3.LUT R48, R49, 0x64006400, RZ, 0xfc, !PT ;  /* 0x6400640031307812 */ /* 0x000fe200078efcff */
[-C--:B------:R-:W-:Y:S01]  /*ad90*/  HFMA2 R49, R50, R3.reuse.H1_H1, -72, -72 ;  /* 0xd480d48032317431 */ /* 0x080fe20000060003 */
[----:B------:R-:W-:Y:S01]  /*ada0*/  LOP3.LUT R52, R51, 0x64006400, RZ, 0xfc, !PT ;  /* 0x6400640033347812 */ /* 0x000fe200078efcff */
[----:B------:R-:W-:Y:S01]  /*adb0*/  HADD2.F32 R47, -RZ, R59.H1_H1 ;  /* 0x3000003bff2f7230 */ /* 0x000fe20000004100 */
[----:B------:R-:W-:Y:S01]  /*adc0*/  LOP3.LUT R50, R53, 0x64006400, RZ, 0xfc, !PT ;  /* 0x6400640035327812 */ /* 0x000fe200078efcff */
[-C--:B------:R-:W-:Y:S01]  /*add0*/  HFMA2 R51, R48, R3.reuse.H1_H1, -72, -72 ;  /* 0xd480d48030337431 */ /* 0x080fe20000060003 */
[----:B------:R-:W-:Y:S01]  /*ade0*/  FFMA.FTZ R57, R44, R54, R55 ;  /* 0x000000362c397223 */ /* 0x000fe20000010037 */
[-C--:B------:R-:W-:Y:S01]  /*adf0*/  HFMA2 R52, R52, R3.reuse.H1_H1, -72, -72 ;  /* 0xd480d48034347431 */ /* 0x080fe20000060003 */
[C---:B------:R-:W-:Y:S01]  /*ae00*/  FFMA.FTZ R59, R54.reuse, R45, R58 ;  /* 0x0000002d363b7223 */ /* 0x040fe2000001003a */
[----:B------:R-:W-:Y:S01]  /*ae10*/  HFMA2 R50, R50, R3.H1_H1, -72, -72 ;  /* 0xd480d48032327431 */ /* 0x000fe20000060003 */
[C---:B------:R-:W-:Y:S01]  /*ae20*/  FFMA.FTZ R61, R54.reuse, R46, R61 ;  /* 0x0000002e363d7223 */ /* 0x040fe2000001003d */
[----:B------:R-:W-:Y:S01]  /*ae30*/  HADD2.F32 R48, -RZ, R49.H0_H0 ;  /* 0x20000031ff307230 */ /* 0x000fe20000004100 */
[----:B------:R-:W-:Y:S01]  /*ae40*/  FFMA.FTZ R60, R54, R47, R60 ;  /* 0x0000002f363c7223 */ /* 0x000fe2000001003c */
[----:B------:R-:W-:-:S02]  /*ae50*/  HADD2.F32 R55, -RZ, R51.H0_H0 ;  /* 0x20000033ff377230 */ /* 0x000fc40000004100 */
        /* <DEDUP_REMOVED lines=28> */
[----:B------:R-:W-:Y:S01]  /*b020*/  LOP3.LUT R62, R60, 0x64006400, RZ, 0xfc, !PT ;  /* 0x640064003c3e7812 */ /* 0x000fe200078efcff */
[----:B------:R-:W-:Y:S01]  /*b030*/  HADD2 R58, R4, -1032, -1032 ;  /* 0xe408e408043a7430 */ /* 0x000fe20000000000 */
[----:B------:R-:W-:Y:S01]  /*b040*/  SHF.R.U32.HI R6, RZ, 0x8, R6 ;  /* 0x00000008ff067819 */ /* 0x000fe20000011606 */
[----:B------:R-:W-:Y:S01]  /*b050*/  HADD2 R59, R5, -1032, -1032 ;  /* 0xe408e408053b7430 */ /* 0x000fe20000000000 */
[----:B------:R-:W-:Y:S01]  /*b060*/  SHF.R.U32.HI R7, RZ, 0x8, R7 ;  /* 0x00000008ff077819 */ /* 0x000fe20000011607 */
[----:B------:R-:W-:Y:S01]  /*b070*/  HADD2.F32 R70, -RZ, R9.H1_H1 ;  /* 0x30000009ff467230 */ /* 0x000fe20000004100 */
[----:B------:R-:W0:Y:S01]  /*b080*/  LDS.64 R4, [UR4+0x38] ;  /* 0x00003804ff047984 */ /* 0x000e220008000a00 */
[--C-:B------:R-:W-:Y:S01]  /*b090*/  HADD2.F32 R8, -RZ, R56.reuse.H0_H0 ;  /* 0x20000038ff087230 */ /* 0x100fe20000004100 */
[----:B------:R-:W-:Y:S01]  /*b0a0*/  FMUL.FTZ R86, R19, R86 ;  /* 0x0000005613567220 */ /* 0x000fe20000410000 */
[----:B------:R-:W-:Y:S01]  /*b0b0*/  HADD2.F32 R9, -RZ, R56.H1_H1 ;  /* 0x30000038ff097230 */ /* 0x000fe20000004100 */
[----:B------:R-:W-:Y:S01]  /*b0c0*/  FMUL.FTZ R87, R18, R87 ;  /* 0x0000005712577220 */ /* 0x000fe20000410000 */
[----:B------:R-:W-:-:S02]  /*b0d0*/  HADD2.F32 R56, -RZ, R58.H0_H0 ;  /* 0x2000003aff387230 */ /* 0x000fc40000004100 */
[----:B------:R-:W-:Y:S01]  /*b0e0*/  HADD2.F32 R57, -RZ, R58.H1_H1 ;  /* 0x3000003aff397230 */ /* 0x000fe20000004100 */
[----:B------:R-:W-:Y:S01]  /*b0f0*/  F2FP.PACK_AB R86, RZ, R86 ;  /* 0x00000056ff56723e */ /* 0x000fe200000000ff */
[----:B------:R-:W-:Y:S01]  /*b100*/  HADD2.F32 R58, -RZ, R59.H0_H0 ;  /* 0x2000003bff3a7230 */ /* 0x000fe20000004100 */
[C---:B------:R-:W-:Y:S01]  /*b110*/  FFMA.FTZ R63, R69.reuse, R56, RZ ;  /* 0x00000038453f7223 */ /* 0x040fe200000100ff */
[----:B------:R-:W-:Y:S01]  /*b120*/  HADD2.F32 R60, -RZ, R61.H0_H0 ;  /* 0x2000003dff3c7230 */ /* 0x000fe20000004100 */
[----:B------:R-:W-:Y:S01]  /*b130*/  F2FP.PACK_AB R87, RZ, R87 ;  /* 0x00000057ff57723e */ /* 0x000fe200000000ff */
[-C--:B------:R-:W-:Y:S01]  /*b140*/  HFMA2 R78, R62, R3.reuse.H1_H1, -72, -72 ;  /* 0xd480d4803e4e7431 */ /* 0x080fe20000060003 */
        /* <DEDUP_REMOVED lines=11> */
[-C--:B------:R-:W-:Y:S01]  /*b200*/  HFMA2 R65, R64, R3.reuse.H1_H1, -72, -72 ;  /* 0xd480d48040417431 */ /* 0x080fe20000060003 */
[----:B------:R-:W-:Y:S01]  /*b210*/  FFMA.FTZ R75, R68, R61, R69 ;  /* 0x0000003d444b7223 */ /* 0x000fe20000010045 */
[----:B------:R-:W-:Y:S01]  /*b220*/  LOP3.LUT R68, R67, 0x64006400, RZ, 0xfc, !PT ;  /* 0x6400640043447812 */ /* 0x000fe200078efcff */
[----:B------:R-:W-:Y:S01]  /*b230*/  HFMA2 R67, R66, R3.H1_H1, -72, -72 ;  /* 0xd480d48042437431 */ /* 0x000fe20000060003 */
[----:B------:R-:W-:Y:S01]  /*b240*/  FFMA.FTZ R71, R62, R73, R71 ;  /* 0x000000493e477223 */ /* 0x000fe20000010047 */
[----:B------:R-:W-:-:S02]  /*b250*/  HADD2.F32 R64, -RZ, R65.H0_H0 ;  /* 0x20000041ff407230 */ /* 0x000fc40000004100 */
[----:B------:R-:W-:Y:S02]  /*b260*/  HFMA2 R69, R68, R3.H1_H1, -72, -72 ;  /* 0xd480d48044457431 */ /* 0x000fe40000060003 */
        /* <DEDUP_REMOVED lines=46> */
[-C--:B------:R-:W-:Y:S01]  /*b550*/  HFMA2 R4, R4, R3.reuse.H1_H1, -72, -72 ;  /* 0xd480d48004047431 */ /* 0x080fe20000060003 */
[----:B------:R-:W-:Y:S01]  /*b560*/  FFMA.FTZ R83, R74, R82, R83 ;  /* 0x000000524a537223 */ /* 0x000fe20000010053 */
[-C--:B------:R-:W-:Y:S01]  /*b570*/  HFMA2 R95, R80, R3.reuse.H1_H1, -72, -72 ;  /* 0xd480d480505f7431 */ /* 0x080fe20000060003 */
[C---:B------:R-:W-:Y:S01]  /*b580*/  FFMA.FTZ R89, R82.reuse, R75, R89 ;  /* 0x0000004b52597223 */ /* 0x040fe20000010059 */
[----:B------:R-:W-:Y:S01]  /*b590*/  HADD2.F32 R77, -RZ, R94.H1_H1 ;  /* 0x3000005eff4d7230 */ /* 0x000fe20000004100 */
[----:B------:R-:W-:Y:S01]  /*b5a0*/  FFMA.FTZ R91, R82, R76, R91 ;  /* 0x0000004c525b7223 */ /* 0x000fe2000001005b */
[----:B------:R-:W-:-:S02]  /*b5b0*/  HFMA2 R6, R6, R3.H1_H1, -72, -72 ;  /* 0xd480d48006067431 */ /* 0x000fc40000060003 */
[----:B------:R-:W-:Y:S01]  /*b5c0*/  HFMA2 R93, R78, R3.H1_H1, -72, -72 ;  /* 0xd480d4804e5d7431 */ /* 0x000fe20000060003 */
[----:B------:R-:W-:Y:S01]  /*b5d0*/  FFMA.FTZ R82, R82, R77, R90 ;  /* 0x0000004d52527223 */ /* 0x000fe2000001005a */
[----:B------:R-:W-:Y:S02]  /*b5e0*/  HADD2.F32 R78, -RZ, R4.H0_H0 ;  /* 0x20000004ff4e7230 */ /* 0x000fe40000004100 */
[----:B------:R-:W-:Y:S02]  /*b5f0*/  HADD2.F32 R81, -RZ, R95.H0_H0 ;  /* 0x2000005fff517230 */ /* 0x000fe40000004100 */
[--C-:B------:R-:W-:Y:S01]  /*b600*/  HADD2.F32 R79, -RZ, R6.reuse.H0_H0 ;  /* 0x20000006ff4f7230 */ /* 0x100fe20000004100 */
[----:B------:R-:W-:Y:S01]  /*b610*/  FFMA.FTZ R7, R78, R88, R83 ;  /* 0x000000584e077223 */ /* 0x000fe20000010053 */
[----:B------:R-:W-:Y:S01]  /*b620*/  HADD2.F32 R80, -RZ, R93.H0_H0 ;  /* 0x2000005dff507230 */ /* 0x000fe20000004100 */
[----:B------:R-:W-:Y:S01]  /*b630*/  FFMA.FTZ R92, R88, R81, R82 ;  /* 0x00000051585c7223 */ /* 0x000fe20000010052 */
[----:B------:R-:W-:Y:S01]  /*b640*/  HADD2.F32 R83, -RZ, R6.H1_H1 ;  /* 0x30000006ff537230 */ /* 0x000fe20000004100 */
[----:B------:R-:W-:Y:S01]  /*b650*/  FMUL.FTZ R6, R27, R84 ;  /* 0x000000541b067220 */ /* 0x000fe20000410000 */
[----:B------:R-:W-:Y:S01]  /*b660*/  HADD2.F32 R82, -RZ, R4.H1_H1 ;  /* 0x30000004ff527230 */ /* 0x000fe20000004100 */
[----:B------:R-:W-:Y:S01]  /*b670*/  FMUL.FTZ R4, R28, R85 ;  /* 0x000000551c047220 */ /* 0x000fe20000410000 */
[----:B------:R-:W-:Y:S01]  /*b680*/  HADD2.F32 R5, -RZ, R5.H1_H1 ;  /* 0x30000005ff057230 */ /* 0x000fe20000004100 */
[C---:B------:R-:W-:Y:S01]  /*b690*/  FFMA.FTZ R90, R88.reuse, R79, R89 ;  /* 0x0000004f585a7223 */ /* 0x040fe20000010059 */
[----:B------:R-:W-:Y:S01]  /*b6a0*/  HADD2.F32 R84, -RZ, R93.H1_H1 ;  /* 0x3000005dff547230 */ /* 0x000fe20000004100 */
[----:B------:R-:W-:Y:S01]  /*b6b0*/  FFMA.FTZ R91, R88, R80, R91 ;  /* 0x00000050585b7223 */ /* 0x000fe2000001005b */
        /* <DEDUP_REMOVED lines=75> */
.L_x_2824:
        /* <DEDUP_REMOVED lines=59> */
.L_x_2821:
[----:B------:R-:W-:Y:S01]  /*bf20*/  IADD3 R31, R31, 0x20, RZ ;  /* 0x000000201f1f7810 */ /* 0x000fe20007ffe0ff */
[----:B------:R-:W-:Y:S01]  /*bf30*/  IMAD.MOV.U32 R5, RZ, RZ, c[0x0][0x18c] ;  /* 0x00006300ff057624 */ /* 0x000fe200078e00ff */
[----:B------:R-:W-:Y:S02]  /*bf40*/  UIADD3 UR4, UR4, 0x40, URZ ;  /* 0x0000004004047890 */ /* 0x000fe4000fffe03f */
[----:B------:R-:W-:Y:S01]  /*bf50*/  ISETP.GE.AND P0, PT, R31, c[0x0][0x1b4], PT ;  /* 0x00006d001f007a0c */ /* 0x000fe20003f06270 */
[----:B------:R-:W-:Y:S01]  /*bf60*/  IMAD.WIDE R32, R5, 0x10, R32 ;  /* 0x0000001005207825 */ /* 0x000fe200078e0220 */
[----:B------:R-:W-:-:S13]  /*bf70*/  ISETP.LT.AND P2, PT, R31, R0, PT ;  /* 0x000000001f00720c */ /* 0x000fda0003f41270 */
[----:B------:R-:W-:Y:S05]  /*bf80*/  @!P0 BRA P2, `(.L_x_2825) ;  /* 0xffffce7000008947 */ /* 0x000fea000103ffff */
.L_x_2820:
[----:B------:R-:W-:-:S04]  /*bf90*/  ISETP.GE.AND P0, PT, R31, R0, PT ;  /* 0x000000001f00720c */ /* 0x000fc80003f06270 */
[----:B------:R-:W-:-:S13]  /*bfa0*/  ISETP.GE.OR P0, PT, R31, c[0x0][0x1b8], P0 ;  /* 0x00006e001f007a0c */ /* 0x000fda0000706670 */
[----:B------:R-:W-:Y:S05]  /*bfb0*/  @P0 BRA `(.L_x_2826) ;  /* 0x000018b000000947 */ /* 0x000fea0003800000 */
.L_x_2828:
[----:B------:R-:W-:-:S04]  /*bfc0*/  IMAD.MOV.U32 R27, RZ, RZ, c[0x0][0x18c] ;  /* 0x00006300ff1b7624 */ /* 0x000fc800078e00ff */
[----:B-1---5:R-:W-:Y:S02]  /*bfd0*/  IMAD.WIDE R4, R27, 0x4, R32 ;  /* 0x000000041b047825 */ /* 0x022fe400078e0220 */
        /* <DEDUP_REMOVED lines=10> */
[----:B------:R-:W-:Y:S01]  /*c080*/  SHF.R.U32.HI R36, RZ, 0xf, R34 ;  /* 0x0000000fff247819 */ /* 0x000fe20000011622 */
[----:B------:R-:W-:Y:S01]  /*c090*/  IMAD.MOV.U32 R63, RZ, RZ, 0x2400 ;  /* 0x00002400ff3f7424 */ /* 0x000fe200078e00ff */
[----:B------:R-:W-:Y:S02]  /*c0a0*/  LOP3.LUT R12, R32, 0x380038, RZ, 0xc0, !PT ;  /* 0x00380038200c7812 */ /* 0x000fe400078ec0ff */
[----:B------:R-:W-:-:S02]  /*c0b0*/  SHF.R.U32.HI R17, RZ, 0x6, R32 ;  /* 0x00000006ff117819 */ /* 0x000fc40000011620 */
[----:B------:R-:W-:Y:S02]  /*c0c0*/  LOP3.LUT R71, R32, 0x70007, RZ, 0xc0, !PT ;  /* 0x0007000720477812 */ /* 0x000fe400078ec0ff */
[C---:B------:R-:W-:Y:S02]  /*c0d0*/  LOP3.LUT R16, R34.reuse, 0x380038, RZ, 0xc0, !PT ;  /* 0x0038003822107812 */ /* 0x040fe400078ec0ff */
[----:B------:R-:W-:Y:S02]  /*c0e0*/  SHF.R.U32.HI R65, RZ, 0x6, R34 ;  /* 0x00000006ff417819 */ /* 0x000fe40000011622 */
        /* <DEDUP_REMOVED lines=10> */
[C---:B------:R-:W-:Y:S02]  /*c190*/  LOP3.LUT R15, R9.reuse, 0x380038, RZ, 0xc0, !PT ;  /* 0x00380038090f7812 */ /* 0x040fe400078ec0ff */
[----:B------:R-:W-:Y:S02]  /*c1a0*/  SHF.R.U32.HI R33, RZ, 0xe, R8 ;  /* 0x0000000eff217819 */ /* 0x000fe40000011608 */
[--C-:B------:R-:W-:Y:S02]  /*c1b0*/  SHF.R.U32.HI R35, RZ, 0xe, R9.reuse ;  /* 0x0000000eff237819 */ /* 0x100fe40000011609 */
[----:B------:R-:W-:Y:S02]  /*c1c0*/  SHF.R.U32.HI R83, RZ, 0x6, R9 ;  /* 0x00000006ff537819 */ /* 0x000fe40000011609 */
[----:B------:R-:W-:-:S02]  /*c1d0*/  LOP3.LUT R87, R9, 0x70007, RZ, 0xc0, !PT ;  /* 0x0007000709577812 */ /* 0x000fc400078ec0ff */
[--C-:B------:R-:W-:Y:S02]  /*c1e0*/  SHF.R.U32.HI R37, RZ, 0xe, R10.reuse ;  /* 0x0000000eff257819 */ /* 0x100fe4000001160a */
[----:B------:R-:W-:Y:S02]  /*c1f0*/  LOP3.LUT R30, R30, 0x10001, RZ, 0xc0, !PT ;  /* 0x000100011e1e7812 */ /* 0x000fe400078ec0ff */
        /* <DEDUP_REMOVED lines=8> */
[----:B------:R-:W-:Y:S02]  /*c280*/  LOP3.LUT R13, R13, 0x64006400, RZ, 0xfc, !PT ;  /* 0x640064000d0d7812 */ /* 0x000fe400078efcff */
[----:B------:R-:W-:-:S02]  /*c290*/  LOP3.LUT R15, R15, 0x64006400, RZ, 0xfc, !PT ;  /* 0x640064000f0f7812 */ /* 0x000fc400078efcff */
[----:B------:R-:W-:Y:S01]  /*c2a0*/  LOP3.LUT R33, R30, 0x20002, R33, 0xf8, !PT ;  /* 0x000200021e217812 */ /* 0x000fe200078ef821 */
[-C--:B------:R-:W-:Y:S01]  /*c2b0*/  HFMA2 R61, R13, R38.reuse.H0_H0, -132, -132 ;  /* 0xd820d8200d3d7431 */ /* 0x080fe20000040026 */
[----:B------:R-:W-:Y:S01]  /*c2c0*/  LOP3.LUT R37, R36, 0x20002, R37, 0xf8, !PT ;  /* 0x0002000224257812 */ /* 0x000fe200078ef825 */
[----:B------:R-:W-:Y:S01]  /*c2d0*/  HFMA2 R59, R15, R38.H0_H0, -132, -132 ;  /* 0xd820d8200f3b7431 */ /* 0x000fe20000040026 */
[----:B------:R-:W-:Y:S02]  /*c2e0*/  SHF.R.U32.HI R84, RZ, 0x6, R8 ;  /* 0x00000006ff547819 */ /* 0x000fe40000011608 */
[----:B------:R-:W-:Y:S02]  /*c2f0*/  LOP3.LUT R88, R8, 0x70007, RZ, 0xc0, !PT ;  /* 0x0007000708587812 */ /* 0x000fe400078ec0ff */
[----:B------:R-:W-:Y:S02]  /*c300*/  LOP3.LUT R32, R32, 0x10001, RZ, 0xc0, !PT ;  /* 0x0001000120207812 */ /* 0x000fe400078ec0ff */
[----:B------:R-:W-:-:S02]  /*c310*/  LOP3.LUT R57, R9, 0x64006400, RZ, 0xfc, !PT ;  /* 0x6400640009397812 */ /* 0x000fc400078efcff */
[----:B------:R-:W-:Y:S02]  /*c320*/  LOP3.LUT R35, R32, 0x20002, R35, 0xf8, !PT ;  /* 0x0002000220237812 */ /* 0x000fe400078ef823 */
[----:B------:R-:W-:Y:S01]  /*c330*/  LOP3.LUT R9, R19, 0x380038, RZ, 0xc0, !PT ;  /* 0x0038003813097812 */ /* 0x000fe200078ec0ff */
[-C--:B------:R-:W-:Y:S01]  /*c340*/  HFMA2 R57, R57, R38.reuse.H0_H0, -132, -132 ;  /* 0xd820d82039397431 */ /* 0x080fe20000040026 */
        /* <DEDUP_REMOVED lines=19> */
[----:B------:R-:W-:Y:S01]  /*c480*/  HADD2 R88, R88, -1028, -1028 ;  /* 0xe404e40458587430 */ /* 0x000fe20000000000 */
[----:B------:R-:W-:Y:S02]  /*c490*/  LOP3.LUT R94, R90, 0x64006400, RZ, 0xfc, !PT ;  /* 0x640064005a5e7812 */ /* 0x000fe400078efcff */
[----:B------:R-:W-:Y:S01]  /*c4a0*/  ISETP.GE.AND P2, PT, R2, 0x2, PT ;  /* 0x000000020200780c */ /* 0x000fe20003f46270 */
[----:B------:R-:W-:Y:S01]  /*c4b0*/  HADD2 R90, R87, -1028, -1028 ;  /* 0xe404e404575a7430 */ /* 0x000fe20000000000 */
[----:B------:R-:W-:Y:S01]  /*c4c0*/  PRMT R3, R3, 0x5410, R20 ;  /* 0x0000541003037816 */ /* 0x000fe20000000014 */
[----:B------:R-:W-:Y:S01]  /*c4d0*/  HADD2 R94, R94, -1028, -1028 ;  /* 0xe404e4045e5e7430 */ /* 0x000fe20000000000 */
[----:B------:R-:W-:-:S02]  /*c4e0*/  PRMT R21, R21, 0x5410, R22 ;  /* 0x0000541015157816 */ /* 0x000fc40000000016 */
[--C-:B--2---:R-:W-:Y:S02]  /*c4f0*/  SHF.R.U32.HI R66, RZ, 0xd, R5.reuse ;  /* 0x0000000dff427819 */ /* 0x104fe40000011605 */
[C---:B------:R-:W-:Y:S02]  /*c500*/  LOP3.LUT R11, R5.reuse, 0x380038, RZ, 0xc0, !PT ;  /* 0x00380038050b7812 */ /* 0x040fe400078ec0ff */
[----:B------:R-:W-:Y:S02]  /*c510*/  SHF.R.U32.HI R76, RZ, 0x6, R5 ;  /* 0x00000006ff4c7819 */ /* 0x000fe40000011605 */
[----:B------:R-:W-:Y:S02]  /*c520*/  LOP3.LUT R80, R5, 0x70007, RZ, 0xc0, !PT ;  /* 0x0007000705507812 */ /* 0x000fe400078ec0ff */
        /* <DEDUP_REMOVED lines=34> */
[----:B------:R-:W-:Y:S01]  /*c750*/  LOP3.LUT R74, R33, 0x40004, R74, 0xf8, !PT ;  /* 0x00040004214a7812 */ /* 0x000fe200078ef84a */
[----:B------:R-:W-:Y:S01]  /*c760*/  HFMA2 R49, R49, R38.H0_H0, -132, -132 ;  /* 0xd820d82031317431 */ /* 0x000fe20000040026 */
[----:B------:R-:W-:-:S02]  /*c770*/  LOP3.LUT R66, R35, 0x40004, R66, 0xf8, !PT ;  /* 0x0004000423427812 */ /* 0x000fc400078ef842 */
        /* <DEDUP_REMOVED lines=49> */
[----:B------:R-:W-:Y:S01]  /*ca90*/  LOP3.LUT R70, R39, 0x40004, R70, 0xf8, !PT ;  /* 0x0004000427467812 */ /* 0x000fe200078ef846 */
        /* <DEDUP_REMOVED lines=29> */
[----:B------:R-:W-:Y:S01]  /*cc70*/  HADD2 R75, R8, -1028, -1028 ;  /* 0xe404e404084b7430 */ /* 0x000fe20000000000 */
[----:B------:R-:W-:Y:S01]  /*cc80*/  LOP3.LUT R84, R84, 0x70007, RZ, 0xc0, !PT ;  /* 0x0007000754547812 */ /* 0x000fe200078ec0ff */
[----:B------:R-:W-:Y:S01]  /*cc90*/  HFMA2 R12, R17, R12, RZ.H0_H0 ;  /* 0x0000000c110c7231 */ /* 0x000fe200000400ff */
[----:B------:R-:W-:Y:S01]  /*cca0*/  LOP3.LUT R85, R85, 0x70007, RZ, 0xc0, !PT ;  /* 0x0007000755557812 */ /* 0x000fe200078ec0ff */
[----:B------:R-:W-:Y:S01]  /*ccb0*/  HADD2 R69, R9, -1028, -1028 ;  /* 0xe404e40409457430 */ /* 0x000fe20000000000 */
[-C--:B------:R-:W-:Y:S01]  /*ccc0*/  HFMA2.MMA R92, R67, R14.reuse, R92 ;  /* 0x0000000e435c7235 */ /* 0x080fe2000000005c */
[----:B------:R-:W-:Y:S01]  /*ccd0*/  HFMA2 R13, R16, R13, R12 ;  /* 0x0000000d100d7231 */ /* 0x000fe2000000000c */
[----:B------:R-:W-:Y:S01]  /*cce0*/  HFMA2.MMA R12, R75, R14, R11 ;  /* 0x0000000e4b0c7235 */ /* 0x000fe2000000000b */
[----:B------:R-:W-:Y:S01]  /*ccf0*/  HADD2 R65, R10, -1028, -1028 ;  /* 0xe404e4040a417430 */ /* 0x000fe20000000000 */
[----:B------:R-:W-:Y:S01]  /*cd00*/  LOP3.LUT R84, R84, 0x64006400, RZ, 0xfc, !PT ;  /* 0x6400640054547812 */ /* 0x000fe200078efcff */
[----:B------:R-:W0:Y:S01]  /*cd10*/  LDS.128 R8, [UR4+0x20] ;  /* 0x00002004ff087984 */ /* 0x000e220008000c00 */
[-C--:B------:R-:W-:Y:S01]  /*cd20*/  HFMA2 R91, R69, R14.reuse, R91 ;  /* 0x0000000e455b7231 */ /* 0x080fe2000000005b */
[-C--:B------:R-:W-:Y:S01]  /*cd30*/  HFMA2.MMA R92, R56, R15.reuse, R92 ;  /* 0x0000000f385c7235 */ /* 0x080fe2000000005c */
[----:B------:R-:W-:Y:S01]  /*cd40*/  HFMA2 R13, R65, R14, R13 ;  /* 0x0000000e410d7231 */ /* 0x000fe2000000000d */
[----:B------:R-:W-:Y:S01]  /*cd50*/  HFMA2.MMA R12, R60, R15, R12 ;  /* 0x0000000f3c0c7235 */ /* 0x000fe2000000000c */
[-C--:B------:R-:W-:Y:S01]  /*cd60*/  HFMA2 R91, R58, R15.reuse, R91 ;  /* 0x0000000f3a5b7231 */ /* 0x080fe2000000005b */
[----:B------:R-:W-:Y:S01]  /*cd70*/  LOP3.LUT R85, R85, 0x64006400, RZ, 0xfc, !PT ;  /* 0x6400640055557812 */ /* 0x000fe200078efcff */
[----:B------:R-:W-:Y:S01]  /*cd80*/  HFMA2 R15, R54, R15, R13 ;  /* 0x0000000f360f7231 */ /* 0x000fe2000000000d */
[-C--:B-1----:R-:W-:Y:S01]  /*cd90*/  HFMA2.MMA R13, R41, R4.reuse, R92 ;  /* 0x00000004290d7235 */ /* 0x082fe2000000005c */
[----:B------:R-:W-:Y:S01]  /*cda0*/  HADD2 R92, R89, -1028, -1028 ;  /* 0xe404e404595c7430 */ /* 0x000fe20000000000 */
[----:B------:R-:W-:Y:S01]  /*cdb0*/  HFMA2.MMA R12, R45, R4, R12 ;  /* 0x000000042d0c7235 */ /* 0x000fe2000000000c */
[-C--:B------:R-:W-:Y:S01]  /*cdc0*/  HFMA2 R91, R43, R4.reuse, R91 ;  /* 0x000000042b5b7231 */ /* 0x080fe2000000005b */
        /* <DEDUP_REMOVED lines=15> */
[----:B------:R-:W1:Y:S01]  /*cec0*/  LDS.128 R12, [UR4+0x30] ;  /* 0x00003004ff0c7984 */ /* 0x000e620008000c00 */
[----:B------:R-:W-:Y:S01]  /*ced0*/  HADD2 R86, R83, -1028, -1028 ;  /* 0xe404e40453567430 */ /* 0x000fe20000000000 */
[-C--:B------:R-:W-:Y:S01]  /*cee0*/  HFMA2.MMA R4, R84, R7.reuse, R4 ;  /* 0x0000000754047235 */ /* 0x080fe20000000004 */
[----:B------:R-:W-:Y:S01]  /*cef0*/  HADD2 R98, R98, -1028, -1028 ;  /* 0xe404e40462627430 */ /* 0x000fe20000000000 */
        /* <DEDUP_REMOVED lines=20> */
[----:B------:R-:W-:Y:S01]  /*d040*/  HADD2 R81, R80, -1028, -1028 ;  /* 0xe404e40450517430 */ /* 0x000fe20000000000 */
[-C--:B------:R-:W-:Y:S01]  /*d050*/  HFMA2.MMA R5, R79, R10.reuse, R5 ;  /* 0x0000000a4f057235 */ /* 0x080fe20000000005 */
[----:B------:R-:W-:Y:S01]  /*d060*/  LOP3.LUT R76, R76, 0x70007, RZ, 0xc0, !PT ;  /* 0x000700074c4c7812 */ /* 0x000fe200078ec0ff */
[----:B------:R-:W-:Y:S01]  /*d070*/  HFMA2.MMA R7, R83, R10, R6 ;  /* 0x0000000a53077235 */ /* 0x000fe20000000006 */
[----:B------:R-:W-:Y:S01]  /*d080*/  HADD2 R77, R72, -1028, -1028 ;  /* 0xe404e404484d7430 */ /* 0x000fe20000000000 */
[----:B------:R-:W-:Y:S01]  /*d090*/  LOP3.LUT R82, R82, 0x64006400, RZ, 0xfc, !PT ;  /* 0x6400640052527812 */ /* 0x000fe200078efcff */
[----:B------:R-:W-:Y:S01]  /*d0a0*/  HADD2 R89, R89, -1028, -1028 ;  /* 0xe404e40459597430 */ /* 0x000fe20000000000 */
[-C--:B------:R-:W-:Y:S01]  /*d0b0*/  HFMA2.MMA R6, R52, R11.reuse, R5 ;  /* 0x0000000b34067235 */ /* 0x080fe20000000005 */
[----:B------:R-:W-:Y:S01]  /*d0c0*/  LOP3.LUT R76, R76, 0x64006400, RZ, 0xfc, !PT ;  /* 0x640064004c4c7812 */ /* 0x000fe200078efcff */
[----:B------:R-:W-:Y:S01]  /*d0d0*/  HFMA2.MMA R7, R48, R11, R7 ;  /* 0x0000000b30077235 */ /* 0x000fe20000000007 */
[-C--:B------:R-:W-:Y:S01]  /*d0e0*/  HFMA2 R91, R81, R10.reuse, R91 ;  /* 0x0000000a515b7231 */ /* 0x080fe2000000005b */
[----:B------:R-:W-:Y:S01]  /*d0f0*/  LOP3.LUT R78, R78, 0x70007, RZ, 0xc0, !PT ;  /* 0x000700074e4e7812 */ /* 0x000fe200078ec0ff */
[----:B------:R-:W-:Y:S01]  /*d100*/  HADD2 R85, R82, -1028, -1028 ;  /* 0xe404e40452557430 */ /* 0x000fe20000000000 */
[----:B------:R-:W-:Y:S01]  /*d110*/  LOP3.LUT R74, R74, 0x64006400, RZ, 0xfc, !PT ;  /* 0x640064004a4a7812 */ /* 0x000fe200078efcff */
[-C--:B------:R-:W-:Y:S01]  /*d120*/  HFMA2 R4, R50, R11.reuse, R91 ;  /* 0x0000000b32047231 */ /* 0x080fe2000000005b */
[----:B------:R-:W-:Y:S01]  /*d130*/  LOP3.LUT R78, R78, 0x64006400, RZ, 0xfc, !PT ;  /* 0x640064004e4e7812 */ /* 0x000fe200078efcff */
[-C--:B-1----:R-:W-:Y:S01]  /*d140*/  HFMA2.MMA R6, R77, R12.reuse, R6 ;  /* 0x0000000c4d067235 */ /* 0x082fe20000000006 */
        /* <DEDUP_REMOVED lines=8> */
[----:B------:R-:W-:Y:S01]  /*d1d0*/  HFMA2 R6, R42, R13, R4 ;  /* 0x0000000d2a067231 */ /* 0x000fe20000000004 */
        /* <DEDUP_REMOVED lines=44> */
[----:B------:R-:W-:-:S02]  /*d4a0*/  HFMA2.MMA R4, R60, R7, R73 ;  /* 0x000000073c047235 */ /* 0x000fc40000000049 */
        /* <DEDUP_REMOVED lines=57> */
.L_x_2827:
[----:B------:R-:W-:Y:S01]  /*d840*/  UIADD3 UR4, UR4, 0x40, URZ ;  /* 0x0000004004047890 */ /* 0x000fe2000fffe03f */
[----:B-----5:R-:W-:Y:S01]  /*d850*/  IMAD.WIDE R32, R27, 0x4, R28 ;  /* 0x000000041b207825 */ /* 0x020fe200078e021c */
[----:B------:R-:W-:Y:S06]  /*d860*/  @!P0 BRA P3, `(.L_x_2828) ;  /* 0xffffe75000008947 */ /* 0x000fec000183ffff */
.L_x_2826:
[----:B------:R-:W-:-:S04]  /*d870*/  ISETP.GE.AND P0, PT, R31, R0, PT ;  /* 0x000000001f00720c */ /* 0x000fc80003f06270 */
[----:B------:R-:W-:-:S13]  /*d880*/  ISETP.GE.OR P0, PT, R31, c[0x0][0x1bc], P0 ;  /* 0x00006f001f007a0c */ /* 0x000fda0000706670 */
[----:B------:R-:W-:Y:S05]  /*d890*/  @P0 BRA `(.L_x_2829) ;  /* 0x00000d0000000947 */ /* 0x000fea0003800000 */
[----:B-----5:R-:W-:-:S05]  /*d8a0*/  IMAD.MOV.U32 R13, RZ, RZ, c[0x0][0x18c] ;  /* 0x00006300ff0d7624 */ /* 0x020fca00078e00ff */
[----:B-1----:R-:W-:-:S04]  /*d8b0*/  SHF.R.S32.HI R4, RZ, 0x1f, R13 ;  /* 0x0000001fff047819 */ /* 0x002fc8000001140d */
[----:B------:R-:W-:Y:S02]  /*d8c0*/  SHF.L.U64.HI R15, R13, 0x2, R4 ;  /* 0x000000020d0f7819 */ /* 0x000fe40000010204 */
.L_x_2831:
[----:B------:R-:W-:Y:S02]  /*d8d0*/  IADD3 R31, R31, 0x10, RZ ;  /* 0x000000101f1f7810 */ /* 0x000fe40007ffe0ff */
[----:B------:R-:W-:Y:S02]  /*d8e0*/  LEA R12, P2, R13, R32, 0x2 ;  /* 0x000000200d0c7211 */ /* 0x000fe400078410ff */
[C---:B------:R-:W-:Y:S02]  /*d8f0*/  ISETP.GE.AND P0, PT, R31.reuse, c[0x0][0x1bc], PT ;  /* 0x00006f001f007a0c */ /* 0x040fe40003f06270 */
[----:B------:R-:W-:Y:S01]  /*d900*/  ISETP.LT.AND P4, PT, R31, R0, PT ;  /* 0x000000001f00720c */ /* 0x000fe20003f81270 */
[----:B0-----:R-:W-:Y:S08]  /*d910*/  @!P1 BRA `(.L_x_2830) ;  /* 0x00000c4000009947 */ /* 0x001ff00003800000 */
        /* <DEDUP_REMOVED lines=32> */
[----:B0-----:R-:W-:Y:S01]  /*db20*/  LOP3.LUT R28, R6, 0x64006400, RZ, 0xfc, !PT ;  /* 0x64006400061c7812 */ /* 0x001fe200078efcff */
        /* <DEDUP_REMOVED lines=47> */
[----:B------:R-:W-:Y:S01]  /*de20*/  LOP3.LUT R53, R44, 0x64006400, RZ, 0xfc, !PT ;  /* 0x640064002c357812 */ /* 0x000fe200078efcff */
[----:B------:R-:W-:Y:S01]  /*de30*/  HFMA2 R41, R41, R50.H0_H0, -66, -66 ;  /* 0xd420d42029297431 */ /* 0x000fe20000040032 */
[----:B------:R-:W-:Y:S01]  /*de40*/  LOP3.LUT R42, R42, 0x64006400, RZ, 0xfc, !PT ;  /* 0x640064002a2a7812 */ /* 0x000fe200078efcff */
[----:B------:R-:W-:Y:S01]  /*de50*/  HADD2 R61, R55, -1026, -1026 ;  /* 0xe402e402373d7430 */ /* 0x000fe20000000000 */
[C---:B------:R-:W-:Y:S01]  /*de60*/  LOP3.LUT R40, R43.reuse, 0xc000c0, RZ, 0xc0, !PT ;  /* 0x00c000c02b287812 */ /* 0x040fe200078ec0ff */
[----:B------:R-:W-:Y:S01]  /*de70*/  HADD2 R59, R53, -1026, -1026 ;  /* 0xe402e402353b7430 */ /* 0x000fe20000000000 */
[----:B0-----:R-:W-:Y:S01]  /*de80*/  HFMA2.MMA R51, R57, R4, RZ ;  /* 0x0000000439337235 */ /* 0x001fe200000000ff */
[----:B------:R-:W-:-:S02]  /*de90*/  LOP3.LUT R43, R43, 0x30003, RZ, 0xc0, !PT ;  /* 0x000300032b2b7812 */ /* 0x000fc400078ec0ff */
[----:B------:R-:W-:Y:S01]  /*dea0*/  HFMA2.MMA R55, R61, R4, RZ ;  /* 0x000000043d377235 */ /* 0x000fe200000000ff */
[-C--:B------:R-:W-:Y:S01]  /*deb0*/  HFMA2 R53, R59, R4.reuse, RZ.H0_H0 ;  /* 0x000000043b357231 */ /* 0x080fe200000400ff */
[----:B------:R-:W-:Y:S01]  /*dec0*/  LOP3.LUT R50, R46, 0x64006400, RZ, 0xfc, !PT ;  /* 0x640064002e327812 */ /* 0x000fe200078efcff */
[-C--:B------:R-:W-:Y:S01]  /*ded0*/  HFMA2.MMA R51, R14, R5.reuse, R51 ;  /* 0x000000050e337235 */ /* 0x080fe20000000033 */
[----:B------:R-:W-:Y:S01]  /*dee0*/  HFMA2 R4, R63, R4, RZ.H0_H0 ;  /* 0x000000043f047231 */ /* 0x000fe200000400ff */
[----:B------:R-:W-:Y:S01]  /*def0*/  LOP3.LUT R52, R52, 0x64006400, RZ, 0xfc, !PT ;  /* 0x6400640034347812 */ /* 0x000fe200078efcff */
[----:B------:R-:W-:Y:S01]  /*df00*/  HFMA2.MMA R55, R18, R5, R55 ;  /* 0x0000000512377235 */ /* 0x000fe20000000037 */
[C---:B------:R-:W-:Y:S01]  /*df10*/  LOP3.LUT R48, R47.reuse, 0xc000c0, RZ, 0xc0, !PT ;  /* 0x00c000c02f307812 */ /* 0x040fe200078ec0ff */
[-C--:B------:R-:W-:Y:S01]  /*df20*/  HFMA2 R46, R42, R20.reuse.H1_H1, -18, -18 ;  /* 0xcc80cc802a2e7431 */ /* 0x080fe20000060014 */
[-C--:B------:R-:W-:Y:S01]  /*df30*/  HFMA2.MMA R51, R17, R6.reuse, R51 ;  /* 0x0000000611337235 */ /* 0x080fe20000000033 */
[-C--:B------:R-:W-:Y:S01]  /*df40*/  HFMA2 R53, R16, R5.reuse, R53 ;  /* 0x0000000510357231 */ /* 0x080fe20000000035 */
[----:B------:R-:W-:Y:S01]  /*df50*/  LOP3.LUT R47, R47, 0x30003, RZ, 0xc0, !PT ;  /* 0x000300032f2f7812 */ /* 0x000fe200078ec0ff */
[----:B------:R-:W-:Y:S01]  /*df60*/  HFMA2 R4, R28, R5, R4 ;  /* 0x000000051c047231 */ /* 0x000fe20000000004 */
[----:B------:R-:W-:Y:S01]  /*df70*/  LOP3.LUT R44, R45, 0xc000c0, RZ, 0xc0, !PT ;  /* 0x00c000c02d2c7812 */ /* 0x000fe200078ec0ff */
[----:B------:R-:W-:Y:S01]  /*df80*/  HFMA2 R52, R52, R20.H1_H1, -18, -18 ;  /* 0xcc80cc8034347431 */ /* 0x000fe20000060014 */
[----:B------:R-:W-:Y:S01]  /*df90*/  LOP3.LUT R40, R40, 0x64006400, RZ, 0xfc, !PT ;  /* 0x6400640028287812 */ /* 0x000fe200078efcff */
[-C--:B------:R-:W-:Y:S01]  /*dfa0*/  HFMA2 R53, R19, R6.reuse, R53 ;  /* 0x0000000613357231 */ /* 0x080fe20000000035 */
[----:B------:R-:W-:Y:S01]  /*dfb0*/  LOP3.LUT R43, R43, 0x64006400, RZ, 0xfc, !PT ;  /* 0x640064002b2b7812 */ /* 0x000fe200078efcff */
[----:B------:R-:W-:Y:S01]  /*dfc0*/  HFMA2.MMA R55, R27, R6, R55 ;  /* 0x000000061b377235 */ /* 0x000fe20000000037 */
[----:B------:R-:W-:Y:S01]  /*dfd0*/  LOP3.LUT R48, R48, 0x64006400, RZ, 0xfc, !PT ;  /* 0x6400640030307812 */ /* 0x000fe200078efcff */
[----:B------:R-:W-:Y:S01]  /*dfe0*/  HFMA2 R6, R29, R6, R4 ;  /* 0x000000061d067231 */ /* 0x000fe20000000004 */
[----:B------:R-:W-:Y:S01]  /*dff0*/  LOP3.LUT R47, R47, 0x64006400, RZ, 0xfc, !PT ;  /* 0x640064002f2f7812 */ /* 0x000fe200078efcff */
[-C--:B------:R-:W-:Y:S01]  /*e000*/  HFMA2.MMA R4, R46, R7.reuse, R51 ;  /* 0x000000072e047235 */ /* 0x080fe20000000033 */
[----:B------:R-:W-:Y:S01]  /*e010*/  LOP3.LUT R42, R44, 0x64006400, RZ, 0xfc, !PT ;  /* 0x640064002c2a7812 */ /* 0x000fe200078efcff */
[-C--:B------:R-:W-:Y:S01]  /*e020*/  HFMA2 R44, R40, R20.reuse.H1_H1, -18, -18 ;  /* 0xcc80cc80282c7431 */ /* 0x080fe20000060014 */
[----:B------:R-:W-:Y:S01]  /*e030*/  HFMA2.MMA R55, R52, R7, R55 ;  /* 0x0000000734377235 */ /* 0x000fe20000000037 */
[----:B------:R-:W-:Y:S01]  /*e040*/  HADD2 R51, R43, -1026, -1026 ;  /* 0xe402e4022b337430 */ /* 0x000fe20000000000 */
[----:B------:R-:W-:Y:S01]  /*e050*/  LOP3.LUT R45, R45, 0x30003, RZ, 0xc0, !PT ;  /* 0x000300032d2d7812 */ /* 0x000fe200078ec0ff */
[-C--:B------:R-:W-:Y:S01]  /*e060*/  HFMA2 R40, R48, R20.reuse.H1_H1, -18, -18 ;  /* 0xcc80cc8030287431 */ /* 0x080fe20000060014 */
[----:B------:R-:W-:Y:S01]  /*e070*/  LOP3.LUT R49, R49, 0x30003, RZ, 0xc0, !PT ;  /* 0x0003000331317812 */ /* 0x000fe200078ec0ff */
[-C--:B------:R-:W-:Y:S01]  /*e080*/  HFMA2 R48, R58, R20.reuse.H1_H1, -18, -18 ;  /* 0xcc80cc803a307431 */ /* 0x080fe20000060014 */
[----:B------:R-:W-:Y:S01]  /*e090*/  LOP3.LUT R45, R45, 0x64006400, RZ, 0xfc, !PT ;  /* 0x640064002d2d7812 */ /* 0x000fe200078efcff */
[----:B------:R-:W-:Y:S01]  /*e0a0*/  HADD2 R58, R47, -1026, -1026 ;  /* 0xe402e4022f3a7430 */ /* 0x000fe20000000000 */
[-C--:B-1----:R-:W-:Y:S01]  /*e0b0*/  HFMA2.MMA R4, R51, R8.reuse, R4 ;  /* 0x0000000833047235 */ /* 0x082fe20000000004 */
[----:B------:R-:W-:Y:S01]  /*e0c0*/  HFMA2 R50, R50, R20.H1_H1, -18, -18 ;  /* 0xcc80cc8032327431 */ /* 0x000fe20000060014 */
[----:B------:R-:W-:Y:S01]  /*e0d0*/  LOP3.LUT R49, R49, 0x64006400, RZ, 0xfc, !PT ;  /* 0x6400640031317812 */ /* 0x000fe200078efcff */
[----:B------:R-:W-:Y:S01]  /*e0e0*/  HADD2 R56, R45, -1026, -1026 ;  /* 0xe402e4022d387430 */ /* 0x000fe20000000000 */
[----:B------:R-:W-:Y:S01]  /*e0f0*/  PRMT R3, R3, 0x5410, R20 ;  /* 0x0000541003037816 */ /* 0x000fe20000000014 */
[----:B------:R-:W-:Y:S01]  /*e100*/  HFMA2.MMA R55, R58, R8, R55 ;  /* 0x000000083a377235 */ /* 0x000fe20000000037 */
[-C--:B------:R-:W-:Y:S01]  /*e110*/  HFMA2 R53, R50, R7.reuse, R53 ;  /* 0x0000000732357231 */ /* 0x080fe20000000035 */
[----:B------:R-:W-:Y:S01]  /*e120*/  HFMA2.MMA R5, R30, R9, R4 ;  /* 0x000000091e057235 */ /* 0x000fe20000000004 */
[----:B------:R-:W-:-:S02]  /*e130*/  HFMA2 R6, R54, R7, R6 ;  /* 0x0000000736067231 */ /* 0x000fc40000000006 */
        /* <DEDUP_REMOVED lines=9> */
[----:B------:R-:W-:-:S02]  /*e1d0*/  HFMA2 R42, R42, R20.H1_H1, -18, -18 ;  /* 0xcc80cc802a2a7431 */ /* 0x000fc40000060014 */
[-C--:B------:R-:W-:Y:S01]  /*e1e0*/  HFMA2 R53, R37, R10.reuse, R53 ;  /* 0x0000000a25357231 */ /* 0x080fe20000000035 */
[----:B------:R-:W-:Y:S01]  /*e1f0*/  HFMA2.MMA R55, R40, R11, R55 ;  /* 0x0000000b28377235 */ /* 0x000fe20000000037 */
        /* <DEDUP_REMOVED lines=54> */
.L_x_2830:
[----:B------:R-:W-:Y:S01]  /*e560*/  UIADD3 UR4, UR4, 0x20, URZ ;  /* 0x0000002004047890 */ /* 0x000fe2000fffe03f */
[----:B------:R-:W-:Y:S02]  /*e570*/  IMAD.X R33, R33, 0x1, R15, P2 ;  /* 0x0000000121217824 */ /* 0x000fe400010e060f */
[----:B------:R-:W-:Y:S01]  /*e580*/  IMAD.MOV.U32 R32, RZ, RZ, R12 ;  /* 0x000000ffff207224 */ /* 0x000fe200078e000c */
[----:B------:R-:W-:Y:S05]  /*e590*/  @!P0 BRA P4, `(.L_x_2831) ;  /* 0xfffff33000008947 */ /* 0x000fea000203ffff */
.L_x_2829:
[----:B------:R-:W-:Y:S05]  /*e5a0*/  @!P1 EXIT ;  /* 0x000000000000994d */ /* 0x000fea0003800000 */
[----:B------:R-:W2:Y:S01]  /*e5b0*/  S2R R0, SR_CTAID.X ;  /* 0x0000000000007919 */ /* 0x000ea20000002500 */
[----:B-----5:R-:W-:-:S03]  /*e5c0*/  IMAD.MOV.U32 R9, RZ, RZ, 0x2 ;  /* 0x00000002ff097424 */ /* 0x020fc600078e00ff */
[----:B------:R-:W2:Y:S04]  /*e5d0*/  S2R R3, SR_TID.X ;  /* 0x0000000000037919 */ /* 0x000ea80000002100 */
[----:B-1----:R-:W1:Y:S01]  /*e5e0*/  S2R R4, SR_CTAID.Y ;  /* 0x0000000000047919 */ /* 0x002e620000002600 */
[----:B--2---:R-:W-:Y:S02]  /*e5f0*/  IMAD R3, R0, 0x20, R3 ;  /* 0x0000002000037824 */ /* 0x004fe400078e0203 */
[----:B-1----:R-:W-:Y:S02]  /*e600*/  IMAD.SHL.U32 R0, R4, 0x2, RZ ;  /* 0x0000000204007824 */ /* 0x002fe400078e00ff */
        /* <DEDUP_REMOVED lines=9> */
.L_x_2835:
[----:B------:R-:W1:Y:S02]  /*e6a0*/  LDS R6, [R3] ;  /* 0x0000000003067984 */ /* 0x000e640000000800 */
[----:B-1----:R-:W-:-:S06]  /*e6b0*/  HADD2 R7, R6, R26 ;  /* 0x0000001a06077230 */ /* 0x002fcc0000000000 */
[----:B------:R-:W1:Y:S02]  /*e6c0*/  ATOMS.CAST.SPIN R7, [R3], R6, R7 ;  /* 0x000000060307738d */ /* 0x000e640001800007 */
[----:B-1----:R-:W-:-:S13]  /*e6d0*/  ISETP.EQ.U32.AND P0, PT, R7, 0x1, PT ;  /* 0x000000010700780c */ /* 0x002fda0003f02070 */
[----:B------:R-:W-:Y:S05]  /*e6e0*/  @!P0 BRA `(.L_x_2835) ;  /* 0xffffffb000008947 */ /* 0x000fea000383ffff */
[----:B------:R-:W-:Y:S05]  /*e6f0*/  BRA `(.L_x_2833) ;  /* 0x0000003000007947 */ /* 0x000fea0003800000 */
.L_x_2834:
[----:B------:R-:W2:Y:S02]  /*e700*/  LD.E R3, [R4.64] ;  /* 0x0000000604037980 */ /* 0x000ea4000c101900 */
[----:B--2---:R-:W-:-:S05]  /*e710*/  IMAD.IADD R3, R26, 0x1, R3 ;  /* 0x000000011a037824 */ /* 0x004fca00078e0203 */
[----:B------:R1:W-:Y:S02]  /*e720*/  ST.E [R4.64], R3 ;  /* 0x0000000304007985 */ /* 0x0003e4000c101906 */
.L_x_2833:
[----:B------:R-:W-:Y:S05]  /*e730*/  BSYNC B0 ;  /* 0x0000000000007941 */ /* 0x000fea0003800000 */
.L_x_2832:
[----:B------:R-:W2:Y:S01]  /*e740*/  ATOM.E.ADD.F16x2.RN.STRONG.GPU P0, RZ, [R4.64+0x4], R25 ;  /* 0x0000041904ff798a */ /* 0x000ea2000810e9c6 */
[----:B------:R-:W-:Y:S01]  /*e750*/  BSSY B0, `(.L_x_2836) ;  /* 0x000000f000007945 */ /* 0x000fe20003800000 */
[----:B--2---:R-:W-:Y:S05]  /*e760*/  @P0 BRA `(.L_x_2837) ;  /* 0x000000d000000947 */ /* 0x004fea0003800000 */
[----:B------:R-:W2:Y:S02]  /*e770*/  QSPC.E.S P0, RZ, [R4+0x4] ;  /* 0x0000040004ff73aa */ /* 0x000ea40000000500 */
[----:B--2---:R-:W-:Y:S05]  /*e780*/  @!P0 BRA `(.L_x_2838) ;  /* 0x0000008000008947 */ /* 0x004fea0003800000 */
[----:B-1----:R-:W-:-:S04]  /*e790*/  IADD3 R4, R4, 0x4, RZ ;  /* 0x0000000404047810 */ /* 0x002fc80007ffe0ff */
[----:B------:R-:W-:-:S05]  /*e7a0*/  LOP3.LUT R4, R4, 0xffffff, RZ, 0xc0, !PT ;  /* 0x00ffffff04047812 */ /* 0x000fca00078ec0ff */
.L_x_2839:
[----:B------:R-:W1:Y:S02]  /*e7b0*/  LDS R6, [R4] ;  /* 0x0000000004067984 */ /* 0x000e640000000800 */
[----:B-1----:R-:W-:-:S10]  /*e7c0*/  HFMA2.MMA R7, R6, 1, 1, R25 ;  /* 0x3c003c0006077835 */ /* 0x002fd40000000019 */
[----:B------:R-:W1:Y:S02]  /*e7d0*/  ATOMS.CAST.SPIN R7, [R4], R6, R7 ;  /* 0x000000060407738d */ /* 0x000e640001800007 */
[----:B-1----:R-:W-:-:S13]  /*e7e0*/  ISETP.EQ.U32.AND P0, PT, R7, 0x1, PT ;  /* 0x000000010700780c */ /* 0x002fda0003f02070 */
[----:B------:R-:W-:Y:S05]  /*e7f0*/  @!P0 BRA `(.L_x_2839) ;  /* 0xffffffb000008947 */ /* 0x000fea000383ffff */
[----:B------:R-:W-:Y:S05]  /*e800*/  BRA `(.L_x_2837) ;  /* 0x0000003000007947 */ /* 0x000fea0003800000 */
.L_x_2838:
[----:B-1----:R-:W2:Y:S02]  /*e810*/  LD.E R3, [R4.64+0x4] ;  /* 0x0000040604037980 */ /* 0x002ea4000c101900 */
[----:B--2---:R-:W-:-:S05]  /*e820*/  IMAD.IADD R3, R25, 0x1, R3 ;  /* 0x0000000119037824 */ /* 0x004fca00078e0203 */
[----:B------:R1:W-:Y:S02]  /*e830*/  ST.E [R4.64+0x4], R3 ;  /* 0x0000040304007985 */ /* 0x0003e4000c101906 */
.L_x_2837:
[----:B------:R-:W-:Y:S05]  /*e840*/  BSYNC B0 ;  /* 0x0000000000007941 */ /* 0x000fea0003800000 */
.L_x_2836:
        /* <DEDUP_REMOVED lines=10> */
.L_x_2843:
[----:B------:R-:W1:Y:S02]  /*e8f0*/  LDS R4, [R0] ;  /* 0x0000000000047984 */ /* 0x000e640000000800 */
[----:B-1----:R-:W-:-:S06]  /*e900*/  HADD2 R5, R4, R23 ;  /* 0x0000001704057230 */ /* 0x002fcc0000000000 */
[----:B------:R-:W1:Y:S02]  /*e910*/  ATOMS.CAST.SPIN R5, [R0], R4, R5 ;  /* 0x000000040005738d */ /* 0x000e640001800005 */
[----:B-1----:R-:W-:-:S13]  /*e920*/  ISETP.EQ.U32.AND P0, PT, R5, 0x1, PT ;  /* 0x000000010500780c */ /* 0x002fda0003f02070 */
[----:B------:R-:W-:Y:S05]  /*e930*/  @!P0 BRA `(.L_x_2843) ;  /* 0xffffffb000008947 */ /* 0x000fea000383ffff */
[----:B------:R-:W-:Y:S05]  /*e940*/  BRA `(.L_x_2841) ;  /* 0x0000003000007947 */ /* 0x000fea0003800000 */
.L_x_2842:
[----:B------:R-:W2:Y:S02]  /*e950*/  LD.E R0, [R2.64] ;  /* 0x0000000602007980 */ /* 0x000ea4000c101900 */
[----:B--2---:R-:W-:-:S05]  /*e960*/  IMAD.IADD R5, R23, 0x1, R0 ;  /* 0x0000000117057824 */ /* 0x004fca00078e0200 */
[----:B------:R1:W-:Y:S02]  /*e970*/  ST.E [R2.64], R5 ;  /* 0x0000000502007985 */ /* 0x0003e4000c101906 */
.L_x_2841:
[----:B------:R-:W-:Y:S05]  /*e980*/  BSYNC B0 ;  /* 0x0000000000007941 */ /* 0x000fea0003800000 */
.L_x_2840:
[----:B------:R-:W2:Y:S02]  /*e990*/  ATOM.E.ADD.F16x2.RN.STRONG.GPU P0, RZ, [R2.64+0x4], R24 ;  /* 0x0000041802ff798a */ /* 0x000ea4000810e9c6 */
[----:B--2---:R-:W-:Y:S05]  /*e9a0*/  @P0 EXIT ;  /* 0x000000000000094d */ /* 0x004fea0003800000 */
[----:B------:R-:W2:Y:S02]  /*e9b0*/  QSPC.E.S P0, RZ, [R2+0x4] ;  /* 0x0000040002ff73aa */ /* 0x000ea40000000500 */
[----:B--2---:R-:W-:Y:S05]  /*e9c0*/  @!P0 BRA `(.L_x_2844) ;  /* 0x0000008000008947 */ /* 0x004fea0003800000 */
[----:B-1----:R-:W-:-:S04]  /*e9d0*/  IADD3 R2, R2, 0x4, RZ ;  /* 0x0000000402027810 */ /* 0x002fc80007ffe0ff */
[----:B------:R-:W-:-:S05]  /*e9e0*/  LOP3.LUT R2, R2, 0xffffff, RZ, 0xc0, !PT ;  /* 0x00ffffff02027812 */ /* 0x000fca00078ec0ff */
.L_x_2845:
[----:B------:R-:W1:Y:S02]  /*e9f0*/  LDS R4, [R2] ;  /* 0x0000000002047984 */ /* 0x000e640000000800 */
[----:B-1----:R-:W-:-:S10]  /*ea00*/  HFMA2.MMA R5, R4, 1, 1, R24 ;  /* 0x3c003c0004057835 */ /* 0x002fd40000000018 */
[----:B------:R-:W1:Y:S02]  /*ea10*/  ATOMS.CAST.SPIN R5, [R2], R4, R5 ;  /* 0x000000040205738d */ /* 0x000e640001800005 */
[----:B-1----:R-:W-:-:S13]  /*ea20*/  ISETP.EQ.U32.AND P0, PT, R5, 0x1, PT ;  /* 0x000000010500780c */ /* 0x002fda0003f02070 */
[----:B------:R-:W-:Y:S05]  /*ea30*/  @!P0 BRA `(.L_x_2845) ;  /* 0xffffffb000008947 */ /* 0x000fea000383ffff */
[----:B------:R-:W-:Y:S05]  /*ea40*/  EXIT ;  /* 0x000000000000794d */ /* 0x000fea0003800000 */
.L_x_2844:
[----:B------:R-:W2:Y:S02]  /*ea50*/  LD.E R0, [R2.64+0x4] ;  /* 0x0000040602007980 */ /* 0x000ea4000c101900 */
[----:B-12---:R-:W-:-:S05]  /*ea60*/  IMAD.IADD R5, R24, 0x1, R0 ;  /* 0x0000000118057824 */ /* 0x006fca00078e0200 */
[----:B------:R-:W-:Y:S01]  /*ea70*/  ST.E [R2.64+0x4], R5 ;  /* 0x0000040502007985 */ /* 0x000fe2000c101906 */
[----:B------:R-:W-:Y:S05]  /*ea80*/  EXIT ;  /* 0x000000000000794d */ /* 0x000fea0003800000 */
.L_x_2846:
        /* <DEDUP_REMOVED lines=15> */
.L_x_3770:


//--------------------- .text._Z23gemm_half_q_half_kernelILi2ELi160ELb0ELb0ELi32EEvPK6__halfPKjS4_S2_PS0_iiiiPKtS7_iiiiiibS2_i --------------------------
	.section	.text._Z23gemm_half_q_half_kernelILi2ELi160ELb0ELb0ELi32EEvPK6__halfPKjS4_S2_PS0_iiiiPKtS7_iiiiiibS2_i,"ax",@progbits
	.sectioninfo	@"SHI_REGISTERS=64"
	.align	128
        .global         _Z23gemm_half_q_half_kernelILi2ELi160ELb0ELb0ELi32EEvPK6__halfPKjS4_S2_PS0_iiiiPKtS7_iiiiiibS2_i
        .type           _Z23gemm_half_q_half_kernelILi2ELi160ELb0ELb0ELi32EEvPK6__halfPKjS4_S2_PS0_iiiiPKtS7_iiiiiibS2_i,@function
        .size           _Z23gemm_half_q_half_kernelILi2ELi160ELb0ELb0ELi32EEvPK6__halfPKjS4_S2_PS0_iiiiPKtS7_iiiiiibS2_i,(.L_x_3771 - _Z23gemm_half_q_half_kernelILi2ELi160ELb0ELb0ELi32EEvPK6__halfPKjS4_S2_PS0_iiiiPKtS7_iiiiiibS2_i)
        .other          _Z23gemm_half_q_half_kernelILi2ELi160ELb0ELb0ELi32EEvPK6__halfPKjS4_S2_PS0_iiiiPKtS7_iiiiiibS2_i,@"STO_CUDA_ENTRY STV_DEFAULT"
_Z23gemm_half_q_half_kernelILi2ELi160ELb0ELb0ELi32EEvPK6__halfPKjS4_S2_PS0_iiiiPKtS7_iiiiiibS2_i:
.text._Z23gemm_half_q_half_kernelILi2ELi160ELb0ELb0ELi32EEvPK6__halfPKjS4_S2_PS0_iiiiPKtS7_iiiiiibS2_i:
        /* <DEDUP_REMOVED lines=39> */
.L_x_2851:
        /* <DEDUP_REMOVED lines=17> */
.L_x_2850:
        /* <DEDUP_REMOVED lines=17> */
.L_x_2849:
        /* <DEDUP_REMOVED lines=13> */
.L_x_2853:
        /* <DEDUP_REMOVED lines=17> */
.L_x_2852:
        /* <DEDUP_REMOVED lines=15> */
.L_x_2848:
[----:B------:R-:W-:Y:S05]  /*0760*/  BSYNC B0 ;  /* 0x0000000000007941 */ /* 0x000fea0003800000 */
.L_x_2847:
        /* <DEDUP_REMOVED lines=19> */
.L_x_2856:
        /* <DEDUP_REMOVED lines=11> */
.L_x_2855:
        /* <DEDUP_REMOVED lines=10> */
.L_x_2854:
        /* <DEDUP_REMOVED lines=67> */
.L_x_2858:
        /* <DEDUP_REMOVED lines=41> */
.L_x_2857:
        /* <DEDUP_REMOVED lines=12> */
[----:B------:R-:W-:Y:S01]  /*1170*/  PRMT R8, R8, 0x5410, RZ ;  /* 0x0000541008087816 */ /* 0x000fe200000000ff */
[----:B------:R-:W-:Y:S01]  /*1180*/  HADD2.F32 R12, -RZ, R5.H0_H0 ;  /* 0x20000005ff0c7230 */ /* 0x000fe20000004100 */
[----:B------:R-:W-:Y:S02]  /*1190*/  LEA R28, P3, R29, c[0x0][0x168], 0x2 ;  /* 0x00005a001d1c7a11 */ /* 0x000fe400078610ff */
[----:B------:R-:W-:Y:S01]  /*11a0*/  IADD3.X R14, R13, UR4, R14, P0, P2 ;  /* 0x000000040d0e7c10 */ /* 0x000fe200087e440e */
[----:B------:R-:W-:Y:S01]  /*11b0*/  HADD2.F32 R13, -RZ, R6.H0_H0 ;  /* 0x20000006ff0d7230 */ /* 0x000fe20000004100 */
[----:B------:R-:W-:-:S02]  /*11c0*/  UMOV UR4, URZ ;  /* 0x0000003f00047c82 */ /* 0x000fc40008000000 */
[----:B------:R-:W-:Y:S01]  /*11d0*/  LEA.HI.X R29, R29, c[0x0][0x16c], R14, 0x2, P3 ;  /* 0x00005b001d1d7a11 */ /* 0x000fe200018f140e */
[----:B------:R-:W-:Y:S02]  /*11e0*/  HADD2.F32 R14, -RZ, R7.H0_H0 ;  /* 0x20000007ff0e7230 */ /* 0x000fe40000004100 */
.L_x_2864:
[----:B0----5:R-:W-:Y:S05]  /*11f0*/  @!P1 BRA `(.L_x_2860) ;  /* 0x00000f8000009947 */ /* 0x021fea0003800000 */
        /* <DEDUP_REMOVED lines=16> */
[----:B------:R-:W-:Y:S02]  /*1300*/  SHF.R.U32.HI R40, RZ, 0x8, R17 ;  /* 0x00000008ff287819 */ /* 0x000fe40000011611 */
[----:B------:R-:W-:Y:S02]  /*1310*/  SHF.R.U32.HI R49, RZ, 0x8, R19 ;  /* 0x00000008ff317819 */ /* 0x000fe40000011613 */
[----:B------:R-:W-:Y:S01]  /*1320*/  LOP3.LUT R40, R40, 0xff, RZ, 0xc0, !PT ;  /* 0x000000ff28287812 */ /* 0x000fe200078ec0ff */
[----:B------:R0:W-:Y:S01]  /*1330*/  I2F.F16 R37, R24 ;  /* 0x0000001800257306 */ /* 0x0001e20000200c00 */
[----:B------:R-:W-:-:S02]  /*1340*/  LOP3.LUT R49, R49, 0xff, RZ, 0xc0, !PT ;  /* 0x000000ff31317812 */ /* 0x000fc400078ec0ff */
[----:B------:R-:W-:Y:S02]  /*1350*/  LEA.HI R46, R17, 0xffffff80, RZ, 0x8 ;  /* 0xffffff80112e7811 */ /* 0x000fe400078f40ff */
[----:B------:R-:W-:Y:S02]  /*1360*/  IADD3 R49, R49, -0x80, RZ ;  /* 0xffffff8031317810 */ /* 0x000fe40007ffe0ff */
[----:B------:R-:W-:Y:S01]  /*1370*/  SHF.R.U32.HI R17, RZ, 0x10, R17 ;  /* 0x00000010ff117819 */ /* 0x000fe20000011611 */
[----:B------:R1:W2:Y:S01]  /*1380*/  I2F.F16 R45, R25 ;  /* 0x00000019002d7306 */ /* 0x0002a20000200c00 */
[----:B0-----:R-:W-:Y:S02]  /*1390*/  SHF.R.U32.HI R24, RZ, 0x8, R16 ;  /* 0x00000008ff187819 */ /* 0x001fe40000011610 */
[----:B------:R-:W-:Y:S02]  /*13a0*/  LEA.HI R47, R18, 0xffffff80, RZ, 0x8 ;  /* 0xffffff80122f7811 */ /* 0x000fe400078f40ff */
[----:B------:R-:W-:-:S02]  /*13b0*/  LOP3.LUT R24, R24, 0xff, RZ, 0xc0, !PT ;  /* 0x000000ff18187812 */ /* 0x000fc400078ec0ff */
[----:B------:R-:W-:Y:S01]  /*13c0*/  LEA.HI R48, R19, 0xffffff80, RZ, 0x8 ;  /* 0xffffff8013307811 */ /* 0x000fe200078f40ff */
[----:B------:R-:W0:Y:S01]  /*13d0*/  I2F.F16 R36, R36 ;  /* 0x0000002400247306 */ /* 0x000e220000200c00 */
[----:B-1----:R-:W-:Y:S02]  /*13e0*/  SHF.R.U32.HI R25, RZ, 0x10, R16 ;  /* 0x00000010ff197819 */ /* 0x002fe40000011610 */
[----:B------:R-:W-:Y:S02]  /*13f0*/  IADD3 R16, R24, -0x80, RZ ;  /* 0xffffff8018107810 */ /* 0x000fe40007ffe0ff */
[----:B------:R-:W-:Y:S02]  /*1400*/  LOP3.LUT R39, R25, 0xff, RZ, 0xc0, !PT ;  /* 0x000000ff19277812 */ /* 0x000fe400078ec0ff */
[----:B------:R-:W1:Y:S01]  /*1410*/  LDS.64 R24, [UR4] ;  /* 0x00000004ff187984 */ /* 0x000e620008000a00 */
[----:B------:R-:W-:Y:S01]  /*1420*/  LOP3.LUT R17, R17, 0xff, RZ, 0xc0, !PT ;  /* 0x000000ff11117812 */ /* 0x000fe200078ec0ff */
[----:B------:R-:W-:Y:S01]  /*1430*/  I2F.F16 R16, R16 ;  /* 0x0000001000107306 */ /* 0x000fe20000200c00 */
[----:B------:R-:W-:Y:S01]  /*1440*/  IADD3 R42, R39, -0x80, RZ ;  /* 0xffffff80272a7810 */ /* 0x000fe20007ffe0ff */
[----:B--2---:R-:W-:Y:S01]  /*1450*/  HADD2.F32 R45, -RZ, R45.H0_H0 ;  /* 0x2000002dff2d7230 */ /* 0x004fe20000004100 */
[----:B------:R-:W-:-:S02]  /*1460*/  IADD3 R39, R40, -0x80, RZ ;  /* 0xffffff8028277810 */ /* 0x000fc40007ffe0ff */
[--C-:B------:R-:W-:Y:S02]  /*1470*/  SHF.R.U32.HI R40, RZ, 0x8, R18.reuse ;  /* 0x00000008ff287819 */ /* 0x100fe40000011612 */
[----:B------:R-:W-:Y:S01]  /*1480*/  SHF.R.U32.HI R18, RZ, 0x10, R18 ;  /* 0x00000010ff127819 */ /* 0x000fe20000011612 */
[----:B------:R-:W-:Y:S01]  /*1490*/  I2F.F16 R49, R49 ;  /* 0x0000003100317306 */ /* 0x000fe20000200c00 */
[----:B------:R-:W-:Y:S01]  /*14a0*/  LOP3.LUT R40, R40, 0xff, RZ, 0xc0, !PT ;  /* 0x000000ff28287812 */ /* 0x000fe200078ec0ff */
[----:B0-----:R-:W-:Y:S01]  /*14b0*/  HADD2.F32 R36, -RZ, R36.H0_H0 ;  /* 0x20000024ff247230 */ /* 0x001fe20000004100 */
[----:B------:R-:W-:Y:S02]  /*14c0*/  SHF.R.U32.HI R19, RZ, 0x10, R19 ;  /* 0x00000010ff137819 */ /* 0x000fe40000011613 */
[----:B------:R-:W-:Y:S02]  /*14d0*/  IADD3 R40, R40, -0x80, RZ ;  /* 0xffffff8028287810 */ /* 0x000fe40007ffe0ff */
[----:B------:R-:W-:Y:S01]  /*14e0*/  IADD3 R17, R17, -0x80, RZ ;  /* 0xffffff8011117810 */ /* 0x000fe20007ffe0ff */
[----:B------:R-:W0:Y:S01]  /*14f0*/  I2F.F16 R39, R39 ;  /* 0x0000002700277306 */ /* 0x000e220000200c00 */
[----:B------:R-:W-:-:S02]  /*1500*/  LOP3.LUT R18, R18, 0xff, RZ, 0xc0, !PT ;  /* 0x000000ff12127812 */ /* 0x000fc400078ec0ff */
[----:B------:R-:W-:Y:S02]  /*1510*/  LOP3.LUT R19, R19, 0xff, RZ, 0xc0, !PT ;  /* 0x000000ff13137812 */ /* 0x000fe400078ec0ff */
[----:B------:R-:W-:Y:S02]  /*1520*/  IADD3 R44, R18, -0x80, RZ ;  /* 0xffffff80122c7810 */ /* 0x000fe40007ffe0ff */
[----:B------:R-:W-:Y:S01]  /*1530*/  IADD3 R52, R19, -0x80, RZ ;  /* 0xffffff8013347810 */ /* 0x000fe20007ffe0ff */
[----:B------:R-:W2:Y:S01]  /*1540*/  I2F.F16 R40, R40 ;  /* 0x0000002800287306 */ /* 0x000ea20000200c00 */
[----:B------:R-:W-:Y:S02]  /*1550*/  LEA.HI R33, R20, 0xffffff80, RZ, 0x8 ;  /* 0xffffff8014217811 */ /* 0x000fe400078f40ff */
[--C-:B------:R-:W-:Y:S02]  /*1560*/  SHF.R.U32.HI R18, RZ, 0x8, R20.reuse ;  /* 0x00000008ff127819 */ /* 0x100fe40000011614 */
[----:B------:R-:W-:Y:S01]  /*1570*/  SHF.R.U32.HI R19, RZ, 0x10, R20 ;  /* 0x00000010ff137819 */ /* 0x000fe20000011614 */
[----:B------:R-:W-:Y:S01]  /*1580*/  HADD2.F32 R20, -RZ, R38.H0_H0 ;  /* 0x20000026ff147230 */ /* 0x000fe20000004100 */
[C---:B------:R-:W-:Y:S01]  /*1590*/  LOP3.LUT R30, R21.reuse, 0xff, RZ, 0xc0, !PT ;  /* 0x000000ff151e7812 */ /* 0x040fe200078ec0ff */
[----:B------:R3:W-:Y:S01]  /*15a0*/  I2F.F16 R43, R17 ;  /* 0x00000011002b7306 */ /* 0x0007e20000200c00 */
[----:B0-----:R-:W-:Y:S01]  /*15b0*/  HADD2.F32 R38, -RZ, R39.H0_H0 ;  /* 0x20000027ff267230 */ /* 0x001fe20000004100 */
[----:B------:R-:W-:-:S02]  /*15c0*/  LEA.HI R31, R21, 0xffffff80, RZ, 0x8 ;  /* 0xffffff80151f7811 */ /* 0x000fc400078f40ff */
[----:B------:R-:W-:Y:S01]  /*15d0*/  IADD3 R41, R30, -0x80, RZ ;  /* 0xffffff801e297810 */ /* 0x000fe20007ffe0ff */
[----:B-1----:R-:W-:Y:S01]  /*15e0*/  HADD2.F32 R51, -RZ, R24.H1_H1 ;  /* 0x30000018ff337230 */ /* 0x002fe20000004100 */
[----:B------:R-:W-:Y:S01]  /*15f0*/  LOP3.LUT R30, R22, 0xff, RZ, 0xc0, !PT ;  /* 0x000000ff161e7812 */ /* 0x000fe200078ec0ff */
[----:B--2---:R-:W-:Y:S01]  /*1600*/  HADD2.F32 R39, -RZ, R40.H0_H0 ;  /* 0x20000028ff277230 */ /* 0x004fe20000004100 */
[----:B------:R-:W0:Y:S01]  /*1610*/  I2F.F16 R42, R42 ;  /* 0x0000002a002a7306 */ /* 0x000e220000200c00 */
[----:B---3--:R-:W-:Y:S01]  /*1620*/  HADD2.F32 R17, -RZ, R24.H0_H0 ;  /* 0x20000018ff117230 */ /* 0x008fe20000004100 */
[----:B------:R-:W-:Y:S01]  /*1630*/  IADD3 R34, R30, -0x80, RZ ;  /* 0xffffff801e227810 */ /* 0x000fe20007ffe0ff */
[----:B------:R-:W-:Y:S01]  /*1640*/  HADD2.F32 R24, -RZ, R35.H0_H0 ;  /* 0x20000023ff187230 */ /* 0x000fe20000004100 */
[----:B------:R-:W-:Y:S01]  /*1650*/  LOP3.LUT R30, R23, 0xff, RZ, 0xc0, !PT ;  /* 0x000000ff171e7812 */ /* 0x000fe200078ec0ff */
[----:B------:R-:W-:Y:S01]  /*1660*/  HADD2.F32 R35, -RZ, R37.H0_H0 ;  /* 0x20000025ff237230 */ /* 0x000fe20000004100 */
[C---:B------:R-:W-:Y:S01]  /*1670*/  FFMA.FTZ R53, R17.reuse, R20, RZ ;  /* 0x0000001411357223 */ /* 0x040fe200000100ff */
[----:B------:R-:W-:Y:S01]  /*1680*/  HADD2.F32 R37, -RZ, R16.H0_H0 ;  /* 0x20000010ff257230 */ /* 0x000fe20000004100 */
[----:B------:R-:W-:Y:S01]  /*1690*/  FFMA.FTZ R56, R17, R36, RZ ;  /* 0x0000002411387223 */ /* 0x000fe200000100ff */
[----:B------:R-:W-:Y:S01]  /*16a0*/  HADD2.F32 R40, -RZ, R49.H0_H0 ;  /* 0x20000031ff287230 */ /* 0x000fe20000004100 */
[----:B------:R-:W-:Y:S01]  /*16b0*/  FFMA.FTZ R54, R35, R17, RZ ;  /* 0x0000001123367223 */ /* 0x000fe200000100ff */
[----:B------:R-:W1:Y:S01]  /*16c0*/  I2F.F16 R44, R44 ;  /* 0x0000002c002c7306 */ /* 0x000e620000200c00 */
[----:B------:R-:W-:Y:S01]  /*16d0*/  FFMA.FTZ R17, R17, R24, RZ ;  /* 0x0000001811117223 */ /* 0x000fe200000100ff */
[--C-:B------:R-:W-:Y:S01]  /*16e0*/  SHF.R.U32.HI R55, RZ, 0x8, R21.reuse ;  /* 0x00000008ff377819 */ /* 0x100fe20000011615 */
[----:B------:R-:W-:Y:S01]  /*16f0*/  FFMA.FTZ R54, R37, R51, R54 ;  /* 0x0000003325367223 */ /* 0x000fe20000010036 */
[----:B------:R-:W-:Y:S01]  /*1700*/  SHF.R.U32.HI R49, RZ, 0x10, R21 ;  /* 0x00000010ff317819 */ /* 0x000fe20000011615 */
[C---:B------:R-:W-:Y:S01]  /*1710*/  FFMA.FTZ R53, R51.reuse, R38, R53 ;  /* 0x0000002633357223 */ /* 0x040fe20000010035 */
[----:B------:R-:W-:Y:S01]  /*1720*/  IADD3 R30, R30, -0x80, RZ ;  /* 0xffffff801e1e7810 */ /* 0x000fe20007ffe0ff */
[C---:B------:R-:W-:Y:S01]  /*1730*/  FFMA.FTZ R56, R51.reuse, R39, R56 ;  /* 0x0000002733387223 */ /* 0x040fe20000010038 */
[----:B------:R-:W2:Y:S01]  /*1740*/  I2F.F16 R52, R52 ;  /* 0x0000003400347306 */ /* 0x000ea20000200c00 */
[----:B------:R-:W-:Y:S01]  /*1750*/  FFMA.FTZ R51, R51, R40, R17 ;  /* 0x0000002833337223 */ /* 0x000fe20000010011 */
[----:B------:R-:W-:Y:S01]  /*1760*/  HADD2.F32 R58, -RZ, R25.H0_H0 ;  /* 0x20000019ff3a7230 */ /* 0x000fe20000004100 */
[----:B------:R-:W3:Y:S01]  /*1770*/  LDS.64 R16, [UR4+0x8] ;  /* 0x00000804ff107984 */ /* 0x000ee20008000a00 */
[----:B0-----:R-:W-:Y:S01]  /*1780*/  HADD2.F32 R21, -RZ, R42.H0_H0 ;  /* 0x2000002aff157230 */ /* 0x001fe20000004100 */
[----:B------:R-:W-:Y:S01]  /*1790*/  LOP3.LUT R18, R18, 0xff, RZ, 0xc0, !PT ;  /* 0x000000ff12127812 */ /* 0x000fe200078ec0ff */
[----:B------:R-:W-:Y:S01]  /*17a0*/  HADD2.F32 R42, -RZ, R43.H0_H0 ;  /* 0x2000002bff2a7230 */ /* 0x000fe20000004100 */
[----:B------:R-:W-:Y:S01]  /*17b0*/  LOP3.LUT R55, R55, 0xff, RZ, 0xc0, !PT ;  /* 0x000000ff37377812 */ /* 0x000fe200078ec0ff */
[----:B------:R-:W0:Y:S01]  /*17c0*/  I2F.F16 R50, R50 ;  /* 0x0000003200327306 */ /* 0x000e220000200c00 */
[----:B-1----:R-:W-:Y:S01]  /*17d0*/  HADD2.F32 R43, -RZ, R44.H0_H0 ;  /* 0x2000002cff2b7230 */ /* 0x002fe20000004100 */
[----:B------:R-:W-:Y:S01]  /*17e0*/  IADD3 R18, R18, -0x80, RZ ;  /* 0xffffff8012127810 */ /* 0x000fe20007ffe0ff */
[----:B------:R-:W-:Y:S01]  /*17f0*/  HADD2.F32 R57, -RZ, R25.H1_H1 ;  /* 0x30000019ff397230 */ /* 0x000fe20000004100 */
[----:B------:R-:W-:-:S02]  /*1800*/  LEA.HI R32, R22, 0xffffff80, RZ, 0x8 ;  /* 0xffffff8016207811 */ /* 0x000fc400078f40ff */
[C---:B------:R-:W-:Y:S01]  /*1810*/  FFMA.FTZ R56, R58.reuse, R43, R56 ;  /* 0x0000002b3a387223 */ /* 0x040fe20000010038 */
[----:B------:R-:W-:Y:S01]  /*1820*/  LOP3.LUT R19, R19, 0xff, RZ, 0xc0, !PT ;  /* 0x000000ff13137812 */ /* 0x000fe200078ec0ff */
[----:B------:R-:W1:Y:S01]  /*1830*/  I2F.F16 R46, R46 ;  /* 0x0000002e002e7306 */ /* 0x000e620000200c00 */
[----:B--2---:R-:W-:Y:S01]  /*1840*/  HADD2.F32 R44, -RZ, R52.H0_H0 ;  /* 0x20000034ff2c7230 */ /* 0x004fe20000004100 */
[----:B------:R-:W-:Y:S01]  /*1850*/  FFMA.FTZ R52, R21, R58, R54 ;  /* 0x0000003a15347223 */ /* 0x000fe20000010036 */
[----:B------:R-:W-:Y:S01]  /*1860*/  IADD3 R59, R55, -0x80, RZ ;  /* 0xffffff80373b7810 */ /* 0x000fe20007ffe0ff */
[C---:B------:R-:W-:Y:S01]  /*1870*/  FFMA.FTZ R54, R58.reuse, R42, R53 ;  /* 0x0000002a3a367223 */ /* 0x040fe20000010035 */
[----:B------:R-:W-:Y:S01]  /*1880*/  SHF.R.U32.HI R53, RZ, 0x8, R22 ;  /* 0x00000008ff357819 */ /* 0x000fe20000011616 */
[----:B------:R-:W-:Y:S01]  /*1890*/  FFMA.FTZ R51, R58, R44, R51 ;  /* 0x0000002c3a337223 */ /* 0x000fe20000010033 */
[----:B------:R-:W-:Y:S01]  /*18a0*/  SHF.R.U32.HI R58, RZ, 0x8, R23 ;  /* 0x00000008ff3a7819 */ /* 0x000fe20000011617 */
[----:B------:R-:W2:Y:S01]  /*18b0*/  I2F.F16 R47, R47 ;  /* 0x0000002f002f7306 */ /* 0x000ea20000200c00 */
[----:B------:R-:W-:Y:S01]  /*18c0*/  LOP3.LUT R53, R53, 0xff, RZ, 0xc0, !PT ;  /* 0x000000ff35357812 */ /* 0x000fe200078ec0ff */
[----:B0-----:R-:W-:Y:S01]  /*18d0*/  HADD2.F32 R25, -RZ, R50.H0_H0 ;  /* 0x20000032ff197230 */ /* 0x001fe20000004100 */
[----:B------:R-:W-:-:S02]  /*18e0*/  LOP3.LUT R58, R58, 0xff, RZ, 0xc0, !PT ;  /* 0x000000ff3a3a7812 */ /* 0x000fc400078ec0ff */
[----:B------:R-:W-:Y:S02]  /*18f0*/  IADD3 R60, R53, -0x80, RZ ;  /* 0xffffff80353c7810 */ /* 0x000fe40007ffe0ff */
[----:B------:R-:W-:Y:S01]  /*1900*/  FFMA.FTZ R52, R25, R57, R52 ;  /* 0x0000003919347223 */ /* 0x000fe20000010034 */
[----:B------:R-:W0:Y:S01]  /*1910*/  I2F.F16 R48, R48 ;  /* 0x0000003000307306 */ /* 0x000e220000200c00 */
[----:B-1----:R-:W-:Y:S01]  /*1920*/  HADD2.F32 R46, -RZ, R46.H0_H0 ;  /* 0x2000002eff2e7230 */ /* 0x002fe20000004100 */
[----:B------:R-:W-:Y:S02]  /*1930*/  SHF.R.U32.HI R22, RZ, 0x10, R22 ;  /* 0x00000010ff167819 */ /* 0x000fe40000011616 */
[----:B------:R-:W-:Y:S02]  /*1940*/  LOP3.LUT R55, R49, 0xff, RZ, 0xc0, !PT ;  /* 0x000000ff31377812 */ /* 0x000fe400078ec0ff */
[----:B------:R-:W-:Y:S01]  /*1950*/  FFMA.FTZ R54, R57, R46, R54 ;  /* 0x0000002e39367223 */ /* 0x000fe20000010036 */
[----:B------:R-:W-:Y:S01]  /*1960*/  IADD3 R19, R19, -0x80, RZ ;  /* 0xffffff8013137810 */ /* 0x000fe20007ffe0ff */
[----:B------:R-:W1:Y:S01]  /*1970*/  I2F.F16 R41, R41 ;  /* 0x0000002900297306 */ /* 0x000e620000200c00 */
[----:B--2---:R-:W-:Y:S01]  /*1980*/  HADD2.F32 R47, -RZ, R47.H0_H0 ;  /* 0x2000002fff2f7230 */ /* 0x004fe20000004100 */
[----:B------:R-:W-:-:S02]  /*1990*/  LOP3.LUT R22, R22, 0xff, RZ, 0xc0, !PT ;  /* 0x000000ff16167812 */ /* 0x000fc400078ec0ff */
[----:B------:R-:W-:Y:S02]  /*19a0*/  IADD3 R55, R55, -0x80, RZ ;  /* 0xffffff8037377810 */ /* 0x000fe40007ffe0ff */
[----:B------:R-:W-:Y:S01]  /*19b0*/  FFMA.FTZ R53, R57, R47, R56 ;  /* 0x0000002f39357223 */ /* 0x000fe20000010038 */
[----:B------:R-:W-:Y:S01]  /*19c0*/  IADD3 R56, R58, -0x80, RZ ;  /* 0xffffff803a387810 */ /* 0x000fe20007ffe0ff */
[----:B------:R-:W2:Y:S01]  /*19d0*/  I2F.F16 R34, R34 ;  /* 0x0000002200227306 */ /* 0x000ea20000200c00 */
[----:B0-----:R-:W-:Y:S01]  /*19e0*/  HADD2.F32 R48, -RZ, R48.H0_H0 ;  /* 0x20000030ff307230 */ /* 0x001fe20000004100 */
[----:B------:R-:W-:-:S04]  /*19f0*/  IADD3 R22, R22, -0x80, RZ ;  /* 0xffffff8016167810 */ /* 0x000fc80007ffe0ff */
[----:B------:R-:W-:Y:S01]  /*1a00*/  FFMA.FTZ R50, R57, R48, R51 ;  /* 0x0000003039327223 */ /* 0x000fe20000010033 */
[----:B------:R-:W-:Y:S01]  /*1a10*/  SHF.R.U32.HI R57, RZ, 0x10, R23 ;  /* 0x00000010ff397819 */ /* 0x000fe20000011617 */
[----:B------:R-:W0:Y:S01]  /*1a20*/  I2F.F16 R30, R30 ;  /* 0x0000001e001e7306 */ /* 0x000e220000200c00 */
[----:B-1----:R-:W-:Y:S02]  /*1a30*/  HADD2.F32 R41, -RZ, R41.H0_H0 ;  /* 0x20000029ff297230 */ /* 0x002fe40000004100 */
[----:B------:R-:W-:-:S05]  /*1a40*/  LOP3.LUT R58, R57, 0xff, RZ, 0xc0, !PT ;  /* 0x000000ff393a7812 */ /* 0x000fca00078ec0ff */
[----:B------:R-:W1:Y:S01]  /*1a50*/  I2F.F16 R18, R18 ;  /* 0x0000001200127306 */ /* 0x000e620000200c00 */
[----:B--2---:R-:W-:-:S07]  /*1a60*/  HADD2.F32 R34, -RZ, R34.H0_H0 ;  /* 0x20000022ff227230 */ /* 0x004fce0000004100 */
[----:B------:R3:W2:Y:S01]  /*1a70*/  I2F.F16 R49, R59 ;  /* 0x0000003b00317306 */ /* 0x0006a20000200c00 */
[----:B0-----:R-:W-:-:S07]  /*1a80*/  HADD2.F32 R57, -RZ, R30.H0_H0 ;  /* 0x2000001eff397230 */ /* 0x001fce0000004100 */
[----:B------:R0:W4:Y:S01]  /*1a90*/  I2F.F16 R51, R60 ;  /* 0x0000003c00337306 */ /* 0x0001220000200c00 */
[----:B---3--:R-:W-:-:S05]  /*1aa0*/  HADD2.F32 R59, -RZ, R16.H0_H0 ;  /* 0x20000010ff3b7230 */ /* 0x008fca0000004100 */
[----:B------:R-:W-:Y:S02]  /*1ab0*/  FFMA.FTZ R52, R45, R59, R52 ;  /* 0x0000003b2d347223 */ /* 0x000fe40000010034 */
[----:B------:R-:W3:Y:S01]  /*1ac0*/  I2F.F16 R56, R56 ;  /* 0x0000003800387306 */ /* 0x000ee20000200c00 */
[C---:B------:R-:W-:Y:S01]  /*1ad0*/  FFMA.FTZ R54, R59.reuse, R41, R54 ;  /* 0x000000293b367223 */ /* 0x040fe20000010036 */
[----:B0-----:R-:W-:Y:S01]  /*1ae0*/  IADD3 R60, R58, -0x80, RZ ;  /* 0xffffff803a3c7810 */ /* 0x001fe20007ffe0ff */
[C---:B------:R-:W-:Y:S01]  /*1af0*/  FFMA.FTZ R53, R59.reuse, R34, R53 ;  /* 0x000000223b357223 */ /* 0x040fe20000010035 */
[----:B------:R-:W-:Y:S01]  /*1b00*/  HADD2.F32 R58, -RZ, R16.H1_H1 ;  /* 0x30000010ff3a7230 */ /* 0x000fe20000004100 */
[----:B------:R-:W-:Y:S01]  /*1b10*/  FFMA.FTZ R50, R59, R57, R50 ;  /* 0x000000393b327223 */ /* 0x000fe20000010032 */
[----:B-1----:R-:W-:Y:S01]  /*1b20*/  HADD2.F32 R59, -RZ, R18.H0_H0 ;  /* 0x20000012ff3b7230 */ /* 0x002fe20000004100 */
[----:B------:R-:W-:Y:S01]  /*1b30*/  LEA.HI R18, R23, 0xffffff80, RZ, 0x8 ;  /* 0xffffff8017127811 */ /* 0x000fe200078f40ff */
[----:B------:R-:W0:Y:S01]  /*1b40*/  I2F.F16 R19, R19 ;  /* 0x0000001300137306 */ /* 0x000e220000200c00 */
[----:B--2---:R-:W-:-:S02]  /*1b50*/  HADD2.F32 R49, -RZ, R49.H0_H0 ;  /* 0x20000031ff317230 */ /* 0x004fc40000004100 */
[----:B----4-:R-:W-:Y:S01]  /*1b60*/  HADD2.F32 R30, -RZ, R51.H0_H0 ;  /* 0x20000033ff1e7230 */ /* 0x010fe20000004100 */
[----:B------:R-:W-:Y:S02]  /*1b70*/  FFMA.FTZ R52, R59, R58, R52 ;  /* 0x0000003a3b347223 */ /* 0x000fe40000010034 */
[C---:B------:R-:W-:Y:S02]  /*1b80*/  FFMA.FTZ R54, R58.reuse, R49, R54 ;  /* 0x000000313a367223 */ /* 0x040fe40000010036 */
[----:B------:R-:W1:Y:S01]  /*1b90*/  I2F.F16 R55, R55 ;  /* 0x0000003700377306 */ /* 0x000e620000200c00 */
[----:B---3--:R-:W-:Y:S01]  /*1ba0*/  HADD2.F32 R51, -RZ, R56.H0_H0 ;  /* 0x20000038ff337230 */ /* 0x008fe20000004100 */
[----:B------:R-:W-:-:S04]  /*1bb0*/  FFMA.FTZ R53, R58, R30, R53 ;  /* 0x0000001e3a357223 */ /* 0x000fc80000010035 */
[----:B------:R-:W-:Y:S02]  /*1bc0*/  FFMA.FTZ R61, R58, R51, R50 ;  /* 0x000000333a3d7223 */ /* 0x000fe40000010032 */
[----:B------:R-:W2:Y:S01]  /*1bd0*/  I2F.F16 R22, R22 ;  /* 0x0000001600167306 */ /* 0x000ea20000200c00 */
[----:B0-----:R-:W-:Y:S02]  /*1be0*/  HADD2.F32 R23, -RZ, R19.H0_H0 ;  /* 0x20000013ff177230 */ /* 0x001fe40000004100 */
[--C-:B------:R-:W-:Y:S02]  /*1bf0*/  HADD2.F32 R19, -RZ, R17.reuse.H0_H0 ;  /* 0x20000011ff137230 */ /* 0x100fe40000004100 */
[----:B------:R-:W-:-:S03]  /*1c00*/  HADD2.F32 R17, -RZ, R17.H1_H1 ;  /* 0x30000011ff117230 */ /* 0x000fc60000004100 */
        /* <DEDUP_REMOVED lines=87> */
.L_x_2860:
[----:B------:R-:W-:-:S04]  /*2180*/  IMAD.MOV.U32 R24, RZ, RZ, c[0x0][0x18c] ;  /* 0x00006300ff187624 */ /* 0x000fc800078e00ff */
[----:B------:R-:W-:-:S04]  /*2190*/  IMAD.WIDE R16, R24, 0x8, R26 ;  /* 0x0000000818107825 */ /* 0x000fc800078e021a */
[----:B------:R-:W-:-:S04]  /*21a0*/  IMAD.WIDE R20, R24, 0x8, R28 ;  /* 0x0000000818147825 */ /* 0x000fc800078e021c */
[C---:B------:R-:W-:Y:S02]  /*21b0*/  IMAD.WIDE R32, R24.reuse, 0x8, R16 ;  /* 0x0000000818207825 */ /* 0x040fe400078e0210 */
[----:B------:R-:W5:Y:S02]  /*21c0*/  LDG.E.128.CONSTANT R16, [R16.64] ;  /* 0x0000000610107981 */ /* 0x000f64000c1e9d00 */
[----:B------:R-:W-:Y:S01]  /*21d0*/  IMAD.WIDE R30, R24, 0x8, R20 ;  /* 0x00000008181e7825 */ /* 0x000fe200078e0214 */
[----:B------:R-:W-:Y:S05]  /*21e0*/  @!P1 BRA `(.L_x_2861) ;  /* 0x00000f7000009947 */ /* 0x000fea0003800000 */
[----:B------:R-:W2:Y:S01]  /*21f0*/  LDG.E.128.CONSTANT R20, [R20.64] ;  /* 0x0000000614147981 */ /* 0x000ea2000c1e9d00 */
[----:B-----5:R-:W-:Y:S02]  /*2200*/  SHF.R.U32.HI R26, RZ, 0x8, R16 ;  /* 0x00000008ff1a7819 */ /* 0x020fe40000011610 */
[----:B------:R-:W-:Y:S02]  /*2210*/  LOP3.LUT R25, R17, 0xff, RZ, 0xc0, !PT ;  /* 0x000000ff11197812 */ /* 0x000fe400078ec0ff */
[----:B------:R-:W-:-:S02]  /*2220*/  LOP3.LUT R28, R26, 0xff, RZ, 0xc0, !PT ;  /* 0x000000ff1a1c7812 */ /* 0x000fc400078ec0ff */
[----:B------:R-:W-:Y:S02]  /*2230*/  IADD3 R38, R25, -0x80, RZ ;  /* 0xffffff8019267810 */ /* 0x000fe40007ffe0ff */
[----:B------:R-:W-:Y:S02]  /*2240*/  IADD3 R50, R28, -0x80, RZ ;  /* 0xffffff801c327810 */ /* 0x000fe40007ffe0ff */
[----:B------:R-:W-:Y:S02]  /*2250*/  SHF.R.U32.HI R28, RZ, 0x8, R17 ;  /* 0x00000008ff1c7819 */ /* 0x000fe40000011611 */
[----:B------:R-:W-:Y:S01]  /*2260*/  LOP3.LUT R25, R19, 0xff, RZ, 0xc0, !PT ;  /* 0x000000ff13197812 */ /* 0x000fe200078ec0ff */
[----:B------:R-:W-:Y:S01]  /*2270*/  I2F.F16 R38, R38 ;  /* 0x0000002600267306 */ /* 0x000fe20000200c00 */
[----:B------:R-:W-:Y:S02]  /*2280*/  LOP3.LUT R28, R28, 0xff, RZ, 0xc0, !PT ;  /* 0x000000ff1c1c7812 */ /* 0x000fe400078ec0ff */
[----:B------:R-:W-:-:S02]  /*2290*/  IADD3 R34, R25, -0x80, RZ ;  /* 0xffffff8019227810 */ /* 0x000fc40007ffe0ff */
[----:B------:R-:W-:Y:S02]  /*22a0*/  IADD3 R52, R28, -0x80, RZ ;  /* 0xffffff801c347810 */ /* 0x000fe40007ffe0ff */
[C---:B------:R-:W-:Y:S01]  /*22b0*/  LEA.HI R54, R16.reuse, 0xffffff80, RZ, 0x8 ;  /* 0xffffff8010367811 */ /* 0x040fe200078f40ff */
[----:B------:R-:W-:Y:S01]  /*22c0*/  I2F.F16 R50, R50 ;  /* 0x0000003200327306 */ /* 0x000fe20000200c00 */
[----:B------:R-:W-:Y:S02]  /*22d0*/  LOP3.LUT R25, R16, 0xff, RZ, 0xc0, !PT ;  /* 0x000000ff10197812 */ /* 0x000fe400078ec0ff */
[----:B------:R-:W-:Y:S02]  /*22e0*/  SHF.R.U32.HI R16, RZ, 0x10, R16 ;  /* 0x00000010ff107819 */ /* 0x000fe40000011610 */
[----:B------:R-:W-:Y:S02]  /*22f0*/  IADD3 R37, R25, -0x80, RZ ;  /* 0xffffff8019257810 */ /* 0x000fe40007ffe0ff */
[----:B------:R-:W-:Y:S01]  /*2300*/  LOP3.LUT R16, R16, 0xff, RZ, 0xc0, !PT ;  /* 0x000000ff10107812 */ /* 0x000fe200078ec0ff */
[----:B------:R-:W0:Y:S01]  /*2310*/  I2F.F16 R34, R34 ;  /* 0x0000002200227306 */ /* 0x000e220000200c00 */
[----:B------:R-:W-:-:S02]  /*2320*/  LOP3.LUT R25, R18, 0xff, RZ, 0xc0, !PT ;  /* 0x000000ff12197812 */ /* 0x000fc400078ec0ff */
[----:B------:R-:W-:Y:S02]  /*2330*/  IADD3 R16, R16, -0x80, RZ ;  /* 0xffffff8010107810 */ /* 0x000fe40007ffe0ff */
[----:B------:R-:W-:Y:S02]  /*2340*/  SHF.R.U32.HI R39, RZ, 0x8, R18 ;  /* 0x00000008ff277819 */ /* 0x000fe40000011612 */
[----:B------:R-:W-:Y:S01]  /*2350*/  LEA.HI R51, R17, 0xffffff80, RZ, 0x8 ;  /* 0xffffff8011337811 */ /* 0x000fe200078f40ff */
[----:B------:R1:W-:Y:S01]  /*2360*/  I2F.F16 R35, R16 ;  /* 0x0000001000237306 */ /* 0x0003e20000200c00 */
[----:B------:R-:W-:Y:S02]  /*2370*/  IADD3 R36, R25, -0x80, RZ ;  /* 0xffffff8019247810 */ /* 0x000fe40007ffe0ff */
[----:B------:R-:W-:Y:S02]  /*2380*/  LOP3.LUT R40, R39, 0xff, RZ, 0xc0, !PT ;  /* 0x000000ff27287812 */ /* 0x000fe400078ec0ff */
[----:B------:R-:W-:-:S02]  /*2390*/  SHF.R.U32.HI R17, RZ, 0x10, R17 ;  /* 0x00000010ff117819 */ /* 0x000fc40000011611 */
[----:B------:R-:W-:Y:S01]  /*23a0*/  IADD3 R53, R40, -0x80, RZ ;  /* 0xffffff8028357810 */ /* 0x000fe20007ffe0ff */
[----:B------:R-:W3:Y:S01]  /*23b0*/  I2F.F16 R37, R37 ;  /* 0x0000002500257306 */ /* 0x000ee20000200c00 */
[----:B-1----:R-:W-:Y:S02]  /*23c0*/  SHF.R.U32.HI R16, RZ, 0x8, R19 ;  /* 0x00000008ff107819 */ /* 0x002fe40000011613 */
[----:B------:R-:W-:Y:S02]  /*23d0*/  LOP3.LUT R17, R17, 0xff, RZ, 0xc0, !PT ;  /* 0x000000ff11117812 */ /* 0x000fe400078ec0ff */
[----:B------:R-:W-:Y:S02]  /*23e0*/  LOP3.LUT R16, R16, 0xff, RZ, 0xc0, !PT ;  /* 0x000000ff10107812 */ /* 0x000fe400078ec0ff */
[----:B------:R-:W-:Y:S01]  /*23f0*/  LEA.HI R42, R18, 0xffffff80, RZ, 0x8 ;  /* 0xffffff80122a7811 */ /* 0x000fe200078f40ff */
[----:B------:R-:W-:Y:S01]  /*2400*/  I2F.F16 R36, R36 ;  /* 0x0000002400247306 */ /* 0x000fe20000200c00 */
[----:B------:R-:W-:-:S02]  /*2410*/  IADD3 R55, R16, -0x80, RZ ;  /* 0xffffff8010377810 */ /* 0x000fc40007ffe0ff */
[----:B------:R-:W-:Y:S02]  /*2420*/  LEA.HI R43, R19, 0xffffff80, RZ, 0x8 ;  /* 0xffffff80132b7811 */ /* 0x000fe400078f40ff */
[----:B------:R-:W-:Y:S02]  /*2430*/  IADD3 R17, R17, -0x80, RZ ;  /* 0xffffff8011117810 */ /* 0x000fe40007ffe0ff */
[----:B------:R-:W-:Y:S01]  /*2440*/  SHF.R.U32.HI R18, RZ, 0x10, R18 ;  /* 0x00000010ff127819 */ /* 0x000fe20000011612 */
[----:B------:R-:W-:Y:S01]  /*2450*/  I2F.F16 R52, R52 ;  /* 0x0000003400347306 */ /* 0x000fe20000200c00 */
[----:B------:R-:W-:Y:S02]  /*2460*/  SHF.R.U32.HI R19, RZ, 0x10, R19 ;  /* 0x00000010ff137819 */ /* 0x000fe40000011613 */
[----:B------:R-:W-:Y:S02]  /*2470*/  LOP3.LUT R18, R18, 0xff, RZ, 0xc0, !PT ;  /* 0x000000ff12127812 */ /* 0x000fe400078ec0ff */
[----:B------:R-:W-:-:S02]  /*2480*/  LOP3.LUT R19, R19, 0xff, RZ, 0xc0, !PT ;  /* 0x000000ff13137812 */ /* 0x000fc400078ec0ff */
[----:B------:R-:W-:Y:S01]  /*2490*/  IADD3 R18, R18, -0x80, RZ ;  /* 0xffffff8012127810 */ /* 0x000fe20007ffe0ff */
[----:B------:R-:W1:Y:S01]  /*24a0*/  I2F.F16 R53, R53 ;  /* 0x0000003500357306 */ /* 0x000e620000200c00 */
[----:B------:R-:W-:Y:S02]  /*24b0*/  IADD3 R19, R19, -0x80, RZ ;  /* 0xffffff8013137810 */ /* 0x000fe40007ffe0ff */
[----:B------:R-:W-:-:S05]  /*24c0*/  ISETP.GE.AND P0, PT, R2, 0x2, PT ;  /* 0x000000020200780c */ /* 0x000fca0003f06270 */
[----:B------:R-:W-:Y:S08]  /*24d0*/  I2F.F16 R55, R55 ;  /* 0x0000003700377306 */ /* 0x000ff00000200c00 */
[----:B------:R0:W4:Y:S08]  /*24e0*/  I2F.F16 R39, R17 ;  /* 0x0000001100277306 */ /* 0x0001300000200c00 */
[----:B------:R3:W4:Y:S01]  /*24f0*/  I2F.F16 R40, R18 ;  /* 0x0000001200287306 */ /* 0x0007220000200c00 */
[----:B0-----:R-:W-:-:S07]  /*2500*/  HADD2.F32 R17, -RZ, R34.H0_H0 ;  /* 0x20000022ff117230 */ /* 0x001fce0000004100 */
[----:B------:R0:W0:Y:S01]  /*2510*/  I2F.F16 R41, R19 ;  /* 0x0000001300297306 */ /* 0x0000220000200c00 */
[----:B---3--:R-:W-:Y:S02]  /*2520*/  HADD2.F32 R18, -RZ, R37.H0_H0 ;  /* 0x20000025ff127230 */ /* 0x008fe40000004100 */
[----:B-1----:R-:W-:Y:S02]  /*2530*/  HADD2.F32 R37, -RZ, R53.H0_H0 ;  /* 0x20000035ff257230 */ /* 0x002fe40000004100 */
[----:B----4-:R-:W-:-:S03]  /*2540*/  HADD2.F32 R39, -RZ, R39.H0_H0 ;  /* 0x20000027ff277230 */ /* 0x010fc60000004100 */
[----:B------:R-:W-:Y:S01]  /*2550*/  I2F.F16 R51, R51 ;  /* 0x0000003300337306 */ /* 0x000fe20000200c00 */
[----:B0-----:R-:W-:Y:S02]  /*2560*/  HADD2.F32 R19, -RZ, R36.H0_H0 ;  /* 0x20000024ff137230 */ /* 0x001fe40000004100 */
[----:B------:R-:W-:Y:S02]  /*2570*/  HADD2.F32 R36, -RZ, R52.H0_H0 ;  /* 0x20000034ff247230 */ /* 0x000fe40000004100 */
[----:B------:R-:W-:-:S03]  /*2580*/  HADD2.F32 R40, -RZ, R40.H0_H0 ;  /* 0x20000028ff287230 */ /* 0x000fc60000004100 */
[----:B------:R-:W-:Y:S01]  /*2590*/  I2F.F16 R54, R54 ;  /* 0x0000003600367306 */ /* 0x000fe20000200c00 */
[----:B------:R-:W-:-:S07]  /*25a0*/  HADD2.F32 R41, -RZ, R41.H0_H0 ;  /* 0x20000029ff297230 */ /* 0x000fce0000004100 */
[----:B------:R-:W0:Y:S08]  /*25b0*/  I2F.F16 R42, R42 ;  /* 0x0000002a002a7306 */ /* 0x000e300000200c00 */
[----:B------:R-:W1:Y:S01]  /*25c0*/  I2F.F16 R43, R43 ;  /* 0x0000002b002b7306 */ /* 0x000e620000200c00 */
[----:B0-----:R-:W-:Y:S02]  /*25d0*/  HADD2.F32 R42, -RZ, R42.H0_H0 ;  /* 0x2000002aff2a7230 */ /* 0x001fe40000004100 */
[----:B-1----:R-:W-:Y:S01]  /*25e0*/  HADD2.F32 R43, -RZ, R43.H0_H0 ;  /* 0x2000002bff2b7230 */ /* 0x002fe20000004100 */
[----:B--2---:R-:W-:-:S02]  /*25f0*/  LEA.HI R29, R22, 0xffffff80, RZ, 0x8 ;  /* 0xffffff80161d7811 */ /* 0x004fc400078f40ff */
[C---:B------:R-:W-:Y:S02]  /*2600*/  LOP3.LUT R16, R20.reuse, 0xff, RZ, 0xc0, !PT ;  /* 0x000000ff14107812 */ /* 0x040fe400078ec0ff */
[----:B------:R0:W-:Y:S01]  /*2610*/  I2F.F16 R26, R29 ;  /* 0x0000001d001a7306 */ /* 0x0001e20000200c00 */
[----:B------:R-:W-:Y:S02]  /*2620*/  LEA.HI R27, R20, 0xffffff80, RZ, 0x8 ;  /* 0xffffff80141b7811 */ /* 0x000fe400078f40ff */
[----:B------:R-:W-:Y:S02]  /*2630*/  IADD3 R44, R16, -0x80, RZ ;  /* 0xffffff80102c7810 */ /* 0x000fe40007ffe0ff */
[----:B------:R-:W-:Y:S02]  /*2640*/  LOP3.LUT R16, R21, 0xff, RZ, 0xc0, !PT ;  /* 0x000000ff15107812 */ /* 0x000fe400078ec0ff */
[----:B------:R-:W-:Y:S01]  /*2650*/  SHF.R.U32.HI R47, RZ, 0x8, R20 ;  /* 0x00000008ff2f7819 */ /* 0x000fe20000011614 */
[----:B------:R-:W-:Y:S01]  /*2660*/  I2F.F16 R27, R27 ;  /* 0x0000001b001b7306 */ /* 0x000fe20000200c00 */
[----:B0-----:R-:W0:Y:S01]  /*2670*/  LDS.64 R28, [UR4+0x10] ;  /* 0x00001004ff1c7984 */ /* 0x001e220008000a00 */
[----:B------:R-:W-:-:S02]  /*2680*/  IADD3 R46, R16, -0x80, RZ ;  /* 0xffffff80102e7810 */ /* 0x000fc40007ffe0ff */
[----:B------:R-:W-:Y:S02]  /*2690*/  LOP3.LUT R16, R22, 0xff, RZ, 0xc0, !PT ;  /* 0x000000ff16107812 */ /* 0x000fe400078ec0ff */
[----:B------:R-:W-:Y:S02]  /*26a0*/  LOP3.LUT R48, R23, 0xff, RZ, 0xc0, !PT ;  /* 0x000000ff17307812 */ /* 0x000fe400078ec0ff */
[----:B------:R-:W-:Y:S01]  /*26b0*/  IADD3 R45, R16, -0x80, RZ ;  /* 0xffffff80102d7810 */ /* 0x000fe20007ffe0ff */
[----:B------:R-:W-:Y:S01]  /*26c0*/  HADD2.F32 R16, -RZ, R38.H0_H0 ;  /* 0x20000026ff107230 */ /* 0x000fe20000004100 */
[----:B------:R-:W-:Y:S01]  /*26d0*/  LEA.HI R25, R21, 0xffffff80, RZ, 0x8 ;  /* 0xffffff8015197811 */ /* 0x000fe200078f40ff */
[----:B------:R-:W-:Y:S01]  /*26e0*/  HADD2.F32 R38, -RZ, R55.H0_H0 ;  /* 0x20000037ff267230 */ /* 0x000fe20000004100 */
[----:B------:R-:W-:Y:S01]  /*26f0*/  IADD3 R48, R48, -0x80, RZ ;  /* 0xffffff8030307810 */ /* 0x000fe20007ffe0ff */
[----:B------:R-:W1:Y:S01]  /*2700*/  I2F.F16 R44, R44 ;  /* 0x0000002c002c7306 */ /* 0x000e620000200c00 */
[----:B------:R-:W-:-:S02]  /*2710*/  SHF.R.U32.HI R58, RZ, 0x10, R21 ;  /* 0x00000010ff3a7819 */ /* 0x000fc40000011615 */
[----:B------:R-:W-:Y:S02]  /*2720*/  LOP3.LUT R47, R47, 0xff, RZ, 0xc0, !PT ;  /* 0x000000ff2f2f7812 */ /* 0x000fe400078ec0ff */
[----:B------:R-:W-:Y:S02]  /*2730*/  SHF.R.U32.HI R59, RZ, 0x8, R23 ;  /* 0x00000008ff3b7819 */ /* 0x000fe40000011617 */
[----:B------:R-:W-:Y:S01]  /*2740*/  IADD3 R47, R47, -0x80, RZ ;  /* 0xffffff802f2f7810 */ /* 0x000fe20007ffe0ff */
[----:B------:R-:W2:Y:S01]  /*2750*/  I2F.F16 R46, R46 ;  /* 0x0000002e002e7306 */ /* 0x000ea20000200c00 */
[----:B------:R-:W-:Y:S02]  /*2760*/  LOP3.LUT R58, R58, 0xff, RZ, 0xc0, !PT ;  /* 0x000000ff3a3a7812 */ /* 0x000fe400078ec0ff */
[----:B------:R-:W-:Y:S02]  /*2770*/  LOP3.LUT R59, R59, 0xff, RZ, 0xc0, !PT ;  /* 0x000000ff3b3b7812 */ /* 0x000fe400078ec0ff */
[----:B------:R-:W-:-:S02]  /*2780*/  IADD3 R58, R58, -0x80, RZ ;  /* 0xffffff803a3a7810 */ /* 0x000fc40007ffe0ff */
[----:B------:R-:W-:Y:S01]  /*2790*/  IADD3 R61, R59, -0x80, RZ ;  /* 0xffffff803b3d7810 */ /* 0x000fe20007ffe0ff */
[----:B------:R-:W3:Y:S01]  /*27a0*/  I2F.F16 R45, R45 ;  /* 0x0000002d002d7306 */ /* 0x000ee20000200c00 */
[----:B-1----:R-:W-:-:S07]  /*27b0*/  HADD2.F32 R44, -RZ, R44.H0_H0 ;  /* 0x2000002cff2c7230 */ /* 0x002fce0000004100 */
[----:B------:R-:W1:Y:S01]  /*27c0*/  I2F.F16 R48, R48 ;  /* 0x0000003000307306 */ /* 0x000e620000200c00 */
[----:B--2---:R-:W-:Y:S02]  /*27d0*/  HADD2.F32 R46, -RZ, R46.H0_H0 ;  /* 0x2000002eff2e7230 */ /* 0x004fe40000004100 */
[--C-:B0-----:R-:W-:Y:S02]  /*27e0*/  HADD2.F32 R56, -RZ, R28.reuse.H0_H0 ;  /* 0x2000001cff387230 */ /* 0x101fe40000004100 */
[----:B------:R-:W-:Y:S02]  /*27f0*/  HADD2.F32 R49, -RZ, R28.H1_H1 ;  /* 0x3000001cff317230 */ /* 0x000fe40000004100 */
[----:B------:R-:W-:Y:S01]  /*2800*/  HADD2.F32 R28, -RZ, R50.H0_H0 ;  /* 0x20000032ff1c7230 */ /* 0x000fe20000004100 */
[----:B------:R-:W-:Y:S01]  /*2810*/  FFMA.FTZ R34, R56, R16, RZ ;  /* 0x0000001038227223 */ /* 0x000fe200000100ff */
[----:B------:R-:W-:Y:S01]  /*2820*/  HADD2.F32 R52, -RZ, R29.H0_H0 ;  /* 0x2000001dff347230 */ /* 0x000fe20000004100 */
[----:B------:R-:W-:Y:S01]  /*2830*/  FFMA.FTZ R57, R18, R56, RZ ;  /* 0x0000003812397223 */ /* 0x000fe200000100ff */
[----:B------:R-:W-:Y:S01]  /*2840*/  I2F.F16 R47, R47 ;  /* 0x0000002f002f7306 */ /* 0x000fe20000200c00 */
[C---:B------:R-:W-:Y:S01]  /*2850*/  FFMA.FTZ R50, R56.reuse, R19, RZ ;  /* 0x0000001338327223 */ /* 0x040fe200000100ff */
[----:B---3--:R-:W-:Y:S01]  /*2860*/  HADD2.F32 R45, -RZ, R45.H0_H0 ;  /* 0x2000002dff2d7230 */ /* 0x008fe20000004100 */
[----:B------:R-:W-:-:S02]  /*2870*/  FFMA.FTZ R56, R56, R17, RZ ;  /* 0x0000001138387223 */ /* 0x000fc400000100ff */
[C---:B------:R-:W-:Y:S02]  /*2880*/  FFMA.FTZ R34, R49.reuse, R36, R34 ;  /* 0x0000002431227223 */ /* 0x040fe40000010022 */
[C---:B------:R-:W-:Y:S01]  /*2890*/  FFMA.FTZ R53, R49.reuse, R37, R50 ;  /* 0x0000002531357223 */ /* 0x040fe20000010032 */
[----:B------:R-:W-:Y:S01]  /*28a0*/  I2F.F16 R25, R25 ;  /* 0x0000001900197306 */ /* 0x000fe20000200c00 */
[----:B------:R-:W-:Y:S02]  /*28b0*/  FFMA.FTZ R57, R28, R49, R57 ;  /* 0x000000311c397223 */ /* 0x000fe40000010039 */
[----:B------:R-:W-:Y:S01]  /*28c0*/  FFMA.FTZ R50, R49, R38, R56 ;  /* 0x0000002631327223 */ /* 0x000fe20000010038 */
[----:B------:R-:W-:Y:S01]  /*28d0*/  SHF.R.U32.HI R49, RZ, 0x10, R20 ;  /* 0x00000010ff317819 */ /* 0x000fe20000011614 */
[----:B------:R-:W-:Y:S01]  /*28e0*/  HADD2.F32 R20, -RZ, R35.H0_H0 ;  /* 0x20000023ff147230 */ /* 0x000fe20000004100 */
[C---:B------:R-:W-:Y:S01]  /*28f0*/  FFMA.FTZ R55, R52.reuse, R39, R34 ;  /* 0x0000002734377223 */ /* 0x040fe20000010022 */
[----:B------:R-:W-:Y:S01]  /*2900*/  SHF.R.U32.HI R56, RZ, 0x8, R21 ;  /* 0x00000008ff387819 */ /* 0x000fe20000011615 */
[----:B------:R-:W0:Y:S01]  /*2910*/  LDS.64 R34, [UR4+0x18] ;  /* 0x00001804ff227984 */ /* 0x000e220008000a00 */
[----:B------:R-:W-:Y:S01]  /*2920*/  FFMA.FTZ R53, R52, R40, R53 ;  /* 0x0000002834357223 */ /* 0x000fe20000010035 */
[----:B------:R-:W-:Y:S01]  /*2930*/  HADD2.F32 R21, -RZ, R54.H0_H0 ;  /* 0x20000036ff157230 */ /* 0x000fe20000004100 */
[----:B------:R-:W-:Y:S01]  /*2940*/  LOP3.LUT R56, R56, 0xff, RZ, 0xc0, !PT ;  /* 0x000000ff38387812 */ /* 0x000fe200078ec0ff */
[----:B------:R-:W-:Y:S01]  /*2950*/  FFMA.FTZ R57, R20, R52, R57 ;  /* 0x0000003414397223 */ /* 0x000fe20000010039 */
[----:B------:R-:W-:Y:S01]  /*2960*/  LOP3.LUT R49, R49, 0xff, RZ, 0xc0, !PT ;  /* 0x000000ff31317812 */ /* 0x000fe200078ec0ff */
[----:B------:R-:W-:Y:S01]  /*2970*/  FFMA.FTZ R50, R52, R41, R50 ;  /* 0x0000002934327223 */ /* 0x000fe20000010032 */
[----:B------:R-:W-:-:S02]  /*2980*/  HADD2.F32 R52, -RZ, R29.H1_H1 ;  /* 0x3000001dff347230 */ /* 0x000fc40000004100 */
[----:B------:R-:W-:Y:S01]  /*2990*/  HADD2.F32 R29, -RZ, R51.H0_H0 ;  /* 0x20000033ff1d7230 */ /* 0x000fe20000004100 */
[----:B------:R-:W-:Y:S02]  /*29a0*/  IADD3 R51, R56, -0x80, RZ ;  /* 0xffffff8038337810 */ /* 0x000fe40007ffe0ff */
[--C-:B------:R-:W-:Y:S01]  /*29b0*/  SHF.R.U32.HI R56, RZ, 0x8, R22.reuse ;  /* 0x00000008ff387819 */ /* 0x100fe20000011616 */
[----:B------:R-:W-:Y:S01]  /*29c0*/  FFMA.FTZ R57, R21, R52, R57 ;  /* 0x0000003415397223 */ /* 0x000fe20000010039 */
[----:B------:R-:W-:Y:S01]  /*29d0*/  SHF.R.U32.HI R22, RZ, 0x10, R22 ;  /* 0x00000010ff167819 */ /* 0x000fe20000011616 */
[----:B------:R-:W-:Y:S01]  /*29e0*/  FFMA.FTZ R55, R52, R29, R55 ;  /* 0x0000001d34377223 */ /* 0x000fe20000010037 */
[----:B------:R-:W-:Y:S01]  /*29f0*/  LOP3.LUT R56, R56, 0xff, RZ, 0xc0, !PT ;  /* 0x000000ff38387812 */ /* 0x000fe200078ec0ff */
[----:B------:R-:W-:Y:S01]  /*2a00*/  FFMA.FTZ R54, R52, R42, R53 ;  /* 0x0000002a34367223 */ /* 0x000fe20000010035 */
[----:B------:R-:W-:Y:S01]  /*2a10*/  LOP3.LUT R59, R22, 0xff, RZ, 0xc0, !PT ;  /* 0x000000ff163b7812 */ /* 0x000fe200078ec0ff */
[----:B------:R-:W-:Y:S01]  /*2a20*/  FFMA.FTZ R50, R52, R43, R50 ;  /* 0x0000002b34327223 */ /* 0x000fe20000010032 */
[----:B------:R-:W-:Y:S01]  /*2a30*/  IADD3 R52, R56, -0x80, RZ ;  /* 0xffffff8038347810 */ /* 0x000fe20007ffe0ff */
[----:B------:R-:W2:Y:S01]  /*2a40*/  I2F.F16 R51, R51 ;  /* 0x0000003300337306 */ /* 0x000ea20000200c00 */
[----:B------:R-:W-:-:S02]  /*2a50*/  SHF.R.U32.HI R56, RZ, 0x10, R23 ;  /* 0x00000010ff387819 */ /* 0x000fc40000011617 */
[----:B------:R-:W-:Y:S02]  /*2a60*/  IADD3 R49, R49, -0x80, RZ ;  /* 0xffffff8031317810 */ /* 0x000fe40007ffe0ff */
[----:B------:R-:W-:Y:S02]  /*2a70*/  LOP3.LUT R56, R56, 0xff, RZ, 0xc0, !PT ;  /* 0x000000ff38387812 */ /* 0x000fe400078ec0ff */
[----:B------:R-:W-:Y:S01]  /*2a80*/  LEA.HI R23, R23, 0xffffff80, RZ, 0x8 ;  /* 0xffffff8017177811 */ /* 0x000fe200078f40ff */
[----:B------:R-:W3:Y:S01]  /*2a90*/  I2F.F16 R52, R52 ;  /* 0x0000003400347306 */ /* 0x000ee20000200c00 */
[----:B------:R-:W-:-:S07]  /*2aa0*/  IADD3 R56, R56, -0x80, RZ ;  /* 0xffffff8038387810 */ /* 0x000fce0007ffe0ff */
[----:B------:R4:W-:Y:S01]  /*2ab0*/  I2F.F16 R53, R58 ;  /* 0x0000003a00357306 */ /* 0x0009e20000200c00 */
[----:B0-----:R-:W-:-:S07]  /*2ac0*/  HADD2.F32 R60, -RZ, R34.H0_H0 ;  /* 0x20000022ff3c7230 */ /* 0x001fce0000004100 */
[----:B------:R-:W0:Y:S01]  /*2ad0*/  I2F.F16 R22, R61 ;  /* 0x0000003d00167306 */ /* 0x000e220000200c00 */
[----:B----4-:R-:W-:Y:S01]  /*2ae0*/  IADD3 R58, R59, -0x80, RZ ;  /* 0xffffff803b3a7810 */ /* 0x010fe20007ffe0ff */
[----:B-1----:R-:W-:Y:S01]  /*2af0*/  HADD2.F32 R59, -RZ, R48.H0_H0 ;  /* 0x20000030ff3b7230 */ /* 0x002fe20000004100 */
[----:B------:R-:W-:Y:S01]  /*2b00*/  FFMA.FTZ R57, R44, R60, R57 ;  /* 0x0000003c2c397223 */ /* 0x000fe20000010039 */
[----:B--2---:R-:W-:Y:S01]  /*2b10*/  HADD2.F32 R48, -RZ, R51.H0_H0 ;  /* 0x20000033ff307230 */ /* 0x004fe20000004100 */
[C---:B------:R-:W-:Y:S02]  /*2b20*/  FFMA.FTZ R55, R60.reuse, R46, R55 ;  /* 0x0000002e3c377223 */ /* 0x040fe40000010037 */
[C---:B------:R-:W-:Y:S01]  /*2b30*/  FFMA.FTZ R54, R60.reuse, R45, R54 ;  /* 0x0000002d3c367223 */ /* 0x040fe20000010036 */
[----:B------:R-:W1:Y:S01]  /*2b40*/  I2F.F16 R49, R49 ;  /* 0x0000003100317306 */ /* 0x000e620000200c00 */
[----:B------:R-:W-:Y:S01]  /*2b50*/  FFMA.FTZ R50, R60, R59, R50 ;  /* 0x0000003b3c327223 */ /* 0x000fe20000010032 */
[----:B------:R-:W-:-:S02]  /*2b60*/  HADD2.F32 R60, -RZ, R34.H1_H1 ;  /* 0x30000022ff3c7230 */ /* 0x000fc40000004100 */
[----:B------:R-:W-:Y:S02]  /*2b70*/  HADD2.F32 R34, -RZ, R47.H0_H0 ;  /* 0x2000002fff227230 */ /* 0x000fe40000004100 */
[----:B---3--:R-:W-:Y:S01]  /*2b80*/  HADD2.F32 R47, -RZ, R52.H0_H0 ;  /* 0x20000034ff2f7230 */ /* 0x008fe20000004100 */
[----:B------:R-:W-:Y:S01]  /*2b90*/  FFMA.FTZ R55, R60, R48, R55 ;  /* 0x000000303c377223 */ /* 0x000fe20000010037 */
[----:B------:R-:W2:Y:S01]  /*2ba0*/  I2F.F16 R58, R58 ;  /* 0x0000003a003a7306 */ /* 0x000ea20000200c00 */
[----:B0-----:R-:W-:Y:S01]  /*2bb0*/  HADD2.F32 R51, -RZ, R22.H0_H0 ;  /* 0x20000016ff337230 */ /* 0x001fe20000004100 */
[----:B------:R-:W-:Y:S01]  /*2bc0*/  FFMA.FTZ R57, R34, R60, R57 ;  /* 0x0000003c22397223 */ /* 0x000fe20000010039 */
[----:B------:R-:W-:Y:S01]  /*2bd0*/  HADD2.F32 R52, -RZ, R53.H0_H0 ;  /* 0x20000035ff347230 */ /* 0x000fe20000004100 */
[C---:B------:R-:W-:Y:S01]  /*2be0*/  FFMA.FTZ R54, R60.reuse, R47, R54 ;  /* 0x0000002f3c367223 */ /* 0x040fe20000010036 */
[----:B------:R-:W-:Y:S01]  /*2bf0*/  HADD2.F32 R22, -RZ, R35.H0_H0 ;  /* 0x20000023ff167230 */ /* 0x000fe20000004100 */
[----:B------:R-:W-:-:S02]  /*2c00*/  FFMA.FTZ R60, R60, R51, R50 ;  /* 0x000000333c3c7223 */ /* 0x000fc40000010032 */
[----:B------:R-:W0:Y:S01]  /*2c10*/  I2F.F16 R56, R56 ;  /* 0x0000003800387306 */ /* 0x000e220000200c00 */
[----:B-1----:R-:W-:Y:S01]  /*2c20*/  HADD2.F32 R50, -RZ, R49.H0_H0 ;  /* 0x20000031ff327230 */ /* 0x002fe20000004100 */
[----:B------:R-:W-:-:S04]  /*2c30*/  FFMA.FTZ R55, R22, R52, R55 ;  /* 0x0000003416377223 */ /* 0x000fc80000010037 */
[----:B------:R-:W-:Y:S02]  /*2c40*/  FFMA.FTZ R57, R50, R22, R57 ;  /* 0x0000001632397223 */ /* 0x000fe40000010039 */
[----:B------:R-:W1:Y:S01]  /*2c50*/  I2F.F16 R23, R23 ;  /* 0x0000001700177306 */ /* 0x000e620000200c00 */
[----:B--2---:R-:W-:Y:S02]  /*2c60*/  HADD2.F32 R49, -RZ, R58.H0_H0 ;  /* 0x2000003aff317230 */ /* 0x004fe40000004100 */
[----:B------:R-:W-:Y:S02]  /*2c70*/  HADD2.F32 R58, -RZ, R25.H0_H0 ;  /* 0x20000019ff3a7230 */ /* 0x000fe40000004100 */
[----:B------:R-:W-:Y:S02]  /*2c80*/  HADD2.F32 R25, -RZ, R26.H0_H0 ;  /* 0x2000001aff197230 */ /* 0x000fe40000004100 */
[----:B0-----:R-:W-:Y:S01]  /*2c90*/  HADD2.F32 R53, -RZ, R56.H0_H0 ;  /* 0x20000038ff357230 */ /* 0x001fe20000004100 */
[----:B------:R-:W-:Y:S01]  /*2ca0*/  FFMA.FTZ R56, R22, R49, R54 ;  /* 0x0000003116387223 */ /* 0x000fe20000010036 */
[----:B------:R-:W-:-:S03]  /*2cb0*/  HADD2.F32 R54, -RZ, R27.H0_H0 ;  /* 0x2000001bff367230 */ /* 0x000fc60000004100 */
[----:B------:R-:W-:Y:S01]  /*2cc0*/  FFMA.FTZ R60, R22, R53, R60 ;  /* 0x00000035163c7223 */ /* 0x000fe2000001003c */
[----:B------:R-:W-:Y:S02]  /*2cd0*/  HADD2.F32 R22, -RZ, R35.H1_H1 ;  /* 0x30000023ff167230 */ /* 0x000fe40000004100 */
[----:B-1----:R-:W-:-:S03]  /*2ce0*/  HADD2.F32 R35, -RZ, R23.H0_H0 ;  /* 0x20000017ff237230 */ /* 0x002fc60000004100 */
        /* <DEDUP_REMOVED lines=27> */
[-C--:B------:R-:W-:Y:S02]  /*2ea0*/  FFMA.FTZ R57, R28, R55.reuse, R57 ;  /* 0x000000371c397223 */ /* 0x080fe40000010039 */
        /* <DEDUP_REMOVED lines=43> */
.L_x_2861:
[----:B-----5:R0:W5:Y:S01]  /*3160*/  LDG.E.128.CONSTANT R16, [R32.64] ;  /* 0x0000000620107981 */ /* 0x020162000c1e9d00 */
[----:B------:R-:W-:Y:S01]  /*3170*/  IMAD.WIDE R28, R24, 0x8, R32 ;  /* 0x00000008181c7825 */ /* 0x000fe200078e0220 */
[----:B------:R-:W-:Y:S06]  /*3180*/  @!P1 BRA `(.L_x_2862) ;  /* 0x00000f7000009947 */ /* 0x000fec0003800000 */
[----:B------:R-:W2:Y:S01]  /*3190*/  LDG.E.128.CONSTANT R20, [R30.64] ;  /* 0x000000061e147981 */ /* 0x000ea2000c1e9d00 */
[----:B-----5:R-:W-:Y:S02]  /*31a0*/  SHF.R.U32.HI R26, RZ, 0x8, R16 ;  /* 0x00000008ff1a7819 */ /* 0x020fe40000011610 */
[----:B------:R-:W-:Y:S02]  /*31b0*/  LOP3.LUT R25, R17, 0xff, RZ, 0xc0, !PT ;  /* 0x000000ff11197812 */ /* 0x000fe400078ec0ff */
[----:B0-----:R-:W-:Y:S02]  /*31c0*/  LOP3.LUT R32, R26, 0xff, RZ, 0xc0, !PT ;  /* 0x000000ff1a207812 */ /* 0x001fe400078ec0ff */
[----:B------:R-:W-:-:S02]  /*31d0*/  IADD3 R38, R25, -0x80, RZ ;  /* 0xffffff8019267810 */ /* 0x000fc40007ffe0ff */
[----:B------:R-:W-:Y:S02]  /*31e0*/  IADD3 R50, R32, -0x80, RZ ;  /* 0xffffff8020327810 */ /* 0x000fe40007ffe0ff */
[----:B------:R-:W-:Y:S02]  /*31f0*/  SHF.R.U32.HI R32, RZ, 0x8, R17 ;  /* 0x00000008ff207819 */ /* 0x000fe40000011611 */
[----:B------:R-:W-:Y:S01]  /*3200*/  LOP3.LUT R25, R19, 0xff, RZ, 0xc0, !PT ;  /* 0x000000ff13197812 */ /* 0x000fe200078ec0ff */
[----:B------:R-:W-:Y:S01]  /*3210*/  I2F.F16 R38, R38 ;  /* 0x0000002600267306 */ /* 0x000fe20000200c00 */
[----:B------:R-:W-:Y:S02]  /*3220*/  LOP3.LUT R32, R32, 0xff, RZ, 0xc0, !PT ;  /* 0x000000ff20207812 */ /* 0x000fe400078ec0ff */
[----:B------:R-:W-:Y:S02]  /*3230*/  IADD3 R34, R25, -0x80, RZ ;  /* 0xffffff8019227810 */ /* 0x000fe40007ffe0ff */
[----:B------:R-:W-:-:S02]  /*3240*/  IADD3 R52, R32, -0x80, RZ ;  /* 0xffffff8020347810 */ /* 0x000fc40007ffe0ff */
        /* <DEDUP_REMOVED lines=235> */
.L_x_2862:
        /* <DEDUP_REMOVED lines=31> */
[----:B------:R-:W4:Y:S01]  /*42f0*/  I2F.F16 R37, R37 ;  /* 0x0000002500257306 */ /* 0x000f220000200c00 */
[----:B---3--:R-:W-:Y:S02]  /*4300*/  SHF.R.U32.HI R16, RZ, 0x8, R19 ;  /* 0x00000008ff107819 */ /* 0x008fe40000011613 */
        /* <DEDUP_REMOVED lines=13> */
[----:B------:R-:W3:Y:S01]  /*43e0*/  I2F.F16 R53, R53 ;  /* 0x0000003500357306 */ /* 0x000ee20000200c00 */
[----:B------:R-:W-:Y:S02]  /*43f0*/  IADD3 R19, R19, -0x80, RZ ;  /* 0xffffff8013137810 */ /* 0x000fe40007ffe0ff */
[----:B------:R-:W-:-:S05]  /*4400*/  ISETP.GE.AND P0, PT, R2, 0x2, PT ;  /* 0x000000020200780c */ /* 0x000fca0003f06270 */
[----:B------:R-:W-:Y:S08]  /*4410*/  I2F.F16 R55, R55 ;  /* 0x0000003700377306 */ /* 0x000ff00000200c00 */
[----:B------:R0:W1:Y:S08]  /*4420*/  I2F.F16 R39, R17 ;  /* 0x0000001100277306 */ /* 0x0000700000200c00 */
[----:B------:R4:W1:Y:S01]  /*4430*/  I2F.F16 R40, R18 ;  /* 0x0000001200287306 */ /* 0x0008620000200c00 */
[----:B0-----:R-:W-:-:S07]  /*4440*/  HADD2.F32 R17, -RZ, R34.H0_H0 ;  /* 0x20000022ff117230 */ /* 0x001fce0000004100 */
[----:B------:R0:W0:Y:S01]  /*4450*/  I2F.F16 R41, R19 ;  /* 0x0000001300297306 */ /* 0x0000220000200c00 */
[----:B----4-:R-:W-:Y:S02]  /*4460*/  HADD2.F32 R18, -RZ, R37.H0_H0 ;  /* 0x20000025ff127230 */ /* 0x010fe40000004100 */
[----:B---3--:R-:W-:Y:S02]  /*4470*/  HADD2.F32 R37, -RZ, R53.H0_H0 ;  /* 0x20000035ff257230 */ /* 0x008fe40000004100 */
[----:B-1----:R-:W-:-:S03]  /*4480*/  HADD2.F32 R39, -RZ, R39.H0_H0 ;  /* 0x20000027ff277230 */ /* 0x002fc60000004100 */
        /* <DEDUP_REMOVED lines=193> */
.L_x_2863:
[----:B------:R-:W-:Y:S01]  /*50a0*/  IADD3 R0, R0, 0x20, RZ ;  /* 0x0000002000007810 */ /* 0x000fe20007ffe0ff */
[----:B------:R-:W-:Y:S01]  /*50b0*/  IMAD.WIDE R30, R24, 0x8, R30 ;  /* 0x00000008181e7825 */ /* 0x000fe200078e021e */
[----:B------:R-:W-:Y:S02]  /*50c0*/  UIADD3 UR4, UR4, 0x40, URZ ;  /* 0x0000004004047890 */ /* 0x000fe4000fffe03f */
[----:B------:R-:W-:Y:S01]  /*50d0*/  ISETP.GE.AND P0, PT, R0, c[0x0][0x1a8], PT ;  /* 0x00006a0000007a0c */ /* 0x000fe20003f06270 */
[----:B------:R-:W-:Y:S01]  /*50e0*/  IMAD.WIDE R26, R24, 0x8, R28 ;  /* 0x00000008181a7825 */ /* 0x000fe200078e021c */
[----:B------:R-:W-:-:S03]  /*50f0*/  ISETP.LT.AND P2, PT, R0, R3, PT ;  /* 0x000000030000720c */ /* 0x000fc60003f41270 */
[----:B-1----:R-:W-:Y:S02]  /*5100*/  IMAD.MOV.U32 R28, RZ, RZ, R30 ;  /* 0x000000ffff1c7224 */ /* 0x002fe400078e001e */
[----:B------:R-:W-:-:S08]  /*5110*/  IMAD.MOV.U32 R29, RZ, RZ, R31 ;  /* 0x000000ffff1d7224 */ /* 0x000fd000078e001f */
[----:B------:R-:W-:Y:S05]  /*5120*/  @!P0 BRA P2, `(.L_x_2864) ;  /* 0xffffc0c000008947 */ /* 0x000fea000103ffff */
.L_x_2859:
[----:B------:R-:W-:-:S04]  /*5130*/  ISETP.GE.AND P0, PT, R0, R3, PT ;  /* 0x000000030000720c */ /* 0x000fc80003f06270 */
[----:B------:R-:W-:-:S13]  /*5140*/  ISETP.GE.OR P0, PT, R0, c[0x0][0x1ac], P0 ;  /* 0x00006b0000007a0c */ /* 0x000fda0000706670 */
[----:B------:R-:W-:Y:S05]  /*5150*/  @P0 BRA `(.L_x_2865) ;  /* 0x00001d4000000947 */ /* 0x000fea0003800000 */
[----:B------:R-:W-:Y:S02]  /*5160*/  ULDC UR5, c[0x0][0x18c] ;  /* 0x0000630000057ab9 */ /* 0x000fe40000000800 */
[----:B------:R-:W-:Y:S02]  /*5170*/  USHF.R.S32.HI UR5, URZ, 0x1f, UR5 ;  /* 0x0000001f3f057899 */ /* 0x000fe40008011405 */
.L_x_2868:
[----:B-1----:R-:W-:Y:S02]  /*5180*/  IMAD.MOV.U32 R12, RZ, RZ, R26 ;  /* 0x000000ffff0c7224 */ /* 0x002fe400078e001a */
[----:B------:R-:W-:-:S05]  /*5190*/  IMAD.MOV.U32 R13, RZ, RZ, R27 ;  /* 0x000000ffff0d7224 */ /* 0x000fca00078e001b */
[----:B-----5:R1:W5:Y:S01]  /*51a0*/  LDG.E.128.CONSTANT R20, [R12.64] ;  /* 0x000000060c147981 */ /* 0x020362000c1e9d00 */
[----:B------:R-:W-:Y:S01]  /*51b0*/  IMAD.MOV.U32 R11, RZ, RZ, c[0x0][0x18c] ;  /* 0x00006300ff0b7624 */ /* 0x000fe200078e00ff */
[----:B0-----:R-:W-:Y:S05]  /*51c0*/  @!P1 BRA `(.L_x_2866) ;  /* 0x00000e0000009947 */ /* 0x001fea0003800000 */
        /* <DEDUP_REMOVED lines=25> */
[----:B------:R-:W-:Y:S02]  /*5360*/  ISETP.GE.AND P0, PT, R2, 0x2, PT ;  /* 0x000000020200780c */ /* 0x000fe40003f06270 */
[----:B------:R-:W-:Y:S02]  /*5370*/  PRMT R4, R4, 0x5410, R5 ;  /* 0x0000541004047816 */ /* 0x000fe40000000005 */
[----:B------:R-:W-:Y:S02]  /*5380*/  PRMT R6, R6, 0x5410, R7 ;  /* 0x0000541006067816 */ /* 0x000fe40000000007 */
        /* <DEDUP_REMOVED lines=8> */
[----:B------:R-:W3:Y:S01]  /*5410*/  LDS.128 R20, [UR4] ;  /* 0x00000004ff147984 */ /* 0x000ee20008000c00 */
[----:B------:R-:W-:-:S02]  /*5420*/  SHF.R.U32.HI R46, RZ, 0xa, R24 ;  /* 0x0000000aff2e7819 */ /* 0x000fc40000011618 */
[----:B------:R-:W-:Y:S02]  /*5430*/  LOP3.LUT R30, R24, 0x3f003f, RZ, 0xc0, !PT ;  /* 0x003f003f181e7812 */ /* 0x000fe400078ec0ff */
[----:B0-----:R-:W-:Y:S02]  /*5440*/  SHF.R.U32.HI R32, RZ, 0x6, R24 ;  /* 0x00000006ff207819 */ /* 0x001fe40000011618 */
[--C-:B------:R-:W-:Y:S02]  /*5450*/  SHF.R.U32.HI R47, RZ, 0xa, R25.reuse ;  /* 0x0000000aff2f7819 */ /* 0x100fe40000011619 */
[----:B------:R-:W-:Y:S02]  /*5460*/  LOP3.LUT R33, R25, 0x3f003f, RZ, 0xc0, !PT ;  /* 0x003f003f19217812 */ /* 0x000fe400078ec0ff */
[----:B------:R-:W-:Y:S02]  /*5470*/  SHF.R.U32.HI R35, RZ, 0x6, R25 ;  /* 0x00000006ff237819 */ /* 0x000fe40000011619 */
[----:B--2---:R-:W-:-:S02]  /*5480*/  SHF.R.U32.HI R24, RZ, 0xc, R16 ;  /* 0x0000000cff187819 */ /* 0x004fc40000011610 */
[----:B------:R-:W-:Y:S02]  /*5490*/  LOP3.LUT R43, R16, 0x3f003f, RZ, 0xc0, !PT ;  /* 0x003f003f102b7812 */ /* 0x000fe400078ec0ff */
[----:B------:R-:W-:Y:S02]  /*54a0*/  SHF.R.U32.HI R45, RZ, 0x6, R16 ;  /* 0x00000006ff2d7819 */ /* 0x000fe40000011610 */
[----:B------:R-:W-:Y:S02]  /*54b0*/  SHF.R.U32.HI R16, RZ, 0xc, R17 ;  /* 0x0000000cff107819 */ /* 0x000fe40000011611 */
[----:B------:R-:W-:Y:S02]  /*54c0*/  SHF.R.U32.HI R25, RZ, 0xc, R18 ;  /* 0x0000000cff197819 */ /* 0x000fe40000011612 */
[----:B------:R-:W-:Y:S02]  /*54d0*/  SHF.R.U32.HI R48, RZ, 0xa, R26 ;  /* 0x0000000aff307819 */ /* 0x000fe4000001161a */
[----:B------:R-:W-:-:S02]  /*54e0*/  LOP3.LUT R36, R27, 0x3f003f, RZ, 0xc0, !PT ;  /* 0x003f003f1b247812 */ /* 0x000fc400078ec0ff */
[--C-:B------:R-:W-:Y:S02]  /*54f0*/  SHF.R.U32.HI R49, RZ, 0xa, R27.reuse ;  /* 0x0000000aff317819 */ /* 0x100fe4000001161b */
[----:B------:R-:W-:Y:S02]  /*5500*/  SHF.R.U32.HI R38, RZ, 0x6, R27 ;  /* 0x00000006ff267819 */ /* 0x000fe4000001161b */
[----:B------:R-:W-:Y:S02]  /*5510*/  LOP3.LUT R16, R16, 0xf000f, RZ, 0xc0, !PT ;  /* 0x000f000f10107812 */ /* 0x000fe400078ec0ff */
[----:B------:R-:W-:Y:S02]  /*5520*/  LOP3.LUT R25, R25, 0xf000f, RZ, 0xc0, !PT ;  /* 0x000f000f19197812 */ /* 0x000fe400078ec0ff */
[----:B------:R-:W-:Y:S02]  /*5530*/  LOP3.LUT R27, R31, 0x64006400, RZ, 0xfc, !PT ;  /* 0x640064001f1b7812 */ /* 0x000fe400078efcff */
[----:B------:R-:W-:-:S02]  /*5540*/  LOP3.LUT R47, R16, 0x300030, R47, 0xf8, !PT ;  /* 0x00300030102f7812 */ /* 0x000fc400078ef82f */
[----:B------:R-:W-:Y:S01]  /*5550*/  LOP3.LUT R48, R25, 0x300030, R48, 0xf8, !PT ;  /* 0x0030003019307812 */ /* 0x000fe200078ef830 */
[----:B------:R-:W-:Y:S01]  /*5560*/  HADD2 R31, R14, -1056, -1056 ;  /* 0xe420e4200e1f7430 */ /* 0x000fe20000000000 */
[----:B------:R-:W-:Y:S01]  /*5570*/  LOP3.LUT R44, R17, 0x3f003f, RZ, 0xc0, !PT ;  /* 0x003f003f112c7812 */ /* 0x000fe200078ec0ff */
[----:B------:R-:W-:Y:S01]  /*5580*/  HADD2 R27, R27, -1056, -1056 ;  /* 0xe420e4201b1b7430 */ /* 0x000fe20000000000 */
[----:B------:R-:W-:Y:S02]  /*5590*/  SHF.R.U32.HI R53, RZ, 0x6, R17 ;  /* 0x00000006ff357819 */ /* 0x000fe40000011611 */
[----:B------:R-:W-:Y:S02]  /*55a0*/  LOP3.LUT R16, R28, 0x64006400, RZ, 0xfc, !PT ;  /* 0x640064001c107812 */ /* 0x000fe400078efcff */
[----:B------:R-:W-:Y:S02]  /*55b0*/  LOP3.LUT R25, R52, 0x64006400, RZ, 0xfc, !PT ;  /* 0x6400640034197812 */ /* 0x000fe400078efcff */
[----:B------:R-:W-:-:S02]  /*55c0*/  LOP3.LUT R17, R24, 0xf000f, RZ, 0xc0, !PT ;  /* 0x000f000f18117812 */ /* 0x000fc400078ec0ff */
[----:B------:R-:W-:Y:S02]  /*55d0*/  LOP3.LUT R28, R29, 0x64006400, RZ, 0xfc, !PT ;  /* 0x640064001d1c7812 */ /* 0x000fe400078efcff */
[----:B------:R-:W-:Y:S02]  /*55e0*/  LOP3.LUT R24, R57, 0x64006400, RZ, 0xfc, !PT ;  /* 0x6400640039187812 */ /* 0x000fe400078efcff */
[----:B------:R-:W-:Y:S02]  /*55f0*/  LOP3.LUT R34, R26, 0x3f003f, RZ, 0xc0, !PT ;  /* 0x003f003f1a227812 */ /* 0x000fe400078ec0ff */
[----:B------:R-:W-:Y:S01]  /*5600*/  SHF.R.U32.HI R37, RZ, 0x6, R26 ;  /* 0x00000006ff257819 */ /* 0x000fe2000001161a */
[----:B------:R-:W-:Y:S01]  /*5610*/  HADD2 R29, R16, -1056, -1056 ;  /* 0xe420e420101d7430 */ /* 0x000fe20000000000 */
[----:B------:R-:W-:Y:S01]  /*5620*/  LOP3.LUT R54, R19, 0x3f003f, RZ, 0xc0, !PT ;  /* 0x003f003f13367812 */ /* 0x000fe200078ec0ff */
[----:B------:R-:W-:Y:S01]  /*5630*/  HADD2 R25, R25, -1056, -1056 ;  /* 0xe420e42019197430 */ /* 0x000fe20000000000 */
[----:B------:R-:W-:-:S02]  /*5640*/  SHF.R.U32.HI R55, RZ, 0x6, R19 ;  /* 0x00000006ff377819 */ /* 0x000fc40000011613 */
[----:B------:R-:W-:Y:S02]  /*5650*/  LOP3.LUT R26, R51, 0x64006400, RZ, 0xfc, !PT ;  /* 0x64006400331a7812 */ /* 0x000fe400078efcff */
[----:B------:R-:W-:Y:S02]  /*5660*/  SHF.R.U32.HI R19, RZ, 0xc, R19 ;  /* 0x0000000cff137819 */ /* 0x000fe40000011613 */
[----:B------:R-:W-:Y:S01]  /*5670*/  LOP3.LUT R14, R58, 0x64006400, RZ, 0xfc, !PT ;  /* 0x640064003a0e7812 */ /* 0x000fe200078efcff */
[----:B------:R-:W-:Y:S01]  /*5680*/  HADD2 R28, R28, -1056, -1056 ;  /* 0xe420e4201c1c7430 */ /* 0x000fe20000000000 */
[-C--:B---3--:R-:W-:Y:S01]  /*5690*/  HFMA2.MMA R52, R31, R20.reuse, RZ ;  /* 0x000000141f347235 */ /* 0x088fe200000000ff */
[----:B------:R-:W-:Y:S01]  /*56a0*/  HADD2 R24, R24, -1056, -1056 ;  /* 0xe420e42018187430 */ /* 0x000fe20000000000 */
[----:B------:R-:W-:Y:S01]  /*56b0*/  HFMA2.MMA R51, R27, R20, RZ ;  /* 0x000000141b337235 */ /* 0x000fe200000000ff */
[----:B------:R-:W-:Y:S01]  /*56c0*/  LOP3.LUT R50, R18, 0x3f003f, RZ, 0xc0, !PT ;  /* 0x003f003f12327812 */ /* 0x000fe200078ec0ff */
[----:B------:R-:W-:Y:S01]  /*56d0*/  HADD2 R26, R26, -1056, -1056 ;  /* 0xe420e4201a1a7430 */ /* 0x000fe20000000000 */
[----:B------:R-:W-:Y:S01]  /*56e0*/  SHF.R.U32.HI R56, RZ, 0x6, R18 ;  /* 0x00000006ff387819 */ /* 0x000fe20000011612 */
        /* <DEDUP_REMOVED lines=57> */
[----:B------:R-:W-:-:S02]  /*5a80*/  HFMA2 R20, R37, R16, R20 ;  /* 0x0000001025147231 */ /* 0x000fc40000000014 */
[----:B------:R-:W-:Y:S01]  /*5a90*/  HFMA2 R53, R33, R16, R21 ;  /* 0x0000001021357231 */ /* 0x000fe20000000015 */
[-C--:B------:R-:W-:Y:S01]  /*5aa0*/  HFMA2.MMA R16, R34, R17.reuse, R22 ;  /* 0x0000001122107235 */ /* 0x080fe20000000016 */
        /* <DEDUP_REMOVED lines=15> */
[-C--:B------:R-:W-:Y:S01]  /*5ba0*/  HFMA2.MMA R21, R49, R18.reuse, R21 ;  /* 0x0000001231157235 */ /* 0x080fe20000000015 */
[----:B------:R-:W-:Y:S02]  /*5bb0*/  HADD2 R32, R32, -1056, -1056 ;  /* 0xe420e42020207430 */ /* 0x000fe40000000000 */
[----:B------:R-:W-:Y:S02]  /*5bc0*/  HADD2 R38, R38, -1056, -1056 ;  /* 0xe420e42026267430 */ /* 0x000fe40000000000 */
[----:B------:R-:W-:Y:S01]  /*5bd0*/  HFMA2.MMA R16, R41, R18, R16 ;  /* 0x0000001229107235 */ /* 0x000fe20000000010 */
        /* <DEDUP_REMOVED lines=63> */
.L_x_2866:
        /* <DEDUP_REMOVED lines=18> */
[--C-:B------:R-:W-:Y:S02]  /*60f0*/  SHF.R.U32.HI R21, RZ, 0xc, R22.reuse ;  /* 0x0000000cff157819 */ /* 0x100fe40000011616 */
[----:B------:R-:W-:Y:S02]  /*6100*/  SHF.R.U32.HI R40, RZ, 0xc, R23 ;  /* 0x0000000cff287819 */ /* 0x000fe40000011617 */
[----:B------:R-:W-:Y:S02]  /*6110*/  LOP3.LUT R31, R22, 0x3f003f, RZ, 0xc0, !PT ;  /* 0x003f003f161f7812 */ /* 0x000fe400078ec0ff */
[----:B------:R-:W-:-:S02]  /*6120*/  SHF.R.U32.HI R57, RZ, 0x6, R22 ;  /* 0x00000006ff397819 */ /* 0x000fc40000011616 */
[----:B------:R-:W-:Y:S02]  /*6130*/  LOP3.LUT R52, R23, 0x3f003f, RZ, 0xc0, !PT ;  /* 0x003f003f17347812 */ /* 0x000fe400078ec0ff */
[----:B------:R-:W-:Y:S02]  /*6140*/  SHF.R.U32.HI R58, RZ, 0x6, R23 ;  /* 0x00000006ff3a7819 */ /* 0x000fe40000011617 */
[----:B----4-:R-:W-:Y:S02]  /*6150*/  SHF.R.U32.HI R42, RZ, 0x8, R24 ;  /* 0x00000008ff2a7819 */ /* 0x010fe40000011618 */
[----:B------:R-:W-:Y:S02]  /*6160*/  SHF.R.U32.HI R22, RZ, 0x8, R26 ;  /* 0x00000008ff167819 */ /* 0x000fe4000001161a */
[----:B------:R-:W-:Y:S02]  /*6170*/  SHF.R.U32.HI R23, RZ, 0x8, R27 ;  /* 0x00000008ff177819 */ /* 0x000fe4000001161b */
[----:B------:R-:W-:-:S02]  /*6180*/  LOP3.LUT R39, R39, 0xf000f, RZ, 0xc0, !PT ;  /* 0x000f000f27277812 */ /* 0x000fc400078ec0ff */
[----:B------:R-:W-:Y:S02]  /*6190*/  LOP3.LUT R20, R20, 0xf000f, RZ, 0xc0, !PT ;  /* 0x000f000f14147812 */ /* 0x000fe400078ec0ff */
[----:B------:R-:W-:Y:S02]  /*61a0*/  LOP3.LUT R21, R21, 0xf000f, RZ, 0xc0, !PT ;  /* 0x000f000f15157812 */ /* 0x000fe400078ec0ff */
[----:B------:R-:W-:Y:S02]  /*61b0*/  SHF.R.U32.HI R41, RZ, 0x8, R25 ;  /* 0x00000008ff297819 */ /* 0x000fe40000011619 */
[----:B------:R-:W-:Y:S02]  /*61c0*/  LOP3.LUT R40, R40, 0xf000f, RZ, 0xc0, !PT ;  /* 0x000f000f28287812 */ /* 0x000fe400078ec0ff */
[----:B------:R-:W-:Y:S02]  /*61d0*/  LOP3.LUT R42, R39, 0x300030, R42, 0xf8, !PT ;  /* 0x00300030272a7812 */ /* 0x000fe400078ef82a */
[----:B------:R-:W-:-:S02]  /*61e0*/  LOP3.LUT R41, R20, 0x300030, R41, 0xf8, !PT ;  /* 0x0030003014297812 */ /* 0x000fc400078ef829 */
[----:B------:R-:W-:Y:S02]  /*61f0*/  LOP3.LUT R39, R21, 0x300030, R22, 0xf8, !PT ;  /* 0x0030003015277812 */ /* 0x000fe400078ef816 */
[----:B------:R-:W-:Y:S02]  /*6200*/  LOP3.LUT R40, R40, 0x300030, R23, 0xf8, !PT ;  /* 0x0030003028287812 */ /* 0x000fe400078ef817 */
[----:B------:R-:W2:Y:S01]  /*6210*/  LDS.128 R20, [UR4+0x20] ;  /* 0x00002004ff147984 */ /* 0x000ea20008000c00 */
[--C-:B------:R-:W-:Y:S02]  /*6220*/  SHF.R.U32.HI R46, RZ, 0xa, R24.reuse ;  /* 0x0000000aff2e7819 */ /* 0x100fe40000011618 */
[----:B------:R-:W-:Y:S02]  /*6230*/  LOP3.LUT R30, R24, 0x3f003f, RZ, 0xc0, !PT ;  /* 0x003f003f181e7812 */ /* 0x000fe400078ec0ff */
[----:B0-----:R-:W-:Y:S02]  /*6240*/  SHF.R.U32.HI R32, RZ, 0x6, R24 ;  /* 0x00000006ff207819 */ /* 0x001fe40000011618 */
[----:B------:R-:W-:-:S02]  /*6250*/  SHF.R.U32.HI R47, RZ, 0xa, R25 ;  /* 0x0000000aff2f7819 */ /* 0x000fc40000011619 */
[----:B------:R-:W-:Y:S02]  /*6260*/  LOP3.LUT R33, R25, 0x3f003f, RZ, 0xc0, !PT ;  /* 0x003f003f19217812 */ /* 0x000fe400078ec0ff */
[----:B------:R-:W-:Y:S02]  /*6270*/  SHF.R.U32.HI R35, RZ, 0x6, R25 ;  /* 0x00000006ff237819 */ /* 0x000fe40000011619 */
[--C-:B---3--:R-:W-:Y:S02]  /*6280*/  SHF.R.U32.HI R24, RZ, 0xc, R16.reuse ;  /* 0x0000000cff187819 */ /* 0x108fe40000011610 */
[----:B------:R-:W-:Y:S02]  /*6290*/  LOP3.LUT R43, R16, 0x3f003f, RZ, 0xc0, !PT ;  /* 0x003f003f102b7812 */ /* 0x000fe400078ec0ff */
[----:B------:R-:W-:Y:S02]  /*62a0*/  SHF.R.U32.HI R45, RZ, 0x6, R16 ;  /* 0x00000006ff2d7819 */ /* 0x000fe40000011610 */
[----:B------:R-:W-:-:S02]  /*62b0*/  SHF.R.U32.HI R16, RZ, 0xc, R17 ;  /* 0x0000000cff107819 */ /* 0x000fc40000011611 */
[----:B------:R-:W-:Y:S02]  /*62c0*/  SHF.R.U32.HI R25, RZ, 0xc, R18 ;  /* 0x0000000cff197819 */ /* 0x000fe40000011612 */
[----:B------:R-:W-:Y:S02]  /*62d0*/  SHF.R.U32.HI R48, RZ, 0xa, R26 ;  /* 0x0000000aff307819 */ /* 0x000fe4000001161a */
[----:B------:R-:W-:Y:S02]  /*62e0*/  LOP3.LUT R36, R27, 0x3f003f, RZ, 0xc0, !PT ;  /* 0x003f003f1b247812 */ /* 0x000fe400078ec0ff */
[--C-:B------:R-:W-:Y:S02]  /*62f0*/  SHF.R.U32.HI R49, RZ, 0xa, R27.reuse ;  /* 0x0000000aff317819 */ /* 0x100fe4000001161b */
[----:B------:R-:W-:Y:S02]  /*6300*/  SHF.R.U32.HI R38, RZ, 0x6, R27 ;  /* 0x00000006ff267819 */ /* 0x000fe4000001161b */
[----:B------:R-:W-:-:S02]  /*6310*/  LOP3.LUT R16, R16, 0xf000f, RZ, 0xc0, !PT ;  /* 0x000f000f10107812 */ /* 0x000fc400078ec0ff */
[----:B------:R-:W-:Y:S02]  /*6320*/  LOP3.LUT R25, R25, 0xf000f, RZ, 0xc0, !PT ;  /* 0x000f000f19197812 */ /* 0x000fe400078ec0ff */
[----:B------:R-:W-:Y:S02]  /*6330*/  LOP3.LUT R14, R14, 0x64006400, RZ, 0xfc, !PT ;  /* 0x640064000e0e7812 */ /* 0x000fe400078efcff */
        /* <DEDUP_REMOVED lines=26> */
[-C--:B--2---:R-:W-:Y:S01]  /*64e0*/  HFMA2.MMA R52, R31, R20.reuse, RZ ;  /* 0x000000141f347235 */ /* 0x084fe200000000ff */
        /* <DEDUP_REMOVED lines=147> */
.L_x_2867:
        /* <DEDUP_REMOVED lines=8> */
.L_x_2865:
[----:B------:R-:W-:Y:S05]  /*6ea0*/  @!P1 EXIT ;  /* 0x000000000000994d */ /* 0x000fea0003800000 */
[----:B------:R-:W2:Y:S01]  /*6eb0*/  S2R R3, SR_CTAID.X ;  /* 0x0000000000037919 */ /* 0x000ea20000002500 */
[----:B------:R-:W-:-:S03]  /*6ec0*/  IMAD.MOV.U32 R11, RZ, RZ, 0x2 ;  /* 0x00000002ff0b7424 */ /* 0x000fc600078e00ff */
[----:B------:R-:W2:Y:S04]  /*6ed0*/  S2R R4, SR_TID.X ;  /* 0x0000000000047919 */ /* 0x000ea80000002100 */
[----:B------:R-:W3:Y:S01]  /*6ee0*/  S2R R0, SR_CTAID.Y ;  /* 0x0000000000007919 */ /* 0x000ee20000002600 */
[----:B--2---:R-:W-:Y:S02]  /*6ef0*/  IMAD R3, R3, 0x20, R4 ;  /* 0x0000002003037824 */ /* 0x004fe400078e0204 */
[----:B---3--:R-:W-:Y:S02]  /*6f00*/  IMAD.SHL.U32 R0, R0, 0x2, RZ ;  /* 0x0000000200007824 */ /* 0x008fe400078e00ff */
[----:B------:R-:W-:-:S04]  /*6f10*/  IMAD.SHL.U32 R3, R3, 0x4, RZ ;  /* 0x0000000403037824 */ /* 0x000fc800078e00ff */
        /* <DEDUP_REMOVED lines=8> */
.L_x_2872:
[----:B------:R-:W2:Y:S02]  /*6fa0*/  LDS R6, [R3] ;  /* 0x0000000003067984 */ /* 0x000ea40000000800 */
[----:B--2---:R-:W-:-:S06]  /*6fb0*/  HADD2 R7, R6, R15 ;  /* 0x0000000f06077230 */ /* 0x004fcc0000000000 */
[----:B------:R-:W2:Y:S02]  /*6fc0*/  ATOMS.CAST.SPIN R7, [R3], R6, R7 ;  /* 0x000000060307738d */ /* 0x000ea40001800007 */
[----:B--2---:R-:W-:-:S13]  /*6fd0*/  ISETP.EQ.U32.AND P0, PT, R7, 0x1, PT ;  /* 0x000000010700780c */ /* 0x004fda0003f02070 */
[----:B------:R-:W-:Y:S05]  /*6fe0*/  @!P0 BRA `(.L_x_2872) ;  /* 0xffffffb000008947 */ /* 0x000fea000383ffff */
[----:B------:R-:W-:Y:S05]  /*6ff0*/  BRA `(.L_x_2870) ;  /* 0x0000003000007947 */ /* 0x000fea0003800000 */
.L_x_2871:
[----:B------:R-:W2:Y:S02]  /*7000*/  LD.E R3, [R4.64] ;  /* 0x0000000604037980 */ /* 0x000ea4000c101900 */
[----:B--2---:R-:W-:-:S05]  /*7010*/  IMAD.IADD R3, R15, 0x1, R3 ;  /* 0x000000010f037824 */ /* 0x004fca00078e0203 */
[----:B------:R2:W-:Y:S02]  /*7020*/  ST.E [R4.64], R3 ;  /* 0x0000000304007985 */ /* 0x0005e4000c101906 */
.L_x_2870:
[----:B------:R-:W-:Y:S05]  /*7030*/  BSYNC B0 ;  /* 0x0000000000007941 */ /* 0x000fea0003800000 */
.L_x_2869:
[----:B------:R-:W3:Y:S01]  /*7040*/  ATOM.E.ADD.F16x2.RN.STRONG.GPU P0, RZ, [R4.64+0x4], R10 ;  /* 0x0000040a04ff798a */ /* 0x000ee2000810e9c6 */
[----:B------:R-:W-:Y:S01]  /*7050*/  BSSY B0, `(.L_x_2873) ;  /* 0x000000f000007945 */ /* 0x000fe20003800000 */
[----:B---3--:R-:W-:Y:S05]  /*7060*/  @P0 BRA `(.L_x_2874) ;  /* 0x000000d000000947 */ /* 0x008fea0003800000 */
[----:B------:R-:W3:Y:S02]  /*7070*/  QSPC.E.S P0, RZ, [R4+0x4] ;  /* 0x0000040004ff73aa */ /* 0x000ee40000000500 */
[----:B---3--:R-:W-:Y:S05]  /*7080*/  @!P0 BRA `(.L_x_2875) ;  /* 0x0000008000008947 */ /* 0x008fea0003800000 */
[----:B--2---:R-:W-:-:S04]  /*7090*/  IADD3 R4, R4, 0x4, RZ ;  /* 0x0000000404047810 */ /* 0x004fc80007ffe0ff */
[----:B------:R-:W-:-:S05]  /*70a0*/  LOP3.LUT R4, R4, 0xffffff, RZ, 0xc0, !PT ;  /* 0x00ffffff04047812 */ /* 0x000fca00078ec0ff */
.L_x_2876:
[----:B------:R-:W2:Y:S02]  /*70b0*/  LDS R6, [R4] ;  /* 0x0000000004067984 */ /* 0x000ea40000000800 */
[----:B--2---:R-:W-:-:S10]  /*70c0*/  HFMA2.MMA R7, R6, 1, 1, R10 ;  /* 0x3c003c0006077835 */ /* 0x004fd4000000000a */
[----:B------:R-:W2:Y:S02]  /*70d0*/  ATOMS.CAST.SPIN R7, [R4], R6, R7 ;  /* 0x000000060407738d */ /* 0x000ea40001800007 */
[----:B--2---:R-:W-:-:S13]  /*70e0*/  ISETP.EQ.U32.AND P0, PT, R7, 0x1, PT ;  /* 0x000000010700780c */ /* 0x004fda0003f02070 */
[----:B------:R-:W-:Y:S05]  /*70f0*/  @!P0 BRA `(.L_x_2876) ;  /* 0xffffffb000008947 */ /* 0x000fea000383ffff */
[----:B------:R-:W-:Y:S05]  /*7100*/  BRA `(.L_x_2874) ;  /* 0x0000003000007947 */ /* 0x000fea0003800000 */
.L_x_2875:
[----:B--2---:R-:W2:Y:S02]  /*7110*/  LD.E R3, [R4.64+0x4] ;  /* 0x0000040604037980 */ /* 0x004ea4000c101900 */
[----:B--2---:R-:W-:-:S05]  /*7120*/  IMAD.IADD R3, R10, 0x1, R3 ;  /* 0x000000010a037824 */ /* 0x004fca00078e0203 */
[----:B------:R2:W-:Y:S02]  /*7130*/  ST.E [R4.64+0x4], R3 ;  /* 0x0000040304007985 */ /* 0x0005e4000c101906 */
.L_x_2874:
[----:B------:R-:W-:Y:S05]  /*7140*/  BSYNC B0 ;  /* 0x0000000000007941 */ /* 0x000fea0003800000 */
.L_x_2873:
        /* <DEDUP_REMOVED lines=9> */
[----:B------:R-:W-:-:S05]  /*71e0*/  LOP3.LUT R0, R2, 0xffffff, RZ, 0xc0, !PT ;  /* 0x00ffffff02007812 */ /* 0x000fca00078ec0ff */
.L_x_2880:
[----:B------:R-:W2:Y:S02]  /*71f0*/  LDS R4, [R0] ;  /* 0x0000000000047984 */ /* 0x000ea40000000800 */
[----:B--2---:R-:W-:-:S06]  /*7200*/  HADD2 R5, R4, R9 ;  /* 0x0000000904057230 */ /* 0x004fcc0000000000 */
[----:B------:R-:W2:Y:S02]  /*7210*/  ATOMS.CAST.SPIN R5, [R0], R4, R5 ;  /* 0x000000040005738d */ /* 0x000ea40001800005 */
[----:B--2---:R-:W-:-:S13]  /*7220*/  ISETP.EQ.U32.AND P0, PT, R5, 0x1, PT ;  /* 0x000000010500780c */ /* 0x004fda0003f02070 */
[----:B------:R-:W-:Y:S05]  /*7230*/  @!P0 BRA `(.L_x_2880) ;  /* 0xffffffb000008947 */ /* 0x000fea000383ffff */
[----:B------:R-:W-:Y:S05]  /*7240*/  BRA `(.L_x_2878) ;  /* 0x0000003000007947 */ /* 0x000fea0003800000 */
.L_x_2879:
[----:B------:R-:W2:Y:S02]  /*7250*/  LD.E R0, [R2.64] ;  /* 0x0000000602007980 */ /* 0x000ea4000c101900 */
[----:B--2---:R-:W-:-:S05]  /*7260*/  IMAD.IADD R5, R9, 0x1, R0 ;  /* 0x0000000109057824 */ /* 0x004fca00078e0200 */
[----:B------:R2:W-:Y:S02]  /*7270*/  ST.E [R2.64], R5 ;  /* 0x0000000502007985 */ /* 0x0005e4000c101906 */
.L_x_2878:
[----:B------:R-:W-:Y:S05]  /*7280*/  BSYNC B0 ;  /* 0x0000000000007941 */ /* 0x000fea0003800000 */
.L_x_2877:
[----:B------:R-:W3:Y:S02]  /*7290*/  ATOM.E.ADD.F16x2.RN.STRONG.GPU P0, RZ, [R2.64+0x4], R8 ;  /* 0x0000040802ff798a */ /* 0x000ee4000810e9c6 */
[----:B---3--:R-:W-:Y:S05]  /*72a0*/  @P0 EXIT ;  /* 0x000000000000094d */ /* 0x008fea0003800000 */
[----:B------:R-:W3:Y:S02]  /*72b0*/  QSPC.E.S P0, RZ, [R2+0x4] ;  /* 0x0000040002ff73aa */ /* 0x000ee40000000500 */
[----:B---3--:R-:W-:Y:S05]  /*72c0*/  @!P0 BRA `(.L_x_2881) ;  /* 0x0000008000008947 */ /* 0x008fea0003800000 */
[----:B--2---:R-:W-:-:S04]  /*72d0*/  IADD3 R2, R2, 0x4, RZ ;  /* 0x0000000402027810 */ /* 0x004fc80007ffe0ff */
[----:B------:R-:W-:-:S05]  /*72e0*/  LOP3.LUT R2, R2, 0xffffff, RZ, 0xc0, !PT ;  /* 0x00ffffff02027812 */ /* 0x000fca00078ec0ff */
.L_x_2882:
[----:B------:R-:W2:Y:S02]  /*72f0*/  LDS R4, [R2] ;  /* 0x0000000002047984 */ /* 0x000ea40000000800 */
[----:B--2---:R-:W-:-:S10]  /*7300*/  HFMA2.MMA R5, R4, 1, 1, R8 ;  /* 0x3c003c0004057835 */ /* 0x004fd40000000008 */
[----:B------:R-:W2:Y:S02]  /*7310*/  ATOMS.CAST.SPIN R5, [R2], R4, R5 ;  /* 0x000000040205738d */ /* 0x000ea40001800005 */
[----:B--2---:R-:W-:-:S13]  /*7320*/  ISETP.EQ.U32.AND P0, PT, R5, 0x1, PT ;  /* 0x000000010500780c */ /* 0x004fda0003f02070 */
[----:B------:R-:W-:Y:S05]  /*7330*/  @!P0 BRA `(.L_x_2882) ;  /* 0xffffffb000008947 */ /* 0x000fea000383ffff */
[----:B------:R-:W-:Y:S05]  /*7340*/  EXIT ;  /* 0x000000000000794d */ /* 0x000fea0003800000 */
.L_x_2881:
[----:B------:R-:W3:Y:S02]  /*7350*/  LD.E R0, [R2.64+0x4] ;  /* 0x0000040602007980 */ /* 0x000ee4000c101900 */
[----:B--23--:R-:W-:-:S05]  /*7360*/  IMAD.IADD R5, R8, 0x1, R0 ;  /* 0x0000000108057824 */ /* 0x00cfca00078e0200 */
[----:B------:R-:W-:Y:S01]  /*7370*/  ST.E [R2.64+0x4], R5 ;  /* 0x0000040502007985 */ /* 0x000fe2000c101906 */
[----:B------:R-:W-:Y:S05]  /*7380*/  EXIT ;  /* 0x000000000000794d */ /* 0x000fea0003800000 */
.L_x_2883:
        /* <DEDUP_REMOVED lines=15> */
.L_x_3771:


//--------------------- .text._Z23gemm_half_q_half_kernelILi2ELi40ELb0ELb0ELi32EEvPK6__halfPKjS4_S2_PS0_iiiiPKtS7_iiiiiibS2_i --------------------------
	.section	.text._Z23gemm_half_q_half_kernelILi2ELi40ELb0ELb0ELi32EEvPK6__halfPKjS4_S2_PS0_iiiiPKtS7_iiiiiibS2_i,"ax",@progbits
	.sectioninfo	@"SHI_REGISTERS=64"
	.align	128
        .global         _Z23gemm_half_q_half_kernelILi2ELi40ELb0ELb0ELi32EEvPK6__halfPKjS4_S2_PS0_iiiiPKtS7_iiiiiibS2_i
        .type           _Z23gemm_half_q_half_kernelILi2ELi40ELb0ELb0ELi32EEvPK6__halfPKjS4_S2_PS0_iiiiPKtS7_iiiiiibS2_i,@function
        .size           _Z23gemm_half_q_half_kernelILi2ELi40ELb0ELb0ELi32EEvPK6__halfPKjS4_S2_PS0_iiiiPKtS7_iiiiiibS2_i,(.L_x_3772 - _Z23gemm_half_q_half_kernelILi2ELi40ELb0ELb0ELi32EEvPK6__halfPKjS4_S2_PS0_iiiiPKtS7_iiiiiibS2_i)
        .other          _Z23gemm_half_q_half_kernelILi2ELi40ELb0ELb0ELi32EEvPK6__halfPKjS4_S2_PS0_iiiiPKtS7_iiiiiibS2_i,@"STO_CUDA_ENTRY STV_DEFAULT"
_Z23gemm_half_q_half_kernelILi2ELi40ELb0ELb0ELi32EEvPK6__halfPKjS4_S2_PS0_iiiiPKtS7_iiiiiibS2_i:
.text._Z23gemm_half_q_half_kernelILi2ELi40ELb0ELb0ELi32EEvPK6__halfPKjS4_S2_PS0_iiiiPKtS7_iiiiiibS2_i:
        /* <DEDUP_REMOVED lines=28> */
[----:B------:R-:W-:-:S05]  /*01c0*/  IMAD.SHL.U32 R9, R9, 0x2, RZ ;  /* 0x0000000209097824 */ /* 0x000fca00078e00ff */
        /* <DEDUP_REMOVED lines=10> */
.L_x_2888:
        /* <DEDUP_REMOVED lines=17> */
.L_x_2887:
        /* <DEDUP_REMOVED lines=17> */
.L_x_2886:
[----:B------:R-:W-:Y:S01]  /*0490*/  IMAD R11, R6, c[0x0][0x190], RZ ;  /* 0x00006400060b7a24 */ /* 0x000fe200078e02ff */
[----:B------:R-:W-:-:S03]  /*04a0*/  ISETP.GT.AND P2, PT, R2, 0x3, PT ;  /* 0x000000030200780c */ /* 0x000fc60003f44270 */
[----:B------:R-:W-:-:S05]  /*04b0*/  IMAD.SHL.U32 R14, R11, 0x2, RZ ;  /* 0x000000020b0e7824 */ /* 0x000fca00078e00ff */
        /* <DEDUP_REMOVED lines=10> */
.L_x_2890:
        /* <DEDUP_REMOVED lines=17> */
.L_x_2889:
        /* <DEDUP_REMOVED lines=15> */
.L_x_2885:
[----:B------:R-:W-:Y:S05]  /*0760*/  BSYNC B0 ;  /* 0x0000000000007941 */ /* 0x000fea0003800000 */
.L_x_2884:
        /* <DEDUP_REMOVED lines=18> */
.L_x_2893:
        /* <DEDUP_REMOVED lines=11> */
.L_x_2892:
        /* <DEDUP_REMOVED lines=10> */
.L_x_2891:
        /* <DEDUP_REMOVED lines=64> */
.L_x_2895:
        /* <DEDUP_REMOVED lines=41> */
.L_x_2894:
[----:B------:R-:W-:Y:S01]  /*1070*/  ISETP.GE.OR P0, PT, R0, c[0x0][0x1ac], P0 ;  /* 0x00006b0000007a0c */ /* 0x000fe20000706670 */
[----:B------:R-:W-:Y:S01]  /*1080*/  UMOV UR4, URZ ;  /* 0x0000003f00047c82 */ /* 0x000fe20008000000 */
[----:B------:R-:W-:Y:S02]  /*1090*/  PRMT R23, RZ, 0x5410, RZ ;  /* 0x00005410ff177816 */ /* 0x000fe400000000ff */
[----:B------:R-:W-:-:S02]  /*10a0*/  LEA.HI.X R9, R6, c[0x0][0x16c], R25, 0x2, P3 ;  /* 0x00005b0006097a11 */ /* 0x000fc400018f1419 */
[----:B------:R-:W-:Y:S02]  /*10b0*/  PRMT R24, RZ, 0x5410, RZ ;  /* 0x00005410ff187816 */ /* 0x000fe400000000ff */
[----:B------:R-:W-:Y:S02]  /*10c0*/  PRMT R21, RZ, 0x5410, RZ ;  /* 0x00005410ff157816 */ /* 0x000fe400000000ff */
[----:B------:R-:W-:-:S03]  /*10d0*/  PRMT R22, RZ, 0x5410, RZ ;  /* 0x00005410ff167816 */ /* 0x000fc600000000ff */
[----:B------:R-:W-:Y:S05]  /*10e0*/  @P0 BRA `(.L_x_2896) ;  /* 0x00001d6000000947 */ /* 0x000fea0003800000 */
[----:B------:R-:W-:Y:S01]  /*10f0*/  PRMT R23, R23, 0x5410, RZ ;  /* 0x0000541017177816 */ /* 0x000fe200000000ff */
[----:B------:R-:W-:Y:S02]  /*1100*/  ULDC UR5, c[0x0][0x18c] ;  /* 0x0000630000057ab9 */ /* 0x000fe40000000800 */
[----:B------:R-:W-:Y:S02]  /*1110*/  USHF.R.S32.HI UR5, URZ, 0x1f, UR5 ;  /* 0x0000001f3f057899 */ /* 0x000fe40008011405 */
[----:B------:R-:W-:Y:S02]  /*1120*/  UMOV UR4, URZ ;  /* 0x0000003f00047c82 */ /* 0x000fe40008000000 */
.L_x_2899:
[----:B0-----:R-:W-:Y:S02]  /*1130*/  IMAD.MOV.U32 R26, RZ, RZ, R8 ;  /* 0x000000ffff1a7224 */ /* 0x001fe400078e0008 */
        /* <DEDUP_REMOVED lines=42> */
[----:B------:R-:W1:Y:S01]  /*13e0*/  LDS.128 R8, [UR4] ;  /* 0x00000004ff087984 */ /* 0x000e620008000c00 */
[--C-:B------:R-:W-:Y:S02]  /*13f0*/  SHF.R.U32.HI R47, RZ, 0xa, R13.reuse ;  /* 0x0000000aff2f7819 */ /* 0x100fe4000001160d */
[----:B------:R-:W-:Y:S02]  /*1400*/  LOP3.LUT R33, R13, 0x3f003f, RZ, 0xc0, !PT ;  /* 0x003f003f0d217812 */ /* 0x000fe400078ec0ff */
[----:B------:R-:W-:Y:S02]  /*1410*/  SHF.R.U32.HI R35, RZ, 0x6, R13 ;  /* 0x00000006ff237819 */ /* 0x000fe4000001160d */
[----:B--2---:R-:W-:Y:S02]  /*1420*/  SHF.R.U32.HI R13, RZ, 0xc, R6 ;  /* 0x0000000cff0d7819 */ /* 0x004fe40000011606 */
[----:B------:R-:W-:-:S02]  /*1430*/  LOP3.LUT R36, R15, 0x3f003f, RZ, 0xc0, !PT ;  /* 0x003f003f0f247812 */ /* 0x000fc400078ec0ff */
[--C-:B------:R-:W-:Y:S02]  /*1440*/  SHF.R.U32.HI R49, RZ, 0xa, R15.reuse ;  /* 0x0000000aff317819 */ /* 0x100fe4000001160f */
[----:B------:R-:W-:Y:S02]  /*1450*/  SHF.R.U32.HI R38, RZ, 0x6, R15 ;  /* 0x00000006ff267819 */ /* 0x000fe4000001160f */
[----:B------:R-:W-:Y:S02]  /*1460*/  LOP3.LUT R15, R30, 0x64006400, RZ, 0xfc, !PT ;  /* 0x640064001e0f7812 */ /* 0x000fe400078efcff */
[----:B------:R-:W-:Y:S02]  /*1470*/  SHF.R.U32.HI R48, RZ, 0xa, R14 ;  /* 0x0000000aff307819 */ /* 0x000fe4000001160e */
[----:B------:R-:W-:Y:S01]  /*1480*/  LOP3.LUT R13, R13, 0xf000f, RZ, 0xc0, !PT ;  /* 0x000f000f0d0d7812 */ /* 0x000fe200078ec0ff */
[----:B------:R-:W-:Y:S01]  /*1490*/  HADD2 R15, R15, -1056, -1056 ;  /* 0xe420e4200f0f7430 */ /* 0x000fe20000000000 */
[----:B------:R-:W-:-:S02]  /*14a0*/  SHF.R.U32.HI R46, RZ, 0xa, R12 ;  /* 0x0000000aff2e7819 */ /* 0x000fc4000001160c */
[----:B------:R-:W-:Y:S02]  /*14b0*/  LOP3.LUT R31, R12, 0x3f003f, RZ, 0xc0, !PT ;  /* 0x003f003f0c1f7812 */ /* 0x000fe400078ec0ff */
[----:B------:R-:W-:Y:S02]  /*14c0*/  SHF.R.U32.HI R32, RZ, 0x6, R12 ;  /* 0x00000006ff207819 */ /* 0x000fe4000001160c */
[--C-:B------:R-:W-:Y:S02]  /*14d0*/  SHF.R.U32.HI R12, RZ, 0xc, R4.reuse ;  /* 0x0000000cff0c7819 */ /* 0x100fe40000011604 */
[----:B------:R-:W-:Y:S02]  /*14e0*/  LOP3.LUT R43, R4, 0x3f003f, RZ, 0xc0, !PT ;  /* 0x003f003f042b7812 */ /* 0x000fe400078ec0ff */
[----:B------:R-:W-:Y:S02]  /*14f0*/  SHF.R.U32.HI R45, RZ, 0x6, R4 ;  /* 0x00000006ff2d7819 */ /* 0x000fe40000011604 */
[----:B------:R-:W-:-:S02]  /*1500*/  LOP3.LUT R54, R7, 0x3f003f, RZ, 0xc0, !PT ;  /* 0x003f003f07367812 */ /* 0x000fc400078ec0ff */
[----:B------:R-:W-:Y:S02]  /*1510*/  SHF.R.U32.HI R55, RZ, 0x6, R7 ;  /* 0x00000006ff377819 */ /* 0x000fe40000011607 */
[----:B------:R-:W-:Y:S02]  /*1520*/  LOP3.LUT R48, R13, 0x300030, R48, 0xf8, !PT ;  /* 0x003000300d307812 */ /* 0x000fe400078ef830 */
[----:B------:R-:W-:Y:S02]  /*1530*/  SHF.R.U32.HI R4, RZ, 0xc, R5 ;  /* 0x0000000cff047819 */ /* 0x000fe40000011605 */
[----:B------:R-:W-:Y:S02]  /*1540*/  SHF.R.U32.HI R7, RZ, 0xc, R7 ;  /* 0x0000000cff077819 */ /* 0x000fe40000011607 */
[----:B------:R-:W-:Y:S02]  /*1550*/  LOP3.LUT R13, R52, 0x64006400, RZ, 0xfc, !PT ;  /* 0x64006400340d7812 */ /* 0x000fe400078efcff */
[----:B------:R-:W-:Y:S01]  /*1560*/  LOP3.LUT R30, R29, 0x64006400, RZ, 0xfc, !PT ;  /* 0x640064001d1e7812 */ /* 0x000fe200078efcff */
[----:B------:R-:W-:Y:S01]  /*1570*/  HADD2 R29, R25, -1056, -1056 ;  /* 0xe420e420191d7430 */ /* 0x000fe20000000000 */
[----:B------:R-:W-:-:S02]  /*1580*/  LOP3.LUT R34, R14, 0x3f003f, RZ, 0xc0, !PT ;  /* 0x003f003f0e227812 */ /* 0x000fc400078ec0ff */
[----:B------:R-:W-:Y:S02]  /*1590*/  SHF.R.U32.HI R37, RZ, 0x6, R14 ;  /* 0x00000006ff257819 */ /* 0x000fe4000001160e */
[----:B------:R-:W-:Y:S02]  /*15a0*/  LOP3.LUT R14, R57, 0x64006400, RZ, 0xfc, !PT ;  /* 0x64006400390e7812 */ /* 0x000fe400078efcff */
[----:B------:R-:W-:Y:S02]  /*15b0*/  LOP3.LUT R44, R5, 0x3f003f, RZ, 0xc0, !PT ;  /* 0x003f003f052c7812 */ /* 0x000fe400078ec0ff */
[----:B------:R-:W-:Y:S02]  /*15c0*/  SHF.R.U32.HI R53, RZ, 0x6, R5 ;  /* 0x00000006ff357819 */ /* 0x000fe40000011605 */
[----:B------:R-:W-:Y:S02]  /*15d0*/  LOP3.LUT R50, R6, 0x3f003f, RZ, 0xc0, !PT ;  /* 0x003f003f06327812 */ /* 0x000fe400078ec0ff */
[----:B------:R-:W-:Y:S01]  /*15e0*/  SHF.R.U32.HI R56, RZ, 0x6, R6 ;  /* 0x00000006ff387819 */ /* 0x000fe20000011606 */
[----:B------:R-:W-:Y:S01]  /*15f0*/  HADD2 R25, R28, -1056, -1056 ;  /* 0xe420e4201c197430 */ /* 0x000fe20000000000 */
[----:B------:R-:W-:Y:S01]  /*1600*/  LOP3.LUT R5, R12, 0xf000f, RZ, 0xc0, !PT ;  /* 0x000f000f0c057812 */ /* 0x000fe200078ec0ff */
[----:B------:R-:W-:Y:S01]  /*1610*/  HADD2 R13, R13, -1056, -1056 ;  /* 0xe420e4200d0d7430 */ /* 0x000fe20000000000 */
[----:B------:R-:W-:-:S02]  /*1620*/  LOP3.LUT R4, R4, 0xf000f, RZ, 0xc0, !PT ;  /* 0x000f000f04047812 */ /* 0x000fc400078ec0ff */
[----:B------:R-:W-:Y:S01]  /*1630*/  LOP3.LUT R6, R7, 0xf000f, RZ, 0xc0, !PT ;  /* 0x000f000f07067812 */ /* 0x000fe200078ec0ff */
[-C--:B-1----:R-:W-:Y:S01]  /*1640*/  HFMA2.MMA R7, R15, R8.reuse, RZ ;  /* 0x000000080f077235 */ /* 0x082fe200000000ff */
[----:B------:R-:W-:Y:S01]  /*1650*/  LOP3.LUT R12, R58, 0x64006400, RZ, 0xfc, !PT ;  /* 0x640064003a0c7812 */ /* 0x000fe200078efcff */
[----:B------:R-:W-:Y:S01]  /*1660*/  HADD2 R30, R30, -1056, -1056 ;  /* 0xe420e4201e1e7430 */ /* 0x000fe20000000000 */
[----:B------:R-:W-:Y:S01]  /*1670*/  HFMA2.MMA R52, R29, R8, RZ ;  /* 0x000000081d347235 */ /* 0x000fe200000000ff */
[----:B------:R-:W-:Y:S01]  /*1680*/  HADD2 R14, R14, -1056, -1056 ;  /* 0xe420e4200e0e7430 */ /* 0x000fe20000000000 */
[----:B------:R-:W-:Y:S01]  /*1690*/  LOP3.LUT R47, R4, 0x300030, R47, 0xf8, !PT ;  /* 0x00300030042f7812 */ /* 0x000fe200078ef82f */
[----:B------:R-:W-:Y:S01]  /*16a0*/  HADD2 R28, R51, -1056, -1056 ;  /* 0xe420e420331c7430 */ /* 0x000fe20000000000 */
[----:B------:R-:W-:Y:S01]  /*16b0*/  LOP3.LUT R49, R6, 0x300030, R49, 0xf8, !PT ;  /* 0x0030003006317812 */ /* 0x000fe200078ef831 */
[-C--:B------:R-:W-:Y:S02]  /*16c0*/  HFMA2 R4, R25, R8.reuse, RZ.H0_H0 ;  /* 0x0000000819047231 */ /* 0x080fe400000400ff */
[----:B------:R-:W-:-:S02]  /*16d0*/  HFMA2 R6, R13, R8, RZ.H0_H0 ;  /* 0x000000080d067231 */ /* 0x000fc400000400ff */
[----:B------:R-:W-:Y:S01]  /*16e0*/  HADD2 R12, R12, -1056, -1056 ;  /* 0xe420e4200c0c7430 */ /* 0x000fe20000000000 */
[-C--:B------:R-:W-:Y:S01]  /*16f0*/  HFMA2.MMA R52, R30, R9.reuse, R52 ;  /* 0x000000091e347235 */ /* 0x080fe20000000034 */
[-C--:B------:R-:W-:Y:S01]  /*1700*/  HFMA2 R8, R28, R9.reuse, R4 ;  /* 0x000000091c087231 */ /* 0x080fe20000000004 */
[----:B------:R-:W-:Y:S01]  /*1710*/  HFMA2.MMA R51, R14, R9, R7 ;  /* 0x000000090e337235 */ /* 0x000fe20000000007 */
[----:B------:R-:W-:Y:S01]  /*1720*/  LOP3.LUT R46, R5, 0x300030, R46, 0xf8, !PT ;  /* 0x00300030052e7812 */ /* 0x000fe200078ef82e */
[----:B------:R-:W-:Y:S02]  /*1730*/  HFMA2 R9, R12, R9, R6 ;  /* 0x000000090c097231 */ /* 0x000fe40000000006 */
[----:B------:R-:W1:Y:S01]  /*1740*/  LDS.128 R4, [UR4+0x10] ;  /* 0x00001004ff047984 */ /* 0x000e620008000c00 */
        /* <DEDUP_REMOVED lines=41> */
[----:B------:R-:W-:Y:S01]  /*19e0*/  LOP3.LUT R10, R10, 0x64006400, RZ, 0xfc, !PT ;  /* 0x640064000a0a7812 */ /* 0x000fe200078efcff */
[----:B------:R-:W-:Y:S01]  /*19f0*/  HADD2 R31, R53, -1056, -1056 ;  /* 0xe420e420351f7430 */ /* 0x000fe20000000000 */
[----:B------:R-:W-:Y:S01]  /*1a00*/  LOP3.LUT R38, R38, 0x64006400, RZ, 0xfc, !PT ;  /* 0x6400640026267812 */ /* 0x000fe200078efcff */
[-C--:B-1----:R-:W-:Y:S01]  /*1a10*/  HFMA2.MMA R59, R37, R4.reuse, R59 ;  /* 0x00000004253b7235 */ /* 0x082fe2000000003b */
[----:B------:R-:W-:Y:S01]  /*1a20*/  HADD2 R32, R32, -1056, -1056 ;  /* 0xe420e42020207430 */ /* 0x000fe20000000000 */
[----:B------:R-:W-:Y:S01]  /*1a30*/  HFMA2.MMA R51, R33, R4, R51 ;  /* 0x0000000421337235 */ /* 0x000fe20000000033 */
[----:B------:R-:W-:Y:S02]  /*1a40*/  HADD2 R36, R36, -1056, -1056 ;  /* 0xe420e42024247430 */ /* 0x000fe40000000000 */
[----:B------:R-:W-:Y:S02]  /*1a50*/  HFMA2 R8, R35, R4, R8 ;  /* 0x0000000423087231 */ /* 0x000fe40000000008 */
[----:B------:R-:W-:-:S02]  /*1a60*/  HADD2 R34, R10, -1056, -1056 ;  /* 0xe420e4200a227430 */ /* 0x000fc40000000000 */
[----:B------:R-:W-:Y:S02]  /*1a70*/  HFMA2 R11, R31, R4, R9 ;  /* 0x000000041f0b7231 */ /* 0x000fe40000000009 */
[----:B------:R-:W-:Y:S01]  /*1a80*/  HADD2 R38, R38, -1056, -1056 ;  /* 0xe420e42026267430 */ /* 0x000fe20000000000 */
[-C--:B------:R-:W-:Y:S01]  /*1a90*/  HFMA2.MMA R9, R32, R5.reuse, R59 ;  /* 0x0000000520097235 */ /* 0x080fe2000000003b */
[-C--:B------:R-:W-:Y:S01]  /*1aa0*/  HFMA2 R8, R34, R5.reuse, R8 ;  /* 0x0000000522087231 */ /* 0x080fe20000000008 */
[----:B------:R-:W-:Y:S01]  /*1ab0*/  HFMA2.MMA R4, R36, R5, R51 ;  /* 0x0000000524047235 */ /* 0x000fe20000000033 */
[----:B------:R-:W-:Y:S01]  /*1ac0*/  HFMA2 R5, R38, R5, R11 ;  /* 0x0000000526057231 */ /* 0x000fe2000000000b */
        /* <DEDUP_REMOVED lines=10> */
[----:B------:R-:W-:-:S02]  /*1b70*/  HADD2 R41, R39, -1056, -1056 ;  /* 0xe420e42027297430 */ /* 0x000fc40000000000 */
[-C--:B------:R-:W-:Y:S01]  /*1b80*/  HFMA2.MMA R9, R49, R6.reuse, R9 ;  /* 0x0000000631097235 */ /* 0x080fe20000000009 */
[----:B------:R-:W-:Y:S02]  /*1b90*/  HADD2 R40, R40, -1056, -1056 ;  /* 0xe420e42028287430 */ /* 0x000fe40000000000 */
[----:B------:R-:W-:Y:S01]  /*1ba0*/  HADD2 R46, R46, -1056, -1056 ;  /* 0xe420e4202e2e7430 */ /* 0x000fe20000000000 */
[----:B------:R-:W-:Y:S01]  /*1bb0*/  HFMA2.MMA R4, R41, R6, R4 ;  /* 0x0000000629047235 */ /* 0x000fe20000000004 */
[----:B------:R-:W-:Y:S02]  /*1bc0*/  HADD2 R39, R11, -1056, -1056 ;  /* 0xe420e4200b277430 */ /* 0x000fe40000000000 */
[-C--:B------:R-:W-:Y:S01]  /*1bd0*/  HFMA2.MMA R9, R40, R7.reuse, R9 ;  /* 0x0000000728097235 */ /* 0x080fe20000000009 */
[-C--:B------:R-:W-:Y:S02]  /*1be0*/  HFMA2 R8, R47, R6.reuse, R8 ;  /* 0x000000062f087231 */ /* 0x080fe40000000008 */
        /* <DEDUP_REMOVED lines=15> */
[----:B------:R-:W1:Y:S04]  /*1ce0*/  LDS.128 R4, [UR4+0x40] ;  /* 0x00004004ff047984 */ /* 0x000e680008000c00 */
        /* <DEDUP_REMOVED lines=41> */
.L_x_2897:
        /* <DEDUP_REMOVED lines=36> */
[----:B------:R-:W1:Y:S01]  /*21c0*/  LDS.128 R8, [UR4+0x20] ;  /* 0x00002004ff087984 */ /* 0x000e620008000c00 */
[--C-:B------:R-:W-:Y:S02]  /*21d0*/  SHF.R.U32.HI R47, RZ, 0xa, R13.reuse ;  /* 0x0000000aff2f7819 */ /* 0x100fe4000001160d */
[----:B------:R-:W-:Y:S02]  /*21e0*/  LOP3.LUT R33, R13, 0x3f003f, RZ, 0xc0, !PT ;  /* 0x003f003f0d217812 */ /* 0x000fe400078ec0ff */
[----:B------:R-:W-:Y:S02]  /*21f0*/  SHF.R.U32.HI R35, RZ, 0x6, R13 ;  /* 0x00000006ff237819 */ /* 0x000fe4000001160d */
[----:B---3--:R-:W-:-:S02]  /*2200*/  SHF.R.U32.HI R13, RZ, 0xc, R6 ;  /* 0x0000000cff0d7819 */ /* 0x008fc40000011606 */
[----:B------:R-:W-:Y:S02]  /*2210*/  LOP3.LUT R36, R15, 0x3f003f, RZ, 0xc0, !PT ;  /* 0x003f003f0f247812 */ /* 0x000fe400078ec0ff */
[--C-:B------:R-:W-:Y:S02]  /*2220*/  SHF.R.U32.HI R49, RZ, 0xa, R15.reuse ;  /* 0x0000000aff317819 */ /* 0x100fe4000001160f */
[----:B------:R-:W-:Y:S02]  /*2230*/  SHF.R.U32.HI R38, RZ, 0x6, R15 ;  /* 0x00000006ff267819 */ /* 0x000fe4000001160f */
[----:B------:R-:W-:Y:S02]  /*2240*/  LOP3.LUT R15, R30, 0x64006400, RZ, 0xfc, !PT ;  /* 0x640064001e0f7812 */ /* 0x000fe400078efcff */
[----:B------:R-:W-:Y:S02]  /*2250*/  SHF.R.U32.HI R48, RZ, 0xa, R14 ;  /* 0x0000000aff307819 */ /* 0x000fe4000001160e */
[----:B------:R-:W-:-:S02]  /*2260*/  LOP3.LUT R13, R13, 0xf000f, RZ, 0xc0, !PT ;  /* 0x000f000f0d0d7812 */ /* 0x000fc400078ec0ff */
[----:B------:R-:W-:Y:S02]  /*2270*/  LOP3.LUT R25, R25, 0x64006400, RZ, 0xfc, !PT ;  /* 0x6400640019197812 */ /* 0x000fe400078efcff */
[----:B------:R-:W-:Y:S01]  /*2280*/  LOP3.LUT R29, R29, 0x3f003f, RZ, 0xc0, !PT ;  /* 0x003f003f1d1d7812 */ /* 0x000fe200078ec0ff */
[----:B------:R-:W-:Y:S01]  /*2290*/  HADD2 R15, R15, -1056, -1056 ;  /* 0xe420e4200f0f7430 */ /* 0x000fe20000000000 */
[--C-:B------:R-:W-:Y:S02]  /*22a0*/  SHF.R.U32.HI R46, RZ, 0xa, R12.reuse ;  /* 0x0000000aff2e7819 */ /* 0x100fe4000001160c */
[----:B------:R-:W-:Y:S02]  /*22b0*/  LOP3.LUT R31, R12, 0x3f003f, RZ, 0xc0, !PT ;  /* 0x003f003f0c1f7812 */ /* 0x000fe400078ec0ff */
[----:B------:R-:W-:Y:S02]  /*22c0*/  SHF.R.U32.HI R32, RZ, 0x6, R12 ;  /* 0x00000006ff207819 */ /* 0x000fe4000001160c */
[----:B------:R-:W-:-:S02]  /*22d0*/  LOP3.LUT R57, R57, 0x3f003f, RZ, 0xc0, !PT ;  /* 0x003f003f39397812 */ /* 0x000fc400078ec0ff */
[--C-:B------:R-:W-:Y:S02]  /*22e0*/  SHF.R.U32.HI R12, RZ, 0xc, R4.reuse ;  /* 0x0000000cff0c7819 */ /* 0x100fe40000011604 */
[----:B------:R-:W-:Y:S02]  /*22f0*/  LOP3.LUT R43, R4, 0x3f003f, RZ, 0xc0, !PT ;  /* 0x003f003f042b7812 */ /* 0x000fe400078ec0ff */
[----:B------:R-:W-:Y:S02]  /*2300*/  SHF.R.U32.HI R45, RZ, 0x6, R4 ;  /* 0x00000006ff2d7819 */ /* 0x000fe40000011604 */
[----:B------:R-:W-:Y:S02]  /*2310*/  LOP3.LUT R54, R7, 0x3f003f, RZ, 0xc0, !PT ;  /* 0x003f003f07367812 */ /* 0x000fe400078ec0ff */
[----:B------:R-:W-:Y:S02]  /*2320*/  SHF.R.U32.HI R55, RZ, 0x6, R7 ;  /* 0x00000006ff377819 */ /* 0x000fe40000011607 */
[----:B------:R-:W-:-:S02]  /*2330*/  LOP3.LUT R48, R13, 0x300030, R48, 0xf8, !PT ;  /* 0x003000300d307812 */ /* 0x000fc400078ef830 */
        /* <DEDUP_REMOVED lines=8> */
[----:B------:R-:W-:Y:S02]  /*23c0*/  SHF.R.U32.HI R37, RZ, 0x6, R14 ;  /* 0x00000006ff257819 */ /* 0x000fe4000001160e */
[----:B------:R-:W-:Y:S02]  /*23d0*/  LOP3.LUT R58, R58, 0x3f003f, RZ, 0xc0, !PT ;  /* 0x003f003f3a3a7812 */ /* 0x000fe400078ec0ff */
[----:B------:R-:W-:Y:S02]  /*23e0*/  LOP3.LUT R14, R57, 0x64006400, RZ, 0xfc, !PT ;  /* 0x64006400390e7812 */ /* 0x000fe400078efcff */
[----:B------:R-:W-:Y:S02]  /*23f0*/  LOP3.LUT R44, R5, 0x3f003f, RZ, 0xc0, !PT ;  /* 0x003f003f052c7812 */ /* 0x000fe400078ec0ff */
[----:B------:R-:W-:Y:S02]  /*2400*/  SHF.R.U32.HI R53, RZ, 0x6, R5 ;  /* 0x00000006ff357819 */ /* 0x000fe40000011605 */
[----:B------:R-:W-:-:S02]  /*2410*/  LOP3.LUT R50, R6, 0x3f003f, RZ, 0xc0, !PT ;  /* 0x003f003f06327812 */ /* 0x000fc400078ec0ff */
[----:B------:R-:W-:Y:S01]  /*2420*/  SHF.R.U32.HI R56, RZ, 0x6, R6 ;  /* 0x00000006ff387819 */ /* 0x000fe20000011606 */
[----:B------:R-:W-:Y:S01]  /*2430*/  HADD2 R25, R28, -1056, -1056 ;  /* 0xe420e4201c197430 */ /* 0x000fe20000000000 */
[----:B------:R-:W-:Y:S01]  /*2440*/  LOP3.LUT R5, R12, 0xf000f, RZ, 0xc0, !PT ;  /* 0x000f000f0c057812 */ /* 0x000fe200078ec0ff */
[----:B------:R-:W-:Y:S01]  /*2450*/  HADD2 R13, R13, -1056, -1056 ;  /* 0xe420e4200d0d7430 */ /* 0x000fe20000000000 */
[----:B------:R-:W-:Y:S02]  /*2460*/  LOP3.LUT R4, R4, 0xf000f, RZ, 0xc0, !PT ;  /* 0x000f000f04047812 */ /* 0x000fe400078ec0ff */
[----:B------:R-:W-:Y:S01]  /*2470*/  LOP3.LUT R6, R7, 0xf000f, RZ, 0xc0, !PT ;  /* 0x000f000f07067812 */ /* 0x000fe200078ec0ff */
[-C--:B-1----:R-:W-:Y:S01]  /*2480*/  HFMA2.MMA R7, R15, R8.reuse, RZ ;  /* 0x000000080f077235 */ /* 0x082fe200000000ff */
[----:B------:R-:W-:Y:S02]  /*2490*/  LOP3.LUT R51, R51, 0x64006400, RZ, 0xfc, !PT ;  /* 0x6400640033337812 */ /* 0x000fe400078efcff */
[----:B------:R-:W-:Y:S01]  /*24a0*/  LOP3.LUT R12, R58, 0x64006400, RZ, 0xfc, !PT ;  /* 0x640064003a0c7812 */ /* 0x000fe200078efcff */
[----:B------:R-:W-:Y:S01]  /*24b0*/  HADD2 R30, R30, -1056, -1056 ;  /* 0xe420e4201e1e7430 */ /* 0x000fe20000000000 */
[----:B------:R-:W-:Y:S01]  /*24c0*/  HFMA2.MMA R52, R29, R8, RZ ;  /* 0x000000081d347235 */ /* 0x000fe200000000ff */
[----:B------:R-:W-:Y:S01]  /*24d0*/  HADD2 R14, R14, -1056, -1056 ;  /* 0xe420e4200e0e7430 */ /* 0x000fe20000000000 */
[----:B------:R-:W-:Y:S01]  /*24e0*/  LOP3.LUT R47, R4, 0x300030, R47, 0xf8, !PT ;  /* 0x00300030042f7812 */ /* 0x000fe200078ef82f */
[----:B------:R-:W-:Y:S01]  /*24f0*/  HADD2 R28, R51, -1056, -1056 ;  /* 0xe420e420331c7430 */ /* 0x000fe20000000000 */
[----:B------:R-:W-:Y:S01]  /*2500*/  LOP3.LUT R49, R6, 0x300030, R49, 0xf8, !PT ;  /* 0x0030003006317812 */ /* 0x000fe200078ef831 */
[----:B------:R-:W-:-:S02]  /*2510*/  HFMA2 R4, R25, R8, RZ.H0_H0 ;  /* 0x0000000819047231 */ /* 0x000fc400000400ff */
[----:B------:R-:W-:Y:S02]  /*2520*/  HFMA2 R6, R13, R8, RZ.H0_H0 ;  /* 0x000000080d067231 */ /* 0x000fe400000400ff */
[----:B------:R-:W-:Y:S01]  /*2530*/  HADD2 R12, R12, -1056, -1056 ;  /* 0xe420e4200c0c7430 */ /* 0x000fe20000000000 */
[-C--:B------:R-:W-:Y:S01]  /*2540*/  HFMA2.MMA R52, R30, R9.reuse, R52 ;  /* 0x000000091e347235 */ /* 0x080fe20000000034 */
[-C--:B------:R-:W-:Y:S01]  /*2550*/  HFMA2 R8, R28, R9.reuse, R4 ;  /* 0x000000091c087231 */ /* 0x080fe20000000004 */
[----:B------:R-:W-:Y:S01]  /*2560*/  HFMA2.MMA R51, R14, R9, R7 ;  /* 0x000000090e337235 */ /* 0x000fe20000000007 */
[----:B------:R-:W-:Y:S01]  /*2570*/  LOP3.LUT R46, R5, 0x300030, R46, 0xf8, !PT ;  /* 0x00300030052e7812 */ /* 0x000fe200078ef82e */
[----:B------:R-:W-:Y:S02]  /*2580*/  HFMA2 R9, R12, R9, R6 ;  /* 0x000000090c097231 */ /* 0x000fe40000000006 */
[----:B------:R-:W1:Y:S01]  /*2590*/  LDS.128 R4, [UR4+0x30] ;  /* 0x00003004ff047984 */ /* 0x000e620008000c00 */
        /* <DEDUP_REMOVED lines=131> */
.L_x_2898:
[----:B------:R-:W-:Y:S01]  /*2dd0*/  IADD3 R0, R0, 0x20, RZ ;  /* 0x0000002000007810 */ /* 0x000fe20007ffe0ff */
[----:B------:R-:W-:Y:S01]  /*2de0*/  UIMAD UR8, UR5, 0x18, URZ ;  /* 0x00000018050878a4 */ /* 0x000fe2000f8e023f */
[----:B-----5:R-:W-:Y:S01]  /*2df0*/  IMAD.WIDE.U32 R8, R20, 0x18, R26 ;  /* 0x0000001814087825 */ /* 0x020fe200078e001a */
[----:B------:R-:W-:Y:S01]  /*2e00*/  UIADD3 UR4, UR4, 0x40, URZ ;  /* 0x0000004004047890 */ /* 0x000fe2000fffe03f */
[C---:B------:R-:W-:Y:S02]  /*2e10*/  ISETP.GE.AND P0, PT, R0.reuse, c[0x0][0x1ac], PT ;  /* 0x00006b0000007a0c */ /* 0x040fe40003f06270 */
[----:B------:R-:W-:Y:S02]  /*2e20*/  ISETP.LT.AND P2, PT, R0, R3, PT ;  /* 0x000000030000720c */ /* 0x000fe40003f41270 */
[----:B------:R-:W-:-:S11]  /*2e30*/  IADD3 R9, R9, UR8, RZ ;  /* 0x0000000809097c10 */ /* 0x000fd6000fffe0ff */
[----:B------:R-:W-:Y:S05]  /*2e40*/  @!P0 BRA P2, `(.L_x_2899) ;  /* 0xffffe2e000008947 */ /* 0x000fea000103ffff */
.L_x_2896:
[----:B------:R-:W-:-:S04]  /*2e50*/  ISETP.GE.AND P0, PT, R0, R3, PT ;  /* 0x000000030000720c */ /* 0x000fc80003f06270 */
[----:B------:R-:W-:-:S13]  /*2e60*/  ISETP.GE.OR P0, PT, R0, c[0x0][0x1b4], P0 ;  /* 0x00006d0000007a0c */ /* 0x000fda0000706670 */
[----:B------:R-:W-:Y:S05]  /*2e70*/  @P0 BRA `(.L_x_2900) ;  /* 0x000031c000000947 */ /* 0x000fea0003800000 */
[----:B------:R-:W-:Y:S02]  /*2e80*/  HADD2.F32 R16, -RZ, R16.H0_H0 ;  /* 0x20000010ff107230 */ /* 0x000fe40000004100 */
[----:B------:R-:W-:Y:S02]  /*2e90*/  HADD2.F32 R17, -RZ, R17.H0_H0 ;  /* 0x20000011ff117230 */ /* 0x000fe40000004100 */
[----:B------:R-:W-:Y:S02]  /*2ea0*/  HADD2.F32 R18, -RZ, R18.H0_H0 ;  /* 0x20000012ff127230 */ /* 0x000fe40000004100 */
[----:B------:R-:W-:Y:S02]  /*2eb0*/  HADD2.F32 R19, -RZ, R19.H0_H0 ;  /* 0x20000013ff137230 */ /* 0x000fe40000004100 */
.L_x_2905:
[----:B0-----:R-:W-:Y:S05]  /*2ec0*/  @!P1 BRA `(.L_x_2901) ;  /* 0x0000310000009947 */ /* 0x001fea0003800000 */
[----:B------:R-:W2:Y:S01]  /*2ed0*/  LDG.E.128.CONSTANT R4, [R8.64] ;  /* 0x0000000608047981 */ /* 0x000ea2000c1e9d00 */
[----:B------:R-:W-:Y:S01]  /*2ee0*/  IMAD.MOV.U32 R12, RZ, RZ, 0x2c00 ;  /* 0x00002c00ff0c7424 */ /* 0x000fe200078e00ff */
[----:B------:R-:W-:Y:S02]  /*2ef0*/  ISETP.GE.AND P0, PT, R2, 0x2, PT ;  /* 0x000000020200780c */ /* 0x000fe40003f06270 */
[----:B------:R-:W1:Y:S02]  /*2f00*/  LDS.64 R10, [UR4] ;  /* 0x00000004ff0a7984 */ /* 0x000e640008000a00 */
[----:B-1----:R-:W-:-:S02]  /*2f10*/  HADD2.F32 R35, -RZ, R11.H0_H0 ;  /* 0x2000000bff237230 */ /* 0x002fc40000004100 */
        /* <DEDUP_REMOVED lines=8> */
[----:B------:R-:W-:Y:S01]  /*2fa0*/  LOP3.LUT R20, R5, 0xf000f0, RZ, 0xc0, !PT ;  /* 0x00f000f005147812 */ /* 0x000fe200078ec0ff */
[----:B------:R-:W-:Y:S01]  /*2fb0*/  HADD2 R14, R14, -1032, -1032 ;  /* 0xe408e4080e0e7430 */ /* 0x000fe20000000000 */
[----:B------:R-:W-:Y:S02]  /*2fc0*/  SHF.R.U32.HI R42, RZ, 0x8, R5 ;  /* 0x00000008ff2a7819 */ /* 0x000fe40000011605 */
[----:B------:R-:W-:Y:S02]  /*2fd0*/  LOP3.LUT R5, R6, 0xf000f, RZ, 0xc0, !PT ;  /* 0x000f000f06057812 */ /* 0x000fe400078ec0ff */
[----:B0-----:R-:W-:Y:S01]  /*2fe0*/  LOP3.LUT R26, R7, 0xf000f, RZ, 0xc0, !PT ;  /* 0x000f000f071a7812 */ /* 0x001fe200078ec0ff */
        /* <DEDUP_REMOVED lines=13> */
[----:B------:R-:W-:Y:S01]  /*30c0*/  HADD2.F32 R30, -RZ, R14.H0_H0 ;  /* 0x2000000eff1e7230 */ /* 0x000fe20000004100 */
[----:B------:R-:W-:Y:S01]  /*30d0*/  LOP3.LUT R25, R25, 0x64006400, RZ, 0xfc, !PT ;  /* 0x6400640019197812 */ /* 0x000fe200078efcff */
[----:B------:R-:W-:Y:S01]  /*30e0*/  HADD2.F32 R28, -RZ, R26.H0_H0 ;  /* 0x2000001aff1c7230 */ /* 0x000fe20000004100 */
        /* <DEDUP_REMOVED lines=11> */
[----:B------:R-:W-:Y:S01]  /*31a0*/  SHF.R.U32.HI R6, RZ, 0x8, R6 ;  /* 0x00000008ff067819 */ /* 0x000fe20000011606 */
[----:B------:R-:W-:Y:S01]  /*31b0*/  FFMA.FTZ R37, R33, R10, R14 ;  /* 0x0000000a21257223 */ /* 0x000fe2000001000e */
[----:B------:R-:W-:Y:S01]  /*31c0*/  SHF.R.U32.HI R7, RZ, 0x8, R7 ;  /* 0x00000008ff077819 */ /* 0x000fe20000011607 */
[C---:B------:R-:W-:Y:S01]  /*31d0*/  FFMA.FTZ R38, R10.reuse, R31, R15 ;  /* 0x0000001f0a267223 */ /* 0x040fe2000001000f */
[--C-:B------:R-:W-:Y:S01]  /*31e0*/  HADD2.F32 R15, -RZ, R11.reuse.H1_H1 ;  /* 0x3000000bff0f7230 */ /* 0x100fe20000004100 */
[C---:B------:R-:W-:Y:S01]  /*31f0*/  FFMA.FTZ R39, R10.reuse, R29, R20 ;  /* 0x0000001d0a277223 */ /* 0x040fe20000010014 */
[----:B------:R-:W-:Y:S01]  /*3200*/  HADD2.F32 R20, -RZ, R11.H0_H0 ;  /* 0x2000000bff147230 */ /* 0x000fe20000004100 */
[----:B------:R-:W-:Y:S01]  /*3210*/  FFMA.FTZ R40, R10, R27, R26 ;  /* 0x0000001b0a287223 */ /* 0x000fe2000001001a */
[----:B------:R-:W-:Y:S01]  /*3220*/  HFMA2 R10, R25, R12.H0_H0, -72, -72 ;  /* 0xd480d480190a7431 */ /* 0x000fe2000004000c */
[----:B------:R-:W-:Y:S01]  /*3230*/  LOP3.LUT R54, R7, 0xf000f0, RZ, 0xc0, !PT ;  /* 0x00f000f007367812 */ /* 0x000fe200078ec0ff */
[--C-:B------:R-:W-:Y:S01]  /*3240*/  HADD2.F32 R26, -RZ, R43.reuse.H0_H0 ;  /* 0x2000002bff1a7230 */ /* 0x100fe20000004100 */
[----:B------:R-:W-:Y:S01]  /*3250*/  FFMA.FTZ R38, R35, R20, R38 ;  /* 0x0000001423267223 */ /* 0x000fe20000010026 */
[----:B------:R-:W-:-:S02]  /*3260*/  HADD2.F32 R25, -RZ, R43.H1_H1 ;  /* 0x3000002bff197230 */ /* 0x000fc40000004100 */
[----:B------:R-:W-:Y:S01]  /*3270*/  HFMA2 R43, R13, R12.H0_H0, -72, -72 ;  /* 0xd480d4800d2b7431 */ /* 0x000fe2000004000c */
[----:B------:R-:W-:Y:S01]  /*3280*/  FFMA.FTZ R37, R26, R35, R37 ;  /* 0x000000231a257223 */ /* 0x000fe20000010025 */
[--C-:B------:R-:W-:Y:S01]  /*3290*/  HADD2.F32 R14, -RZ, R10.reuse.H0_H0 ;  /* 0x2000000aff0e7230 */ /* 0x100fe20000004100 */
[----:B------:R-:W-:Y:S01]  /*32a0*/  FFMA.FTZ R46, R36, R15, R38 ;  /* 0x0000000f242e7223 */ /* 0x000fe20000010026 */
        /* <DEDUP_REMOVED lines=21> */
[----:B------:R-:W-:-:S02]  /*3400*/  HADD2 R50, R35, -1032, -1032 ;  /* 0xe408e40823327430 */ /* 0x000fc40000000000 */
[----:B------:R-:W-:Y:S01]  /*3410*/  HADD2 R51, R36, -1032, -1032 ;  /* 0xe408e40824337430 */ /* 0x000fe20000000000 */
[----:B------:R-:W-:Y:S01]  /*3420*/  LOP3.LUT R53, R6, 0x64006400, RZ, 0xfc, !PT ;  /* 0x6400640006357812 */ /* 0x000fe200078efcff */
[----:B------:R-:W-:Y:S02]  /*3430*/  HADD2.F32 R36, -RZ, R52.H0_H0 ;  /* 0x20000034ff247230 */ /* 0x000fe40000004100 */
[--C-:B------:R-:W-:Y:S02]  /*3440*/  HADD2.F32 R38, -RZ, R50.reuse.H0_H0 ;  /* 0x20000032ff267230 */ /* 0x100fe40000004100 */
[----:B------:R-:W-:Y:S01]  /*3450*/  HADD2.F32 R37, -RZ, R51.H0_H0 ;  /* 0x20000033ff257230 */ /* 0x000fe20000004100 */
[C---:B------:R-:W-:Y:S01]  /*3460*/  FFMA.FTZ R48, R47.reuse, R36, R45 ;  /* 0x000000242f307223 */ /* 0x040fe2000001002d */
[----:B------:R-:W-:Y:S01]  /*3470*/  HADD2.F32 R35, -RZ, R49.H0_H0 ;  /* 0x20000031ff237230 */ /* 0x000fe20000004100 */
[----:B------:R-:W-:Y:S01]  /*3480*/  FFMA.FTZ R44, R38, R47, R39 ;  /* 0x0000002f262c7223 */ /* 0x000fe20000010027 */
        /* <DEDUP_REMOVED lines=12> */
[----:B------:R-:W-:Y:S01]  /*3550*/  HADD2.F32 R4, -RZ, R5.H0_H0 ;  /* 0x20000005ff047230 */ /* 0x000fe20000004100 */
        /* <DEDUP_REMOVED lines=10> */
[----:B------:R-:W-:Y:S02]  /*3600*/  HADD2.F32 R5, -RZ, R5.H1_H1 ;  /* 0x30000005ff057230 */ /* 0x000fe40000004100 */
[----:B------:R-:W-:Y:S02]  /*3610*/  HADD2.F32 R50, -RZ, R47.H1_H1 ;  /* 0x3000002fff327230 */ /* 0x000fe40000004100 */
[----:B------:R-:W-:Y:S02]  /*3620*/  HADD2.F32 R47, -RZ, R44.H0_H0 ;  /* 0x2000002cff2f7230 */ /* 0x000fe40000004100 */
[----:B------:R-:W-:-:S02]  /*3630*/  HADD2.F32 R43, -RZ, R54.H0_H0 ;  /* 0x20000036ff2b7230 */ /* 0x000fc40000004100 */
[----:B------:R-:W-:Y:S01]  /*3640*/  HADD2.F32 R46, -RZ, R53.H1_H1 ;  /* 0x30000035ff2e7230 */ /* 0x000fe20000004100 */
[----:B------:R-:W-:Y:S01]  /*3650*/  FFMA.FTZ R53, R4, R45, R7 ;  /* 0x0000002d04357223 */ /* 0x000fe20000010007 */
[----:B------:R-:W-:Y:S01]  /*3660*/  HADD2.F32 R48, -RZ, R44.H1_H1 ;  /* 0x3000002cff307230 */ /* 0x000fe20000004100 */
[----:B------:R-:W-:Y:S01]  /*3670*/  FFMA.FTZ R7, R50, R5, R6 ;  /* 0x0000000532077223 */ /* 0x000fe20000010006 */
[----:B------:R-:W-:Y:S01]  /*3680*/  HADD2.F32 R44, -RZ, R54.H1_H1 ;  /* 0x30000036ff2c7230 */ /* 0x000fe20000004100 */
[C---:B------:R-:W-:Y:S02]  /*3690*/  FFMA.FTZ R51, R4.reuse, R47, R51 ;  /* 0x0000002f04337223 */ /* 0x040fe40000010033 */
[----:B------:R-:W-:Y:S02]  /*36a0*/  FFMA.FTZ R52, R4, R43, R52 ;  /* 0x0000002b04347223 */ /* 0x000fe40000010034 */
[----:B------:R-:W-:Y:S02]  /*36b0*/  FMUL.FTZ R7, R16, R7 ;  /* 0x0000000710077220 */ /* 0x000fe40000410000 */
[----:B------:R-:W-:-:S02]  /*36c0*/  FFMA.FTZ R4, R5, R48, R51 ;  /* 0x0000003005047223 */ /* 0x000fc40000010033 */
[C---:B------:R-:W-:Y:S01]  /*36d0*/  FFMA.FTZ R53, R5.reuse, R46, R53 ;  /* 0x0000002e05357223 */ /* 0x040fe20000010035 */
[----:B------:R-:W-:Y:S01]  /*36e0*/  F2FP.PACK_AB R7, RZ, R7 ;  /* 0x00000007ff07723e */ /* 0x000fe200000000ff */
[----:B------:R-:W-:Y:S02]  /*36f0*/  FFMA.FTZ R52, R5, R44, R52 ;  /* 0x0000002c05347223 */ /* 0x000fe40000010034 */
[----:B------:R-:W-:Y:S02]  /*3700*/  FMUL.FTZ R57, R17, R4 ;  /* 0x0000000411397220 */ /* 0x000fe40000410000 */
[----:B------:R-:W-:Y:S01]  /*3710*/  FMUL.FTZ R56, R18, R53 ;  /* 0x0000003512387220 */ /* 0x000fe20000410000 */
[----:B------:R-:W-:Y:S01]  /*3720*/  HADD2 R54, R7.H0_H0, R22.H0_H0 ;  /* 0x2000001607367230 */ /* 0x000fe20000000800 */
[----:B------:R-:W-:Y:S01]  /*3730*/  FMUL.FTZ R55, R19, R52 ;  /* 0x0000003413377220 */ /* 0x000fe20000410000 */
[----:B------:R-:W-:Y:S02]  /*3740*/  F2FP.PACK_AB R57, RZ, R57 ;  /* 0x00000039ff39723e */ /* 0x000fe400000000ff */
[----:B------:R-:W-:-:S02]  /*3750*/  F2FP.PACK_AB R56, RZ, R56 ;  /* 0x00000038ff38723e */ /* 0x000fc400000000ff */
[----:B------:R-:W-:Y:S01]  /*3760*/  F2FP.PACK_AB R55, RZ, R55 ;  /* 0x00000037ff37723e */ /* 0x000fe200000000ff */
        /* <DEDUP_REMOVED lines=55> */
.L_x_2902:
[----:B------:R-:W-:Y:S01]  /*3ae0*/  IMAD.MOV.U32 R13, RZ, RZ, c[0x0][0x18c] ;  /* 0x00006300ff0d7624 */ /* 0x000fe200078e00ff */
[----:B------:R-:W0:Y:S03]  /*3af0*/  LDS.64 R14, [UR4+0x10] ;  /* 0x00001004ff0e7984 */ /* 0x000e260008000a00 */
[----:B------:R-:W-:-:S05]  /*3b00*/  IMAD.WIDE R10, R13, 0x4, R8 ;  /* 0x000000040d0a7825 */ /* 0x000fca00078e0208 */
[----:B------:R1:W2:Y:S01]  /*3b10*/  LDG.E.128.CONSTANT R4, [R10.64] ;  /* 0x000000060a047981 */ /* 0x0002a2000c1e9d00 */
[----:B------:R-:W-:Y:S02]  /*3b20*/  HADD2 R57, R57.H0_H0, R22.H1_H1 ;  /* 0x3000001639397230 */ /* 0x000fe40000000800 */
[--C-:B------:R-:W-:Y:S02]  /*3b30*/  HADD2 R22, R56.H0_H0, R21.reuse.H0_H0 ;  /* 0x2000001538167230 */ /* 0x100fe40000000800 */
[----:B------:R-:W-:Y:S01]  /*3b40*/  HADD2 R21, R55.H0_H0, R21.H1_H1 ;  /* 0x3000001537157230 */ /* 0x000fe20000000800 */
[----:B-1----:R-:W-:Y:S01]  /*3b50*/  IMAD.WIDE R10, R13, 0x4, R10 ;  /* 0x000000040d0a7825 */ /* 0x002fe200078e020a */
        /* <DEDUP_REMOVED lines=14> */
[C---:B------:R-:W-:Y:S01]  /*3c40*/  LOP3.LUT R31, R7.reuse, 0xf000f, RZ, 0xc0, !PT ;  /* 0x000f000f071f7812 */ /* 0x040fe200078ec0ff */
[----:B------:R-:W-:Y:S01]  /*3c50*/  HADD2 R4, R4, -1032, -1032 ;  /* 0xe408e40804047430 */ /* 0x000fe20000000000 */
[----:B------:R-:W-:Y:S01]  /*3c60*/  LOP3.LUT R33, R7, 0xf000f0, RZ, 0xc0, !PT ;  /* 0x00f000f007217812 */ /* 0x000fe200078ec0ff */
[----:B------:R-:W-:Y:S01]  /*3c70*/  HADD2 R5, R5, -1032, -1032 ;  /* 0xe408e40805057430 */ /* 0x000fe20000000000 */
[----:B------:R-:W-:Y:S01]  /*3c80*/  SHF.R.U32.HI R48, RZ, 0x8, R7 ;  /* 0x00000008ff307819 */ /* 0x000fe20000011607 */
        /* <DEDUP_REMOVED lines=13> */
[C---:B------:R-:W-:Y:S01]  /*3d60*/  FFMA.FTZ R41, R35.reuse, R20, RZ ;  /* 0x0000001423297223 */ /* 0x040fe200000100ff */
[----:B------:R-:W0:Y:S01]  /*3d70*/  LDS.64 R4, [UR4+0x18] ;  /* 0x00001804ff047984 */ /* 0x000e220008000a00 */
[----:B------:R-:W-:Y:S01]  /*3d80*/  HADD2 R32, R32, -1032, -1032 ;  /* 0xe408e40820207430 */ /* 0x000fe20000000000 */
[----:B------:R-:W-:Y:S01]  /*3d90*/  FFMA.FTZ R42, R35, R26, RZ ;  /* 0x0000001a232a7223 */ /* 0x000fe200000100ff */
[-C--:B------:R-:W-:Y:S01]  /*3da0*/  HFMA2 R39, R39, R12.reuse.H0_H0, -72, -72 ;  /* 0xd480d48027277431 */ /* 0x080fe2000004000c */
[----:B------:R-:W-:Y:S01]  /*3db0*/  SHF.R.U32.HI R6, RZ, 0x8, R6 ;  /* 0x00000008ff067819 */ /* 0x000fe20000011606 */
[-C--:B------:R-:W-:Y:S01]  /*3dc0*/  HFMA2 R36, R29, R12.reuse.H0_H0, -72, -72 ;  /* 0xd480d4801d247431 */ /* 0x080fe2000004000c */
[C---:B------:R-:W-:Y:S01]  /*3dd0*/  FFMA.FTZ R49, R34.reuse, R27, R42 ;  /* 0x0000001b22317223 */ /* 0x040fe2000001002a */
[--C-:B------:R-:W-:Y:S01]  /*3de0*/  HADD2.F32 R28, -RZ, R32.reuse.H0_H0 ;  /* 0x20000020ff1c7230 */ /* 0x100fe20000004100 */
[----:B------:R-:W-:Y:S01]  /*3df0*/  LOP3.LUT R33, R33, 0x64006400, RZ, 0xfc, !PT ;  /* 0x6400640021217812 */ /* 0x000fe200078efcff */
[--C-:B------:R-:W-:Y:S01]  /*3e00*/  HADD2.F32 R30, -RZ, R39.reuse.H0_H0 ;  /* 0x20000027ff1e7230 */ /* 0x100fe20000004100 */
[----:B------:R-:W-:Y:S01]  /*3e10*/  FFMA.FTZ R41, R34, R25, R41 ;  /* 0x0000001922297223 */ /* 0x000fe20000010029 */
[-C--:B------:R-:W-:Y:S01]  /*3e20*/  HFMA2 R38, R31, R12.reuse.H0_H0, -72, -72 ;  /* 0xd480d4801f267431 */ /* 0x080fe2000004000c */
[----:B------:R-:W-:Y:S01]  /*3e30*/  FFMA.FTZ R43, R35, R28, RZ ;  /* 0x0000001c232b7223 */ /* 0x000fe200000100ff */
[----:B------:R-:W-:Y:S01]  /*3e40*/  HADD2.F32 R29, -RZ, R32.H1_H1 ;  /* 0x30000020ff1d7230 */ /* 0x000fe20000004100 */
[----:B------:R-:W-:Y:S01]  /*3e50*/  FFMA.FTZ R35, R15, R34, R40 ;  /* 0x000000220f237223 */ /* 0x000fe20000010028 */
[----:B------:R-:W-:Y:S01]  /*3e60*/  HADD2.F32 R31, -RZ, R36.H0_H0 ;  /* 0x20000024ff1f7230 */ /* 0x000fe20000004100 */
[----:B------:R-:W-:Y:S01]  /*3e70*/  LOP3.LUT R40, R6, 0xf000f, RZ, 0xc0, !PT ;  /* 0x000f000f06287812 */ /* 0x000fe200078ec0ff */
[----:B------:R-:W-:Y:S01]  /*3e80*/  HADD2.F32 R32, -RZ, R38.H0_H0 ;  /* 0x20000026ff207230 */ /* 0x000fe20000004100 */
[----:B------:R-:W-:Y:S01]  /*3e90*/  FFMA.FTZ R42, R30, R52, R35 ;  /* 0x000000341e2a7223 */ /* 0x000fe20000010023 */
[----:B------:R-:W-:Y:S01]  /*3ea0*/  HADD2.F32 R35, -RZ, R36.H1_H1 ;  /* 0x30000024ff237230 */ /* 0x000fe20000004100 */
[----:B------:R-:W-:Y:S01]  /*3eb0*/  FFMA.FTZ R43, R34, R29, R43 ;  /* 0x0000001d222b7223 */ /* 0x000fe2000001002b */
[----:B------:R-:W-:Y:S01]  /*3ec0*/  HADD2.F32 R36, -RZ, R38.H1_H1 ;  /* 0x30000026ff247230 */ /* 0x000fe20000004100 */
[----:B------:R-:W-:Y:S01]  /*3ed0*/  LOP3.LUT R38, R46, 0xf000f, RZ, 0xc0, !PT ;  /* 0x000f000f2e267812 */ /* 0x000fe200078ec0ff */
[-C--:B------:R-:W-:Y:S01]  /*3ee0*/  HFMA2 R37, R33, R12.reuse.H0_H0, -72, -72 ;  /* 0xd480d48021257431 */ /* 0x080fe2000004000c */
[C---:B------:R-:W-:Y:S01]  /*3ef0*/  FFMA.FTZ R50, R52.reuse, R31, R41 ;  /* 0x0000001f34327223 */ /* 0x040fe20000010029 */
        /* <DEDUP_REMOVED lines=12> */
[----:B------:R-:W-:Y:S01]  /*3fc0*/  FFMA.FTZ R52, R52, R33, R43 ;  /* 0x0000002134347223 */ /* 0x000fe2000001002b */
[----:B------:R-:W-:Y:S01]  /*3fd0*/  HADD2.F32 R38, -RZ, R51.H0_H0 ;  /* 0x20000033ff267230 */ /* 0x000fe20000004100 */
[----:B------:R-:W-:Y:S01]  /*3fe0*/  FFMA.FTZ R53, R34, R7, R42 ;  /* 0x0000000722357223 */ /* 0x000fe2000001002a */
[----:B------:R-:W-:Y:S01]  /*3ff0*/  HADD2 R43, R39, -1032, -1032 ;  /* 0xe408e408272b7430 */ /* 0x000fe20000000000 */
[C---:B------:R-:W-:Y:S01]  /*4000*/  FFMA.FTZ R59, R7.reuse, R36, R49 ;  /* 0x00000024073b7223 */ /* 0x040fe20000010031 */
[----:B------:R-:W-:Y:S01]  /*4010*/  HADD2 R45, R41, -1032, -1032 ;  /* 0xe408e408292d7430 */ /* 0x000fe20000000000 */
[C---:B------:R-:W-:Y:S01]  /*4020*/  FFMA.FTZ R50, R7.reuse, R35, R50 ;  /* 0x0000002307327223 */ /* 0x040fe20000010032 */
[----:B0-----:R-:W-:Y:S01]  /*4030*/  HADD2.F32 R60, -RZ, R4.H0_H0 ;  /* 0x20000004ff3c7230 */ /* 0x001fe20000004100 */
[----:B------:R-:W-:Y:S01]  /*4040*/  FFMA.FTZ R52, R7, R37, R52 ;  /* 0x0000002507347223 */ /* 0x000fe20000010034 */
[--C-:B------:R-:W-:Y:S01]  /*4050*/  HADD2.F32 R40, -RZ, R44.reuse.H0_H0 ;  /* 0x2000002cff287230 */ /* 0x100fe20000004100 */
[----:B------:R-:W-:Y:S01]  /*4060*/  LOP3.LUT R61, R6, 0xf000f0, RZ, 0xc0, !PT ;  /* 0x00f000f0063d7812 */ /* 0x000fe200078ec0ff */
[----:B------:R-:W-:Y:S01]  /*4070*/  HADD2.F32 R39, -RZ, R43.H0_H0 ;  /* 0x2000002bff277230 */ /* 0x000fe20000004100 */
[----:B------:R-:W-:Y:S01]  /*4080*/  FFMA.FTZ R49, R38, R60, R53 ;  /* 0x0000003c26317223 */ /* 0x000fe20000010035 */
        /* <DEDUP_REMOVED lines=16> */
[----:B------:R-:W-:Y:S01]  /*4190*/  LOP3.LUT R47, R47, 0x64006400, RZ, 0xfc, !PT ;  /* 0x640064002f2f7812 */ /* 0x000fe200078efcff */
[----:B------:R-:W-:Y:S01]  /*41a0*/  HFMA2 R52, R59, R12.H0_H0, -72, -72 ;  /* 0xd480d4803b347431 */ /* 0x000fe2000004000c */
[----:B------:R-:W-:-:S02]  /*41b0*/  FFMA.FTZ R4, R42, R51, R49 ;  /* 0x000000332a047223 */ /* 0x000fc40000010031 */
[C---:B------:R-:W-:Y:S01]  /*41c0*/  FFMA.FTZ R6, R51.reuse, R43, R50 ;  /* 0x0000002b33067223 */ /* 0x040fe20000010032 */
[-C--:B------:R-:W-:Y:S01]  /*41d0*/  HFMA2 R50, R47, R12.reuse.H0_H0, -72, -72 ;  /* 0xd480d4802f327431 */ /* 0x080fe2000004000c */
[C---:B------:R-:W-:Y:S01]  /*41e0*/  FFMA.FTZ R58, R51.reuse, R44, R7 ;  /* 0x0000002c333a7223 */ /* 0x040fe20000010007 */
[----:B------:R-:W-:Y:S01]  /*41f0*/  HADD2.F32 R7, -RZ, R5.H0_H0 ;  /* 0x20000005ff077230 */ /* 0x000fe20000004100 */
[----:B------:R-:W-:Y:S01]  /*4200*/  FFMA.FTZ R60, R51, R45, R60 ;  /* 0x0000002d333c7223 */ /* 0x000fe2000001003c */
[----:B------:R-:W-:Y:S02]  /*4210*/  HFMA2 R51, R61, R12.H0_H0, -72, -72 ;  /* 0xd480d4803d337431 */ /* 0x000fe4000004000c */
        /* <DEDUP_REMOVED lines=39> */
[----:B------:R-:W-:Y:S02]  /*4490*/  FFMA.FTZ R28, R28, R57, RZ ;  /* 0x000000391c1c7223 */ /* 0x000fe400000100ff */
[-C--:B------:R-:W-:Y:S02]  /*44a0*/  FFMA.FTZ R15, R15, R4.reuse, R56 ;  /* 0x000000040f0f7223 */ /* 0x080fe40000010038 */
        /* <DEDUP_REMOVED lines=43> */
.L_x_2903:
[----:B------:R0:W2:Y:S04]  /*4760*/  LDG.E.128.CONSTANT R4, [R10.64] ;  /* 0x000000060a047981 */ /* 0x0000a8000c1e9d00 */
[----:B------:R-:W1:Y:S01]  /*4770*/  LDS.64 R14, [UR4+0x20] ;  /* 0x00002004ff0e7984 */ /* 0x000e620008000a00 */
[----:B0-----:R-:W-:Y:S01]  /*4780*/  IMAD.WIDE R10, R13, 0x4, R10 ;  /* 0x000000040d0a7825 */ /* 0x001fe200078e020a */
[----:B-1----:R-:W-:Y:S02]  /*4790*/  HADD2.F32 R53, -RZ, R15.H1_H1 ;  /* 0x3000000fff357230 */ /* 0x002fe40000004100 */
        /* <DEDUP_REMOVED lines=15> */
[----:B------:R-:W-:Y:S01]  /*4890*/  SHF.R.U32.HI R45, RZ, 0x8, R6 ;  /* 0x00000008ff2d7819 */ /* 0x000fe20000011606 */
[----:B------:R-:W-:Y:S01]  /*48a0*/  HADD2.F32 R6, -RZ, R15.H0_H0 ;  /* 0x2000000fff067230 */ /* 0x000fe20000004100 */
[----:B------:R-:W-:Y:S01]  /*48b0*/  LOP3.LUT R20, R7, 0xf000f0, RZ, 0xc0, !PT ;  /* 0x00f000f007147812 */ /* 0x000fe200078ec0ff */
[----:B------:R-:W-:Y:S01]  /*48c0*/  HADD2 R15, R5, -1032, -1032 ;  /* 0xe408e408050f7430 */ /* 0x000fe20000000000 */
[----:B------:R-:W-:Y:S01]  /*48d0*/  SHF.R.U32.HI R46, RZ, 0x8, R7 ;  /* 0x00000008ff2e7819 */ /* 0x000fe20000011607 */
[----:B------:R-:W-:Y:S01]  /*48e0*/  HADD2.F32 R7, -RZ, R14.H1_H1 ;  /* 0x3000000eff077230 */ /* 0x000fe20000004100 */
[----:B------:R-:W-:Y:S01]  /*48f0*/  LOP3.LUT R27, R27, 0x64006400, RZ, 0xfc, !PT ;  /* 0x640064001b1b7812 */ /* 0x000fe200078efcff */
[----:B------:R-:W-:Y:S02]  /*4900*/  HADD2 R14, R4, -1032, -1032 ;  /* 0xe408e408040e7430 */ /* 0x000fe40000000000 */
[----:B------:R-:W-:Y:S01]  /*4910*/  HADD2 R29, R29, -1032, -1032 ;  /* 0xe408e4081d1d7430 */ /* 0x000fe20000000000 */
[----:B------:R-:W0:Y:S01]  /*4920*/  LDS.64 R4, [UR4+0x28] ;  /* 0x00002804ff047984 */ /* 0x000e220008000a00 */
[----:B------:R-:W-:-:S02]  /*4930*/  HADD2.F32 R33, -RZ, R15.H0_H0 ;  /* 0x2000000fff217230 */ /* 0x000fc40000004100 */
[----:B------:R-:W-:Y:S01]  /*4940*/  HADD2.F32 R32, -RZ, R15.H1_H1 ;  /* 0x3000000fff207230 */ /* 0x000fe20000004100 */
[----:B------:R-:W-:Y:S01]  /*4950*/  LOP3.LUT R15, R26, 0x64006400, RZ, 0xfc, !PT ;  /* 0x640064001a0f7812 */ /* 0x000fe200078efcff */
[----:B------:R-:W-:Y:S01]  /*4960*/  HADD2.F32 R37, -RZ, R25.H0_H0 ;  /* 0x20000019ff257230 */ /* 0x000fe20000004100 */
[----:B------:R-:W-:Y:S01]  /*4970*/  FFMA.FTZ R26, R38, R33, RZ ;  /* 0x00000021261a7223 */ /* 0x000fe200000100ff */
[--C-:B------:R-:W-:Y:S02]  /*4980*/  HADD2.F32 R35, -RZ, R14.reuse.H0_H0 ;  /* 0x2000000eff237230 */ /* 0x100fe40000004100 */
[----:B------:R-:W-:Y:S01]  /*4990*/  HADD2.F32 R31, -RZ, R29.H0_H0 ;  /* 0x2000001dff1f7230 */ /* 0x000fe20000004100 */
[----:B------:R-:W-:Y:S01]  /*49a0*/  FFMA.FTZ R40, R7, R32, R26 ;  /* 0x0000002007287223 */ /* 0x000fe2000001001a */
[----:B------:R-:W-:Y:S01]  /*49b0*/  HADD2.F32 R36, -RZ, R25.H1_H1 ;  /* 0x30000019ff247230 */ /* 0x000fe20000004100 */
[----:B------:R-:W-:Y:S01]  /*49c0*/  LOP3.LUT R25, R28, 0x64006400, RZ, 0xfc, !PT ;  /* 0x640064001c197812 */ /* 0x000fe200078efcff */
[----:B------:R-:W-:Y:S01]  /*49d0*/  HADD2.F32 R34, -RZ, R14.H1_H1 ;  /* 0x3000000eff227230 */ /* 0x000fe20000004100 */
[----:B------:R-:W-:Y:S01]  /*49e0*/  FFMA.FTZ R14, R37, R38, RZ ;  /* 0x00000026250e7223 */ /* 0x000fe200000100ff */
[----:B------:R-:W-:Y:S01]  /*49f0*/  HADD2.F32 R30, -RZ, R29.H1_H1 ;  /* 0x3000001dff1e7230 */ /* 0x000fe20000004100 */
[C---:B------:R-:W-:Y:S01]  /*4a00*/  FFMA.FTZ R28, R38.reuse, R31, RZ ;  /* 0x0000001f261c7223 */ /* 0x040fe200000100ff */
[----:B------:R-:W-:Y:S01]  /*4a10*/  HFMA2 R44, R15, R12.H0_H0, -72, -72 ;  /* 0xd480d4800f2c7431 */ /* 0x000fe2000004000c */
[----:B------:R-:W-:-:S02]  /*4a20*/  FFMA.FTZ R15, R38, R35, RZ ;  /* 0x00000023260f7223 */ /* 0x000fc400000100ff */
[----:B------:R-:W-:Y:S01]  /*4a30*/  FFMA.FTZ R38, R36, R7, R14 ;  /* 0x0000000724267223 */ /* 0x000fe2000001000e */
[-C--:B------:R-:W-:Y:S01]  /*4a40*/  HFMA2 R14, R27, R12.reuse.H0_H0, -72, -72 ;  /* 0xd480d4801b0e7431 */ /* 0x080fe2000004000c */
[C---:B------:R-:W-:Y:S01]  /*4a50*/  FFMA.FTZ R39, R7.reuse, R34, R15 ;  /* 0x0000002207277223 */ /* 0x040fe2000001000f */
[-C--:B------:R-:W-:Y:S01]  /*4a60*/  HFMA2 R15, R25, R12.reuse.H0_H0, -72, -72 ;  /* 0xd480d480190f7431 */ /* 0x080fe2000004000c */
[----:B------:R-:W-:Y:S01]  /*4a70*/  FFMA.FTZ R41, R7, R30, R28 ;  /* 0x0000001e07297223 */ /* 0x000fe2000001001c */
[----:B------:R-:W-:Y:S01]  /*4a80*/  LOP3.LUT R7, R20, 0x64006400, RZ, 0xfc, !PT ;  /* 0x6400640014077812 */ /* 0x000fe200078efcff */
[----:B------:R-:W-:Y:S02]  /*4a90*/  HADD2.F32 R27, -RZ, R14.H0_H0 ;  /* 0x2000000eff1b7230 */ /* 0x000fe40000004100 */
[--C-:B------:R-:W-:Y:S02]  /*4aa0*/  HADD2.F32 R25, -RZ, R15.reuse.H0_H0 ;  /* 0x2000000fff197230 */ /* 0x100fe40000004100 */
[----:B------:R-:W-:Y:S01]  /*4ab0*/  HFMA2 R7, R7, R12.H0_H0, -72, -72 ;  /* 0xd480d48007077431 */ /* 0x000fe2000004000c */
[C---:B------:R-:W-:Y:S01]  /*4ac0*/  FFMA.FTZ R39, R6.reuse, R27, R39 ;  /* 0x0000001b06277223 */ /* 0x040fe20000010027 */
[----:B------:R-:W-:Y:S01]  /*4ad0*/  HADD2.F32 R20, -RZ, R15.H1_H1 ;  /* 0x3000000fff147230 */ /* 0x000fe20000004100 */
[----:B------:R-:W-:Y:S01]  /*4ae0*/  FFMA.FTZ R40, R6, R25, R40 ;  /* 0x0000001906287223 */ /* 0x000fe20000010028 */
[----:B------:R-:W-:-:S02]  /*4af0*/  HADD2.F32 R29, -RZ, R44.H0_H0 ;  /* 0x2000002cff1d7230 */ /* 0x000fc40000004100 */
[----:B------:R-:W-:Y:S01]  /*4b00*/  HADD2.F32 R26, -RZ, R14.H1_H1 ;  /* 0x3000000eff1a7230 */ /* 0x000fe20000004100 */
[----:B------:R-:W-:Y:S01]  /*4b10*/  FFMA.FTZ R49, R53, R20, R40 ;  /* 0x0000001435317223 */ /* 0x000fe20000010028 */
[--C-:B------:R-:W-:Y:S01]  /*4b20*/  HADD2.F32 R15, -RZ, R7.reuse.H0_H0 ;  /* 0x20000007ff0f7230 */ /* 0x100fe20000004100 */
        /* <DEDUP_REMOVED lines=19> */
[----:B------:R-:W-:Y:S01]  /*4c60*/  FFMA.FTZ R53, R53, R14, R41 ;  /* 0x0000000e35357223 */ /* 0x000fe20000010029 */
[----:B------:R-:W-:Y:S01]  /*4c70*/  HADD2 R44, R40, -1032, -1032 ;  /* 0xe408e408282c7430 */ /* 0x000fe20000000000 */
[----:B------:R-:W-:Y:S01]  /*4c80*/  LOP3.LUT R42, R42, 0xf000f0, RZ, 0xc0, !PT ;  /* 0x00f000f02a2a7812 */ /* 0x000fe200078ec0ff */
[----:B------:R-:W-:Y:S01]  /*4c90*/  HADD2.F32 R38, -RZ, R52.H0_H0 ;  /* 0x20000034ff267230 */ /* 0x000fe20000004100 */
[----:B------:R-:W-:Y:S01]  /*4ca0*/  LOP3.LUT R46, R46, 0xf000f0, RZ, 0xc0, !PT ;  /* 0x00f000f02e2e7812 */ /* 0x000fe200078ec0ff */
[----:B------:R-:W-:-:S02]  /*4cb0*/  HADD2.F32 R39, -RZ, R56.H0_H0 ;  /* 0x20000038ff277230 */ /* 0x000fc40000004100 */
[--C-:B------:R-:W-:Y:S01]  /*4cc0*/  HADD2.F32 R40, -RZ, R47.reuse.H0_H0 ;  /* 0x2000002fff287230 */ /* 0x100fe20000004100 */
        /* <DEDUP_REMOVED lines=17> */
[-C--:B------:R-:W-:Y:S01]  /*4de0*/  HFMA2 R52, R43, R12.reuse.H0_H0, -72, -72 ;  /* 0xd480d4802b347431 */ /* 0x080fe2000004000c */
        /* <DEDUP_REMOVED lines=90> */
.L_x_2904:
        /* <DEDUP_REMOVED lines=31> */
[----:B------:R-:W-:Y:S01]  /*5580*/  HADD2.F32 R14, -RZ, R15.H0_H0 ;  /* 0x2000000fff0e7230 */ /* 0x000fe20000004100 */
[----:B------:R-:W-:Y:S01]  /*5590*/  LOP3.LUT R28, R7, 0xf000f0, RZ, 0xc0, !PT ;  /* 0x00f000f0071c7812 */ /* 0x000fe200078ec0ff */
[----:B------:R-:W-:Y:S01]  /*55a0*/  HADD2.F32 R20, -RZ, R25.H0_H0 ;  /* 0x20000019ff147230 */ /* 0x000fe20000004100 */
[----:B------:R-:W-:Y:S01]  /*55b0*/  SHF.R.U32.HI R6, RZ, 0x8, R6 ;  /* 0x00000008ff067819 */ /* 0x000fe20000011606 */
[--C-:B------:R-:W-:Y:S01]  /*55c0*/  HADD2.F32 R26, -RZ, R27.reuse.H0_H0 ;  /* 0x2000001bff1a7230 */ /* 0x100fe20000004100 */
        /* <DEDUP_REMOVED lines=14> */
[----:B------:R-:W-:Y:S01]  /*56b0*/  HADD2.F32 R28, -RZ, R41.H0_H0 ;  /* 0x20000029ff1c7230 */ /* 0x000fe20000004100 */
[----:B------:R-:W-:Y:S01]  /*56c0*/  FFMA.FTZ R39, R34, R25, R32 ;  /* 0x0000001922277223 */ /* 0x000fe20000010020 */
[----:B------:R-:W-:Y:S01]  /*56d0*/  HFMA2 R35, R35, R12.H0_H0, -72, -72 ;  /* 0xd480d48023237431 */ /* 0x000fe2000004000c */
[----:B------:R-:W-:Y:S01]  /*56e0*/  SHF.R.U32.HI R7, RZ, 0x8, R7 ;  /* 0x00000008ff077819 */ /* 0x000fe20000011607 */
        /* <DEDUP_REMOVED lines=40> */
[-C--:B------:R-:W-:Y:S01]  /*5970*/  HFMA2 R53, R53, R12.reuse.H0_H0, -72, -72 ;  /* 0xd480d48035357431 */ /* 0x080fe2000004000c */
        /* <DEDUP_REMOVED lines=101> */
.L_x_2901:
[----:B------:R-:W-:Y:S01]  /*5fd0*/  IADD3 R0, R0, 0x20, RZ ;  /* 0x0000002000007810 */ /* 0x000fe20007ffe0ff */
[----:B------:R-:W-:Y:S01]  /*5fe0*/  IMAD.MOV.U32 R5, RZ, RZ, c[0x0][0x18c] ;  /* 0x00006300ff057624 */ /* 0x000fe200078e00ff */
[----:B------:R-:W-:Y:S02]  /*5ff0*/  UIADD3 UR4, UR4, 0x40, URZ ;  /* 0x0000004004047890 */ /* 0x000fe4000fffe03f */
[C---:B------:R-:W-:Y:S01]  /*6000*/  ISETP.GE.AND P0, PT, R0.reuse, c[0x0][0x1b4], PT ;  /* 0x00006d0000007a0c */ /* 0x040fe20003f06270 */
[----:B------:R-:W-:Y:S01]  /*6010*/  IMAD.WIDE R8, R5, 0x10, R8 ;  /* 0x0000001005087825 */ /* 0x000fe200078e0208 */
[----:B------:R-:W-:-:S13]  /*6020*/  ISETP.LT.AND P2, PT, R0, R3, PT ;  /* 0x000000030000720c */ /* 0x000fda0003f41270 */
[----:B------:R-:W-:Y:S05]  /*6030*/  @!P0 BRA P2, `(.L_x_2905) ;  /* 0xffffce8000008947 */ /* 0x000fea000103ffff */
.L_x_2900:
        /* <DEDUP_REMOVED lines=16> */
.L_x_2909:
[----:B------:R-:W1:Y:S02]  /*6140*/  LDS R6, [R3] ;  /* 0x0000000003067984 */ /* 0x000e640000000800 */
[----:B-1----:R-:W-:-:S10]  /*6150*/  HFMA2.MMA R7, R6, 1, 1, R22 ;  /* 0x3c003c0006077835 */ /* 0x002fd40000000016 */
[----:B------:R-:W1:Y:S02]  /*6160*/  ATOMS.CAST.SPIN R7, [R3], R6, R7 ;  /* 0x000000060307738d */ /* 0x000e640001800007 */
[----:B-1----:R-:W-:-:S13]  /*6170*/  ISETP.EQ.U32.AND P0, PT, R7, 0x1, PT ;  /* 0x000000010700780c */ /* 0x002fda0003f02070 */
[----:B------:R-:W-:Y:S05]  /*6180*/  @!P0 BRA `(.L_x_2909) ;  /* 0xffffffb000008947 */ /* 0x000fea000383ffff */
[----:B------:R-:W-:Y:S05]  /*6190*/  BRA `(.L_x_2907) ;  /* 0x0000003000007947 */ /* 0x000fea0003800000 */
.L_x_2908:
[----:B------:R-:W2:Y:S02]  /*61a0*/  LD.E R3, [R4.64] ;  /* 0x0000000604037980 */ /* 0x000ea4000c101900 */
[----:B--2---:R-:W-:-:S05]  /*61b0*/  IMAD.IADD R3, R22, 0x1, R3 ;  /* 0x0000000116037824 */ /* 0x004fca00078e0203 */
[----:B------:R1:W-:Y:S02]  /*61c0*/  ST.E [R4.64], R3 ;  /* 0x0000000304007985 */ /* 0x0003e4000c101906 */
.L_x_2907:
[----:B------:R-:W-:Y:S05]  /*61d0*/  BSYNC B0 ;  /* 0x0000000000007941 */ /* 0x000fea0003800000 */
.L_x_2906:
[----:B------:R-:W2:Y:S01]  /*61e0*/  ATOM.E.ADD.F16x2.RN.STRONG.GPU P0, RZ, [R4.64+0x4], R21 ;  /* 0x0000041504ff798a */ /* 0x000ea2000810e9c6 */
[----:B------:R-:W-:Y:S01]  /*61f0*/  BSSY B0, `(.L_x_2910) ;  /* 0x000000f000007945 */ /* 0x000fe20003800000 */
[----:B--2---:R-:W-:Y:S05]  /*6200*/  @P0 BRA `(.L_x_2911) ;  /* 0x000000d000000947 */ /* 0x004fea0003800000 */
[----:B------:R-:W2:Y:S02]  /*6210*/  QSPC.E.S P0, RZ, [R4+0x4] ;  /* 0x0000040004ff73aa */ /* 0x000ea40000000500 */
[----:B--2---:R-:W-:Y:S05]  /*6220*/  @!P0 BRA `(.L_x_2912) ;  /* 0x0000008000008947 */ /* 0x004fea0003800000 */
[----:B-1----:R-:W-:-:S04]  /*6230*/  IADD3 R4, R4, 0x4, RZ ;  /* 0x0000000404047810 */ /* 0x002fc80007ffe0ff */
[----:B------:R-:W-:-:S05]  /*6240*/  LOP3.LUT R4, R4, 0xffffff, RZ, 0xc0, !PT ;  /* 0x00ffffff04047812 */ /* 0x000fca00078ec0ff */
.L_x_2913:
[----:B------:R-:W1:Y:S02]  /*6250*/  LDS R6, [R4] ;  /* 0x0000000004067984 */ /* 0x000e640000000800 */
[----:B-1----:R-:W-:-:S06]  /*6260*/  HADD2 R7, R6, R21 ;  /* 0x0000001506077230 */ /* 0x002fcc0000000000 */
[----:B------:R-:W1:Y:S02]  /*6270*/  ATOMS.CAST.SPIN R7, [R4], R6, R7 ;  /* 0x000000060407738d */ /* 0x000e640001800007 */
[----:B-1----:R-:W-:-:S13]  /*6280*/  ISETP.EQ.U32.AND P0, PT, R7, 0x1, PT ;  /* 0x000000010700780c */ /* 0x002fda0003f02070 */
[----:B------:R-:W-:Y:S05]  /*6290*/  @!P0 BRA `(.L_x_2913) ;  /* 0xffffffb000008947 */ /* 0x000fea000383ffff */
[----:B------:R-:W-:Y:S05]  /*62a0*/  BRA `(.L_x_2911) ;  /* 0x0000003000007947 */ /* 0x000fea0003800000 */
.L_x_2912:
[----:B-1----:R-:W2:Y:S02]  /*62b0*/  LD.E R3, [R4.64+0x4] ;  /* 0x0000040604037980 */ /* 0x002ea4000c101900 */
[----:B--2---:R-:W-:-:S05]  /*62c0*/  IMAD.IADD R3, R21, 0x1, R3 ;  /* 0x0000000115037824 */ /* 0x004fca00078e0203 */
[----:B------:R1:W-:Y:S02]  /*62d0*/  ST.E [R4.64+0x4], R3 ;  /* 0x0000040304007985 */ /* 0x0003e4000c101906 */
.L_x_2911:
[----:B------:R-:W-:Y:S05]  /*62e0*/  BSYNC B0 ;  /* 0x0000000000007941 */ /* 0x000fea0003800000 */
.L_x_2910:
        /* <DEDUP_REMOVED lines=10> */
.L_x_2917:
[----:B------:R-:W1:Y:S02]  /*6390*/  LDS R4, [R0] ;  /* 0x0000000000047984 */ /* 0x000e640000000800 */
[----:B-1----:R-:W-:-:S10]  /*63a0*/  HFMA2.MMA R5, R4, 1, 1, R24 ;  /* 0x3c003c0004057835 */ /* 0x002fd40000000018 */
[----:B------:R-:W1:Y:S02]  /*63b0*/  ATOMS.CAST.SPIN R5, [R0], R4, R5 ;  /* 0x000000040005738d */ /* 0x000e640001800005 */
[----:B-1----:R-:W-:-:S13]  /*63c0*/  ISETP.EQ.U32.AND P0, PT, R5, 0x1, PT ;  /* 0x000000010500780c */ /* 0x002fda0003f02070 */
[----:B------:R-:W-:Y:S05]  /*63d0*/  @!P0 BRA `(.L_x_2917) ;  /* 0xffffffb000008947 */ /* 0x000fea000383ffff */
[----:B------:R-:W-:Y:S05]  /*63e0*/  BRA `(.L_x_2915) ;  /* 0x0000003000007947 */ /* 0x000fea0003800000 */
.L_x_2916:
[----:B------:R-:W2:Y:S02]  /*63f0*/  LD.E R0, [R2.64] ;  /* 0x0000000602007980 */ /* 0x000ea4000c101900 */
[----:B--2---:R-:W-:-:S05]  /*6400*/  IMAD.IADD R5, R24, 0x1, R0 ;  /* 0x0000000118057824 */ /* 0x004fca00078e0200 */
[----:B------:R1:W-:Y:S02]  /*6410*/  ST.E [R2.64], R5 ;  /* 0x0000000502007985 */ /* 0x0003e4000c101906 */
.L_x_2915:
[----:B------:R-:W-:Y:S05]  /*6420*/  BSYNC B0 ;  /* 0x0000000000007941 */ /* 0x000fea0003800000 */
.L_x_2914:
[----:B------:R-:W2:Y:S02]  /*6430*/  ATOM.E.ADD.F16x2.RN.STRONG.GPU P0, RZ, [R2.64+0x4], R23 ;  /* 0x0000041702ff798a */ /* 0x000ea4000810e9c6 */
[----:B--2---:R-:W-:Y:S05]  /*6440*/  @P0 EXIT ;  /* 0x000000000000094d */ /* 0x004fea0003800000 */
[----:B------:R-:W2:Y:S02]  /*6450*/  QSPC.E.S P0, RZ, [R2+0x4] ;  /* 0x0000040002ff73aa */ /* 0x000ea40000000500 */
[----:B--2---:R-:W-:Y:S05]  /*6460*/  @!P0 BRA `(.L_x_2918) ;  /* 0x0000008000008947 */ /* 0x004fea0003800000 */
[----:B-1----:R-:W-:-:S04]  /*6470*/  IADD3 R2, R2, 0x4, RZ ;  /* 0x0000000402027810 */ /* 0x002fc80007ffe0ff */
[----:B------:R-:W-:-:S05]  /*6480*/  LOP3.LUT R2, R2, 0xffffff, RZ, 0xc0, !PT ;  /* 0x00ffffff02027812 */ /* 0x000fca00078ec0ff */
.L_x_2919:
[----:B------:R-:W1:Y:S02]  /*6490*/  LDS R4, [R2] ;  /* 0x0000000002047984 */ /* 0x000e640000000800 */
[----:B-1----:R-:W-:-:S06]  /*64a0*/  HADD2 R5, R4, R23 ;  /* 0x0000001704057230 */ /* 0x002fcc0000000000 */
[----:B------:R-:W1:Y:S02]  /*64b0*/  ATOMS.CAST.SPIN R5, [R2], R4, R5 ;  /* 0x000000040205738d */ /* 0x000e640001800005 */
[----:B-1----:R-:W-:-:S13]  /*64c0*/  ISETP.EQ.U32.AND P0, PT, R5, 0x1, PT ;  /* 0x000000010500780c */ /* 0x002fda0003f02070 */
[----:B------:R-:W-:Y:S05]  /*64d0*/  @!P0 BRA `(.L_x_2919) ;  /* 0xffffffb000008947 */ /* 0x000fea000383ffff */
[----:B------:R-:W-:Y:S05]  /*64e0*/  EXIT ;  /* 0x000000000000794d */ /* 0x000fea0003800000 */
.L_x_2918:
[----:B------:R-:W2:Y:S02]  /*64f0*/  LD.E R0, [R2.64+0x4] ;  /* 0x0000040602007980 */ /* 0x000ea4000c101900 */
[----:B-12---:R-:W-:-:S05]  /*6500*/  IMAD.IADD R5, R23, 0x1, R0 ;  /* 0x0000000117057824 */ /* 0x006fca00078e0200 */
[----:B------:R-:W-:Y:S01]  /*6510*/  ST.E [R2.64+0x4], R5 ;  /* 0x0000040502007985 */ /* 0x000fe2000c101906 */
[----:B------:R-:W-:Y:S05]  /*6520*/  EXIT ;  /* 0x000000000000794d */ /* 0x000fea0003800000 */
.L_x_2920:
        /* <DEDUP_REMOVED lines=13> */
.L_x_3772:


//--------------------- .text._Z23gemm_half_q_half_kernelILi2ELi10ELb0ELb0ELi32EEvPK6__halfPKjS4_S2_PS0_iiiiPKtS7_iiiiiibS2_i --------------------------
	.section	.text._Z23gemm_half_q_half_kernelILi2ELi10ELb0ELb0ELi32EEvPK6__halfPKjS4_S2_PS0_iiiiPKtS7_iiiiiibS2_i,"ax",@progbits
	.sectioninfo	@"SHI_REGISTERS=64"
	.align	128
        .global         _Z23gemm_half_q_half_kernelILi2ELi10ELb0ELb0ELi32EEvPK6__halfPKjS4_S2_PS0_iiiiPKtS7_iiiiiibS2_i
        .type           _Z23gemm_half_q_half_kernelILi2ELi10ELb0ELb0ELi32EEvPK6__halfPKjS4_S2_PS0_iiiiPKtS7_iiiiiibS2_i,@function
        .size           _Z23gemm_half_q_half_kernelILi2ELi10ELb0ELb0ELi32EEvPK6__halfPKjS4_S2_PS0_iiiiPKtS7_iiiiiibS2_i,(.L_x_3773 - _Z23gemm_half_q_half_kernelILi2ELi10ELb0ELb0ELi32EEvPK6__halfPKjS4_S2_PS0_iiiiPKtS7_iiiiiibS2_i)
        .other          _Z23gemm_half_q_half_kernelILi2ELi10ELb0ELb0ELi32EEvPK6__halfPKjS4_S2_PS0_iiiiPKtS7_iiiiiibS2_i,@"STO_CUDA_ENTRY STV_DEFAULT"
_Z23gemm_half_q_half_kernelILi2ELi10ELb0ELb0ELi32EEvPK6__halfPKjS4_S2_PS0_iiiiPKtS7_iiiiiibS2_i:
.text._Z23gemm_half_q_half_kernelILi2ELi10ELb0ELb0ELi32EEvPK6__halfPKjS4_S2_PS0_iiiiPKtS7_iiiiiibS2_i:
        /* <DEDUP_REMOVED lines=39> */
.L_x_2925:
        /* <DEDUP_REMOVED lines=17> */
.L_x_2924:
        /* <DEDUP_REMOVED lines=17> */
.L_x_2923:
        /* <DEDUP_REMOVED lines=13> */
.L_x_2927:
        /* <DEDUP_REMOVED lines=17> */
.L_x_2926:
        /* <DEDUP_REMOVED lines=15> */
.L_x_2922:
[----:B------:R-:W-:Y:S05]  /*0760*/  BSYNC B0 ;  /* 0x0000000000007941 */ /* 0x000fea0003800000 */
.L_x_2921:
        /* <DEDUP_REMOVED lines=18> */
.L_x_2930:
        /* <DEDUP_REMOVED lines=11> */
.L_x_2929:
        /* <DEDUP_REMOVED lines=10> */
.L_x_2928:
        /* <DEDUP_REMOVED lines=47> */
[----:B------:R-:W-:-:S05]  /*0cd0*/  @P5 IMAD.SHL.U32 R6, R13, 0x2, RZ ;  /* 0x000000020d065824 */ /* 0x000fca00078e00ff */
        /* <DEDUP_REMOVED lines=18> */
.L_x_2932:
        /* <DEDUP_REMOVED lines=41> */
.L_x_2931:
        /* <DEDUP_REMOVED lines=8> */
[----:B------:R-:W-:Y:S01]  /*1110*/  HADD2.F32 R12, -RZ, R18.H0_H0 ;  /* 0x20000012ff0c7230 */ /* 0x000fe20000004100 */
[----:B------:R-:W-:Y:S01]  /*1120*/  PRMT R23, RZ, 0x7610, R23 ;  /* 0x00007610ff177816 */ /* 0x000fe20000000017 */
[----:B------:R-:W-:Y:S01]  /*1130*/  HADD2.F32 R11, -RZ, R17.H0_H0 ;  /* 0x20000011ff0b7230 */ /* 0x000fe20000004100 */
[----:B------:R-:W-:Y:S01]  /*1140*/  UMOV UR4, URZ ;  /* 0x0000003f00047c82 */ /* 0x000fe20008000000 */
[----:B------:R-:W-:Y:S02]  /*1150*/  HADD2.F32 R10, -RZ, R16.H0_H0 ;  /* 0x20000010ff0a7230 */ /* 0x000fe40000004100 */
[----:B------:R-:W-:Y:S02]  /*1160*/  HADD2.F32 R0, -RZ, R15.H0_H0 ;  /* 0x2000000fff007230 */ /* 0x000fe40000004100 */
.L_x_2938:
[----:B------:R-:W-:Y:S05]  /*1170*/  @!P1 BRA `(.L_x_2934) ;  /* 0x0000311000009947 */ /* 0x000fea0003800000 */
[----:B------:R-:W2:Y:S01]  /*1180*/  LDG.E.128.CONSTANT R4, [R2.64] ;  /* 0x0000000602047981 */ /* 0x000ea2000c1e9d00 */
[----:B------:R-:W-:Y:S01]  /*1190*/  IMAD.MOV.U32 R24, RZ, RZ, 0x2c00 ;  /* 0x00002c00ff187424 */ /* 0x000fe200078e00ff */
[----:B------:R-:W-:Y:S02]  /*11a0*/  ISETP.GE.AND P0, PT, R19, 0x2, PT ;  /* 0x000000021300780c */ /* 0x000fe40003f06270 */
[----:B------:R-:W0:Y:S02]  /*11b0*/  LDS.64 R8, [UR4] ;  /* 0x00000004ff087984 */ /* 0x000e240008000a00 */
[----:B------:R-:W-:Y:S01]  /*11c0*/  PRMT R15, R15, 0x5410, R24 ;  /* 0x000054100f0f7816 */ /* 0x000fe20000000018 */
[----:B0-----:R-:W-:-:S02]  /*11d0*/  HADD2.F32 R40, -RZ, R8.H0_H0 ;  /* 0x20000008ff287230 */ /* 0x001fc40000004100 */
        /* <DEDUP_REMOVED lines=8> */
[----:B------:R-:W-:Y:S01]  /*1260*/  LOP3.LUT R4, R25, 0x64006400, RZ, 0xfc, !PT ;  /* 0x6400640019047812 */ /* 0x000fe200078efcff */
[----:B------:R-:W-:Y:S01]  /*1270*/  HADD2.F32 R25, -RZ, R8.H1_H1 ;  /* 0x30000008ff197230 */ /* 0x000fe20000004100 */
[----:B------:R-:W-:Y:S02]  /*1280*/  LOP3.LUT R5, R6, 0xf000f, RZ, 0xc0, !PT ;  /* 0x000f000f06057812 */ /* 0x000fe400078ec0ff */
[----:B------:R-:W-:Y:S01]  /*1290*/  LOP3.LUT R30, R7, 0xf000f, RZ, 0xc0, !PT ;  /* 0x000f000f071e7812 */ /* 0x000fe200078ec0ff */
[----:B------:R-:W-:Y:S01]  /*12a0*/  HADD2 R4, R4, -1032, -1032 ;  /* 0xe408e40804047430 */ /* 0x000fe20000000000 */
[----:B------:R-:W-:Y:S02]  /*12b0*/  LOP3.LUT R5, R5, 0x64006400, RZ, 0xfc, !PT ;  /* 0x6400640005057812 */ /* 0x000fe400078efcff */
[----:B------:R-:W-:-:S02]  /*12c0*/  LOP3.LUT R30, R30, 0x64006400, RZ, 0xfc, !PT ;  /* 0x640064001e1e7812 */ /* 0x000fc400078efcff */
        /* <DEDUP_REMOVED lines=9> */
[----:B------:R-:W-:Y:S01]  /*1360*/  HADD2 R27, R27, -1032, -1032 ;  /* 0xe408e4081b1b7430 */ /* 0x000fe20000000000 */
[----:B------:R-:W-:Y:S01]  /*1370*/  LOP3.LUT R28, R28, 0x64006400, RZ, 0xfc, !PT ;  /* 0x640064001c1c7812 */ /* 0x000fe200078efcff */
[----:B------:R-:W-:Y:S01]  /*1380*/  HADD2.F32 R33, -RZ, R8.H0_H0 ;  /* 0x20000008ff217230 */ /* 0x000fe20000004100 */
[----:B------:R-:W-:Y:S01]  /*1390*/  FFMA.FTZ R9, R37, R40, RZ ;  /* 0x0000002825097223 */ /* 0x000fe200000100ff */
[----:B------:R-:W-:Y:S01]  /*13a0*/  HADD2.F32 R31, -RZ, R30.H0_H0 ;  /* 0x2000001eff1f7230 */ /* 0x000fe20000004100 */
[----:B------:R-:W-:Y:S01]  /*13b0*/  LOP3.LUT R24, R24, 0x64006400, RZ, 0xfc, !PT ;  /* 0x6400640018187812 */ /* 0x000fe200078efcff */
[----:B------:R-:W-:Y:S01]  /*13c0*/  HADD2.F32 R32, -RZ, R8.H1_H1 ;  /* 0x30000008ff207230 */ /* 0x000fe20000004100 */
[----:B------:R-:W-:Y:S01]  /*13d0*/  LOP3.LUT R8, R29, 0x64006400, RZ, 0xfc, !PT ;  /* 0x640064001d087812 */ /* 0x000fe200078efcff */
[--C-:B------:R-:W-:Y:S01]  /*13e0*/  HADD2.F32 R35, -RZ, R27.reuse.H0_H0 ;  /* 0x2000001bff237230 */ /* 0x100fe20000004100 */
[----:B------:R-:W-:Y:S01]  /*13f0*/  FFMA.FTZ R29, R40, R31, RZ ;  /* 0x0000001f281d7223 */ /* 0x000fe200000100ff */
[----:B------:R-:W-:Y:S01]  /*1400*/  HADD2.F32 R30, -RZ, R30.H1_H1 ;  /* 0x3000001eff1e7230 */ /* 0x000fe20000004100 */
[----:B------:R-:W-:Y:S01]  /*1410*/  FFMA.FTZ R39, R36, R25, R9 ;  /* 0x0000001924277223 */ /* 0x000fe20000010009 */
[-C--:B------:R-:W-:Y:S01]  /*1420*/  HFMA2 R46, R26, R15.reuse.H1_H1, -72, -72 ;  /* 0xd480d4801a2e7431 */ /* 0x080fe2000006000f */
[C---:B------:R-:W-:Y:S01]  /*1430*/  FFMA.FTZ R26, R40.reuse, R35, RZ ;  /* 0x00000023281a7223 */ /* 0x040fe200000100ff */
[----:B------:R-:W-:Y:S01]  /*1440*/  HADD2.F32 R34, -RZ, R27.H1_H1 ;  /* 0x3000001bff227230 */ /* 0x000fe20000004100 */
[----:B------:R-:W-:Y:S01]  /*1450*/  FFMA.FTZ R27, R40, R33, RZ ;  /* 0x00000021281b7223 */ /* 0x000fe200000100ff */
[-C--:B------:R-:W-:Y:S01]  /*1460*/  HFMA2 R9, R28, R15.reuse.H1_H1, -72, -72 ;  /* 0xd480d4801c097431 */ /* 0x080fe2000006000f */
[C---:B------:R-:W-:Y:S01]  /*1470*/  FFMA.FTZ R42, R25.reuse, R30, R29 ;  /* 0x0000001e192a7223 */ /* 0x040fe2000001001d */
[-C--:B------:R-:W-:Y:S01]  /*1480*/  HFMA2 R8, R8, R15.reuse.H1_H1, -72, -72 ;  /* 0xd480d48008087431 */ /* 0x080fe2000006000f */
[C---:B------:R-:W-:Y:S01]  /*1490*/  FFMA.FTZ R41, R25.reuse, R32, R27 ;  /* 0x0000002019297223 */ /* 0x040fe2000001001b */
[--C-:B------:R-:W-:Y:S01]  /*14a0*/  HADD2.F32 R29, -RZ, R46.reuse.H0_H0 ;  /* 0x2000002eff1d7230 */ /* 0x100fe20000004100 */
[----:B------:R-:W-:Y:S01]  /*14b0*/  FFMA.FTZ R40, R25, R34, R26 ;  /* 0x0000002219287223 */ /* 0x000fe2000001001a */
[----:B------:R-:W-:Y:S01]  /*14c0*/  HADD2.F32 R28, -RZ, R46.H1_H1 ;  /* 0x3000002eff1c7230 */ /* 0x000fe20000004100 */
[----:B------:R-:W-:Y:S01]  /*14d0*/  SHF.R.U32.HI R6, RZ, 0x8, R6 ;  /* 0x00000008ff067819 */ /* 0x000fe20000011606 */
[----:B------:R-:W-:Y:S01]  /*14e0*/  HFMA2 R46, R24, R15.H1_H1, -72, -72 ;  /* 0xd480d480182e7431 */ /* 0x000fe2000006000f */
[----:B------:R-:W-:Y:S01]  /*14f0*/  FFMA.FTZ R39, R29, R38, R39 ;  /* 0x000000261d277223 */ /* 0x000fe20000010027 */
[--C-:B------:R-:W-:Y:S01]  /*1500*/  HADD2.F32 R27, -RZ, R9.reuse.H0_H0 ;  /* 0x20000009ff1b7230 */ /* 0x100fe20000004100 */
[----:B------:R-:W-:Y:S01]  /*1510*/  SHF.R.U32.HI R7, RZ, 0x8, R7 ;  /* 0x00000008ff077819 */ /* 0x000fe20000011607 */
[----:B------:R-:W-:Y:S01]  /*1520*/  HADD2.F32 R25, -RZ, R8.H0_H0 ;  /* 0x20000008ff197230 */ /* 0x000fe20000004100 */
[----:B------:R-:W-:Y:S01]  /*1530*/  FFMA.FTZ R48, R28, R43, R39 ;  /* 0x0000002b1c307223 */ /* 0x000fe20000010027 */
[----:B------:R-:W-:Y:S01]  /*1540*/  HADD2.F32 R26, -RZ, R9.H1_H1 ;  /* 0x30000009ff1a7230 */ /* 0x000fe20000004100 */
        /* <DEDUP_REMOVED lines=16> */
[----:B------:R-:W-:Y:S01]  /*1650*/  FFMA.FTZ R43, R43, R8, R42 ;  /* 0x000000082b2b7223 */ /* 0x000fe2000001002a */
[----:B------:R-:W-:Y:S01]  /*1660*/  LOP3.LUT R40, R40, 0x64006400, RZ, 0xfc, !PT ;  /* 0x6400640028287812 */ /* 0x000fe200078efcff */
[----:B------:R-:W-:Y:S01]  /*1670*/  HADD2 R42, R38, -1032, -1032 ;  /* 0xe408e408262a7430 */ /* 0x000fe20000000000 */
[----:B------:R-:W-:Y:S01]  /*1680*/  LOP3.LUT R41, R41, 0x64006400, RZ, 0xfc, !PT ;  /* 0x6400640029297812 */ /* 0x000fe200078efcff */
[----:B------:R-:W-:Y:S01]  /*1690*/  HADD2 R53, R39, -1032, -1032 ;  /* 0xe408e40827357430 */ /* 0x000fe20000000000 */
[----:B------:R-:W-:Y:S01]  /*16a0*/  LOP3.LUT R54, R6, 0xf000f0, RZ, 0xc0, !PT ;  /* 0x00f000f006367812 */ /* 0x000fe200078ec0ff */
[----:B------:R-:W-:-:S02]  /*16b0*/  HADD2 R50, R40, -1032, -1032 ;  /* 0xe408e40828327430 */ /* 0x000fc40000000000 */
[----:B------:R-:W-:Y:S01]  /*16c0*/  HADD2 R47, R41, -1032, -1032 ;  /* 0xe408e408292f7430 */ /* 0x000fe20000000000 */
[----:B------:R-:W-:Y:S01]  /*16d0*/  LOP3.LUT R54, R54, 0x64006400, RZ, 0xfc, !PT ;  /* 0x6400640036367812 */ /* 0x000fe200078efcff */
[----:B------:R-:W-:Y:S02]  /*16e0*/  HADD2.F32 R41, -RZ, R42.H0_H0 ;  /* 0x2000002aff297230 */ /* 0x000fe40000004100 */
[----:B------:R-:W-:Y:S02]  /*16f0*/  HADD2.F32 R40, -RZ, R53.H0_H0 ;  /* 0x20000035ff287230 */ /* 0x000fe40000004100 */
[----:B------:R-:W-:Y:S01]  /*1700*/  HADD2.F32 R39, -RZ, R50.H0_H0 ;  /* 0x20000032ff277230 */ /* 0x000fe20000004100 */
[----:B------:R-:W-:Y:S01]  /*1710*/  FFMA.FTZ R48, R41, R52, R48 ;  /* 0x0000003429307223 */ /* 0x000fe20000010030 */
[----:B------:R-:W-:Y:S01]  /*1720*/  HADD2.F32 R38, -RZ, R47.H0_H0 ;  /* 0x2000002fff267230 */ /* 0x000fe20000004100 */
[C---:B------:R-:W-:Y:S01]  /*1730*/  FFMA.FTZ R51, R52.reuse, R40, R51 ;  /* 0x0000002834337223 */ /* 0x040fe20000010033 */
[----:B------:R-:W-:Y:S01]  /*1740*/  HFMA2 R54, R54, R15.H1_H1, -72, -72 ;  /* 0xd480d48036367431 */ /* 0x000fe2000006000f */
[C---:B------:R-:W-:Y:S01]  /*1750*/  FFMA.FTZ R49, R52.reuse, R39, R49 ;  /* 0x0000002734317223 */ /* 0x040fe20000010031 */
[----:B------:R-:W-:Y:S01]  /*1760*/  HADD2.F32 R4, -RZ, R5.H0_H0 ;  /* 0x20000005ff047230 */ /* 0x000fe20000004100 */
[----:B------:R-:W-:Y:S01]  /*1770*/  FFMA.FTZ R52, R52, R38, R43 ;  /* 0x0000002634347223 */ /* 0x000fe2000001002b */
[----:B------:R-:W-:-:S02]  /*1780*/  HADD2.F32 R43, -RZ, R42.H1_H1 ;  /* 0x3000002aff2b7230 */ /* 0x000fc40000004100 */
        /* <DEDUP_REMOVED lines=10> */
[-C--:B------:R-:W-:Y:S01]  /*1830*/  HFMA2 R53, R6, R15.reuse.H1_H1, -72, -72 ;  /* 0xd480d48006357431 */ /* 0x080fe2000006000f */
[C---:B------:R-:W-:Y:S01]  /*1840*/  FFMA.FTZ R6, R46.reuse, R42, R51 ;  /* 0x0000002a2e067223 */ /* 0x040fe20000010033 */
[----:B------:R-:W-:Y:S01]  /*1850*/  HADD2.F32 R5, -RZ, R5.H1_H1 ;  /* 0x30000005ff057230 */ /* 0x000fe20000004100 */
[----:B------:R-:W-:Y:S01]  /*1860*/  FFMA.FTZ R7, R46, R45, R52 ;  /* 0x0000002d2e077223 */ /* 0x000fe20000010034 */
[----:B------:R-:W-:Y:S01]  /*1870*/  LOP3.LUT R46, R47, 0x64006400, RZ, 0xfc, !PT ;  /* 0x640064002f2e7812 */ /* 0x000fe200078efcff */
[----:B------:R-:W-:-:S02]  /*1880*/  HFMA2 R50, R50, R15.H1_H1, -72, -72 ;  /* 0xd480d48032327431 */ /* 0x000fc4000006000f */
[--C-:B------:R-:W-:Y:S02]  /*1890*/  HADD2.F32 R57, -RZ, R53.reuse.H0_H0 ;  /* 0x20000035ff397230 */ /* 0x100fe40000004100 */
[----:B------:R-:W-:Y:S02]  /*18a0*/  HFMA2 R46, R46, R15.H1_H1, -72, -72 ;  /* 0xd480d4802e2e7431 */ /* 0x000fe4000006000f */
[----:B------:R-:W-:Y:S01]  /*18b0*/  HADD2.F32 R56, -RZ, R53.H1_H1 ;  /* 0x30000035ff387230 */ /* 0x000fe20000004100 */
        /* <DEDUP_REMOVED lines=81> */
.L_x_2935:
[----:B------:R-:W-:Y:S01]  /*1dd0*/  IMAD.MOV.U32 R23, RZ, RZ, 0x4 ;  /* 0x00000004ff177424 */ /* 0x000fe200078e00ff */
[----:B------:R-:W0:Y:S03]  /*1de0*/  LDS.64 R24, [UR4+0x10] ;  /* 0x00001004ff187984 */ /* 0x000e260008000a00 */
[----:B------:R-:W-:-:S05]  /*1df0*/  IMAD.WIDE R8, R23, c[0x0][0x18c], R2 ;  /* 0x0000630017087a25 */ /* 0x000fca00078e0202 */
[----:B------:R1:W2:Y:S02]  /*1e00*/  LDG.E.128.CONSTANT R4, [R8.64] ;  /* 0x0000000608047981 */ /* 0x0002a4000c1e9d00 */
[----:B-1----:R-:W-:Y:S01]  /*1e10*/  IMAD.WIDE R8, R23, c[0x0][0x18c], R8 ;  /* 0x0000630017087a25 */ /* 0x002fe200078e0208 */
[----:B0-----:R-:W-:Y:S02]  /*1e20*/  HADD2.F32 R58, -RZ, R25.H0_H0 ;  /* 0x20000019ff3a7230 */ /* 0x001fe40000004100 */
        /* <DEDUP_REMOVED lines=11> */
[C---:B------:R-:W-:Y:S01]  /*1ee0*/  LOP3.LUT R30, R7.reuse, 0xf000f, RZ, 0xc0, !PT ;  /* 0x000f000f071e7812 */ /* 0x040fe200078ec0ff */
[----:B------:R-:W-:Y:S01]  /*1ef0*/  HADD2 R4, R4, -1032, -1032 ;  /* 0xe408e40804047430 */ /* 0x000fe20000000000 */
[----:B------:R-:W-:Y:S01]  /*1f00*/  LOP3.LUT R22, R22, 0x64006400, RZ, 0xfc, !PT ;  /* 0x6400640016167812 */ /* 0x000fe200078efcff */
[----:B------:R-:W-:Y:S01]  /*1f10*/  HADD2 R5, R5, -1032, -1032 ;  /* 0xe408e40805057430 */ /* 0x000fe20000000000 */
[----:B------:R-:W-:Y:S02]  /*1f20*/  LOP3.LUT R31, R7, 0xf000f0, RZ, 0xc0, !PT ;  /* 0x00f000f0071f7812 */ /* 0x000fe400078ec0ff */
        /* <DEDUP_REMOVED lines=9> */
[----:B------:R-:W-:Y:S01]  /*1fc0*/  HADD2.F32 R7, -RZ, R25.H1_H1 ;  /* 0x30000019ff077230 */ /* 0x000fe20000004100 */
[----:B------:R-:W-:Y:S01]  /*1fd0*/  LOP3.LUT R25, R30, 0x64006400, RZ, 0xfc, !PT ;  /* 0x640064001e197812 */ /* 0x000fe200078efcff */
[----:B------:R-:W-:Y:S01]  /*1fe0*/  HADD2 R22, R22, -1032, -1032 ;  /* 0xe408e40816167430 */ /* 0x000fe20000000000 */
[----:B------:R-:W-:Y:S01]  /*1ff0*/  LOP3.LUT R30, R29, 0x64006400, RZ, 0xfc, !PT ;  /* 0x640064001d1e7812 */ /* 0x000fe200078efcff */
[----:B------:R-:W-:Y:S01]  /*2000*/  FFMA.FTZ R31, R27, R42, RZ ;  /* 0x0000002a1b1f7223 */ /* 0x000fe200000100ff */
[----:B------:R-:W-:Y:S01]  /*2010*/  SHF.R.U32.HI R6, RZ, 0x8, R6 ;  /* 0x00000008ff067819 */ /* 0x000fe20000011606 */
[----:B------:R-:W-:-:S02]  /*2020*/  HADD2 R29, R25, -1032, -1032 ;  /* 0xe408e408191d7430 */ /* 0x000fc40000000000 */
[--C-:B------:R-:W-:Y:S01]  /*2030*/  HADD2.F32 R46, -RZ, R22.reuse.H0_H0 ;  /* 0x20000016ff2e7230 */ /* 0x100fe20000004100 */
[----:B------:R-:W-:Y:S01]  /*2040*/  FFMA.FTZ R31, R24, R41, R31 ;  /* 0x00000029181f7223 */ /* 0x000fe2000001001f */
[----:B------:R-:W-:Y:S01]  /*2050*/  HADD2.F32 R45, -RZ, R22.H1_H1 ;  /* 0x30000016ff2d7230 */ /* 0x000fe20000004100 */
[----:B------:R-:W-:Y:S01]  /*2060*/  LOP3.LUT R22, R28, 0x64006400, RZ, 0xfc, !PT ;  /* 0x640064001c167812 */ /* 0x000fe200078efcff */
[--C-:B------:R-:W-:Y:S02]  /*2070*/  HADD2.F32 R40, -RZ, R29.reuse.H0_H0 ;  /* 0x2000001dff287230 */ /* 0x100fe40000004100 */
[-C--:B------:R-:W-:Y:S02]  /*2080*/  HFMA2 R28, R26, R15.reuse.H1_H1, -72, -72 ;  /* 0xd480d4801a1c7431 */ /* 0x080fe4000006000f */
[-C--:B------:R-:W-:Y:S02]  /*2090*/  HFMA2 R25, R22, R15.reuse.H1_H1, -72, -72 ;  /* 0xd480d48016197431 */ /* 0x080fe4000006000f */
[-C--:B------:R-:W-:Y:S01]  /*20a0*/  HFMA2 R26, R30, R15.reuse.H1_H1, -72, -72 ;  /* 0xd480d4801e1a7431 */ /* 0x080fe2000006000f */
[C---:B------:R-:W-:Y:S01]  /*20b0*/  FFMA.FTZ R30, R27.reuse, R44, RZ ;  /* 0x0000002c1b1e7223 */ /* 0x040fe200000100ff */
[----:B------:R-:W-:Y:S01]  /*20c0*/  HADD2.F32 R39, -RZ, R29.H1_H1 ;  /* 0x3000001dff277230 */ /* 0x000fe20000004100 */
[----:B------:R-:W-:Y:S01]  /*20d0*/  FFMA.FTZ R29, R46, R27, RZ ;  /* 0x0000001b2e1d7223 */ /* 0x000fe200000100ff */
[----:B------:R-:W-:Y:S01]  /*20e0*/  HFMA2 R22, R32, R15.H1_H1, -72, -72 ;  /* 0xd480d48020167431 */ /* 0x000fe2000006000f */
[----:B------:R-:W-:Y:S01]  /*20f0*/  FFMA.FTZ R27, R27, R40, RZ ;  /* 0x000000281b1b7223 */ /* 0x000fe200000100ff */
[----:B------:R-:W-:Y:S01]  /*2100*/  HADD2.F32 R38, -RZ, R28.H0_H0 ;  /* 0x2000001cff267230 */ /* 0x000fe20000004100 */
[----:B------:R-:W-:Y:S01]  /*2110*/  FFMA.FTZ R29, R45, R24, R29 ;  /* 0x000000182d1d7223 */ /* 0x000fe2000001001d */
[--C-:B------:R-:W-:Y:S01]  /*2120*/  HADD2.F32 R37, -RZ, R25.reuse.H0_H0 ;  /* 0x20000019ff257230 */ /* 0x100fe20000004100 */
[C---:B------:R-:W-:Y:S01]  /*2130*/  FFMA.FTZ R30, R24.reuse, R43, R30 ;  /* 0x0000002b181e7223 */ /* 0x040fe2000001001e */
[----:B------:R-:W-:Y:S01]  /*2140*/  HADD2.F32 R36, -RZ, R26.H0_H0 ;  /* 0x2000001aff247230 */ /* 0x000fe20000004100 */
        /* <DEDUP_REMOVED lines=18> */
[----:B------:R-:W-:Y:S01]  /*2270*/  FFMA.FTZ R57, R34, R7, R51 ;  /* 0x0000000722397223 */ /* 0x000fe20000010033 */
[----:B------:R-:W-:Y:S01]  /*2280*/  HADD2.F32 R31, -RZ, R22.H1_H1 ;  /* 0x30000016ff1f7230 */ /* 0x000fe20000004100 */
[C---:B------:R-:W-:Y:S01]  /*2290*/  FFMA.FTZ R56, R7.reuse, R33, R56 ;  /* 0x0000002107387223 */ /* 0x040fe20000010038 */
[----:B------:R-:W-:Y:S01]  /*22a0*/  HADD2 R25, R25, -1032, -1032 ;  /* 0xe408e40819197430 */ /* 0x000fe20000000000 */
[C---:B------:R-:W-:Y:S01]  /*22b0*/  FFMA.FTZ R51, R7.reuse, R32, R55 ;  /* 0x0000002007337223 */ /* 0x040fe20000010037 */
[----:B------:R-:W-:Y:S01]  /*22c0*/  HADD2 R24, R27, -1032, -1032 ;  /* 0xe408e4081b187430 */ /* 0x000fe20000000000 */
[----:B------:R-:W-:Y:S01]  /*22d0*/  FFMA.FTZ R58, R7, R31, R58 ;  /* 0x0000001f073a7223 */ /* 0x000fe2000001003a */
[----:B------:R-:W-:-:S02]  /*22e0*/  HADD2 R22, R28, -1032, -1032 ;  /* 0xe408e4081c167430 */ /* 0x000fc40000000000 */
[----:B0-----:R-:W-:Y:S02]  /*22f0*/  HADD2.F32 R59, -RZ, R4.H0_H0 ;  /* 0x20000004ff3b7230 */ /* 0x001fe40000004100 */
[----:B------:R-:W-:Y:S02]  /*2300*/  HADD2.F32 R30, -RZ, R26.H0_H0 ;  /* 0x2000001aff1e7230 */ /* 0x000fe40000004100 */
[--C-:B------:R-:W-:Y:S02]  /*2310*/  HADD2.F32 R29, -RZ, R25.reuse.H0_H0 ;  /* 0x20000019ff1d7230 */ /* 0x100fe40000004100 */
[----:B------:R-:W-:Y:S01]  /*2320*/  HADD2.F32 R28, -RZ, R24.H0_H0 ;  /* 0x20000018ff1c7230 */ /* 0x000fe20000004100 */
[----:B------:R-:W-:Y:S01]  /*2330*/  FFMA.FTZ R7, R30, R59, R57 ;  /* 0x0000003b1e077223 */ /* 0x000fe20000010039 */
[----:B------:R-:W-:Y:S01]  /*2340*/  HADD2.F32 R27, -RZ, R22.H0_H0 ;  /* 0x20000016ff1b7230 */ /* 0x000fe20000004100 */
        /* <DEDUP_REMOVED lines=16> */
[----:B------:R-:W-:-:S02]  /*2450*/  HFMA2 R55, R58, R15.H1_H1, -72, -72 ;  /* 0xd480d4803a377431 */ /* 0x000fc4000006000f */
[-C--:B------:R-:W-:Y:S01]  /*2460*/  HFMA2 R56, R56, R15.reuse.H1_H1, -72, -72 ;  /* 0xd480d48038387431 */ /* 0x080fe2000006000f */
[----:B------:R-:W-:Y:S01]  /*2470*/  FFMA.FTZ R7, R26, R4, R7 ;  /* 0x000000041a077223 */ /* 0x000fe20000010007 */
[-C--:B------:R-:W-:Y:S01]  /*2480*/  HFMA2 R57, R52, R15.reuse.H1_H1, -72, -72 ;  /* 0xd480d48034397431 */ /* 0x080fe2000006000f */
[C---:B------:R-:W-:Y:S01]  /*2490*/  FFMA.FTZ R61, R4.reuse, R25, R61 ;  /* 0x00000019043d7223 */ /* 0x040fe2000001003d */
[----:B------:R-:W-:Y:S01]  /*24a0*/  HADD2.F32 R58, -RZ, R5.H0_H0 ;  /* 0x20000005ff3a7230 */ /* 0x000fe20000004100 */
[C---:B------:R-:W-:Y:S01]  /*24b0*/  FFMA.FTZ R6, R4.reuse, R24, R51 ;  /* 0x0000001804067223 */ /* 0x040fe20000010033 */
[----:B------:R-:W-:Y:S01]  /*24c0*/  HADD2.F32 R53, -RZ, R55.H0_H0 ;  /* 0x20000037ff357230 */ /* 0x000fe20000004100 */
[----:B------:R-:W-:Y:S01]  /*24d0*/  FFMA.FTZ R59, R4, R22, R59 ;  /* 0x00000016043b7223 */ /* 0x000fe2000001003b */
[----:B------:R-:W-:Y:S02]  /*24e0*/  HFMA2 R4, R50, R15.H1_H1, -72, -72 ;  /* 0xd480d48032047431 */ /* 0x000fe4000006000f */
        /* <DEDUP_REMOVED lines=83> */
.L_x_2936:
[----:B------:R0:W2:Y:S04]  /*2a20*/  LDG.E.128.CONSTANT R4, [R8.64] ;  /* 0x0000000608047981 */ /* 0x0000a8000c1e9d00 */
[----:B------:R-:W1:Y:S01]  /*2a30*/  LDS.64 R24, [UR4+0x20] ;  /* 0x00002004ff187984 */ /* 0x000e620008000a00 */
[----:B0-----:R-:W-:Y:S01]  /*2a40*/  IMAD.WIDE R8, R23, c[0x0][0x18c], R8 ;  /* 0x0000630017087a25 */ /* 0x001fe200078e0208 */
[----:B-1----:R-:W-:Y:S01]  /*2a50*/  HADD2.F32 R56, -RZ, R25.H0_H0 ;  /* 0x20000019ff387230 */ /* 0x002fe20000004100 */
        /* <DEDUP_REMOVED lines=22> */
[----:B------:R-:W0:Y:S01]  /*2bc0*/  LDS.64 R4, [UR4+0x28] ;  /* 0x00002804ff047984 */ /* 0x000e220008000a00 */
[----:B------:R-:W-:Y:S01]  /*2bd0*/  HADD2 R22, R22, -1032, -1032 ;  /* 0xe408e40816167430 */ /* 0x000fe20000000000 */
[----:B------:R-:W-:Y:S01]  /*2be0*/  LOP3.LUT R28, R28, 0x64006400, RZ, 0xfc, !PT ;  /* 0x640064001c1c7812 */ /* 0x000fe200078efcff */
[----:B------:R-:W-:Y:S01]  /*2bf0*/  HADD2 R29, R29, -1032, -1032 ;  /* 0xe408e4081d1d7430 */ /* 0x000fe20000000000 */
[----:B------:R-:W-:Y:S01]  /*2c00*/  LOP3.LUT R30, R30, 0x64006400, RZ, 0xfc, !PT ;  /* 0x640064001e1e7812 */ /* 0x000fe200078efcff */
[----:B------:R-:W-:Y:S01]  /*2c10*/  HADD2.F32 R7, -RZ, R24.H0_H0 ;  /* 0x20000018ff077230 */ /* 0x000fe20000004100 */
[----:B------:R-:W-:Y:S01]  /*2c20*/  SHF.R.U32.HI R52, RZ, 0x8, R6 ;  /* 0x00000008ff347819 */ /* 0x000fe20000011606 */
[----:B------:R-:W-:-:S02]  /*2c30*/  HADD2.F32 R46, -RZ, R22.H0_H0 ;  /* 0x20000016ff2e7230 */ /* 0x000fc40000004100 */
[----:B------:R-:W-:Y:S01]  /*2c40*/  HADD2.F32 R45, -RZ, R22.H1_H1 ;  /* 0x30000016ff2d7230 */ /* 0x000fe20000004100 */
[----:B------:R-:W-:Y:S01]  /*2c50*/  LOP3.LUT R22, R27, 0x64006400, RZ, 0xfc, !PT ;  /* 0x640064001b167812 */ /* 0x000fe200078efcff */
[----:B------:R-:W-:Y:S02]  /*2c60*/  HADD2.F32 R40, -RZ, R29.H0_H0 ;  /* 0x2000001dff287230 */ /* 0x000fe40000004100 */
[----:B------:R-:W-:Y:S02]  /*2c70*/  HADD2.F32 R6, -RZ, R25.H1_H1 ;  /* 0x30000019ff067230 */ /* 0x000fe40000004100 */
[-C--:B------:R-:W-:Y:S01]  /*2c80*/  HFMA2 R27, R26, R15.reuse.H1_H1, -72, -72 ;  /* 0xd480d4801a1b7431 */ /* 0x080fe2000006000f */
[----:B------:R-:W-:Y:S01]  /*2c90*/  FFMA.FTZ R31, R7, R40, RZ ;  /* 0x00000028071f7223 */ /* 0x000fe200000100ff */
[----:B------:R-:W-:Y:S02]  /*2ca0*/  HFMA2 R25, R22, R15.H1_H1, -72, -72 ;  /* 0xd480d48016197431 */ /* 0x000fe4000006000f */
[----:B------:R-:W-:-:S02]  /*2cb0*/  HADD2.F32 R24, -RZ, R24.H1_H1 ;  /* 0x30000018ff187230 */ /* 0x000fc40000004100 */
[-C--:B------:R-:W-:Y:S01]  /*2cc0*/  HFMA2 R26, R28, R15.reuse.H1_H1, -72, -72 ;  /* 0xd480d4801c1a7431 */ /* 0x080fe2000006000f */
[----:B------:R-:W-:Y:S01]  /*2cd0*/  FFMA.FTZ R28, R46, R7, RZ ;  /* 0x000000072e1c7223 */ /* 0x000fe200000100ff */
[----:B------:R-:W-:Y:S01]  /*2ce0*/  HFMA2 R22, R30, R15.H1_H1, -72, -72 ;  /* 0xd480d4801e167431 */ /* 0x000fe2000006000f */
[C---:B------:R-:W-:Y:S01]  /*2cf0*/  FFMA.FTZ R30, R7.reuse, R42, RZ ;  /* 0x0000002a071e7223 */ /* 0x040fe200000100ff */
[----:B------:R-:W-:Y:S01]  /*2d00*/  HADD2.F32 R39, -RZ, R29.H1_H1 ;  /* 0x3000001dff277230 */ /* 0x000fe20000004100 */
[----:B------:R-:W-:Y:S01]  /*2d10*/  FFMA.FTZ R29, R7, R44, RZ ;  /* 0x0000002c071d7223 */ /* 0x000fe200000100ff */
[--C-:B------:R-:W-:Y:S01]  /*2d20*/  HADD2.F32 R37, -RZ, R25.reuse.H0_H0 ;  /* 0x20000019ff257230 */ /* 0x100fe20000004100 */
[----:B------:R-:W-:Y:S01]  /*2d30*/  FFMA.FTZ R7, R45, R24, R28 ;  /* 0x000000182d077223 */ /* 0x000fe2000001001c */
[--C-:B------:R-:W-:Y:S01]  /*2d40*/  HADD2.F32 R36, -RZ, R26.reuse.H0_H0 ;  /* 0x2000001aff247230 */ /* 0x100fe20000004100 */
[C---:B------:R-:W-:Y:S01]  /*2d50*/  FFMA.FTZ R29, R24.reuse, R43, R29 ;  /* 0x0000002b181d7223 */ /* 0x040fe2000001001d */
[----:B------:R-:W-:Y:S01]  /*2d60*/  HADD2.F32 R33, -RZ, R25.H1_H1 ;  /* 0x30000019ff217230 */ /* 0x000fe20000004100 */
[C---:B------:R-:W-:Y:S01]  /*2d70*/  FFMA.FTZ R57, R24.reuse, R41, R30 ;  /* 0x0000002918397223 */ /* 0x040fe2000001001e */
[----:B------:R-:W-:Y:S01]  /*2d80*/  HADD2.F32 R32, -RZ, R26.H1_H1 ;  /* 0x3000001aff207230 */ /* 0x000fe20000004100 */
        /* <DEDUP_REMOVED lines=27> */
[----:B------:R-:W-:Y:S02]  /*2f40*/  HADD2.F32 R30, -RZ, R26.H0_H0 ;  /* 0x2000001aff1e7230 */ /* 0x000fe40000004100 */
[--C-:B------:R-:W-:Y:S02]  /*2f50*/  HADD2.F32 R29, -RZ, R25.reuse.H0_H0 ;  /* 0x20000019ff1d7230 */ /* 0x100fe40000004100 */
[----:B------:R-:W-:Y:S01]  /*2f60*/  HADD2.F32 R28, -RZ, R24.H0_H0 ;  /* 0x20000018ff1c7230 */ /* 0x000fe20000004100 */
[----:B------:R-:W-:Y:S01]  /*2f70*/  FFMA.FTZ R7, R30, R61, R7 ;  /* 0x0000003d1e077223 */ /* 0x000fe20000010007 */
[----:B------:R-:W-:Y:S01]  /*2f80*/  HADD2.F32 R27, -RZ, R22.H0_H0 ;  /* 0x20000016ff1b7230 */ /* 0x000fe20000004100 */
        /* <DEDUP_REMOVED lines=14> */
[----:B------:R-:W-:-:S02]  /*3070*/  HADD2.F32 R4, -RZ, R4.H1_H1 ;  /* 0x30000004ff047230 */ /* 0x000fc40000004100 */
[-C--:B------:R-:W-:Y:S02]  /*3080*/  HFMA2 R58, R58, R15.reuse.H1_H1, -72, -72 ;  /* 0xd480d4803a3a7431 */ /* 0x080fe4000006000f */
        /* <DEDUP_REMOVED lines=92> */
.L_x_2937:
[----:B------:R0:W2:Y:S01]  /*3650*/  LDG.E.128.CONSTANT R4, [R8.64] ;  /* 0x0000000608047981 */ /* 0x0000a2000c1e9d00 */
[----:B------:R-:W-:Y:S02]  /*3660*/  PRMT R54, R54, 0x5410, R49 ;  /* 0x0000541036367816 */ /* 0x000fe40000000031 */
[----:B------:R-:W-:Y:S01]  /*3670*/  PRMT R48, R48, 0x5410, R47 ;  /* 0x0000541030307816 */ /* 0x000fe2000000002f */
[----:B------:R-:W0:Y:S02]  /*3680*/  LDS.64 R24, [UR4+0x30] ;  /* 0x00003004ff187984 */ /* 0x000e240008000a00 */
[----:B0-----:R-:W-:Y:S02]  /*3690*/  HADD2.F32 R9, -RZ, R24.H1_H1 ;  /* 0x30000018ff097230 */ /* 0x001fe40000004100 */
[----:B------:R-:W-:Y:S01]  /*36a0*/  HADD2.F32 R55, -RZ, R25.H1_H1 ;  /* 0x30000019ff377230 */ /* 0x000fe20000004100 */
[----:B--2---:R-:W-:-:S02]  /*36b0*/  LOP3.LUT R26, R4, 0xf000f, RZ, 0xc0, !PT ;  /* 0x000f000f041a7812 */ /* 0x004fc400078ec0ff */
[C---:B------:R-:W-:Y:S02]  /*36c0*/  LOP3.LUT R28, R5.reuse, 0xf000f, RZ, 0xc0, !PT ;  /* 0x000f000f051c7812 */ /* 0x040fe400078ec0ff */
[----:B------:R-:W-:Y:S02]  /*36d0*/  LOP3.LUT R29, R5, 0xf000f0, RZ, 0xc0, !PT ;  /* 0x00f000f0051d7812 */ /* 0x000fe400078ec0ff */
[----:B------:R-:W-:Y:S02]  /*36e0*/  SHF.R.U32.HI R23, RZ, 0x8, R5 ;  /* 0x00000008ff177819 */ /* 0x000fe40000011605 */
[----:B------:R-:W-:Y:S02]  /*36f0*/  LOP3.LUT R27, R4, 0xf000f0, RZ, 0xc0, !PT ;  /* 0x00f000f0041b7812 */ /* 0x000fe400078ec0ff */
[----:B------:R-:W-:Y:S02]  /*3700*/  SHF.R.U32.HI R22, RZ, 0x8, R4 ;  /* 0x00000008ff167819 */ /* 0x000fe40000011604 */
[----:B------:R-:W-:-:S02]  /*3710*/  LOP3.LUT R5, R6, 0xf000f, RZ, 0xc0, !PT ;  /* 0x000f000f06057812 */ /* 0x000fc400078ec0ff */
[----:B------:R-:W-:Y:S01]  /*3720*/  LOP3.LUT R4, R26, 0x64006400, RZ, 0xfc, !PT ;  /* 0x640064001a047812 */ /* 0x000fe200078efcff */
[----:B------:R-:W-:Y:S01]  /*3730*/  HADD2.F32 R26, -RZ, R24.H0_H0 ;  /* 0x20000018ff1a7230 */ /* 0x000fe20000004100 */
        /* <DEDUP_REMOVED lines=20> */
[----:B------:R-:W-:Y:S01]  /*3880*/  HADD2.F32 R35, -RZ, R28.H0_H0 ;  /* 0x2000001cff237230 */ /* 0x000fe20000004100 */
[C---:B------:R-:W-:Y:S01]  /*3890*/  FFMA.FTZ R27, R26.reuse, R33, RZ ;  /* 0x000000211a1b7223 */ /* 0x040fe200000100ff */
[----:B------:R-:W-:Y:S01]  /*38a0*/  HADD2.F32 R31, -RZ, R30.H0_H0 ;  /* 0x2000001eff1f7230 */ /* 0x000fe20000004100 */
[----:B------:R-:W-:Y:S01]  /*38b0*/  LOP3.LUT R58, R45, 0xf000f0, RZ, 0xc0, !PT ;  /* 0x00f000f02d3a7812 */ /* 0x000fe200078ec0ff */
[----:B------:R-:W-:Y:S01]  /*38c0*/  HADD2.F32 R6, -RZ, R25.H0_H0 ;  /* 0x20000019ff067230 */ /* 0x000fe20000004100 */
[C---:B------:R-:W-:Y:S01]  /*38d0*/  FFMA.FTZ R25, R26.reuse, R35, RZ ;  /* 0x000000231a197223 */ /* 0x040fe200000100ff */
[-C--:B------:R-:W-:Y:S01]  /*38e0*/  HFMA2 R43, R24, R15.reuse.H1_H1, -72, -72 ;  /* 0xd480d480182b7431 */ /* 0x080fe2000006000f */
[----:B------:R-:W-:Y:S01]  /*38f0*/  FFMA.FTZ R24, R37, R26, RZ ;  /* 0x0000001a25187223 */ /* 0x000fe200000100ff */
[----:B------:R-:W-:Y:S01]  /*3900*/  HADD2.F32 R34, -RZ, R28.H1_H1 ;  /* 0x3000001cff227230 */ /* 0x000fe20000004100 */
[----:B------:R-:W-:Y:S01]  /*3910*/  LOP3.LUT R28, R29, 0x64006400, RZ, 0xfc, !PT ;  /* 0x640064001d1c7812 */ /* 0x000fe200078efcff */
[----:B------:R-:W-:Y:S01]  /*3920*/  HADD2.F32 R30, -RZ, R30.H1_H1 ;  /* 0x3000001eff1e7230 */ /* 0x000fe20000004100 */
[----:B------:R-:W-:Y:S01]  /*3930*/  FFMA.FTZ R26, R26, R31, RZ ;  /* 0x0000001f1a1a7223 */ /* 0x000fe200000100ff */
[-C--:B------:R-:W-:Y:S01]  /*3940*/  HFMA2 R38, R38, R15.reuse.H1_H1, -72, -72 ;  /* 0xd480d48026267431 */ /* 0x080fe2000006000f */
[----:B------:R-:W-:Y:S01]  /*3950*/  FFMA.FTZ R39, R36, R9, R24 ;  /* 0x0000000924277223 */ /* 0x000fe20000010018 */
[--C-:B------:R-:W-:Y:S01]  /*3960*/  HADD2.F32 R29, -RZ, R43.reuse.H0_H0 ;  /* 0x2000002bff1d7230 */ /* 0x100fe20000004100 */
[C---:B------:R-:W-:Y:S01]  /*3970*/  FFMA.FTZ R40, R9.reuse, R34, R25 ;  /* 0x0000002209287223 */ /* 0x040fe20000010019 */
[-C--:B------:R-:W-:Y:S01]  /*3980*/  HFMA2 R8, R8, R15.reuse.H1_H1, -72, -72 ;  /* 0xd480d48008087431 */ /* 0x080fe2000006000f */
[C---:B------:R-:W-:Y:S01]  /*3990*/  FFMA.FTZ R41, R9.reuse, R32, R27 ;  /* 0x0000002009297223 */ /* 0x040fe2000001001b */
[--C-:B------:R-:W-:Y:S01]  /*39a0*/  HADD2.F32 R25, -RZ, R38.reuse.H0_H0 ;  /* 0x20000026ff197230 */ /* 0x100fe20000004100 */
[----:B------:R-:W-:Y:S01]  /*39b0*/  FFMA.FTZ R42, R9, R30, R26 ;  /* 0x0000001e092a7223 */ /* 0x000fe2000001001a */
[----:B------:R-:W-:Y:S01]  /*39c0*/  HFMA2 R9, R28, R15.H1_H1, -72, -72 ;  /* 0xd480d4801c097431 */ /* 0x000fe2000006000f */
[----:B------:R-:W-:Y:S01]  /*39d0*/  FFMA.FTZ R39, R29, R6, R39 ;  /* 0x000000061d277223 */ /* 0x000fe20000010027 */
[----:B------:R-:W-:Y:S01]  /*39e0*/  HADD2.F32 R28, -RZ, R43.H1_H1 ;  /* 0x3000002bff1c7230 */ /* 0x000fe20000004100 */
[----:B------:R-:W-:Y:S01]  /*39f0*/  FFMA.FTZ R41, R6, R25, R41 ;  /* 0x0000001906297223 */ /* 0x000fe20000010029 */
[----:B------:R-:W-:Y:S01]  /*3a00*/  HADD2.F32 R24, -RZ, R38.H1_H1 ;  /* 0x30000026ff187230 */ /* 0x000fe20000004100 */
[----:B------:R-:W-:Y:S01]  /*3a10*/  LOP3.LUT R38, R23, 0xf000f, RZ, 0xc0, !PT ;  /* 0x000f000f17267812 */ /* 0x000fe200078ec0ff */
        /* <DEDUP_REMOVED lines=8> */
[----:B0-----:R-:W-:Y:S01]  /*3aa0*/  HADD2.F32 R52, -RZ, R4.H0_H0 ;  /* 0x20000004ff347230 */ /* 0x001fe20000004100 */
        /* <DEDUP_REMOVED lines=8> */
[----:B------:R-:W-:Y:S01]  /*3b30*/  HADD2 R44, R39, -1032, -1032 ;  /* 0xe408e408272c7430 */ /* 0x000fe20000000000 */
[----:B------:R-:W-:-:S02]  /*3b40*/  LOP3.LUT R40, R40, 0x64006400, RZ, 0xfc, !PT ;  /* 0x6400640028287812 */ /* 0x000fc400078efcff */
[----:B------:R-:W-:Y:S01]  /*3b50*/  LOP3.LUT R56, R6, 0x64006400, RZ, 0xfc, !PT ;  /* 0x6400640006387812 */ /* 0x000fe200078efcff */
[----:B------:R-:W-:Y:S01]  /*3b60*/  HADD2.F32 R6, -RZ, R4.H1_H1 ;  /* 0x30000004ff067230 */ /* 0x000fe20000004100 */
[----:B------:R-:W-:Y:S01]  /*3b70*/  LOP3.LUT R22, R22, 0xf000f0, RZ, 0xc0, !PT ;  /* 0x00f000f016167812 */ /* 0x000fe200078ec0ff */
[----:B------:R-:W-:Y:S01]  /*3b80*/  HADD2 R50, R40, -1032, -1032 ;  /* 0xe408e40828327430 */ /* 0x000fe20000000000 */
[----:B------:R-:W-:Y:S01]  /*3b90*/  LOP3.LUT R58, R58, 0x64006400, RZ, 0xfc, !PT ;  /* 0x640064003a3a7812 */ /* 0x000fe200078efcff */
[----:B------:R-:W-:Y:S01]  /*3ba0*/  HADD2.F32 R40, -RZ, R43.H0_H0 ;  /* 0x2000002bff287230 */ /* 0x000fe20000004100 */
[----:B------:R-:W-:Y:S01]  /*3bb0*/  LOP3.LUT R22, R22, 0x64006400, RZ, 0xfc, !PT ;  /* 0x6400640016167812 */ /* 0x000fe200078efcff */
[----:B------:R-:W-:Y:S02]  /*3bc0*/  HADD2.F32 R39, -RZ, R44.H0_H0 ;  /* 0x2000002cff277230 */ /* 0x000fe40000004100 */
[----:B------:R-:W-:Y:S01]  /*3bd0*/  HADD2 R56, R56, -1032, -1032 ;  /* 0xe408e40838387430 */ /* 0x000fe20000000000 */
[C---:B------:R-:W-:Y:S01]  /*3be0*/  FFMA.FTZ R46, R52.reuse, R40, R51 ;  /* 0x00000028342e7223 */ /* 0x040fe20000010033 */
[--C-:B------:R-:W-:Y:S01]  /*3bf0*/  HADD2.F32 R38, -RZ, R50.reuse.H0_H0 ;  /* 0x20000032ff267230 */ /* 0x100fe20000004100 */
[----:B------:R-:W-:Y:S01]  /*3c00*/  FFMA.FTZ R51, R52, R39, R42 ;  /* 0x0000002734337223 */ /* 0x000fe2000001002a */
[----:B------:R-:W-:Y:S01]  /*3c10*/  HADD2.F32 R45, -RZ, R50.H1_H1 ;  /* 0x30000032ff2d7230 */ /* 0x000fe20000004100 */
[----:B------:R-:W-:Y:S01]  /*3c20*/  LOP3.LUT R50, R7, 0xf000f0, RZ, 0xc0, !PT ;  /* 0x00f000f007327812 */ /* 0x000fe200078ec0ff */
[----:B------:R-:W-:-:S02]  /*3c30*/  HADD2.F32 R41, -RZ, R56.H0_H0 ;  /* 0x20000038ff297230 */ /* 0x000fc40000004100 */
[----:B------:R-:W-:Y:S01]  /*3c40*/  HADD2.F32 R42, -RZ, R56.H1_H1 ;  /* 0x30000038ff2a7230 */ /* 0x000fe20000004100 */
[----:B------:R-:W-:Y:S01]  /*3c50*/  LOP3.LUT R56, R23, 0xf000f0, RZ, 0xc0, !PT ;  /* 0x00f000f017387812 */ /* 0x000fe200078ec0ff */
[----:B------:R-:W-:Y:S01]  /*3c60*/  HADD2.F32 R44, -RZ, R44.H1_H1 ;  /* 0x3000002cff2c7230 */ /* 0x000fe20000004100 */
[----:B------:R-:W-:Y:S01]  /*3c70*/  FFMA.FTZ R53, R41, R52, R53 ;  /* 0x0000003429357223 */ /* 0x000fe20000010035 */
[----:B------:R-:W-:Y:S01]  /*3c80*/  LOP3.LUT R50, R50, 0x64006400, RZ, 0xfc, !PT ;  /* 0x6400640032327812 */ /* 0x000fe200078efcff */
[----:B------:R-:W-:Y:S01]  /*3c90*/  FFMA.FTZ R52, R52, R38, R55 ;  /* 0x0000002634347223 */ /* 0x000fe20000010037 */
[----:B------:R-:W-:Y:S01]  /*3ca0*/  LOP3.LUT R56, R56, 0x64006400, RZ, 0xfc, !PT ;  /* 0x6400640038387812 */ /* 0x000fe200078efcff */
[----:B------:R-:W-:Y:S01]  /*3cb0*/  HADD2.F32 R43, -RZ, R43.H1_H1 ;  /* 0x3000002bff2b7230 */ /* 0x000fe20000004100 */
[----:B------:R-:W-:Y:S01]  /*3cc0*/  FFMA.FTZ R23, R6, R44, R51 ;  /* 0x0000002c06177223 */ /* 0x000fe20000010033 */
        /* <DEDUP_REMOVED lines=92> */
.L_x_2934:
[----:B------:R-:W-:Y:S01]  /*4290*/  IADD3 R21, R21, 0x20, RZ ;  /* 0x0000002015157810 */ /* 0x000fe20007ffe0ff */
[----:B------:R-:W-:Y:S01]  /*42a0*/  IMAD.MOV.U32 R5, RZ, RZ, c[0x0][0x18c] ;  /* 0x00006300ff057624 */ /* 0x000fe200078e00ff */
[----:B------:R-:W-:Y:S02]  /*42b0*/  UIADD3 UR4, UR4, 0x40, URZ ;  /* 0x0000004004047890 */ /* 0x000fe4000fffe03f */
[----:B------:R-:W-:Y:S01]  /*42c0*/  ISETP.GE.AND P0, PT, R21, c[0x0][0x1b4], PT ;  /* 0x00006d0015007a0c */ /* 0x000fe20003f06270 */
[----:B------:R-:W-:Y:S01]  /*42d0*/  IMAD.WIDE R2, R5, 0x10, R2 ;  /* 0x0000001005027825 */ /* 0x000fe200078e0202 */
[----:B------:R-:W-:-:S13]  /*42e0*/  ISETP.LT.AND P2, PT, R21, R20, PT ;  /* 0x000000141500720c */ /* 0x000fda0003f41270 */
[----:B------:R-:W-:Y:S05]  /*42f0*/  @!P0 BRA P2, `(.L_x_2938) ;  /* 0xffffce7000008947 */ /* 0x000fea000103ffff */
.L_x_2933:
[----:B------:R-:W-:-:S04]  /*4300*/  ISETP.GE.AND P0, PT, R21, R20, PT ;  /* 0x000000141500720c */ /* 0x000fc80003f06270 */
[----:B------:R-:W-:-:S13]  /*4310*/  ISETP.GE.OR P0, PT, R21, c[0x0][0x1bc], P0 ;  /* 0x00006f0015007a0c */ /* 0x000fda0000706670 */
[----:B------:R-:W-:Y:S05]  /*4320*/  @P0 BRA `(.L_x_2939) ;  /* 0x00000cb000000947 */ /* 0x000fea0003800000 */
[----:B------:R-:W-:-:S05]  /*4330*/  IMAD.MOV.U32 R25, RZ, RZ, c[0x0][0x18c] ;  /* 0x00006300ff197624 */ /* 0x000fca00078e00ff */
[----:B------:R-:W-:-:S04]  /*4340*/  SHF.R.S32.HI R0, RZ, 0x1f, R25 ;  /* 0x0000001fff007819 */ /* 0x000fc80000011419 */
[----:B------:R-:W-:Y:S02]  /*4350*/  SHF.L.U64.HI R0, R25, 0x2, R0 ;  /* 0x0000000219007819 */ /* 0x000fe40000010200 */
.L_x_2941:
[----:B------:R-:W-:-:S04]  /*4360*/  IADD3 R21, R21, 0x10, RZ ;  /* 0x0000001015157810 */ /* 0x000fc80007ffe0ff */
[C---:B------:R-:W-:Y:S02]  /*4370*/  ISETP.GE.AND P0, PT, R21.reuse, c[0x0][0x1bc], PT ;  /* 0x00006f0015007a0c */ /* 0x040fe40003f06270 */
[----:B------:R-:W-:Y:S01]  /*4380*/  ISETP.LT.AND P3, PT, R21, R20, PT ;  /* 0x000000141500720c */ /* 0x000fe20003f61270 */
[----:B------:R-:W-:Y:S06]  /*4390*/  @!P1 BRA `(.L_x_2940) ;  /* 0x00000c0000009947 */ /* 0x000fec0003800000 */
[----:B------:R-:W2:Y:S01]  /*43a0*/  LDG.E.128.CONSTANT R4, [R2.64] ;  /* 0x0000000602047981 */ /* 0x000ea2000c1e9d00 */
[----:B------:R-:W-:Y:S01]  /*43b0*/  IMAD.MOV.U32 R38, RZ, RZ, 0x3400 ;  /* 0x00003400ff267424 */ /* 0x000fe200078e00ff */
[----:B------:R-:W-:Y:S01]  /*43c0*/  ISETP.GE.AND P2, PT, R19, 0x2, PT ;  /* 0x000000021300780c */ /* 0x000fe20003f46270 */
[----:B------:R-:W-:Y:S01]  /*43d0*/  IMAD.MOV.U32 R35, RZ, RZ, 0x2c00 ;  /* 0x00002c00ff237424 */ /* 0x000fe200078e00ff */
[----:B------:R-:W-:Y:S01]  /*43e0*/  PRMT R18, R18, 0x5410, R17 ;  /* 0x0000541012127816 */ /* 0x000fe20000000011 */
[----:B------:R-:W-:Y:S01]  /*43f0*/  IMAD.MOV.U32 R12, RZ, RZ, 0x2400 ;  /* 0x00002400ff0c7424 */ /* 0x000fe200078e00ff */
[----:B------:R-:W-:Y:S02]  /*4400*/  PRMT R16, R16, 0x5410, R15 ;  /* 0x0000541010107816 */ /* 0x000fe4000000000f */
[----:B--2---:R-:W-:-:S02]  /*4410*/  LOP3.LUT R32, R4, 0xc000c, RZ, 0xc0, !PT ;  /* 0x000c000c04207812 */ /* 0x004fc400078ec0ff */
[----:B------:R-:W-:Y:S02]  /*4420*/  SHF.R.U32.HI R51, RZ, 0x8, R4 ;  /* 0x00000008ff337819 */ /* 0x000fe40000011604 */
[C---:B------:R-:W-:Y:S02]  /*4430*/  LOP3.LUT R11, R4.reuse, 0x300030, RZ, 0xc0, !PT ;  /* 0x00300030040b7812 */ /* 0x040fe400078ec0ff */
[C---:B------:R-:W-:Y:S02]  /*4440*/  LOP3.LUT R30, R4.reuse, 0xc000c0, RZ, 0xc0, !PT ;  /* 0x00c000c0041e7812 */ /* 0x040fe400078ec0ff */
[----:B------:R-:W-:Y:S02]  /*4450*/  LOP3.LUT R33, R4, 0x30003, RZ, 0xc0, !PT ;  /* 0x0003000304217812 */ /* 0x000fe400078ec0ff */
        /* <DEDUP_REMOVED lines=85> */
[----:B------:R-:W-:Y:S01]  /*49b0*/  HFMA2.MMA R56, R33, R4, RZ ;  /* 0x0000000421387235 */ /* 0x000fe200000000ff */
[----:B------:R-:W-:Y:S01]  /*49c0*/  HADD2 R31, R31, -1026, -1026 ;  /* 0xe402e4021f1f7430 */ /* 0x000fe20000000000 */
[----:B------:R-:W-:Y:S01]  /*49d0*/  LOP3.LUT R54, R54, 0x30003, RZ, 0xc0, !PT ;  /* 0x0003000336367812 */ /* 0x000fe200078ec0ff */
[----:B------:R-:W-:-:S02]  /*49e0*/  HADD2 R27, R27, -1026, -1026 ;  /* 0xe402e4021b1b7430 */ /* 0x000fc40000000000 */
        /* <DEDUP_REMOVED lines=22> */
[----:B------:R-:W-:Y:S01]  /*4b50*/  HADD2 R51, R51, -1026, -1026 ;  /* 0xe402e40233337430 */ /* 0x000fe20000000000 */
        /* <DEDUP_REMOVED lines=68> */
.L_x_2940:
[----:B------:R-:W-:Y:S01]  /*4fa0*/  LEA R2, P2, R25, R2, 0x2 ;  /* 0x0000000219027211 */ /* 0x000fe200078410ff */
[----:B------:R-:W-:-:S04]  /*4fb0*/  UIADD3 UR4, UR4, 0x20, URZ ;  /* 0x0000002004047890 */ /* 0x000fc8000fffe03f */
[----:B------:R-:W-:Y:S01]  /*4fc0*/  IMAD.X R3, R3, 0x1, R0, P2 ;  /* 0x0000000103037824 */ /* 0x000fe200010e0600 */
[----:B------:R-:W-:Y:S05]  /*4fd0*/  @!P0 BRA P3, `(.L_x_2941) ;  /* 0xfffff38000008947 */ /* 0x000fea000183ffff */
.L_x_2939:
        /* <DEDUP_REMOVED lines=16> */
.L_x_2945:
[----:B------:R-:W0:Y:S02]  /*50e0*/  LDS R6, [R4] ;  /* 0x0000000004067984 */ /* 0x000e240000000800 */
[----:B0-----:R-:W-:-:S06]  /*50f0*/  HADD2 R7, R6, R23 ;  /* 0x0000001706077230 */ /* 0x001fcc0000000000 */
[----:B------:R-:W0:Y:S02]  /*5100*/  ATOMS.CAST.SPIN R7, [R4], R6, R7 ;  /* 0x000000060407738d */ /* 0x000e240001800007 */
[----:B0-----:R-:W-:-:S13]  /*5110*/  ISETP.EQ.U32.AND P0, PT, R7, 0x1, PT ;  /* 0x000000010700780c */ /* 0x001fda0003f02070 */
[----:B------:R-:W-:Y:S05]  /*5120*/  @!P0 BRA `(.L_x_2945) ;  /* 0xffffffb000008947 */ /* 0x000fea000383ffff */
[----:B------:R-:W-:Y:S05]  /*5130*/  BRA `(.L_x_2943) ;  /* 0x0000003000007947 */ /* 0x000fea0003800000 */
.L_x_2944:
[----:B------:R-:W2:Y:S02]  /*5140*/  LD.E R4, [R2.64] ;  /* 0x0000000602047980 */ /* 0x000ea4000c101900 */
[----:B--2---:R-:W-:-:S05]  /*5150*/  IMAD.IADD R5, R23, 0x1, R4 ;  /* 0x0000000117057824 */ /* 0x004fca00078e0204 */
[----:B------:R0:W-:Y:S02]  /*5160*/  ST.E [R2.64], R5 ;  /* 0x0000000502007985 */ /* 0x0001e4000c101906 */
.L_x_2943:
[----:B------:R-:W-:Y:S05]  /*5170*/  BSYNC B0 ;  /* 0x0000000000007941 */ /* 0x000fea0003800000 */
.L_x_2942:
[----:B------:R-:W2:Y:S01]  /*5180*/  ATOM.E.ADD.F16x2.RN.STRONG.GPU P0, RZ, [R2.64+0x4], R22 ;  /* 0x0000041602ff798a */ /* 0x000ea2000810e9c6 */
[----:B------:R-:W-:Y:S01]  /*5190*/  BSSY B0, `(.L_x_2946) ;  /* 0x000000f000007945 */ /* 0x000fe20003800000 */
[----:B--2---:R-:W-:Y:S05]  /*51a0*/  @P0 BRA `(.L_x_2947) ;  /* 0x000000d000000947 */ /* 0x004fea0003800000 */
[----:B------:R-:W1:Y:S02]  /*51b0*/  QSPC.E.S P0, RZ, [R2+0x4] ;  /* 0x0000040002ff73aa */ /* 0x000e640000000500 */
[----:B-1----:R-:W-:Y:S05]  /*51c0*/  @!P0 BRA `(.L_x_2948) ;  /* 0x0000008000008947 */ /* 0x002fea0003800000 */
[----:B0-----:R-:W-:-:S04]  /*51d0*/  IADD3 R2, R2, 0x4, RZ ;  /* 0x0000000402027810 */ /* 0x001fc80007ffe0ff */
[----:B------:R-:W-:-:S05]  /*51e0*/  LOP3.LUT R2, R2, 0xffffff, RZ, 0xc0, !PT ;  /* 0x00ffffff02027812 */ /* 0x000fca00078ec0ff */
.L_x_2949:
[----:B------:R-:W0:Y:S02]  /*51f0*/  LDS R4, [R2] ;  /* 0x0000000002047984 */ /* 0x000e240000000800 */
[----:B0-----:R-:W-:-:S10]  /*5200*/  HFMA2.MMA R5, R4, 1, 1, R22 ;  /* 0x3c003c0004057835 */ /* 0x001fd40000000016 */
[----:B------:R-:W0:Y:S02]  /*5210*/  ATOMS.CAST.SPIN R5, [R2], R4, R5 ;  /* 0x000000040205738d */ /* 0x000e240001800005 */
[----:B0-----:R-:W-:-:S13]  /*5220*/  ISETP.EQ.U32.AND P0, PT, R5, 0x1, PT ;  /* 0x000000010500780c */ /* 0x001fda0003f02070 */
[----:B------:R-:W-:Y:S05]  /*5230*/  @!P0 BRA `(.L_x_2949) ;  /* 0xffffffb000008947 */ /* 0x000fea000383ffff */
[----:B------:R-:W-:Y:S05]  /*5240*/  BRA `(.L_x_2947) ;  /* 0x0000003000007947 */ /* 0x000fea0003800000 */
.L_x_2948:
[----:B------:R-:W2:Y:S02]  /*5250*/  LD.E R4, [R2.64+0x4] ;  /* 0x0000040602047980 */ /* 0x000ea4000c101900 */
[----:B0-2---:R-:W-:-:S05]  /*5260*/  IMAD.IADD R5, R22, 0x1, R4 ;  /* 0x0000000116057824 */ /* 0x005fca00078e0204 */
[----:B------:R0:W-:Y:S02]  /*5270*/  ST.E [R2.64+0x4], R5 ;  /* 0x0000040502007985 */ /* 0x0001e4000c101906 */
.L_x_2947:
[----:B------:R-:W-:Y:S05]  /*5280*/  BSYNC B0 ;  /* 0x0000000000007941 */ /* 0x000fea0003800000 */
.L_x_2946:
        /* <DEDUP_REMOVED lines=10> */
.L_x_2953:
[----:B------:R-:W0:Y:S02]  /*5330*/  LDS R4, [R0] ;  /* 0x0000000000047984 */ /* 0x000e240000000800 */
[----:B0-----:R-:W-:-:S06]  /*5340*/  HADD2 R5, R4, R14 ;  /* 0x0000000e04057230 */ /* 0x001fcc0000000000 */
[----:B------:R-:W0:Y:S02]  /*5350*/  ATOMS.CAST.SPIN R5, [R0], R4, R5 ;  /* 0x000000040005738d */ /* 0x000e240001800005 */
[----:B0-----:R-:W-:-:S13]  /*5360*/  ISETP.EQ.U32.AND P0, PT, R5, 0x1, PT ;  /* 0x000000010500780c */ /* 0x001fda0003f02070 */
[----:B------:R-:W-:Y:S05]  /*5370*/  @!P0 BRA `(.L_x_2953) ;  /* 0xffffffb000008947 */ /* 0x000fea000383ffff */
[----:B------:R-:W-:Y:S05]  /*5380*/  BRA `(.L_x_2951) ;  /* 0x0000003000007947 */ /* 0x000fea0003800000 */
.L_x_2952:
[----:B------:R-:W2:Y:S02]  /*5390*/  LD.E R0, [R2.64] ;  /* 0x0000000602007980 */ /* 0x000ea4000c101900 */
[----:B--2---:R-:W-:-:S05]  /*53a0*/  IMAD.IADD R5, R14, 0x1, R0 ;  /* 0x000000010e057824 */ /* 0x004fca00078e0200 */
[----:B------:R0:W-:Y:S02]  /*53b0*/  ST.E [R2.64], R5 ;  /* 0x0000000502007985 */ /* 0x0001e4000c101906 */
.L_x_2951:
[----:B------:R-:W-:Y:S05]  /*53c0*/  BSYNC B0 ;  /* 0x0000000000007941 */ /* 0x000fea0003800000 */
.L_x_2950:
[----:B------:R-:W2:Y:S02]  /*53d0*/  ATOM.E.ADD.F16x2.RN.STRONG.GPU P0, RZ, [R2.64+0x4], R13 ;  /* 0x0000040d02ff798a */ /* 0x000ea4000810e9c6 */
[----:B--2---:R-:W-:Y:S05]  /*53e0*/  @P0 EXIT ;  /* 0x000000000000094d */ /* 0x004fea0003800000 */
[----:B------:R-:W1:Y:S02]  /*53f0*/  QSPC.E.S P0, RZ, [R2+0x4] ;  /* 0x0000040002ff73aa */ /* 0x000e640000000500 */
[----:B-1----:R-:W-:Y:S05]  /*5400*/  @!P0 BRA `(.L_x_2954) ;  /* 0x0000008000008947 */ /* 0x002fea0003800000 */
[----:B0-----:R-:W-:-:S04]  /*5410*/  IADD3 R2, R2, 0x4, RZ ;  /* 0x0000000402027810 */ /* 0x001fc80007ffe0ff */
[----:B------:R-:W-:-:S05]  /*5420*/  LOP3.LUT R2, R2, 0xffffff, RZ, 0xc0, !PT ;  /* 0x00ffffff02027812 */ /* 0x000fca00078ec0ff */
.L_x_2955:
[----:B------:R-:W0:Y:S02]  /*5430*/  LDS R4, [R2] ;  /* 0x0000000002047984 */ /* 0x000e240000000800 */
[----:B0-----:R-:W-:-:S10]  /*5440*/  HFMA2.MMA R5, R4, 1, 1, R13 ;  /* 0x3c003c0004057835 */ /* 0x001fd4000000000d */
[----:B------:R-:W0:Y:S02]  /*5450*/  ATOMS.CAST.SPIN R5, [R2], R4, R5 ;  /* 0x000000040205738d */ /* 0x000e240001800005 */
[----:B0-----:R-:W-:-:S13]  /*5460*/  ISETP.EQ.U32.AND P0, PT, R5, 0x1, PT ;  /* 0x000000010500780c */ /* 0x001fda0003f02070 */
[----:B------:R-:W-:Y:S05]  /*5470*/  @!P0 BRA `(.L_x_2955) ;  /* 0xffffffb000008947 */ /* 0x000fea000383ffff */
[----:B------:R-:W-:Y:S05]  /*5480*/  EXIT ;  /* 0x000000000000794d */ /* 0x000fea0003800000 */
.L_x_2954:
[----:B------:R-:W2:Y:S02]  /*5490*/  LD.E R0, [R2.64+0x4] ;  /* 0x0000040602007980 */ /* 0x000ea4000c101900 */
[----:B0-2---:R-:W-:-:S05]  /*54a0*/  IMAD.IADD R5, R13, 0x1, R0 ;  /* 0x000000010d057824 */ /* 0x005fca00078e0200 */
[----:B------:R-:W-:Y:S01]  /*54b0*/  ST.E [R2.64+0x4], R5 ;  /* 0x0000040502007985 */ /* 0x000fe2000c101906 */
[----:B------:R-:W-:Y:S05]  /*54c0*/  EXIT ;  /* 0x000000000000794d */ /* 0x000fea0003800000 */
.L_x_2956:
        /* <DEDUP_REMOVED lines=11> */
.L_x_3773:


//--------------------- .text._Z23gemm_half_q_half_kernelILi2ELi172ELb0ELb0ELi32EEvPK6__halfPKjS4_S2_PS0_iiiiPKtS7_iiiiiibS2_i --------------------------
	.section	.text._Z23gemm_half_q_half_kernelILi2ELi172ELb0ELb0ELi32EEvPK6__halfPKjS4_S2_PS0_iiiiPKtS7_iiiiiibS2_i,"ax",@progbits
	.sectioninfo	@"SHI_REGISTERS=108"
	.align	128
        .global         _Z23gemm_half_q_half_kernelILi2ELi172ELb0ELb0ELi32EEvPK6__halfPKjS4_S2_PS0_iiiiPKtS7_iiiiiibS2_i
        .type           _Z23gemm_half_q_half_kernelILi2ELi172ELb0ELb0ELi32EEvPK6__halfPKjS4_S2_PS0_iiiiPKtS7_iiiiiibS2_i,@function
        .size           _Z23gemm_half_q_half_kernelILi2ELi172ELb0ELb0ELi32EEvPK6__halfPKjS4_S2_PS0_iiiiPKtS7_iiiiiibS2_i,(.L_x_3774 - _Z23gemm_half_q_half_kernelILi2ELi172ELb0ELb0ELi32EEvPK6__halfPKjS4_S2_PS0_iiiiPKtS7_iiiiiibS2_i)
        .other          _Z23gemm_half_q_half_kernelILi2ELi172ELb0ELb0ELi32EEvPK6__halfPKjS4_S2_PS0_iiiiPKtS7_iiiiiibS2_i,@"STO_CUDA_ENTRY STV_DEFAULT"
_Z23gemm_half_q_half_kernelILi2ELi172ELb0ELb0ELi32EEvPK6__halfPKjS4_S2_PS0_iiiiPKtS7_iiiiiibS2_i:
.text._Z23gemm_half_q_half_kernelILi2ELi172ELb0ELb0ELi32EEvPK6__halfPKjS4_S2_PS0_iiiiPKtS7_iiiiiibS2_i:
        /* <DEDUP_REMOVED lines=33> */
.L_x_2961:
        /* <DEDUP_REMOVED lines=36> */
.L_x_2960:
        /* <DEDUP_REMOVED lines=22> */
.L_x_2962:
        /* <DEDUP_REMOVED lines=12> */
.L_x_2959:
[----:B------:R-:W-:Y:S01]  /*0670*/  ISETP.GT.AND P2, PT, R2, 0x3, PT ;  /* 0x000000030200780c */ /* 0x000fe20003f44270 */
[----:B------:R-:W-:Y:S01]  /*0680*/  IMAD.SHL.U32 R21, R10, 0x2, RZ ;  /* 0x000000020a157824 */ /* 0x000fe200078e00ff */
[----:B------:R-:W-:Y:S01]  /*0690*/  PLOP3.LUT P0, PT, PT, PT, PT, 0x80, 0x0 ;  /* 0x000000000000781c */ /* 0x000fe20003f0f070 */
[----:B------:R-:W-:-:S10]  /*06a0*/  IMAD.MOV.U32 R10, RZ, RZ, RZ ;  /* 0x000000ffff0a7224 */ /* 0x000fd400078e00ff */
[----:B------:R-:W-:Y:S05]  /*06b0*/  @!P2 BRA `(.L_x_2963) ;  /* 0x000002600000a947 */ /* 0x000fea0003800000 */
[----:B------:R-:W-:Y:S02]  /*06c0*/  PLOP3.LUT P0, PT, PT, PT, PT, 0x8, 0x0 ;  /* 0x000000000000781c */ /* 0x000fe40003f0e170 */
[----:B------:R-:W-:Y:S02]  /*06d0*/  IADD3 R23, R2, -0x3, RZ ;  /* 0xfffffffd02177810 */ /* 0x000fe40007ffe0ff */
.L_x_2964:
        /* <DEDUP_REMOVED lines=36> */
.L_x_2963:
        /* <DEDUP_REMOVED lines=22> */
.L_x_2965:
        /* <DEDUP_REMOVED lines=11> */
.L_x_2958:
[----:B------:R-:W-:Y:S05]  /*0b30*/  BSYNC B0 ;  /* 0x0000000000007941 */ /* 0x000fea0003800000 */
.L_x_2957:
        /* <DEDUP_REMOVED lines=14> */
.L_x_2968:
        /* <DEDUP_REMOVED lines=19> */
.L_x_2967:
        /* <DEDUP_REMOVED lines=14> */
.L_x_2969:
[----:B------:R-:W-:-:S13]  /*0e30*/  ISETP.LT.OR P0, PT, R10, R2, P0 ;  /* 0x000000020a00720c */ /* 0x000fda0000701670 */
[----:B------:R-:W-:Y:S02]  /*0e40*/  @P0 IMAD R3, R3, 0x2, R10 ;  /* 0x0000000203030824 */ /* 0x000fe400078e020a */
[----:B0-----:R-:W-:Y:S02]  /*0e50*/  @P0 IMAD.MOV.U32 R4, RZ, RZ, 0x2 ;  /* 0x00000002ff040424 */ /* 0x001fe400078e00ff */
[----:B------:R-:W-:-:S04]  /*0e60*/  @P0 IMAD R3, R3, c[0x0][0x18c], R12 ;  /* 0x0000630003030a24 */ /* 0x000fc800078e020c */
[----:B------:R-:W-:-:S05]  /*0e70*/  @P0 IMAD.WIDE R4, R3, R4, c[0x0][0x180] ;  /* 0x0000600003040625 */ /* 0x000fca00078e0204 */
[----:B------:R0:W-:Y:S02]  /*0e80*/  @P0 STG.E.64 [R4.64], RZ ;  /* 0x000000ff04000986 */ /* 0x0001e4000c101b06 */
.L_x_2966:
        /* <DEDUP_REMOVED lines=51> */
[----:B------:R-:W-:-:S05]  /*11c0*/  IADD3 R3, R6, R3, R5 ;  /* 0x0000000306037210 */ /* 0x000fca0007ffe005 */
[----:B------:R-:W-:Y:S01]  /*11d0*/  IMAD R27, R3, c[0x0][0x18c], RZ ;  /* 0x00006300031b7a24 */ /* 0x000fe200078e02ff */
[----:B------:R-:W-:-:S04]  /*11e0*/  PRMT R3, RZ, 0x5410, RZ ;  /* 0x00005410ff037816 */ /* 0x000fc800000000ff */
[----:B------:R-:W-:Y:S02]  /*11f0*/  SHF.R.S32.HI R26, RZ, 0x1f, R27 ;  /* 0x0000001fff1a7819 */ /* 0x000fe4000001141b */
[----:B------:R-:W-:-:S04]  /*1200*/  IADD3 R25, P0, R12, R27, RZ ;  /* 0x0000001b0c197210 */ /* 0x000fc80007f1e0ff */
[----:B------:R-:W-:Y:S01]  /*1210*/  LEA R24, P2, R25, c[0x0][0x168], 0x2 ;  /* 0x00005a0019187a11 */ /* 0x000fe200078410ff */
[----:B------:R-:W-:Y:S01]  /*1220*/  IMAD.X R4, R26, 0x1, R23, P0 ;  /* 0x000000011a047824 */ /* 0x000fe200000e0617 */
[----:B------:R-:W-:-:S04]  /*1230*/  ISETP.GE.OR P0, PT, R11, c[0x0][0x1a8], P3 ;  /* 0x00006a000b007a0c */ /* 0x000fc80001f06670 */
[----:B------:R-:W-:Y:S01]  /*1240*/  LEA.HI.X R25, R25, c[0x0][0x16c], R4, 0x2, P2 ;  /* 0x00005b0019197a11 */ /* 0x000fe200010f1404 */
[----:B------:R-:W-:Y:S06]  /*1250*/  @P3 BRA `(.L_x_2970) ;  /* 0x0000034000003947 */ /* 0x000fec0003800000 */
        /* <DEDUP_REMOVED lines=11> */
.L_x_2971:
        /* <DEDUP_REMOVED lines=41> */
.L_x_2970:
        /* <DEDUP_REMOVED lines=15> */
.L_x_2977:
[----:B------:R-:W-:-:S04]  /*1690*/  IMAD.MOV.U32 R35, RZ, RZ, c[0x0][0x18c] ;  /* 0x00006300ff237624 */ /* 0x000fc800078e00ff */
[----:B------:R-:W-:-:S06]  /*16a0*/  IMAD.WIDE R20, R35, 0x8, R24 ;  /* 0x0000000823147825 */ /* 0x000fcc00078e0218 */
        /* <DEDUP_REMOVED lines=20> */
[----:B------:R1:W-:Y:S01]  /*17f0*/  I2F.F16 R71, R55 ;  /* 0x0000003700477306 */ /* 0x0003e20000200c00 */
[----:B------:R-:W-:Y:S02]  /*1800*/  LEA.HI R48, R24, 0xffffff80, RZ, 0x8 ;  /* 0xffffff8018307811 */ /* 0x000fe400078f40ff */
[----:B------:R-:W-:Y:S02]  /*1810*/  LOP3.LUT R57, R31, 0xff, RZ, 0xc0, !PT ;  /* 0x000000ff1f397812 */ /* 0x000fe400078ec0ff */
[----:B------:R-:W-:-:S02]  /*1820*/  LEA.HI R47, R25, 0xffffff80, RZ, 0x8 ;  /* 0xffffff80192f7811 */ /* 0x000fc400078f40ff */
[----:B------:R-:W-:Y:S01]  /*1830*/  LEA.HI R46, R27, 0xffffff80, RZ, 0x8 ;  /* 0xffffff801b2e7811 */ /* 0x000fe200078f40ff */
[----:B------:R2:W-:Y:S01]  /*1840*/  I2F.F16 R65, R50 ;  /* 0x0000003200417306 */ /* 0x0005e20000200c00 */
[----:B-1----:R-:W-:Y:S02]  /*1850*/  IADD3 R55, R57, -0x80, RZ ;  /* 0xffffff8039377810 */ /* 0x002fe40007ffe0ff */
[----:B------:R-:W-:Y:S02]  /*1860*/  LEA.HI R49, R26, 0xffffff80, RZ, 0x8 ;  /* 0xffffff801a317811 */ /* 0x000fe400078f40ff */
[--C-:B------:R-:W-:Y:S02]  /*1870*/  SHF.R.U32.HI R59, RZ, 0x8, R26.reuse ;  /* 0x00000008ff3b7819 */ /* 0x100fe4000001161a */
[----:B------:R-:W-:Y:S01]  /*1880*/  SHF.R.U32.HI R26, RZ, 0x10, R26 ;  /* 0x00000010ff1a7819 */ /* 0x000fe2000001161a */
[----:B------:R1:W3:Y:S01]  /*1890*/  I2F.F16 R52, R51 ;  /* 0x0000003300347306 */ /* 0x0002e20000200c00 */
[----:B--2---:R-:W-:-:S02]  /*18a0*/  SHF.R.U32.HI R50, RZ, 0x8, R24 ;  /* 0x00000008ff327819 */ /* 0x004fc40000011618 */
[----:B------:R-:W-:Y:S02]  /*18b0*/  LOP3.LUT R59, R59, 0xff, RZ, 0xc0, !PT ;  /* 0x000000ff3b3b7812 */ /* 0x000fe400078ec0ff */
[----:B------:R-:W-:Y:S02]  /*18c0*/  LOP3.LUT R50, R50, 0xff, RZ, 0xc0, !PT ;  /* 0x000000ff32327812 */ /* 0x000fe400078ec0ff */
[----:B------:R-:W-:Y:S01]  /*18d0*/  LOP3.LUT R26, R26, 0xff, RZ, 0xc0, !PT ;  /* 0x000000ff1a1a7812 */ /* 0x000fe200078ec0ff */
[----:B------:R-:W-:Y:S01]  /*18e0*/  I2F.F16 R74, R54 ;  /* 0x00000036004a7306 */ /* 0x000fe20000200c00 */
[----:B-1----:R-:W-:Y:S02]  /*18f0*/  SHF.R.U32.HI R51, RZ, 0x10, R24 ;  /* 0x00000010ff337819 */ /* 0x002fe40000011618 */
[----:B------:R-:W-:Y:S02]  /*1900*/  IADD3 R24, R50, -0x80, RZ ;  /* 0xffffff8032187810 */ /* 0x000fe40007ffe0ff */
[----:B------:R-:W-:-:S02]  /*1910*/  LOP3.LUT R51, R51, 0xff, RZ, 0xc0, !PT ;  /* 0x000000ff33337812 */ /* 0x000fc400078ec0ff */
[--C-:B------:R-:W-:Y:S01]  /*1920*/  SHF.R.U32.HI R50, RZ, 0x8, R25.reuse ;  /* 0x00000008ff327819 */ /* 0x100fe20000011619 */
[----:B------:R1:W2:Y:S01]  /*1930*/  I2F.F16 R67, R24 ;  /* 0x0000001800437306 */ /* 0x0002a20000200c00 */
[----:B------:R-:W-:Y:S01]  /*1940*/  IADD3 R58, R51, -0x80, RZ ;  /* 0xffffff80333a7810 */ /* 0x000fe20007ffe0ff */
[----:B---3--:R-:W-:Y:S01]  /*1950*/  HADD2.F32 R52, -RZ, R52.H0_H0 ;  /* 0x20000034ff347230 */ /* 0x008fe20000004100 */
[----:B------:R-:W-:Y:S02]  /*1960*/  LOP3.LUT R57, R50, 0xff, RZ, 0xc0, !PT ;  /* 0x000000ff32397812 */ /* 0x000fe400078ec0ff */
[----:B------:R-:W3:Y:S01]  /*1970*/  LDS.64 R50, [UR4] ;  /* 0x00000004ff327984 */ /* 0x000ee20008000a00 */
[----:B------:R-:W-:Y:S02]  /*1980*/  SHF.R.U32.HI R25, RZ, 0x10, R25 ;  /* 0x00000010ff197819 */ /* 0x000fe40000011619 */
[----:B------:R-:W-:Y:S01]  /*1990*/  IADD3 R57, R57, -0x80, RZ ;  /* 0xffffff8039397810 */ /* 0x000fe20007ffe0ff */
[----:B------:R-:W-:Y:S01]  /*19a0*/  I2F.F16 R58, R58 ;  /* 0x0000003a003a7306 */ /* 0x000fe20000200c00 */
[----:B-1----:R-:W-:-:S02]  /*19b0*/  SHF.R.U32.HI R24, RZ, 0x8, R27 ;  /* 0x00000008ff187819 */ /* 0x002fc4000001161b */
[----:B------:R-:W-:Y:S02]  /*19c0*/  LOP3.LUT R25, R25, 0xff, RZ, 0xc0, !PT ;  /* 0x000000ff19197812 */ /* 0x000fe400078ec0ff */
[----:B------:R-:W-:Y:S02]  /*19d0*/  LOP3.LUT R24, R24, 0xff, RZ, 0xc0, !PT ;  /* 0x000000ff18187812 */ /* 0x000fe400078ec0ff */
[----:B------:R-:W-:Y:S01]  /*19e0*/  IADD3 R25, R25, -0x80, RZ ;  /* 0xffffff8019197810 */ /* 0x000fe20007ffe0ff */
[----:B------:R1:W4:Y:S01]  /*19f0*/  I2F.F16 R70, R57 ;  /* 0x0000003900467306 */ /* 0x0003220000200c00 */
[----:B------:R-:W-:Y:S02]  /*1a00*/  IADD3 R59, R59, -0x80, RZ ;  /* 0xffffff803b3b7810 */ /* 0x000fe40007ffe0ff */
[----:B------:R-:W-:Y:S02]  /*1a10*/  IADD3 R26, R26, -0x80, RZ ;  /* 0xffffff801a1a7810 */ /* 0x000fe40007ffe0ff */
[----:B------:R-:W-:-:S02]  /*1a20*/  LEA.HI R44, R28, 0xffffff80, RZ, 0x8 ;  /* 0xffffff801c2c7811 */ /* 0x000fc400078f40ff */
[----:B------:R-:W-:Y:S01]  /*1a30*/  LEA.HI R45, R29, 0xffffff80, RZ, 0x8 ;  /* 0xffffff801d2d7811 */ /* 0x000fe200078f40ff */
[----:B------:R0:W-:Y:S01]  /*1a40*/  I2F.F16 R73, R25 ;  /* 0x0000001900497306 */ /* 0x0001e20000200c00 */
[----:B-1----:R-:W-:Y:S02]  /*1a50*/  SHF.R.U32.HI R57, RZ, 0x10, R27 ;  /* 0x00000010ff397819 */ /* 0x002fe4000001161b */
[----:B------:R-:W-:Y:S02]  /*1a60*/  IADD3 R27, R24, -0x80, RZ ;  /* 0xffffff80181b7810 */ /* 0x000fe40007ffe0ff */
[----:B------:R-:W-:Y:S02]  /*1a70*/  SHF.R.U32.HI R24, RZ, 0x8, R28 ;  /* 0x00000008ff187819 */ /* 0x000fe4000001161c */
[----:B------:R-:W-:Y:S01]  /*1a80*/  LOP3.LUT R57, R57, 0xff, RZ, 0xc0, !PT ;  /* 0x000000ff39397812 */ /* 0x000fe200078ec0ff */
[----:B------:R-:W1:Y:S01]  /*1a90*/  I2F.F16 R72, R59 ;  /* 0x0000003b00487306 */ /* 0x000e620000200c00 */
[----:B------:R-:W-:-:S02]  /*1aa0*/  LOP3.LUT R24, R24, 0xff, RZ, 0xc0, !PT ;  /* 0x000000ff18187812 */ /* 0x000fc400078ec0ff */
[----:B------:R-:W-:Y:S02]  /*1ab0*/  LOP3.LUT R53, R29, 0xff, RZ, 0xc0, !PT ;  /* 0x000000ff1d357812 */ /* 0x000fe400078ec0ff */
[----:B------:R-:W-:Y:S02]  /*1ac0*/  IADD3 R64, R24, -0x80, RZ ;  /* 0xffffff8018407810 */ /* 0x000fe40007ffe0ff */
[----:B0-----:R-:W0:Y:S01]  /*1ad0*/  LDS.64 R24, [UR4+0x8] ;  /* 0x00000804ff187984 */ /* 0x001e220008000a00 */
[----:B------:R1:W-:Y:S01]  /*1ae0*/  I2F.F16 R75, R26 ;  /* 0x0000001a004b7306 */ /* 0x0003e20000200c00 */
[----:B------:R-:W-:Y:S02]  /*1af0*/  SHF.R.U32.HI R28, RZ, 0x10, R28 ;  /* 0x00000010ff1c7819 */ /* 0x000fe4000001161c */
[----:B------:R-:W-:Y:S01]  /*1b00*/  IADD3 R57, R57, -0x80, RZ ;  /* 0xffffff8039397810 */ /* 0x000fe20007ffe0ff */
[--C-:B---3--:R-:W-:Y:S01]  /*1b10*/  HADD2.F32 R62, -RZ, R50.reuse.H0_H0 ;  /* 0x20000032ff3e7230 */ /* 0x108fe20000004100 */
[----:B------:R-:W-:Y:S01]  /*1b20*/  LOP3.LUT R28, R28, 0xff, RZ, 0xc0, !PT ;  /* 0x000000ff1c1c7812 */ /* 0x000fe200078ec0ff */
[----:B------:R-:W-:Y:S01]  /*1b30*/  HADD2.F32 R63, -RZ, R50.H1_H1 ;  /* 0x30000032ff3f7230 */ /* 0x000fe20000004100 */
[----:B------:R-:W-:Y:S01]  /*1b40*/  SHF.R.U32.HI R60, RZ, 0x8, R30 ;  /* 0x00000008ff3c7819 */ /* 0x000fe2000001161e */
[----:B------:R3:W3:Y:S01]  /*1b50*/  I2F.F16 R76, R27 ;  /* 0x0000001b004c7306 */ /* 0x0006e20000200c00 */
[--C-:B-1----:R-:W-:Y:S01]  /*1b60*/  SHF.R.U32.HI R26, RZ, 0x8, R29.reuse ;  /* 0x00000008ff1a7819 */ /* 0x102fe2000001161d */
[--C-:B------:R-:W-:Y:S01]  /*1b70*/  HADD2.F32 R69, -RZ, R51.reuse.H0_H0 ;  /* 0x20000033ff457230 */ /* 0x100fe20000004100 */
[----:B------:R-:W-:Y:S01]  /*1b80*/  SHF.R.U32.HI R29, RZ, 0x10, R29 ;  /* 0x00000010ff1d7819 */ /* 0x000fe2000001161d */
[----:B------:R-:W-:Y:S01]  /*1b90*/  HADD2.F32 R66, -RZ, R51.H1_H1 ;  /* 0x30000033ff427230 */ /* 0x000fe20000004100 */
[----:B------:R-:W-:Y:S01]  /*1ba0*/  LOP3.LUT R26, R26, 0xff, RZ, 0xc0, !PT ;  /* 0x000000ff1a1a7812 */ /* 0x000fe200078ec0ff */
[----:B--2---:R-:W-:Y:S01]  /*1bb0*/  HADD2.F32 R50, -RZ, R67.H0_H0 ;  /* 0x20000043ff327230 */ /* 0x004fe20000004100 */
[----:B------:R-:W-:Y:S01]  /*1bc0*/  LOP3.LUT R29, R29, 0xff, RZ, 0xc0, !PT ;  /* 0x000000ff1d1d7812 */ /* 0x000fe200078ec0ff */
[----:B------:R1:W-:Y:S01]  /*1bd0*/  I2F.F16 R77, R57 ;  /* 0x00000039004d7306 */ /* 0x0003e20000200c00 */
[----:B------:R-:W-:Y:S01]  /*1be0*/  IADD3 R61, R28, -0x80, RZ ;  /* 0xffffff801c3d7810 */ /* 0x000fe20007ffe0ff */
[----:B------:R-:W-:Y:S01]  /*1bf0*/  HADD2.F32 R28, -RZ, R65.H0_H0 ;  /* 0x20000041ff1c7230 */ /* 0x000fe20000004100 */
[----:B------:R-:W-:Y:S01]  /*1c00*/  IADD3 R59, R26, -0x80, RZ ;  /* 0xffffff801a3b7810 */ /* 0x000fe20007ffe0ff */
[----:B------:R-:W-:Y:S01]  /*1c10*/  HADD2.F32 R26, -RZ, R56.H0_H0 ;  /* 0x20000038ff1a7230 */ /* 0x000fe20000004100 */
[----:B------:R-:W-:Y:S01]  /*1c20*/  IADD3 R68, R29, -0x80, RZ ;  /* 0xffffff801d447810 */ /* 0x000fe20007ffe0ff */
[----:B------:R-:W-:Y:S01]  /*1c30*/  HADD2.F32 R29, -RZ, R71.H0_H0 ;  /* 0x20000047ff1d7230 */ /* 0x000fe20000004100 */
[----:B------:R-:W-:Y:S01]  /*1c40*/  LOP3.LUT R54, R30, 0xff, RZ, 0xc0, !PT ;  /* 0x000000ff1e367812 */ /* 0x000fe200078ec0ff */
[----:B------:R-:W2:Y:S01]  /*1c50*/  I2F.F16 R48, R48 ;  /* 0x0000003000307306 */ /* 0x000ea20000200c00 */
[----:B---3--:R-:W-:Y:S01]  /*1c60*/  HADD2.F32 R27, -RZ, R74.H0_H0 ;  /* 0x2000004aff1b7230 */ /* 0x008fe20000004100 */
[----:B------:R-:W-:Y:S01]  /*1c70*/  FFMA.FTZ R65, R28, R62, RZ ;  /* 0x0000003e1c417223 */ /* 0x000fe200000100ff */
[----:B----4-:R-:W-:Y:S01]  /*1c80*/  HADD2.F32 R51, -RZ, R70.H0_H0 ;  /* 0x20000046ff337230 */ /* 0x010fe20000004100 */
[C---:B------:R-:W-:Y:S01]  /*1c90*/  FFMA.FTZ R70, R62.reuse, R26, RZ ;  /* 0x0000001a3e467223 */ /* 0x040fe200000100ff */
[----:B------:R-:W-:Y:S01]  /*1ca0*/  HADD2.F32 R56, -RZ, R72.H0_H0 ;  /* 0x20000048ff387230 */ /* 0x000fe20000004100 */
[C---:B------:R-:W-:Y:S01]  /*1cb0*/  FFMA.FTZ R71, R62.reuse, R29, RZ ;  /* 0x0000001d3e477223 */ /* 0x040fe200000100ff */
[----:B-1----:R-:W-:Y:S01]  /*1cc0*/  HADD2.F32 R57, -RZ, R76.H0_H0 ;  /* 0x2000004cff397230 */ /* 0x002fe20000004100 */
[----:B------:R-:W1:Y:S01]  /*1cd0*/  I2F.F16 R47, R47 ;  /* 0x0000002f002f7306 */ /* 0x000e620000200c00 */
[----:B------:R-:W-:Y:S01]  /*1ce0*/  FFMA.FTZ R62, R62, R27, RZ ;  /* 0x0000001b3e3e7223 */ /* 0x000fe200000100ff */
[----:B------:R-:W-:Y:S01]  /*1cf0*/  LOP3.LUT R60, R60, 0xff, RZ, 0xc0, !PT ;  /* 0x000000ff3c3c7812 */ /* 0x000fe200078ec0ff */
[----:B------:R-:W-:Y:S01]  /*1d00*/  FFMA.FTZ R67, R50, R63, R65 ;  /* 0x0000003f32437223 */ /* 0x000fe20000010041 */
[----:B------:R-:W-:Y:S01]  /*1d10*/  IADD3 R53, R53, -0x80, RZ ;  /* 0xffffff8035357810 */ /* 0x000fe20007ffe0ff */
[C---:B------:R-:W-:Y:S01]  /*1d20*/  FFMA.FTZ R72, R63.reuse, R56, R71 ;  /* 0x000000383f487223 */ /* 0x040fe20000010047 */
[----:B------:R-:W-:Y:S01]  /*1d30*/  IADD3 R54, R54, -0x80, RZ ;  /* 0xffffff8036367810 */ /* 0x000fe20007ffe0ff */
[C---:B------:R-:W-:Y:S01]  /*1d40*/  FFMA.FTZ R70, R63.reuse, R51, R70 ;  /* 0x000000333f467223 */ /* 0x040fe20000010046 */
[----:B------:R-:W3:Y:S01]  /*1d50*/  I2F.F16 R49, R49 ;  /* 0x0000003100317306 */ /* 0x000ee20000200c00 */
[----:B------:R-:W-:Y:S01]  /*1d60*/  FFMA.FTZ R71, R63, R57, R62 ;  /* 0x000000393f477223 */ /* 0x000fe2000001003e */
[----:B------:R-:W-:Y:S01]  /*1d70*/  LEA.HI R43, R30, 0xffffff80, RZ, 0x8 ;  /* 0xffffff801e2b7811 */ /* 0x000fe200078f40ff */
[----:B--2---:R-:W-:Y:S01]  /*1d80*/  HADD2.F32 R48, -RZ, R48.H0_H0 ;  /* 0x20000030ff307230 */ /* 0x004fe20000004100 */
[----:B------:R-:W-:Y:S01]  /*1d90*/  SHF.R.U32.HI R63, RZ, 0x10, R30 ;  /* 0x00000010ff3f7819 */ /* 0x000fe2000001161e */
[----:B------:R-:W-:Y:S01]  /*1da0*/  HADD2.F32 R30, -RZ, R58.H0_H0 ;  /* 0x2000003aff1e7230 */ /* 0x000fe20000004100 */
[----:B------:R-:W-:Y:S01]  /*1db0*/  IADD3 R62, R60, -0x80, RZ ;  /* 0xffffff803c3e7810 */ /* 0x000fe20007ffe0ff */
[----:B------:R-:W-:Y:S01]  /*1dc0*/  HADD2.F32 R58, -RZ, R73.H0_H0 ;  /* 0x20000049ff3a7230 */ /* 0x000fe20000004100 */
[----:B------:R-:W2:Y:S01]  /*1dd0*/  I2F.F16 R46, R46 ;  /* 0x0000002e002e7306 */ /* 0x000ea20000200c00 */
[----:B------:R-:W-:Y:S01]  /*1de0*/  HADD2.F32 R60, -RZ, R77.H0_H0 ;  /* 0x2000004dff3c7230 */ /* 0x000fe20000004100 */
[----:B------:R-:W-:Y:S01]  /*1df0*/  FFMA.FTZ R67, R30, R69, R67 ;  /* 0x000000451e437223 */ /* 0x000fe20000010043 */
[----:B-1----:R-:W-:Y:S01]  /*1e00*/  HADD2.F32 R47, -RZ, R47.H0_H0 ;  /* 0x2000002fff2f7230 */ /* 0x002fe20000004100 */
[----:B------:R-:W-:Y:S01]  /*1e10*/  FFMA.FTZ R70, R69, R58, R70 ;  /* 0x0000003a45467223 */ /* 0x000fe20000010046 */
[----:B------:R-:W-:Y:S01]  /*1e20*/  LOP3.LUT R63, R63, 0xff, RZ, 0xc0, !PT ;  /* 0x000000ff3f3f7812 */ /* 0x000fe200078ec0ff */
[----:B------:R-:W-:Y:S01]  /*1e30*/  FFMA.FTZ R71, R69, R60, R71 ;  /* 0x0000003c45477223 */ /* 0x000fe20000010047 */
[----:B------:R-:W-:Y:S01]  /*1e40*/  LEA.HI R42, R31, 0xffffff80, RZ, 0x8 ;  /* 0xffffff801f2a7811 */ /* 0x000fe200078f40ff */
[----:B------:R1:W-:Y:S01]  /*1e50*/  I2F.F16 R74, R59 ;  /* 0x0000003b004a7306 */ /* 0x0003e20000200c00 */
[----:B---3--:R-:W-:Y:S01]  /*1e60*/  HADD2.F32 R49, -RZ, R49.H0_H0 ;  /* 0x20000031ff317230 */ /* 0x008fe20000004100 */
[----:B------:R-:W-:-:S02]  /*1e70*/  FFMA.FTZ R67, R48, R66, R67 ;  /* 0x0000004230437223 */ /* 0x000fc40000010043 */
[----:B------:R-:W-:-:S04]  /*1e80*/  FFMA.FTZ R70, R66, R47, R70 ;  /* 0x0000002f42467223 */ /* 0x000fc80000010046 */
[----:B------:R-:W3:Y:S01]  /*1e90*/  I2F.F16 R53, R53 ;  /* 0x0000003500357306 */ /* 0x000ee20000200c00 */
[----:B-1----:R-:W-:Y:S01]  /*1ea0*/  SHF.R.U32.HI R59, RZ, 0x8, R31 ;  /* 0x00000008ff3b7819 */ /* 0x002fe2000001161f */
[----:B--2---:R-:W-:-:S03]  /*1eb0*/  HADD2.F32 R46, -RZ, R46.H0_H0 ;  /* 0x2000002eff2e7230 */ /* 0x004fc60000004100 */
[----:B------:R-:W-:Y:S01]  /*1ec0*/  LOP3.LUT R65, R59, 0xff, RZ, 0xc0, !PT ;  /* 0x000000ff3b417812 */ /* 0x000fe200078ec0ff */
[----:B------:R-:W-:Y:S01]  /*1ed0*/  HADD2.F32 R59, -RZ, R75.H0_H0 ;  /* 0x2000004bff3b7230 */ /* 0x000fe20000004100 */
[----:B------:R-:W-:Y:S01]  /*1ee0*/  FFMA.FTZ R75, R66, R46, R71 ;  /* 0x0000002e424b7223 */ /* 0x000fe20000010047 */
[----:B------:R-:W1:Y:S01]  /*1ef0*/  I2F.F16 R54, R54 ;  /* 0x0000003600367306 */ /* 0x000e620000200c00 */
[----:B------:R-:W-:Y:S01]  /*1f00*/  IADD3 R65, R65, -0x80, RZ ;  /* 0xffffff8041417810 */ /* 0x000fe20007ffe0ff */
[----:B0-----:R-:W-:Y:S01]  /*1f10*/  HADD2.F32 R71, -RZ, R25.H0_H0 ;  /* 0x20000019ff477230 */ /* 0x001fe20000004100 */
[----:B------:R-:W-:Y:S01]  /*1f20*/  FFMA.FTZ R72, R69, R59, R72 ;  /* 0x0000003b45487223 */ /* 0x000fe20000010048 */
[----:B------:R-:W-:-:S03]  /*1f30*/  HADD2.F32 R69, -RZ, R24.H1_H1 ;  /* 0x30000018ff457230 */ /* 0x000fc60000004100 */
[----:B------:R-:W-:Y:S01]  /*1f40*/  FFMA.FTZ R73, R66, R49, R72 ;  /* 0x0000003142497223 */ /* 0x000fe20000010048 */
[----:B------:R-:W0:Y:S01]  /*1f50*/  I2F.F16 R55, R55 ;  /* 0x0000003700377306 */ /* 0x000e220000200c00 */
[----:B------:R-:W-:Y:S02]  /*1f60*/  HADD2.F32 R66, -RZ, R24.H0_H0 ;  /* 0x20000018ff427230 */ /* 0x000fe40000004100 */
[----:B---3--:R-:W-:Y:S02]  /*1f70*/  HADD2.F32 R53, -RZ, R53.H0_H0 ;  /* 0x20000035ff357230 */ /* 0x008fe40000004100 */
[----:B------:R-:W-:Y:S01]  /*1f80*/  HADD2.F32 R72, -RZ, R25.H1_H1 ;  /* 0x30000019ff487230 */ /* 0x000fe20000004100 */
[----:B------:R-:W-:Y:S02]  /*1f90*/  FFMA.FTZ R67, R52, R66, R67 ;  /* 0x0000004234437223 */ /* 0x000fe40000010043 */
[----:B------:R2:W3:Y:S01]  /*1fa0*/  I2F.F16 R76, R62 ;  /* 0x0000003e004c7306 */ /* 0x0004e20000200c00 */
[----:B-1----:R-:W-:-:S05]  /*1fb0*/  HADD2.F32 R54, -RZ, R54.H0_H0 ;  /* 0x20000036ff367230 */ /* 0x002fca0000004100 */
[----:B------:R-:W-:Y:S02]  /*1fc0*/  FFMA.FTZ R73, R66, R54, R73 ;  /* 0x0000003642497223 */ /* 0x000fe40000010049 */
[----:B------:R-:W1:Y:S01]  /*1fd0*/  I2F.F16 R64, R64 ;  /* 0x0000004000407306 */ /* 0x000e620000200c00 */
[----:B--2---:R-:W-:Y:S01]  /*1fe0*/  SHF.R.U32.HI R62, RZ, 0x10, R31 ;  /* 0x00000010ff3e7819 */ /* 0x004fe2000001161f */
[----:B0-----:R-:W-:Y:S01]  /*1ff0*/  HADD2.F32 R55, -RZ, R55.H0_H0 ;  /* 0x20000037ff377230 */ /* 0x001fe20000004100 */
[----:B------:R-:W-:Y:S01]  /*2000*/  IADD3 R31, R63, -0x80, RZ ;  /* 0xffffff803f1f7810 */ /* 0x000fe20007ffe0ff */
[----:B------:R-:W-:Y:S01]  /*2010*/  HADD2.F32 R63, -RZ, R74.H0_H0 ;  /* 0x2000004aff3f7230 */ /* 0x000fe20000004100 */
[----:B------:R-:W-:Y:S01]  /*2020*/  LOP3.LUT R62, R62, 0xff, RZ, 0xc0, !PT ;  /* 0x000000ff3e3e7812 */ /* 0x000fe200078ec0ff */
[----:B------:R-:W-:Y:S02]  /*2030*/  FFMA.FTZ R74, R66, R53, R70 ;  /* 0x00000035424a7223 */ /* 0x000fe40000010046 */
[----:B------:R-:W0:Y:S01]  /*2040*/  I2F.F16 R65, R65 ;  /* 0x0000004100417306 */ /* 0x000e220000200c00 */
[----:B------:R-:W-:Y:S01]  /*2050*/  IADD3 R24, R62, -0x80, RZ ;  /* 0xffffff803e187810 */ /* 0x000fe20007ffe0ff */
[----:B---3--:R-:W-:Y:S01]  /*2060*/  HADD2.F32 R62, -RZ, R76.H0_H0 ;  /* 0x2000004cff3e7230 */ /* 0x008fe20000004100 */
[----:B------:R-:W-:-:S02]  /*2070*/  FFMA.FTZ R66, R66, R55, R75 ;  /* 0x0000003742427223 */ /* 0x000fc4000001004b */
[----:B------:R-:W-:-:S03]  /*2080*/  FFMA.FTZ R74, R69, R63, R74 ;  /* 0x0000003f454a7223 */ /* 0x000fc6000001004a */
[----:B------:R-:W-:Y:S01]  /*2090*/  I2F.F16 R61, R61 ;  /* 0x0000003d003d7306 */ /* 0x000fe20000200c00 */
[----:B-1----:R-:W-:-:S05]  /*20a0*/  HADD2.F32 R64, -RZ, R64.H0_H0 ;  /* 0x20000040ff407230 */ /* 0x002fca0000004100 */
[----:B------:R-:W-:Y:S02]  /*20b0*/  FFMA.FTZ R70, R64, R69, R67 ;  /* 0x0000004540467223 */ /* 0x000fe40000010043 */
[----:B------:R-:W1:Y:S08]  /*20c0*/  I2F.F16 R68, R68 ;  /* 0x0000004400447306 */ /* 0x000e700000200c00 */
[----:B------:R0:W2:Y:S08]  /*20d0*/  I2F.F16 R77, R31 ;  /* 0x0000001f004d7306 */ /* 0x0000b00000200c00 */
[----:B------:R3:W4:Y:S01]  /*20e0*/  I2F.F16 R78, R24 ;  /* 0x00000018004e7306 */ /* 0x0007220000200c00 */
[----:B0-----:R-:W-:-:S02]  /*20f0*/  HADD2.F32 R31, -RZ, R65.H0_H0 ;  /* 0x20000041ff1f7230 */ /* 0x001fc40000004100 */
[----:B-1----:R-:W-:-:S03]  /*2100*/  HADD2.F32 R68, -RZ, R68.H0_H0 ;  /* 0x20000044ff447230 */ /* 0x002fc60000004100 */
[C---:B------:R-:W-:Y:S02]  /*2110*/  FFMA.FTZ R25, R69.reuse, R31, R66 ;  /* 0x0000001f45197223 */ /* 0x040fe40000010042 */
[----:B------:R-:W0:Y:S01]  /*2120*/  I2F.F16 R44, R44 ;  /* 0x0000002c002c7306 */ /* 0x000e220000200c00 */
[----:B---3--:R-:W-:Y:S01]  /*2130*/  FFMA.FTZ R24, R69, R62, R73 ;  /* 0x0000003e45187223 */ /* 0x008fe20000010049 */
[----:B------:R-:W-:Y:S01]  /*2140*/  HADD2.F32 R69, -RZ, R61.H0_H0 ;  /* 0x2000003dff457230 */ /* 0x000fe20000004100 */
[----:B------:R-:W-:Y:S01]  /*2150*/  FFMA.FTZ R74, R71, R68, R74 ;  /* 0x00000044474a7223 */ /* 0x000fe2000001004a */
[----:B--2---:R-:W-:-:S03]  /*2160*/  HADD2.F32 R67, -RZ, R77.H0_H0 ;  /* 0x2000004dff437230 */ /* 0x004fc60000004100 */
[----:B------:R-:W-:Y:S01]  /*2170*/  FFMA.FTZ R70, R69, R71, R70 ;  /* 0x0000004745467223 */ /* 0x000fe20000010046 */
[----:B------:R-:W1:Y:S01]  /*2180*/  I2F.F16 R45, R45 ;  /* 0x0000002d002d7306 */ /* 0x000e620000200c00 */
[----:B----4-:R-:W-:-:S07]  /*2190*/  HADD2.F32 R66, -RZ, R78.H0_H0 ;  /* 0x2000004eff427230 */ /* 0x010fce0000004100 */
[----:B------:R-:W2:Y:S01]  /*21a0*/  I2F.F16 R43, R43 ;  /* 0x0000002b002b7306 */ /* 0x000ea20000200c00 */
[----:B0-----:R-:W-:-:S05]  /*21b0*/  HADD2.F32 R65, -RZ, R44.H0_H0 ;  /* 0x2000002cff417230 */ /* 0x001fca0000004100 */
[----:B------:R-:W-:Y:S02]  /*21c0*/  FFMA.FTZ R70, R65, R72, R70 ;  /* 0x0000004841467223 */ /* 0x000fe40000010046 */
[----:B------:R-:W0:Y:S01]  /*21d0*/  I2F.F16 R42, R42 ;  /* 0x0000002a002a7306 */ /* 0x000e220000200c00 */
[----:B-1----:R-:W-:Y:S01]  /*21e0*/  HADD2.F32 R45, -RZ, R45.H0_H0 ;  /* 0x2000002dff2d7230 */ /* 0x002fe20000004100 */
[----:B------:R-:W-:-:S05]  /*21f0*/  FMUL.FTZ R70, R41, R70 ;  /* 0x0000004629467220 */ /* 0x000fca0000410000 */
[----:B------:R-:W-:Y:S01]  /*2200*/  F2FP.PACK_AB R70, RZ, R70 ;  /* 0x00000046ff46723e */ /* 0x000fe200000000ff */
[----:B--2---:R-:W-:Y:S01]  /*2210*/  HADD2.F32 R44, -RZ, R43.H0_H0 ;  /* 0x2000002bff2c7230 */ /* 0x004fe20000004100 */
[C---:B------:R-:W-:Y:S02]  /*2220*/  FFMA.FTZ R43, R71.reuse, R67, R24 ;  /* 0x00000043472b7223 */ /* 0x040fe40000010018 */
[----:B------:R-:W-:Y:S02]  /*2230*/  FFMA.FTZ R71, R71, R66, R25 ;  /* 0x0000004247477223 */ /* 0x000fe40000010019 */
[C---:B------:R-:W-:Y:S02]  /*2240*/  FFMA.FTZ R25, R72.reuse, R45, R74 ;  /* 0x0000002d48197223 */ /* 0x040fe4000001004a */
[----:B------:R-:W-:Y:S01]  /*2250*/  FFMA.FTZ R24, R72, R44, R43 ;  /* 0x0000002c48187223 */ /* 0x000fe2000001002b */
[----:B0-----:R-:W-:Y:S01]  /*2260*/  HADD2.F32 R61, -RZ, R42.H0_H0 ;  /* 0x2000002aff3d7230 */ /* 0x001fe20000004100 */
        /* <DEDUP_REMOVED lines=19> */
[----:B------:R-:W-:Y:S01]  /*23a0*/  FFMA.FTZ R43, R28, R70, RZ ;  /* 0x000000461c2b7223 */ /* 0x000fe200000100ff */
[----:B-1----:R-:W-:Y:S01]  /*23b0*/  HADD2.F32 R28, -RZ, R25.H1_H1 ;  /* 0x30000019ff1c7230 */ /* 0x002fe20000004100 */
[----:B------:R-:W-:-:S02]  /*23c0*/  FFMA.FTZ R26, R51, R42, R26 ;  /* 0x0000002a331a7223 */ /* 0x000fc4000001001a */
[-C--:B------:R-:W-:Y:S02]  /*23d0*/  FFMA.FTZ R29, R29, R70.reuse, RZ ;  /* 0x000000461d1d7223 */ /* 0x080fe400000100ff */
[----:B------:R-:W-:Y:S02]  /*23e0*/  FFMA.FTZ R27, R27, R70, RZ ;  /* 0x000000461b1b7223 */ /* 0x000fe400000100ff */
[-C--:B------:R-:W-:Y:S02]  /*23f0*/  FFMA.FTZ R43, R50, R42.reuse, R43 ;  /* 0x0000002a322b7223 */ /* 0x080fe4000001002b */
[----:B------:R-:W-:Y:S02]  /*2400*/  FFMA.FTZ R26, R58, R71, R26 ;  /* 0x000000473a1a7223 */ /* 0x000fe4000001001a */
[-C--:B------:R-:W-:Y:S02]  /*2410*/  FFMA.FTZ R56, R56, R42.reuse, R29 ;  /* 0x0000002a38387223 */ /* 0x080fe4000001001d */
[----:B------:R-:W-:-:S02]  /*2420*/  FFMA.FTZ R27, R57, R42, R27 ;  /* 0x0000002a391b7223 */ /* 0x000fc4000001001b */
[-C--:B------:R-:W-:Y:S02]  /*2430*/  FFMA.FTZ R43, R30, R71.reuse, R43 ;  /* 0x000000471e2b7223 */ /* 0x080fe4000001002b */
[-C--:B------:R-:W-:Y:S01]  /*2440*/  FFMA.FTZ R47, R47, R72.reuse, R26 ;  /* 0x000000482f2f7223 */ /* 0x080fe2000001001a */
[--C-:B------:R-:W-:Y:S01]  /*2450*/  HADD2.F32 R26, -RZ, R24.reuse.H0_H0 ;  /* 0x20000018ff1a7230 */ /* 0x100fe20000004100 */
[-C--:B------:R-:W-:Y:S01]  /*2460*/  FFMA.FTZ R56, R59, R71.reuse, R56 ;  /* 0x000000473b387223 */ /* 0x080fe20000010038 */
[----:B------:R-:W-:Y:S01]  /*2470*/  HADD2.F32 R24, -RZ, R24.H1_H1 ;  /* 0x30000018ff187230 */ /* 0x000fe20000004100 */
[----:B------:R-:W-:Y:S02]  /*2480*/  FFMA.FTZ R27, R60, R71, R27 ;  /* 0x000000473c1b7223 */ /* 0x000fe4000001001b */
        /* <DEDUP_REMOVED lines=31> */
[----:B------:R-:W-:-:S03]  /*2680*/  HADD2 R8, R44, R8 ;  /* 0x000000082c087230 */ /* 0x000fc60000000000 */
.L_x_2973:
        /* <DEDUP_REMOVED lines=17> */
[----:B------:R-:W-:Y:S01]  /*27a0*/  LEA.HI R42, R23, 0xffffff80, RZ, 0x8 ;  /* 0xffffff80172a7811 */ /* 0x000fe200078f40ff */
        /* <DEDUP_REMOVED lines=11> */
[----:B------:R-:W-:Y:S02]  /*2860*/  LOP3.LUT R47, R47, 0xff, RZ, 0xc0, !PT ;  /* 0x000000ff2f2f7812 */ /* 0x000fe400078ec0ff */
[----:B------:R-:W-:Y:S02]  /*2870*/  SHF.R.U32.HI R22, RZ, 0x10, R22 ;  /* 0x00000010ff167819 */ /* 0x000fe40000011616 */
[----:B------:R-:W-:-:S02]  /*2880*/  SHF.R.U32.HI R51, RZ, 0x8, R23 ;  /* 0x00000008ff337819 */ /* 0x000fc40000011617 */
[----:B------:R-:W-:Y:S01]  /*2890*/  SHF.R.U32.HI R23, RZ, 0x10, R23 ;  /* 0x00000010ff177819 */ /* 0x000fe20000011617 */
[----:B------:R-:W3:Y:S01]  /*28a0*/  I2F.F16 R50, R50 ;  /* 0x0000003200327306 */ /* 0x000ee20000200c00 */
[----:B------:R-:W-:Y:S02]  /*28b0*/  IADD3 R46, R46, -0x80, RZ ;  /* 0xffffff802e2e7810 */ /* 0x000fe40007ffe0ff */
[----:B------:R-:W-:Y:S02]  /*28c0*/  IADD3 R47, R47, -0x80, RZ ;  /* 0xffffff802f2f7810 */ /* 0x000fe40007ffe0ff */
[----:B------:R-:W-:Y:S02]  /*28d0*/  LOP3.LUT R22, R22, 0xff, RZ, 0xc0, !PT ;  /* 0x000000ff16167812 */ /* 0x000fe400078ec0ff */
[----:B------:R-:W-:Y:S01]  /*28e0*/  LOP3.LUT R23, R23, 0xff, RZ, 0xc0, !PT ;  /* 0x000000ff17177812 */ /* 0x000fe200078ec0ff */
[----:B------:R4:W-:Y:S01]  /*28f0*/  I2F.F16 R62, R46 ;  /* 0x0000002e003e7306 */ /* 0x0009e20000200c00 */
[----:B------:R-:W-:Y:S01]  /*2900*/  LOP3.LUT R49, R49, 0xff, RZ, 0xc0, !PT ;  /* 0x000000ff31317812 */ /* 0x000fe200078ec0ff */
[----:B-1----:R-:W-:Y:S01]  /*2910*/  HADD2.F32 R45, -RZ, R45.H0_H0 ;  /* 0x2000002dff2d7230 */ /* 0x002fe20000004100 */
[----:B------:R-:W-:-:S02]  /*2920*/  LOP3.LUT R51, R51, 0xff, RZ, 0xc0, !PT ;  /* 0x000000ff33337812 */ /* 0x000fc400078ec0ff */
[----:B------:R-:W-:Y:S02]  /*2930*/  IADD3 R49, R49, -0x80, RZ ;  /* 0xffffff8031317810 */ /* 0x000fe40007ffe0ff */
[----:B------:R-:W-:Y:S01]  /*2940*/  IADD3 R51, R51, -0x80, RZ ;  /* 0xffffff8033337810 */ /* 0x000fe20007ffe0ff */
[----:B------:R1:W-:Y:S01]  /*2950*/  I2F.F16 R63, R47 ;  /* 0x0000002f003f7306 */ /* 0x0003e20000200c00 */
[----:B----4-:R-:W-:Y:S01]  /*2960*/  IADD3 R46, R22, -0x80, RZ ;  /* 0xffffff80162e7810 */ /* 0x010fe20007ffe0ff */
[----:B---3--:R-:W-:Y:S01]  /*2970*/  HADD2.F32 R50, -RZ, R50.H0_H0 ;  /* 0x20000032ff327230 */ /* 0x008fe20000004100 */
[----:B------:R-:W-:-:S05]  /*2980*/  ISETP.GE.AND P0, PT, R2, 0x2, PT ;  /* 0x000000020200780c */ /* 0x000fca0003f06270 */
        /* <DEDUP_REMOVED lines=17> */
[----:B------:R-:W-:Y:S01]  /*2aa0*/  LOP3.LUT R46, R26, 0xff, RZ, 0xc0, !PT ;  /* 0x000000ff1a2e7812 */ /* 0x000fe200078ec0ff */
[----:B------:R3:W4:Y:S01]  /*2ab0*/  I2F.F16 R54, R22 ;  /* 0x0000001600367306 */ /* 0x0007220000200c00 */
[----:B-1----:R-:W-:Y:S02]  /*2ac0*/  IADD3 R48, R21, -0x80, RZ ;  /* 0xffffff8015307810 */ /* 0x002fe40007ffe0ff */
[----:B------:R-:W1:Y:S01]  /*2ad0*/  LDS.64 R20, [UR4+0x10] ;  /* 0x00001004ff147984 */ /* 0x000e620008000a00 */
[----:B------:R-:W-:Y:S02]  /*2ae0*/  LEA.HI R29, R24, 0xffffff80, RZ, 0x8 ;  /* 0xffffff80181d7811 */ /* 0x000fe400078f40ff */
[----:B------:R-:W-:Y:S02]  /*2af0*/  IADD3 R46, R46, -0x80, RZ ;  /* 0xffffff802e2e7810 */ /* 0x000fe40007ffe0ff */
[----:B------:R0:W-:Y:S01]  /*2b00*/  I2F.F16 R55, R23 ;  /* 0x0000001700377306 */ /* 0x0001e20000200c00 */
[--C-:B---3--:R-:W-:Y:S01]  /*2b10*/  SHF.R.U32.HI R22, RZ, 0x8, R24.reuse ;  /* 0x00000008ff167819 */ /* 0x108fe20000011618 */
[----:B--2---:R-:W-:Y:S01]  /*2b20*/  HADD2.F32 R28, -RZ, R28.H0_H0 ;  /* 0x2000001cff1c7230 */ /* 0x004fe20000004100 */
[----:B------:R-:W-:-:S02]  /*2b30*/  SHF.R.U32.HI R24, RZ, 0x10, R24 ;  /* 0x00000010ff187819 */ /* 0x000fc40000011618 */
[----:B------:R-:W-:Y:S02]  /*2b40*/  LEA.HI R30, R25, 0xffffff80, RZ, 0x8 ;  /* 0xffffff80191e7811 */ /* 0x000fe400078f40ff */
[--C-:B------:R-:W-:Y:S01]  /*2b50*/  SHF.R.U32.HI R47, RZ, 0x10, R25.reuse ;  /* 0x00000010ff2f7819 */ /* 0x100fe20000011619 */
[----:B------:R2:W-:Y:S01]  /*2b60*/  I2F.F16 R56, R46 ;  /* 0x0000002e00387306 */ /* 0x0005e20000200c00 */
[----:B0-----:R-:W-:Y:S01]  /*2b70*/  SHF.R.U32.HI R23, RZ, 0x8, R25 ;  /* 0x00000008ff177819 */ /* 0x001fe20000011619 */
[----:B----4-:R-:W-:Y:S01]  /*2b80*/  HADD2.F32 R54, -RZ, R54.H0_H0 ;  /* 0x20000036ff367230 */ /* 0x010fe20000004100 */
[----:B------:R-:W-:Y:S02]  /*2b90*/  LOP3.LUT R22, R22, 0xff, RZ, 0xc0, !PT ;  /* 0x000000ff16167812 */ /* 0x000fe400078ec0ff */
[----:B------:R-:W-:Y:S01]  /*2ba0*/  LOP3.LUT R25, R24, 0xff, RZ, 0xc0, !PT ;  /* 0x000000ff18197812 */ /* 0x000fe200078ec0ff */
[----:B------:R-:W-:Y:S01]  /*2bb0*/  HADD2.F32 R24, -RZ, R53.H0_H0 ;  /* 0x20000035ff187230 */ /* 0x000fe20000004100 */
[----:B------:R-:W-:Y:S01]  /*2bc0*/  IADD3 R59, R22, -0x80, RZ ;  /* 0xffffff80163b7810 */ /* 0x000fe20007ffe0ff */
[----:B------:R0:W3:Y:S01]  /*2bd0*/  I2F.F16 R71, R48 ;  /* 0x0000003000477306 */ /* 0x0000e20000200c00 */
[----:B--2---:R-:W-:Y:S01]  /*2be0*/  LOP3.LUT R46, R23, 0xff, RZ, 0xc0, !PT ;  /* 0x000000ff172e7812 */ /* 0x004fe200078ec0ff */
[----:B------:R-:W-:Y:S01]  /*2bf0*/  HADD2.F32 R22, -RZ, R60.H0_H0 ;  /* 0x2000003cff167230 */ /* 0x000fe20000004100 */
[----:B------:R-:W-:Y:S01]  /*2c00*/  IADD3 R60, R25, -0x80, RZ ;  /* 0xffffff80193c7810 */ /* 0x000fe20007ffe0ff */
[----:B------:R-:W-:Y:S01]  /*2c10*/  HADD2.F32 R25, -RZ, R66.H0_H0 ;  /* 0x20000042ff197230 */ /* 0x000fe20000004100 */
[----:B------:R-:W-:Y:S01]  /*2c20*/  IADD3 R53, R46, -0x80, RZ ;  /* 0xffffff802e357810 */ /* 0x000fe20007ffe0ff */
[----:B------:R-:W-:Y:S01]  /*2c30*/  HADD2.F32 R46, -RZ, R62.H0_H0 ;  /* 0x2000003eff2e7230 */ /* 0x000fe20000004100 */
[----:B------:R-:W-:Y:S01]  /*2c40*/  LOP3.LUT R51, R47, 0xff, RZ, 0xc0, !PT ;  /* 0x000000ff2f337812 */ /* 0x000fe200078ec0ff */
[----:B------:R-:W-:Y:S01]  /*2c50*/  HADD2.F32 R23, -RZ, R67.H0_H0 ;  /* 0x20000043ff177230 */ /* 0x000fe20000004100 */
[--C-:B------:R-:W-:Y:S01]  /*2c60*/  SHF.R.U32.HI R52, RZ, 0x8, R26.reuse ;  /* 0x00000008ff347819 */ /* 0x100fe2000001161a */
[----:B------:R-:W-:Y:S01]  /*2c70*/  HADD2.F32 R47, -RZ, R63.H0_H0 ;  /* 0x2000003fff2f7230 */ /* 0x000fe20000004100 */
[----:B------:R2:W-:Y:S01]  /*2c80*/  I2F.F16 R72, R53 ;  /* 0x0000003500487306 */ /* 0x0005e20000200c00 */
[----:B0-----:R-:W-:Y:S01]  /*2c90*/  HADD2.F32 R48, -RZ, R49.H0_H0 ;  /* 0x20000031ff307230 */ /* 0x001fe20000004100 */
[----:B------:R-:W-:Y:S01]  /*2ca0*/  LEA.HI R31, R26, 0xffffff80, RZ, 0x8 ;  /* 0xffffff801a1f7811 */ /* 0x000fe200078f40ff */
[----:B------:R-:W-:Y:S01]  /*2cb0*/  HADD2.F32 R49, -RZ, R68.H0_H0 ;  /* 0x20000044ff317230 */ /* 0x000fe20000004100 */
[----:B------:R-:W-:Y:S01]  /*2cc0*/  SHF.R.U32.HI R26, RZ, 0x10, R26 ;  /* 0x00000010ff1a7819 */ /* 0x000fe2000001161a */
[----:B-1----:R-:W-:-:S03]  /*2cd0*/  HADD2.F32 R58, -RZ, R20.H0_H0 ;  /* 0x20000014ff3a7230 */ /* 0x002fc60000004100 */
[----:B------:R-:W0:Y:S01]  /*2ce0*/  I2F.F16 R59, R59 ;  /* 0x0000003b003b7306 */ /* 0x000e220000200c00 */
        /* <DEDUP_REMOVED lines=10> */
[C---:B------:R-:W-:Y:S01]  /*2d90*/  FFMA.FTZ R68, R58.reuse, R25, RZ ;  /* 0x000000193a447223 */ /* 0x040fe200000100ff */
[----:B--2---:R-:W-:Y:S01]  /*2da0*/  HADD2.F32 R53, -RZ, R74.H0_H0 ;  /* 0x2000004aff357230 */ /* 0x004fe20000004100 */
[----:B------:R-:W-:Y:S01]  /*2db0*/  FFMA.FTZ R58, R58, R23, RZ ;  /* 0x000000173a3a7223 */ /* 0x000fe200000100ff */
[----:B------:R-:W-:Y:S01]  /*2dc0*/  LOP3.LUT R62, R62, 0xff, RZ, 0xc0, !PT ;  /* 0x000000ff3e3e7812 */ /* 0x000fe200078ec0ff */
[C---:B------:R-:W-:Y:S01]  /*2dd0*/  FFMA.FTZ R67, R61.reuse, R47, R66 ;  /* 0x0000002f3d437223 */ /* 0x040fe20000010042 */
[----:B------:R-:W-:Y:S01]  /*2de0*/  SHF.R.U32.HI R27, RZ, 0x10, R27 ;  /* 0x00000010ff1b7819 */ /* 0x000fe2000001161b */
[C---:B------:R-:W-:Y:S01]  /*2df0*/  FFMA.FTZ R69, R61.reuse, R48, R68 ;  /* 0x000000303d457223 */ /* 0x040fe20000010044 */
[----:B------:R-:W-:Y:S01]  /*2e00*/  IADD3 R62, R62, -0x80, RZ ;  /* 0xffffff803e3e7810 */ /* 0x000fe20007ffe0ff */
[----:B------:R-:W-:Y:S01]  /*2e10*/  FFMA.FTZ R70, R61, R49, R58 ;  /* 0x000000313d467223 */ /* 0x000fe2000001003a */
[----:B------:R-:W-:Y:S01]  /*2e20*/  LOP3.LUT R61, R52, 0xff, RZ, 0xc0, !PT ;  /* 0x000000ff343d7812 */ /* 0x000fe200078ec0ff */
[----:B------:R-:W-:Y:S01]  /*2e30*/  HADD2.F32 R52, -RZ, R73.H0_H0 ;  /* 0x20000049ff347230 */ /* 0x000fe20000004100 */
[----:B------:R-:W-:Y:S01]  /*2e40*/  IADD3 R58, R51, -0x80, RZ ;  /* 0xffffff80333a7810 */ /* 0x000fe20007ffe0ff */
[----:B---3--:R-:W-:Y:S01]  /*2e50*/  HADD2.F32 R51, -RZ, R71.H0_H0 ;  /* 0x20000047ff337230 */ /* 0x008fe20000004100 */
[----:B------:R-:W-:Y:S01]  /*2e60*/  FFMA.FTZ R66, R50, R64, R63 ;  /* 0x0000004032427223 */ /* 0x000fe2000001003f */
[----:B------:R-:W2:Y:S01]  /*2e70*/  I2F.F16 R57, R57 ;  /* 0x0000003900397306 */ /* 0x000ea20000200c00 */
[----:B------:R-:W-:Y:S01]  /*2e80*/  IADD3 R61, R61, -0x80, RZ ;  /* 0xffffff803d3d7810 */ /* 0x000fe20007ffe0ff */
[----:B------:R-:W-:Y:S01]  /*2e90*/  FFMA.FTZ R68, R64, R52, R69 ;  /* 0x0000003440447223 */ /* 0x000fe20000010045 */
[----:B------:R-:W-:Y:S01]  /*2ea0*/  LOP3.LUT R26, R26, 0xff, RZ, 0xc0, !PT ;  /* 0x000000ff1a1a7812 */ /* 0x000fe200078ec0ff */
[C---:B------:R-:W-:Y:S01]  /*2eb0*/  FFMA.FTZ R67, R64.reuse, R51, R67 ;  /* 0x0000003340437223 */ /* 0x040fe20000010043 */
[----:B------:R-:W-:Y:S01]  /*2ec0*/  LOP3.LUT R27, R27, 0xff, RZ, 0xc0, !PT ;  /* 0x000000ff1b1b7812 */ /* 0x000fe200078ec0ff */
[----:B------:R-:W-:Y:S01]  /*2ed0*/  FFMA.FTZ R70, R64, R53, R70 ;  /* 0x0000003540467223 */ /* 0x000fe20000010046 */
[----:B0-----:R-:W-:Y:S01]  /*2ee0*/  HADD2.F32 R59, -RZ, R59.H0_H0 ;  /* 0x2000003bff3b7230 */ /* 0x001fe20000004100 */
[----:B------:R-:W0:Y:S01]  /*2ef0*/  I2F.F16 R62, R62 ;  /* 0x0000003e003e7306 */ /* 0x000e220000200c00 */
[----:B------:R-:W-:-:S02]  /*2f00*/  FFMA.FTZ R63, R45, R65, R66 ;  /* 0x000000412d3f7223 */ /* 0x000fc40000010042 */
[C---:B------:R-:W-:Y:S02]  /*2f10*/  FFMA.FTZ R66, R65.reuse, R44, R67 ;  /* 0x0000002c41427223 */ /* 0x040fe40000010043 */
[C---:B------:R-:W-:Y:S02]  /*2f20*/  FFMA.FTZ R69, R65.reuse, R43, R68 ;  /* 0x0000002b41457223 */ /* 0x040fe40000010044 */
[----:B------:R-:W-:Y:S01]  /*2f30*/  FFMA.FTZ R70, R65, R42, R70 ;  /* 0x0000002a41467223 */ /* 0x000fe20000010046 */
[----:B------:R3:W4:Y:S01]  /*2f40*/  I2F.F16 R73, R61 ;  /* 0x0000003d00497306 */ /* 0x0007220000200c00 */
[----:B--2---:R-:W-:Y:S02]  /*2f50*/  HADD2.F32 R57, -RZ, R57.H0_H0 ;  /* 0x20000039ff397230 */ /* 0x004fe40000004100 */
[----:B-1----:R-:W-:-:S05]  /*2f60*/  HADD2.F32 R64, -RZ, R20.H0_H0 ;  /* 0x20000014ff407230 */ /* 0x002fca0000004100 */
[----:B------:R-:W1:Y:S01]  /*2f70*/  I2F.F16 R60, R60 ;  /* 0x0000003c003c7306 */ /* 0x000e620000200c00 */
[----:B---3--:R-:W-:Y:S01]  /*2f80*/  IADD3 R61, R26, -0x80, RZ ;  /* 0xffffff801a3d7810 */ /* 0x008fe20007ffe0ff */
[----:B------:R-:W-:Y:S01]  /*2f90*/  HADD2.F32 R65, -RZ, R20.H1_H1 ;  /* 0x30000014ff417230 */ /* 0x000fe20000004100 */
[----:B------:R-:W-:Y:S01]  /*2fa0*/  IADD3 R20, R27, -0x80, RZ ;  /* 0xffffff801b147810 */ /* 0x000fe20007ffe0ff */
[----:B------:R-:W-:Y:S01]  /*2fb0*/  HADD2.F32 R27, -RZ, R55.H0_H0 ;  /* 0x20000037ff1b7230 */ /* 0x000fe20000004100 */
[----:B------:R-:W-:Y:S01]  /*2fc0*/  FFMA.FTZ R70, R64, R57, R70 ;  /* 0x0000003940467223 */ /* 0x000fe20000010046 */
[----:B------:R-:W-:Y:S02]  /*2fd0*/  HADD2.F32 R26, -RZ, R56.H0_H0 ;  /* 0x20000038ff1a7230 */ /* 0x000fe40000004100 */
[----:B------:R2:W3:Y:S01]  /*2fe0*/  I2F.F16 R71, R58 ;  /* 0x0000003a00477306 */ /* 0x0004e20000200c00 */
[----:B0-----:R-:W-:Y:S01]  /*2ff0*/  HADD2.F32 R55, -RZ, R62.H0_H0 ;  /* 0x2000003eff377230 */ /* 0x001fe20000004100 */
[----:B------:R-:W-:Y:S01]  /*3000*/  FFMA.FTZ R62, R54, R64, R63 ;  /* 0x00000040363e7223 */ /* 0x000fe2000001003f */
[----:B----4-:R-:W-:Y:S01]  /*3010*/  HADD2.F32 R56, -RZ, R73.H0_H0 ;  /* 0x20000049ff387230 */ /* 0x010fe20000004100 */
[C---:B------:R-:W-:Y:S01]  /*3020*/  FFMA.FTZ R66, R64.reuse, R27, R66 ;  /* 0x0000001b40427223 */ /* 0x040fe20000010042 */
[--C-:B------:R-:W-:Y:S01]  /*3030*/  HADD2.F32 R67, -RZ, R21.reuse.H0_H0 ;  /* 0x20000015ff437230 */ /* 0x100fe20000004100 */
[----:B------:R-:W-:Y:S01]  /*3040*/  FFMA.FTZ R69, R64, R26, R69 ;  /* 0x0000001a40457223 */ /* 0x000fe20000010045 */
[----:B------:R-:W-:Y:S01]  /*3050*/  HADD2.F32 R21, -RZ, R21.H1_H1 ;  /* 0x30000015ff157230 */ /* 0x000fe20000004100 */
[----:B------:R1:W0:Y:S01]  /*3060*/  I2F.F16 R68, R61 ;  /* 0x0000003d00447306 */ /* 0x0002220000200c00 */
[----:B--2---:R-:W-:Y:S01]  /*3070*/  HADD2.F32 R58, -RZ, R72.H0_H0 ;  /* 0x20000048ff3a7230 */ /* 0x004fe20000004100 */
[----:B------:R-:W-:-:S02]  /*3080*/  FFMA.FTZ R64, R59, R65, R62 ;  /* 0x000000413b407223 */ /* 0x000fc4000001003e */
[C---:B------:R-:W-:Y:S02]  /*3090*/  FFMA.FTZ R70, R65.reuse, R55, R70 ;  /* 0x0000003741467223 */ /* 0x040fe40000010046 */
[----:B------:R-:W-:Y:S02]  /*30a0*/  FFMA.FTZ R66, R65, R58, R66 ;  /* 0x0000003a41427223 */ /* 0x000fe40000010042 */
[----:B------:R2:W4:Y:S01]  /*30b0*/  I2F.F16 R74, R20 ;  /* 0x00000014004a7306 */ /* 0x0005220000200c00 */
[----:B-1----:R-:W-:Y:S02]  /*30c0*/  HADD2.F32 R61, -RZ, R60.H0_H0 ;  /* 0x2000003cff3d7230 */ /* 0x002fe40000004100 */
[----:B---3--:R-:W-:-:S03]  /*30d0*/  HADD2.F32 R62, -RZ, R71.H0_H0 ;  /* 0x20000047ff3e7230 */ /* 0x008fc60000004100 */
[----:B------:R-:W-:Y:S02]  /*30e0*/  FFMA.FTZ R64, R61, R67, R64 ;  /* 0x000000433d407223 */ /* 0x000fe40000010040 */
[----:B------:R-:W1:Y:S01]  /*30f0*/  I2F.F16 R29, R29 ;  /* 0x0000001d001d7306 */ /* 0x000e620000200c00 */
[----:B0-----:R-:W-:Y:S01]  /*3100*/  HADD2.F32 R63, -RZ, R68.H0_H0 ;  /* 0x20000044ff3f7230 */ /* 0x001fe20000004100 */
[----:B--2---:R-:W-:Y:S02]  /*3110*/  FFMA.FTZ R20, R65, R56, R69 ;  /* 0x0000003841147223 */ /* 0x004fe40000010045 */
[C---:B------:R-:W-:Y:S02]  /*3120*/  FFMA.FTZ R66, R67.reuse, R62, R66 ;  /* 0x0000003e43427223 */ /* 0x040fe40000010042 */
[----:B------:R-:W-:Y:S02]  /*3130*/  FFMA.FTZ R20, R67, R63, R20 ;  /* 0x0000003f43147223 */ /* 0x000fe40000010014 */
[----:B------:R-:W0:Y:S01]  /*3140*/  I2F.F16 R30, R30 ;  /* 0x0000001e001e7306 */ /* 0x000e220000200c00 */
[----:B----4-:R-:W-:-:S05]  /*3150*/  HADD2.F32 R60, -RZ, R74.H0_H0 ;  /* 0x2000004aff3c7230 */ /* 0x010fca0000004100 */
[----:B------:R-:W-:Y:S02]  /*3160*/  FFMA.FTZ R70, R67, R60, R70 ;  /* 0x0000003c43467223 */ /* 0x000fe40000010046 */
[----:B------:R-:W2:Y:S01]  /*3170*/  I2F.F16 R31, R31 ;  /* 0x0000001f001f7306 */ /* 0x000ea20000200c00 */
[----:B-1----:R-:W-:-:S05]  /*3180*/  HADD2.F32 R29, -RZ, R29.H0_H0 ;  /* 0x2000001dff1d7230 */ /* 0x002fca0000004100 */
[----:B------:R-:W-:Y:S01]  /*3190*/  FFMA.FTZ R64, R29, R21, R64 ;  /* 0x000000151d407223 */ /* 0x000fe20000010040 */
[----:B0-----:R-:W-:-:S03]  /*31a0*/  HADD2.F32 R30, -RZ, R30.H0_H0 ;  /* 0x2000001eff1e7230 */ /* 0x001fc60000004100 */
[----:B------:R-:W-:Y:S02]  /*31b0*/  FMUL.FTZ R64, R41, R64 ;  /* 0x0000004029407220 */ /* 0x000fe40000410000 */
[----:B------:R-:W-:-:S03]  /*31c0*/  FFMA.FTZ R65, R21, R30, R66 ;  /* 0x0000001e15417223 */ /* 0x000fc60000010042 */
[----:B------:R-:W-:Y:S01]  /*31d0*/  F2FP.PACK_AB R64, RZ, R64 ;  /* 0x00000040ff40723e */ /* 0x000fe200000000ff */
[----:B--2---:R-:W-:Y:S01]  /*31e0*/  HADD2.F32 R31, -RZ, R31.H0_H0 ;  /* 0x2000001fff1f7230 */ /* 0x004fe20000004100 */
[----:B------:R-:W-:-:S04]  /*31f0*/  FMUL.FTZ R65, R40, R65 ;  /* 0x0000004128417220 */ /* 0x000fc80000410000 */
        /* <DEDUP_REMOVED lines=66> */
.L_x_2974:
        /* <DEDUP_REMOVED lines=64> */
[----:B------:R-:W-:-:S02]  /*3a20*/  IADD3 R19, R19, -0x80, RZ ;  /* 0xffffff8013137810 */ /* 0x000fc40007ffe0ff */
[----:B------:R-:W-:Y:S01]  /*3a30*/  LEA.HI R25, R20, 0xffffff80, RZ, 0x8 ;  /* 0xffffff8014197811 */ /* 0x000fe200078f40ff */
[----:B------:R3:W-:Y:S01]  /*3a40*/  I2F.F16 R50, R18 ;  /* 0x0000001200327306 */ /* 0x0007e20000200c00 */
[----:B-1----:R-:W-:Y:S02]  /*3a50*/  IADD3 R45, R17, -0x80, RZ ;  /* 0xffffff80112d7810 */ /* 0x002fe40007ffe0ff */
[----:B------:R-:W1:Y:S01]  /*3a60*/  LDS.64 R16, [UR4+0x20] ;  /* 0x00002004ff107984 */ /* 0x000e620008000a00 */
[----:B------:R-:W-:Y:S02]  /*3a70*/  LOP3.LUT R42, R22, 0xff, RZ, 0xc0, !PT ;  /* 0x000000ff162a7812 */ /* 0x000fe400078ec0ff */
[----:B------:R-:W-:Y:S02]  /*3a80*/  LEA.HI R26, R21, 0xffffff80, RZ, 0x8 ;  /* 0xffffff80151a7811 */ /* 0x000fe400078f40ff */
[----:B------:R4:W0:Y:S01]  /*3a90*/  I2F.F16 R51, R19 ;  /* 0x0000001300337306 */ /* 0x0008220000200c00 */
[--C-:B---3--:R-:W-:Y:S01]  /*3aa0*/  SHF.R.U32.HI R18, RZ, 0x8, R20.reuse ;  /* 0x00000008ff127819 */ /* 0x108fe20000011614 */
[----:B--2---:R-:W-:Y:S01]  /*3ab0*/  HADD2.F32 R24, -RZ, R24.H0_H0 ;  /* 0x20000018ff187230 */ /* 0x004fe20000004100 */
[----:B------:R-:W-:-:S02]  /*3ac0*/  SHF.R.U32.HI R20, RZ, 0x10, R20 ;  /* 0x00000010ff147819 */ /* 0x000fc40000011614 */
[----:B------:R-:W-:Y:S02]  /*3ad0*/  LOP3.LUT R18, R18, 0xff, RZ, 0xc0, !PT ;  /* 0x000000ff12127812 */ /* 0x000fe400078ec0ff */
[----:B------:R-:W-:Y:S01]  /*3ae0*/  IADD3 R42, R42, -0x80, RZ ;  /* 0xffffff802a2a7810 */ /* 0x000fe20007ffe0ff */
[----:B------:R2:W3:Y:S01]  /*3af0*/  I2F.F16 R66, R45 ;  /* 0x0000002d00427306 */ /* 0x0004e20000200c00 */
[--C-:B----4-:R-:W-:Y:S02]  /*3b00*/  SHF.R.U32.HI R19, RZ, 0x8, R21.reuse ;  /* 0x00000008ff137819 */ /* 0x110fe40000011615 */
[----:B------:R-:W-:Y:S02]  /*3b10*/  SHF.R.U32.HI R43, RZ, 0x10, R21 ;  /* 0x00000010ff2b7819 */ /* 0x000fe40000011615 */
[----:B------:R-:W-:Y:S01]  /*3b20*/  LOP3.LUT R21, R20, 0xff, RZ, 0xc0, !PT ;  /* 0x000000ff14157812 */ /* 0x000fe200078ec0ff */
[----:B------:R-:W-:Y:S01]  /*3b30*/  HADD2.F32 R20, -RZ, R49.H0_H0 ;  /* 0x20000031ff147230 */ /* 0x000fe20000004100 */
[----:B------:R-:W-:Y:S01]  /*3b40*/  LOP3.LUT R46, R43, 0xff, RZ, 0xc0, !PT ;  /* 0x000000ff2b2e7812 */ /* 0x000fe200078ec0ff */
[----:B------:R4:W-:Y:S01]  /*3b50*/  I2F.F16 R53, R42 ;  /* 0x0000002a00357306 */ /* 0x0009e20000200c00 */
        /* <DEDUP_REMOVED lines=8> */
[----:B----4-:R-:W-:Y:S01]  /*3be0*/  LOP3.LUT R42, R19, 0xff, RZ, 0xc0, !PT ;  /* 0x000000ff132a7812 */ /* 0x010fe200078ec0ff */
[----:B------:R-:W-:Y:S01]  /*3bf0*/  HADD2.F32 R19, -RZ, R62.H0_H0 ;  /* 0x2000003eff137230 */ /* 0x000fe20000004100 */
[----:B------:R-:W-:Y:S01]  /*3c00*/  SHF.R.U32.HI R22, RZ, 0x10, R22 ;  /* 0x00000010ff167819 */ /* 0x000fe20000011616 */
[----:B0-----:R-:W-:Y:S01]  /*3c10*/  HADD2.F32 R51, -RZ, R51.H0_H0 ;  /* 0x20000033ff337230 */ /* 0x001fe20000004100 */
[----:B------:R-:W-:Y:S01]  /*3c20*/  IADD3 R49, R42, -0x80, RZ ;  /* 0xffffff802a317810 */ /* 0x000fe20007ffe0ff */
[----:B------:R-:W-:Y:S01]  /*3c30*/  HADD2.F32 R42, -RZ, R55.H0_H0 ;  /* 0x20000037ff2a7230 */ /* 0x000fe20000004100 */
[----:B------:R-:W-:Y:S01]  /*3c40*/  LOP3.LUT R22, R22, 0xff, RZ, 0xc0, !PT ;  /* 0x000000ff16167812 */ /* 0x000fe200078ec0ff */
[----:B------:R-:W-:Y:S01]  /*3c50*/  I2F.F16 R56, R56 ;  /* 0x0000003800387306 */ /* 0x000fe20000200c00 */
[----:B--2---:R-:W-:-:S02]  /*3c60*/  HADD2.F32 R45, -RZ, R63.H0_H0 ;  /* 0x2000003fff2d7230 */ /* 0x004fc40000004100 */
        /* <DEDUP_REMOVED lines=11> */
[----:B------:R1:W-:Y:S01]  /*3d20*/  I2F.F16 R67, R49 ;  /* 0x0000003100437306 */ /* 0x0003e20000200c00 */
[----:B------:R-:W-:-:S02]  /*3d30*/  FFMA.FTZ R48, R48, R19, RZ ;  /* 0x0000001330307223 */ /* 0x000fc400000100ff */
[----:B------:R-:W-:Y:S01]  /*3d40*/  FFMA.FTZ R61, R52, R43, R57 ;  /* 0x0000002b343d7223 */ /* 0x000fe20000010039 */
[----:B------:R-:W-:Y:S01]  /*3d50*/  SHF.R.U32.HI R57, RZ, 0x8, R23 ;  /* 0x00000008ff397819 */ /* 0x000fe20000011617 */
[----:B------:R-:W-:Y:S01]  /*3d60*/  FFMA.FTZ R59, R42, R52, R55 ;  /* 0x000000342a3b7223 */ /* 0x000fe20000010037 */
[----:B------:R-:W-:Y:S01]  /*3d70*/  LOP3.LUT R55, R47, 0xff, RZ, 0xc0, !PT ;  /* 0x000000ff2f377812 */ /* 0x000fe200078ec0ff */
[C---:B------:R-:W-:Y:S01]  /*3d80*/  FFMA.FTZ R63, R52.reuse, R44, R63 ;  /* 0x0000002c343f7223 */ /* 0x040fe2000001003f */
[----:B---3--:R-:W-:Y:S01]  /*3d90*/  HADD2.F32 R47, -RZ, R66.H0_H0 ;  /* 0x20000042ff2f7230 */ /* 0x008fe20000004100 */
[----:B------:R-:W-:Y:S01]  /*3da0*/  FFMA.FTZ R62, R52, R45, R48 ;  /* 0x0000002d343e7223 */ /* 0x000fe20000010030 */
[----:B------:R-:W-:Y:S01]  /*3db0*/  IADD3 R52, R46, -0x80, RZ ;  /* 0xffffff802e347810 */ /* 0x000fe20007ffe0ff */
[----:B------:R-:W-:Y:S01]  /*3dc0*/  HADD2.F32 R46, -RZ, R64.H0_H0 ;  /* 0x20000040ff2e7230 */ /* 0x000fe20000004100 */
[----:B------:R-:W-:Y:S01]  /*3dd0*/  LOP3.LUT R57, R57, 0xff, RZ, 0xc0, !PT ;  /* 0x000000ff39397812 */ /* 0x000fe200078ec0ff */
[----:B------:R-:W-:Y:S01]  /*3de0*/  HADD2.F32 R48, -RZ, R68.H0_H0 ;  /* 0x20000044ff307230 */ /* 0x000fe20000004100 */
[----:B------:R-:W-:Y:S01]  /*3df0*/  SHF.R.U32.HI R23, RZ, 0x10, R23 ;  /* 0x00000010ff177819 */ /* 0x000fe20000011617 */
[----:B-1----:R-:W-:Y:S01]  /*3e00*/  HADD2.F32 R49, -RZ, R69.H0_H0 ;  /* 0x20000045ff317230 */ /* 0x002fe20000004100 */
[----:B------:R-:W-:Y:S01]  /*3e10*/  FFMA.FTZ R59, R46, R58, R59 ;  /* 0x0000003a2e3b7223 */ /* 0x000fe2000001003b */
[----:B------:R-:W-:Y:S01]  /*3e20*/  IADD3 R57, R57, -0x80, RZ ;  /* 0xffffff8039397810 */ /* 0x000fe20007ffe0ff */
[C---:B------:R-:W-:Y:S01]  /*3e30*/  FFMA.FTZ R61, R58.reuse, R47, R61 ;  /* 0x0000002f3a3d7223 */ /* 0x040fe2000001003d */
[----:B------:R-:W-:Y:S01]  /*3e40*/  LOP3.LUT R23, R23, 0xff, RZ, 0xc0, !PT ;  /* 0x000000ff17177812 */ /* 0x000fe200078ec0ff */
[C---:B------:R-:W-:Y:S01]  /*3e50*/  FFMA.FTZ R63, R58.reuse, R48, R63 ;  /* 0x000000303a3f7223 */ /* 0x040fe2000001003f */
[----:B------:R-:W1:Y:S01]  /*3e60*/  I2F.F16 R54, R54 ;  /* 0x0000003600367306 */ /* 0x000e620000200c00 */
[----:B------:R-:W-:Y:S01]  /*3e70*/  FFMA.FTZ R62, R58, R49, R62 ;  /* 0x000000313a3e7223 */ /* 0x000fe2000001003e */
[----:B------:R-:W-:Y:S01]  /*3e80*/  IADD3 R55, R55, -0x80, RZ ;  /* 0xffffff8037377810 */ /* 0x000fe20007ffe0ff */
[----:B------:R-:W-:-:S02]  /*3e90*/  FFMA.FTZ R59, R30, R60, R59 ;  /* 0x0000003c1e3b7223 */ /* 0x000fc4000001003b */
[C---:B------:R-:W-:Y:S02]  /*3ea0*/  FFMA.FTZ R61, R60.reuse, R28, R61 ;  /* 0x0000001c3c3d7223 */ /* 0x040fe4000001003d */
[C---:B------:R-:W-:Y:S01]  /*3eb0*/  FFMA.FTZ R63, R60.reuse, R31, R63 ;  /* 0x0000001f3c3f7223 */ /* 0x040fe2000001003f */
[----:B------:R-:W-:Y:S01]  /*3ec0*/  I2F.F16 R57, R57 ;  /* 0x0000003900397306 */ /* 0x000fe20000200c00 */
[----:B------:R-:W-:-:S07]  /*3ed0*/  FFMA.FTZ R64, R60, R29, R62 ;  /* 0x0000001d3c407223 */ /* 0x000fce000001003e */
[----:B------:R2:W3:Y:S01]  /*3ee0*/  I2F.F16 R68, R55 ;  /* 0x0000003700447306 */ /* 0x0004e20000200c00 */
[--C-:B0-----:R-:W-:Y:S02]  /*3ef0*/  HADD2.F32 R58, -RZ, R16.reuse.H0_H0 ;  /* 0x20000010ff3a7230 */ /* 0x101fe40000004100 */
[----:B------:R-:W-:Y:S01]  /*3f00*/  HADD2.F32 R60, -RZ, R16.H1_H1 ;  /* 0x30000010ff3c7230 */ /* 0x000fe20000004100 */
[----:B------:R-:W-:Y:S01]  /*3f10*/  IADD3 R16, R23, -0x80, RZ ;  /* 0xffffff8017107810 */ /* 0x000fe20007ffe0ff */
[----:B-1----:R-:W-:Y:S01]  /*3f20*/  HADD2.F32 R23, -RZ, R54.H0_H0 ;  /* 0x20000036ff177230 */ /* 0x002fe20000004100 */
[----:B------:R-:W-:Y:S01]  /*3f30*/  FFMA.FTZ R61, R58, R51, R61 ;  /* 0x000000333a3d7223 */ /* 0x000fe2000001003d */
[----:B------:R-:W-:Y:S01]  /*3f40*/  HADD2.F32 R54, -RZ, R67.H0_H0 ;  /* 0x20000043ff367230 */ /* 0x000fe20000004100 */
[----:B------:R0:W1:Y:S01]  /*3f50*/  I2F.F16 R66, R52 ;  /* 0x0000003400427306 */ /* 0x0000620000200c00 */
[----:B--2---:R-:W-:Y:S02]  /*3f60*/  HADD2.F32 R55, -RZ, R65.H0_H0 ;  /* 0x20000041ff377230 */ /* 0x004fe40000004100 */
[--C-:B------:R-:W-:Y:S01]  /*3f70*/  HADD2.F32 R62, -RZ, R17.reuse.H0_H0 ;  /* 0x20000011ff3e7230 */ /* 0x100fe20000004100 */
[----:B------:R-:W-:Y:S01]  /*3f80*/  FFMA.FTZ R61, R60, R54, R61 ;  /* 0x000000363c3d7223 */ /* 0x000fe2000001003d */
[----:B------:R-:W-:-:S03]  /*3f90*/  HADD2.F32 R17, -RZ, R17.H1_H1 ;  /* 0x30000011ff117230 */ /* 0x000fc60000004100 */
[----:B------:R2:W4:Y:S01]  /*3fa0*/  I2F.F16 R69, R22 ;  /* 0x0000001600457306 */ /* 0x0005220000200c00 */
[----:B0-----:R-:W-:Y:S02]  /*3fb0*/  HADD2.F32 R52, -RZ, R50.H0_H0 ;  /* 0x20000032ff347230 */ /* 0x001fe40000004100 */
[----:B------:R-:W-:Y:S02]  /*3fc0*/  HADD2.F32 R50, -RZ, R53.H0_H0 ;  /* 0x20000035ff327230 */ /* 0x000fe40000004100 */
[----:B---3--:R-:W-:Y:S01]  /*3fd0*/  HADD2.F32 R53, -RZ, R68.H0_H0 ;  /* 0x20000044ff357230 */ /* 0x008fe20000004100 */
[----:B------:R-:W-:Y:S02]  /*3fe0*/  FFMA.FTZ R59, R52, R58, R59 ;  /* 0x0000003a343b7223 */ /* 0x000fe4000001003b */
[----:B------:R-:W0:Y:S01]  /*3ff0*/  I2F.F16 R16, R16 ;  /* 0x0000001000107306 */ /* 0x000e220000200c00 */
[----:B--2---:R-:W-:Y:S01]  /*4000*/  HADD2.F32 R22, -RZ, R57.H0_H0 ;  /* 0x20000039ff167230 */ /* 0x004fe20000004100 */
[C---:B------:R-:W-:Y:S01]  /*4010*/  FFMA.FTZ R57, R58.reuse, R23, R64 ;  /* 0x000000173a397223 */ /* 0x040fe20000010040 */
[----:B------:R-:W-:Y:S01]  /*4020*/  HADD2.F32 R64, -RZ, R56.H0_H0 ;  /* 0x20000038ff407230 */ /* 0x000fe20000004100 */
[----:B------:R-:W-:Y:S01]  /*4030*/  FFMA.FTZ R63, R58, R50, R63 ;  /* 0x000000323a3f7223 */ /* 0x000fe2000001003f */
[----:B-1----:R-:W-:Y:S01]  /*4040*/  HADD2.F32 R66, -RZ, R66.H0_H0 ;  /* 0x20000042ff427230 */ /* 0x002fe20000004100 */
[----:B------:R-:W-:-:S02]  /*4050*/  FFMA.FTZ R59, R55, R60, R59 ;  /* 0x0000003c373b7223 */ /* 0x000fc4000001003b */
[----:B------:R-:W1:Y:S01]  /*4060*/  I2F.F16 R25, R25 ;  /* 0x0000001900197306 */ /* 0x000e620000200c00 */
[----:B----4-:R-:W-:Y:S01]  /*4070*/  HADD2.F32 R69, -RZ, R69.H0_H0 ;  /* 0x20000045ff457230 */ /* 0x010fe20000004100 */
[C---:B------:R-:W-:Y:S02]  /*4080*/  FFMA.FTZ R63, R60.reuse, R53, R63 ;  /* 0x000000353c3f7223 */ /* 0x040fe4000001003f */
[----:B------:R-:W-:Y:S02]  /*4090*/  FFMA.FTZ R57, R60, R22, R57 ;  /* 0x000000163c397223 */ /* 0x000fe40000010039 */
[----:B------:R-:W-:Y:S02]  /*40a0*/  FFMA.FTZ R61, R62, R66, R61 ;  /* 0x000000423e3d7223 */ /* 0x000fe4000001003d */
        /* <DEDUP_REMOVED lines=8> */
[----:B------:R-:W-:Y:S01]  /*4130*/  FFMA.FTZ R16, R25, R17, R16 ;  /* 0x0000001119107223 */ /* 0x000fe20000010010 */
[----:B--2---:R-:W-:Y:S01]  /*4140*/  HADD2.F32 R26, -RZ, R26.H0_H0 ;  /* 0x2000001aff1a7230 */ /* 0x004fe20000004100 */
[----:B------:R-:W-:Y:S02]  /*4150*/  FMUL.FTZ R57, R38, R57 ;  /* 0x0000003926397220 */ /* 0x000fe40000410000 */
[----:B------:R-:W-:Y:S02]  /*4160*/  FMUL.FTZ R16, R41, R16 ;  /* 0x0000001029107220 */ /* 0x000fe40000410000 */
[----:B------:R-:W-:Y:S01]  /*4170*/  FFMA.FTZ R61, R17, R26, R61 ;  /* 0x0000001a113d7223 */ /* 0x000fe2000001003d */
[----:B------:R-:W-:Y:S01]  /*4180*/  F2FP.PACK_AB R57, RZ, R57 ;  /* 0x00000039ff39723e */ /* 0x000fe200000000ff */
[----:B0-----:R-:W-:Y:S02]  /*4190*/  HADD2.F32 R27, -RZ, R27.H0_H0 ;  /* 0x2000001bff1b7230 */ /* 0x001fe40000004100 */
        /* <DEDUP_REMOVED lines=20> */
[----:B------:R-:W-:Y:S01]  /*42e0*/  FFMA.FTZ R21, R21, R58, RZ ;  /* 0x0000003a15157223 */ /* 0x000fe200000100ff */
[----:B------:R-:W-:Y:S01]  /*42f0*/  HADD2.F32 R17, -RZ, R17.H1_H1 ;  /* 0x30000011ff117230 */ /* 0x000fe20000004100 */
[----:B------:R-:W-:-:S02]  /*4300*/  FFMA.FTZ R18, R43, R56, R18 ;  /* 0x000000382b127223 */ /* 0x000fc40000010012 */
[----:B------:R-:W-:Y:S02]  /*4310*/  FFMA.FTZ R19, R19, R58, RZ ;  /* 0x0000003a13137223 */ /* 0x000fe400000100ff */
[-C--:B------:R-:W-:Y:S02]  /*4320*/  FFMA.FTZ R57, R42, R56.reuse, R57 ;  /* 0x000000382a397223 */ /* 0x080fe40000010039 */
[----:B------:R-:W-:Y:S02]  /*4330*/  FFMA.FTZ R21, R44, R56, R21 ;  /* 0x000000382c157223 */ /* 0x000fe40000010015 */
[----:B------:R-:W-:Y:S02]  /*4340*/  FFMA.FTZ R18, R47, R60, R18 ;  /* 0x0000003c2f127223 */ /* 0x000fe40000010012 */
[----:B------:R-:W-:Y:S02]  /*4350*/  FFMA.FTZ R19, R45, R56, R19 ;  /* 0x000000382d137223 */ /* 0x000fe40000010013 */
[----:B------:R-:W-:-:S02]  /*4360*/  FFMA.FTZ R57, R46, R60, R57 ;  /* 0x0000003c2e397223 */ /* 0x000fc40000010039 */
[-C--:B------:R-:W-:Y:S02]  /*4370*/  FFMA.FTZ R48, R48, R60.reuse, R21 ;  /* 0x0000003c30307223 */ /* 0x080fe40000010015 */
[-C--:B------:R-:W-:Y:S01]  /*4380*/  FFMA.FTZ R28, R28, R59.reuse, R18 ;  /* 0x0000003b1c1c7223 */ /* 0x080fe20000010012 */
[--C-:B------:R-:W-:Y:S01]  /*4390*/  HADD2.F32 R18, -RZ, R16.reuse.H0_H0 ;  /* 0x20000010ff127230 */ /* 0x100fe20000004100 */
[----:B------:R-:W-:Y:S01]  /*43a0*/  FFMA.FTZ R60, R49, R60, R19 ;  /* 0x0000003c313c7223 */ /* 0x000fe20000010013 */
        /* <DEDUP_REMOVED lines=32> */
.L_x_2975:
        /* <DEDUP_REMOVED lines=25> */
[----:B------:R-:W-:Y:S02]  /*4740*/  LEA.HI R25, R14, 0xffffff80, RZ, 0x8 ;  /* 0xffffff800e197811 */ /* 0x000fe400078f40ff */
[----:B------:R-:W-:Y:S02]  /*4750*/  LOP3.LUT R28, R28, 0xff, RZ, 0xc0, !PT ;  /* 0x000000ff1c1c7812 */ /* 0x000fe400078ec0ff */
[--C-:B------:R-:W-:Y:S01]  /*4760*/  SHF.R.U32.HI R42, RZ, 0x8, R14.reuse ;  /* 0x00000008ff2a7819 */ /* 0x100fe2000001160e */
[----:B------:R-:W3:Y:S01]  /*4770*/  I2F.F16 R26, R26 ;  /* 0x0000001a001a7306 */ /* 0x000ee20000200c00 */
[----:B-1----:R-:W-:Y:S02]  /*4780*/  IADD3 R29, R12, -0x80, RZ ;  /* 0xffffff800c1d7810 */ /* 0x002fe40007ffe0ff */
[----:B------:R-:W-:Y:S02]  /*4790*/  SHF.R.U32.HI R14, RZ, 0x10, R14 ;  /* 0x00000010ff0e7819 */ /* 0x000fe4000001160e */
[----:B------:R-:W-:-:S02]  /*47a0*/  IADD3 R30, R30, -0x80, RZ ;  /* 0xffffff801e1e7810 */ /* 0x000fc40007ffe0ff */
[----:B------:R-:W-:Y:S01]  /*47b0*/  IADD3 R28, R28, -0x80, RZ ;  /* 0xffffff801c1c7810 */ /* 0x000fe20007ffe0ff */
[----:B------:R1:W-:Y:S01]  /*47c0*/  I2F.F16 R56, R29 ;  /* 0x0000001d00387306 */ /* 0x0003e20000200c00 */
[----:B------:R-:W-:Y:S02]  /*47d0*/  LOP3.LUT R14, R14, 0xff, RZ, 0xc0, !PT ;  /* 0x000000ff0e0e7812 */ /* 0x000fe400078ec0ff */
        /* <DEDUP_REMOVED lines=10> */
[----:B------:R-:W-:Y:S02]  /*4880*/  IADD3 R29, R29, -0x80, RZ ;  /* 0xffffff801d1d7810 */ /* 0x000fe40007ffe0ff */
[----:B----4-:R-:W-:-:S05]  /*4890*/  IADD3 R30, R15, -0x80, RZ ;  /* 0xffffff800f1e7810 */ /* 0x010fca0007ffe0ff */
        /* <DEDUP_REMOVED lines=63> */
[----:B------:R1:W2:Y:S01]  /*4c90*/  I2F.F16 R66, R30 ;  /* 0x0000001e00427306 */ /* 0x0002a20000200c00 */
[----:B------:R-:W-:Y:S01]  /*4ca0*/  FFMA.FTZ R44, R44, R15, RZ ;  /* 0x0000000f2c2c7223 */ /* 0x000fe200000100ff */
[----:B----4-:R-:W-:Y:S01]  /*4cb0*/  HADD2.F32 R48, -RZ, R48.H0_H0 ;  /* 0x20000030ff307230 */ /* 0x010fe20000004100 */
[----:B------:R-:W-:Y:S01]  /*4cc0*/  FFMA.FTZ R53, R28, R50, R51 ;  /* 0x000000321c357223 */ /* 0x000fe20000010033 */
[----:B------:R-:W-:Y:S01]  /*4cd0*/  LOP3.LUT R51, R43, 0xff, RZ, 0xc0, !PT ;  /* 0x000000ff2b337812 */ /* 0x000fe200078ec0ff */
[----:B------:R-:W-:Y:S01]  /*4ce0*/  FFMA.FTZ R60, R50, R31, R44 ;  /* 0x0000001f323c7223 */ /* 0x000fe2000001002c */
[----:B------:R-:W-:-:S02]  /*4cf0*/  HADD2.F32 R44, -RZ, R56.H0_H0 ;  /* 0x20000038ff2c7230 */ /* 0x000fc40000004100 */
[----:B------:R3:W4:Y:S01]  /*4d00*/  I2F.F16 R62, R45 ;  /* 0x0000002d003e7306 */ /* 0x0007220000200c00 */
[----:B-1----:R-:W-:Y:S01]  /*4d10*/  HADD2.F32 R30, -RZ, R57.H0_H0 ;  /* 0x20000039ff1e7230 */ /* 0x002fe20000004100 */
[----:B------:R-:W-:Y:S01]  /*4d20*/  FFMA.FTZ R57, R50, R29, R52 ;  /* 0x0000001d32397223 */ /* 0x000fe20000010034 */
[----:B------:R-:W-:Y:S01]  /*4d30*/  HADD2.F32 R43, -RZ, R58.H0_H0 ;  /* 0x2000003aff2b7230 */ /* 0x000fe20000004100 */
[----:B------:R-:W-:Y:S01]  /*4d40*/  SHF.R.U32.HI R52, RZ, 0x8, R19 ;  /* 0x00000008ff347819 */ /* 0x000fe20000011613 */
[----:B------:R-:W-:Y:S01]  /*4d50*/  FFMA.FTZ R56, R44, R54, R53 ;  /* 0x000000362c387223 */ /* 0x000fe20000010035 */
[----:B------:R-:W-:Y:S01]  /*4d60*/  IADD3 R51, R51, -0x80, RZ ;  /* 0xffffff8033337810 */ /* 0x000fe20007ffe0ff */
[----:B------:R-:W-:Y:S01]  /*4d70*/  FFMA.FTZ R59, R50, R30, R59 ;  /* 0x0000001e323b7223 */ /* 0x000fe2000001003b */
[----:B------:R-:W-:Y:S01]  /*4d80*/  IADD3 R50, R42, -0x80, RZ ;  /* 0xffffff802a327810 */ /* 0x000fe20007ffe0ff */
[----:B------:R-:W-:Y:S01]  /*4d90*/  HADD2.F32 R42, -RZ, R63.H0_H0 ;  /* 0x2000003fff2a7230 */ /* 0x000fe20000004100 */
[----:B------:R-:W-:Y:S01]  /*4da0*/  FFMA.FTZ R57, R54, R43, R57 ;  /* 0x0000002b36397223 */ /* 0x000fe20000010039 */
[----:B---3--:R-:W-:Y:S01]  /*4db0*/  HADD2.F32 R45, -RZ, R64.H0_H0 ;  /* 0x20000040ff2d7230 */ /* 0x008fe20000004100 */
[----:B------:R1:W-:Y:S01]  /*4dc0*/  I2F.F16 R63, R50 ;  /* 0x00000032003f7306 */ /* 0x0003e20000200c00 */
[----:B------:R-:W-:Y:S01]  /*4dd0*/  LOP3.LUT R52, R52, 0xff, RZ, 0xc0, !PT ;  /* 0x000000ff34347812 */ /* 0x000fe200078ec0ff */
[----:B------:R-:W-:-:S02]  /*4de0*/  FFMA.FTZ R58, R54, R42, R59 ;  /* 0x0000002a363a7223 */ /* 0x000fc4000001003b */
[----:B------:R-:W-:Y:S01]  /*4df0*/  FFMA.FTZ R54, R54, R45, R60 ;  /* 0x0000002d36367223 */ /* 0x000fe2000001003c */
[----:B------:R-:W-:Y:S01]  /*4e00*/  IADD3 R52, R52, -0x80, RZ ;  /* 0xffffff8034347810 */ /* 0x000fe20007ffe0ff */
[----:B------:R-:W-:Y:S02]  /*4e10*/  FFMA.FTZ R60, R55, R26, R57 ;  /* 0x0000001a373c7223 */ /* 0x000fe40000010039 */
[----:B------:R-:W-:Y:S01]  /*4e20*/  FFMA.FTZ R53, R27, R55, R56 ;  /* 0x000000371b357223 */ /* 0x000fe20000010038 */
[----:B-1----:R-:W-:Y:S01]  /*4e30*/  SHF.R.U32.HI R50, RZ, 0x10, R19 ;  /* 0x00000010ff327819 */ /* 0x002fe20000011613 */
[C---:B------:R-:W-:Y:S01]  /*4e40*/  FFMA.FTZ R57, R55.reuse, R25, R58 ;  /* 0x0000001937397223 */ /* 0x040fe2000001003a */
[----:B------:R4:W1:Y:S01]  /*4e50*/  I2F.F16 R64, R51 ;  /* 0x0000003300407306 */ /* 0x0008620000200c00 */
[----:B------:R-:W-:Y:S01]  /*4e60*/  FFMA.FTZ R59, R55, R24, R54 ;  /* 0x00000018373b7223 */ /* 0x000fe20000010036 */
[----:B------:R-:W-:Y:S02]  /*4e70*/  LOP3.LUT R50, R50, 0xff, RZ, 0xc0, !PT ;  /* 0x000000ff32327812 */ /* 0x000fe400078ec0ff */
[----:B------:R-:W-:Y:S01]  /*4e80*/  IADD3 R19, R18, -0x80, RZ ;  /* 0xffffff8012137810 */ /* 0x000fe20007ffe0ff */
[----:B--2---:R-:W-:-:S02]  /*4e90*/  HADD2.F32 R18, -RZ, R66.H0_H0 ;  /* 0x20000042ff127230 */ /* 0x004fc40000004100 */
[--C-:B0-----:R-:W-:Y:S01]  /*4ea0*/  HADD2.F32 R55, -RZ, R12.reuse.H0_H0 ;  /* 0x2000000cff377230 */ /* 0x101fe20000004100 */
[----:B------:R0:W2:Y:S01]  /*4eb0*/  I2F.F16 R67, R52 ;  /* 0x0000003400437306 */ /* 0x0000a20000200c00 */
[----:B------:R-:W-:Y:S01]  /*4ec0*/  HADD2.F32 R54, -RZ, R12.H1_H1 ;  /* 0x3000000cff367230 */ /* 0x000fe20000004100 */
[----:B------:R-:W-:Y:S01]  /*4ed0*/  IADD3 R12, R50, -0x80, RZ ;  /* 0xffffff80320c7810 */ /* 0x000fe20007ffe0ff */
[----:B----4-:R-:W-:Y:S01]  /*4ee0*/  HADD2.F32 R51, -RZ, R62.H0_H0 ;  /* 0x2000003eff337230 */ /* 0x010fe20000004100 */
[C---:B------:R-:W-:Y:S01]  /*4ef0*/  FFMA.FTZ R60, R55.reuse, R47, R60 ;  /* 0x0000002f373c7223 */ /* 0x040fe2000001003c */
[--C-:B------:R-:W-:Y:S01]  /*4f00*/  HADD2.F32 R56, -RZ, R13.reuse.H0_H0 ;  /* 0x2000000dff387230 */ /* 0x100fe20000004100 */
[----:B------:R-:W-:Y:S01]  /*4f10*/  FFMA.FTZ R53, R46, R55, R53 ;  /* 0x000000372e357223 */ /* 0x000fe20000010035 */
[----:B------:R-:W-:Y:S01]  /*4f20*/  HADD2.F32 R58, -RZ, R13.H1_H1 ;  /* 0x3000000dff3a7230 */ /* 0x000fe20000004100 */
[----:B------:R2:W3:Y:S01]  /*4f30*/  I2F.F16 R65, R19 ;  /* 0x0000001300417306 */ /* 0x0004e20000200c00 */
[----:B0-----:R-:W-:Y:S01]  /*4f40*/  HADD2.F32 R52, -RZ, R61.H0_H0 ;  /* 0x2000003dff347230 */ /* 0x001fe20000004100 */
[----:B------:R-:W-:Y:S01]  /*4f50*/  FFMA.FTZ R13, R54, R51, R60 ;  /* 0x00000033360d7223 */ /* 0x000fe2000001003c */
[----:B-1----:R-:W-:Y:S01]  /*4f60*/  HADD2.F32 R50, -RZ, R64.H0_H0 ;  /* 0x20000040ff327230 */ /* 0x002fe20000004100 */
[C---:B------:R-:W-:Y:S01]  /*4f70*/  FFMA.FTZ R57, R55.reuse, R48, R57 ;  /* 0x0000003037397223 */ /* 0x040fe20000010039 */
[----:B------:R-:W-:Y:S01]  /*4f80*/  HADD2.F32 R60, -RZ, R49.H0_H0 ;  /* 0x20000031ff3c7230 */ /* 0x000fe20000004100 */
[----:B------:R-:W-:Y:S01]  /*4f90*/  FFMA.FTZ R59, R55, R18, R59 ;  /* 0x00000012373b7223 */ /* 0x000fe2000001003b */
[----:B------:R-:W-:Y:S01]  /*4fa0*/  HADD2.F32 R63, -RZ, R63.H0_H0 ;  /* 0x2000003fff3f7230 */ /* 0x000fe20000004100 */
[----:B------:R-:W0:Y:S01]  /*4fb0*/  I2F.F16 R12, R12 ;  /* 0x0000000c000c7306 */ /* 0x000e220000200c00 */
[----:B--2---:R-:W-:Y:S01]  /*4fc0*/  HADD2.F32 R19, -RZ, R67.H0_H0 ;  /* 0x20000043ff137230 */ /* 0x004fe20000004100 */
[----:B------:R-:W-:Y:S01]  /*4fd0*/  FFMA.FTZ R53, R52, R54, R53 ;  /* 0x0000003634357223 */ /* 0x000fe20000010035 */
[----:B------:R-:W-:Y:S01]  /*4fe0*/  HADD2.F32 R62, -RZ, R20.H0_H0 ;  /* 0x20000014ff3e7230 */ /* 0x000fe20000004100 */
[----:B------:R-:W-:-:S02]  /*4ff0*/  FFMA.FTZ R57, R54, R50, R57 ;  /* 0x0000003236397223 */ /* 0x000fc40000010039 */
[----:B------:R-:W-:Y:S02]  /*5000*/  FFMA.FTZ R59, R54, R19, R59 ;  /* 0x00000013363b7223 */ /* 0x000fe4000001003b */
        /* <DEDUP_REMOVED lines=83> */
.L_x_2976:
[----:B-----5:R-:W-:Y:S01]  /*5540*/  LEA R12, R34, 0x20, 0x5 ;  /* 0x00000020220c7811 */ /* 0x020fe200078e28ff */
        /* <DEDUP_REMOVED lines=8> */
.L_x_2972:
[----:B------:R-:W-:-:S04]  /*55d0*/  ISETP.GE.AND P0, PT, R11, R0, PT ;  /* 0x000000000b00720c */ /* 0x000fc80003f06270 */
[----:B------:R-:W-:-:S13]  /*55e0*/  ISETP.GE.OR P0, PT, R11, c[0x0][0x1ac], P0 ;  /* 0x00006b000b007a0c */ /* 0x000fda0000706670 */
[----:B------:R-:W-:Y:S05]  /*55f0*/  @P0 BRA `(.L_x_2978) ;  /* 0x00001d2000000947 */ /* 0x000fea0003800000 */
[----:B------:R-:W-:Y:S02]  /*5600*/  ULDC UR5, c[0x0][0x18c] ;  /* 0x0000630000057ab9 */ /* 0x000fe40000000800 */
[----:B------:R-:W-:-:S04]  /*5610*/  USHF.R.S32.HI UR5, URZ, 0x1f, UR5 ;  /* 0x0000001f3f057899 */ /* 0x000fc80008011405 */
.L_x_2981:
[----:B-----5:R1:W5:Y:S01]  /*5620*/  LDG.E.128.CONSTANT R28, [R24.64] ;  /* 0x00000006181c7981 */ /* 0x020362000c1e9d00 */
[----:B------:R-:W-:Y:S01]  /*5630*/  IMAD.MOV.U32 R21, RZ, RZ, c[0x0][0x18c] ;  /* 0x00006300ff157624 */ /* 0x000fe200078e00ff */
[----:B0-----:R-:W-:Y:S06]  /*5640*/  @!P1 BRA `(.L_x_2979) ;  /* 0x00000e0000009947 */ /* 0x001fec0003800000 */
        /* <DEDUP_REMOVED lines=31> */
[----:B0-----:R-:W-:Y:S02]  /*5840*/  LOP3.LUT R33, R12, 0x3f003f, RZ, 0xc0, !PT ;  /* 0x003f003f0c217812 */ /* 0x001fe400078ec0ff */
        /* <DEDUP_REMOVED lines=18> */
[----:B------:R-:W-:Y:S02]  /*5970*/  LOP3.LUT R23, R47, 0x300030, R14, 0xf8, !PT ;  /* 0x003000302f177812 */ /* 0x000fe400078ef80e */
[----:B------:R-:W0:Y:S01]  /*5980*/  LDS.128 R12, [UR4] ;  /* 0x00000004ff0c7984 */ /* 0x000e220008000c00 */
[--C-:B--2---:R-:W-:Y:S02]  /*5990*/  SHF.R.U32.HI R36, RZ, 0xc, R16.reuse ;  /* 0x0000000cff247819 */ /* 0x104fe40000011610 */
[----:B------:R-:W-:Y:S02]  /*59a0*/  LOP3.LUT R47, R16, 0x3f003f, RZ, 0xc0, !PT ;  /* 0x003f003f102f7812 */ /* 0x000fe400078ec0ff */
[----:B------:R-:W-:Y:S02]  /*59b0*/  SHF.R.U32.HI R49, RZ, 0x6, R16 ;  /* 0x00000006ff317819 */ /* 0x000fe40000011610 */
[----:B------:R-:W-:-:S02]  /*59c0*/  SHF.R.U32.HI R16, RZ, 0xc, R17 ;  /* 0x0000000cff107819 */ /* 0x000fc40000011611 */
[----:B------:R-:W-:Y:S02]  /*59d0*/  LOP3.LUT R50, R17, 0x3f003f, RZ, 0xc0, !PT ;  /* 0x003f003f11327812 */ /* 0x000fe400078ec0ff */
[----:B------:R-:W-:Y:S02]  /*59e0*/  SHF.R.U32.HI R51, RZ, 0x6, R17 ;  /* 0x00000006ff337819 */ /* 0x000fe40000011611 */
[----:B------:R-:W-:Y:S02]  /*59f0*/  LOP3.LUT R36, R36, 0xf000f, RZ, 0xc0, !PT ;  /* 0x000f000f24247812 */ /* 0x000fe400078ec0ff */
[----:B------:R-:W-:Y:S02]  /*5a00*/  LOP3.LUT R17, R16, 0xf000f, RZ, 0xc0, !PT ;  /* 0x000f000f10117812 */ /* 0x000fe400078ec0ff */
[----:B------:R-:W-:Y:S02]  /*5a10*/  LOP3.LUT R36, R36, 0x300030, R37, 0xf8, !PT ;  /* 0x0030003024247812 */ /* 0x000fe400078ef825 */
[----:B------:R-:W-:-:S02]  /*5a20*/  LOP3.LUT R37, R17, 0x300030, R38, 0xf8, !PT ;  /* 0x0030003011257812 */ /* 0x000fc400078ef826 */
[--C-:B------:R-:W-:Y:S02]  /*5a30*/  SHF.R.U32.HI R40, RZ, 0xc, R18.reuse ;  /* 0x0000000cff287819 */ /* 0x100fe40000011612 */
[----:B------:R-:W-:Y:S02]  /*5a40*/  LOP3.LUT R17, R44, 0x64006400, RZ, 0xfc, !PT ;  /* 0x640064002c117812 */ /* 0x000fe400078efcff */
[----:B------:R-:W-:Y:S02]  /*5a50*/  LOP3.LUT R52, R18, 0x3f003f, RZ, 0xc0, !PT ;  /* 0x003f003f12347812 */ /* 0x000fe400078ec0ff */
[----:B------:R-:W-:Y:S02]  /*5a60*/  SHF.R.U32.HI R53, RZ, 0x6, R18 ;  /* 0x00000006ff357819 */ /* 0x000fe40000011612 */
[----:B------:R-:W-:Y:S02]  /*5a70*/  SHF.R.U32.HI R18, RZ, 0xc, R19 ;  /* 0x0000000cff127819 */ /* 0x000fe40000011613 */
[----:B------:R-:W-:-:S02]  /*5a80*/  LOP3.LUT R55, R19, 0x3f003f, RZ, 0xc0, !PT ;  /* 0x003f003f13377812 */ /* 0x000fc400078ec0ff */
[----:B------:R-:W-:Y:S02]  /*5a90*/  SHF.R.U32.HI R56, RZ, 0x6, R19 ;  /* 0x00000006ff387819 */ /* 0x000fe40000011613 */
[----:B------:R-:W-:Y:S02]  /*5aa0*/  LOP3.LUT R19, R40, 0xf000f, RZ, 0xc0, !PT ;  /* 0x000f000f28137812 */ /* 0x000fe400078ec0ff */
[----:B------:R-:W-:Y:S01]  /*5ab0*/  LOP3.LUT R44, R43, 0x64006400, RZ, 0xfc, !PT ;  /* 0x640064002b2c7812 */ /* 0x000fe200078efcff */
[----:B------:R-:W-:Y:S01]  /*5ac0*/  HADD2 R43, R17, -1056, -1056 ;  /* 0xe420e420112b7430 */ /* 0x000fe20000000000 */
[----:B------:R-:W-:Y:S02]  /*5ad0*/  LOP3.LUT R16, R42, 0x64006400, RZ, 0xfc, !PT ;  /* 0x640064002a107812 */ /* 0x000fe400078efcff */
[----:B------:R-:W-:Y:S02]  /*5ae0*/  LOP3.LUT R18, R18, 0xf000f, RZ, 0xc0, !PT ;  /* 0x000f000f12127812 */ /* 0x000fe400078ec0ff */
[----:B------:R-:W-:-:S02]  /*5af0*/  LOP3.LUT R38, R19, 0x300030, R46, 0xf8, !PT ;  /* 0x0030003013267812 */ /* 0x000fc400078ef82e */
[----:B------:R-:W-:Y:S01]  /*5b00*/  LOP3.LUT R42, R41, 0x64006400, RZ, 0xfc, !PT ;  /* 0x64006400292a7812 */ /* 0x000fe200078efcff */
[----:B------:R-:W-:Y:S01]  /*5b10*/  HADD2 R41, R16, -1056, -1056 ;  /* 0xe420e42010297430 */ /* 0x000fe20000000000 */
[----:B------:R-:W-:Y:S01]  /*5b20*/  LOP3.LUT R46, R45, 0x64006400, RZ, 0xfc, !PT ;  /* 0x640064002d2e7812 */ /* 0x000fe200078efcff */
[-C--:B0-----:R-:W-:Y:S01]  /*5b30*/  HFMA2.MMA R16, R39, R12.reuse, RZ ;  /* 0x0000000c27107235 */ /* 0x081fe200000000ff */
[----:B------:R-:W-:Y:S01]  /*5b40*/  LOP3.LUT R40, R18, 0x300030, R57, 0xf8, !PT ;  /* 0x0030003012287812 */ /* 0x000fe200078ef839 */
[----:B------:R-:W-:Y:S01]  /*5b50*/  HFMA2.MMA R18, R43, R12, RZ ;  /* 0x0000000c2b127235 */ /* 0x000fe200000000ff */
[----:B------:R-:W-:Y:S02]  /*5b60*/  HADD2 R42, R42, -1056, -1056 ;  /* 0xe420e4202a2a7430 */ /* 0x000fe40000000000 */
[----:B------:R-:W-:Y:S02]  /*5b70*/  HADD2 R46, R46, -1056, -1056 ;  /* 0xe420e4202e2e7430 */ /* 0x000fe40000000000 */
[----:B------:R-:W-:-:S02]  /*5b80*/  HFMA2 R17, R41, R12, RZ.H0_H0 ;  /* 0x0000000c29117231 */ /* 0x000fc400000400ff */
[----:B------:R-:W-:Y:S01]  /*5b90*/  HADD2 R44, R44, -1056, -1056 ;  /* 0xe420e4202c2c7430 */ /* 0x000fe20000000000 */
[-C--:B------:R-:W-:Y:S02]  /*5ba0*/  HFMA2.MMA R57, R42, R13.reuse, R16 ;  /* 0x0000000d2a397235 */ /* 0x080fe40000000010 */
[----:B------:R-:W-:Y:S01]  /*5bb0*/  HFMA2.MMA R59, R46, R13, R18 ;  /* 0x0000000d2e3b7235 */ /* 0x000fe20000000012 */
[----:B------:R-:W-:Y:S02]  /*5bc0*/  HFMA2 R58, R44, R13, R17 ;  /* 0x0000000d2c3a7231 */ /* 0x000fe40000000011 */
[----:B------:R-:W0:Y:S01]  /*5bd0*/  LDS.128 R16, [UR4+0x10] ;  /* 0x00001004ff107984 */ /* 0x000e220008000c00 */
[----:B------:R-:W-:Y:S01]  /*5be0*/  HADD2 R45, R48, -1056, -1056 ;  /* 0xe420e420302d7430 */ /* 0x000fe20000000000 */
[----:B------:R-:W-:Y:S01]  /*5bf0*/  LOP3.LUT R47, R47, 0x64006400, RZ, 0xfc, !PT ;  /* 0x640064002f2f7812 */ /* 0x000fe200078efcff */
[----:B------:R-:W-:Y:S02]  /*5c00*/  HADD2 R48, R54, -1056, -1056 ;  /* 0xe420e42036307430 */ /* 0x000fe40000000000 */
        /* <DEDUP_REMOVED lines=22> */
[----:B------:R-:W-:-:S02]  /*5d70*/  LOP3.LUT R31, R31, 0x64006400, RZ, 0xfc, !PT ;  /* 0x640064001f1f7812 */ /* 0x000fc400078efcff */
[----:B------:R-:W-:Y:S01]  /*5d80*/  LOP3.LUT R12, R29, 0x64006400, RZ, 0xfc, !PT ;  /* 0x640064001d0c7812 */ /* 0x000fe200078efcff */
[-C--:B------:R-:W-:Y:S01]  /*5d90*/  HFMA2.MMA R57, R56, R15.reuse, R57 ;  /* 0x0000000f38397235 */ /* 0x080fe20000000039 */
[----:B------:R-:W-:Y:S01]  /*5da0*/  LOP3.LUT R13, R27, 0x3f003f, RZ, 0xc0, !PT ;  /* 0x003f003f1b0d7812 */ /* 0x000fe200078ec0ff */
[----:B------:R-:W-:Y:S01]  /*5db0*/  HADD2 R27, R33, -1056, -1056 ;  /* 0xe420e420211b7430 */ /* 0x000fe20000000000 */
[----:B------:R-:W-:Y:S02]  /*5dc0*/  LOP3.LUT R30, R30, 0x3f003f, RZ, 0xc0, !PT ;  /* 0x003f003f1e1e7812 */ /* 0x000fe400078ec0ff */
        /* <DEDUP_REMOVED lines=14> */
[----:B------:R-:W-:Y:S01]  /*5eb0*/  HADD2 R30, R30, -1056, -1056 ;  /* 0xe420e4201e1e7430 */ /* 0x000fe20000000000 */
[----:B------:R-:W-:Y:S01]  /*5ec0*/  LOP3.LUT R28, R28, 0x64006400, RZ, 0xfc, !PT ;  /* 0x640064001c1c7812 */ /* 0x000fe200078efcff */
[----:B------:R-:W-:-:S02]  /*5ed0*/  HFMA2 R58, R49, R14, R58 ;  /* 0x0000000e313a7231 */ /* 0x000fc4000000003a */
[----:B------:R-:W-:Y:S01]  /*5ee0*/  HADD2 R54, R54, -1056, -1056 ;  /* 0xe420e42036367430 */ /* 0x000fe20000000000 */
[-C--:B------:R-:W-:Y:S01]  /*5ef0*/  HFMA2.MMA R57, R20, R17.reuse, R57 ;  /* 0x0000001114397235 */ /* 0x080fe20000000039 */
[----:B------:R-:W-:Y:S01]  /*5f00*/  HADD2 R35, R22, -1056, -1056 ;  /* 0xe420e42016237430 */ /* 0x000fe20000000000 */
[----:B------:R-:W-:Y:S01]  /*5f10*/  LOP3.LUT R32, R32, 0x64006400, RZ, 0xfc, !PT ;  /* 0x6400640020207812 */ /* 0x000fe200078efcff */
[----:B------:R-:W-:Y:S01]  /*5f20*/  HFMA2 R60, R53, R14, R60 ;  /* 0x0000000e353c7231 */ /* 0x000fe2000000003c */
        /* <DEDUP_REMOVED lines=82> */
.L_x_2979:
        /* <DEDUP_REMOVED lines=17> */
[----:B------:R-:W-:Y:S02]  /*6560*/  LOP3.LUT R42, R29, 0x3f003f, RZ, 0xc0, !PT ;  /* 0x003f003f1d2a7812 */ /* 0x000fe400078ec0ff */
[----:B------:R-:W-:Y:S02]  /*6570*/  SHF.R.U32.HI R43, RZ, 0x6, R29 ;  /* 0x00000006ff2b7819 */ /* 0x000fe4000001161d */
[----:B------:R-:W-:Y:S02]  /*6580*/  LOP3.LUT R44, R30, 0x3f003f, RZ, 0xc0, !PT ;  /* 0x003f003f1e2c7812 */ /* 0x000fe400078ec0ff */
[----:B------:R-:W-:Y:S02]  /*6590*/  SHF.R.U32.HI R45, RZ, 0x6, R30 ;  /* 0x00000006ff2d7819 */ /* 0x000fe4000001161e */
[----:B------:R-:W-:-:S02]  /*65a0*/  SHF.R.U32.HI R40, RZ, 0xc, R31 ;  /* 0x0000000cff287819 */ /* 0x000fc4000001161f */
[----:B------:R-:W-:Y:S02]  /*65b0*/  LOP3.LUT R48, R31, 0x3f003f, RZ, 0xc0, !PT ;  /* 0x003f003f1f307812 */ /* 0x000fe400078ec0ff */
[----:B------:R-:W-:Y:S02]  /*65c0*/  SHF.R.U32.HI R54, RZ, 0x6, R31 ;  /* 0x00000006ff367819 */ /* 0x000fe4000001161f */
[--C-:B----4-:R-:W-:Y:S02]  /*65d0*/  SHF.R.U32.HI R22, RZ, 0x8, R12.reuse ;  /* 0x00000008ff167819 */ /* 0x110fe4000001160c */
[--C-:B------:R-:W-:Y:S02]  /*65e0*/  SHF.R.U32.HI R37, RZ, 0xa, R12.reuse ;  /* 0x0000000aff257819 */ /* 0x100fe4000001160c */
[----:B0-----:R-:W-:Y:S02]  /*65f0*/  LOP3.LUT R33, R12, 0x3f003f, RZ, 0xc0, !PT ;  /* 0x003f003f0c217812 */ /* 0x001fe400078ec0ff */
        /* <DEDUP_REMOVED lines=35> */
[----:B------:R-:W-:Y:S02]  /*6830*/  LOP3.LUT R17, R44, 0x64006400, RZ, 0xfc, !PT ;  /* 0x640064002c117812 */ /* 0x000fe400078efcff */
[----:B------:R-:W-:Y:S02]  /*6840*/  LOP3.LUT R52, R18, 0x3f003f, RZ, 0xc0, !PT ;  /* 0x003f003f12347812 */ /* 0x000fe400078ec0ff */
[----:B------:R-:W-:-:S02]  /*6850*/  SHF.R.U32.HI R53, RZ, 0x6, R18 ;  /* 0x00000006ff357819 */ /* 0x000fc40000011612 */
[--C-:B------:R-:W-:Y:S02]  /*6860*/  SHF.R.U32.HI R18, RZ, 0xc, R19.reuse ;  /* 0x0000000cff127819 */ /* 0x100fe40000011613 */
[----:B------:R-:W-:Y:S02]  /*6870*/  LOP3.LUT R55, R19, 0x3f003f, RZ, 0xc0, !PT ;  /* 0x003f003f13377812 */ /* 0x000fe400078ec0ff */
[----:B------:R-:W-:Y:S01]  /*6880*/  SHF.R.U32.HI R56, RZ, 0x6, R19 ;  /* 0x00000006ff387819 */ /* 0x000fe20000011613 */
[----:B------:R-:W-:Y:S01]  /*6890*/  HADD2 R39, R39, -1056, -1056 ;  /* 0xe420e42027277430 */ /* 0x000fe20000000000 */
[----:B------:R-:W-:Y:S02]  /*68a0*/  LOP3.LUT R19, R40, 0xf000f, RZ, 0xc0, !PT ;  /* 0x000f000f28137812 */ /* 0x000fe400078ec0ff */
[----:B------:R-:W-:Y:S01]  /*68b0*/  LOP3.LUT R44, R43, 0x64006400, RZ, 0xfc, !PT ;  /* 0x640064002b2c7812 */ /* 0x000fe200078efcff */
[----:B------:R-:W-:Y:S01]  /*68c0*/  HADD2 R43, R17, -1056, -1056 ;  /* 0xe420e420112b7430 */ /* 0x000fe20000000000 */
[----:B------:R-:W-:-:S02]  /*68d0*/  LOP3.LUT R41, R41, 0x3f003f, RZ, 0xc0, !PT ;  /* 0x003f003f29297812 */ /* 0x000fc400078ec0ff */
[----:B------:R-:W-:Y:S02]  /*68e0*/  LOP3.LUT R16, R42, 0x64006400, RZ, 0xfc, !PT ;  /* 0x640064002a107812 */ /* 0x000fe400078efcff */
[----:B------:R-:W-:Y:S02]  /*68f0*/  LOP3.LUT R45, R45, 0x3f003f, RZ, 0xc0, !PT ;  /* 0x003f003f2d2d7812 */ /* 0x000fe400078ec0ff */
[----:B------:R-:W-:Y:S02]  /*6900*/  LOP3.LUT R18, R18, 0xf000f, RZ, 0xc0, !PT ;  /* 0x000f000f12127812 */ /* 0x000fe400078ec0ff */
[----:B------:R-:W-:Y:S02]  /*6910*/  LOP3.LUT R38, R19, 0x300030, R46, 0xf8, !PT ;  /* 0x0030003013267812 */ /* 0x000fe400078ef82e */
[----:B------:R-:W-:Y:S01]  /*6920*/  LOP3.LUT R42, R41, 0x64006400, RZ, 0xfc, !PT ;  /* 0x64006400292a7812 */ /* 0x000fe200078efcff */
[----:B------:R-:W-:Y:S01]  /*6930*/  HADD2 R41, R16, -1056, -1056 ;  /* 0xe420e42010297430 */ /* 0x000fe20000000000 */
[----:B------:R-:W-:Y:S01]  /*6940*/  LOP3.LUT R46, R45, 0x64006400, RZ, 0xfc, !PT ;  /* 0x640064002d2e7812 */ /* 0x000fe200078efcff */
[-C--:B0-----:R-:W-:Y:S01]  /*6950*/  HFMA2.MMA R16, R39, R12.reuse, RZ ;  /* 0x0000000c27107235 */ /* 0x081fe200000000ff */
[----:B------:R-:W-:Y:S01]  /*6960*/  LOP3.LUT R40, R18, 0x300030, R57, 0xf8, !PT ;  /* 0x0030003012287812 */ /* 0x000fe200078ef839 */
        /* <DEDUP_REMOVED lines=14> */
[----:B------:R-:W-:Y:S02]  /*6a50*/  HFMA2 R12, R45, R12, RZ.H0_H0 ;  /* 0x0000000c2d0c7231 */ /* 0x000fe400000400ff */
        /* <DEDUP_REMOVED lines=23> */
[----:B------:R-:W-:Y:S01]  /*6bd0*/  HFMA2.MMA R57, R56, R15, R57 ;  /* 0x0000000f38397235 */ /* 0x000fe20000000039 */
[----:B------:R-:W-:-:S02]  /*6be0*/  LOP3.LUT R31, R31, 0x64006400, RZ, 0xfc, !PT ;  /* 0x640064001f1f7812 */ /* 0x000fc400078efcff */
[----:B------:R-:W-:Y:S01]  /*6bf0*/  LOP3.LUT R13, R27, 0x3f003f, RZ, 0xc0, !PT ;  /* 0x003f003f1b0d7812 */ /* 0x000fe200078ec0ff */
[----:B------:R-:W-:Y:S01]  /*6c00*/  HADD2 R27, R33, -1056, -1056 ;  /* 0xe420e420211b7430 */ /* 0x000fe20000000000 */
[----:B------:R-:W-:Y:S02]  /*6c10*/  LOP3.LUT R30, R30, 0x3f003f, RZ, 0xc0, !PT ;  /* 0x003f003f1e1e7812 */ /* 0x000fe400078ec0ff */
[----:B------:R-:W-:Y:S02]  /*6c20*/  LOP3.LUT R20, R20, 0x64006400, RZ, 0xfc, !PT ;  /* 0x6400640014147812 */ /* 0x000fe400078efcff */
[----:B------:R-:W-:Y:S01]  /*6c30*/  LOP3.LUT R35, R35, 0x64006400, RZ, 0xfc, !PT ;  /* 0x6400640023237812 */ /* 0x000fe200078efcff */
[----:B------:R-:W-:Y:S01]  /*6c40*/  HFMA2.MMA R59, R52, R15, R59 ;  /* 0x0000000f343b7235 */ /* 0x000fe2000000003b */
[----:B------:R-:W-:Y:S01]  /*6c50*/  HADD2 R33, R12, -1056, -1056 ;  /* 0xe420e4200c217430 */ /* 0x000fe20000000000 */
        /* <DEDUP_REMOVED lines=100> */
.L_x_2980:
        /* <DEDUP_REMOVED lines=8> */
.L_x_2978:
[----:B0-----:R-:W-:-:S04]  /*7320*/  LEA R32, R34, 0x20, 0x5 ;  /* 0x0000002022207811 */ /* 0x001fc800078e28ff */
[----:B------:R-:W-:-:S04]  /*7330*/  IMNMX R32, R32, c[0x0][0x190], PT ;  /* 0x0000640020207a17 */ /* 0x000fc80003800200 */
[----:B------:R-:W-:-:S04]  /*7340*/  ISETP.GE.AND P0, PT, R11, R32, PT ;  /* 0x000000200b00720c */ /* 0x000fc80003f06270 */
[----:B------:R-:W-:-:S13]  /*7350*/  ISETP.GE.OR P0, PT, R11, c[0x0][0x1b4], P0 ;  /* 0x00006d000b007a0c */ /* 0x000fda0000706670 */
[----:B------:R-:W-:Y:S05]  /*7360*/  @P0 BRA `(.L_x_2982) ;  /* 0x000031d000000947 */ /* 0x000fea0003800000 */
[----:B-----5:R-:W-:Y:S02]  /*7370*/  HADD2.F32 R31, -RZ, R4.H0_H0 ;  /* 0x20000004ff1f7230 */ /* 0x020fe40000004100 */
[----:B------:R-:W-:Y:S02]  /*7380*/  HADD2.F32 R30, -RZ, R5.H0_H0 ;  /* 0x20000005ff1e7230 */ /* 0x000fe40000004100 */
[----:B------:R-:W-:Y:S02]  /*7390*/  HADD2.F32 R29, -RZ, R6.H0_H0 ;  /* 0x20000006ff1d7230 */ /* 0x000fe40000004100 */
[----:B------:R-:W-:Y:S02]  /*73a0*/  HADD2.F32 R28, -RZ, R7.H0_H0 ;  /* 0x20000007ff1c7230 */ /* 0x000fe40000004100 */
.L_x_2987:
        /* <DEDUP_REMOVED lines=19> */
[C---:B------:R-:W-:Y:S01]  /*74e0*/  LOP3.LUT R26, R37.reuse, 0xf000f, RZ, 0xc0, !PT ;  /* 0x000f000f251a7812 */ /* 0x040fe200078ec0ff */
[----:B------:R-:W-:Y:S01]  /*74f0*/  HADD2 R33, R33, -1032, -1032 ;  /* 0xe408e40821217430 */ /* 0x000fe20000000000 */
[----:B------:R-:W-:Y:S02]  /*7500*/  LOP3.LUT R35, R37, 0xf000f0, RZ, 0xc0, !PT ;  /* 0x00f000f025237812 */ /* 0x000fe400078ec0ff */
[----:B------:R-:W-:Y:S02]  /*7510*/  SHF.R.U32.HI R59, RZ, 0x8, R37 ;  /* 0x00000008ff3b7819 */ /* 0x000fe40000011625 */
[--C-:B------:R-:W-:Y:S01]  /*7520*/  HADD2.F32 R48, -RZ, R33.reuse.H0_H0 ;  /* 0x20000021ff307230 */ /* 0x100fe20000004100 */
[----:B------:R-:W-:Y:S01]  /*7530*/  LOP3.LUT R37, R39, 0xf000f, RZ, 0xc0, !PT ;  /* 0x000f000f27257812 */ /* 0x000fe200078ec0ff */
[----:B------:R-:W-:Y:S01]  /*7540*/  HADD2.F32 R47, -RZ, R33.H1_H1 ;  /* 0x30000021ff2f7230 */ /* 0x000fe20000004100 */
[----:B------:R-:W-:Y:S01]  /*7550*/  LOP3.LUT R26, R26, 0x64006400, RZ, 0xfc, !PT ;  /* 0x640064001a1a7812 */ /* 0x000fe200078efcff */
[----:B------:R-:W-:Y:S01]  /*7560*/  HADD2 R33, R27, -1032, -1032 ;  /* 0xe408e4081b217430 */ /* 0x000fe20000000000 */
[----:B------:R-:W-:-:S02]  /*7570*/  LOP3.LUT R34, R36, 0xf000f0, RZ, 0xc0, !PT ;  /* 0x00f000f024227812 */ /* 0x000fc400078ec0ff */
[----:B------:R-:W-:Y:S01]  /*7580*/  SHF.R.U32.HI R56, RZ, 0x8, R36 ;  /* 0x00000008ff387819 */ /* 0x000fe20000011624 */
[----:B------:R-:W-:Y:S01]  /*7590*/  HADD2 R41, R26, -1032, -1032 ;  /* 0xe408e4081a297430 */ /* 0x000fe20000000000 */
[----:B------:R-:W-:Y:S01]  /*75a0*/  LOP3.LUT R36, R38, 0xf000f0, RZ, 0xc0, !PT ;  /* 0x00f000f026247812 */ /* 0x000fe200078ec0ff */
[--C-:B------:R-:W-:Y:S01]  /*75b0*/  HADD2.F32 R44, -RZ, R33.reuse.H0_H0 ;  /* 0x20000021ff2c7230 */ /* 0x100fe20000004100 */
[----:B------:R-:W-:Y:S01]  /*75c0*/  SHF.R.U32.HI R58, RZ, 0x8, R38 ;  /* 0x00000008ff3a7819 */ /* 0x000fe20000011626 */
[----:B------:R-:W-:Y:S01]  /*75d0*/  HADD2.F32 R43, -RZ, R33.H1_H1 ;  /* 0x30000021ff2b7230 */ /* 0x000fe20000004100 */
[----:B------:R-:W-:Y:S01]  /*75e0*/  LOP3.LUT R37, R37, 0x64006400, RZ, 0xfc, !PT ;  /* 0x6400640025257812 */ /* 0x000fe200078efcff */
[----:B------:R-:W0:Y:S01]  /*75f0*/  LDS.64 R26, [UR4+0x8] ;  /* 0x00000804ff1a7984 */ /* 0x000e220008000a00 */
[----:B------:R-:W-:Y:S01]  /*7600*/  LOP3.LUT R38, R39, 0xf000f0, RZ, 0xc0, !PT ;  /* 0x00f000f027267812 */ /* 0x000fe200078ec0ff */
[--C-:B------:R-:W-:Y:S01]  /*7610*/  HADD2.F32 R46, -RZ, R41.reuse.H0_H0 ;  /* 0x20000029ff2e7230 */ /* 0x100fe20000004100 */
[----:B------:R-:W-:Y:S01]  /*7620*/  SHF.R.U32.HI R57, RZ, 0x8, R39 ;  /* 0x00000008ff397819 */ /* 0x000fe20000011627 */
[--C-:B------:R-:W-:Y:S01]  /*7630*/  HADD2.F32 R39, -RZ, R40.reuse.H0_H0 ;  /* 0x20000028ff277230 */ /* 0x100fe20000004100 */
[----:B------:R-:W-:Y:S01]  /*7640*/  LOP3.LUT R33, R34, 0x64006400, RZ, 0xfc, !PT ;  /* 0x6400640022217812 */ /* 0x000fe200078efcff */
[----:B------:R-:W-:Y:S01]  /*7650*/  HADD2 R37, R37, -1032, -1032 ;  /* 0xe408e40825257430 */ /* 0x000fe20000000000 */
[----:B------:R-:W-:Y:S01]  /*7660*/  LOP3.LUT R35, R35, 0x64006400, RZ, 0xfc, !PT ;  /* 0x6400640023237812 */ /* 0x000fe200078efcff */
[----:B------:R-:W-:Y:S01]  /*7670*/  HADD2.F32 R40, -RZ, R40.H1_H1 ;  /* 0x30000028ff287230 */ /* 0x000fe20000004100 */
[----:B------:R-:W-:Y:S01]  /*7680*/  FFMA.FTZ R34, R39, R46, RZ ;  /* 0x0000002e27227223 */ /* 0x000fe200000100ff */
[-C--:B------:R-:W-:Y:S01]  /*7690*/  HFMA2 R54, R33, R4.reuse.H1_H1, -72, -72 ;  /* 0xd480d48021367431 */ /* 0x080fe20000060004 */
[----:B------:R-:W-:Y:S01]  /*76a0*/  FFMA.FTZ R33, R48, R39, RZ ;  /* 0x0000002730217223 */ /* 0x000fe200000100ff */
[----:B------:R-:W-:Y:S01]  /*76b0*/  HADD2.F32 R45, -RZ, R41.H1_H1 ;  /* 0x30000029ff2d7230 */ /* 0x000fe20000004100 */
[----:B---3--:R-:W-:Y:S01]  /*76c0*/  SHF.R.U32.HI R89, RZ, 0x8, R20 ;  /* 0x00000008ff597819 */ /* 0x008fe20000011614 */
[--C-:B------:R-:W-:Y:S01]  /*76d0*/  HADD2.F32 R42, -RZ, R37.reuse.H0_H0 ;  /* 0x20000025ff2a7230 */ /* 0x100fe20000004100 */
[----:B------:R-:W-:Y:S01]  /*76e0*/  FFMA.FTZ R49, R47, R40, R33 ;  /* 0x000000282f317223 */ /* 0x000fe20000010021 */
[----:B------:R-:W-:Y:S01]  /*76f0*/  HADD2.F32 R41, -RZ, R37.H1_H1 ;  /* 0x30000025ff297230 */ /* 0x000fe20000004100 */
[----:B------:R-:W-:Y:S01]  /*7700*/  LOP3.LUT R37, R36, 0x64006400, RZ, 0xfc, !PT ;  /* 0x6400640024257812 */ /* 0x000fe200078efcff */
[C---:B------:R-:W-:Y:S01]  /*7710*/  FFMA.FTZ R36, R39.reuse, R44, RZ ;  /* 0x0000002c27247223 */ /* 0x040fe200000100ff */
[----:B------:R-:W-:Y:S01]  /*7720*/  LOP3.LUT R33, R38, 0x64006400, RZ, 0xfc, !PT ;  /* 0x6400640026217812 */ /* 0x000fe200078efcff */
[C---:B------:R-:W-:Y:S01]  /*7730*/  FFMA.FTZ R52, R40.reuse, R45, R34 ;  /* 0x0000002d28347223 */ /* 0x040fe20000010022 */
[-C--:B------:R-:W-:Y:S01]  /*7740*/  HFMA2 R35, R35, R4.reuse.H1_H1, -72, -72 ;  /* 0xd480d48023237431 */ /* 0x080fe20000060004 */
[----:B------:R-:W-:Y:S01]  /*7750*/  FFMA.FTZ R39, R39, R42, RZ ;  /* 0x0000002a27277223 */ /* 0x000fe200000100ff */
[-C--:B------:R-:W-:Y:S01]  /*7760*/  HFMA2 R34, R37, R4.reuse.H1_H1, -72, -72 ;  /* 0xd480d48025227431 */ /* 0x080fe20000060004 */
[C---:B------:R-:W-:Y:S01]  /*7770*/  FFMA.FTZ R53, R40.reuse, R43, R36 ;  /* 0x0000002b28357223 */ /* 0x040fe20000010024 */
[----:B------:R-:W-:Y:S01]  /*7780*/  HFMA2 R33, R33, R4.H1_H1, -72, -72 ;  /* 0xd480d48021217431 */ /* 0x000fe20000060004 */
[----:B------:R-:W-:Y:S01]  /*7790*/  FFMA.FTZ R55, R40, R41, R39 ;  /* 0x0000002928377223 */ /* 0x000fe20000010027 */
[--C-:B------:R-:W-:Y:S01]  /*77a0*/  HADD2.F32 R38, -RZ, R35.reuse.H0_H0 ;  /* 0x20000023ff267230 */ /* 0x100fe20000004100 */
[----:B------:R-:W-:Y:S01]  /*77b0*/  LOP3.LUT R73, R21, 0xf000f0, RZ, 0xc0, !PT ;  /* 0x00f000f015497812 */ /* 0x000fe200078ec0ff */
        /* <DEDUP_REMOVED lines=8> */
[--C-:B------:R-:W-:Y:S01]  /*7840*/  HADD2.F32 R34, -RZ, R33.reuse.H0_H0 ;  /* 0x20000021ff227230 */ /* 0x100fe20000004100 */
[----:B------:R-:W-:Y:S01]  /*7850*/  LOP3.LUT R76, R23, 0xf000f0, RZ, 0xc0, !PT ;  /* 0x00f000f0174c7812 */ /* 0x000fe200078ec0ff */
        /* <DEDUP_REMOVED lines=31> */
[----:B------:R-:W-:Y:S01]  /*7a50*/  HADD2.F32 R55, -RZ, R26.H1_H1 ;  /* 0x3000001aff377230 */ /* 0x000fe20000004100 */
[----:B------:R-:W-:Y:S01]  /*7a60*/  LOP3.LUT R26, R56, 0xf000f0, RZ, 0xc0, !PT ;  /* 0x00f000f0381a7812 */ /* 0x000fe200078ec0ff */
[--C-:B------:R-:W-:Y:S01]  /*7a70*/  HADD2.F32 R50, -RZ, R65.reuse.H0_H0 ;  /* 0x20000041ff327230 */ /* 0x100fe20000004100 */
[----:B------:R-:W-:Y:S01]  /*7a80*/  FFMA.FTZ R69, R54, R49, R60 ;  /* 0x0000003136457223 */ /* 0x000fe2000001003c */
[----:B------:R-:W-:Y:S01]  /*7a90*/  LOP3.LUT R60, R59, 0xf000f0, RZ, 0xc0, !PT ;  /* 0x00f000f03b3c7812 */ /* 0x000fe200078ec0ff */
[----:B------:R-:W-:Y:S01]  /*7aa0*/  FFMA.FTZ R64, R52, R54, R53 ;  /* 0x0000003634407223 */ /* 0x000fe20000010035 */
[----:B------:R-:W-:Y:S01]  /*7ab0*/  LOP3.LUT R59, R26, 0x64006400, RZ, 0xfc, !PT ;  /* 0x640064001a3b7812 */ /* 0x000fe200078efcff */
[----:B------:R-:W-:Y:S01]  /*7ac0*/  FFMA.FTZ R70, R54, R50, R61 ;  /* 0x0000003236467223 */ /* 0x000fe2000001003d */
[----:B------:R-:W0:Y:S01]  /*7ad0*/  LDS.64 R26, [UR4+0x10] ;  /* 0x00001004ff1a7984 */ /* 0x000e220008000a00 */
        /* <DEDUP_REMOVED lines=8> */
[----:B------:R-:W-:Y:S01]  /*7b60*/  FFMA.FTZ R65, R55, R63, R64 ;  /* 0x0000003f37417223 */ /* 0x000fe20000010040 */
[--C-:B------:R-:W-:Y:S01]  /*7b70*/  HADD2.F32 R58, -RZ, R60.reuse.H0_H0 ;  /* 0x2000003cff3a7230 */ /* 0x100fe20000004100 */
[C---:B------:R-:W-:Y:S01]  /*7b80*/  FFMA.FTZ R68, R63.reuse, R54, R68 ;  /* 0x000000363f447223 */ /* 0x040fe20000010044 */
[-C--:B------:R-:W-:Y:S01]  /*7b90*/  HFMA2 R62, R57, R4.reuse.H1_H1, -72, -72 ;  /* 0xd480d480393e7431 */ /* 0x080fe20000060004 */
[C---:B------:R-:W-:Y:S01]  /*7ba0*/  FFMA.FTZ R70, R63.reuse, R53, R70 ;  /* 0x000000353f467223 */ /* 0x040fe20000010046 */
[-C--:B------:R-:W-:Y:S01]  /*7bb0*/  HFMA2 R61, R61, R4.reuse.H1_H1, -72, -72 ;  /* 0xd480d4803d3d7431 */ /* 0x080fe20000060004 */
[----:B------:R-:W-:Y:S01]  /*7bc0*/  FFMA.FTZ R65, R58, R67, R65 ;  /* 0x000000433a417223 */ /* 0x000fe20000010041 */
[----:B------:R-:W-:Y:S01]  /*7bd0*/  HFMA2 R59, R59, R4.H1_H1, -72, -72 ;  /* 0xd480d4803b3b7431 */ /* 0x000fe20000060004 */
[----:B------:R-:W-:Y:S01]  /*7be0*/  FFMA.FTZ R69, R63, R56, R69 ;  /* 0x000000383f457223 */ /* 0x000fe20000010045 */
[----:B------:R-:W-:Y:S01]  /*7bf0*/  HADD2.F32 R57, -RZ, R60.H1_H1 ;  /* 0x3000003cff397230 */ /* 0x000fe20000004100 */
[----:B------:R-:W-:Y:S01]  /*7c00*/  LOP3.LUT R71, R20, 0xf000f0, RZ, 0xc0, !PT ;  /* 0x00f000f014477812 */ /* 0x000fe200078ec0ff */
[----:B------:R-:W-:-:S02]  /*7c10*/  HADD2.F32 R64, -RZ, R62.H0_H0 ;  /* 0x2000003eff407230 */ /* 0x000fc40000004100 */
[----:B------:R-:W-:Y:S01]  /*7c20*/  HADD2.F32 R63, -RZ, R62.H1_H1 ;  /* 0x3000003eff3f7230 */ /* 0x000fe20000004100 */
[----:B------:R-:W-:Y:S01]  /*7c30*/  FFMA.FTZ R98, R57, R66, R65 ;  /* 0x0000004239627223 */ /* 0x000fe20000010041 */
[----:B------:R-:W-:Y:S01]  /*7c40*/  HADD2.F32 R62, -RZ, R61.H0_H0 ;  /* 0x2000003dff3e7230 */ /* 0x000fe20000004100 */
[----:B------:R-:W-:Y:S01]  /*7c50*/  LOP3.LUT R65, R20, 0xf000f, RZ, 0xc0, !PT ;  /* 0x000f000f14417812 */ /* 0x000fe200078ec0ff */
        /* <DEDUP_REMOVED lines=15> */
[--C-:B0-----:R-:W-:Y:S01]  /*7d50*/  HADD2.F32 R82, -RZ, R27.reuse.H0_H0 ;  /* 0x2000001bff527230 */ /* 0x101fe20000004100 */
[----:B------:R-:W-:Y:S01]  /*7d60*/  LOP3.LUT R21, R21, 0x64006400, RZ, 0xfc, !PT ;  /* 0x6400640015157812 */ /* 0x000fe200078efcff */
[----:B------:R-:W-:Y:S01]  /*7d70*/  HADD2.F32 R81, -RZ, R27.H1_H1 ;  /* 0x3000001bff517230 */ /* 0x000fe20000004100 */
[----:B------:R-:W-:Y:S01]  /*7d80*/  SHF.R.U32.HI R22, RZ, 0x8, R22 ;  /* 0x00000008ff167819 */ /* 0x000fe20000011616 */
[----:B------:R-:W-:Y:S01]  /*7d90*/  HADD2 R27, R20, -1032, -1032 ;  /* 0xe408e408141b7430 */ /* 0x000fe20000000000 */
[----:B------:R-:W-:Y:S01]  /*7da0*/  SHF.R.U32.HI R23, RZ, 0x8, R23 ;  /* 0x00000008ff177819 */ /* 0x000fe20000011617 */
[--C-:B------:R-:W-:Y:S01]  /*7db0*/  HADD2.F32 R78, -RZ, R26.reuse.H0_H0 ;  /* 0x2000001aff4e7230 */ /* 0x100fe20000004100 */
[----:B------:R-:W-:Y:S01]  /*7dc0*/  FMUL.FTZ R98, R31, R98 ;  /* 0x000000621f627220 */ /* 0x000fe20000410000 */
[----:B------:R-:W-:Y:S01]  /*7dd0*/  HADD2.F32 R77, -RZ, R26.H1_H1 ;  /* 0x3000001aff4d7230 */ /* 0x000fe20000004100 */
[----:B------:R-:W-:Y:S01]  /*7de0*/  LOP3.LUT R26, R66, 0x64006400, RZ, 0xfc, !PT ;  /* 0x64006400421a7812 */ /* 0x000fe200078efcff */
[--C-:B------:R-:W-:Y:S01]  /*7df0*/  HADD2.F32 R65, -RZ, R67.reuse.H0_H0 ;  /* 0x20000043ff417230 */ /* 0x100fe20000004100 */
[----:B------:R-:W-:Y:S01]  /*7e00*/  FMUL.FTZ R97, R28, R97 ;  /* 0x000000611c617220 */ /* 0x000fe20000410000 */
[----:B------:R-:W-:Y:S01]  /*7e10*/  HADD2.F32 R66, -RZ, R67.H1_H1 ;  /* 0x30000043ff427230 */ /* 0x000fe20000004100 */
[----:B------:R-:W-:Y:S01]  /*7e20*/  F2FP.PACK_AB R98, RZ, R98 ;  /* 0x00000062ff62723e */ /* 0x000fe200000000ff */
[----:B------:R-:W-:-:S02]  /*7e30*/  HADD2.F32 R67, -RZ, R27.H0_H0 ;  /* 0x2000001bff437230 */ /* 0x000fc40000004100 */
[----:B------:R-:W-:Y:S01]  /*7e40*/  HADD2.F32 R68, -RZ, R27.H1_H1 ;  /* 0x3000001bff447230 */ /* 0x000fe20000004100 */
[----:B------:R-:W-:Y:S01]  /*7e50*/  LOP3.LUT R27, R71, 0x64006400, RZ, 0xfc, !PT ;  /* 0x64006400471b7812 */ /* 0x000fe200078efcff */
[----:B------:R-:W-:Y:S02]  /*7e60*/  HADD2 R70, R21, -1032, -1032 ;  /* 0xe408e40815467430 */ /* 0x000fe40000000000 */
[----:B------:R-:W-:Y:S01]  /*7e70*/  HADD2 R26, R26, -1032, -1032 ;  /* 0xe408e4081a1a7430 */ /* 0x000fe20000000000 */
[----:B------:R-:W0:Y:S01]  /*7e80*/  LDS.64 R20, [UR4+0x18] ;  /* 0x00001804ff147984 */ /* 0x000e220008000a00 */
[-C--:B------:R-:W-:Y:S01]  /*7e90*/  HFMA2 R79, R27, R4.reuse.H1_H1, -72, -72 ;  /* 0xd480d4801b4f7431 */ /* 0x080fe20000060004 */
[----:B------:R-:W-:Y:S01]  /*7ea0*/  FFMA.FTZ R27, R78, R67, RZ ;  /* 0x000000434e1b7223 */ /* 0x000fe200000100ff */
[----:B------:R-:W-:Y:S02]  /*7eb0*/  HADD2.F32 R69, -RZ, R70.H0_H0 ;  /* 0x20000046ff457230 */ /* 0x000fe40000004100 */
[--C-:B------:R-:W-:Y:S01]  /*7ec0*/  HADD2.F32 R71, -RZ, R26.reuse.H0_H0 ;  /* 0x2000001aff477230 */ /* 0x100fe20000004100 */
[----:B------:R-:W-:Y:S01]  /*7ed0*/  FFMA.FTZ R83, R77, R68, R27 ;  /* 0x000000444d537223 */ /* 0x000fe2000001001b */
[----:B------:R-:W-:Y:S01]  /*7ee0*/  HADD2.F32 R72, -RZ, R26.H1_H1 ;  /* 0x3000001aff487230 */ /* 0x000fe20000004100 */
[----:B------:R-:W-:Y:S01]  /*7ef0*/  FFMA.FTZ R26, R65, R78, RZ ;  /* 0x0000004e411a7223 */ /* 0x000fe200000100ff */
[----:B------:R-:W-:Y:S01]  /*7f00*/  LOP3.LUT R27, R76, 0x64006400, RZ, 0xfc, !PT ;  /* 0x640064004c1b7812 */ /* 0x000fe200078efcff */
[C---:B------:R-:W-:Y:S01]  /*7f10*/  FFMA.FTZ R74, R78.reuse, R69, RZ ;  /* 0x000000454e4a7223 */ /* 0x040fe200000100ff */
[----:B------:R-:W-:Y:S01]  /*7f20*/  HADD2.F32 R70, -RZ, R70.H1_H1 ;  /* 0x30000046ff467230 */ /* 0x000fe20000004100 */
[----:B------:R-:W-:Y:S01]  /*7f30*/  FFMA.FTZ R78, R78, R71, RZ ;  /* 0x000000474e4e7223 */ /* 0x000fe200000100ff */
[-C--:B------:R-:W-:Y:S01]  /*7f40*/  HFMA2 R76, R73, R4.reuse.H1_H1, -72, -72 ;  /* 0xd480d480494c7431 */ /* 0x080fe20000060004 */
[----:B------:R-:W-:Y:S01]  /*7f50*/  FFMA.FTZ R26, R66, R77, R26 ;  /* 0x0000004d421a7223 */ /* 0x000fe2000001001a */
[-C--:B------:R-:W-:Y:S01]  /*7f60*/  HFMA2 R27, R27, R4.reuse.H1_H1, -72, -72 ;  /* 0xd480d4801b1b7431 */ /* 0x080fe20000060004 */
[C---:B------:R-:W-:Y:S01]  /*7f70*/  FFMA.FTZ R85, R77.reuse, R72, R78 ;  /* 0x000000484d557223 */ /* 0x040fe2000001004e */
[----:B------:R-:W-:Y:S01]  /*7f80*/  HFMA2 R78, R75, R4.H1_H1, -72, -72 ;  /* 0xd480d4804b4e7431 */ /* 0x000fe20000060004 */
[----:B------:R-:W-:Y:S01]  /*7f90*/  FFMA.FTZ R84, R77, R70, R74 ;  /* 0x000000464d547223 */ /* 0x000fe2000001004a */
[----:B------:R-:W-:-:S02]  /*7fa0*/  HADD2.F32 R73, -RZ, R79.H0_H0 ;  /* 0x2000004fff497230 */ /* 0x000fc40000004100 */
[----:B------:R-:W-:Y:S02]  /*7fb0*/  HADD2.F32 R74, -RZ, R79.H1_H1 ;  /* 0x3000004fff4a7230 */ /* 0x000fe40000004100 */
[----:B------:R-:W-:Y:S01]  /*7fc0*/  HADD2.F32 R75, -RZ, R76.H0_H0 ;  /* 0x2000004cff4b7230 */ /* 0x000fe20000004100 */
[----:B------:R-:W-:Y:S01]  /*7fd0*/  FFMA.FTZ R26, R73, R82, R26 ;  /* 0x00000052491a7223 */ /* 0x000fe2000001001a */
        /* <DEDUP_REMOVED lines=32> */
[--C-:B------:R-:W-:Y:S01]  /*81e0*/  HADD2.F32 R81, -RZ, R100.reuse.H0_H0 ;  /* 0x20000064ff517230 */ /* 0x100fe20000004100 */
[----:B------:R-:W-:Y:S01]  /*81f0*/  FFMA.FTZ R94, R85, R83, R90 ;  /* 0x00000053555e7223 */ /* 0x000fe2000001005a */
[----:B------:R-:W-:Y:S01]  /*8200*/  LOP3.LUT R90, R23, 0xf000f0, RZ, 0xc0, !PT ;  /* 0x00f000f0175a7812 */ /* 0x000fe200078ec0ff */
[----:B------:R-:W-:Y:S01]  /*8210*/  HADD2.F32 R82, -RZ, R101.H0_H0 ;  /* 0x20000065ff527230 */ /* 0x000fe20000004100 */
[----:B------:R-:W-:Y:S01]  /*8220*/  FFMA.FTZ R99, R85, R84, R91 ;  /* 0x0000005455637223 */ /* 0x000fe2000001005b */
[--C-:B------:R-:W-:Y:S01]  /*8230*/  HADD2.F32 R27, -RZ, R21.reuse.H0_H0 ;  /* 0x20000015ff1b7230 */ /* 0x100fe20000004100 */
[----:B------:R-:W-:Y:S01]  /*8240*/  LOP3.LUT R23, R22, 0x64006400, RZ, 0xfc, !PT ;  /* 0x6400640016177812 */ /* 0x000fe200078efcff */
[----:B------:R-:W-:Y:S01]  /*8250*/  HADD2.F32 R26, -RZ, R21.H1_H1 ;  /* 0x30000015ff1a7230 */ /* 0x000fe20000004100 */
[----:B------:R-:W-:Y:S01]  /*8260*/  LOP3.LUT R21, R88, 0x64006400, RZ, 0xfc, !PT ;  /* 0x6400640058157812 */ /* 0x000fe200078efcff */
[----:B------:R-:W-:Y:S01]  /*8270*/  FFMA.FTZ R92, R81, R85, R86 ;  /* 0x00000055515c7223 */ /* 0x000fe20000010056 */
[----:B------:R-:W-:Y:S01]  /*8280*/  LOP3.LUT R91, R90, 0x64006400, RZ, 0xfc, !PT ;  /* 0x640064005a5b7812 */ /* 0x000fe200078efcff */
[----:B------:R-:W-:Y:S01]  /*8290*/  FFMA.FTZ R93, R85, R82, R87 ;  /* 0x00000052555d7223 */ /* 0x000fe20000010057 */
[----:B------:R-:W-:-:S02]  /*82a0*/  HADD2.F32 R85, -RZ, R100.H1_H1 ;  /* 0x30000064ff557230 */ /* 0x000fc40000004100 */
[----:B------:R-:W-:Y:S02]  /*82b0*/  HADD2.F32 R88, -RZ, R103.H1_H1 ;  /* 0x30000067ff587230 */ /* 0x000fe40000004100 */
[-C--:B------:R-:W-:Y:S01]  /*82c0*/  HFMA2 R100, R89, R4.reuse.H1_H1, -72, -72 ;  /* 0xd480d48059647431 */ /* 0x080fe20000060004 */
[----:B------:R-:W-:Y:S01]  /*82d0*/  FFMA.FTZ R22, R85, R20, R92 ;  /* 0x0000001455167223 */ /* 0x000fe2000001005c */
[-C--:B------:R-:W-:Y:S02]  /*82e0*/  HFMA2 R103, R21, R4.reuse.H1_H1, -72, -72 ;  /* 0xd480d48015677431 */ /* 0x080fe40000060004 */
[----:B------:R-:W-:Y:S01]  /*82f0*/  HFMA2 R104, R23, R4.H1_H1, -72, -72 ;  /* 0xd480d48017687431 */ /* 0x000fe20000060004 */
[----:B------:R-:W-:Y:S01]  /*8300*/  FFMA.FTZ R23, R20, R88, R99 ;  /* 0x0000005814177223 */ /* 0x000fe20000010063 */
[----:B------:R-:W-:Y:S02]  /*8310*/  HADD2.F32 R86, -RZ, R101.H1_H1 ;  /* 0x30000065ff567230 */ /* 0x000fe40000004100 */
[----:B------:R-:W-:-:S02]  /*8320*/  HADD2.F32 R87, -RZ, R102.H1_H1 ;  /* 0x30000066ff577230 */ /* 0x000fc40000004100 */
[----:B------:R-:W-:Y:S01]  /*8330*/  HFMA2 R105, R91, R4.H1_H1, -72, -72 ;  /* 0xd480d4805b697431 */ /* 0x000fe20000060004 */
[C---:B------:R-:W-:Y:S01]  /*8340*/  FFMA.FTZ R93, R20.reuse, R86, R93 ;  /* 0x00000056145d7223 */ /* 0x040fe2000001005d */
[----:B------:R-:W-:Y:S01]  /*8350*/  HADD2.F32 R89, -RZ, R100.H0_H0 ;  /* 0x20000064ff597230 */ /* 0x000fe20000004100 */
[----:B------:R-:W-:Y:S01]  /*8360*/  FFMA.FTZ R94, R20, R87, R94 ;  /* 0x00000057145e7223 */ /* 0x000fe2000001005e */
[----:B------:R-:W-:Y:S01]  /*8370*/  HADD2.F32 R90, -RZ, R103.H0_H0 ;  /* 0x20000067ff5a7230 */ /* 0x000fe20000004100 */
[----:B------:R-:W0:Y:S01]  /*8380*/  LDS.64 R20, [UR4+0x20] ;  /* 0x00002004ff147984 */ /* 0x000e220008000a00 */
[----:B------:R-:W-:Y:S01]  /*8390*/  HADD2.F32 R91, -RZ, R104.H0_H0 ;  /* 0x20000068ff5b7230 */ /* 0x000fe20000004100 */
[----:B------:R-:W-:Y:S01]  /*83a0*/  FFMA.FTZ R99, R89, R27, R22 ;  /* 0x0000001b59637223 */ /* 0x000fe20000010016 */
[----:B------:R-:W-:Y:S01]  /*83b0*/  HADD2.F32 R92, -RZ, R105.H0_H0 ;  /* 0x20000069ff5c7230 */ /* 0x000fe20000004100 */
[C---:B------:R-:W-:Y:S01]  /*83c0*/  FFMA.FTZ R101, R27.reuse, R90, R93 ;  /* 0x0000005a1b657223 */ /* 0x040fe2000001005d */
[----:B------:R-:W-:Y:S01]  /*83d0*/  HADD2.F32 R93, -RZ, R100.H1_H1 ;  /* 0x30000064ff5d7230 */ /* 0x000fe20000004100 */
[C---:B------:R-:W-:Y:S01]  /*83e0*/  FFMA.FTZ R102, R27.reuse, R91, R94 ;  /* 0x0000005b1b667223 */ /* 0x040fe2000001005e */
[----:B------:R-:W-:Y:S01]  /*83f0*/  HADD2.F32 R94, -RZ, R103.H1_H1 ;  /* 0x30000067ff5e7230 */ /* 0x000fe20000004100 */
[----:B------:R-:W-:-:S02]  /*8400*/  FFMA.FTZ R27, R27, R92, R23 ;  /* 0x0000005c1b1b7223 */ /* 0x000fc40000010017 */
        /* <DEDUP_REMOVED lines=78> */
.L_x_2984:
        /* <DEDUP_REMOVED lines=55> */
.L_x_2985:
        /* <DEDUP_REMOVED lines=10> */
[----:B------:R-:W-:Y:S01]  /*8d00*/  LOP3.LUT R34, R17, 0xf000f0, RZ, 0xc0, !PT ;  /* 0x00f000f011227812 */ /* 0x000fe200078ec0ff */
[----:B------:R-:W-:Y:S01]  /*8d10*/  HADD2 R98, R100.H0_H0, R98.H0_H0 ;  /* 0x2000006264627230 */ /* 0x000fe20000000800 */
[----:B------:R-:W-:Y:S01]  /*8d20*/  SHF.R.U32.HI R50, RZ, 0x8, R17 ;  /* 0x00000008ff327819 */ /* 0x000fe20000011611 */
[----:B------:R-:W-:Y:S01]  /*8d30*/  HADD2 R22, R22, -1032, -1032 ;  /* 0xe408e40816167430 */ /* 0x000fe20000000000 */
        /* <DEDUP_REMOVED lines=11> */
[--C-:B------:R-:W-:Y:S01]  /*8df0*/  HADD2.F32 R18, -RZ, R22.reuse.H0_H0 ;  /* 0x20000016ff127230 */ /* 0x100fe20000004100 */
[----:B------:R-:W-:Y:S01]  /*8e00*/  LOP3.LUT R38, R19, 0xf000f0, RZ, 0xc0, !PT ;  /* 0x00f000f013267812 */ /* 0x000fe200078ec0ff */
[----:B------:R-:W-:Y:S01]  /*8e10*/  HADD2 R23, R17, -1032, -1032 ;  /* 0xe408e40811177430 */ /* 0x000fe20000000000 */
[----:B------:R-:W-:Y:S01]  /*8e20*/  SHF.R.U32.HI R49, RZ, 0x8, R19 ;  /* 0x00000008ff317819 */ /* 0x000fe20000011613 */
[----:B------:R-:W-:Y:S01]  /*8e30*/  HADD2 R27, R20, -1032, -1032 ;  /* 0xe408e408141b7430 */ /* 0x000fe20000000000 */
[----:B------:R-:W0:Y:S01]  /*8e40*/  LDS.64 R16, [UR4+0x28] ;  /* 0x00002804ff107984 */ /* 0x000e220008000a00 */
[----:B------:R-:W-:Y:S01]  /*8e50*/  HADD2.F32 R19, -RZ, R22.H1_H1 ;  /* 0x30000016ff137230 */ /* 0x000fe20000004100 */
[----:B------:R-:W-:Y:S01]  /*8e60*/  LOP3.LUT R35, R34, 0x64006400, RZ, 0xfc, !PT ;  /* 0x6400640022237812 */ /* 0x000fe200078efcff */
[--C-:B------:R-:W-:Y:S01]  /*8e70*/  HADD2.F32 R20, -RZ, R21.reuse.H0_H0 ;  /* 0x20000015ff147230 */ /* 0x100fe20000004100 */
[----:B------:R-:W-:Y:S01]  /*8e80*/  LOP3.LUT R37, R36, 0x64006400, RZ, 0xfc, !PT ;  /* 0x6400640024257812 */ /* 0x000fe200078efcff */
[-C--:B------:R-:W-:Y:S01]  /*8e90*/  HFMA2 R46, R33, R4.reuse.H1_H1, -72, -72 ;  /* 0xd480d480212e7431 */ /* 0x080fe20000060004 */
[----:B------:R-:W-:Y:S01]  /*8ea0*/  FFMA.FTZ R33, R18, R39, RZ ;  /* 0x0000002712217223 */ /* 0x000fe200000100ff */
[----:B------:R-:W-:Y:S01]  /*8eb0*/  HADD2.F32 R21, -RZ, R21.H1_H1 ;  /* 0x30000015ff157230 */ /* 0x000fe20000004100 */
[----:B------:R-:W-:Y:S01]  /*8ec0*/  FFMA.FTZ R34, R39, R20, RZ ;  /* 0x0000001427227223 */ /* 0x000fe200000100ff */
[----:B------:R-:W-:Y:S01]  /*8ed0*/  HADD2.F32 R22, -RZ, R23.H0_H0 ;  /* 0x20000017ff167230 */ /* 0x000fe20000004100 */
[----:B------:R-:W-:Y:S01]  /*8ee0*/  FFMA.FTZ R41, R19, R40, R33 ;  /* 0x0000002813297223 */ /* 0x000fe20000010021 */
[----:B------:R-:W-:Y:S01]  /*8ef0*/  HADD2.F32 R26, -RZ, R27.H0_H0 ;  /* 0x2000001bff1a7230 */ /* 0x000fe20000004100 */
[----:B------:R-:W-:Y:S01]  /*8f00*/  LOP3.LUT R33, R38, 0x64006400, RZ, 0xfc, !PT ;  /* 0x6400640026217812 */ /* 0x000fe200078efcff */
[----:B------:R-:W-:Y:S01]  /*8f10*/  HADD2.F32 R23, -RZ, R23.H1_H1 ;  /* 0x30000017ff177230 */ /* 0x000fe20000004100 */
[C---:B------:R-:W-:Y:S01]  /*8f20*/  FFMA.FTZ R36, R39.reuse, R22, RZ ;  /* 0x0000001627247223 */ /* 0x040fe200000100ff */
[----:B------:R-:W-:Y:S01]  /*8f30*/  HADD2.F32 R27, -RZ, R27.H1_H1 ;  /* 0x3000001bff1b7230 */ /* 0x000fe20000004100 */
        /* <DEDUP_REMOVED lines=8> */
[----:B------:R-:W-:Y:S01]  /*8fc0*/  SHF.R.U32.HI R77, RZ, 0x8, R12 ;  /* 0x00000008ff4d7819 */ /* 0x000fe2000001160c */
[----:B------:R-:W-:Y:S01]  /*8fd0*/  HADD2.F32 R37, -RZ, R35.H1_H1 ;  /* 0x30000023ff257230 */ /* 0x000fe20000004100 */
[----:B------:R-:W-:Y:S01]  /*8fe0*/  LOP3.LUT R64, R13, 0xf000f0, RZ, 0xc0, !PT ;  /* 0x00f000f00d407812 */ /* 0x000fe200078ec0ff */
[----:B------:R-:W-:Y:S01]  /*8ff0*/  HADD2.F32 R40, -RZ, R46.H0_H0 ;  /* 0x2000002eff287230 */ /* 0x000fe20000004100 */
[C---:B------:R-:W-:Y:S01]  /*9000*/  FFMA.FTZ R44, R43.reuse, R38, R44 ;  /* 0x000000262b2c7223 */ /* 0x040fe2000001002c */
[--C-:B------:R-:W-:Y:S01]  /*9010*/  HADD2.F32 R36, -RZ, R34.reuse.H0_H0 ;  /* 0x20000022ff247230 */ /* 0x100fe20000004100 */
[----:B------:R-:W-:Y:S01]  /*9020*/  SHF.R.U32.HI R78, RZ, 0x8, R13 ;  /* 0x00000008ff4e7819 */ /* 0x000fe2000001160d */
        /* <DEDUP_REMOVED lines=37> */
[----:B------:R-:W-:Y:S01]  /*9280*/  HADD2.F32 R42, -RZ, R58.H0_H0 ;  /* 0x2000003aff2a7230 */ /* 0x000fe20000004100 */
[----:B------:R-:W-:Y:S01]  /*9290*/  FFMA.FTZ R59, R46, R41, R52 ;  /* 0x000000292e3b7223 */ /* 0x000fe20000010034 */
[----:B------:R-:W-:Y:S01]  /*92a0*/  LOP3.LUT R52, R51, 0xf000f0, RZ, 0xc0, !PT ;  /* 0x00f000f033347812 */ /* 0x000fe200078ec0ff */
[----:B------:R-:W-:Y:S01]  /*92b0*/  HADD2.F32 R87, -RZ, R17.H1_H1 ;  /* 0x30000011ff577230 */ /* 0x000fe20000004100 */
[----:B------:R-:W-:Y:S01]  /*92c0*/  LOP3.LUT R51, R16, 0x64006400, RZ, 0xfc, !PT ;  /* 0x6400640010337812 */ /* 0x000fe200078efcff */
[----:B------:R-:W-:Y:S01]  /*92d0*/  FFMA.FTZ R56, R44, R46, R45 ;  /* 0x0000002e2c387223 */ /* 0x000fe2000001002d */
        /* <DEDUP_REMOVED lines=8> */
[----:B------:R-:W-:Y:S01]  /*9360*/  FFMA.FTZ R58, R47, R55, R56 ;  /* 0x000000372f3a7223 */ /* 0x000fe20000010038 */
[----:B------:R-:W-:Y:S01]  /*9370*/  LOP3.LUT R51, R54, 0x64006400, RZ, 0xfc, !PT ;  /* 0x6400640036337812 */ /* 0x000fe200078efcff */
[-C--:B------:R-:W-:Y:S01]  /*9380*/  HFMA2 R52, R49, R4.reuse.H1_H1, -72, -72 ;  /* 0xd480d48031347431 */ /* 0x080fe20000060004 */
[C---:B------:R-:W-:Y:S01]  /*9390*/  FFMA.FTZ R57, R55.reuse, R46, R57 ;  /* 0x0000002e37397223 */ /* 0x040fe20000010039 */
[----:B------:R-:W-:Y:S01]  /*93a0*/  HADD2.F32 R49, -RZ, R50.H0_H0 ;  /* 0x20000032ff317230 */ /* 0x000fe20000004100 */
[----:B------:R-:W-:Y:S01]  /*93b0*/  FFMA.FTZ R62, R55, R45, R62 ;  /* 0x0000002d373e7223 */ /* 0x000fe2000001003e */
[----:B------:R-:W-:-:S02]  /*93c0*/  HFMA2 R56, R51, R4.H1_H1, -72, -72 ;  /* 0xd480d48033387431 */ /* 0x000fc40000060004 */
[--C-:B------:R-:W-:Y:S01]  /*93d0*/  HADD2.F32 R51, -RZ, R52.reuse.H0_H0 ;  /* 0x20000034ff337230 */ /* 0x100fe20000004100 */
[----:B------:R-:W-:Y:S01]  /*93e0*/  FFMA.FTZ R58, R49, R60, R58 ;  /* 0x0000003c313a7223 */ /* 0x000fe2000001003a */
[----:B------:R-:W-:Y:S01]  /*93f0*/  HADD2.F32 R48, -RZ, R61.H1_H1 ;  /* 0x3000003dff307230 */ /* 0x000fe20000004100 */
[----:B------:R-:W-:Y:S01]  /*9400*/  LOP3.LUT R61, R12, 0xf000f0, RZ, 0xc0, !PT ;  /* 0x00f000f00c3d7812 */ /* 0x000fe200078ec0ff */
[----:B------:R-:W-:Y:S01]  /*9410*/  HFMA2 R54, R53, R4.H1_H1, -72, -72 ;  /* 0xd480d48035367431 */ /* 0x000fe20000060004 */
[----:B------:R-:W-:Y:S01]  /*9420*/  FFMA.FTZ R57, R60, R51, R57 ;  /* 0x000000333c397223 */ /* 0x000fe20000010039 */
[----:B------:R-:W-:Y:S01]  /*9430*/  HADD2.F32 R52, -RZ, R52.H1_H1 ;  /* 0x30000034ff347230 */ /* 0x000fe20000004100 */
[----:B------:R-:W-:Y:S01]  /*9440*/  FFMA.FTZ R59, R55, R48, R59 ;  /* 0x00000030373b7223 */ /* 0x000fe2000001003b */
[----:B------:R-:W-:Y:S01]  /*9450*/  HADD2.F32 R50, -RZ, R50.H1_H1 ;  /* 0x30000032ff327230 */ /* 0x000fe20000004100 */
[----:B------:R-:W-:Y:S01]  /*9460*/  LOP3.LUT R63, R61, 0x64006400, RZ, 0xfc, !PT ;  /* 0x640064003d3f7812 */ /* 0x000fe200078efcff */
        /* <DEDUP_REMOVED lines=35> */
[--C-:B------:R-:W-:Y:S01]  /*96a0*/  HADD2.F32 R57, -RZ, R59.reuse.H0_H0 ;  /* 0x2000003bff397230 */ /* 0x100fe20000004100 */
[----:B------:R-:W-:Y:S01]  /*96b0*/  FFMA.FTZ R64, R16, R70, RZ ;  /* 0x0000004610407223 */ /* 0x000fe200000100ff */
[----:B------:R-:W-:Y:S02]  /*96c0*/  HADD2.F32 R58, -RZ, R59.H1_H1 ;  /* 0x3000003bff3a7230 */ /* 0x000fe40000004100 */
[----:B------:R-:W-:Y:S01]  /*96d0*/  HADD2.F32 R59, -RZ, R60.H0_H0 ;  /* 0x2000003cff3b7230 */ /* 0x000fe20000004100 */
[----:B------:R-:W-:Y:S01]  /*96e0*/  FFMA.FTZ R72, R17, R69, R64 ;  /* 0x0000004511487223 */ /* 0x000fe20000010040 */
[----:B------:R-:W-:-:S02]  /*96f0*/  HADD2.F32 R61, -RZ, R62.H0_H0 ;  /* 0x2000003eff3d7230 */ /* 0x000fc40000004100 */
[-C--:B------:R-:W-:Y:S01]  /*9700*/  HFMA2 R79, R63, R4.reuse.H1_H1, -72, -72 ;  /* 0xd480d4803f4f7431 */ /* 0x080fe20000060004 */
[C---:B------:R-:W-:Y:S01]  /*9710*/  FFMA.FTZ R63, R70.reuse, R57, RZ ;  /* 0x00000039463f7223 */ /* 0x040fe200000100ff */
[----:B------:R-:W-:Y:S01]  /*9720*/  HADD2.F32 R60, -RZ, R60.H1_H1 ;  /* 0x3000003cff3c7230 */ /* 0x000fe20000004100 */
[C---:B------:R-:W-:Y:S01]  /*9730*/  FFMA.FTZ R66, R70.reuse, R59, RZ ;  /* 0x0000003b46427223 */ /* 0x040fe200000100ff */
[----:B------:R-:W-:Y:S01]  /*9740*/  HADD2.F32 R62, -RZ, R62.H1_H1 ;  /* 0x3000003eff3e7230 */ /* 0x000fe20000004100 */
[----:B------:R-:W-:Y:S01]  /*9750*/  FFMA.FTZ R70, R70, R61, RZ ;  /* 0x0000003d46467223 */ /* 0x000fe200000100ff */
[--C-:B------:R-:W-:Y:S01]  /*9760*/  HADD2.F32 R64, -RZ, R79.reuse.H1_H1 ;  /* 0x3000004fff407230 */ /* 0x100fe20000004100 */
[C---:B------:R-:W-:Y:S01]  /*9770*/  FFMA.FTZ R73, R69.reuse, R58, R63 ;  /* 0x0000003a45497223 */ /* 0x040fe2000001003f */
[----:B------:R-:W-:Y:S01]  /*9780*/  HADD2.F32 R63, -RZ, R79.H0_H0 ;  /* 0x2000004fff3f7230 */ /* 0x000fe20000004100 */
        /* <DEDUP_REMOVED lines=42> */
[--C-:B------:R-:W-:Y:S01]  /*9a30*/  HADD2.F32 R74, -RZ, R99.reuse.H0_H0 ;  /* 0x20000063ff4a7230 */ /* 0x100fe20000004100 */
[C---:B------:R-:W-:Y:S01]  /*9a40*/  FFMA.FTZ R93, R75.reuse, R72, R79 ;  /* 0x000000484b5d7223 */ /* 0x040fe2000001004f */
        /* <DEDUP_REMOVED lines=21> */
[----:B------:R-:W-:Y:S01]  /*9ba0*/  HADD2.F32 R80, -RZ, R94.H0_H0 ;  /* 0x2000005eff507230 */ /* 0x000fe20000004100 */
[----:B------:R-:W-:Y:S01]  /*9bb0*/  FFMA.FTZ R90, R79, R91, R12 ;  /* 0x0000005b4f5a7223 */ /* 0x000fe2000001000c */
[----:B------:R-:W-:Y:S01]  /*9bc0*/  HADD2.F32 R82, -RZ, R100.H0_H0 ;  /* 0x20000064ff527230 */ /* 0x000fe20000004100 */
[----:B------:R-:W-:Y:S01]  /*9bd0*/  FFMA.FTZ R92, R91, R81, R14 ;  /* 0x000000515b5c7223 */ /* 0x000fe2000001000e */
[----:B------:R-:W-:Y:S01]  /*9be0*/  HADD2.F32 R13, -RZ, R13.H1_H1 ;  /* 0x3000000dff0d7230 */ /* 0x000fe20000004100 */
[C---:B------:R-:W-:Y:S01]  /*9bf0*/  FMUL.FTZ R12, R30.reuse, R85 ;  /* 0x000000551e0c7220 */ /* 0x040fe20000410000 */
        /* <DEDUP_REMOVED lines=82> */
.L_x_2986:
        /* <DEDUP_REMOVED lines=59> */
.L_x_2983:
[----:B------:R-:W-:Y:S01]  /*a4d0*/  IADD3 R11, R11, 0x20, RZ ;  /* 0x000000200b0b7810 */ /* 0x000fe20007ffe0ff */
[----:B------:R-:W-:Y:S01]  /*a4e0*/  IMAD.MOV.U32 R13, RZ, RZ, c[0x0][0x18c] ;  /* 0x00006300ff0d7624 */ /* 0x000fe200078e00ff */
[----:B------:R-:W-:Y:S02]  /*a4f0*/  UIADD3 UR4, UR4, 0x40, URZ ;  /* 0x0000004004047890 */ /* 0x000fe4000fffe03f */
[----:B------:R-:W-:Y:S01]  /*a500*/  ISETP.GE.AND P0, PT, R11, c[0x0][0x1b4], PT ;  /* 0x00006d000b007a0c */ /* 0x000fe20003f06270 */
[----:B------:R-:W-:Y:S01]  /*a510*/  IMAD.WIDE R24, R13, 0x10, R24 ;  /* 0x000000100d187825 */ /* 0x000fe200078e0218 */
[----:B------:R-:W-:-:S13]  /*a520*/  ISETP.LT.AND P2, PT, R11, R0, PT ;  /* 0x000000000b00720c */ /* 0x000fda0003f41270 */
[----:B------:R-:W-:Y:S05]  /*a530*/  @!P0 BRA P2, `(.L_x_2987) ;  /* 0xffffce7000008947 */ /* 0x000fea000103ffff */
.L_x_2982:
[----:B------:R-:W-:-:S04]  /*a540*/  ISETP.GE.AND P0, PT, R11, R32, PT ;  /* 0x000000200b00720c */ /* 0x000fc80003f06270 */
[----:B------:R-:W-:-:S13]  /*a550*/  ISETP.GE.OR P0, PT, R11, c[0x0][0x1b8], P0 ;  /* 0x00006e000b007a0c */ /* 0x000fda0000706670 */
[----:B------:R-:W-:Y:S05]  /*a560*/  @P0 BRA `(.L_x_2988) ;  /* 0x000018b000000947 */ /* 0x000fea0003800000 */
.L_x_2990:
[----:B-----5:R-:W-:Y:S01]  /*a570*/  IMAD.MOV.U32 R31, RZ, RZ, c[0x0][0x18c] ;  /* 0x00006300ff1f7624 */ /* 0x020fe200078e00ff */
[----:B------:R0:W5:Y:S03]  /*a580*/  LDG.E.128.CONSTANT R72, [R24.64] ;  /* 0x0000000618487981 */ /* 0x000166000c1e9d00 */
[----:B------:R-:W-:-:S05]  /*a590*/  IMAD.WIDE R12, R31, 0x4, R24 ;  /* 0x000000041f0c7825 */ /* 0x000fca00078e0218 */
[----:B------:R0:W5:Y:S01]  /*a5a0*/  LDG.E.128.CONSTANT R16, [R12.64] ;  /* 0x000000060c107981 */ /* 0x000162000c1e9d00 */
[----:B------:R-:W-:Y:S01]  /*a5b0*/  IADD3 R11, R11, 0x20, RZ ;  /* 0x000000200b0b7810 */ /* 0x000fe20007ffe0ff */
[----:B------:R-:W-:-:S03]  /*a5c0*/  IMAD.WIDE R28, R31, 0x4, R12 ;  /* 0x000000041f1c7825 */ /* 0x000fc600078e020c */
[C---:B------:R-:W-:Y:S02]  /*a5d0*/  ISETP.GE.AND P0, PT, R11.reuse, c[0x0][0x1b8], PT ;  /* 0x00006e000b007a0c */ /* 0x040fe40003f06270 */
[----:B------:R-:W-:Y:S01]  /*a5e0*/  ISETP.LT.AND P3, PT, R11, R0, PT ;  /* 0x000000000b00720c */ /* 0x000fe20003f61270 */
[----:B------:R-:W-:Y:S10]  /*a5f0*/  @!P1 BRA `(.L_x_2989) ;  /* 0x000017f000009947 */ /* 0x000ff40003800000 */
[----:B0-----:R-:W2:Y:S01]  /*a600*/  LDG.E.128.CONSTANT R12, [R28.64] ;  /* 0x000000061c0c7981 */ /* 0x001ea2000c1e9d00 */
[----:B-----5:R-:W-:Y:S01]  /*a610*/  SHF.R.U32.HI R21, RZ, 0xf, R72 ;  /* 0x0000000fff157819 */ /* 0x020fe20000011648 */
[----:B------:R-:W-:Y:S01]  /*a620*/  IMAD.MOV.U32 R38, RZ, RZ, 0x3000 ;  /* 0x00003000ff267424 */ /* 0x000fe200078e00ff */
[----:B------:R-:W-:Y:S01]  /*a630*/  SHF.R.U32.HI R24, RZ, 0xe, R16 ;  /* 0x0000000eff187819 */ /* 0x000fe20000011610 */
[----:B------:R-:W-:Y:S01]  /*a640*/  IMAD.MOV.U32 R63, RZ, RZ, 0x2400 ;  /* 0x00002400ff3f7424 */ /* 0x000fe200078e00ff */
[----:B------:R-:W-:Y:S02]  /*a650*/  LOP3.LUT R21, R21, 0x10001, RZ, 0xc0, !PT ;  /* 0x0001000115157812 */ /* 0x000fe400078ec0ff */
[----:B------:R-:W-:-:S02]  /*a660*/  SHF.R.U32.HI R34, RZ, 0xf, R74 ;  /* 0x0000000fff227819 */ /* 0x000fc4000001164a */
[C---:B------:R-:W-:Y:S02]  /*a670*/  LOP3.LUT R32, R74.reuse, 0x380038, RZ, 0xc0, !PT ;  /* 0x003800384a207812 */ /* 0x040fe400078ec0ff */
[----:B------:R-:W-:Y:S02]  /*a680*/  SHF.R.U32.HI R65, RZ, 0x6, R74 ;  /* 0x00000006ff417819 */ /* 0x000fe4000001164a */
[----:B------:R-:W-:Y:S02]  /*a690*/  LOP3.LUT R71, R74, 0x70007, RZ, 0xc0, !PT ;  /* 0x000700074a477812 */ /* 0x000fe400078ec0ff */
[----:B------:R-:W-:Y:S02]  /*a6a0*/  SHF.R.U32.HI R37, RZ, 0xf, R75 ;  /* 0x0000000fff257819 */ /* 0x000fe4000001164b */
[----:B------:R-:W-:Y:S02]  /*a6b0*/  LOP3.LUT R21, R21, 0x20002, R24, 0xf8, !PT ;  /* 0x0002000215157812 */ /* 0x000fe400078ef818 */
[----:B------:R-:W-:-:S02]  /*a6c0*/  SHF.R.U32.HI R26, RZ, 0xf, R73 ;  /* 0x0000000fff1a7819 */ /* 0x000fc40000011649 */
[----:B------:R-:W-:Y:S02]  /*a6d0*/  LOP3.LUT R23, R73, 0x380038, RZ, 0xc0, !PT ;  /* 0x0038003849177812 */ /* 0x000fe400078ec0ff */
[----:B------:R-:W-:Y:S02]  /*a6e0*/  LOP3.LUT R20, R72, 0x380038, RZ, 0xc0, !PT ;  /* 0x0038003848147812 */ /* 0x000fe400078ec0ff */
        /* <DEDUP_REMOVED lines=12> */
[--C-:B------:R-:W-:Y:S02]  /*a7b0*/  SHF.R.U32.HI R16, RZ, 0xe, R19.reuse ;  /* 0x0000000eff107819 */ /* 0x100fe40000011613 */
[----:B------:R-:W-:Y:S02]  /*a7c0*/  LOP3.LUT R37, R37, 0x10001, RZ, 0xc0, !PT ;  /* 0x0001000125257812 */ /* 0x000fe400078ec0ff */
[----:B------:R-:W-:Y:S02]  /*a7d0*/  LOP3.LUT R18, R19, 0x380038, RZ, 0xc0, !PT ;  /* 0x0038003813127812 */ /* 0x000fe400078ec0ff */
[----:B------:R-:W-:-:S02]  /*a7e0*/  SHF.R.U32.HI R86, RZ, 0x6, R19 ;  /* 0x00000006ff567819 */ /* 0x000fc40000011613 */
[----:B------:R-:W-:Y:S02]  /*a7f0*/  LOP3.LUT R90, R19, 0x70007, RZ, 0xc0, !PT ;  /* 0x00070007135a7812 */ /* 0x000fe400078ec0ff */
[----:B------:R-:W-:Y:S02]  /*a800*/  SHF.R.U32.HI R27, RZ, 0x6, R73 ;  /* 0x00000006ff1b7819 */ /* 0x000fe40000011649 */
[----:B------:R-:W-:Y:S02]  /*a810*/  LOP3.LUT R26, R26, 0x10001, RZ, 0xc0, !PT ;  /* 0x000100011a1a7812 */ /* 0x000fe400078ec0ff */
[----:B------:R-:W-:Y:S02]  /*a820*/  LOP3.LUT R23, R23, 0x64006400, RZ, 0xfc, !PT ;  /* 0x6400640017177812 */ /* 0x000fe400078efcff */
[----:B------:R-:W-:Y:S02]  /*a830*/  SHF.R.U32.HI R25, RZ, 0x6, R72 ;  /* 0x00000006ff197819 */ /* 0x000fe40000011648 */
[----:B------:R-:W-:Y:S01]  /*a840*/  LOP3.LUT R35, R34, 0x20002, R35, 0xf8, !PT ;  /* 0x0002000222237812 */ /* 0x000fe200078ef823 */
[----:B------:R-:W-:Y:S01]  /*a850*/  HFMA2 R62, R23, R38.H0_H0, -132, -132 ;  /* 0xd820d820173e7431 */ /* 0x000fe20000040026 */
[----:B------:R-:W-:-:S02]  /*a860*/  LOP3.LUT R39, R37, 0x20002, R16, 0xf8, !PT ;  /* 0x0002000225277812 */ /* 0x000fc400078ef810 */
[----:B------:R-:W-:Y:S02]  /*a870*/  LOP3.LUT R69, R72, 0x70007, RZ, 0xc0, !PT ;  /* 0x0007000748457812 */ /* 0x000fe400078ec0ff */
[----:B------:R-:W-:Y:S02]  /*a880*/  LOP3.LUT R33, R26, 0x20002, R33, 0xf8, !PT ;  /* 0x000200021a217812 */ /* 0x000fe400078ef821 */
        /* <DEDUP_REMOVED lines=19> */
[----:B------:R-:W-:Y:S02]  /*a9c0*/  LOP3.LUT R75, R75, 0x70007, RZ, 0xc0, !PT ;  /* 0x000700074b4b7812 */ /* 0x000fe400078ec0ff */
[----:B------:R-:W-:Y:S02]  /*a9d0*/  LOP3.LUT R87, R87, 0x64006400, RZ, 0xfc, !PT ;  /* 0x6400640057577812 */ /* 0x000fe400078efcff */
[----:B------:R-:W-:-:S02]  /*a9e0*/  LOP3.LUT R75, R75, 0x64006400, RZ, 0xfc, !PT ;  /* 0x640064004b4b7812 */ /* 0x000fc400078efcff */
[----:B------:R-:W-:Y:S02]  /*a9f0*/  LOP3.LUT R89, R89, 0x64006400, RZ, 0xfc, !PT ;  /* 0x6400640059597812 */ /* 0x000fe400078efcff */
[----:B------:R-:W-:Y:S02]  /*aa00*/  LOP3.LUT R94, R90, 0x64006400, RZ, 0xfc, !PT ;  /* 0x640064005a5e7812 */ /* 0x000fe400078efcff */
[----:B------:R-:W-:Y:S02]  /*aa10*/  ISETP.GE.AND P2, PT, R2, 0x2, PT ;  /* 0x000000020200780c */ /* 0x000fe40003f46270 */
[----:B------:R-:W-:Y:S01]  /*aa20*/  PRMT R4, R4, 0x5410, R5 ;  /* 0x0000541004047816 */ /* 0x000fe20000000005 */
[----:B------:R-:W-:Y:S01]  /*aa30*/  HADD2 R94, R94, -1028, -1028 ;  /* 0xe404e4045e5e7430 */ /* 0x000fe20000000000 */
[----:B------:R-:W-:Y:S02]  /*aa40*/  PRMT R6, R6, 0x5410, R7 ;  /* 0x0000541006067816 */ /* 0x000fe40000000007 */
[----:B--2---:R-:W-:-:S02]  /*aa50*/  SHF.R.U32.HI R74, RZ, 0xd, R12 ;  /* 0x0000000dff4a7819 */ /* 0x004fc4000001160c */
[--C-:B------:R-:W-:Y:S02]  /*aa60*/  SHF.R.U32.HI R66, RZ, 0xd, R13.reuse ;  /* 0x0000000dff427819 */ /* 0x100fe4000001160d */
        /* <DEDUP_REMOVED lines=8> */
[----:B------:R-:W-:Y:S01]  /*aaf0*/  LOP3.LUT R20, R65, 0x380038, RZ, 0xc0, !PT ;  /* 0x0038003841147812 */ /* 0x000fe200078ec0ff */
[----:B------:R-:W-:Y:S01]  /*ab00*/  HFMA2 R64, R13, R38.H0_H0, -132, -132 ;  /* 0xd820d8200d407431 */ /* 0x000fe20000040026 */
[--C-:B------:R-:W-:Y:S02]  /*ab10*/  SHF.R.U32.HI R70, RZ, 0xd, R15.reuse ;  /* 0x0000000dff467819 */ /* 0x100fe4000001160f */
[----:B------:R-:W-:Y:S02]  /*ab20*/  LOP3.LUT R37, R15, 0x380038, RZ, 0xc0, !PT ;  /* 0x003800380f257812 */ /* 0x000fe400078ec0ff */
[----:B------:R-:W-:-:S02]  /*ab30*/  SHF.R.U32.HI R78, RZ, 0x6, R15 ;  /* 0x00000006ff4e7819 */ /* 0x000fc4000001160f */
[----:B------:R-:W-:Y:S02]  /*ab40*/  LOP3.LUT R84, R15, 0x70007, RZ, 0xc0, !PT ;  /* 0x000700070f547812 */ /* 0x000fe400078ec0ff */
[C---:B------:R-:W-:Y:S02]  /*ab50*/  LOP3.LUT R16, R12.reuse, 0x380038, RZ, 0xc0, !PT ;  /* 0x003800380c107812 */ /* 0x040fe400078ec0ff */
[----:B------:R-:W-:Y:S02]  /*ab60*/  SHF.R.U32.HI R72, RZ, 0x6, R12 ;  /* 0x00000006ff487819 */ /* 0x000fe4000001160c */
        /* <DEDUP_REMOVED lines=72> */
[----:B------:R-:W1:Y:S01]  /*aff0*/  LDS.128 R12, [UR4+0x10] ;  /* 0x00001004ff0c7984 */ /* 0x000e620008000c00 */
        /* <DEDUP_REMOVED lines=23> */
[-C--:B------:R-:W-:Y:S01]  /*b170*/  HFMA2 R67, R71, R20.reuse, RZ.H0_H0 ;  /* 0x0000001447437231 */ /* 0x080fe200000400ff */
[----:B------:R-:W-:Y:S01]  /*b180*/  LOP3.LUT R16, R16, 0x64006400, RZ, 0xfc, !PT ;  /* 0x6400640010107812 */ /* 0x000fe200078efcff */
[----:B------:R-:W-:Y:S01]  /*b190*/  HADD2 R25, R75, -1028, -1028 ;  /* 0xe404e4044b197430 */ /* 0x000fe20000000000 */
[-C--:B------:R-:W-:Y:S01]  /*b1a0*/  HFMA2.MMA R92, R26, R21.reuse, R69 ;  /* 0x000000151a5c7235 */ /* 0x080fe20000000045 */
[-C--:B------:R-:W-:Y:S01]  /*b1b0*/  HFMA2 R91, R62, R21.reuse, R67 ;  /* 0x000000153e5b7231 */ /* 0x080fe20000000043 */
[----:B------:R-:W-:Y:S01]  /*b1c0*/  HFMA2.MMA R19, R64, R21, R19 ;  /* 0x0000001540137235 */ /* 0x000fe20000000013 */
[----:B------:R-:W-:Y:S01]  /*b1d0*/  HADD2 R67, R65, -1028, -1028 ;  /* 0xe404e40441437430 */ /* 0x000fe20000000000 */
[----:B------:R-:W-:Y:S01]  /*b1e0*/  LOP3.LUT R18, R18, 0x64006400, RZ, 0xfc, !PT ;  /* 0x6400640012127812 */ /* 0x000fe200078efcff */
[----:B------:R-:W-:Y:S01]  /*b1f0*/  HADD2 R75, R16, -1028, -1028 ;  /* 0xe404e404104b7430 */ /* 0x000fe20000000000 */
[----:B------:R-:W-:Y:S01]  /*b200*/  LOP3.LUT R80, R80, 0x70007, RZ, 0xc0, !PT ;  /* 0x0007000750507812 */ /* 0x000fe200078ec0ff */
[----:B------:R-:W-:Y:S01]  /*b210*/  HFMA2 R20, R25, R20, RZ.H0_H0 ;  /* 0x0000001419147231 */ /* 0x000fe200000400ff */
[----:B------:R-:W-:Y:S01]  /*b220*/  LOP3.LUT R85, R85, 0x70007, RZ, 0xc0, !PT ;  /* 0x0007000755557812 */ /* 0x000fe200078ec0ff */
[-C--:B------:R-:W-:Y:S01]  /*b230*/  HFMA2.MMA R92, R67, R22.reuse, R92 ;  /* 0x00000016435c7235 */ /* 0x080fe2000000005c */
[----:B------:R-:W-:Y:S01]  /*b240*/  HADD2 R69, R18, -1028, -1028 ;  /* 0xe404e40412457430 */ /* 0x000fe20000000000 */
[----:B------:R-:W-:Y:S01]  /*b250*/  LOP3.LUT R80, R80, 0x64006400, RZ, 0xfc, !PT ;  /* 0x6400640050507812 */ /* 0x000fe200078efcff */
[----:B------:R-:W-:Y:S01]  /*b260*/  HFMA2 R21, R24, R21, R20 ;  /* 0x0000001518157231 */ /* 0x000fe20000000014 */
[----:B------:R-:W-:Y:S01]  /*b270*/  HFMA2.MMA R20, R75, R22, R19 ;  /* 0x000000164b147235 */ /* 0x000fe20000000013 */
[----:B------:R-:W-:Y:S01]  /*b280*/  HADD2 R65, R17, -1028, -1028 ;  /* 0xe404e40411417430 */ /* 0x000fe20000000000 */
[-C--:B------:R-:W-:Y:S01]  /*b290*/  HFMA2.MMA R92, R56, R23.reuse, R92 ;  /* 0x00000017385c7235 */ /* 0x080fe2000000005c */
[-C--:B------:R-:W-:Y:S01]  /*b2a0*/  HFMA2 R91, R69, R22.reuse, R91 ;  /* 0x00000016455b7231 */ /* 0x080fe2000000005b */
[----:B------:R-:W0:Y:S01]  /*b2b0*/  LDS.128 R16, [UR4+0x20] ;  /* 0x00002004ff107984 */ /* 0x000e220008000c00 */
        /* <DEDUP_REMOVED lines=26> */
[----:B------:R-:W1:Y:S01]  /*b460*/  LDS.128 R20, [UR4+0x30] ;  /* 0x00003004ff147984 */ /* 0x000e620008000c00 */
[----:B------:R-:W-:Y:S01]  /*b470*/  HADD2 R96, R85, -1028, -1028 ;  /* 0xe404e40455607430 */ /* 0x000fe20000000000 */
        /* <DEDUP_REMOVED lines=21> */
[-C--:B------:R-:W-:Y:S01]  /*b5d0*/  HFMA2 R91, R34, R17.reuse, R91 ;  /* 0x00000011225b7231 */ /* 0x080fe2000000005b */
[----:B------:R-:W-:Y:S01]  /*b5e0*/  LOP3.LUT R76, R76, 0x70007, RZ, 0xc0, !PT ;  /* 0x000700074c4c7812 */ /* 0x000fe200078ec0ff */
[-C--:B------:R-:W-:Y:S01]  /*b5f0*/  HFMA2.MMA R12, R79, R18.reuse, R12 ;  /* 0x000000124f0c7235 */ /* 0x080fe2000000000c */
[----:B------:R-:W-:Y:S01]  /*b600*/  LOP3.LUT R89, R77, 0x64006400, RZ, 0xfc, !PT ;  /* 0x640064004d597812 */ /* 0x000fe200078efcff */
        /* <DEDUP_REMOVED lines=14> */
[-C--:B-1----:R-:W-:Y:S01]  /*b6f0*/  HFMA2.MMA R12, R77, R20.reuse, R12 ;  /* 0x000000144d0c7235 */ /* 0x082fe2000000000c */
        /* <DEDUP_REMOVED lines=14> */
[----:B------:R-:W-:Y:S01]  /*b7e0*/  HADD2 R66, R74, -1028, -1028 ;  /* 0xe404e4044a427430 */ /* 0x000fe20000000000 */
[----:B------:R-:W-:Y:S01]  /*b7f0*/  HFMA2.MMA R16, R33, R22, R16 ;  /* 0x0000001621107235 */ /* 0x000fe20000000010 */
[----:B------:R-:W-:-:S02]  /*b800*/  HFMA2 R19, R38, R21, R19 ;  /* 0x0000001526137231 */ /* 0x000fc40000000013 */
[----:B------:R-:W-:Y:S02]  /*b810*/  HADD2 R70, R13, -1028, -1028 ;  /* 0xe404e4040d467430 */ /* 0x000fe40000000000 */
[-C--:B------:R-:W-:Y:S01]  /*b820*/  HFMA2.MMA R14, R66, R23.reuse, R14 ;  /* 0x00000017420e7235 */ /* 0x080fe2000000000e */
[-C--:B------:R-:W-:Y:S02]  /*b830*/  HFMA2 R15, R35, R22.reuse, R15 ;  /* 0x00000016230f7231 */ /* 0x080fe4000000000f */
        /* <DEDUP_REMOVED lines=30> */
[----:B------:R-:W0:Y:S01]  /*ba20*/  LDS.128 R24, [UR4+0x70] ;  /* 0x00007004ff187984 */ /* 0x000e220008000c00 */
[----:B------:R-:W-:-:S02]  /*ba30*/  HFMA2 R71, R58, R15, R71 ;  /* 0x0000000f3a477231 */ /* 0x000fc40000000047 */
[-C--:B------:R-:W-:Y:S01]  /*ba40*/  HFMA2.MMA R73, R60, R15.reuse, R73 ;  /* 0x0000000f3c497235 */ /* 0x080fe20000000049 */
[----:B------:R-:W-:Y:S01]  /*ba50*/  HFMA2 R13, R54, R15, R13 ;  /* 0x0000000f360d7231 */ /* 0x000fe2000000000d */
[----:B------:R-:W-:-:S03]  /*ba60*/  HFMA2.MMA R12, R56, R15, R12 ;  /* 0x0000000f380c7235 */ /* 0x000fc6000000000c */
        /* <DEDUP_REMOVED lines=56> */
.L_x_2989:
[----:B------:R-:W-:Y:S01]  /*bdf0*/  UIADD3 UR4, UR4, 0x40, URZ ;  /* 0x0000004004047890 */ /* 0x000fe2000fffe03f */
[----:B0-----:R-:W-:Y:S01]  /*be00*/  IMAD.WIDE R24, R31, 0x4, R28 ;  /* 0x000000041f187825 */ /* 0x001fe200078e021c */
[----:B------:R-:W-:Y:S06]  /*be10*/  @!P0 BRA P3, `(.L_x_2990) ;  /* 0xffffe75000008947 */ /* 0x000fec000183ffff */
.L_x_2988:
        /* <DEDUP_REMOVED lines=17> */
.L_x_2994:
[----:B------:R-:W0:Y:S02]  /*bf30*/  LDS R10, [R6] ;  /* 0x00000000060a7984 */ /* 0x000e240000000800 */
[----:B0-----:R-:W-:-:S06]  /*bf40*/  HADD2 R11, R10, R7 ;  /* 0x000000070a0b7230 */ /* 0x001fcc0000000000 */
[----:B------:R-:W0:Y:S02]  /*bf50*/  ATOMS.CAST.SPIN R11, [R6], R10, R11 ;  /* 0x0000000a060b738d */ /* 0x000e24000180000b */
[----:B0-----:R-:W-:-:S13]  /*bf60*/  ISETP.EQ.U32.AND P0, PT, R11, 0x1, PT ;  /* 0x000000010b00780c */ /* 0x001fda0003f02070 */
[----:B------:R-:W-:Y:S05]  /*bf70*/  @!P0 BRA `(.L_x_2994) ;  /* 0xffffffb000008947 */ /* 0x000fea000383ffff */
[----:B------:R-:W-:Y:S05]  /*bf80*/  BRA `(.L_x_2992) ;  /* 0x0000003000007947 */ /* 0x000fea0003800000 */
.L_x_2993:
[----:B------:R-:W2:Y:S02]  /*bf90*/  LD.E R6, [R4.64] ;  /* 0x0000000604067980 */ /* 0x000ea4000c101900 */
[----:B--2---:R-:W-:-:S05]  /*bfa0*/  IMAD.IADD R7, R10, 0x1, R6 ;  /* 0x000000010a077824 */ /* 0x004fca00078e0206 */
[----:B------:R0:W-:Y:S02]  /*bfb0*/  ST.E [R4.64], R7 ;  /* 0x0000000704007985 */ /* 0x0001e4000c101906 */
.L_x_2992:
[----:B------:R-:W-:Y:S05]  /*bfc0*/  BSYNC B0 ;  /* 0x0000000000007941 */ /* 0x000fea0003800000 */
.L_x_2991:
[----:B------:R-:W2:Y:S01]  /*bfd0*/  ATOM.E.ADD.F16x2.RN.STRONG.GPU P0, RZ, [R4.64+0x4], R9 ;  /* 0x0000040904ff798a */ /* 0x000ea2000810e9c6 */
[----:B------:R-:W-:Y:S01]  /*bfe0*/  BSSY B0, `(.L_x_2995) ;  /* 0x000000f000007945 */ /* 0x000fe20003800000 */
[----:B--2---:R-:W-:Y:S05]  /*bff0*/  @P0 BRA `(.L_x_2996) ;  /* 0x000000d000000947 */ /* 0x004fea0003800000 */
[----:B------:R-:W1:Y:S02]  /*c000*/  QSPC.E.S P0, RZ, [R4+0x4] ;  /* 0x0000040004ff73aa */ /* 0x000e640000000500 */
[----:B-1----:R-:W-:Y:S05]  /*c010*/  @!P0 BRA `(.L_x_2997) ;  /* 0x0000008000008947 */ /* 0x002fea0003800000 */
[----:B0-----:R-:W-:-:S04]  /*c020*/  IADD3 R4, R4, 0x4, RZ ;  /* 0x0000000404047810 */ /* 0x001fc80007ffe0ff */
[----:B------:R-:W-:-:S05]  /*c030*/  LOP3.LUT R4, R4, 0xffffff, RZ, 0xc0, !PT ;  /* 0x00ffffff04047812 */ /* 0x000fca00078ec0ff */
.L_x_2998:
[----:B------:R-:W0:Y:S02]  /*c040*/  LDS R6, [R4] ;  /* 0x0000000004067984 */ /* 0x000e240000000800 */
[----:B0-----:R-:W-:-:S10]  /*c050*/  HFMA2.MMA R7, R6, 1, 1, R9 ;  /* 0x3c003c0006077835 */ /* 0x001fd40000000009 */
[----:B------:R-:W0:Y:S02]  /*c060*/  ATOMS.CAST.SPIN R7, [R4], R6, R7 ;  /* 0x000000060407738d */ /* 0x000e240001800007 */
[----:B0-----:R-:W-:-:S13]  /*c070*/  ISETP.EQ.U32.AND P0, PT, R7, 0x1, PT ;  /* 0x000000010700780c */ /* 0x001fda0003f02070 */
[----:B------:R-:W-:Y:S05]  /*c080*/  @!P0 BRA `(.L_x_2998) ;  /* 0xffffffb000008947 */ /* 0x000fea000383ffff */
[----:B------:R-:W-:Y:S05]  /*c090*/  BRA `(.L_x_2996) ;  /* 0x0000003000007947 */ /* 0x000fea0003800000 */
.L_x_2997:
[----:B------:R-:W2:Y:S02]  /*c0a0*/  LD.E R6, [R4.64+0x4] ;  /* 0x0000040604067980 */ /* 0x000ea4000c101900 */
[----:B0-2---:R-:W-:-:S05]  /*c0b0*/  IMAD.IADD R7, R9, 0x1, R6 ;  /* 0x0000000109077824 */ /* 0x005fca00078e0206 */
[----:B------:R0:W-:Y:S02]  /*c0c0*/  ST.E [R4.64+0x4], R7 ;  /* 0x0000040704007985 */ /* 0x0001e4000c101906 */
.L_x_2996:
[----:B------:R-:W-:Y:S05]  /*c0d0*/  BSYNC B0 ;  /* 0x0000000000007941 */ /* 0x000fea0003800000 */
.L_x_2995:
        /* <DEDUP_REMOVED lines=11> */
.L_x_3002:
[----:B------:R-:W0:Y:S02]  /*c190*/  LDS R2, [R0] ;  /* 0x0000000000027984 */ /* 0x000e240000000800 */
[----:B0-----:R-:W-:-:S06]  /*c1a0*/  HADD2 R3, R2, R7 ;  /* 0x0000000702037230 */ /* 0x001fcc0000000000 */
[----:B------:R-:W0:Y:S02]  /*c1b0*/  ATOMS.CAST.SPIN R3, [R0], R2, R3 ;  /* 0x000000020003738d */ /* 0x000e240001800003 */
[----:B0-----:R-:W-:-:S13]  /*c1c0*/  ISETP.EQ.U32.AND P0, PT, R3, 0x1, PT ;  /* 0x000000010300780c */ /* 0x001fda0003f02070 */
[----:B------:R-:W-:Y:S05]  /*c1d0*/  @!P0 BRA `(.L_x_3002) ;  /* 0xffffffb000008947 */ /* 0x000fea000383ffff */
[----:B------:R-:W-:Y:S05]  /*c1e0*/  BRA `(.L_x_3000) ;  /* 0x0000003000007947 */ /* 0x000fea0003800000 */
.L_x_3001:
[----:B------:R-:W2:Y:S02]  /*c1f0*/  LD.E R0, [R4.64] ;  /* 0x0000000604007980 */ /* 0x000ea4000c101900 */
[----:B--2---:R-:W-:-:S05]  /*c200*/  IMAD.IADD R3, R3, 0x1, R0 ;  /* 0x0000000103037824 */ /* 0x004fca00078e0200 */
[----:B------:R0:W-:Y:S02]  /*c210*/  ST.E [R4.64], R3 ;  /* 0x0000000304007985 */ /* 0x0001e4000c101906 */
.L_x_3000:
[----:B------:R-:W-:Y:S05]  /*c220*/  BSYNC B0 ;  /* 0x0000000000007941 */ /* 0x000fea0003800000 */
.L_x_2999:
[----:B------:R-:W2:Y:S02]  /*c230*/  ATOM.E.ADD.F16x2.RN.STRONG.GPU P0, RZ, [R4.64+0x4], R8 ;  /* 0x0000040804ff798a */ /* 0x000ea4000810e9c6 */
[----:B--2---:R-:W-:Y:S05]  /*c240*/  @P0 EXIT ;  /* 0x000000000000094d */ /* 0x004fea0003800000 */
[----:B------:R-:W1:Y:S02]  /*c250*/  QSPC.E.S P0, RZ, [R4+0x4] ;  /* 0x0000040004ff73aa */ /* 0x000e640000000500 */
[----:B-1----:R-:W-:Y:S05]  /*c260*/  @!P0 BRA `(.L_x_3003) ;  /* 0x0000008000008947 */ /* 0x002fea0003800000 */
[----:B0-----:R-:W-:-:S04]  /*c270*/  IADD3 R4, R4, 0x4, RZ ;  /* 0x0000000404047810 */ /* 0x001fc80007ffe0ff */
[----:B------:R-:W-:-:S05]  /*c280*/  LOP3.LUT R4, R4, 0xffffff, RZ, 0xc0, !PT ;  /* 0x00ffffff04047812 */ /* 0x000fca00078ec0ff */
.L_x_3004:
[----:B------:R-:W0:Y:S02]  /*c290*/  LDS R2, [R4] ;  /* 0x0000000004027984 */ /* 0x000e240000000800 */
[----:B0-----:R-:W-:-:S10]  /*c2a0*/  HFMA2.MMA R3, R2, 1, 1, R8 ;  /* 0x3c003c0002037835 */ /* 0x001fd40000000008 */
[----:B------:R-:W0:Y:S02]  /*c2b0*/  ATOMS.CAST.SPIN R3, [R4], R2, R3 ;  /* 0x000000020403738d */ /* 0x000e240001800003 */
[----:B0-----:R-:W-:-:S13]  /*c2c0*/  ISETP.EQ.U32.AND P0, PT, R3, 0x1, PT ;  /* 0x000000010300780c */ /* 0x001fda0003f02070 */
[----:B------:R-:W-:Y:S05]  /*c2d0*/  @!P0 BRA `(.L_x_3004) ;  /* 0xffffffb000008947 */ /* 0x000fea000383ffff */
[----:B------:R-:W-:Y:S05]  /*c2e0*/  EXIT ;  /* 0x000000000000794d */ /* 0x000fea0003800000 */
.L_x_3003:
[----:B------:R-:W2:Y:S02]  /*c2f0*/  LD.E R0, [R4.64+0x4] ;  /* 0x0000040604007980 */ /* 0x000ea4000c101900 */
[----:B0-2---:R-:W-:-:S05]  /*c300*/  IMAD.IADD R3, R8, 0x1, R0 ;  /* 0x0000000108037824 */ /* 0x005fca00078e0200 */
[----:B------:R-:W-:Y:S01]  /*c310*/  ST.E [R4.64+0x4], R3 ;  /* 0x0000040304007985 */ /* 0x000fe2000c101906 */
[----:B------:R-:W-:Y:S05]  /*c320*/  EXIT ;  /* 0x000000000000794d */ /* 0x000fea0003800000 */
.L_x_3005:
        /* <DEDUP_REMOVED lines=13> */
.L_x_3774:


//--------------------- .text._Z23gemm_half_q_half_kernelILi2ELi176ELb0ELb0ELi32EEvPK6__halfPKjS4_S2_PS0_iiiiPKtS7_iiiiiibS2_i --------------------------
	.section	.text._Z23gemm_half_q_half_kernelILi2ELi176ELb0ELb0ELi32EEvPK6__halfPKjS4_S2_PS0_iiiiPKtS7_iiiiiibS2_i,"ax",@progbits
	.sectioninfo	@"SHI_REGISTERS=96"
	.align	128
        .global         _Z23gemm_half_q_half_kernelILi2ELi176ELb0ELb0ELi32EEvPK6__halfPKjS4_S2_PS0_iiiiPKtS7_iiiiiibS2_i
        .type           _Z23gemm_half_q_half_kernelILi2ELi176ELb0ELb0ELi32EEvPK6__halfPKjS4_S2_PS0_iiiiPKtS7_iiiiiibS2_i,@function
        .size           _Z23gemm_half_q_half_kernelILi2ELi176ELb0ELb0ELi32EEvPK6__halfPKjS4_S2_PS0_iiiiPKtS7_iiiiiibS2_i,(.L_x_3775 - _Z23gemm_half_q_half_kernelILi2ELi176ELb0ELb0ELi32EEvPK6__halfPKjS4_S2_PS0_iiiiPKtS7_iiiiiibS2_i)
        .other          _Z23gemm_half_q_half_kernelILi2ELi176ELb0ELb0ELi32EEvPK6__halfPKjS4_S2_PS0_iiiiPKtS7_iiiiiibS2_i,@"STO_CUDA_ENTRY STV_DEFAULT"
_Z23gemm_half_q_half_kernelILi2ELi176ELb0ELb0ELi32EEvPK6__halfPKjS4_S2_PS0_iiiiPKtS7_iiiiiibS2_i:
.text._Z23gemm_half_q_half_kernelILi2ELi176ELb0ELb0ELi32EEvPK6__halfPKjS4_S2_PS0_iiiiPKtS7_iiiiiibS2_i:
        /* <DEDUP_REMOVED lines=39> */
.L_x_3010:
        /* <DEDUP_REMOVED lines=17> */
.L_x_3009:
        /* <DEDUP_REMOVED lines=17> */
.L_x_3008:
        /* <DEDUP_REMOVED lines=13> */
.L_x_3012:
        /* <DEDUP_REMOVED lines=17> */
.L_x_3011:
        /* <DEDUP_REMOVED lines=15> */
.L_x_3007:
[----:B------:R-:W-:Y:S05]  /*0760*/  BSYNC B0 ;  /* 0x0000000000007941 */ /* 0x000fea0003800000 */
.L_x_3006:
        /* <DEDUP_REMOVED lines=15> */
[----:B0-----:R-:W-:Y:S01]  /*0860*/  IMAD.WIDE R4, R4, R13, c[0x0][0x180] ;  /* 0x0000600004047625 */ /* 0x001fe200078e020d */
[----:B------:R-:W-:Y:S05]  /*0870*/  @!P2 BRA `(.L_x_3014) ;  /* 0x000000d00000a947 */ /* 0x000fea0003800000 */
[----:B------:R-:W-:Y:S02]  /*0880*/  PLOP3.LUT P0, PT, PT, PT, PT, 0x8, 0x0 ;  /* 0x000000000000781c */ /* 0x000fe40003f0e170 */
[----:B------:R-:W-:Y:S02]  /*0890*/  IADD3 R12, R42, -0x3, RZ ;  /* 0xfffffffd2a0c7810 */ /* 0x000fe40007ffe0ff */
.L_x_3015:
        /* <DEDUP_REMOVED lines=11> */
.L_x_3014:
        /* <DEDUP_REMOVED lines=10> */
.L_x_3013:
        /* <DEDUP_REMOVED lines=67> */
.L_x_3017:
        /* <DEDUP_REMOVED lines=41> */
.L_x_3016:
        /* <DEDUP_REMOVED lines=20> */
.L_x_3023:
[----:B------:R-:W-:-:S04]  /*11f0*/  IMAD.MOV.U32 R31, RZ, RZ, c[0x0][0x18c] ;  /* 0x00006300ff1f7624 */ /* 0x000fc800078e00ff */
[----:B-----5:R-:W-:-:S06]  /*1200*/  IMAD.WIDE R4, R31, 0x8, R24 ;  /* 0x000000081f047825 */ /* 0x020fcc00078e0218 */
[C---:B------:R-:W-:Y:S02]  /*1210*/  IMAD.WIDE R8, R31.reuse, 0x8, R4 ;  /* 0x000000081f087825 */ /* 0x040fe400078e0204 */
[----:B------:R-:W5:Y:S04]  /*1220*/  LDG.E.128.CONSTANT R4, [R4.64] ;  /* 0x0000000604047981 */ /* 0x000f68000c1e9d00 */
[----:B------:R-:W-:Y:S02]  /*1230*/  IMAD.WIDE R2, R31, 0x8, R8 ;  /* 0x000000081f027825 */ /* 0x000fe400078e0208 */
[----:B------:R-:W5:Y:S04]  /*1240*/  LDG.E.128.CONSTANT R8, [R8.64] ;  /* 0x0000000608087981 */ /* 0x000f68000c1e9d00 */
[----:B------:R0:W5:Y:S01]  /*1250*/  LDG.E.128.CONSTANT R12, [R2.64] ;  /* 0x00000006020c7981 */ /* 0x000162000c1e9d00 */
[----:B------:R-:W-:Y:S01]  /*1260*/  IMAD.MOV.U32 R16, RZ, RZ, R20 ;  /* 0x000000ffff107224 */ /* 0x000fe200078e0014 */
        /* <DEDUP_REMOVED lines=16> */
[----:B------:R-:W-:Y:S02]  /*1370*/  LEA.HI R60, R24, 0xffffff80, RZ, 0x8 ;  /* 0xffffff80183c7811 */ /* 0x000fe400078f40ff */
[----:B------:R-:W-:Y:S02]  /*1380*/  LEA.HI R58, R26, 0xffffff80, RZ, 0x8 ;  /* 0xffffff801a3a7811 */ /* 0x000fe400078f40ff */
[----:B------:R-:W-:-:S02]  /*1390*/  SHF.R.U32.HI R62, RZ, 0x8, R26 ;  /* 0x00000008ff3e7819 */ /* 0x000fc4000001161a */
[----:B------:R-:W-:Y:S01]  /*13a0*/  SHF.R.U32.HI R26, RZ, 0x10, R26 ;  /* 0x00000010ff1a7819 */ /* 0x000fe2000001161a */
[----:B------:R1:W-:Y:S01]  /*13b0*/  I2F.F16 R53, R34 ;  /* 0x0000002200357306 */ /* 0x0003e20000200c00 */
[----:B------:R-:W-:Y:S02]  /*13c0*/  LEA.HI R59, R25, 0xffffff80, RZ, 0x8 ;  /* 0xffffff80193b7811 */ /* 0x000fe400078f40ff */
[----:B------:R-:W-:Y:S02]  /*13d0*/  LOP3.LUT R63, R62, 0xff, RZ, 0xc0, !PT ;  /* 0x000000ff3e3f7812 */ /* 0x000fe400078ec0ff */
[----:B------:R-:W-:Y:S02]  /*13e0*/  LOP3.LUT R26, R26, 0xff, RZ, 0xc0, !PT ;  /* 0x000000ff1a1a7812 */ /* 0x000fe400078ec0ff */
[----:B------:R-:W-:Y:S01]  /*13f0*/  LEA.HI R57, R27, 0xffffff80, RZ, 0x8 ;  /* 0xffffff801b397811 */ /* 0x000fe200078f40ff */
[----:B------:R2:W3:Y:S01]  /*1400*/  I2F.F16 R50, R35 ;  /* 0x0000002300327306 */ /* 0x0004e20000200c00 */
[----:B-1----:R-:W-:-:S02]  /*1410*/  SHF.R.U32.HI R34, RZ, 0x8, R24 ;  /* 0x00000008ff227819 */ /* 0x002fc40000011618 */
[----:B------:R-:W-:Y:S02]  /*1420*/  SHF.R.U32.HI R24, RZ, 0x10, R24 ;  /* 0x00000010ff187819 */ /* 0x000fe40000011618 */
[----:B------:R-:W-:Y:S02]  /*1430*/  LOP3.LUT R34, R34, 0xff, RZ, 0xc0, !PT ;  /* 0x000000ff22227812 */ /* 0x000fe400078ec0ff */
[----:B------:R-:W-:Y:S01]  /*1440*/  LOP3.LUT R24, R24, 0xff, RZ, 0xc0, !PT ;  /* 0x000000ff18187812 */ /* 0x000fe200078ec0ff */
[----:B------:R-:W1:Y:S01]  /*1450*/  I2F.F16 R52, R52 ;  /* 0x0000003400347306 */ /* 0x000e620000200c00 */
[----:B------:R-:W-:Y:S02]  /*1460*/  IADD3 R56, R34, -0x80, RZ ;  /* 0xffffff8022387810 */ /* 0x000fe40007ffe0ff */
[----:B------:R-:W-:Y:S02]  /*1470*/  SHF.R.U32.HI R34, RZ, 0x8, R25 ;  /* 0x00000008ff227819 */ /* 0x000fe40000011619 */
[----:B------:R-:W-:-:S02]  /*1480*/  IADD3 R24, R24, -0x80, RZ ;  /* 0xffffff8018187810 */ /* 0x000fc40007ffe0ff */
[----:B------:R-:W-:Y:S01]  /*1490*/  LOP3.LUT R61, R34, 0xff, RZ, 0xc0, !PT ;  /* 0x000000ff223d7812 */ /* 0x000fe200078ec0ff */
[----:B------:R-:W4:Y:S01]  /*14a0*/  I2F.F16 R56, R56 ;  /* 0x0000003800387306 */ /* 0x000f220000200c00 */
[----:B--2---:R-:W2:Y:S01]  /*14b0*/  LDS.64 R34, [UR4] ;  /* 0x00000004ff227984 */ /* 0x004ea20008000a00 */
[----:B------:R-:W-:Y:S01]  /*14c0*/  SHF.R.U32.HI R25, RZ, 0x10, R25 ;  /* 0x00000010ff197819 */ /* 0x000fe20000011619 */
[----:B---3--:R-:W-:Y:S01]  /*14d0*/  HADD2.F32 R50, -RZ, R50.H0_H0 ;  /* 0x20000032ff327230 */ /* 0x008fe20000004100 */
[----:B------:R-:W-:Y:S02]  /*14e0*/  IADD3 R61, R61, -0x80, RZ ;  /* 0xffffff803d3d7810 */ /* 0x000fe40007ffe0ff */
[----:B------:R-:W-:Y:S02]  /*14f0*/  LEA.HI R33, R20, 0xffffff80, RZ, 0x8 ;  /* 0xffffff8014217811 */ /* 0x000fe400078f40ff */
[----:B------:R3:W-:Y:S01]  /*1500*/  I2F.F16 R55, R24 ;  /* 0x0000001800377306 */ /* 0x0007e20000200c00 */
[----:B------:R-:W-:-:S02]  /*1510*/  LOP3.LUT R25, R25, 0xff, RZ, 0xc0, !PT ;  /* 0x000000ff19197812 */ /* 0x000fc400078ec0ff */
[----:B------:R-:W-:Y:S02]  /*1520*/  IADD3 R69, R63, -0x80, RZ ;  /* 0xffffff803f457810 */ /* 0x000fe40007ffe0ff */
[----:B------:R-:W-:Y:S02]  /*1530*/  IADD3 R26, R26, -0x80, RZ ;  /* 0xffffff801a1a7810 */ /* 0x000fe40007ffe0ff */
[----:B------:R-:W-:Y:S01]  /*1540*/  IADD3 R25, R25, -0x80, RZ ;  /* 0xffffff8019197810 */ /* 0x000fe20007ffe0ff */
[----:B------:R0:W-:Y:S01]  /*1550*/  I2F.F16 R64, R61 ;  /* 0x0000003d00407306 */ /* 0x0001e20000200c00 */
[----:B---3--:R-:W-:Y:S02]  /*1560*/  SHF.R.U32.HI R24, RZ, 0x8, R27 ;  /* 0x00000008ff187819 */ /* 0x008fe4000001161b */
[----:B------:R-:W-:Y:S02]  /*1570*/  LEA.HI R43, R21, 0xffffff80, RZ, 0x8 ;  /* 0xffffff80152b7811 */ /* 0x000fe400078f40ff */
[----:B------:R-:W-:-:S02]  /*1580*/  LOP3.LUT R24, R24, 0xff, RZ, 0xc0, !PT ;  /* 0x000000ff18187812 */ /* 0x000fc400078ec0ff */
[----:B------:R-:W-:Y:S01]  /*1590*/  LOP3.LUT R47, R21, 0xff, RZ, 0xc0, !PT ;  /* 0x000000ff152f7812 */ /* 0x000fe200078ec0ff */
[----:B------:R3:W-:Y:S01]  /*15a0*/  I2F.F16 R63, R26 ;  /* 0x0000001a003f7306 */ /* 0x0007e20000200c00 */
[----:B0-----:R-:W-:Y:S02]  /*15b0*/  SHF.R.U32.HI R61, RZ, 0x10, R27 ;  /* 0x00000010ff3d7819 */ /* 0x001fe4000001161b */
[----:B------:R-:W-:Y:S02]  /*15c0*/  IADD3 R27, R24, -0x80, RZ ;  /* 0xffffff80181b7810 */ /* 0x000fe40007ffe0ff */
[--C-:B------:R-:W-:Y:S02]  /*15d0*/  SHF.R.U32.HI R24, RZ, 0x8, R20.reuse ;  /* 0x00000008ff187819 */ /* 0x100fe40000011614 */
[----:B------:R-:W-:Y:S01]  /*15e0*/  SHF.R.U32.HI R20, RZ, 0x10, R20 ;  /* 0x00000010ff147819 */ /* 0x000fe20000011614 */
[----:B------:R-:W0:Y:S01]  /*15f0*/  I2F.F16 R69, R69 ;  /* 0x0000004500457306 */ /* 0x000e220000200c00 */
[----:B------:R-:W-:-:S02]  /*1600*/  LOP3.LUT R61, R61, 0xff, RZ, 0xc0, !PT ;  /* 0x000000ff3d3d7812 */ /* 0x000fc400078ec0ff */
[----:B------:R-:W-:Y:S02]  /*1610*/  LOP3.LUT R20, R20, 0xff, RZ, 0xc0, !PT ;  /* 0x000000ff14147812 */ /* 0x000fe400078ec0ff */
[--C-:B---3--:R-:W-:Y:S02]  /*1620*/  SHF.R.U32.HI R26, RZ, 0x10, R21.reuse ;  /* 0x00000010ff1a7819 */ /* 0x108fe40000011615 */
[----:B------:R-:W-:Y:S01]  /*1630*/  LOP3.LUT R24, R24, 0xff, RZ, 0xc0, !PT ;  /* 0x000000ff18187812 */ /* 0x000fe200078ec0ff */
[----:B------:R1:W3:Y:S01]  /*1640*/  I2F.F16 R74, R27 ;  /* 0x0000001b004a7306 */ /* 0x0002e20000200c00 */
[--C-:B--2---:R-:W-:Y:S01]  /*1650*/  HADD2.F32 R71, -RZ, R34.reuse.H0_H0 ;  /* 0x20000022ff477230 */ /* 0x104fe20000004100 */
[----:B------:R-:W-:Y:S01]  /*1660*/  IADD3 R65, R61, -0x80, RZ ;  /* 0xffffff803d417810 */ /* 0x000fe20007ffe0ff */
[----:B------:R-:W-:Y:S01]  /*1670*/  HADD2.F32 R70, -RZ, R34.H1_H1 ;  /* 0x30000022ff467230 */ /* 0x000fe20000004100 */
[----:B------:R-:W-:Y:S01]  /*1680*/  IADD3 R34, R20, -0x80, RZ ;  /* 0xffffff8014227810 */ /* 0x000fe20007ffe0ff */
[--C-:B------:R-:W-:Y:S01]  /*1690*/  HADD2.F32 R67, -RZ, R35.reuse.H0_H0 ;  /* 0x20000023ff437230 */ /* 0x100fe20000004100 */
[----:B------:R-:W-:Y:S01]  /*16a0*/  LOP3.LUT R26, R26, 0xff, RZ, 0xc0, !PT ;  /* 0x000000ff1a1a7812 */ /* 0x000fe200078ec0ff */
[----:B------:R-:W-:Y:S01]  /*16b0*/  HADD2.F32 R66, -RZ, R35.H1_H1 ;  /* 0x30000023ff427230 */ /* 0x000fe20000004100 */
[----:B------:R2:W-:Y:S01]  /*16c0*/  I2F.F16 R62, R25 ;  /* 0x00000019003e7306 */ /* 0x0005e20000200c00 */
[----:B------:R-:W-:Y:S01]  /*16d0*/  IADD3 R24, R24, -0x80, RZ ;  /* 0xffffff8018187810 */ /* 0x000fe20007ffe0ff */
[----:B-1----:R-:W-:Y:S01]  /*16e0*/  HADD2.F32 R27, -RZ, R52.H0_H0 ;  /* 0x20000034ff1b7230 */ /* 0x002fe20000004100 */
[----:B------:R-:W-:Y:S01]  /*16f0*/  IADD3 R72, R26, -0x80, RZ ;  /* 0xffffff801a487810 */ /* 0x000fe20007ffe0ff */
[----:B------:R-:W-:Y:S01]  /*1700*/  HADD2.F32 R26, -RZ, R53.H0_H0 ;  /* 0x20000035ff1a7230 */ /* 0x000fe20000004100 */
[----:B------:R-:W-:Y:S01]  /*1710*/  IADD3 R49, R47, -0x80, RZ ;  /* 0xffffff802f317810 */ /* 0x000fe20007ffe0ff */
[----:B----4-:R-:W-:Y:S01]  /*1720*/  HADD2.F32 R35, -RZ, R56.H0_H0 ;  /* 0x20000038ff237230 */ /* 0x010fe20000004100 */
[----:B------:R-:W-:Y:S01]  /*1730*/  LOP3.LUT R47, R22, 0xff, RZ, 0xc0, !PT ;  /* 0x000000ff162f7812 */ /* 0x000fe200078ec0ff */
[----:B------:R-:W-:Y:S01]  /*1740*/  I2F.F16 R65, R65 ;  /* 0x0000004100417306 */ /* 0x000fe20000200c00 */
[----:B--2---:R-:W-:Y:S01]  /*1750*/  SHF.R.U32.HI R25, RZ, 0x8, R21 ;  /* 0x00000008ff197819 */ /* 0x004fe20000011615 */
[----:B0-----:R-:W-:Y:S01]  /*1760*/  HADD2.F32 R53, -RZ, R69.H0_H0 ;  /* 0x20000045ff357230 */ /* 0x001fe20000004100 */
[----:B------:R-:W0:Y:S01]  /*1770*/  LDS.64 R20, [UR4+0x8] ;  /* 0x00000804ff147984 */ /* 0x000e220008000a00 */
[----:B---3--:R-:W-:Y:S01]  /*1780*/  HADD2.F32 R52, -RZ, R74.H0_H0 ;  /* 0x2000004aff347230 */ /* 0x008fe20000004100 */
[----:B------:R-:W-:-:S02]  /*1790*/  LOP3.LUT R25, R25, 0xff, RZ, 0xc0, !PT ;  /* 0x000000ff19197812 */ /* 0x000fc400078ec0ff */
[----:B------:R-:W-:Y:S01]  /*17a0*/  IADD3 R48, R47, -0x80, RZ ;  /* 0xffffff802f307810 */ /* 0x000fe20007ffe0ff */
[----:B------:R-:W-:Y:S01]  /*17b0*/  I2F.F16 R58, R58 ;  /* 0x0000003a003a7306 */ /* 0x000fe20000200c00 */
[----:B------:R-:W-:Y:S01]  /*17c0*/  IADD3 R68, R25, -0x80, RZ ;  /* 0xffffff8019447810 */ /* 0x000fe20007ffe0ff */
[----:B------:R-:W-:Y:S01]  /*17d0*/  HADD2.F32 R25, -RZ, R51.H0_H0 ;  /* 0x20000033ff197230 */ /* 0x000fe20000004100 */
[----:B------:R-:W-:Y:S01]  /*17e0*/  LOP3.LUT R47, R23, 0xff, RZ, 0xc0, !PT ;  /* 0x000000ff172f7812 */ /* 0x000fe200078ec0ff */
[----:B------:R-:W-:Y:S01]  /*17f0*/  HADD2.F32 R51, -RZ, R64.H0_H0 ;  /* 0x20000040ff337230 */ /* 0x000fe20000004100 */
[C---:B------:R-:W-:Y:S01]  /*1800*/  FFMA.FTZ R64, R71.reuse, R27, RZ ;  /* 0x0000001b47407223 */ /* 0x040fe200000100ff */
[----:B------:R-:W-:Y:S01]  /*1810*/  SHF.R.U32.HI R73, RZ, 0x8, R22 ;  /* 0x00000008ff497819 */ /* 0x000fe20000011616 */
[----:B------:R-:W-:Y:S01]  /*1820*/  FFMA.FTZ R69, R71, R25, RZ ;  /* 0x0000001947457223 */ /* 0x000fe200000100ff */
[----:B------:R1:W2:Y:S01]  /*1830*/  I2F.F16 R61, R24 ;  /* 0x00000018003d7306 */ /* 0x0002a20000200c00 */
[C---:B------:R-:W-:Y:S01]  /*1840*/  FFMA.FTZ R75, R70.reuse, R53, R64 ;  /* 0x00000035464b7223 */ /* 0x040fe20000010040 */
[----:B------:R-:W-:Y:S01]  /*1850*/  IADD3 R47, R47, -0x80, RZ ;  /* 0xffffff802f2f7810 */ /* 0x000fe20007ffe0ff */
[----:B------:R-:W-:Y:S01]  /*1860*/  FFMA.FTZ R76, R70, R52, R69 ;  /* 0x00000034464c7223 */ /* 0x000fe20000010045 */
[----:B------:R-:W-:-:S02]  /*1870*/  LOP3.LUT R73, R73, 0xff, RZ, 0xc0, !PT ;  /* 0x000000ff49497812 */ /* 0x000fc400078ec0ff */
[----:B------:R-:W-:Y:S02]  /*1880*/  SHF.R.U32.HI R69, RZ, 0x10, R22 ;  /* 0x00000010ff457819 */ /* 0x000fe40000011616 */
[----:B------:R-:W3:Y:S01]  /*1890*/  I2F.F16 R60, R60 ;  /* 0x0000003c003c7306 */ /* 0x000ee20000200c00 */
[----:B-1----:R-:W-:Y:S01]  /*18a0*/  HADD2.F32 R24, -RZ, R54.H0_H0 ;  /* 0x20000036ff187230 */ /* 0x002fe20000004100 */
[----:B------:R-:W-:Y:S01]  /*18b0*/  FFMA.FTZ R54, R26, R71, RZ ;  /* 0x000000471a367223 */ /* 0x000fe200000100ff */
[----:B------:R-:W-:Y:S02]  /*18c0*/  LEA.HI R45, R22, 0xffffff80, RZ, 0x8 ;  /* 0xffffff80162d7811 */ /* 0x000fe400078f40ff */
[----:B------:R-:W-:Y:S01]  /*18d0*/  IADD3 R22, R73, -0x80, RZ ;  /* 0xffffff8049167810 */ /* 0x000fe20007ffe0ff */
[----:B------:R-:W-:Y:S01]  /*18e0*/  FFMA.FTZ R56, R71, R24, RZ ;  /* 0x0000001847387223 */ /* 0x000fe200000100ff */
[----:B------:R-:W-:Y:S01]  /*18f0*/  LOP3.LUT R69, R69, 0xff, RZ, 0xc0, !PT ;  /* 0x000000ff45457812 */ /* 0x000fe200078ec0ff */
[----:B------:R-:W1:Y:S01]  /*1900*/  I2F.F16 R59, R59 ;  /* 0x0000003b003b7306 */ /* 0x000e620000200c00 */
[----:B------:R-:W-:Y:S01]  /*1910*/  FFMA.FTZ R71, R35, R70, R54 ;  /* 0x0000004623477223 */ /* 0x000fe20000010036 */
[----:B------:R-:W-:Y:S01]  /*1920*/  SHF.R.U32.HI R54, RZ, 0x8, R23 ;  /* 0x00000008ff367819 */ /* 0x000fe20000011617 */
[----:B------:R-:W-:Y:S01]  /*1930*/  FFMA.FTZ R74, R70, R51, R56 ;  /* 0x00000033464a7223 */ /* 0x000fe20000010038 */
[----:B------:R-:W-:Y:S01]  /*1940*/  HADD2.F32 R56, -RZ, R63.H0_H0 ;  /* 0x2000003fff387230 */ /* 0x000fe20000004100 */
[----:B------:R-:W-:Y:S01]  /*1950*/  LEA.HI R46, R23, 0xffffff80, RZ, 0x8 ;  /* 0xffffff80172e7811 */ /* 0x000fe200078f40ff */
[----:B--2---:R-:W-:Y:S01]  /*1960*/  HADD2.F32 R61, -RZ, R61.H0_H0 ;  /* 0x2000003dff3d7230 */ /* 0x004fe20000004100 */
[----:B------:R-:W-:Y:S01]  /*1970*/  LOP3.LUT R70, R54, 0xff, RZ, 0xc0, !PT ;  /* 0x000000ff36467812 */ /* 0x000fe200078ec0ff */
[----:B------:R-:W2:Y:S01]  /*1980*/  I2F.F16 R57, R57 ;  /* 0x0000003900397306 */ /* 0x000ea20000200c00 */
[----:B------:R-:W-:Y:S01]  /*1990*/  HADD2.F32 R54, -RZ, R55.H0_H0 ;  /* 0x20000037ff367230 */ /* 0x000fe20000004100 */
[C---:B------:R-:W-:Y:S01]  /*19a0*/  FFMA.FTZ R75, R67.reuse, R56, R75 ;  /* 0x00000038434b7223 */ /* 0x040fe2000001004b */
[----:B------:R-:W-:Y:S01]  /*19b0*/  HADD2.F32 R55, -RZ, R62.H0_H0 ;  /* 0x2000003eff377230 */ /* 0x000fe20000004100 */
[----:B------:R-:W-:Y:S01]  /*19c0*/  IADD3 R70, R70, -0x80, RZ ;  /* 0xffffff8046467810 */ /* 0x000fe20007ffe0ff */
[----:B------:R-:W-:Y:S01]  /*19d0*/  HADD2.F32 R62, -RZ, R65.H0_H0 ;  /* 0x20000041ff3e7230 */ /* 0x000fe20000004100 */
[----:B------:R-:W-:Y:S01]  /*19e0*/  FFMA.FTZ R71, R54, R67, R71 ;  /* 0x0000004336477223 */ /* 0x000fe20000010047 */
[----:B------:R-:W-:Y:S01]  /*19f0*/  HADD2.F32 R65, -RZ, R58.H0_H0 ;  /* 0x2000003aff417230 */ /* 0x000fe20000004100 */
[----:B------:R-:W-:Y:S01]  /*1a00*/  SHF.R.U32.HI R58, RZ, 0x10, R23 ;  /* 0x00000010ff3a7819 */ /* 0x000fe20000011617 */
[----:B------:R-:W4:Y:S01]  /*1a10*/  I2F.F16 R49, R49 ;  /* 0x0000003100317306 */ /* 0x000f220000200c00 */
[----:B---3--:R-:W-:Y:S01]  /*1a20*/  HADD2.F32 R63, -RZ, R60.H0_H0 ;  /* 0x2000003cff3f7230 */ /* 0x008fe20000004100 */
[C---:B------:R-:W-:Y:S01]  /*1a30*/  FFMA.FTZ R74, R67.reuse, R55, R74 ;  /* 0x00000037434a7223 */ /* 0x040fe2000001004a */
[----:B-1----:R-:W-:Y:S01]  /*1a40*/  HADD2.F32 R59, -RZ, R59.H0_H0 ;  /* 0x2000003bff3b7230 */ /* 0x002fe20000004100 */
[----:B------:R-:W-:Y:S01]  /*1a50*/  FFMA.FTZ R76, R67, R62, R76 ;  /* 0x0000003e434c7223 */ /* 0x000fe2000001004c */
[----:B------:R-:W-:Y:S01]  /*1a60*/  LOP3.LUT R58, R58, 0xff, RZ, 0xc0, !PT ;  /* 0x000000ff3a3a7812 */ /* 0x000fe200078ec0ff */
[----:B------:R-:W-:Y:S01]  /*1a70*/  FFMA.FTZ R71, R63, R66, R71 ;  /* 0x000000423f477223 */ /* 0x000fe20000010047 */
[----:B--2---:R-:W-:Y:S01]  /*1a80*/  HADD2.F32 R57, -RZ, R57.H0_H0 ;  /* 0x20000039ff397230 */ /* 0x004fe20000004100 */
[----:B------:R-:W1:Y:S01]  /*1a90*/  I2F.F16 R48, R48 ;  /* 0x0000003000307306 */ /* 0x000e620000200c00 */
[----:B------:R-:W-:Y:S01]  /*1aa0*/  IADD3 R23, R69, -0x80, RZ ;  /* 0xffffff8045177810 */ /* 0x000fe20007ffe0ff */
[C---:B------:R-:W-:Y:S01]  /*1ab0*/  FFMA.FTZ R74, R66.reuse, R59, R74 ;  /* 0x0000003b424a7223 */ /* 0x040fe2000001004a */
[----:B0-----:R-:W-:Y:S01]  /*1ac0*/  HADD2.F32 R67, -RZ, R20.H1_H1 ;  /* 0x30000014ff437230 */ /* 0x001fe20000004100 */
[----:B------:R-:W-:-:S02]  /*1ad0*/  FFMA.FTZ R75, R66, R65, R75 ;  /* 0x00000041424b7223 */ /* 0x000fc4000001004b */
[----:B------:R-:W-:Y:S01]  /*1ae0*/  FFMA.FTZ R76, R66, R57, R76 ;  /* 0x00000039424c7223 */ /* 0x000fe2000001004c */
[----:B------:R-:W-:Y:S01]  /*1af0*/  IADD3 R66, R58, -0x80, RZ ;  /* 0xffffff803a427810 */ /* 0x000fe20007ffe0ff */
[----:B------:R-:W0:Y:S01]  /*1b00*/  I2F.F16 R47, R47 ;  /* 0x0000002f002f7306 */ /* 0x000e220000200c00 */
[----:B----4-:R-:W-:-:S07]  /*1b10*/  HADD2.F32 R49, -RZ, R49.H0_H0 ;  /* 0x20000031ff317230 */ /* 0x010fce0000004100 */
[----:B------:R-:W2:Y:S01]  /*1b20*/  I2F.F16 R68, R68 ;  /* 0x0000004400447306 */ /* 0x000ea20000200c00 */
[----:B-1----:R-:W-:-:S07]  /*1b30*/  HADD2.F32 R48, -RZ, R48.H0_H0 ;  /* 0x20000030ff307230 */ /* 0x002fce0000004100 */
[----:B------:R-:W1:Y:S01]  /*1b40*/  I2F.F16 R22, R22 ;  /* 0x0000001600167306 */ /* 0x000e620000200c00 */
[----:B0-----:R-:W-:-:S07]  /*1b50*/  HADD2.F32 R47, -RZ, R47.H0_H0 ;  /* 0x2000002fff2f7230 */ /* 0x001fce0000004100 */
[----:B------:R-:W0:Y:S01]  /*1b60*/  I2F.F16 R70, R70 ;  /* 0x0000004600467306 */ /* 0x000e220000200c00 */
[----:B--2---:R-:W-:-:S07]  /*1b70*/  HADD2.F32 R68, -RZ, R68.H0_H0 ;  /* 0x20000044ff447230 */ /* 0x004fce0000004100 */
[----:B------:R-:W-:Y:S01]  /*1b80*/  I2F.F16 R33, R33 ;  /* 0x0000002100217306 */ /* 0x000fe20000200c00 */
[----:B-1----:R-:W-:-:S07]  /*1b90*/  HADD2.F32 R60, -RZ, R22.H0_H0 ;  /* 0x20000016ff3c7230 */ /* 0x002fce0000004100 */
[----:B------:R-:W1:Y:S01]  /*1ba0*/  I2F.F16 R43, R43 ;  /* 0x0000002b002b7306 */ /* 0x000e620000200c00 */
[----:B0-----:R-:W-:-:S07]  /*1bb0*/  HADD2.F32 R58, -RZ, R70.H0_H0 ;  /* 0x20000046ff3a7230 */ /* 0x001fce0000004100 */
[----:B------:R-:W-:Y:S08]  /*1bc0*/  I2F.F16 R34, R34 ;  /* 0x0000002200227306 */ /* 0x000ff00000200c00 */
[----:B------:R0:W2:Y:S01]  /*1bd0*/  I2F.F16 R64, R72 ;  /* 0x0000004800407306 */ /* 0x0000a20000200c00 */
[----:B-1----:R-:W-:-:S07]  /*1be0*/  HADD2.F32 R70, -RZ, R43.H0_H0 ;  /* 0x2000002bff467230 */ /* 0x002fce0000004100 */
[----:B------:R-:W1:Y:S01]  /*1bf0*/  I2F.F16 R45, R45 ;  /* 0x0000002d002d7306 */ /* 0x000e620000200c00 */
[----:B0-----:R-:W-:Y:S02]  /*1c00*/  HADD2.F32 R72, -RZ, R20.H0_H0 ;  /* 0x20000014ff487230 */ /* 0x001fe40000004100 */
[--C-:B------:R-:W-:Y:S02]  /*1c10*/  HADD2.F32 R20, -RZ, R21.reuse.H0_H0 ;  /* 0x20000015ff147230 */ /* 0x100fe40000004100 */
[----:B------:R-:W-:Y:S01]  /*1c20*/  HADD2.F32 R21, -RZ, R21.H1_H1 ;  /* 0x30000015ff157230 */ /* 0x000fe20000004100 */
[----:B------:R-:W-:Y:S02]  /*1c30*/  FFMA.FTZ R22, R50, R72, R71 ;  /* 0x0000004832167223 */ /* 0x000fe40000010047 */
[----:B------:R-:W0:Y:S01]  /*1c40*/  I2F.F16 R23, R23 ;  /* 0x0000001700177306 */ /* 0x000e220000200c00 */
[C---:B------:R-:W-:Y:S01]  /*1c50*/  FFMA.FTZ R74, R72.reuse, R49, R74 ;  /* 0x00000031484a7223 */ /* 0x040fe2000001004a */
[----:B--2---:R-:W-:Y:S01]  /*1c60*/  HADD2.F32 R43, -RZ, R64.H0_H0 ;  /* 0x20000040ff2b7230 */ /* 0x004fe20000004100 */
[----:B------:R-:W-:-:S02]  /*1c70*/  FFMA.FTZ R75, R72, R48, R75 ;  /* 0x00000030484b7223 */ /* 0x000fc4000001004b */
[----:B------:R-:W-:Y:S02]  /*1c80*/  FFMA.FTZ R76, R72, R47, R76 ;  /* 0x0000002f484c7223 */ /* 0x000fe4000001004c */
[----:B------:R-:W-:Y:S01]  /*1c90*/  FFMA.FTZ R22, R61, R67, R22 ;  /* 0x000000433d167223 */ /* 0x000fe20000010016 */
[----:B------:R2:W3:Y:S01]  /*1ca0*/  I2F.F16 R69, R66 ;  /* 0x0000004200457306 */ /* 0x0004e20000200c00 */
[C---:B------:R-:W-:Y:S01]  /*1cb0*/  FFMA.FTZ R74, R67.reuse, R68, R74 ;  /* 0x00000044434a7223 */ /* 0x040fe2000001004a */
[----:B-1----:R-:W-:Y:S01]  /*1cc0*/  HADD2.F32 R72, -RZ, R45.H0_H0 ;  /* 0x2000002dff487230 */ /* 0x002fe20000004100 */
[C---:B------:R-:W-:Y:S02]  /*1cd0*/  FFMA.FTZ R75, R67.reuse, R60, R75 ;  /* 0x0000003c434b7223 */ /* 0x040fe4000001004b */
[----:B------:R-:W-:Y:S02]  /*1ce0*/  FFMA.FTZ R76, R67, R58, R76 ;  /* 0x0000003a434c7223 */ /* 0x000fe4000001004c */
[----:B------:R-:W-:Y:S01]  /*1cf0*/  FFMA.FTZ R74, R20, R43, R74 ;  /* 0x0000002b144a7223 */ /* 0x000fe2000001004a */
[----:B------:R-:W1:Y:S01]  /*1d00*/  I2F.F16 R46, R46 ;  /* 0x0000002e002e7306 */ /* 0x000e620000200c00 */
[----:B--2---:R-:W-:-:S02]  /*1d10*/  HADD2.F32 R66, -RZ, R33.H0_H0 ;  /* 0x20000021ff427230 */ /* 0x004fc40000004100 */
[----:B------:R-:W-:Y:S02]  /*1d20*/  HADD2.F32 R33, -RZ, R34.H0_H0 ;  /* 0x20000022ff217230 */ /* 0x000fe40000004100 */
[----:B0-----:R-:W-:Y:S02]  /*1d30*/  HADD2.F32 R67, -RZ, R23.H0_H0 ;  /* 0x20000017ff437230 */ /* 0x001fe40000004100 */
[----:B---3--:R-:W-:Y:S01]  /*1d40*/  HADD2.F32 R45, -RZ, R69.H0_H0 ;  /* 0x20000045ff2d7230 */ /* 0x008fe20000004100 */
[----:B------:R-:W-:Y:S02]  /*1d50*/  FFMA.FTZ R22, R33, R20, R22 ;  /* 0x0000001421167223 */ /* 0x000fe40000010016 */
[C---:B------:R-:W-:Y:S02]  /*1d60*/  FFMA.FTZ R75, R20.reuse, R67, R75 ;  /* 0x00000043144b7223 */ /* 0x040fe4000001004b */
[----:B------:R-:W-:Y:S02]  /*1d70*/  FFMA.FTZ R76, R20, R45, R76 ;  /* 0x0000002d144c7223 */ /* 0x000fe4000001004c */
[----:B------:R-:W-:Y:S01]  /*1d80*/  FFMA.FTZ R23, R66, R21, R22 ;  /* 0x0000001542177223 */ /* 0x000fe20000010016 */
[----:B-1----:R-:W-:Y:S01]  /*1d90*/  HADD2.F32 R46, -RZ, R46.H0_H0 ;  /* 0x2000002eff2e7230 */ /* 0x002fe20000004100 */
        /* <DEDUP_REMOVED lines=70> */
.L_x_3019:
[----:B------:R-:W-:Y:S01]  /*2200*/  IMAD.WIDE R16, R31, 0x8, R16 ;  /* 0x000000081f107825 */ /* 0x000fe200078e0210 */
[----:B------:R-:W-:Y:S06]  /*2210*/  @!P1 BRA `(.L_x_3020) ;  /* 0x00000f7000009947 */ /* 0x000fec0003800000 */
        /* <DEDUP_REMOVED lines=17> */
[----:B------:R-:W-:Y:S01]  /*2330*/  IADD3 R52, R4, -0x80, RZ ;  /* 0xffffff8004347810 */ /* 0x000fe20007ffe0ff */
[----:B-1----:R-:W-:Y:S01]  /*2340*/  HADD2.F32 R50, -RZ, R50.H0_H0 ;  /* 0x20000032ff327230 */ /* 0x002fe20000004100 */
[----:B------:R-:W-:Y:S02]  /*2350*/  IADD3 R56, R5, -0x80, RZ ;  /* 0xffffff8005387810 */ /* 0x000fe40007ffe0ff */
[----:B------:R-:W1:Y:S01]  /*2360*/  LDS.64 R4, [UR4+0x10] ;  /* 0x00001004ff047984 */ /* 0x000e620008000a00 */
[----:B------:R-:W-:Y:S02]  /*2370*/  IADD3 R24, R24, -0x80, RZ ;  /* 0xffffff8018187810 */ /* 0x000fe40007ffe0ff */
[----:B------:R-:W-:Y:S01]  /*2380*/  LOP3.LUT R25, R6, 0xff, RZ, 0xc0, !PT ;  /* 0x000000ff06197812 */ /* 0x000fe200078ec0ff */
[----:B------:R-:W3:Y:S01]  /*2390*/  I2F.F16 R52, R52 ;  /* 0x0000003400347306 */ /* 0x000ee20000200c00 */
[----:B------:R-:W-:-:S02]  /*23a0*/  SHF.R.U32.HI R53, RZ, 0x8, R7 ;  /* 0x00000008ff357819 */ /* 0x000fc40000011607 */
[----:B------:R-:W-:Y:S02]  /*23b0*/  LOP3.LUT R45, R45, 0xff, RZ, 0xc0, !PT ;  /* 0x000000ff2d2d7812 */ /* 0x000fe400078ec0ff */
[----:B------:R-:W-:Y:S02]  /*23c0*/  LOP3.LUT R46, R46, 0xff, RZ, 0xc0, !PT ;  /* 0x000000ff2e2e7812 */ /* 0x000fe400078ec0ff */
[----:B------:R-:W-:Y:S01]  /*23d0*/  IADD3 R34, R25, -0x80, RZ ;  /* 0xffffff8019227810 */ /* 0x000fe20007ffe0ff */
[----:B------:R-:W-:Y:S01]  /*23e0*/  I2F.F16 R35, R24 ;  /* 0x0000001800237306 */ /* 0x000fe20000200c00 */
[----:B------:R-:W-:Y:S02]  /*23f0*/  LOP3.LUT R53, R53, 0xff, RZ, 0xc0, !PT ;  /* 0x000000ff35357812 */ /* 0x000fe400078ec0ff */
[----:B------:R-:W-:Y:S02]  /*2400*/  IADD3 R45, R45, -0x80, RZ ;  /* 0xffffff802d2d7810 */ /* 0x000fe40007ffe0ff */
[----:B------:R-:W-:-:S02]  /*2410*/  IADD3 R46, R46, -0x80, RZ ;  /* 0xffffff802e2e7810 */ /* 0x000fc40007ffe0ff */
[----:B------:R-:W-:Y:S01]  /*2420*/  LEA.HI R47, R7, 0xffffff80, RZ, 0x8 ;  /* 0xffffff80072f7811 */ /* 0x000fe200078f40ff */
[----:B------:R-:W4:Y:S01]  /*2430*/  I2F.F16 R34, R34 ;  /* 0x0000002200227306 */ /* 0x000f220000200c00 */
[----:B------:R-:W-:Y:S01]  /*2440*/  LEA.HI R48, R6, 0xffffff80, RZ, 0x8 ;  /* 0xffffff8006307811 */ /* 0x000fe200078f40ff */
[----:B---3--:R-:W-:Y:S01]  /*2450*/  HADD2.F32 R52, -RZ, R52.H0_H0 ;  /* 0x20000034ff347230 */ /* 0x008fe20000004100 */
[----:B------:R-:W-:Y:S02]  /*2460*/  SHF.R.U32.HI R7, RZ, 0x10, R7 ;  /* 0x00000010ff077819 */ /* 0x000fe40000011607 */
[----:B------:R-:W-:Y:S02]  /*2470*/  IADD3 R53, R53, -0x80, RZ ;  /* 0xffffff8035357810 */ /* 0x000fe40007ffe0ff */
[----:B------:R-:W-:Y:S01]  /*2480*/  LOP3.LUT R7, R7, 0xff, RZ, 0xc0, !PT ;  /* 0x000000ff07077812 */ /* 0x000fe200078ec0ff */
[----:B------:R-:W-:Y:S01]  /*2490*/  I2F.F16 R45, R45 ;  /* 0x0000002d002d7306 */ /* 0x000fe20000200c00 */
[----:B------:R-:W-:-:S02]  /*24a0*/  ISETP.GE.AND P0, PT, R42, 0x2, PT ;  /* 0x000000022a00780c */ /* 0x000fc40003f06270 */
[----:B------:R-:W-:-:S05]  /*24b0*/  IADD3 R54, R7, -0x80, RZ ;  /* 0xffffff8007367810 */ /* 0x000fca0007ffe0ff */
[----:B------:R-:W-:Y:S01]  /*24c0*/  I2F.F16 R46, R46 ;  /* 0x0000002e002e7306 */ /* 0x000fe20000200c00 */
[----:B----4-:R-:W-:Y:S02]  /*24d0*/  HADD2.F32 R34, -RZ, R34.H0_H0 ;  /* 0x20000022ff227230 */ /* 0x010fe40000004100 */
[--C-:B-1----:R-:W-:Y:S02]  /*24e0*/  HADD2.F32 R68, -RZ, R4.reuse.H0_H0 ;  /* 0x20000004ff447230 */ /* 0x102fe40000004100 */
[----:B------:R-:W-:-:S03]  /*24f0*/  HADD2.F32 R64, -RZ, R4.H1_H1 ;  /* 0x30000004ff407230 */ /* 0x000fc60000004100 */
[----:B------:R-:W-:Y:S01]  /*2500*/  I2F.F16 R62, R53 ;  /* 0x00000035003e7306 */ /* 0x000fe20000200c00 */
[--C-:B------:R-:W-:Y:S01]  /*2510*/  HADD2.F32 R61, -RZ, R5.reuse.H0_H0 ;  /* 0x20000005ff3d7230 */ /* 0x100fe20000004100 */
[----:B------:R-:W-:Y:S01]  /*2520*/  FFMA.FTZ R70, R68, R34, RZ ;  /* 0x0000002244467223 */ /* 0x000fe200000100ff */
[----:B------:R-:W-:-:S05]  /*2530*/  HADD2.F32 R55, -RZ, R5.H1_H1 ;  /* 0x30000005ff377230 */ /* 0x000fca0000004100 */
        /* <DEDUP_REMOVED lines=8> */
[C---:B--2---:R-:W-:Y:S02]  /*25c0*/  LEA.HI R51, R23.reuse, 0xffffff80, RZ, 0x8 ;  /* 0xffffff8017337811 */ /* 0x044fe400078f40ff */
[----:B------:R-:W-:-:S04]  /*25d0*/  LOP3.LUT R4, R23, 0xff, RZ, 0xc0, !PT ;  /* 0x000000ff17047812 */ /* 0x000fc800078ec0ff */
[----:B------:R1:W2:Y:S01]  /*25e0*/  I2F.F16 R24, R51 ;  /* 0x0000003300187306 */ /* 0x0002a20000200c00 */
[----:B------:R-:W-:Y:S02]  /*25f0*/  SHF.R.U32.HI R53, RZ, 0x8, R20 ;  /* 0x00000008ff357819 */ /* 0x000fe40000011614 */
[----:B------:R-:W-:Y:S02]  /*2600*/  IADD3 R67, R4, -0x80, RZ ;  /* 0xffffff8004437810 */ /* 0x000fe40007ffe0ff */
[C---:B------:R-:W-:Y:S01]  /*2610*/  LEA.HI R25, R21.reuse, 0xffffff80, RZ, 0x8 ;  /* 0xffffff8015197811 */ /* 0x040fe200078f40ff */
[----:B------:R-:W3:Y:S01]  /*2620*/  LDS.64 R4, [UR4+0x18] ;  /* 0x00001804ff047984 */ /* 0x000ee20008000a00 */
[----:B------:R-:W-:Y:S02]  /*2630*/  LOP3.LUT R7, R21, 0xff, RZ, 0xc0, !PT ;  /* 0x000000ff15077812 */ /* 0x000fe400078ec0ff */
[--C-:B-1----:R-:W-:Y:S02]  /*2640*/  SHF.R.U32.HI R51, RZ, 0x8, R6.reuse ;  /* 0x00000008ff337819 */ /* 0x102fe40000011606 */
[----:B------:R-:W-:Y:S01]  /*2650*/  SHF.R.U32.HI R6, RZ, 0x10, R6 ;  /* 0x00000010ff067819 */ /* 0x000fe20000011606 */
[----:B------:R-:W-:Y:S01]  /*2660*/  I2F.F16 R25, R25 ;  /* 0x0000001900197306 */ /* 0x000fe20000200c00 */
[----:B------:R-:W-:-:S02]  /*2670*/  LOP3.LUT R51, R51, 0xff, RZ, 0xc0, !PT ;  /* 0x000000ff33337812 */ /* 0x000fc400078ec0ff */
[----:B------:R-:W-:Y:S01]  /*2680*/  LOP3.LUT R6, R6, 0xff, RZ, 0xc0, !PT ;  /* 0x000000ff06067812 */ /* 0x000fe200078ec0ff */
[----:B--2---:R-:W-:Y:S01]  /*2690*/  HADD2.F32 R24, -RZ, R24.H0_H0 ;  /* 0x20000018ff187230 */ /* 0x004fe20000004100 */
[----:B------:R-:W-:Y:S02]  /*26a0*/  IADD3 R51, R51, -0x80, RZ ;  /* 0xffffff8033337810 */ /* 0x000fe40007ffe0ff */
[----:B------:R-:W-:Y:S02]  /*26b0*/  IADD3 R57, R6, -0x80, RZ ;  /* 0xffffff8006397810 */ /* 0x000fe40007ffe0ff */
[----:B------:R1:W2:Y:S01]  /*26c0*/  I2F.F16 R60, R51 ;  /* 0x00000033003c7306 */ /* 0x0002a20000200c00 */
[----:B------:R-:W-:Y:S02]  /*26d0*/  SHF.R.U32.HI R63, RZ, 0x8, R21 ;  /* 0x00000008ff3f7819 */ /* 0x000fe40000011615 */
[C---:B------:R-:W-:Y:S02]  /*26e0*/  LEA.HI R27, R20.reuse, 0xffffff80, RZ, 0x8 ;  /* 0xffffff80141b7811 */ /* 0x040fe400078f40ff */
[----:B------:R-:W-:-:S02]  /*26f0*/  LOP3.LUT R6, R20, 0xff, RZ, 0xc0, !PT ;  /* 0x000000ff14067812 */ /* 0x000fc400078ec0ff */
[----:B------:R-:W-:Y:S01]  /*2700*/  SHF.R.U32.HI R59, RZ, 0x10, R20 ;  /* 0x00000010ff3b7819 */ /* 0x000fe20000011614 */
[----:B------:R-:W4:Y:S01]  /*2710*/  I2F.F16 R57, R57 ;  /* 0x0000003900397306 */ /* 0x000f220000200c00 */
[----:B------:R-:W-:Y:S02]  /*2720*/  SHF.R.U32.HI R21, RZ, 0x10, R21 ;  /* 0x00000010ff157819 */ /* 0x000fe40000011615 */
[----:B------:R-:W-:Y:S02]  /*2730*/  LOP3.LUT R20, R53, 0xff, RZ, 0xc0, !PT ;  /* 0x000000ff35147812 */ /* 0x000fe400078ec0ff */
[----:B------:R-:W-:Y:S01]  /*2740*/  LOP3.LUT R65, R21, 0xff, RZ, 0xc0, !PT ;  /* 0x000000ff15417812 */ /* 0x000fe200078ec0ff */
[----:B------:R-:W-:Y:S01]  /*2750*/  HADD2.F32 R21, -RZ, R33.H0_H0 ;  /* 0x20000021ff157230 */ /* 0x000fe20000004100 */
        /* <DEDUP_REMOVED lines=8> */
[----:B-1----:R-:W-:Y:S01]  /*27e0*/  LOP3.LUT R51, R22, 0xff, RZ, 0xc0, !PT ;  /* 0x000000ff16337812 */ /* 0x002fe200078ec0ff */
[----:B--2---:R-:W-:Y:S01]  /*27f0*/  HADD2.F32 R45, -RZ, R60.H0_H0 ;  /* 0x2000003cff2d7230 */ /* 0x004fe20000004100 */
[----:B------:R1:W2:Y:S01]  /*2800*/  I2F.F16 R53, R67 ;  /* 0x0000004300357306 */ /* 0x0002a20000200c00 */
[----:B------:R-:W-:Y:S01]  /*2810*/  HADD2.F32 R46, -RZ, R62.H0_H0 ;  /* 0x2000003eff2e7230 */ /* 0x000fe20000004100 */
[----:B------:R-:W-:Y:S01]  /*2820*/  FFMA.FTZ R62, R33, R68, RZ ;  /* 0x00000044213e7223 */ /* 0x000fe200000100ff */
[----:B------:R-:W-:Y:S01]  /*2830*/  SHF.R.U32.HI R66, RZ, 0x8, R22 ;  /* 0x00000008ff427819 */ /* 0x000fe20000011616 */
[C---:B------:R-:W-:Y:S01]  /*2840*/  FFMA.FTZ R69, R64.reuse, R43, R69 ;  /* 0x0000002b40457223 */ /* 0x040fe20000010045 */
[----:B------:R-:W-:Y:S01]  /*2850*/  IADD3 R63, R63, -0x80, RZ ;  /* 0xffffff803f3f7810 */ /* 0x000fe20007ffe0ff */
[----:B------:R-:W-:Y:S01]  /*2860*/  FFMA.FTZ R70, R64, R45, R70 ;  /* 0x0000002d40467223 */ /* 0x000fe20000010046 */
[----:B------:R-:W-:Y:S01]  /*2870*/  IADD3 R6, R6, -0x80, RZ ;  /* 0xffffff8006067810 */ /* 0x000fe20007ffe0ff */
[----:B------:R-:W-:Y:S01]  /*2880*/  FFMA.FTZ R71, R64, R46, R71 ;  /* 0x0000002e40477223 */ /* 0x000fe20000010047 */
[----:B------:R-:W-:Y:S01]  /*2890*/  IADD3 R7, R7, -0x80, RZ ;  /* 0xffffff8007077810 */ /* 0x000fe20007ffe0ff */
[----:B-1----:R-:W-:Y:S01]  /*28a0*/  FFMA.FTZ R67, R35, R64, R62 ;  /* 0x0000004023437223 */ /* 0x002fe2000001003e */
[----:B------:R-:W-:Y:S01]  /*28b0*/  SHF.R.U32.HI R64, RZ, 0x8, R23 ;  /* 0x00000008ff407819 */ /* 0x000fe20000011617 */
[----:B------:R1:W-:Y:S01]  /*28c0*/  I2F.F16 R60, R63 ;  /* 0x0000003f003c7306 */ /* 0x0003e20000200c00 */
[----:B------:R-:W-:Y:S01]  /*28d0*/  IADD3 R51, R51, -0x80, RZ ;  /* 0xffffff8033337810 */ /* 0x000fe20007ffe0ff */
[----:B----4-:R-:W-:Y:S01]  /*28e0*/  HADD2.F32 R57, -RZ, R57.H0_H0 ;  /* 0x20000039ff397230 */ /* 0x010fe20000004100 */
[----:B------:R-:W-:Y:S01]  /*28f0*/  LOP3.LUT R66, R66, 0xff, RZ, 0xc0, !PT ;  /* 0x000000ff42427812 */ /* 0x000fe200078ec0ff */
[----:B------:R-:W-:Y:S01]  /*2900*/  FFMA.FTZ R67, R52, R61, R67 ;  /* 0x0000003d34437223 */ /* 0x000fe20000010043 */
[----:B------:R-:W-:Y:S01]  /*2910*/  LOP3.LUT R64, R64, 0xff, RZ, 0xc0, !PT ;  /* 0x000000ff40407812 */ /* 0x000fe200078ec0ff */
[C---:B------:R-:W-:Y:S01]  /*2920*/  FFMA.FTZ R69, R61.reuse, R56, R69 ;  /* 0x000000383d457223 */ /* 0x040fe20000010045 */
[----:B------:R-:W-:Y:S01]  /*2930*/  SHF.R.U32.HI R23, RZ, 0x10, R23 ;  /* 0x00000010ff177819 */ /* 0x000fe20000011617 */
[----:B------:R-:W4:Y:S01]  /*2940*/  I2F.F16 R6, R6 ;  /* 0x0000000600067306 */ /* 0x000f220000200c00 */
[----:B-1----:R-:W-:Y:S01]  /*2950*/  SHF.R.U32.HI R63, RZ, 0x10, R22 ;  /* 0x00000010ff3f7819 */ /* 0x002fe20000011616 */
[----:B------:R-:W-:Y:S01]  /*2960*/  FFMA.FTZ R70, R61, R57, R70 ;  /* 0x000000393d467223 */ /* 0x000fe20000010046 */
[----:B------:R-:W-:Y:S01]  /*2970*/  LEA.HI R26, R22, 0xffffff80, RZ, 0x8 ;  /* 0xffffff80161a7811 */ /* 0x000fe200078f40ff */
[----:B------:R-:W-:Y:S01]  /*2980*/  HADD2.F32 R22, -RZ, R49.H0_H0 ;  /* 0x20000031ff167230 */ /* 0x000fe20000004100 */
[----:B------:R-:W-:Y:S01]  /*2990*/  LOP3.LUT R59, R59, 0xff, RZ, 0xc0, !PT ;  /* 0x000000ff3b3b7812 */ /* 0x000fe200078ec0ff */
[----:B------:R-:W-:Y:S01]  /*29a0*/  FFMA.FTZ R71, R61, R54, R71 ;  /* 0x000000363d477223 */ /* 0x000fe20000010047 */
[----:B------:R-:W-:Y:S01]  /*29b0*/  IADD3 R66, R66, -0x80, RZ ;  /* 0xffffff8042427810 */ /* 0x000fe20007ffe0ff */
[----:B------:R-:W1:Y:S01]  /*29c0*/  I2F.F16 R7, R7 ;  /* 0x0000000700077306 */ /* 0x000e620000200c00 */
[----:B------:R-:W-:Y:S01]  /*29d0*/  IADD3 R49, R64, -0x80, RZ ;  /* 0xffffff8040317810 */ /* 0x000fe20007ffe0ff */
[----:B------:R-:W-:Y:S01]  /*29e0*/  HADD2.F32 R64, -RZ, R47.H0_H0 ;  /* 0x2000002fff407230 */ /* 0x000fe20000004100 */
[----:B------:R-:W-:Y:S01]  /*29f0*/  LOP3.LUT R63, R63, 0xff, RZ, 0xc0, !PT ;  /* 0x000000ff3f3f7812 */ /* 0x000fe200078ec0ff */
[----:B------:R-:W-:Y:S01]  /*2a00*/  FFMA.FTZ R68, R50, R55, R67 ;  /* 0x0000003732447223 */ /* 0x000fe20000010043 */
[----:B------:R-:W-:Y:S01]  /*2a10*/  LOP3.LUT R23, R23, 0xff, RZ, 0xc0, !PT ;  /* 0x000000ff17177812 */ /* 0x000fe200078ec0ff */
[----:B------:R-:W-:Y:S01]  /*2a20*/  FFMA.FTZ R69, R55, R22, R69 ;  /* 0x0000001637457223 */ /* 0x000fe20000010045 */
[----:B------:R-:W-:Y:S01]  /*2a30*/  IADD3 R59, R59, -0x80, RZ ;  /* 0xffffff803b3b7810 */ /* 0x000fe20007ffe0ff */
[----:B------:R-:W0:Y:S01]  /*2a40*/  I2F.F16 R51, R51 ;  /* 0x0000003300337306 */ /* 0x000e220000200c00 */
[----:B------:R-:W-:Y:S01]  /*2a50*/  IADD3 R62, R65, -0x80, RZ ;  /* 0xffffff80413e7810 */ /* 0x000fe20007ffe0ff */
[----:B------:R-:W-:Y:S01]  /*2a60*/  FFMA.FTZ R70, R55, R48, R70 ;  /* 0x0000003037467223 */ /* 0x000fe20000010046 */
[----:B------:R-:W-:Y:S01]  /*2a70*/  IADD3 R63, R63, -0x80, RZ ;  /* 0xffffff803f3f7810 */ /* 0x000fe20007ffe0ff */
[----:B--2---:R-:W-:Y:S01]  /*2a80*/  HADD2.F32 R53, -RZ, R53.H0_H0 ;  /* 0x20000035ff357230 */ /* 0x004fe20000004100 */
[----:B------:R-:W-:Y:S01]  /*2a90*/  IADD3 R65, R23, -0x80, RZ ;  /* 0xffffff8017417810 */ /* 0x000fe20007ffe0ff */
[----:B----4-:R-:W-:Y:S01]  /*2aa0*/  HADD2.F32 R23, -RZ, R6.H0_H0 ;  /* 0x20000006ff177230 */ /* 0x010fe20000004100 */
[----:B------:R-:W-:Y:S01]  /*2ab0*/  FFMA.FTZ R71, R55, R64, R71 ;  /* 0x0000004037477223 */ /* 0x000fe20000010047 */
[----:B------:R-:W2:Y:S01]  /*2ac0*/  I2F.F16 R58, R58 ;  /* 0x0000003a003a7306 */ /* 0x000ea20000200c00 */
[----:B-1----:R-:W-:-:S02]  /*2ad0*/  HADD2.F32 R47, -RZ, R7.H0_H0 ;  /* 0x20000007ff2f7230 */ /* 0x002fc40000004100 */
[----:B---3--:R-:W-:Y:S02]  /*2ae0*/  HADD2.F32 R67, -RZ, R4.H1_H1 ;  /* 0x30000004ff437230 */ /* 0x008fe40000004100 */
[----:B------:R-:W-:-:S03]  /*2af0*/  HADD2.F32 R60, -RZ, R60.H0_H0 ;  /* 0x2000003cff3c7230 */ /* 0x000fc60000004100 */
[----:B------:R1:W3:Y:S01]  /*2b00*/  I2F.F16 R61, R66 ;  /* 0x00000042003d7306 */ /* 0x0002e20000200c00 */
[----:B0-----:R-:W-:-:S07]  /*2b10*/  HADD2.F32 R51, -RZ, R51.H0_H0 ;  /* 0x20000033ff337230 */ /* 0x001fce0000004100 */
[----:B------:R3:W0:Y:S01]  /*2b20*/  I2F.F16 R72, R49 ;  /* 0x0000003100487306 */ /* 0x0006220000200c00 */
[----:B-1----:R-:W-:Y:S02]  /*2b30*/  HADD2.F32 R66, -RZ, R4.H0_H0 ;  /* 0x20000004ff427230 */ /* 0x002fe40000004100 */
[----:B--2---:R-:W-:Y:S02]  /*2b40*/  HADD2.F32 R58, -RZ, R58.H0_H0 ;  /* 0x2000003aff3a7230 */ /* 0x004fe40000004100 */
[--C-:B------:R-:W-:Y:S01]  /*2b50*/  HADD2.F32 R4, -RZ, R5.reuse.H0_H0 ;  /* 0x20000005ff047230 */ /* 0x100fe20000004100 */
[----:B------:R-:W-:Y:S01]  /*2b60*/  FFMA.FTZ R68, R23, R66, R68 ;  /* 0x0000004217447223 */ /* 0x000fe20000010044 */
[----:B------:R-:W-:Y:S01]  /*2b70*/  HADD2.F32 R5, -RZ, R5.H1_H1 ;  /* 0x30000005ff057230 */ /* 0x000fe20000004100 */
[----:B------:R-:W1:Y:S01]  /*2b80*/  I2F.F16 R59, R59 ;  /* 0x0000003b003b7306 */ /* 0x000e620000200c00 */
[----:B---3--:R-:W-:Y:S01]  /*2b90*/  HADD2.F32 R49, -RZ, R61.H0_H0 ;  /* 0x2000003dff317230 */ /* 0x008fe20000004100 */
[----:B------:R-:W-:-:S02]  /*2ba0*/  FFMA.FTZ R69, R66, R47, R69 ;  /* 0x0000002f42457223 */ /* 0x000fc40000010045 */
[C---:B------:R-:W-:Y:S02]  /*2bb0*/  FFMA.FTZ R70, R66.reuse, R51, R70 ;  /* 0x0000003342467223 */ /* 0x040fe40000010046 */
[----:B------:R-:W-:Y:S02]  /*2bc0*/  FFMA.FTZ R66, R66, R53, R71 ;  /* 0x0000003542427223 */ /* 0x000fe40000010047 */
[----:B------:R-:W2:Y:S01]  /*2bd0*/  I2F.F16 R62, R62 ;  /* 0x0000003e003e7306 */ /* 0x000ea20000200c00 */
[----:B0-----:R-:W-:Y:S01]  /*2be0*/  HADD2.F32 R55, -RZ, R72.H0_H0 ;  /* 0x20000048ff377230 */ /* 0x001fe20000004100 */
[----:B------:R-:W-:Y:S01]  /*2bf0*/  FFMA.FTZ R6, R58, R67, R68 ;  /* 0x000000433a067223 */ /* 0x000fe20000010044 */
[----:B------:R-:W-:Y:S01]  /*2c00*/  HADD2.F32 R68, -RZ, R25.H0_H0 ;  /* 0x20000019ff447230 */ /* 0x000fe20000004100 */
[C---:B------:R-:W-:Y:S02]  /*2c10*/  FFMA.FTZ R69, R67.reuse, R60, R69 ;  /* 0x0000003c43457223 */ /* 0x040fe40000010045 */
[----:B------:R-:W-:-:S02]  /*2c20*/  FFMA.FTZ R70, R67, R49, R70 ;  /* 0x0000003143467223 */ /* 0x000fc40000010046 */
        /* <DEDUP_REMOVED lines=13> */
[----:B------:R-:W-:Y:S02]  /*2d00*/  FMUL.FTZ R7, R32, R7 ;  /* 0x0000000720077220 */ /* 0x000fe40000410000 */
[----:B------:R-:W-:Y:S02]  /*2d10*/  FMUL.FTZ R69, R30, R69 ;  /* 0x000000451e457220 */ /* 0x000fe40000410000 */
[----:B------:R-:W-:Y:S01]  /*2d20*/  FFMA.FTZ R70, R4, R27, R70 ;  /* 0x0000001b04467223 */ /* 0x000fe20000010046 */
[----:B------:R-:W-:Y:S01]  /*2d30*/  F2FP.PACK_AB R7, RZ, R7 ;  /* 0x00000007ff07723e */ /* 0x000fe200000000ff */
[----:B--2---:R-:W-:Y:S01]  /*2d40*/  HADD2.F32 R25, -RZ, R65.H0_H0 ;  /* 0x20000041ff197230 */ /* 0x004fe20000004100 */
[----:B------:R-:W-:-:S04]  /*2d50*/  F2FP.PACK_AB R69, RZ, R69 ;  /* 0x00000045ff45723e */ /* 0x000fc800000000ff */
[----:B------:R-:W-:Y:S01]  /*2d60*/  FFMA.FTZ R67, R4, R25, R67 ;  /* 0x0000001904437223 */ /* 0x000fe20000010043 */
[----:B------:R-:W-:Y:S01]  /*2d70*/  PRMT R7, R7, 0x5410, R69 ;  /* 0x0000541007077816 */ /* 0x000fe20000000045 */
[----:B0-----:R-:W-:Y:S02]  /*2d80*/  HADD2.F32 R26, -RZ, R26.H0_H0 ;  /* 0x2000001aff1a7230 */ /* 0x001fe40000004100 */
[----:B------:R-:W-:-:S03]  /*2d90*/  FFMA.FTZ R67, R5, R24, R67 ;  /* 0x0000001805437223 */ /* 0x000fc60000010043 */
[----:B------:R-:W-:Y:S01]  /*2da0*/  HFMA2.MMA R37, R7, 1, 1, R37 ;  /* 0x3c003c0007257835 */ /* 0x000fe20000000025 */
        /* <DEDUP_REMOVED lines=62> */
.L_x_3020:
        /* <DEDUP_REMOVED lines=25> */
[----:B------:R-:W-:-:S02]  /*3320*/  SHF.R.U32.HI R50, RZ, 0x8, R11 ;  /* 0x00000008ff327819 */ /* 0x000fc4000001160b */
[----:B------:R-:W-:Y:S02]  /*3330*/  LEA.HI R25, R10, 0xffffff80, RZ, 0x8 ;  /* 0xffffff800a197811 */ /* 0x000fe400078f40ff */
[----:B------:R-:W-:Y:S02]  /*3340*/  LOP3.LUT R50, R50, 0xff, RZ, 0xc0, !PT ;  /* 0x000000ff32327812 */ /* 0x000fe400078ec0ff */
[----:B------:R-:W-:Y:S01]  /*3350*/  LEA.HI R24, R11, 0xffffff80, RZ, 0x8 ;  /* 0xffffff800b187811 */ /* 0x000fe200078f40ff */
[----:B------:R-:W-:Y:S01]  /*3360*/  I2F.F16 R46, R46 ;  /* 0x0000002e002e7306 */ /* 0x000fe20000200c00 */
[----:B------:R-:W-:Y:S02]  /*3370*/  LOP3.LUT R21, R10, 0xff, RZ, 0xc0, !PT ;  /* 0x000000ff0a157812 */ /* 0x000fe400078ec0ff */
[--C-:B------:R-:W-:Y:S02]  /*3380*/  SHF.R.U32.HI R49, RZ, 0x8, R10.reuse ;  /* 0x00000008ff317819 */ /* 0x100fe4000001160a */
[----:B------:R-:W-:-:S02]  /*3390*/  SHF.R.U32.HI R10, RZ, 0x10, R10 ;  /* 0x00000010ff0a7819 */ /* 0x000fc4000001160a */
[----:B------:R-:W-:Y:S01]  /*33a0*/  SHF.R.U32.HI R11, RZ, 0x10, R11 ;  /* 0x00000010ff0b7819 */ /* 0x000fe2000001160b */
[----:B------:R-:W1:Y:S01]  /*33b0*/  I2F.F16 R45, R45 ;  /* 0x0000002d002d7306 */ /* 0x000e620000200c00 */
[----:B------:R-:W-:Y:S02]  /*33c0*/  IADD3 R54, R50, -0x80, RZ ;  /* 0xffffff8032367810 */ /* 0x000fe40007ffe0ff */
        /* <DEDUP_REMOVED lines=16> */
[----:B------:R-:W3:Y:S08]  /*34d0*/  I2F.F16 R55, R55 ;  /* 0x0000003700377306 */ /* 0x000ef00000200c00 */
[----:B------:R-:W4:Y:S01]  /*34e0*/  I2F.F16 R27, R27 ;  /* 0x0000001b001b7306 */ /* 0x000f220000200c00 */
[----:B-1----:R-:W-:-:S07]  /*34f0*/  HADD2.F32 R52, -RZ, R52.H0_H0 ;  /* 0x20000034ff347230 */ /* 0x002fce0000004100 */
[----:B------:R-:W-:Y:S01]  /*3500*/  I2F.F16 R24, R24 ;  /* 0x0000001800187306 */ /* 0x000fe20000200c00 */
[----:B---3--:R-:W-:-:S07]  /*3510*/  HADD2.F32 R55, -RZ, R55.H0_H0 ;  /* 0x20000037ff377230 */ /* 0x008fce0000004100 */
[----:B------:R-:W1:Y:S01]  /*3520*/  I2F.F16 R25, R25 ;  /* 0x0000001900197306 */ /* 0x000e620000200c00 */
[----:B----4-:R-:W-:Y:S02]  /*3530*/  HADD2.F32 R27, -RZ, R27.H0_H0 ;  /* 0x2000001bff1b7230 */ /* 0x010fe40000004100 */
[----:B-1----:R-:W-:Y:S01]  /*3540*/  HADD2.F32 R25, -RZ, R25.H0_H0 ;  /* 0x20000019ff197230 */ /* 0x002fe20000004100 */
        /* <DEDUP_REMOVED lines=10> */
[--C-:B------:R-:W-:Y:S02]  /*35f0*/  SHF.R.U32.HI R58, RZ, 0x8, R5.reuse ;  /* 0x00000008ff3a7819 */ /* 0x100fe40000011605 */
[----:B------:R-:W-:Y:S02]  /*3600*/  SHF.R.U32.HI R59, RZ, 0x10, R5 ;  /* 0x00000010ff3b7819 */ /* 0x000fe40000011605 */
[----:B------:R0:W-:Y:S01]  /*3610*/  I2F.F16 R49, R11 ;  /* 0x0000000b00317306 */ /* 0x0001e20000200c00 */
[----:B---3--:R-:W-:Y:S01]  /*3620*/  SHF.R.U32.HI R10, RZ, 0x8, R4 ;  /* 0x00000008ff0a7819 */ /* 0x008fe20000011604 */
[----:B--2---:R-:W-:Y:S01]  /*3630*/  HADD2.F32 R20, -RZ, R20.H0_H0 ;  /* 0x20000014ff147230 */ /* 0x004fe20000004100 */
[----:B------:R-:W-:-:S02]  /*3640*/  LEA.HI R23, R4, 0xffffff80, RZ, 0x8 ;  /* 0xffffff8004177811 */ /* 0x000fc400078f40ff */
[----:B------:R-:W-:Y:S02]  /*3650*/  LOP3.LUT R10, R10, 0xff, RZ, 0xc0, !PT ;  /* 0x000000ff0a0a7812 */ /* 0x000fe400078ec0ff */
[----:B------:R-:W-:Y:S01]  /*3660*/  LOP3.LUT R50, R6, 0xff, RZ, 0xc0, !PT ;  /* 0x000000ff06327812 */ /* 0x000fe200078ec0ff */
[----:B------:R-:W2:Y:S01]  /*3670*/  I2F.F16 R48, R48 ;  /* 0x0000003000307306 */ /* 0x000ea20000200c00 */
[----:B0-----:R-:W-:Y:S01]  /*3680*/  SHF.R.U32.HI R11, RZ, 0x10, R4 ;  /* 0x00000010ff0b7819 */ /* 0x001fe20000011604 */
[----:B----4-:R-:W-:Y:S01]  /*3690*/  HADD2.F32 R47, -RZ, R47.H0_H0 ;  /* 0x2000002fff2f7230 */ /* 0x010fe20000004100 */
[----:B------:R-:W-:Y:S01]  /*36a0*/  IADD3 R5, R10, -0x80, RZ ;  /* 0xffffff800a057810 */ /* 0x000fe20007ffe0ff */
[----:B------:R-:W-:Y:S01]  /*36b0*/  HADD2.F32 R10, -RZ, R43.H0_H0 ;  /* 0x2000002bff0a7230 */ /* 0x000fe20000004100 */
[----:B------:R-:W-:Y:S01]  /*36c0*/  LOP3.LUT R56, R11, 0xff, RZ, 0xc0, !PT ;  /* 0x000000ff0b387812 */ /* 0x000fe200078ec0ff */
[----:B------:R-:W-:Y:S01]  /*36d0*/  HADD2.F32 R11, -RZ, R26.H0_H0 ;  /* 0x2000001aff0b7230 */ /* 0x000fe20000004100 */
[----:B------:R-:W-:Y:S01]  /*36e0*/  SHF.R.U32.HI R60, RZ, 0x8, R6 ;  /* 0x00000008ff3c7819 */ /* 0x000fe20000011606 */
[----:B------:R-:W-:Y:S01]  /*36f0*/  HADD2.F32 R26, -RZ, R34.H0_H0 ;  /* 0x20000022ff1a7230 */ /* 0x000fe20000004100 */
        /* <DEDUP_REMOVED lines=10> */
[----:B------:R-:W0:Y:S01]  /*37a0*/  I2F.F16 R50, R50 ;  /* 0x0000003200327306 */ /* 0x000e220000200c00 */
[----:B--2---:R-:W-:Y:S01]  /*37b0*/  HADD2.F32 R48, -RZ, R48.H0_H0 ;  /* 0x20000030ff307230 */ /* 0x004fe20000004100 */
[----:B------:R-:W-:Y:S01]  /*37c0*/  LOP3.LUT R59, R59, 0xff, RZ, 0xc0, !PT ;  /* 0x000000ff3b3b7812 */ /* 0x000fe200078ec0ff */
[----:B------:R-:W-:Y:S01]  /*37d0*/  HADD2.F32 R49, -RZ, R49.H0_H0 ;  /* 0x20000031ff317230 */ /* 0x000fe20000004100 */
[----:B------:R-:W-:-:S02]  /*37e0*/  IADD3 R58, R58, -0x80, RZ ;  /* 0xffffff803a3a7810 */ /* 0x000fc40007ffe0ff */
[----:B------:R-:W-:Y:S01]  /*37f0*/  SHF.R.U32.HI R6, RZ, 0x10, R6 ;  /* 0x00000010ff067819 */ /* 0x000fe20000011606 */
[--C-:B-1----:R-:W-:Y:S01]  /*3800*/  HADD2.F32 R63, -RZ, R8.reuse.H0_H0 ;  /* 0x20000008ff3f7230 */ /* 0x102fe20000004100 */
[----:B------:R-:W-:Y:S01]  /*3810*/  I2F.F16 R66, R60 ;  /* 0x0000003c00427306 */ /* 0x000fe20000200c00 */
        /* <DEDUP_REMOVED lines=8> */
[C---:B------:R-:W-:Y:S01]  /*38a0*/  FFMA.FTZ R65, R62.reuse, R43, R65 ;  /* 0x0000002b3e417223 */ /* 0x040fe20000010041 */
[----:B------:R2:W-:Y:S01]  /*38b0*/  I2F.F16 R4, R61 ;  /* 0x0000003d00047306 */ /* 0x0005e20000200c00 */
[----:B------:R-:W-:Y:S01]  /*38c0*/  FFMA.FTZ R67, R62, R46, R67 ;  /* 0x0000002e3e437223 */ /* 0x000fe20000010043 */
[----:B------:R-:W-:Y:S01]  /*38d0*/  IADD3 R56, R56, -0x80, RZ ;  /* 0xffffff8038387810 */ /* 0x000fe20007ffe0ff */
[----:B------:R-:W-:Y:S01]  /*38e0*/  FFMA.FTZ R65, R57, R48, R65 ;  /* 0x0000003039417223 */ /* 0x000fe20000010041 */
[----:B------:R-:W-:Y:S01]  /*38f0*/  IADD3 R59, R59, -0x80, RZ ;  /* 0xffffff803b3b7810 */ /* 0x000fe20007ffe0ff */
[----:B------:R-:W-:Y:S01]  /*3900*/  FFMA.FTZ R67, R57, R52, R67 ;  /* 0x0000003439437223 */ /* 0x000fe20000010043 */
[----:B------:R-:W-:Y:S01]  /*3910*/  LOP3.LUT R6, R6, 0xff, RZ, 0xc0, !PT ;  /* 0x000000ff06067812 */ /* 0x000fe200078ec0ff */
[----:B0-----:R-:W-:Y:S01]  /*3920*/  HADD2.F32 R50, -RZ, R50.H0_H0 ;  /* 0x20000032ff327230 */ /* 0x001fe20000004100 */
[----:B------:R-:W0:Y:S01]  /*3930*/  I2F.F16 R5, R5 ;  /* 0x0000000500057306 */ /* 0x000e220000200c00 */
[----:B--2---:R-:W-:-:S02]  /*3940*/  FFMA.FTZ R61, R26, R63, RZ ;  /* 0x0000003f1a3d7223 */ /* 0x004fc400000100ff */
[----:B------:R-:W-:Y:S02]  /*3950*/  FFMA.FTZ R63, R63, R11, RZ ;  /* 0x0000000b3f3f7223 */ /* 0x000fe400000100ff */
[----:B------:R-:W-:Y:S01]  /*3960*/  FFMA.FTZ R64, R35, R62, R61 ;  /* 0x0000003e23407223 */ /* 0x000fe2000001003d */
[----:B------:R-:W-:Y:S01]  /*3970*/  SHF.R.U32.HI R61, RZ, 0x8, R7 ;  /* 0x00000008ff3d7819 */ /* 0x000fe20000011607 */
[----:B------:R-:W-:Y:S01]  /*3980*/  FFMA.FTZ R62, R62, R51, R63 ;  /* 0x000000333e3e7223 */ /* 0x000fe2000001003f */
[----:B------:R-:W-:Y:S01]  /*3990*/  SHF.R.U32.HI R7, RZ, 0x10, R7 ;  /* 0x00000010ff077819 */ /* 0x000fe20000011607 */
[----:B------:R-:W-:Y:S01]  /*39a0*/  FFMA.FTZ R64, R45, R57, R64 ;  /* 0x000000392d407223 */ /* 0x000fe20000010040 */
[----:B------:R-:W-:Y:S01]  /*39b0*/  LOP3.LUT R61, R61, 0xff, RZ, 0xc0, !PT ;  /* 0x000000ff3d3d7812 */ /* 0x000fe200078ec0ff */
[----:B------:R-:W-:Y:S01]  /*39c0*/  FFMA.FTZ R63, R57, R55, R62 ;  /* 0x00000037393f7223 */ /* 0x000fe2000001003e */
[----:B------:R-:W-:Y:S01]  /*39d0*/  HADD2.F32 R57, -RZ, R24.H0_H0 ;  /* 0x20000018ff397230 */ /* 0x000fe20000004100 */
[----:B------:R-:W-:Y:S01]  /*39e0*/  FFMA.FTZ R62, R54, R27, R65 ;  /* 0x0000001b363e7223 */ /* 0x000fe20000010041 */
[----:B------:R-:W-:Y:S01]  /*39f0*/  IADD3 R61, R61, -0x80, RZ ;  /* 0xffffff803d3d7810 */ /* 0x000fe20007ffe0ff */
[----:B------:R-:W2:Y:S01]  /*3a00*/  I2F.F16 R53, R58 ;  /* 0x0000003a00357306 */ /* 0x000ea20000200c00 */
[----:B------:R-:W-:Y:S01]  /*3a10*/  IADD3 R24, R6, -0x80, RZ ;  /* 0xffffff8006187810 */ /* 0x000fe20007ffe0ff */
[----:B------:R-:W-:-:S02]  /*3a20*/  FFMA.FTZ R65, R54, R57, R63 ;  /* 0x0000003936417223 */ /* 0x000fc4000001003f */
[----:B------:R-:W-:Y:S02]  /*3a30*/  FFMA.FTZ R64, R33, R54, R64 ;  /* 0x0000003621407223 */ /* 0x000fe40000010040 */
[----:B------:R-:W-:Y:S02]  /*3a40*/  FFMA.FTZ R67, R54, R25, R67 ;  /* 0x0000001936437223 */ /* 0x000fe40000010043 */
[----:B------:R-:W3:Y:S01]  /*3a50*/  I2F.F16 R61, R61 ;  /* 0x0000003d003d7306 */ /* 0x000ee20000200c00 */
[----:B-1----:R-:W-:-:S07]  /*3a60*/  HADD2.F32 R63, -RZ, R8.H0_H0 ;  /* 0x20000008ff3f7230 */ /* 0x002fce0000004100 */
[----:B------:R1:W-:Y:S01]  /*3a70*/  I2F.F16 R58, R59 ;  /* 0x0000003b003a7306 */ /* 0x0003e20000200c00 */
[----:B------:R-:W-:Y:S01]  /*3a80*/  HADD2.F32 R60, -RZ, R8.H1_H1 ;  /* 0x30000008ff3c7230 */ /* 0x000fe20000004100 */
[----:B------:R-:W-:Y:S01]  /*3a90*/  LOP3.LUT R8, R7, 0xff, RZ, 0xc0, !PT ;  /* 0x000000ff07087812 */ /* 0x000fe200078ec0ff */
[--C-:B------:R-:W-:Y:S01]  /*3aa0*/  HADD2.F32 R7, -RZ, R9.reuse.H0_H0 ;  /* 0x20000009ff077230 */ /* 0x100fe20000004100 */
[----:B------:R-:W-:Y:S01]  /*3ab0*/  FFMA.FTZ R64, R47, R63, R64 ;  /* 0x0000003f2f407223 */ /* 0x000fe20000010040 */
[----:B------:R-:W-:Y:S01]  /*3ac0*/  HADD2.F32 R6, -RZ, R9.H1_H1 ;  /* 0x30000009ff067230 */ /* 0x000fe20000004100 */
[C---:B------:R-:W-:Y:S01]  /*3ad0*/  FFMA.FTZ R62, R63.reuse, R49, R62 ;  /* 0x000000313f3e7223 */ /* 0x040fe2000001003e */
[----:B0-----:R-:W-:Y:S01]  /*3ae0*/  HADD2.F32 R9, -RZ, R5.H0_H0 ;  /* 0x20000005ff097230 */ /* 0x001fe20000004100 */
[----:B------:R-:W0:Y:S01]  /*3af0*/  I2F.F16 R56, R56 ;  /* 0x0000003800387306 */ /* 0x000e220000200c00 */
[----:B-1----:R-:W-:Y:S01]  /*3b00*/  IADD3 R59, R8, -0x80, RZ ;  /* 0xffffff80083b7810 */ /* 0x002fe20007ffe0ff */
[----:B------:R-:W-:Y:S01]  /*3b10*/  HADD2.F32 R8, -RZ, R4.H0_H0 ;  /* 0x20000004ff087230 */ /* 0x000fe20000004100 */
[----:B------:R-:W-:Y:S01]  /*3b20*/  FFMA.FTZ R67, R63, R50, R67 ;  /* 0x000000323f437223 */ /* 0x000fe20000010043 */
[----:B--2---:R-:W-:Y:S01]  /*3b30*/  HADD2.F32 R53, -RZ, R53.H0_H0 ;  /* 0x20000035ff357230 */ /* 0x004fe20000004100 */
[----:B------:R-:W-:Y:S01]  /*3b40*/  FFMA.FTZ R64, R9, R60, R64 ;  /* 0x0000003c09407223 */ /* 0x000fe20000010040 */
[----:B---3--:R-:W-:Y:S01]  /*3b50*/  HADD2.F32 R54, -RZ, R61.H0_H0 ;  /* 0x2000003dff367230 */ /* 0x008fe20000004100 */
[----:B------:R-:W-:Y:S01]  /*3b60*/  FFMA.FTZ R65, R63, R8, R65 ;  /* 0x000000083f417223 */ /* 0x000fe20000010041 */
[----:B------:R1:W2:Y:S01]  /*3b70*/  I2F.F16 R68, R24 ;  /* 0x0000001800447306 */ /* 0x0002a20000200c00 */
[----:B------:R-:W-:-:S02]  /*3b80*/  FFMA.FTZ R62, R60, R53, R62 ;  /* 0x000000353c3e7223 */ /* 0x000fc4000001003e */
[----:B------:R-:W-:-:S05]  /*3b90*/  FFMA.FTZ R65, R60, R54, R65 ;  /* 0x000000363c417223 */ /* 0x000fca0000010041 */
[----:B------:R2:W3:Y:S01]  /*3ba0*/  I2F.F16 R69, R59 ;  /* 0x0000003b00457306 */ /* 0x0004e20000200c00 */
[----:B-1----:R-:W-:Y:S02]  /*3bb0*/  HADD2.F32 R24, -RZ, R66.H0_H0 ;  /* 0x20000042ff187230 */ /* 0x002fe40000004100 */
[----:B0-----:R-:W-:-:S03]  /*3bc0*/  HADD2.F32 R56, -RZ, R56.H0_H0 ;  /* 0x20000038ff387230 */ /* 0x001fc60000004100 */
[----:B------:R-:W-:Y:S01]  /*3bd0*/  FFMA.FTZ R4, R60, R24, R67 ;  /* 0x000000183c047223 */ /* 0x000fe20000010043 */
[----:B------:R-:W-:Y:S01]  /*3be0*/  HADD2.F32 R60, -RZ, R58.H0_H0 ;  /* 0x2000003aff3c7230 */ /* 0x000fe20000004100 */
[----:B------:R-:W0:Y:S01]  /*3bf0*/  I2F.F16 R23, R23 ;  /* 0x0000001700177306 */ /* 0x000e220000200c00 */
[----:B--2---:R-:W-:Y:S01]  /*3c00*/  HADD2.F32 R59, -RZ, R68.H0_H0 ;  /* 0x20000044ff3b7230 */ /* 0x004fe20000004100 */
[----:B------:R-:W-:Y:S02]  /*3c10*/  FFMA.FTZ R64, R56, R7, R64 ;  /* 0x0000000738407223 */ /* 0x000fe40000010040 */
[C---:B------:R-:W-:Y:S02]  /*3c20*/  FFMA.FTZ R61, R7.reuse, R60, R62 ;  /* 0x0000003c073d7223 */ /* 0x040fe4000001003e */
[----:B------:R-:W-:Y:S02]  /*3c30*/  FFMA.FTZ R4, R7, R59, R4 ;  /* 0x0000003b07047223 */ /* 0x000fe40000010004 */
[----:B------:R-:W1:Y:S01]  /*3c40*/  I2F.F16 R22, R22 ;  /* 0x0000001600167306 */ /* 0x000e620000200c00 */
[----:B---3--:R-:W-:-:S05]  /*3c50*/  HADD2.F32 R58, -RZ, R69.H0_H0 ;  /* 0x20000045ff3a7230 */ /* 0x008fca0000004100 */
        /* <DEDUP_REMOVED lines=76> */
.L_x_3021:
[----:B------:R-:W-:Y:S01]  /*4120*/  IMAD.WIDE R16, R31, 0x8, R16 ;  /* 0x000000081f107825 */ /* 0x000fe200078e0210 */
[----:B------:R-:W-:Y:S06]  /*4130*/  @!P1 BRA `(.L_x_3022) ;  /* 0x00000f7000009947 */ /* 0x000fec0003800000 */
[----:B-----5:R-:W2:Y:S01]  /*4140*/  LDG.E.128.CONSTANT R4, [R16.64] ;  /* 0x0000000610047981 */ /* 0x020ea2000c1e9d00 */
[----:B------:R-:W-:Y:S02]  /*4150*/  LOP3.LUT R8, R13, 0xff, RZ, 0xc0, !PT ;  /* 0x000000ff0d087812 */ /* 0x000fe400078ec0ff */
[----:B------:R-:W-:Y:S02]  /*4160*/  LOP3.LUT R9, R14, 0xff, RZ, 0xc0, !PT ;  /* 0x000000ff0e097812 */ /* 0x000fe400078ec0ff */
[----:B------:R-:W-:Y:S02]  /*4170*/  IADD3 R34, R8, -0x80, RZ ;  /* 0xffffff8008227810 */ /* 0x000fe40007ffe0ff */
[----:B------:R-:W-:Y:S02]  /*4180*/  LOP3.LUT R8, R15, 0xff, RZ, 0xc0, !PT ;  /* 0x000000ff0f087812 */ /* 0x000fe400078ec0ff */
[----:B------:R-:W-:-:S02]  /*4190*/  IADD3 R33, R9, -0x80, RZ ;  /* 0xffffff8009217810 */ /* 0x000fc40007ffe0ff */
[----:B------:R-:W-:Y:S01]  /*41a0*/  IADD3 R26, R8, -0x80, RZ ;  /* 0xffffff80081a7810 */ /* 0x000fe20007ffe0ff */
[----:B------:R-:W1:Y:S01]  /*41b0*/  I2F.F16 R34, R34 ;  /* 0x0000002200227306 */ /* 0x000e620000200c00 */
[----:B------:R-:W-:Y:S02]  /*41c0*/  LOP3.LUT R8, R12, 0xff, RZ, 0xc0, !PT ;  /* 0x000000ff0c087812 */ /* 0x000fe400078ec0ff */
[----:B------:R-:W-:Y:S02]  /*41d0*/  SHF.R.U32.HI R9, RZ, 0x8, R12 ;  /* 0x00000008ff097819 */ /* 0x000fe4000001160c */
[----:B------:R-:W-:Y:S02]  /*41e0*/  IADD3 R8, R8, -0x80, RZ ;  /* 0xffffff8008087810 */ /* 0x000fe40007ffe0ff */
[----:B------:R-:W-:Y:S01]  /*41f0*/  LOP3.LUT R9, R9, 0xff, RZ, 0xc0, !PT ;  /* 0x000000ff09097812 */ /* 0x000fe200078ec0ff */
[----:B------:R-:W3:Y:S01]  /*4200*/  I2F.F16 R33, R33 ;  /* 0x0000002100217306 */ /* 0x000ee20000200c00 */
[----:B------:R-:W-:-:S02]  /*4210*/  SHF.R.U32.HI R43, RZ, 0x8, R14 ;  /* 0x00000008ff2b7819 */ /* 0x000fc4000001160e */
[----:B------:R-:W-:Y:S02]  /*4220*/  IADD3 R9, R9, -0x80, RZ ;  /* 0xffffff8009097810 */ /* 0x000fe40007ffe0ff */
[----:B------:R-:W-:Y:S02]  /*4230*/  LOP3.LUT R46, R43, 0xff, RZ, 0xc0, !PT ;  /* 0x000000ff2b2e7812 */ /* 0x000fe400078ec0ff */
[----:B------:R-:W-:Y:S01]  /*4240*/  SHF.R.U32.HI R48, RZ, 0x8, R15 ;  /* 0x00000008ff307819 */ /* 0x000fe2000001160f */
[----:B------:R4:W0:Y:S01]  /*4250*/  I2F.F16 R27, R8 ;  /* 0x00000008001b7306 */ /* 0x0008220000200c00 */
[----:B------:R-:W-:Y:S01]  /*4260*/  SHF.R.U32.HI R47, RZ, 0x10, R14 ;  /* 0x00000010ff2f7819 */ /* 0x000fe2000001160e */
[----:B-1----:R-:W-:Y:S01]  /*4270*/  HADD2.F32 R34, -RZ, R34.H0_H0 ;  /* 0x20000022ff227230 */ /* 0x002fe20000004100 */
[----:B------:R-:W-:Y:S02]  /*4280*/  LEA.HI R23, R14, 0xffffff80, RZ, 0x8 ;  /* 0xffffff800e177811 */ /* 0x000fe400078f40ff */
[----:B------:R-:W-:-:S02]  /*4290*/  IADD3 R14, R46, -0x80, RZ ;  /* 0xffffff802e0e7810 */ /* 0x000fc40007ffe0ff */
[----:B------:R-:W-:Y:S01]  /*42a0*/  LOP3.LUT R48, R48, 0xff, RZ, 0xc0, !PT ;  /* 0x000000ff30307812 */ /* 0x000fe200078ec0ff */
[----:B------:R1:W1:Y:S01]  /*42b0*/  I2F.F16 R35, R9 ;  /* 0x0000000900237306 */ /* 0x0002620000200c00 */
[--C-:B----4-:R-:W-:Y:S01]  /*42c0*/  SHF.R.U32.HI R8, RZ, 0x8, R13.reuse ;  /* 0x00000008ff087819 */ /* 0x110fe2000001160d */
[----:B---3--:R-:W-:Y:S01]  /*42d0*/  HADD2.F32 R33, -RZ, R33.H0_H0 ;  /* 0x20000021ff217230 */ /* 0x008fe20000004100 */
[----:B------:R-:W-:Y:S02]  /*42e0*/  LOP3.LUT R47, R47, 0xff, RZ, 0xc0, !PT ;  /* 0x000000ff2f2f7812 */ /* 0x000fe400078ec0ff */
[----:B------:R-:W-:Y:S02]  /*42f0*/  LOP3.LUT R8, R8, 0xff, RZ, 0xc0, !PT ;  /* 0x000000ff08087812 */ /* 0x000fe400078ec0ff */
[----:B------:R-:W-:Y:S01]  /*4300*/  LEA.HI R24, R13, 0xffffff80, RZ, 0x8 ;  /* 0xffffff800d187811 */ /* 0x000fe200078f40ff */
[----:B------:R-:W-:Y:S01]  /*4310*/  I2F.F16 R58, R14 ;  /* 0x0000000e003a7306 */ /* 0x000fe20000200c00 */
[----:B------:R-:W-:Y:S01]  /*4320*/  IADD3 R45, R8, -0x80, RZ ;  /* 0xffffff80082d7810 */ /* 0x000fe20007ffe0ff */
[----:B0-----:R-:W-:Y:S01]  /*4330*/  HADD2.F32 R27, -RZ, R27.H0_H0 ;  /* 0x2000001bff1b7230 */ /* 0x001fe20000004100 */
[----:B-1----:R-:W0:Y:S01]  /*4340*/  LDS.64 R8, [UR4+0x30] ;  /* 0x00003004ff087984 */ /* 0x002e220008000a00 */
[----:B------:R-:W-:-:S02]  /*4350*/  SHF.R.U32.HI R13, RZ, 0x10, R13 ;  /* 0x00000010ff0d7819 */ /* 0x000fc4000001160d */
[----:B------:R-:W-:Y:S02]  /*4360*/  IADD3 R48, R48, -0x80, RZ ;  /* 0xffffff8030307810 */ /* 0x000fe40007ffe0ff */
[----:B------:R-:W-:Y:S01]  /*4370*/  IADD3 R46, R47, -0x80, RZ ;  /* 0xffffff802f2e7810 */ /* 0x000fe20007ffe0ff */
[----:B------:R-:W1:Y:S01]  /*4380*/  I2F.F16 R26, R26 ;  /* 0x0000001a001a7306 */ /* 0x000e620000200c00 */
[----:B------:R-:W-:Y:S01]  /*4390*/  LEA.HI R25, R12, 0xffffff80, RZ, 0x8 ;  /* 0xffffff800c197811 */ /* 0x000fe200078f40ff */
[----:B------:R-:W-:Y:S01]  /*43a0*/  HADD2.F32 R35, -RZ, R35.H0_H0 ;  /* 0x20000023ff237230 */ /* 0x000fe20000004100 */
[----:B------:R-:W-:Y:S02]  /*43b0*/  LEA.HI R22, R15, 0xffffff80, RZ, 0x8 ;  /* 0xffffff800f167811 */ /* 0x000fe400078f40ff */
[----:B------:R-:W-:Y:S02]  /*43c0*/  LOP3.LUT R13, R13, 0xff, RZ, 0xc0, !PT ;  /* 0x000000ff0d0d7812 */ /* 0x000fe400078ec0ff */
[----:B------:R-:W-:Y:S01]  /*43d0*/  SHF.R.U32.HI R12, RZ, 0x10, R12 ;  /* 0x00000010ff0c7819 */ /* 0x000fe2000001160c */
[----:B------:R-:W-:Y:S01]  /*43e0*/  I2F.F16 R59, R48 ;  /* 0x00000030003b7306 */ /* 0x000fe20000200c00 */
[----:B------:R-:W-:-:S02]  /*43f0*/  SHF.R.U32.HI R15, RZ, 0x10, R15 ;  /* 0x00000010ff0f7819 */ /* 0x000fc4000001160f */
[----:B------:R-:W-:Y:S02]  /*4400*/  IADD3 R13, R13, -0x80, RZ ;  /* 0xffffff800d0d7810 */ /* 0x000fe40007ffe0ff */
[----:B------:R-:W-:Y:S02]  /*4410*/  LOP3.LUT R12, R12, 0xff, RZ, 0xc0, !PT ;  /* 0x000000ff0c0c7812 */ /* 0x000fe400078ec0ff */
[----:B------:R-:W-:Y:S01]  /*4420*/  LOP3.LUT R15, R15, 0xff, RZ, 0xc0, !PT ;  /* 0x000000ff0f0f7812 */ /* 0x000fe200078ec0ff */
[----:B------:R-:W3:Y:S01]  /*4430*/  I2F.F16 R45, R45 ;  /* 0x0000002d002d7306 */ /* 0x000ee20000200c00 */
[----:B------:R-:W-:Y:S01]  /*4440*/  IADD3 R12, R12, -0x80, RZ ;  /* 0xffffff800c0c7810 */ /* 0x000fe20007ffe0ff */
[----:B-1----:R-:W-:Y:S01]  /*4450*/  HADD2.F32 R26, -RZ, R26.H0_H0 ;  /* 0x2000001aff1a7230 */ /* 0x002fe20000004100 */
[----:B------:R-:W-:Y:S02]  /*4460*/  IADD3 R50, R15, -0x80, RZ ;  /* 0xffffff800f327810 */ /* 0x000fe40007ffe0ff */
[----:B------:R-:W-:-:S03]  /*4470*/  ISETP.GE.AND P0, PT, R42, 0x2, PT ;  /* 0x000000022a00780c */ /* 0x000fc60003f06270 */
[----:B------:R-:W1:Y:S08]  /*4480*/  I2F.F16 R43, R13 ;  /* 0x0000000d002b7306 */ /* 0x000e700000200c00 */
[----:B------:R-:W-:Y:S01]  /*4490*/  I2F.F16 R25, R25 ;  /* 0x0000001900197306 */ /* 0x000fe20000200c00 */
[----:B---3--:R-:W-:Y:S02]  /*44a0*/  HADD2.F32 R45, -RZ, R45.H0_H0 ;  /* 0x2000002dff2d7230 */ /* 0x008fe40000004100 */
[----:B0-----:R-:W-:-:S02]  /*44b0*/  HADD2.F32 R55, -RZ, R8.H0_H0 ;  /* 0x20000008ff377230 */ /* 0x001fc40000004100 */
[----:B------:R-:W-:Y:S02]  /*44c0*/  HADD2.F32 R56, -RZ, R8.H1_H1 ;  /* 0x30000008ff387230 */ /* 0x000fe40000004100 */
[--C-:B------:R-:W-:Y:S01]  /*44d0*/  HADD2.F32 R57, -RZ, R9.reuse.H0_H0 ;  /* 0x20000009ff397230 */ /* 0x100fe20000004100 */
[----:B------:R-:W0:Y:S01]  /*44e0*/  I2F.F16 R12, R12 ;  /* 0x0000000c000c7306 */ /* 0x000e220000200c00 */
[----:B------:R-:W-:Y:S01]  /*44f0*/  HADD2.F32 R49, -RZ, R9.H1_H1 ;  /* 0x30000009ff317230 */ /* 0x000fe20000004100 */
[C---:B------:R-:W-:Y:S01]  /*4500*/  FFMA.FTZ R60, R55.reuse, R34, RZ ;  /* 0x00000022373c7223 */ /* 0x040fe200000100ff */
[----:B-1----:R-:W-:Y:S01]  /*4510*/  HADD2.F32 R43, -RZ, R43.H0_H0 ;  /* 0x2000002bff2b7230 */ /* 0x002fe20000004100 */
[----:B------:R-:W-:Y:S02]  /*4520*/  FFMA.FTZ R61, R55, R33, RZ ;  /* 0x00000021373d7223 */ /* 0x000fe400000100ff */
[----:B------:R-:W-:Y:S02]  /*4530*/  FFMA.FTZ R60, R56, R45, R60 ;  /* 0x0000002d383c7223 */ /* 0x000fe4000001003c */
[----:B------:R-:W1:Y:S08]  /*4540*/  I2F.F16 R46, R46 ;  /* 0x0000002e002e7306 */ /* 0x000e700000200c00 */
[----:B------:R-:W3:Y:S01]  /*4550*/  I2F.F16 R50, R50 ;  /* 0x0000003200327306 */ /* 0x000ee20000200c00 */
[----:B0-----:R-:W-:-:S07]  /*4560*/  HADD2.F32 R12, -RZ, R12.H0_H0 ;  /* 0x2000000cff0c7230 */ /* 0x001fce0000004100 */
[----:B------:R-:W0:Y:S01]  /*4570*/  I2F.F16 R24, R24 ;  /* 0x0000001800187306 */ /* 0x000e220000200c00 */
[----:B-1----:R-:W-:-:S07]  /*4580*/  HADD2.F32 R46, -RZ, R46.H0_H0 ;  /* 0x2000002eff2e7230 */ /* 0x002fce0000004100 */
[----:B------:R-:W-:Y:S01]  /*4590*/  I2F.F16 R23, R23 ;  /* 0x0000001700177306 */ /* 0x000fe20000200c00 */
[----:B---3--:R-:W-:-:S07]  /*45a0*/  HADD2.F32 R50, -RZ, R50.H0_H0 ;  /* 0x20000032ff327230 */ /* 0x008fce0000004100 */
[----:B------:R-:W1:Y:S01]  /*45b0*/  I2F.F16 R22, R22 ;  /* 0x0000001600167306 */ /* 0x000e620000200c00 */
[----:B0-----:R-:W-:Y:S02]  /*45c0*/  HADD2.F32 R24, -RZ, R24.H0_H0 ;  /* 0x20000018ff187230 */ /* 0x001fe40000004100 */
[----:B-1----:R-:W-:Y:S01]  /*45d0*/  HADD2.F32 R22, -RZ, R22.H0_H0 ;  /* 0x20000016ff167230 */ /* 0x002fe20000004100 */
[----:B--2---:R-:W-:Y:S02]  /*45e0*/  LOP3.LUT R8, R7, 0xff, RZ, 0xc0, !PT ;  /* 0x000000ff07087812 */ /* 0x004fe400078ec0ff */
[----:B------:R-:W-:Y:S02]  /*45f0*/  SHF.R.U32.HI R47, RZ, 0x8, R4 ;  /* 0x00000008ff2f7819 */ /* 0x000fe40000011604 */
[----:B------:R-:W-:Y:S02]  /*4600*/  IADD3 R53, R8, -0x80, RZ ;  /* 0xffffff8008357810 */ /* 0x000fe40007ffe0ff */
[----:B------:R-:W0:Y:S01]  /*4610*/  LDS.64 R8, [UR4+0x38] ;  /* 0x00003804ff087984 */ /* 0x000e220008000a00 */
[----:B------:R-:W-:-:S02]  /*4620*/  LOP3.LUT R47, R47, 0xff, RZ, 0xc0, !PT ;  /* 0x000000ff2f2f7812 */ /* 0x000fc400078ec0ff */
[--C-:B------:R-:W-:Y:S02]  /*4630*/  SHF.R.U32.HI R51, RZ, 0x8, R5.reuse ;  /* 0x00000008ff337819 */ /* 0x100fe40000011605 */
[C---:B------:R-:W-:Y:S02]  /*4640*/  LEA.HI R20, R5.reuse, 0xffffff80, RZ, 0x8 ;  /* 0xffffff8005147811 */ /* 0x040fe400078f40ff */
[----:B------:R-:W-:Y:S02]  /*4650*/  LOP3.LUT R14, R5, 0xff, RZ, 0xc0, !PT ;  /* 0x000000ff050e7812 */ /* 0x000fe400078ec0ff */
[----:B------:R-:W-:Y:S02]  /*4660*/  SHF.R.U32.HI R52, RZ, 0x10, R5 ;  /* 0x00000010ff347819 */ /* 0x000fe40000011605 */
[----:B------:R-:W-:Y:S01]  /*4670*/  IADD3 R5, R47, -0x80, RZ ;  /* 0xffffff802f057810 */ /* 0x000fe20007ffe0ff */
[----:B------:R-:W1:Y:S01]  /*4680*/  I2F.F16 R20, R20 ;  /* 0x0000001400147306 */ /* 0x000e620000200c00 */
[----:B------:R-:W-:-:S02]  /*4690*/  SHF.R.U32.HI R48, RZ, 0x10, R4 ;  /* 0x00000010ff307819 */ /* 0x000fc40000011604 */
[----:B------:R-:W-:Y:S02]  /*46a0*/  LOP3.LUT R47, R51, 0xff, RZ, 0xc0, !PT ;  /* 0x000000ff332f7812 */ /* 0x000fe400078ec0ff */
[C---:B------:R-:W-:Y:S02]  /*46b0*/  LEA.HI R21, R4.reuse, 0xffffff80, RZ, 0x8 ;  /* 0xffffff8004157811 */ /* 0x040fe400078f40ff */
[----:B------:R-:W-:Y:S01]  /*46c0*/  LOP3.LUT R13, R4, 0xff, RZ, 0xc0, !PT ;  /* 0x000000ff040d7812 */ /* 0x000fe200078ec0ff */
[----:B------:R-:W-:Y:S01]  /*46d0*/  I2F.F16 R5, R5 ;  /* 0x0000000500057306 */ /* 0x000fe20000200c00 */
[----:B------:R-:W-:Y:S02]  /*46e0*/  LOP3.LUT R48, R48, 0xff, RZ, 0xc0, !PT ;  /* 0x000000ff30307812 */ /* 0x000fe400078ec0ff */
[----:B------:R-:W-:Y:S02]  /*46f0*/  LOP3.LUT R15, R6, 0xff, RZ, 0xc0, !PT ;  /* 0x000000ff060f7812 */ /* 0x000fe400078ec0ff */
[----:B------:R-:W-:Y:S01]  /*4700*/  IADD3 R51, R48, -0x80, RZ ;  /* 0xffffff8030337810 */ /* 0x000fe20007ffe0ff */
[----:B------:R-:W-:Y:S01]  /*4710*/  HADD2.F32 R48, -RZ, R59.H0_H0 ;  /* 0x2000003bff307230 */ /* 0x000fe20000004100 */
[----:B------:R-:W-:Y:S01]  /*4720*/  SHF.R.U32.HI R54, RZ, 0x8, R6 ;  /* 0x00000008ff367819 */ /* 0x000fe20000011606 */
[----:B------:R2:W-:Y:S01]  /*4730*/  I2F.F16 R4, R53 ;  /* 0x0000003500047306 */ /* 0x0005e20000200c00 */
[----:B------:R-:W-:Y:S01]  /*4740*/  IADD3 R13, R13, -0x80, RZ ;  /* 0xffffff800d0d7810 */ /* 0x000fe20007ffe0ff */
[----:B-1----:R-:W-:Y:S01]  /*4750*/  HADD2.F32 R20, -RZ, R20.H0_H0 ;  /* 0x20000014ff147230 */ /* 0x002fe20000004100 */
[----:B------:R-:W-:-:S02]  /*4760*/  IADD3 R14, R14, -0x80, RZ ;  /* 0xffffff800e0e7810 */ /* 0x000fc40007ffe0ff */
[----:B------:R-:W-:Y:S02]  /*4770*/  IADD3 R15, R15, -0x80, RZ ;  /* 0xffffff800f0f7810 */ /* 0x000fe40007ffe0ff */
[----:B------:R-:W-:Y:S01]  /*4780*/  LOP3.LUT R54, R54, 0xff, RZ, 0xc0, !PT ;  /* 0x000000ff36367812 */ /* 0x000fe200078ec0ff */
[----:B------:R-:W1:Y:S01]  /*4790*/  I2F.F16 R13, R13 ;  /* 0x0000000d000d7306 */ /* 0x000e620000200c00 */
[----:B--2---:R-:W-:Y:S01]  /*47a0*/  IADD3 R53, R47, -0x80, RZ ;  /* 0xffffff802f357810 */ /* 0x004fe20007ffe0ff */
[----:B------:R-:W-:Y:S01]  /*47b0*/  HADD2.F32 R47, -RZ, R58.H0_H0 ;  /* 0x2000003aff2f7230 */ /* 0x000fe20000004100 */
[----:B------:R-:W-:Y:S01]  /*47c0*/  FFMA.FTZ R58, R27, R55, RZ ;  /* 0x000000371b3a7223 */ /* 0x000fe200000100ff */
[----:B------:R-:W-:Y:S01]  /*47d0*/  LEA.HI R11, R6, 0xffffff80, RZ, 0x8 ;  /* 0xffffff80060b7811 */ /* 0x000fe200078f40ff */
[----:B------:R-:W-:Y:S01]  /*47e0*/  FFMA.FTZ R55, R55, R26, RZ ;  /* 0x0000001a37377223 */ /* 0x000fe200000100ff */
[----:B------:R-:W-:Y:S01]  /*47f0*/  LEA.HI R10, R7, 0xffffff80, RZ, 0x8 ;  /* 0xffffff80070a7811 */ /* 0x000fe200078f40ff */
[----:B------:R-:W-:Y:S01]  /*4800*/  FFMA.FTZ R59, R35, R56, R58 ;  /* 0x00000038233b7223 */ /* 0x000fe2000001003a */
[----:B------:R-:W-:Y:S01]  /*4810*/  SHF.R.U32.HI R58, RZ, 0x8, R7 ;  /* 0x00000008ff3a7819 */ /* 0x000fe20000011607 */
[----:B------:R-:W-:Y:S01]  /*4820*/  FFMA.FTZ R62, R56, R47, R61 ;  /* 0x0000002f383e7223 */ /* 0x000fe2000001003d */
[----:B------:R-:W-:Y:S01]  /*4830*/  LOP3.LUT R52, R52, 0xff, RZ, 0xc0, !PT ;  /* 0x000000ff34347812 */ /* 0x000fe200078ec0ff */
[----:B------:R-:W-:Y:S01]  /*4840*/  FFMA.FTZ R63, R56, R48, R55 ;  /* 0x00000030383f7223 */ /* 0x000fe20000010037 */
[----:B------:R-:W-:Y:S01]  /*4850*/  LOP3.LUT R58, R58, 0xff, RZ, 0xc0, !PT ;  /* 0x000000ff3a3a7812 */ /* 0x000fe200078ec0ff */
[----:B------:R-:W2:Y:S01]  /*4860*/  I2F.F16 R14, R14 ;  /* 0x0000000e000e7306 */ /* 0x000ea20000200c00 */
[----:B------:R-:W-:Y:S01]  /*4870*/  SHF.R.U32.HI R6, RZ, 0x10, R6 ;  /* 0x00000010ff067819 */ /* 0x000fe20000011606 */
[----:B------:R-:W-:Y:S01]  /*4880*/  FFMA.FTZ R59, R12, R57, R59 ;  /* 0x000000390c3b7223 */ /* 0x000fe2000001003b */
[----:B------:R-:W-:Y:S01]  /*4890*/  SHF.R.U32.HI R7, RZ, 0x10, R7 ;  /* 0x00000010ff077819 */ /* 0x000fe20000011607 */
[C---:B------:R-:W-:Y:S01]  /*48a0*/  FFMA.FTZ R61, R57.reuse, R43, R60 ;  /* 0x0000002b393d7223 */ /* 0x040fe2000001003c */
[----:B------:R-:W-:Y:S01]  /*48b0*/  IADD3 R56, R54, -0x80, RZ ;  /* 0xffffff8036387810 */ /* 0x000fe20007ffe0ff */
[----:B------:R-:W-:Y:S01]  /*48c0*/  HADD2.F32 R54, -RZ, R23.H0_H0 ;  /* 0x20000017ff367230 */ /* 0x000fe20000004100 */
[----:B------:R-:W-:Y:S01]  /*48d0*/  IADD3 R58, R58, -0x80, RZ ;  /* 0xffffff803a3a7810 */ /* 0x000fe20007ffe0ff */
[----:B------:R-:W3:Y:S01]  /*48e0*/  I2F.F16 R15, R15 ;  /* 0x0000000f000f7306 */ /* 0x000ee20000200c00 */
[----:B------:R-:W-:Y:S01]  /*48f0*/  IADD3 R55, R52, -0x80, RZ ;  /* 0xffffff8034377810 */ /* 0x000fe20007ffe0ff */
[----:B------:R-:W-:Y:S01]  /*4900*/  HADD2.F32 R52, -RZ, R25.H0_H0 ;  /* 0x20000019ff347230 */ /* 0x000fe20000004100 */
[----:B------:R-:W-:Y:S01]  /*4910*/  LOP3.LUT R6, R6, 0xff, RZ, 0xc0, !PT ;  /* 0x000000ff06067812 */ /* 0x000fe200078ec0ff */
[----:B------:R-:W-:Y:S01]  /*4920*/  FFMA.FTZ R62, R57, R46, R62 ;  /* 0x0000002e393e7223 */ /* 0x000fe2000001003e */
[----:B------:R-:W-:Y:S01]  /*4930*/  LOP3.LUT R7, R7, 0xff, RZ, 0xc0, !PT ;  /* 0x000000ff07077812 */ /* 0x000fe200078ec0ff */
[----:B------:R-:W-:Y:S01]  /*4940*/  FFMA.FTZ R63, R57, R50, R63 ;  /* 0x00000032393f7223 */ /* 0x000fe2000001003f */
[----:B------:R-:W-:Y:S01]  /*4950*/  IADD3 R6, R6, -0x80, RZ ;  /* 0xffffff8006067810 */ /* 0x000fe20007ffe0ff */
[----:B------:R-:W4:Y:S01]  /*4960*/  I2F.F16 R53, R53 ;  /* 0x0000003500357306 */ /* 0x000f220000200c00 */
[----:B------:R-:W-:Y:S01]  /*4970*/  IADD3 R7, R7, -0x80, RZ ;  /* 0xffffff8007077810 */ /* 0x000fe20007ffe0ff */
[----:B------:R-:W-:Y:S01]  /*4980*/  FFMA.FTZ R60, R52, R49, R59 ;  /* 0x00000031343c7223 */ /* 0x000fe2000001003b */
[----:B-1----:R-:W-:Y:S01]  /*4990*/  HADD2.F32 R13, -RZ, R13.H0_H0 ;  /* 0x2000000dff0d7230 */ /* 0x002fe20000004100 */
[C---:B------:R-:W-:Y:S01]  /*49a0*/  FFMA.FTZ R61, R49.reuse, R24, R61 ;  /* 0x00000018313d7223 */ /* 0x040fe2000001003d */
[----:B--2---:R-:W-:Y:S01]  /*49b0*/  HADD2.F32 R14, -RZ, R14.H0_H0 ;  /* 0x2000000eff0e7230 */ /* 0x004fe20000004100 */
[C---:B------:R-:W-:Y:S01]  /*49c0*/  FFMA.FTZ R62, R49.reuse, R54, R62 ;  /* 0x00000036313e7223 */ /* 0x040fe2000001003e */
[----:B0-----:R-:W-:Y:S01]  /*49d0*/  HADD2.F32 R57, -RZ, R9.H1_H1 ;  /* 0x30000009ff397230 */ /* 0x001fe20000004100 */
[----:B------:R0:W1:Y:S01]  /*49e0*/  I2F.F16 R64, R56 ;  /* 0x0000003800407306 */ /* 0x0000620000200c00 */
[----:B------:R-:W-:Y:S01]  /*49f0*/  FFMA.FTZ R63, R49, R22, R63 ;  /* 0x00000016313f7223 */ /* 0x000fe2000001003f */
[----:B------:R-:W-:-:S02]  /*4a00*/  HADD2.F32 R49, -RZ, R8.H0_H0 ;  /* 0x20000008ff317230 */ /* 0x000fc40000004100 */
[----:B---3--:R-:W-:-:S03]  /*4a10*/  HADD2.F32 R15, -RZ, R15.H0_H0 ;  /* 0x2000000fff0f7230 */ /* 0x008fc60000004100 */
[----:B------:R-:W-:Y:S01]  /*4a20*/  FFMA.FTZ R60, R13, R49, R60 ;  /* 0x000000310d3c7223 */ /* 0x000fe2000001003c */
[----:B------:R2:W3:Y:S01]  /*4a30*/  I2F.F16 R25, R58 ;  /* 0x0000003a00197306 */ /* 0x0004e20000200c00 */
[----:B0-----:R-:W-:Y:S01]  /*4a40*/  HADD2.F32 R56, -RZ, R8.H1_H1 ;  /* 0x30000008ff387230 */ /* 0x001fe20000004100 */
[C---:B------:R-:W-:Y:S01]  /*4a50*/  FFMA.FTZ R61, R49.reuse, R14, R61 ;  /* 0x0000000e313d7223 */ /* 0x040fe2000001003d */
[----:B------:R-:W-:Y:S01]  /*4a60*/  HADD2.F32 R8, -RZ, R4.H0_H0 ;  /* 0x20000004ff087230 */ /* 0x000fe20000004100 */
[----:B------:R-:W-:Y:S01]  /*4a70*/  FFMA.FTZ R62, R49, R15, R62 ;  /* 0x0000000f313e7223 */ /* 0x000fe2000001003e */
[----:B----4-:R-:W-:-:S03]  /*4a80*/  HADD2.F32 R53, -RZ, R53.H0_H0 ;  /* 0x20000035ff357230 */ /* 0x010fc60000004100 */
[----:B------:R-:W0:Y:S01]  /*4a90*/  I2F.F16 R51, R51 ;  /* 0x0000003300337306 */ /* 0x000e220000200c00 */
[----:B--2---:R-:W-:Y:S01]  /*4aa0*/  HADD2.F32 R58, -RZ, R9.H0_H0 ;  /* 0x20000009ff3a7230 */ /* 0x004fe20000004100 */
[----:B------:R-:W-:Y:S01]  /*4ab0*/  FFMA.FTZ R63, R49, R8, R63 ;  /* 0x00000008313f7223 */ /* 0x000fe2000001003f */
[----:B------:R-:W-:Y:S01]  /*4ac0*/  HADD2.F32 R9, -RZ, R5.H0_H0 ;  /* 0x20000005ff097230 */ /* 0x000fe20000004100 */
[----:B------:R-:W-:Y:S01]  /*4ad0*/  FFMA.FTZ R61, R56, R53, R61 ;  /* 0x00000035383d7223 */ /* 0x000fe2000001003d */
[----:B-1----:R-:W-:-:S03]  /*4ae0*/  HADD2.F32 R23, -RZ, R64.H0_H0 ;  /* 0x20000040ff177230 */ /* 0x002fc60000004100 */
        /* <DEDUP_REMOVED lines=13> */
[----:B------:R-:W-:-:S04]  /*4bc0*/  FFMA.FTZ R61, R57, R20, R61 ;  /* 0x00000014393d7223 */ /* 0x000fc8000001003d */
[----:B------:R-:W-:Y:S02]  /*4bd0*/  FFMA.FTZ R62, R58, R55, R62 ;  /* 0x000000373a3e7223 */ /* 0x000fe4000001003e */
[----:B------:R-:W2:Y:S01]  /*4be0*/  I2F.F16 R11, R11 ;  /* 0x0000000b000b7306 */ /* 0x000ea20000200c00 */
[----:B0-----:R-:W-:Y:S01]  /*4bf0*/  HADD2.F32 R49, -RZ, R7.H0_H0 ;  /* 0x20000007ff317230 */ /* 0x001fe20000004100 */
[----:B------:R-:W-:-:S04]  /*4c00*/  FMUL.FTZ R61, R30, R61 ;  /* 0x0000003d1e3d7220 */ /* 0x000fc80000410000 */
[----:B------:R-:W-:Y:S01]  /*4c10*/  FFMA.FTZ R63, R58, R49, R63 ;  /* 0x000000313a3f7223 */ /* 0x000fe2000001003f */
[----:B------:R-:W-:Y:S01]  /*4c20*/  F2FP.PACK_AB R61, RZ, R61 ;  /* 0x0000003dff3d723e */ /* 0x000fe200000000ff */
[----:B------:R-:W0:Y:S01]  /*4c30*/  I2F.F16 R10, R10 ;  /* 0x0000000a000a7306 */ /* 0x000e220000200c00 */
[----:B-1----:R-:W-:-:S05]  /*4c40*/  HADD2.F32 R21, -RZ, R21.H0_H0 ;  /* 0x20000015ff157230 */ /* 0x002fca0000004100 */
[----:B------:R-:W-:Y:S01]  /*4c50*/  FFMA.FTZ R5, R21, R57, R60 ;  /* 0x0000003915057223 */ /* 0x000fe2000001003c */
[----:B--2---:R-:W-:-:S03]  /*4c60*/  HADD2.F32 R11, -RZ, R11.H0_H0 ;  /* 0x2000000bff0b7230 */ /* 0x004fc60000004100 */
[----:B------:R-:W-:Y:S02]  /*4c70*/  FMUL.FTZ R5, R32, R5 ;  /* 0x0000000520057220 */ /* 0x000fe40000410000 */
[----:B------:R-:W-:-:S03]  /*4c80*/  FFMA.FTZ R7, R57, R11, R62 ;  /* 0x0000000b39077223 */ /* 0x000fc6000001003e */
        /* <DEDUP_REMOVED lines=28> */
[----:B------:R-:W-:Y:S01]  /*4e50*/  FFMA.FTZ R34, R43, R59, R34 ;  /* 0x0000003b2b227223 */ /* 0x000fe20000010022 */
[----:B------:R-:W-:Y:S01]  /*4e60*/  HADD2.F32 R7, -RZ, R7.H1_H1 ;  /* 0x30000007ff077230 */ /* 0x000fe20000004100 */
        /* <DEDUP_REMOVED lines=36> */
.L_x_3022:
[----:B------:R-:W-:Y:S01]  /*50b0*/  IADD3 R29, R29, 0x20, RZ ;  /* 0x000000201d1d7810 */ /* 0x000fe20007ffe0ff */
[----:B------:R-:W-:Y:S01]  /*50c0*/  IMAD.WIDE R16, R31, 0x8, R16 ;  /* 0x000000081f107825 */ /* 0x000fe200078e0210 */
[----:B------:R-:W-:Y:S02]  /*50d0*/  UIADD3 UR4, UR4, 0x40, URZ ;  /* 0x0000004004047890 */ /* 0x000fe4000fffe03f */
[----:B------:R-:W-:Y:S01]  /*50e0*/  ISETP.GE.AND P0, PT, R29, c[0x0][0x1a8], PT ;  /* 0x00006a001d007a0c */ /* 0x000fe20003f06270 */
[----:B0-----:R-:W-:Y:S01]  /*50f0*/  IMAD.WIDE R2, R31, 0x8, R2 ;  /* 0x000000081f027825 */ /* 0x001fe200078e0202 */
[----:B------:R-:W-:-:S03]  /*5100*/  ISETP.LT.AND P2, PT, R29, R44, PT ;  /* 0x0000002c1d00720c */ /* 0x000fc60003f41270 */
[----:B------:R-:W-:Y:S02]  /*5110*/  IMAD.MOV.U32 R20, RZ, RZ, R16 ;  /* 0x000000ffff147224 */ /* 0x000fe400078e0010 */
[----:B------:R-:W-:Y:S02]  /*5120*/  IMAD.MOV.U32 R24, RZ, RZ, R2 ;  /* 0x000000ffff187224 */ /* 0x000fe400078e0002 */
[----:B------:R-:W-:-:S06]  /*5130*/  IMAD.MOV.U32 R25, RZ, RZ, R3 ;  /* 0x000000ffff197224 */ /* 0x000fcc00078e0003 */
[----:B------:R-:W-:Y:S05]  /*5140*/  @!P0 BRA P2, `(.L_x_3023) ;  /* 0xffffc0a000008947 */ /* 0x000fea000103ffff */
.L_x_3018:
[----:B------:R-:W-:-:S04]  /*5150*/  ISETP.GE.AND P0, PT, R29, R44, PT ;  /* 0x0000002c1d00720c */ /* 0x000fc80003f06270 */
[----:B------:R-:W-:-:S13]  /*5160*/  ISETP.GE.OR P0, PT, R29, c[0x0][0x1ac], P0 ;  /* 0x00006b001d007a0c */ /* 0x000fda0000706670 */
[----:B------:R-:W-:Y:S05]  /*5170*/  @P0 BRA `(.L_x_3024) ;  /* 0x00001d5000000947 */ /* 0x000fea0003800000 */
[----:B------:R-:W-:Y:S02]  /*5180*/  ULDC UR5, c[0x0][0x18c] ;  /* 0x0000630000057ab9 */ /* 0x000fe40000000800 */
[----:B------:R-:W-:Y:S02]  /*5190*/  USHF.R.S32.HI UR5, URZ, 0x1f, UR5 ;  /* 0x0000001f3f057899 */ /* 0x000fe40008011405 */
.L_x_3027:
[----:B------:R-:W-:Y:S02]  /*51a0*/  IMAD.MOV.U32 R2, RZ, RZ, R24 ;  /* 0x000000ffff027224 */ /* 0x000fe400078e0018 */
[----:B------:R-:W-:-:S05]  /*51b0*/  IMAD.MOV.U32 R3, RZ, RZ, R25 ;  /* 0x000000ffff037224 */ /* 0x000fca00078e0019 */
[----:B-----5:R0:W5:Y:S01]  /*51c0*/  LDG.E.128.CONSTANT R20, [R2.64] ;  /* 0x0000000602147981 */ /* 0x020162000c1e9d00 */
        /* <DEDUP_REMOVED lines=11> */
[--C-:B------:R-:W-:Y:S02]  /*5280*/  SHF.R.U32.HI R14, RZ, 0xc, R20.reuse ;  /* 0x0000000cff0e7819 */ /* 0x100fe40000011614 */
        /* <DEDUP_REMOVED lines=13> */
[----:B------:R-:W-:Y:S02]  /*5360*/  LOP3.LUT R57, R23, 0x3f003f, RZ, 0xc0, !PT ;  /* 0x003f003f17397812 */ /* 0x000fe400078ec0ff */
[----:B------:R-:W-:-:S02]  /*5370*/  LOP3.LUT R58, R58, 0x3f003f, RZ, 0xc0, !PT ;  /* 0x003f003f3a3a7812 */ /* 0x000fc400078ec0ff */
[----:B------:R-:W-:-:S05]  /*5380*/  LOP3.LUT R23, R57, 0x64006400, RZ, 0xfc, !PT ;  /* 0x6400640039177812 */ /* 0x000fca00078efcff */
        /* <DEDUP_REMOVED lines=18> */
[----:B------:R-:W-:-:S02]  /*54b0*/  SHF.R.U32.HI R20, RZ, 0x8, R6 ;  /* 0x00000008ff147819 */ /* 0x000fc40000011606 */
[--C-:B------:R-:W-:Y:S02]  /*54c0*/  SHF.R.U32.HI R43, RZ, 0xa, R6.reuse ;  /* 0x0000000aff2b7819 */ /* 0x100fe40000011606 */
[----:B------:R-:W-:Y:S02]  /*54d0*/  LOP3.LUT R30, R6, 0x3f003f, RZ, 0xc0, !PT ;  /* 0x003f003f061e7812 */ /* 0x000fe400078ec0ff */
[----:B------:R-:W-:Y:S02]  /*54e0*/  SHF.R.U32.HI R33, RZ, 0x6, R6 ;  /* 0x00000006ff217819 */ /* 0x000fe40000011606 */
[----:B------:R-:W-:Y:S02]  /*54f0*/  LOP3.LUT R24, R5, 0x300030, R24, 0xf8, !PT ;  /* 0x0030003005187812 */ /* 0x000fe400078ef818 */
[----:B------:R-:W-:Y:S02]  /*5500*/  LOP3.LUT R22, R7, 0x300030, R4, 0xf8, !PT ;  /* 0x0030003007167812 */ /* 0x000fe400078ef804 */
[----:B------:R-:W1:Y:S01]  /*5510*/  LDS.128 R4, [UR4] ;  /* 0x00000004ff047984 */ /* 0x000e620008000c00 */
[----:B------:R-:W-:-:S02]  /*5520*/  LOP3.LUT R25, R14, 0x300030, R25, 0xf8, !PT ;  /* 0x003000300e197812 */ /* 0x000fc400078ef819 */
[--C-:B--2---:R-:W-:Y:S02]  /*5530*/  SHF.R.U32.HI R14, RZ, 0xc, R8.reuse ;  /* 0x0000000cff0e7819 */ /* 0x104fe40000011608 */
[----:B------:R-:W-:Y:S02]  /*5540*/  LOP3.LUT R53, R8, 0x3f003f, RZ, 0xc0, !PT ;  /* 0x003f003f08357812 */ /* 0x000fe400078ec0ff */
[----:B------:R-:W-:Y:S02]  /*5550*/  SHF.R.U32.HI R54, RZ, 0x6, R8 ;  /* 0x00000006ff367819 */ /* 0x000fe40000011608 */
[----:B------:R-:W-:Y:S02]  /*5560*/  SHF.R.U32.HI R8, RZ, 0xc, R9 ;  /* 0x0000000cff087819 */ /* 0x000fe40000011609 */
[----:B------:R-:W-:Y:S02]  /*5570*/  LOP3.LUT R48, R11, 0x3f003f, RZ, 0xc0, !PT ;  /* 0x003f003f0b307812 */ /* 0x000fe400078ec0ff */
[----:B------:R-:W-:-:S02]  /*5580*/  LOP3.LUT R8, R8, 0xf000f, RZ, 0xc0, !PT ;  /* 0x000f000f08087812 */ /* 0x000fc400078ec0ff */
[--C-:B------:R-:W-:Y:S02]  /*5590*/  SHF.R.U32.HI R47, RZ, 0x6, R11.reuse ;  /* 0x00000006ff2f7819 */ /* 0x100fe4000001160b */
[----:B------:R-:W-:Y:S02]  /*55a0*/  SHF.R.U32.HI R11, RZ, 0xc, R11 ;  /* 0x0000000cff0b7819 */ /* 0x000fe4000001160b */
[----:B------:R-:W-:Y:S02]  /*55b0*/  LOP3.LUT R20, R17, 0x300030, R20, 0xf8, !PT ;  /* 0x0030003011147812 */ /* 0x000fe400078ef814 */
[----:B------:R-:W-:Y:S02]  /*55c0*/  LOP3.LUT R35, R8, 0x300030, R35, 0xf8, !PT ;  /* 0x0030003008237812 */ /* 0x000fe400078ef823 */
[----:B------:R-:W-:Y:S01]  /*55d0*/  LOP3.LUT R17, R15, 0x64006400, RZ, 0xfc, !PT ;  /* 0x640064000f117812 */ /* 0x000fe200078efcff */
[----:B------:R-:W-:Y:S01]  /*55e0*/  HADD2 R15, R0, -1056, -1056 ;  /* 0xe420e420000f7430 */ /* 0x000fe20000000000 */
[----:B------:R-:W-:Y:S01]  /*55f0*/  LOP3.LUT R8, R21, 0x64006400, RZ, 0xfc, !PT ;  /* 0x6400640015087812 */ /* 0x000fe200078efcff */
[----:B------:R-:W-:Y:S01]  /*5600*/  HADD2 R21, R55, -1056, -1056 ;  /* 0xe420e42037157430 */ /* 0x000fe20000000000 */
[----:B------:R-:W-:-:S02]  /*5610*/  SHF.R.U32.HI R16, RZ, 0xc, R10 ;  /* 0x0000000cff107819 */ /* 0x000fc4000001160a */
[----:B------:R-:W-:Y:S02]  /*5620*/  LOP3.LUT R49, R10, 0x3f003f, RZ, 0xc0, !PT ;  /* 0x003f003f0a317812 */ /* 0x000fe400078ec0ff */
[----:B------:R-:W-:Y:S02]  /*5630*/  SHF.R.U32.HI R50, RZ, 0x6, R10 ;  /* 0x00000006ff327819 */ /* 0x000fe4000001160a */
[----:B------:R-:W-:Y:S02]  /*5640*/  LOP3.LUT R10, R11, 0xf000f, RZ, 0xc0, !PT ;  /* 0x000f000f0b0a7812 */ /* 0x000fe400078ec0ff */
[----:B------:R-:W-:Y:S02]  /*5650*/  LOP3.LUT R51, R9, 0x3f003f, RZ, 0xc0, !PT ;  /* 0x003f003f09337812 */ /* 0x000fe400078ec0ff */
[----:B------:R-:W-:Y:S01]  /*5660*/  SHF.R.U32.HI R52, RZ, 0x6, R9 ;  /* 0x00000006ff347819 */ /* 0x000fe20000011609 */
[----:B------:R-:W-:Y:S01]  /*5670*/  HADD2 R0, R12, -1056, -1056 ;  /* 0xe420e4200c007430 */ /* 0x000fe20000000000 */
[----:B------:R-:W-:Y:S01]  /*5680*/  LOP3.LUT R9, R14, 0xf000f, RZ, 0xc0, !PT ;  /* 0x000f000f0e097812 */ /* 0x000fe200078ec0ff */
[----:B------:R-:W-:Y:S01]  /*5690*/  HADD2 R12, R8, -1056, -1056 ;  /* 0xe420e420080c7430 */ /* 0x000fe20000000000 */
[----:B------:R-:W-:Y:S01]  /*56a0*/  LOP3.LUT R14, R56, 0x64006400, RZ, 0xfc, !PT ;  /* 0x64006400380e7812 */ /* 0x000fe200078efcff */
[----:B------:R-:W-:Y:S01]  /*56b0*/  HADD2 R17, R17, -1056, -1056 ;  /* 0xe420e42011117430 */ /* 0x000fe20000000000 */
[----:B------:R-:W-:Y:S01]  /*56c0*/  LOP3.LUT R45, R10, 0x300030, R45, 0xf8, !PT ;  /* 0x003000300a2d7812 */ /* 0x000fe200078ef82d */
[----:B-1----:R-:W-:-:S02]  /*56d0*/  HFMA2.MMA R8, R15, R4, RZ ;  /* 0x000000040f087235 */ /* 0x002fc400000000ff */
[----:B------:R-:W-:Y:S01]  /*56e0*/  HFMA2.MMA R10, R21, R4, RZ ;  /* 0x00000004150a7235 */ /* 0x000fe200000000ff */
[----:B------:R-:W-:Y:S01]  /*56f0*/  LOP3.LUT R16, R16, 0xf000f, RZ, 0xc0, !PT ;  /* 0x000f000f10107812 */ /* 0x000fe200078ec0ff */
[----:B------:R-:W-:Y:S01]  /*5700*/  HADD2 R14, R14, -1056, -1056 ;  /* 0xe420e4200e0e7430 */ /* 0x000fe20000000000 */
[----:B------:R-:W-:Y:S01]  /*5710*/  LOP3.LUT R46, R9, 0x300030, R46, 0xf8, !PT ;  /* 0x00300030092e7812 */ /* 0x000fe200078ef82e */
[----:B------:R-:W-:Y:S01]  /*5720*/  HFMA2 R9, R17, R4, RZ.H0_H0 ;  /* 0x0000000411097231 */ /* 0x000fe200000400ff */
[----:B------:R-:W-:Y:S01]  /*5730*/  LOP3.LUT R43, R16, 0x300030, R43, 0xf8, !PT ;  /* 0x00300030102b7812 */ /* 0x000fe200078ef82b */
[-C--:B------:R-:W-:Y:S01]  /*5740*/  HFMA2.MMA R57, R0, R5.reuse, R8 ;  /* 0x0000000500397235 */ /* 0x080fe20000000008 */
[----:B------:R-:W-:Y:S01]  /*5750*/  LOP3.LUT R16, R58, 0x64006400, RZ, 0xfc, !PT ;  /* 0x640064003a107812 */ /* 0x000fe200078efcff */
[----:B------:R-:W-:Y:S01]  /*5760*/  HFMA2 R58, R12, R5, R9 ;  /* 0x000000050c3a7231 */ /* 0x000fe20000000009 */
[----:B------:R-:W-:Y:S02]  /*5770*/  HFMA2.MMA R59, R14, R5, R10 ;  /* 0x000000050e3b7235 */ /* 0x000fe4000000000a */
[----:B------:R-:W1:Y:S01]  /*5780*/  LDS.128 R8, [UR4+0x10] ;  /* 0x00001004ff087984 */ /* 0x000e620008000c00 */
        /* <DEDUP_REMOVED lines=18> */
[----:B------:R-:W-:Y:S02]  /*58b0*/  LOP3.LUT R27, R27, 0x64006400, RZ, 0xfc, !PT ;  /* 0x640064001b1b7812 */ /* 0x000fe400078efcff */
[----:B------:R-:W-:Y:S01]  /*58c0*/  LOP3.LUT R28, R28, 0x3f003f, RZ, 0xc0, !PT ;  /* 0x003f003f1c1c7812 */ /* 0x000fe200078ec0ff */
[----:B------:R-:W-:Y:S01]  /*58d0*/  HFMA2.MMA R59, R51, R6, R59 ;  /* 0x00000006333b7235 */ /* 0x000fe2000000003b */
        /* <DEDUP_REMOVED lines=12> */
[----:B------:R-:W-:Y:S01]  /*59a0*/  HFMA2.MMA R59, R52, R7, R59 ;  /* 0x00000007343b7235 */ /* 0x000fe2000000003b */
[----:B------:R-:W-:Y:S01]  /*59b0*/  HADD2 R33, R30, -1056, -1056 ;  /* 0xe420e4201e217430 */ /* 0x000fe20000000000 */
[----:B------:R-:W-:Y:S01]  /*59c0*/  LOP3.LUT R32, R32, 0x64006400, RZ, 0xfc, !PT ;  /* 0x6400640020207812 */ /* 0x000fe200078efcff */
[-C--:B-1----:R-:W-:Y:S01]  /*59d0*/  HFMA2.MMA R57, R27, R8.reuse, R57 ;  /* 0x000000081b397235 */ /* 0x082fe20000000039 */
        /* <DEDUP_REMOVED lines=19> */
[----:B------:R-:W-:Y:S01]  /*5b10*/  HFMA2.MMA R59, R30, R9, R59 ;  /* 0x000000091e3b7235 */ /* 0x000fe2000000003b */
[-C--:B------:R-:W-:Y:S02]  /*5b20*/  HFMA2 R58, R50, R7.reuse, R58 ;  /* 0x00000007323a7231 */ /* 0x080fe4000000003a */
[----:B------:R-:W-:Y:S01]  /*5b30*/  HADD2 R25, R20, -1056, -1056 ;  /* 0xe420e42014197430 */ /* 0x000fe20000000000 */
[----:B------:R-:W-:Y:S01]  /*5b40*/  LOP3.LUT R24, R24, 0x64006400, RZ, 0xfc, !PT ;  /* 0x6400640018187812 */ /* 0x000fe200078efcff */
[----:B------:R-:W-:Y:S01]  /*5b50*/  HFMA2 R60, R54, R7, R60 ;  /* 0x00000007363c7231 */ /* 0x000fe2000000003c */
[----:B------:R-:W-:Y:S01]  /*5b60*/  HFMA2.MMA R57, R43, R10, R57 ;  /* 0x0000000a2b397235 */ /* 0x000fe20000000039 */
[----:B------:R-:W-:Y:S02]  /*5b70*/  HFMA2 R58, R31, R8, R58 ;  /* 0x000000081f3a7231 */ /* 0x000fe4000000003a */
        /* <DEDUP_REMOVED lines=64> */
[----:B------:R-:W-:-:S05]  /*5f80*/  HADD2 R10, R10.H0_H0, R10.H1_H1 ;  /* 0x3000000a0a0a7230 */ /* 0x000fca0000000800 */
[----:B------:R-:W-:Y:S02]  /*5f90*/  HADD2 R17, R17.H0_H0, R17.H1_H1 ;  /* 0x3000001111117230 */ /* 0x000fe40000000800 */
[----:B------:R-:W-:-:S03]  /*5fa0*/  HADD2 R15, R15.H0_H0, R15.H1_H1 ;  /* 0x3000000f0f0f7230 */ /* 0x000fc60000000800 */
[----:B------:R-:W-:Y:S02]  /*5fb0*/  PRMT R17, R17, 0x5410, R12 ;  /* 0x0000541011117816 */ /* 0x000fe4000000000c */
[----:B------:R-:W-:-:S04]  /*5fc0*/  PRMT R15, R15, 0x5410, R10 ;  /* 0x000054100f0f7816 */ /* 0x000fc8000000000a */
[----:B------:R-:W-:Y:S01]  /*5fd0*/  HFMA2.MMA R19, R17, R41, R19 ;  /* 0x0000002911137235 */ /* 0x000fe20000000013 */
[----:B------:R-:W-:-:S05]  /*5fe0*/  HFMA2 R18, R15, R39, R18 ;  /* 0x000000270f127231 */ /* 0x000fca0000000012 */
.L_x_3025:
        /* <DEDUP_REMOVED lines=44> */
[----:B------:R-:W1:Y:S01]  /*62b0*/  LDS.128 R4, [UR4+0x20] ;  /* 0x00002004ff047984 */ /* 0x000e620008000c00 */
[----:B---3--:R-:W-:Y:S02]  /*62c0*/  SHF.R.U32.HI R14, RZ, 0xc, R8 ;  /* 0x0000000cff0e7819 */ /* 0x008fe40000011608 */
[----:B------:R-:W-:-:S02]  /*62d0*/  LOP3.LUT R53, R8, 0x3f003f, RZ, 0xc0, !PT ;  /* 0x003f003f08357812 */ /* 0x000fc400078ec0ff */
[----:B------:R-:W-:Y:S02]  /*62e0*/  SHF.R.U32.HI R54, RZ, 0x6, R8 ;  /* 0x00000006ff367819 */ /* 0x000fe40000011608 */
[--C-:B------:R-:W-:Y:S02]  /*62f0*/  SHF.R.U32.HI R8, RZ, 0xc, R9.reuse ;  /* 0x0000000cff087819 */ /* 0x100fe40000011609 */
[----:B------:R-:W-:Y:S02]  /*6300*/  LOP3.LUT R51, R9, 0x3f003f, RZ, 0xc0, !PT ;  /* 0x003f003f09337812 */ /* 0x000fe400078ec0ff */
[----:B------:R-:W-:Y:S02]  /*6310*/  SHF.R.U32.HI R52, RZ, 0x6, R9 ;  /* 0x00000006ff347819 */ /* 0x000fe40000011609 */
        /* <DEDUP_REMOVED lines=10> */
[----:B------:R-:W-:Y:S02]  /*63c0*/  LOP3.LUT R48, R11, 0x3f003f, RZ, 0xc0, !PT ;  /* 0x003f003f0b307812 */ /* 0x000fe400078ec0ff */
[--C-:B------:R-:W-:Y:S02]  /*63d0*/  SHF.R.U32.HI R47, RZ, 0x6, R11.reuse ;  /* 0x00000006ff2f7819 */ /* 0x100fe4000001160b */
[----:B------:R-:W-:Y:S02]  /*63e0*/  SHF.R.U32.HI R11, RZ, 0xc, R11 ;  /* 0x0000000cff0b7819 */ /* 0x000fe4000001160b */
[----:B------:R-:W-:Y:S01]  /*63f0*/  LOP3.LUT R35, R8, 0x300030, R35, 0xf8, !PT ;  /* 0x0030003008237812 */ /* 0x000fe200078ef823 */
[----:B------:R-:W-:Y:S01]  /*6400*/  HADD2 R15, R0, -1056, -1056 ;  /* 0xe420e420000f7430 */ /* 0x000fe20000000000 */
[----:B------:R-:W-:-:S02]  /*6410*/  LOP3.LUT R25, R16, 0x300030, R25, 0xf8, !PT ;  /* 0x0030003010197812 */ /* 0x000fc400078ef819 */
[----:B------:R-:W-:Y:S02]  /*6420*/  LOP3.LUT R12, R12, 0x64006400, RZ, 0xfc, !PT ;  /* 0x640064000c0c7812 */ /* 0x000fe400078efcff */
[----:B------:R-:W-:Y:S01]  /*6430*/  LOP3.LUT R8, R21, 0x64006400, RZ, 0xfc, !PT ;  /* 0x6400640015087812 */ /* 0x000fe200078efcff */
[----:B------:R-:W-:Y:S01]  /*6440*/  HADD2 R21, R9, -1056, -1056 ;  /* 0xe420e42009157430 */ /* 0x000fe20000000000 */
[--C-:B------:R-:W-:Y:S02]  /*6450*/  SHF.R.U32.HI R16, RZ, 0xc, R10.reuse ;  /* 0x0000000cff107819 */ /* 0x100fe4000001160a */
        /* <DEDUP_REMOVED lines=8> */
[----:B------:R-:W-:Y:S01]  /*64e0*/  LOP3.LUT R45, R10, 0x300030, R45, 0xf8, !PT ;  /* 0x003000300a2d7812 */ /* 0x000fe200078ef82d */
[----:B------:R-:W-:Y:S01]  /*64f0*/  HADD2 R17, R17, -1056, -1056 ;  /* 0xe420e42011117430 */ /* 0x000fe20000000000 */
[-C--:B-1----:R-:W-:Y:S02]  /*6500*/  HFMA2.MMA R8, R15, R4.reuse, RZ ;  /* 0x000000040f087235 */ /* 0x082fe400000000ff */
[----:B------:R-:W-:Y:S01]  /*6510*/  HFMA2.MMA R10, R21, R4, RZ ;  /* 0x00000004150a7235 */ /* 0x000fe200000000ff */
[----:B------:R-:W-:Y:S01]  /*6520*/  LOP3.LUT R16, R16, 0xf000f, RZ, 0xc0, !PT ;  /* 0x000f000f10107812 */ /* 0x000fe200078ec0ff */
[----:B------:R-:W-:Y:S01]  /*6530*/  HADD2 R14, R14, -1056, -1056 ;  /* 0xe420e4200e0e7430 */ /* 0x000fe20000000000 */
[----:B------:R-:W-:Y:S01]  /*6540*/  LOP3.LUT R57, R57, 0x3f003f, RZ, 0xc0, !PT ;  /* 0x003f003f39397812 */ /* 0x000fe200078ec0ff */
[----:B------:R-:W-:Y:S01]  /*6550*/  HFMA2 R9, R17, R4, RZ.H0_H0 ;  /* 0x0000000411097231 */ /* 0x000fe200000400ff */
[----:B------:R-:W-:-:S02]  /*6560*/  LOP3.LUT R43, R16, 0x300030, R43, 0xf8, !PT ;  /* 0x00300030102b7812 */ /* 0x000fc400078ef82b */
[----:B------:R-:W-:Y:S01]  /*6570*/  LOP3.LUT R16, R57, 0x64006400, RZ, 0xfc, !PT ;  /* 0x6400640039107812 */ /* 0x000fe200078efcff */
[-C--:B------:R-:W-:Y:S01]  /*6580*/  HFMA2.MMA R57, R0, R5.reuse, R8 ;  /* 0x0000000500397235 */ /* 0x080fe20000000008 */
[----:B------:R-:W-:Y:S01]  /*6590*/  HFMA2 R58, R12, R5, R9 ;  /* 0x000000050c3a7231 */ /* 0x000fe20000000009 */
[----:B------:R-:W-:Y:S02]  /*65a0*/  HFMA2.MMA R59, R14, R5, R10 ;  /* 0x000000050e3b7235 */ /* 0x000fe4000000000a */
[----:B------:R-:W1:Y:S01]  /*65b0*/  LDS.128 R8, [UR4+0x30] ;  /* 0x00003004ff087984 */ /* 0x000e620008000c00 */
[----:B------:R-:W-:Y:S01]  /*65c0*/  LOP3.LUT R23, R56, 0x64006400, RZ, 0xfc, !PT ;  /* 0x6400640038177812 */ /* 0x000fe200078efcff */
[----:B------:R-:W-:-:S04]  /*65d0*/  HADD2 R16, R16, -1056, -1056 ;  /* 0xe420e42010107430 */ /* 0x000fc80000000000 */
[----:B------:R-:W-:Y:S01]  /*65e0*/  HADD2 R23, R23, -1056, -1056 ;  /* 0xe420e42017177430 */ /* 0x000fe20000000000 */
[----:B------:R-:W-:-:S03]  /*65f0*/  LOP3.LUT R53, R53, 0x64006400, RZ, 0xfc, !PT ;  /* 0x6400640035357812 */ /* 0x000fc600078efcff */
[----:B------:R-:W-:Y:S01]  /*6600*/  HFMA2 R4, R23, R4, RZ.H0_H0 ;  /* 0x0000000417047231 */ /* 0x000fe200000400ff */
[----:B------:R-:W-:Y:S02]  /*6610*/  LOP3.LUT R54, R54, 0x3f003f, RZ, 0xc0, !PT ;  /* 0x003f003f36367812 */ /* 0x000fe400078ec0ff */
[----:B------:R-:W-:Y:S01]  /*6620*/  LOP3.LUT R51, R51, 0x64006400, RZ, 0xfc, !PT ;  /* 0x6400640033337812 */ /* 0x000fe200078efcff */
[----:B------:R-:W-:Y:S01]  /*6630*/  HFMA2 R60, R16, R5, R4 ;  /* 0x00000005103c7231 */ /* 0x000fe20000000004 */
        /* <DEDUP_REMOVED lines=17> */
[----:B------:R-:W-:Y:S02]  /*6750*/  LOP3.LUT R4, R26, 0x64006400, RZ, 0xfc, !PT ;  /* 0x640064001a047812 */ /* 0x000fe400078efcff */
        /* <DEDUP_REMOVED lines=109> */
[----:B------:R-:W-:Y:S02]  /*6e30*/  HFMA2 R18, R15, R39, R18 ;  /* 0x000000270f127231 */ /* 0x000fe40000000012 */
.L_x_3026:
[----:B------:R-:W-:Y:S01]  /*6e40*/  IADD3 R29, R29, 0x20, RZ ;  /* 0x000000201d1d7810 */ /* 0x000fe20007ffe0ff */
[----:B------:R-:W-:Y:S01]  /*6e50*/  UIMAD UR8, UR5, 0x18, URZ ;  /* 0x00000018050878a4 */ /* 0x000fe2000f8e023f */
[----:B0-----:R-:W-:Y:S01]  /*6e60*/  IMAD.WIDE.U32 R2, R13, 0x18, R2 ;  /* 0x000000180d027825 */ /* 0x001fe200078e0002 */
[----:B------:R-:W-:Y:S01]  /*6e70*/  UIADD3 UR4, UR4, 0x40, URZ ;  /* 0x0000004004047890 */ /* 0x000fe2000fffe03f */
[C---:B------:R-:W-:Y:S02]  /*6e80*/  ISETP.GE.AND P0, PT, R29.reuse, c[0x0][0x1ac], PT ;  /* 0x00006b001d007a0c */ /* 0x040fe40003f06270 */
[----:B------:R-:W-:Y:S01]  /*6e90*/  ISETP.LT.AND P2, PT, R29, R44, PT ;  /* 0x0000002c1d00720c */ /* 0x000fe20003f41270 */
[----:B------:R-:W-:Y:S01]  /*6ea0*/  IMAD.MOV.U32 R24, RZ, RZ, R2 ;  /* 0x000000ffff187224 */ /* 0x000fe200078e0002 */
[----:B------:R-:W-:-:S11]  /*6eb0*/  IADD3 R25, R3, UR8, RZ ;  /* 0x0000000803197c10 */ /* 0x000fd6000fffe0ff */
[----:B------:R-:W-:Y:S05]  /*6ec0*/  @!P0 BRA P2, `(.L_x_3027) ;  /* 0xffffe2d000008947 */ /* 0x000fea000103ffff */
.L_x_3024:
[----:B------:R-:W-:-:S04]  /*6ed0*/  ISETP.GE.AND P0, PT, R29, R44, PT ;  /* 0x0000002c1d00720c */ /* 0x000fc80003f06270 */
[----:B------:R-:W-:-:S13]  /*6ee0*/  ISETP.GE.OR P0, PT, R29, c[0x0][0x1b0], P0 ;  /* 0x00006c001d007a0c */ /* 0x000fda0000706670 */
[----:B------:R-:W-:Y:S05]  /*6ef0*/  @P0 BRA `(.L_x_3028) ;  /* 0x00001ab000000947 */ /* 0x000fea0003800000 */
.L_x_3030:
[----:B------:R-:W-:Y:S02]  /*6f00*/  IMAD.MOV.U32 R93, RZ, RZ, c[0x0][0x18c] ;  /* 0x00006300ff5d7624 */ /* 0x000fe400078e00ff */
[----:B-----5:R-:W-:Y:S02]  /*6f10*/  IMAD.MOV.U32 R8, RZ, RZ, R24 ;  /* 0x000000ffff087224 */ /* 0x020fe400078e0018 */
        /* <DEDUP_REMOVED lines=9> */
[----:B------:R-:W-:-:S04]  /*6fb0*/  IADD3 R17, R29, 0x20, RZ ;  /* 0x000000201d117810 */ /* 0x000fc80007ffe0ff */
[----:B------:R-:W-:Y:S01]  /*6fc0*/  ISETP.GE.AND P0, PT, R17, c[0x0][0x1b0], PT ;  /* 0x00006c0011007a0c */ /* 0x000fe20003f06270 */
[----:B------:R-:W-:Y:S01]  /*6fd0*/  IMAD.WIDE R92, R93, 0x4, R20 ;  /* 0x000000045d5c7825 */ /* 0x000fe200078e0214 */
[----:B------:R-:W-:Y:S05]  /*6fe0*/  @!P1 BRA `(.L_x_3029) ;  /* 0x0000196000009947 */ /* 0x000fea0003800000 */
[----:B------:R-:W2:Y:S01]  /*6ff0*/  LDG.E.128.CONSTANT R20, [R20.64] ;  /* 0x0000000614147981 */ /* 0x000ea2000c1e9d00 */
[----:B-----5:R-:W-:Y:S01]  /*7000*/  SHF.R.U32.HI R15, RZ, 0xf, R8 ;  /* 0x0000000fff0f7819 */ /* 0x020fe20000011608 */
[----:B------:R-:W-:Y:S01]  /*7010*/  IMAD.MOV.U32 R0, RZ, RZ, 0x2800 ;  /* 0x00002800ff007424 */ /* 0x000fe200078e00ff */
[----:B------:R-:W-:Y:S02]  /*7020*/  SHF.R.U32.HI R28, RZ, 0xf, R10 ;  /* 0x0000000fff1c7819 */ /* 0x000fe4000001160a */
[----:B------:R-:W-:Y:S02]  /*7030*/  SHF.R.U32.HI R29, RZ, 0xf, R11 ;  /* 0x0000000fff1d7819 */ /* 0x000fe4000001160b */
[----:B------:R-:W-:Y:S02]  /*7040*/  SHF.R.U32.HI R30, RZ, 0xe, R48 ;  /* 0x0000000eff1e7819 */ /* 0x000fe40000011630 */
[----:B------:R-:W-:-:S02]  /*7050*/  LOP3.LUT R15, R15, 0x10001, RZ, 0xc0, !PT ;  /* 0x000100010f0f7812 */ /* 0x000fc400078ec0ff */
[----:B------:R-:W-:Y:S02]  /*7060*/  SHF.R.U32.HI R63, RZ, 0xe, R50 ;  /* 0x0000000eff3f7819 */ /* 0x000fe40000011632 */
[----:B------:R-:W-:Y:S02]  /*7070*/  SHF.R.U32.HI R64, RZ, 0xe, R51 ;  /* 0x0000000eff407819 */ /* 0x000fe40000011633 */
        /* <DEDUP_REMOVED lines=9> */
[----:B------:R-:W-:-:S02]  /*7110*/  SHF.R.U32.HI R69, RZ, 0xd, R6 ;  /* 0x0000000dff457819 */ /* 0x000fc40000011606 */
[----:B------:R-:W-:Y:S02]  /*7120*/  SHF.R.U32.HI R76, RZ, 0xd, R7 ;  /* 0x0000000dff4c7819 */ /* 0x000fe40000011607 */
[----:B------:R-:W-:Y:S02]  /*7130*/  SHF.R.U32.HI R79, RZ, 0xc, R72 ;  /* 0x0000000cff4f7819 */ /* 0x000fe40000011648 */
[----:B------:R-:W-:Y:S02]  /*7140*/  LOP3.LUT R16, R16, 0x10001, RZ, 0xc0, !PT ;  /* 0x0001000110107812 */ /* 0x000fe400078ec0ff */
[----:B------:R-:W-:Y:S02]  /*7150*/  LOP3.LUT R69, R28, 0x40004, R69, 0xf8, !PT ;  /* 0x000400041c457812 */ /* 0x000fe400078ef845 */
[----:B------:R-:W-:Y:S02]  /*7160*/  LOP3.LUT R16, R16, 0x20002, R31, 0xf8, !PT ;  /* 0x0002000210107812 */ /* 0x000fe400078ef81f */
[----:B------:R-:W-:-:S02]  /*7170*/  LOP3.LUT R76, R29, 0x40004, R76, 0xf8, !PT ;  /* 0x000400041d4c7812 */ /* 0x000fc400078ef84c */
[----:B------:R-:W-:Y:S02]  /*7180*/  LOP3.LUT R79, R30, 0x80008, R79, 0xf8, !PT ;  /* 0x000800081e4f7812 */ /* 0x000fe400078ef84f */
[----:B------:R-:W1:Y:S01]  /*7190*/  LDS.128 R28, [UR4] ;  /* 0x00000004ff1c7984 */ /* 0x000e620008000c00 */
[C---:B------:R-:W-:Y:S02]  /*71a0*/  LOP3.LUT R25, R9.reuse, 0x1f001f, RZ, 0xc0, !PT ;  /* 0x001f001f09197812 */ /* 0x040fe400078ec0ff */
[----:B0-----:R-:W-:Y:S02]  /*71b0*/  LOP3.LUT R3, R9, 0x3e003e0, RZ, 0xc0, !PT ;  /* 0x03e003e009037812 */ /* 0x001fe400078ec0ff */
[----:B------:R-:W-:Y:S02]  /*71c0*/  SHF.R.U32.HI R35, RZ, 0xa, R9 ;  /* 0x0000000aff237819 */ /* 0x000fe40000011609 */
[C---:B------:R-:W-:Y:S02]  /*71d0*/  LOP3.LUT R27, R11.reuse, 0x1f001f, RZ, 0xc0, !PT ;  /* 0x001f001f0b1b7812 */ /* 0x040fe400078ec0ff */
[----:B------:R-:W-:-:S02]  /*71e0*/  LOP3.LUT R9, R11, 0x3e003e0, RZ, 0xc0, !PT ;  /* 0x03e003e00b097812 */ /* 0x000fc400078ec0ff */
[----:B------:R-:W-:Y:S02]  /*71f0*/  SHF.R.U32.HI R46, RZ, 0xa, R11 ;  /* 0x0000000aff2e7819 */ /* 0x000fe4000001160b */
[----:B------:R-:W-:Y:S02]  /*7200*/  LOP3.LUT R2, R8, 0x3e003e0, RZ, 0xc0, !PT ;  /* 0x03e003e008027812 */ /* 0x000fe400078ec0ff */
        /* <DEDUP_REMOVED lines=12> */
[----:B------:R-:W-:Y:S02]  /*72d0*/  LOP3.LUT R26, R10, 0x1f001f, RZ, 0xc0, !PT ;  /* 0x001f001f0a1a7812 */ /* 0x000fe400078ec0ff */
[----:B------:R-:W-:Y:S02]  /*72e0*/  SHF.R.U32.HI R43, RZ, 0xa, R10 ;  /* 0x0000000aff2b7819 */ /* 0x000fe4000001160a */
[C---:B------:R-:W-:Y:S02]  /*72f0*/  LOP3.LUT R60, R6.reuse, 0x1f001f, RZ, 0xc0, !PT ;  /* 0x001f001f063c7812 */ /* 0x040fe400078ec0ff */
[----:B------:R-:W-:-:S02]  /*7300*/  LOP3.LUT R5, R6, 0x3e003e0, RZ, 0xc0, !PT ;  /* 0x03e003e006057812 */ /* 0x000fc400078ec0ff */
[----:B------:R-:W-:Y:S02]  /*7310*/  SHF.R.U32.HI R59, RZ, 0xa, R6 ;  /* 0x0000000aff3b7819 */ /* 0x000fe40000011606 */
        /* <DEDUP_REMOVED lines=22> */
[----:B------:R-:W-:Y:S02]  /*7480*/  SHF.R.U32.HI R81, RZ, 0xc, R73 ;  /* 0x0000000cff517819 */ /* 0x000fe40000011649 */
        /* <DEDUP_REMOVED lines=18> */
[----:B------:R-:W-:Y:S01]  /*75b0*/  SHF.R.U32.HI R83, RZ, 0xc, R75 ;  /* 0x0000000cff537819 */ /* 0x000fe2000001164b */
        /* <DEDUP_REMOVED lines=52> */
[----:B------:R-:W-:Y:S02]  /*7900*/  SHF.R.U32.HI R73, RZ, 0xa, R73 ;  /* 0x0000000aff497819 */ /* 0x000fe40000011649 */
        /* <DEDUP_REMOVED lines=13> */
[----:B--2---:R-:W-:Y:S02]  /*79e0*/  LOP3.LUT R63, R20, 0x3e003e0, RZ, 0xc0, !PT ;  /* 0x03e003e0143f7812 */ /* 0x004fe400078ec0ff */
        /* <DEDUP_REMOVED lines=9> */
[----:B------:R-:W-:Y:S01]  /*7a80*/  SHF.R.U32.HI R63, RZ, 0xb, R22 ;  /* 0x0000000bff3f7819 */ /* 0x000fe20000011616 */
[-C--:B------:R-:W-:Y:S01]  /*7a90*/  HFMA2 R2, R67, R0.reuse.H0_H0, -48, -48 ;  /* 0xd200d20043027431 */ /* 0x080fe20000040000 */
[----:B------:R-:W-:Y:S01]  /*7aa0*/  LOP3.LUT R67, R25, 0x64006400, RZ, 0xfc, !PT ;  /* 0x6400640019437812 */ /* 0x000fe200078efcff */
[----:B------:R-:W-:Y:S01]  /*7ab0*/  HFMA2 R0, R69, R0.H0_H0, -48, -48 ;  /* 0xd200d20045007431 */ /* 0x000fe20000040000 */
[----:B------:R-:W-:Y:S02]  /*7ac0*/  LOP3.LUT R82, R82, 0x100010, R63, 0xf8, !PT ;  /* 0x0010001052527812 */ /* 0x000fe400078ef83f */
[----:B------:R-:W-:Y:S01]  /*7ad0*/  LOP3.LUT R69, R24, 0x64006400, RZ, 0xfc, !PT ;  /* 0x6400640018457812 */ /* 0x000fe200078efcff */
[----:B------:R-:W-:Y:S01]  /*7ae0*/  HADD2 R67, R67, -1040, -1040 ;  /* 0xe410e41043437430 */ /* 0x000fe20000000000 */
[----:B------:R-:W-:-:S02]  /*7af0*/  LOP3.LUT R65, R26, 0x64006400, RZ, 0xfc, !PT ;  /* 0x640064001a417812 */ /* 0x000fc400078efcff */
[----:B------:R-:W-:Y:S01]  /*7b00*/  LOP3.LUT R63, R27, 0x64006400, RZ, 0xfc, !PT ;  /* 0x640064001b3f7812 */ /* 0x000fe200078efcff */
[----:B------:R-:W-:Y:S01]  /*7b10*/  HADD2 R69, R69, -1040, -1040 ;  /* 0xe410e41045457430 */ /* 0x000fe20000000000 */
[----:B------:R-:W0:Y:S01]  /*7b20*/  LDS.128 R24, [UR4+0x10] ;  /* 0x00001004ff187984 */ /* 0x000e220008000c00 */
[----:B------:R-:W-:Y:S01]  /*7b30*/  HADD2 R65, R65, -1040, -1040 ;  /* 0xe410e41041417430 */ /* 0x000fe20000000000 */
[----:B------:R-:W-:Y:S01]  /*7b40*/  SHF.R.U32.HI R78, RZ, 0xb, R21 ;  /* 0x0000000bff4e7819 */ /* 0x000fe20000011615 */
[----:B------:R-:W-:Y:S01]  /*7b50*/  HADD2 R63, R63, -1040, -1040 ;  /* 0xe410e4103f3f7430 */ /* 0x000fe20000000000 */
[----:B------:R-:W-:Y:S01]  /*7b60*/  SHF.R.U32.HI R76, RZ, 0xb, R20 ;  /* 0x0000000bff4c7819 */ /* 0x000fe20000011614 */
[-C--:B-1----:R-:W-:Y:S01]  /*7b70*/  HFMA2.MMA R77, R69, R28.reuse, RZ ;  /* 0x0000001c454d7235 */ /* 0x082fe200000000ff */
[----:B------:R-:W-:Y:S01]  /*7b80*/  LOP3.LUT R81, R81, 0x100010, R78, 0xf8, !PT ;  /* 0x0010001051517812 */ /* 0x000fe200078ef84e */
[----:B------:R-:W-:Y:S01]  /*7b90*/  HFMA2.MMA R78, R65, R28, RZ ;  /* 0x0000001c414e7235 */ /* 0x000fe200000000ff */
[----:B------:R-:W-:-:S02]  /*7ba0*/  SHF.R.U32.HI R80, RZ, 0xb, R23 ;  /* 0x0000000bff507819 */ /* 0x000fc40000011617 */
[----:B------:R-:W-:Y:S01]  /*7bb0*/  LOP3.LUT R79, R79, 0x100010, R76, 0xf8, !PT ;  /* 0x001000104f4f7812 */ /* 0x000fe200078ef84c */
[-C--:B------:R-:W-:Y:S01]  /*7bc0*/  HFMA2 R76, R67, R28.reuse, RZ.H0_H0 ;  /* 0x0000001c434c7231 */ /* 0x080fe200000400ff */
[----:B------:R-:W-:Y:S01]  /*7bd0*/  LOP3.LUT R83, R83, 0x100010, R80, 0xf8, !PT ;  /* 0x0010001053537812 */ /* 0x000fe200078ef850 */
[----:B------:R-:W-:Y:S01]  /*7be0*/  HFMA2 R80, R63, R28, RZ.H0_H0 ;  /* 0x0000001c3f507231 */ /* 0x000fe200000400ff */
        /* <DEDUP_REMOVED lines=14> */
[----:B------:R-:W-:Y:S01]  /*7cd0*/  HADD2 R50, R48, -1040, -1040 ;  /* 0xe410e41030327430 */ /* 0x000fe20000000000 */
[----:B------:R-:W-:Y:S01]  /*7ce0*/  HFMA2.MMA R28, R33, R30, R28 ;  /* 0x0000001e211c7235 */ /* 0x000fe2000000001c */
[----:B------:R-:W-:-:S02]  /*7cf0*/  HADD2 R48, R46, -1040, -1040 ;  /* 0xe410e4102e307430 */ /* 0x000fc40000000000 */
[----:B------:R-:W-:Y:S01]  /*7d00*/  HADD2 R43, R80, -1040, -1040 ;  /* 0xe410e410502b7430 */ /* 0x000fe20000000000 */
[-C--:B------:R-:W-:Y:S01]  /*7d10*/  HFMA2.MMA R77, R52, R31.reuse, R77 ;  /* 0x0000001f344d7235 */ /* 0x080fe2000000004d */
[-C--:B------:R-:W-:Y:S01]  /*7d20*/  HFMA2 R76, R35, R30.reuse, R76 ;  /* 0x0000001e234c7231 */ /* 0x080fe2000000004c */
[----:B------:R-:W-:Y:S01]  /*7d30*/  LOP3.LUT R80, R47, 0x1f001f, RZ, 0xc0, !PT ;  /* 0x001f001f2f507812 */ /* 0x000fe200078ec0ff */
[----:B------:R-:W-:Y:S01]  /*7d40*/  HFMA2 R29, R43, R30, R29 ;  /* 0x0000001e2b1d7231 */ /* 0x000fe2000000001d */
[----:B------:R-:W-:Y:S01]  /*7d50*/  HFMA2.MMA R28, R48, R31, R28 ;  /* 0x0000001f301c7235 */ /* 0x000fe2000000001c */
[----:B------:R-:W-:Y:S01]  /*7d60*/  HADD2 R46, R78, -1040, -1040 ;  /* 0xe410e4104e2e7430 */ /* 0x000fe20000000000 */
[----:B------:R-:W-:Y:S01]  /*7d70*/  LOP3.LUT R47, R60, 0x64006400, RZ, 0xfc, !PT ;  /* 0x640064003c2f7812 */ /* 0x000fe200078efcff */
[-C--:B------:R-:W-:Y:S01]  /*7d80*/  HFMA2 R76, R50, R31.reuse, R76 ;  /* 0x0000001f324c7231 */ /* 0x080fe2000000004c */
[-C--:B0-----:R-:W-:Y:S01]  /*7d90*/  HFMA2.MMA R78, R16, R24.reuse, R77 ;  /* 0x00000018104e7235 */ /* 0x081fe2000000004d */
[----:B------:R-:W-:Y:S01]  /*7da0*/  HFMA2 R29, R46, R31, R29 ;  /* 0x0000001f2e1d7231 */ /* 0x000fe2000000001d */
[----:B------:R-:W-:Y:S01]  /*7db0*/  LOP3.LUT R60, R80, 0x64006400, RZ, 0xfc, !PT ;  /* 0x64006400503c7812 */ /* 0x000fe200078efcff */
[-C--:B------:R-:W-:Y:S01]  /*7dc0*/  HFMA2 R77, R15, R24.reuse, R76 ;  /* 0x000000180f4d7231 */ /* 0x080fe2000000004c */
[----:B------:R-:W-:Y:S01]  /*7dd0*/  HFMA2.MMA R76, R14, R24, R28 ;  /* 0x000000180e4c7235 */ /* 0x000fe2000000001c */
[----:B------:R-:W-:Y:S01]  /*7de0*/  HFMA2 R24, R13, R24, R29 ;  /* 0x000000180d187231 */ /* 0x000fe2000000001d */
[----:B------:R-:W-:Y:S01]  /*7df0*/  HFMA2.MMA R78, R62, R25, R78 ;  /* 0x000000193e4e7235 */ /* 0x000fe2000000004e */
[----:B------:R-:W0:Y:S01]  /*7e00*/  LDS.128 R28, [UR4+0x20] ;  /* 0x00002004ff1c7984 */ /* 0x000e220008000c00 */
[----:B------:R-:W-:-:S02]  /*7e10*/  HADD2 R47, R47, -1040, -1040 ;  /* 0xe410e4102f2f7430 */ /* 0x000fc40000000000 */
[----:B------:R-:W-:Y:S01]  /*7e20*/  HFMA2.MMA R80, R58, R25, R76 ;  /* 0x000000193a507235 */ /* 0x000fe2000000004c */
[----:B------:R-:W-:Y:S01]  /*7e30*/  HADD2 R60, R60, -1040, -1040 ;  /* 0xe410e4103c3c7430 */ /* 0x000fe20000000000 */
[-C--:B------:R-:W-:Y:S01]  /*7e40*/  HFMA2.MMA R76, R51, R26.reuse, R78 ;  /* 0x0000001a334c7235 */ /* 0x080fe2000000004e */
[-C--:B------:R-:W-:Y:S02]  /*7e50*/  HFMA2 R84, R56, R25.reuse, R24 ;  /* 0x0000001938547231 */ /* 0x080fe40000000018 */
[----:B------:R-:W-:Y:S01]  /*7e60*/  HFMA2 R77, R60, R25, R77 ;  /* 0x000000193c4d7231 */ /* 0x000fe2000000004d */
[----:B------:R-:W-:Y:S01]  /*7e70*/  HFMA2.MMA R25, R47, R26, R80 ;  /* 0x0000001a2f197235 */ /* 0x000fe20000000050 */
[-C--:B------:R-:W-:Y:S01]  /*7e80*/  HFMA2 R84, R45, R26.reuse, R84 ;  /* 0x0000001a2d547231 */ /* 0x080fe20000000054 */
[-C--:B------:R-:W-:Y:S01]  /*7e90*/  HFMA2.MMA R76, R12, R27.reuse, R76 ;  /* 0x0000001b0c4c7235 */ /* 0x080fe2000000004c */
[----:B------:R-:W-:Y:S01]  /*7ea0*/  HFMA2 R24, R49, R26, R77 ;  /* 0x0000001a31187231 */ /* 0x000fe2000000004d */
[----:B------:R-:W-:Y:S01]  /*7eb0*/  LOP3.LUT R26, R59, 0x64006400, RZ, 0xfc, !PT ;  /* 0x640064003b1a7812 */ /* 0x000fe200078efcff */
[----:B------:R-:W-:Y:S01]  /*7ec0*/  HADD2 R59, R57, -1040, -1040 ;  /* 0xe410e410393b7430 */ /* 0x000fe20000000000 */
[----:B------:R-:W-:Y:S01]  /*7ed0*/  HFMA2.MMA R25, R10, R27, R25 ;  /* 0x0000001b0a197235 */ /* 0x000fe20000000019 */
[----:B------:R-:W-:Y:S01]  /*7ee0*/  LOP3.LUT R77, R61, 0x64006400, RZ, 0xfc, !PT ;  /* 0x640064003d4d7812 */ /* 0x000fe200078efcff */
[----:B------:R-:W-:Y:S01]  /*7ef0*/  HADD2 R61, R55, -1040, -1040 ;  /* 0xe410e410373d7430 */ /* 0x000fe20000000000 */
[----:B------:R-:W-:Y:S01]  /*7f00*/  LOP3.LUT R80, R70, 0x64006400, RZ, 0xfc, !PT ;  /* 0x6400640046507812 */ /* 0x000fe200078efcff */
[----:B------:R-:W-:-:S02]  /*7f10*/  HADD2 R57, R26, -1040, -1040 ;  /* 0xe410e4101a397430 */ /* 0x000fc40000000000 */
[-C--:B------:R-:W-:Y:S02]  /*7f20*/  HFMA2 R24, R11, R27.reuse, R24 ;  /* 0x0000001b0b187231 */ /* 0x080fe40000000018 */
[----:B------:R-:W-:Y:S02]  /*7f30*/  HADD2 R55, R77, -1040, -1040 ;  /* 0xe410e4104d377430 */ /* 0x000fe40000000000 */
[----:B------:R-:W-:Y:S02]  /*7f40*/  HFMA2 R84, R9, R27, R84 ;  /* 0x0000001b09547231 */ /* 0x000fe40000000054 */
[----:B------:R-:W-:Y:S02]  /*7f50*/  HADD2 R70, R68, -1040, -1040 ;  /* 0xe410e41044467430 */ /* 0x000fe40000000000 */
[----:B------:R-:W-:Y:S02]  /*7f60*/  HADD2 R68, R80, -1040, -1040 ;  /* 0xe410e41050447430 */ /* 0x000fe40000000000 */
[----:B------:R-:W-:Y:S01]  /*7f70*/  HADD2 R80, R71, -1040, -1040 ;  /* 0xe410e41047507430 */ /* 0x000fe20000000000 */
[----:B------:R-:W-:Y:S01]  /*7f80*/  LOP3.LUT R71, R20, 0x1f001f, RZ, 0xc0, !PT ;  /* 0x001f001f14477812 */ /* 0x000fe200078ec0ff */
[----:B------:R-:W-:Y:S01]  /*7f90*/  HADD2 R88, R79, -1040, -1040 ;  /* 0xe410e4104f587430 */ /* 0x000fe20000000000 */
[----:B------:R-:W-:Y:S01]  /*7fa0*/  SHF.R.U32.HI R20, RZ, 0xa, R20 ;  /* 0x0000000aff147819 */ /* 0x000fe20000011614 */
[----:B------:R-:W-:Y:S01]  /*7fb0*/  HADD2 R86, R83, -1040, -1040 ;  /* 0xe410e41053567430 */ /* 0x000fe20000000000 */
[----:B------:R-:W-:-:S02]  /*7fc0*/  LOP3.LUT R71, R71, 0x64006400, RZ, 0xfc, !PT ;  /* 0x6400640047477812 */ /* 0x000fc400078efcff */
[----:B------:R-:W-:Y:S01]  /*7fd0*/  LOP3.LUT R20, R20, 0x1f001f, RZ, 0xc0, !PT ;  /* 0x001f001f14147812 */ /* 0x000fe200078ec0ff */
[-C--:B0-----:R-:W-:Y:S01]  /*7fe0*/  HFMA2.MMA R78, R61, R28.reuse, R76 ;  /* 0x0000001c3d4e7235 */ /* 0x081fe2000000004c */
[-C--:B------:R-:W-:Y:S01]  /*7ff0*/  HFMA2 R77, R59, R28.reuse, R24 ;  /* 0x0000001c3b4d7231 */ /* 0x080fe20000000018 */
[----:B------:R-:W-:Y:S01]  /*8000*/  HFMA2.MMA R76, R57, R28, R25 ;  /* 0x0000001c394c7235 */ /* 0x000fe20000000019 */
[----:B------:R-:W-:Y:S01]  /*8010*/  HFMA2 R28, R55, R28, R84 ;  /* 0x0000001c371c7231 */ /* 0x000fe20000000054 */
[----:B------:R-:W0:Y:S01]  /*8020*/  LDS.128 R24, [UR4+0x30] ;  /* 0x00003004ff187984 */ /* 0x000e220008000c00 */
[----:B------:R-:W-:Y:S01]  /*8030*/  LOP3.LUT R84, R72, 0x64006400, RZ, 0xfc, !PT ;  /* 0x6400640048547812 */ /* 0x000fe200078efcff */
[----:B------:R-:W-:Y:S01]  /*8040*/  HADD2 R72, R66, -1040, -1040 ;  /* 0xe410e41042487430 */ /* 0x000fe20000000000 */
[----:B------:R-:W-:Y:S01]  /*8050*/  LOP3.LUT R20, R20, 0x64006400, RZ, 0xfc, !PT ;  /* 0x6400640014147812 */ /* 0x000fe200078efcff */
[----:B------:R-:W-:Y:S01]  /*8060*/  HFMA2.MMA R76, R68, R29, R76 ;  /* 0x0000001d444c7235 */ /* 0x000fe2000000004c */
[----:B------:R-:W-:-:S02]  /*8070*/  HFMA2 R77, R70, R29, R77 ;  /* 0x0000001d464d7231 */ /* 0x000fc4000000004d */
[----:B------:R-:W-:Y:S01]  /*8080*/  HADD2 R66, R84, -1040, -1040 ;  /* 0xe410e41054427430 */ /* 0x000fe20000000000 */
[----:B------:R-:W-:Y:S01]  /*8090*/  HFMA2.MMA R78, R72, R29, R78 ;  /* 0x0000001d484e7235 */ /* 0x000fe2000000004e */
[-C--:B------:R-:W-:Y:S01]  /*80a0*/  HFMA2 R77, R7, R30.reuse, R77 ;  /* 0x0000001e074d7231 */ /* 0x080fe2000000004d */
[-C--:B------:R-:W-:Y:S01]  /*80b0*/  HFMA2.MMA R84, R6, R30.reuse, R76 ;  /* 0x0000001e06547235 */ /* 0x080fe2000000004c */
[----:B------:R-:W-:Y:S02]  /*80c0*/  HFMA2 R28, R66, R29, R28 ;  /* 0x0000001d421c7231 */ /* 0x000fe4000000001c */
[----:B------:R-:W-:Y:S01]  /*80d0*/  HADD2 R76, R74, -1040, -1040 ;  /* 0xe410e4104a4c7430 */ /* 0x000fe20000000000 */
[----:B------:R-:W-:Y:S01]  /*80e0*/  HFMA2.MMA R29, R8, R30, R78 ;  /* 0x0000001e081d7235 */ /* 0x000fe2000000004e */
[----:B------:R-:W-:Y:S01]  /*80f0*/  HADD2 R78, R73, -1040, -1040 ;  /* 0xe410e410494e7430 */ /* 0x000fe20000000000 */
[----:B------:R-:W-:Y:S01]  /*8100*/  LOP3.LUT R73, R21, 0x1f001f, RZ, 0xc0, !PT ;  /* 0x001f001f15497812 */ /* 0x000fe200078ec0ff */
[----:B------:R-:W-:Y:S01]  /*8110*/  HFMA2 R85, R5, R30, R28 ;  /* 0x0000001e05557231 */ /* 0x000fe2000000001c */
[----:B------:R-:W-:Y:S01]  /*8120*/  SHF.R.U32.HI R21, RZ, 0xa, R21 ;  /* 0x0000000aff157819 */ /* 0x000fe20000011615 */
[----:B------:R-:W-:Y:S01]  /*8130*/  HADD2 R74, R75, -1040, -1040 ;  /* 0xe410e4104b4a7430 */ /* 0x000fe20000000000 */
[-C--:B------:R-:W-:Y:S01]  /*8140*/  HFMA2.MMA R30, R80, R31.reuse, R29 ;  /* 0x0000001f501e7235 */ /* 0x080fe2000000001d */
[-C--:B------:R-:W-:Y:S01]  /*8150*/  HFMA2 R29, R78, R31.reuse, R77 ;  /* 0x0000001f4e1d7231 */ /* 0x080fe2000000004d */
[----:B------:R-:W-:Y:S01]  /*8160*/  LOP3.LUT R75, R22, 0x1f001f, RZ, 0xc0, !PT ;  /* 0x001f001f164b7812 */ /* 0x000fe200078ec0ff */
[----:B------:R-:W-:Y:S01]  /*8170*/  HFMA2.MMA R28, R76, R31, R84 ;  /* 0x0000001f4c1c7235 */ /* 0x000fe20000000054 */
[----:B------:R-:W-:Y:S01]  /*8180*/  LOP3.LUT R77, R23, 0x1f001f, RZ, 0xc0, !PT ;  /* 0x001f001f174d7812 */ /* 0x000fe200078ec0ff */
[----:B------:R-:W-:Y:S01]  /*8190*/  HFMA2 R31, R74, R31, R85 ;  /* 0x0000001f4a1f7231 */ /* 0x000fe20000000055 */
[----:B------:R-:W-:-:S02]  /*81a0*/  LOP3.LUT R73, R73, 0x64006400, RZ, 0xfc, !PT ;  /* 0x6400640049497812 */ /* 0x000fc400078efcff */
[----:B------:R-:W-:Y:S02]  /*81b0*/  LOP3.LUT R84, R75, 0x64006400, RZ, 0xfc, !PT ;  /* 0x640064004b547812 */ /* 0x000fe400078efcff */
[----:B------:R-:W-:Y:S01]  /*81c0*/  LOP3.LUT R85, R77, 0x64006400, RZ, 0xfc, !PT ;  /* 0x640064004d557812 */ /* 0x000fe200078efcff */
[----:B------:R-:W-:Y:S01]  /*81d0*/  HADD2 R77, R71, -1040, -1040 ;  /* 0xe410e410474d7430 */ /* 0x000fe20000000000 */
[----:B------:R-:W-:Y:S01]  /*81e0*/  SHF.R.U32.HI R22, RZ, 0xa, R22 ;  /* 0x0000000aff167819 */ /* 0x000fe20000011616 */
[----:B------:R-:W-:Y:S01]  /*81f0*/  HADD2 R75, R73, -1040, -1040 ;  /* 0xe410e410494b7430 */ /* 0x000fe20000000000 */
[----:B------:R-:W-:Y:S01]  /*8200*/  SHF.R.U32.HI R23, RZ, 0xa, R23 ;  /* 0x0000000aff177819 */ /* 0x000fe20000011617 */
[----:B------:R-:W-:Y:S01]  /*8210*/  HADD2 R73, R84, -1040, -1040 ;  /* 0xe410e41054497430 */ /* 0x000fe20000000000 */
[----:B------:R-:W-:Y:S01]  /*8220*/  LOP3.LUT R22, R22, 0x1f001f, RZ, 0xc0, !PT ;  /* 0x001f001f16167812 */ /* 0x000fe200078ec0ff */
[----:B------:R-:W-:Y:S01]  /*8230*/  HADD2 R71, R85, -1040, -1040 ;  /* 0xe410e41055477430 */ /* 0x000fe20000000000 */
[----:B------:R-:W-:Y:S01]  /*8240*/  LOP3.LUT R21, R21, 0x1f001f, RZ, 0xc0, !PT ;  /* 0x001f001f15157812 */ /* 0x000fe200078ec0ff */
[----:B------:R-:W-:Y:S01]  /*8250*/  HADD2 R85, R20, -1040, -1040 ;  /* 0xe410e41014557430 */ /* 0x000fe20000000000 */
[-C--:B0-----:R-:W-:Y:S01]  /*8260*/  HFMA2.MMA R30, R77, R24.reuse, R30 ;  /* 0x000000184d1e7235 */ /* 0x081fe2000000001e */
[----:B------:R-:W-:Y:S01]  /*8270*/  LOP3.LUT R22, R22, 0x64006400, RZ, 0xfc, !PT ;  /* 0x6400640016167812 */ /* 0x000fe200078efcff */
[----:B------:R-:W-:Y:S01]  /*8280*/  HFMA2.MMA R28, R73, R24, R28 ;  /* 0x00000018491c7235 */ /* 0x000fe2000000001c */
[----:B------:R-:W-:Y:S01]  /*8290*/  LOP3.LUT R23, R23, 0x1f001f, RZ, 0xc0, !PT ;  /* 0x001f001f17177812 */ /* 0x000fe200078ec0ff */
[-C--:B------:R-:W-:Y:S01]  /*82a0*/  HFMA2 R29, R75, R24.reuse, R29 ;  /* 0x000000184b1d7231 */ /* 0x080fe2000000001d */
[----:B------:R-:W-:Y:S01]  /*82b0*/  LOP3.LUT R84, R82, 0x64006400, RZ, 0xfc, !PT ;  /* 0x6400640052547812 */ /* 0x000fe200078efcff */
[-C--:B------:R-:W-:Y:S01]  /*82c0*/  HFMA2.MMA R30, R4, R25.reuse, R30 ;  /* 0x00000019041e7235 */ /* 0x080fe2000000001e */
[----:B------:R-:W-:Y:S01]  /*82d0*/  HADD2 R89, R22, -1040, -1040 ;  /* 0xe410e41016597430 */ /* 0x000fe20000000000 */
[----:B------:R-:W-:Y:S01]  /*82e0*/  HFMA2.MMA R28, R2, R25, R28 ;  /* 0x00000019021c7235 */ /* 0x000fe2000000001c */
[----:B------:R-:W-:Y:S01]  /*82f0*/  LOP3.LUT R21, R21, 0x64006400, RZ, 0xfc, !PT ;  /* 0x6400640015157812 */ /* 0x000fe200078efcff */
[----:B------:R-:W-:Y:S01]  /*8300*/  HFMA2 R31, R71, R24, R31 ;  /* 0x00000018471f7231 */ /* 0x000fe2000000001f */
[----:B------:R-:W-:Y:S01]  /*8310*/  LOP3.LUT R23, R23, 0x64006400, RZ, 0xfc, !PT ;  /* 0x6400640017177812 */ /* 0x000fe200078efcff */
        /* <DEDUP_REMOVED lines=99> */
.L_x_3029:
[----:B------:R-:W-:Y:S01]  /*8950*/  ISETP.LT.AND P2, PT, R17, R44, PT ;  /* 0x0000002c1100720c */ /* 0x000fe20003f41270 */
[----:B------:R-:W-:Y:S01]  /*8960*/  UIADD3 UR4, UR4, 0x40, URZ ;  /* 0x0000004004047890 */ /* 0x000fe2000fffe03f */
[----:B------:R-:W-:Y:S02]  /*8970*/  IMAD.MOV.U32 R24, RZ, RZ, R92 ;  /* 0x000000ffff187224 */ /* 0x000fe400078e005c */
[----:B------:R-:W-:Y:S02]  /*8980*/  IMAD.MOV.U32 R25, RZ, RZ, R93 ;  /* 0x000000ffff197224 */ /* 0x000fe400078e005d */
[----:B------:R-:W-:-:S07]  /*8990*/  IMAD.MOV.U32 R29, RZ, RZ, R17 ;  /* 0x000000ffff1d7224 */ /* 0x000fce00078e0011 */
[----:B------:R-:W-:Y:S05]  /*89a0*/  @!P0 BRA P2, `(.L_x_3030) ;  /* 0xffffe55000008947 */ /* 0x000fea000103ffff */
.L_x_3028:
[----:B------:R-:W-:Y:S05]  /*89b0*/  @!P1 EXIT ;  /* 0x000000000000994d */ /* 0x000fea0003800000 */
[----:B0-----:R-:W0:Y:S01]  /*89c0*/  S2R R2, SR_CTAID.X ;  /* 0x0000000000027919 */ /* 0x001e220000002500 */
        /* <DEDUP_REMOVED lines=14> */
.L_x_3034:
[----:B------:R-:W0:Y:S02]  /*8ab0*/  LDS R6, [R4] ;  /* 0x0000000004067984 */ /* 0x000e240000000800 */
[----:B0-----:R-:W-:-:S06]  /*8ac0*/  HADD2 R7, R6, R37 ;  /* 0x0000002506077230 */ /* 0x001fcc0000000000 */
[----:B------:R-:W0:Y:S02]  /*8ad0*/  ATOMS.CAST.SPIN R7, [R4], R6, R7 ;  /* 0x000000060407738d */ /* 0x000e240001800007 */
[----:B0-----:R-:W-:-:S13]  /*8ae0*/  ISETP.EQ.U32.AND P0, PT, R7, 0x1, PT ;  /* 0x000000010700780c */ /* 0x001fda0003f02070 */
[----:B------:R-:W-:Y:S05]  /*8af0*/  @!P0 BRA `(.L_x_3034) ;  /* 0xffffffb000008947 */ /* 0x000fea000383ffff */
[----:B------:R-:W-:Y:S05]  /*8b00*/  BRA `(.L_x_3032) ;  /* 0x0000003000007947 */ /* 0x000fea0003800000 */
.L_x_3033:
[----:B------:R-:W2:Y:S02]  /*8b10*/  LD.E R4, [R2.64] ;  /* 0x0000000602047980 */ /* 0x000ea4000c101900 */
[----:B--2---:R-:W-:-:S05]  /*8b20*/  IMAD.IADD R5, R37, 0x1, R4 ;  /* 0x0000000125057824 */ /* 0x004fca00078e0204 */
[----:B------:R0:W-:Y:S02]  /*8b30*/  ST.E [R2.64], R5 ;  /* 0x0000000502007985 */ /* 0x0001e4000c101906 */
.L_x_3032:
[----:B------:R-:W-:Y:S05]  /*8b40*/  BSYNC B0 ;  /* 0x0000000000007941 */ /* 0x000fea0003800000 */
.L_x_3031:
[----:B------:R-:W2:Y:S01]  /*8b50*/  ATOM.E.ADD.F16x2.RN.STRONG.GPU P0, RZ, [R2.64+0x4], R36 ;  /* 0x0000042402ff798a */ /* 0x000ea2000810e9c6 */
[----:B------:R-:W-:Y:S01]  /*8b60*/  BSSY B0, `(.L_x_3035) ;  /* 0x000000f000007945 */ /* 0x000fe20003800000 */
[----:B--2---:R-:W-:Y:S05]  /*8b70*/  @P0 BRA `(.L_x_3036) ;  /* 0x000000d000000947 */ /* 0x004fea0003800000 */
[----:B------:R-:W1:Y:S02]  /*8b80*/  QSPC.E.S P0, RZ, [R2+0x4] ;  /* 0x0000040002ff73aa */ /* 0x000e640000000500 */
[----:B-1----:R-:W-:Y:S05]  /*8b90*/  @!P0 BRA `(.L_x_3037) ;  /* 0x0000008000008947 */ /* 0x002fea0003800000 */
[----:B0-----:R-:W-:-:S04]  /*8ba0*/  IADD3 R2, R2, 0x4, RZ ;  /* 0x0000000402027810 */ /* 0x001fc80007ffe0ff */
[----:B------:R-:W-:-:S05]  /*8bb0*/  LOP3.LUT R2, R2, 0xffffff, RZ, 0xc0, !PT ;  /* 0x00ffffff02027812 */ /* 0x000fca00078ec0ff */
.L_x_3038:
[----:B------:R-:W0:Y:S02]  /*8bc0*/  LDS R4, [R2] ;  /* 0x0000000002047984 */ /* 0x000e240000000800 */
[----:B0-----:R-:W-:-:S10]  /*8bd0*/  HFMA2.MMA R5, R4, 1, 1, R36 ;  /* 0x3c003c0004057835 */ /* 0x001fd40000000024 */
[----:B------:R-:W0:Y:S02]  /*8be0*/  ATOMS.CAST.SPIN R5, [R2], R4, R5 ;  /* 0x000000040205738d */ /* 0x000e240001800005 */
[----:B0-----:R-:W-:-:S13]  /*8bf0*/  ISETP.EQ.U32.AND P0, PT, R5, 0x1, PT ;  /* 0x000000010500780c */ /* 0x001fda0003f02070 */
[----:B------:R-:W-:Y:S05]  /*8c00*/  @!P0 BRA `(.L_x_3038) ;  /* 0xffffffb000008947 */ /* 0x000fea000383ffff */
[----:B------:R-:W-:Y:S05]  /*8c10*/  BRA `(.L_x_3036) ;  /* 0x0000003000007947 */ /* 0x000fea0003800000 */
.L_x_3037:
[----:B------:R-:W2:Y:S02]  /*8c20*/  LD.E R4, [R2.64+0x4] ;  /* 0x0000040602047980 */ /* 0x000ea4000c101900 */
[----:B0-2---:R-:W-:-:S05]  /*8c30*/  IMAD.IADD R5, R36, 0x1, R4 ;  /* 0x0000000124057824 */ /* 0x005fca00078e0204 */
[----:B------:R0:W-:Y:S02]  /*8c40*/  ST.E [R2.64+0x4], R5 ;  /* 0x0000040502007985 */ /* 0x0001e4000c101906 */
.L_x_3036:
[----:B------:R-:W-:Y:S05]  /*8c50*/  BSYNC B0 ;  /* 0x0000000000007941 */ /* 0x000fea0003800000 */
.L_x_3035:
        /* <DEDUP_REMOVED lines=10> */
.L_x_3042:
[----:B------:R-:W0:Y:S02]  /*8d00*/  LDS R4, [R0] ;  /* 0x0000000000047984 */ /* 0x000e240000000800 */
[----:B0-----:R-:W-:-:S06]  /*8d10*/  HADD2 R5, R4, R19 ;  /* 0x0000001304057230 */ /* 0x001fcc0000000000 */
[----:B------:R-:W0:Y:S02]  /*8d20*/  ATOMS.CAST.SPIN R5, [R0], R4, R5 ;  /* 0x000000040005738d */ /* 0x000e240001800005 */
[----:B0-----:R-:W-:-:S13]  /*8d30*/  ISETP.EQ.U32.AND P0, PT, R5, 0x1, PT ;  /* 0x000000010500780c */ /* 0x001fda0003f02070 */
[----:B------:R-:W-:Y:S05]  /*8d40*/  @!P0 BRA `(.L_x_3042) ;  /* 0xffffffb000008947 */ /* 0x000fea000383ffff */
[----:B------:R-:W-:Y:S05]  /*8d50*/  BRA `(.L_x_3040) ;  /* 0x0000003000007947 */ /* 0x000fea0003800000 */
.L_x_3041:
[----:B------:R-:W2:Y:S02]  /*8d60*/  LD.E R0, [R2.64] ;  /* 0x0000000602007980 */ /* 0x000ea4000c101900 */
[----:B--2---:R-:W-:-:S05]  /*8d70*/  IMAD.IADD R5, R19, 0x1, R0 ;  /* 0x0000000113057824 */ /* 0x004fca00078e0200 */
[----:B------:R0:W-:Y:S02]  /*8d80*/  ST.E [R2.64], R5 ;  /* 0x0000000502007985 */ /* 0x0001e4000c101906 */
.L_x_3040:
[----:B------:R-:W-:Y:S05]  /*8d90*/  BSYNC B0 ;  /* 0x0000000000007941 */ /* 0x000fea0003800000 */
.L_x_3039:
[----:B------:R-:W2:Y:S02]  /*8da0*/  ATOM.E.ADD.F16x2.RN.STRONG.GPU P0, RZ, [R2.64+0x4], R18 ;  /* 0x0000041202ff798a */ /* 0x000ea4000810e9c6 */
[----:B--2---:R-:W-:Y:S05]  /*8db0*/  @P0 EXIT ;  /* 0x000000000000094d */ /* 0x004fea0003800000 */
[----:B------:R-:W1:Y:S02]  /*8dc0*/  QSPC.E.S P0, RZ, [R2+0x4] ;  /* 0x0000040002ff73aa */ /* 0x000e640000000500 */
[----:B-1----:R-:W-:Y:S05]  /*8dd0*/  @!P0 BRA `(.L_x_3043) ;  /* 0x0000008000008947 */ /* 0x002fea0003800000 */
[----:B0-----:R-:W-:-:S04]  /*8de0*/  IADD3 R2, R2, 0x4, RZ ;  /* 0x0000000402027810 */ /* 0x001fc80007ffe0ff */
[----:B------:R-:W-:-:S05]  /*8df0*/  LOP3.LUT R2, R2, 0xffffff, RZ, 0xc0, !PT ;  /* 0x00ffffff02027812 */ /* 0x000fca00078ec0ff */
.L_x_3044:
[----:B------:R-:W0:Y:S02]  /*8e00*/  LDS R4, [R2] ;  /* 0x0000000002047984 */ /* 0x000e240000000800 */
[----:B0-----:R-:W-:-:S10]  /*8e10*/  HFMA2.MMA R5, R4, 1, 1, R18 ;  /* 0x3c003c0004057835 */ /* 0x001fd40000000012 */
[----:B------:R-:W0:Y:S02]  /*8e20*/  ATOMS.CAST.SPIN R5, [R2], R4, R5 ;  /* 0x000000040205738d */ /* 0x000e240001800005 */
[----:B0-----:R-:W-:-:S13]  /*8e30*/  ISETP.EQ.U32.AND P0, PT, R5, 0x1, PT ;  /* 0x000000010500780c */ /* 0x001fda0003f02070 */
[----:B------:R-:W-:Y:S05]  /*8e40*/  @!P0 BRA `(.L_x_3044) ;  /* 0xffffffb000008947 */ /* 0x000fea000383ffff */
[----:B------:R-:W-:Y:S05]  /*8e50*/  EXIT ;  /* 0x000000000000794d */ /* 0x000fea0003800000 */
.L_x_3043:
[----:B------:R-:W2:Y:S02]  /*8e60*/  LD.E R0, [R2.64+0x4] ;  /* 0x0000040602007980 */ /* 0x000ea4000c101900 */
[----:B0-2---:R-:W-:-:S05]  /*8e70*/  IMAD.IADD R5, R18, 0x1, R0 ;  /* 0x0000000112057824 */ /* 0x005fca00078e0200 */
[----:B------:R-:W-:Y:S01]  /*8e80*/  ST.E [R2.64+0x4], R5 ;  /* 0x0000040502007985 */ /* 0x000fe2000c101906 */
[----:B------:R-:W-:Y:S05]  /*8e90*/  EXIT ;  /* 0x000000000000794d */ /* 0x000fea0003800000 */
.L_x_3045:
        /* <DEDUP_REMOVED lines=14> */
.L_x_3775:


//--------------------- .text._Z23gemm_half_q_half_kernelILi2ELi152ELb0ELb0ELi32EEvPK6__halfPKjS4_S2_PS0_iiiiPKtS7_iiiiiibS2_i --------------------------
	.section	.text._Z23gemm_half_q_half_kernelILi2ELi152ELb0ELb0ELi32EEvPK6__halfPKjS4_S2_PS0_iiiiPKtS7_iiiiiibS2_i,"ax",@progbits
	.sectioninfo	@"SHI_REGISTERS=96"
	.align	128
        .global         _Z23gemm_half_q_half_kernelILi2ELi152ELb0ELb0ELi32EEvPK6__halfPKjS4_S2_PS0_iiiiPKtS7_iiiiiibS2_i
        .type           _Z23gemm_half_q_half_kernelILi2ELi152ELb0ELb0ELi32EEvPK6__halfPKjS4_S2_PS0_iiiiPKtS7_iiiiiibS2_i,@function
        .size           _Z23gemm_half_q_half_kernelILi2ELi152ELb0ELb0ELi32EEvPK6__halfPKjS4_S2_PS0_iiiiPKtS7_iiiiiibS2_i,(.L_x_3776 - _Z23gemm_half_q_half_kernelILi2ELi152ELb0ELb0ELi32EEvPK6__halfPKjS4_S2_PS0_iiiiPKtS7_iiiiiibS2_i)
        .other          _Z23gemm_half_q_half_kernelILi2ELi152ELb0ELb0ELi32EEvPK6__halfPKjS4_S2_PS0_iiiiPKtS7_iiiiiibS2_i,@"STO_CUDA_ENTRY STV_DEFAULT"
_Z23gemm_half_q_half_kernelILi2ELi152ELb0ELb0ELi32EEvPK6__halfPKjS4_S2_PS0_iiiiPKtS7_iiiiiibS2_i:
.text._Z23gemm_half_q_half_kernelILi2ELi152ELb0ELb0ELi32EEvPK6__halfPKjS4_S2_PS0_iiiiPKtS7_iiiiiibS2_i:
        /* <DEDUP_REMOVED lines=39> */
.L_x_3050:
        /* <DEDUP_REMOVED lines=17> */
.L_x_3049:
        /* <DEDUP_REMOVED lines=17> */
.L_x_3048:
        /* <DEDUP_REMOVED lines=13> */
.L_x_3052:
        /* <DEDUP_REMOVED lines=17> */
.L_x_3051:
        /* <DEDUP_REMOVED lines=15> */
.L_x_3047:
[----:B------:R-:W-:Y:S05]  /*0760*/  BSYNC B0 ;  /* 0x0000000000007941 */ /* 0x000fea0003800000 */
.L_x_3046:
        /* <DEDUP_REMOVED lines=18> */
.L_x_3055:
        /* <DEDUP_REMOVED lines=11> */
.L_x_3054:
        /* <DEDUP_REMOVED lines=10> */
.L_x_3053:
        /* <DEDUP_REMOVED lines=67> */
.L_x_3057:
        /* <DEDUP_REMOVED lines=41> */
.L_x_3056:
        /* <DEDUP_REMOVED lines=20> */
.L_x_3063:
[----:B------:R-:W-:-:S04]  /*11e0*/  IMAD.MOV.U32 R31, RZ, RZ, c[0x0][0x18c] ;  /* 0x00006300ff1f7624 */ /* 0x000fc800078e00ff */
[----:B-----5:R-:W-:-:S06]  /*11f0*/  IMAD.WIDE R4, R31, 0x8, R24 ;  /* 0x000000081f047825 */ /* 0x020fcc00078e0218 */
[C---:B------:R-:W-:Y:S02]  /*1200*/  IMAD.WIDE R8, R31.reuse, 0x8, R4 ;  /* 0x000000081f087825 */ /* 0x040fe400078e0204 */
[----:B------:R-:W5:Y:S04]  /*1210*/  LDG.E.128.CONSTANT R4, [R4.64] ;  /* 0x0000000604047981 */ /* 0x000f68000c1e9d00 */
[----:B0-----:R-:W-:Y:S02]  /*1220*/  IMAD.WIDE R2, R31, 0x8, R8 ;  /* 0x000000081f027825 */ /* 0x001fe400078e0208 */
        /* <DEDUP_REMOVED lines=90> */
[----:B------:R-:W-:Y:S01]  /*17d0*/  SHF.R.U32.HI R73, RZ, 0x8, R22 ;  /* 0x00000008ff497819 */ /* 0x000fe20000011616 */
[----:B------:R-:W-:Y:S01]  /*17e0*/  HADD2.F32 R51, -RZ, R64.H0_H0 ;  /* 0x20000040ff337230 */ /* 0x000fe20000004100 */
[----:B------:R-:W-:Y:S01]  /*17f0*/  FFMA.FTZ R64, R71, R27, RZ ;  /* 0x0000001b47407223 */ /* 0x000fe200000100ff */
[----:B------:R-:W-:Y:S01]  /*1800*/  LOP3.LUT R47, R23, 0xff, RZ, 0xc0, !PT ;  /* 0x000000ff172f7812 */ /* 0x000fe200078ec0ff */
[----:B------:R-:W-:Y:S01]  /*1810*/  FFMA.FTZ R69, R71, R25, RZ ;  /* 0x0000001947457223 */ /* 0x000fe200000100ff */
[----:B------:R1:W2:Y:S01]  /*1820*/  I2F.F16 R61, R24 ;  /* 0x00000018003d7306 */ /* 0x0002a20000200c00 */
[C---:B------:R-:W-:Y:S01]  /*1830*/  FFMA.FTZ R75, R70.reuse, R53, R64 ;  /* 0x00000035464b7223 */ /* 0x040fe20000010040 */
[----:B------:R-:W-:Y:S01]  /*1840*/  LOP3.LUT R73, R73, 0xff, RZ, 0xc0, !PT ;  /* 0x000000ff49497812 */ /* 0x000fe200078ec0ff */
[----:B------:R-:W-:Y:S01]  /*1850*/  FFMA.FTZ R76, R70, R52, R69 ;  /* 0x00000034464c7223 */ /* 0x000fe20000010045 */
[----:B------:R-:W-:-:S02]  /*1860*/  IADD3 R47, R47, -0x80, RZ ;  /* 0xffffff802f2f7810 */ /* 0x000fc40007ffe0ff */
        /* <DEDUP_REMOVED lines=60> */
[----:B------:R0:W3:Y:S01]  /*1c30*/  I2F.F16 R73, R66 ;  /* 0x0000004200497306 */ /* 0x0000e20000200c00 */
[C---:B------:R-:W-:Y:S01]  /*1c40*/  FFMA.FTZ R74, R72.reuse, R49, R74 ;  /* 0x00000031484a7223 */ /* 0x040fe2000001004a */
[----:B--2---:R-:W-:Y:S01]  /*1c50*/  HADD2.F32 R45, -RZ, R64.H0_H0 ;  /* 0x20000040ff2d7230 */ /* 0x004fe20000004100 */
[----:B------:R-:W-:-:S02]  /*1c60*/  FFMA.FTZ R75, R72, R48, R75 ;  /* 0x00000030484b7223 */ /* 0x000fc4000001004b */
[----:B------:R-:W-:Y:S02]  /*1c70*/  FFMA.FTZ R76, R72, R47, R76 ;  /* 0x0000002f484c7223 */ /* 0x000fe4000001004c */
[----:B------:R-:W-:Y:S01]  /*1c80*/  FFMA.FTZ R22, R61, R67, R22 ;  /* 0x000000433d167223 */ /* 0x000fe20000010016 */
[----:B------:R-:W2:Y:S01]  /*1c90*/  I2F.F16 R34, R34 ;  /* 0x0000002200227306 */ /* 0x000ea20000200c00 */
[----:B0-----:R-:W-:Y:S01]  /*1ca0*/  HADD2.F32 R66, -RZ, R35.H0_H0 ;  /* 0x20000023ff427230 */ /* 0x001fe20000004100 */
[C---:B------:R-:W-:Y:S01]  /*1cb0*/  FFMA.FTZ R74, R67.reuse, R68, R74 ;  /* 0x00000044434a7223 */ /* 0x040fe2000001004a */
[----:B------:R-:W-:Y:S01]  /*1cc0*/  HADD2.F32 R35, -RZ, R32.H0_H0 ;  /* 0x20000020ff237230 */ /* 0x000fe20000004100 */
[C---:B------:R-:W-:Y:S01]  /*1cd0*/  FFMA.FTZ R75, R67.reuse, R60, R75 ;  /* 0x0000003c434b7223 */ /* 0x040fe2000001004b */
[----:B-1----:R-:W-:Y:S01]  /*1ce0*/  HADD2.F32 R69, -RZ, R23.H0_H0 ;  /* 0x20000017ff457230 */ /* 0x002fe20000004100 */
[----:B------:R-:W-:Y:S02]  /*1cf0*/  FFMA.FTZ R76, R67, R58, R76 ;  /* 0x0000003a434c7223 */ /* 0x000fe4000001004c */
[----:B------:R-:W0:Y:S01]  /*1d00*/  I2F.F16 R46, R46 ;  /* 0x0000002e002e7306 */ /* 0x000e220000200c00 */
[----:B---3--:R-:W-:Y:S01]  /*1d10*/  HADD2.F32 R67, -RZ, R73.H0_H0 ;  /* 0x20000049ff437230 */ /* 0x008fe20000004100 */
[----:B------:R-:W-:-:S02]  /*1d20*/  FFMA.FTZ R22, R35, R20, R22 ;  /* 0x0000001423167223 */ /* 0x000fc40000010016 */
[C---:B------:R-:W-:Y:S02]  /*1d30*/  FFMA.FTZ R74, R20.reuse, R45, R74 ;  /* 0x0000002d144a7223 */ /* 0x040fe4000001004a */
[C---:B------:R-:W-:Y:S01]  /*1d40*/  FFMA.FTZ R75, R20.reuse, R69, R75 ;  /* 0x00000045144b7223 */ /* 0x040fe2000001004b */
[----:B--2---:R-:W-:Y:S01]  /*1d50*/  HADD2.F32 R34, -RZ, R34.H0_H0 ;  /* 0x20000022ff227230 */ /* 0x004fe20000004100 */
[----:B------:R-:W-:Y:S02]  /*1d60*/  FFMA.FTZ R76, R20, R67, R76 ;  /* 0x00000043144c7223 */ /* 0x000fe4000001004c */
[C---:B------:R-:W-:Y:S02]  /*1d70*/  FFMA.FTZ R71, R21.reuse, R66, R74 ;  /* 0x0000004215477223 */ /* 0x040fe4000001004a */
[----:B------:R-:W-:Y:S02]  /*1d80*/  FFMA.FTZ R23, R34, R21, R22 ;  /* 0x0000001522177223 */ /* 0x000fe40000010016 */
[----:B------:R-:W-:Y:S01]  /*1d90*/  FFMA.FTZ R75, R21, R70, R75 ;  /* 0x00000046154b7223 */ /* 0x000fe2000001004b */
[----:B0-----:R-:W-:Y:S01]  /*1da0*/  HADD2.F32 R46, -RZ, R46.H0_H0 ;  /* 0x2000002eff2e7230 */ /* 0x001fe20000004100 */
        /* <DEDUP_REMOVED lines=68> */
.L_x_3059:
        /* <DEDUP_REMOVED lines=25> */
[----:B------:R-:W-:Y:S01]  /*2380*/  I2F.F16 R49, R49 ;  /* 0x0000003100317306 */ /* 0x000fe20000200c00 */
[----:B------:R-:W-:-:S02]  /*2390*/  SHF.R.U32.HI R53, RZ, 0x8, R7 ;  /* 0x00000008ff357819 */ /* 0x000fc40000011607 */
[----:B------:R-:W-:Y:S02]  /*23a0*/  LOP3.LUT R46, R46, 0xff, RZ, 0xc0, !PT ;  /* 0x000000ff2e2e7812 */ /* 0x000fe400078ec0ff */
[----:B------:R-:W-:Y:S02]  /*23b0*/  IADD3 R33, R25, -0x80, RZ ;  /* 0xffffff8019217810 */ /* 0x000fe40007ffe0ff */
[----:B------:R-:W-:Y:S01]  /*23c0*/  LOP3.LUT R45, R45, 0xff, RZ, 0xc0, !PT ;  /* 0x000000ff2d2d7812 */ /* 0x000fe200078ec0ff */
[----:B------:R-:W-:Y:S01]  /*23d0*/  I2F.F16 R34, R24 ;  /* 0x0000001800227306 */ /* 0x000fe20000200c00 */
[----:B------:R-:W-:Y:S02]  /*23e0*/  LOP3.LUT R53, R53, 0xff, RZ, 0xc0, !PT ;  /* 0x000000ff35357812 */ /* 0x000fe400078ec0ff */
[----:B------:R-:W-:Y:S02]  /*23f0*/  IADD3 R46, R46, -0x80, RZ ;  /* 0xffffff802e2e7810 */ /* 0x000fe40007ffe0ff */
[----:B------:R-:W-:-:S02]  /*2400*/  IADD3 R45, R45, -0x80, RZ ;  /* 0xffffff802d2d7810 */ /* 0x000fc40007ffe0ff */
[----:B------:R-:W-:Y:S01]  /*2410*/  LEA.HI R47, R7, 0xffffff80, RZ, 0x8 ;  /* 0xffffff80072f7811 */ /* 0x000fe200078f40ff */
        /* <DEDUP_REMOVED lines=25> */
[C---:B--2---:R-:W-:Y:S02]  /*25b0*/  LEA.HI R51, R23.reuse, 0xffffff80, RZ, 0x8 ;  /* 0xffffff8017337811 */ /* 0x044fe400078f40ff */
[----:B------:R-:W-:Y:S02]  /*25c0*/  LOP3.LUT R4, R23, 0xff, RZ, 0xc0, !PT ;  /* 0x000000ff17047812 */ /* 0x000fe400078ec0ff */
[----:B------:R1:W2:Y:S01]  /*25d0*/  I2F.F16 R24, R51 ;  /* 0x0000003300187306 */ /* 0x0002a20000200c00 */
[----:B------:R-:W-:Y:S02]  /*25e0*/  SHF.R.U32.HI R53, RZ, 0x8, R20 ;  /* 0x00000008ff357819 */ /* 0x000fe40000011614 */
[----:B------:R-:W-:-:S02]  /*25f0*/  LEA.HI R25, R21, 0xffffff80, RZ, 0x8 ;  /* 0xffffff8015197811 */ /* 0x000fc400078f40ff */
[----:B------:R-:W-:Y:S02]  /*2600*/  LOP3.LUT R7, R21, 0xff, RZ, 0xc0, !PT ;  /* 0x000000ff15077812 */ /* 0x000fe400078ec0ff */
[----:B------:R-:W-:Y:S02]  /*2610*/  SHF.R.U32.HI R64, RZ, 0x8, R21 ;  /* 0x00000008ff407819 */ /* 0x000fe40000011615 */
[--C-:B-1----:R-:W-:Y:S01]  /*2620*/  SHF.R.U32.HI R51, RZ, 0x8, R6.reuse ;  /* 0x00000008ff337819 */ /* 0x102fe20000011606 */
[----:B------:R-:W-:Y:S01]  /*2630*/  I2F.F16 R25, R25 ;  /* 0x0000001900197306 */ /* 0x000fe20000200c00 */
[----:B------:R-:W-:Y:S02]  /*2640*/  SHF.R.U32.HI R6, RZ, 0x10, R6 ;  /* 0x00000010ff067819 */ /* 0x000fe40000011606 */
[----:B------:R-:W-:Y:S02]  /*2650*/  LOP3.LUT R51, R51, 0xff, RZ, 0xc0, !PT ;  /* 0x000000ff33337812 */ /* 0x000fe400078ec0ff */
[----:B------:R-:W-:Y:S01]  /*2660*/  LOP3.LUT R6, R6, 0xff, RZ, 0xc0, !PT ;  /* 0x000000ff06067812 */ /* 0x000fe200078ec0ff */
[----:B--2---:R-:W-:Y:S01]  /*2670*/  HADD2.F32 R24, -RZ, R24.H0_H0 ;  /* 0x20000018ff187230 */ /* 0x004fe20000004100 */
[----:B------:R-:W-:-:S02]  /*2680*/  IADD3 R51, R51, -0x80, RZ ;  /* 0xffffff8033337810 */ /* 0x000fc40007ffe0ff */
[----:B------:R-:W-:Y:S02]  /*2690*/  IADD3 R57, R6, -0x80, RZ ;  /* 0xffffff8006397810 */ /* 0x000fe40007ffe0ff */
[----:B------:R1:W2:Y:S01]  /*26a0*/  I2F.F16 R60, R51 ;  /* 0x00000033003c7306 */ /* 0x0002a20000200c00 */
[C---:B------:R-:W-:Y:S02]  /*26b0*/  LEA.HI R27, R20.reuse, 0xffffff80, RZ, 0x8 ;  /* 0xffffff80141b7811 */ /* 0x040fe400078f40ff */
[----:B------:R-:W-:Y:S02]  /*26c0*/  LOP3.LUT R6, R20, 0xff, RZ, 0xc0, !PT ;  /* 0x000000ff14067812 */ /* 0x000fe400078ec0ff */
[----:B------:R-:W-:Y:S02]  /*26d0*/  SHF.R.U32.HI R59, RZ, 0x10, R20 ;  /* 0x00000010ff3b7819 */ /* 0x000fe40000011614 */
[----:B------:R-:W-:Y:S01]  /*26e0*/  SHF.R.U32.HI R21, RZ, 0x10, R21 ;  /* 0x00000010ff157819 */ /* 0x000fe20000011615 */
[----:B------:R-:W3:Y:S01]  /*26f0*/  I2F.F16 R57, R57 ;  /* 0x0000003900397306 */ /* 0x000ee20000200c00 */
[----:B------:R-:W-:-:S02]  /*2700*/  IADD3 R67, R4, -0x80, RZ ;  /* 0xffffff8004437810 */ /* 0x000fc40007ffe0ff */
[----:B------:R-:W-:Y:S01]  /*2710*/  LOP3.LUT R20, R53, 0xff, RZ, 0xc0, !PT ;  /* 0x000000ff35147812 */ /* 0x000fe200078ec0ff */
[----:B------:R-:W4:Y:S01]  /*2720*/  LDS.64 R4, [UR4+0x18] ;  /* 0x00001804ff047984 */ /* 0x000f220008000a00 */
[----:B------:R-:W-:Y:S01]  /*2730*/  LOP3.LUT R65, R21, 0xff, RZ, 0xc0, !PT ;  /* 0x000000ff15417812 */ /* 0x000fe200078ec0ff */
[----:B------:R-:W-:Y:S01]  /*2740*/  HADD2.F32 R21, -RZ, R32.H0_H0 ;  /* 0x20000020ff157230 */ /* 0x000fe20000004100 */
[----:B------:R-:W-:Y:S01]  /*2750*/  IADD3 R58, R20, -0x80, RZ ;  /* 0xffffff80143a7810 */ /* 0x000fe20007ffe0ff */
[----:B------:R-:W-:Y:S01]  /*2760*/  HADD2.F32 R20, -RZ, R35.H0_H0 ;  /* 0x20000023ff147230 */ /* 0x000fe20000004100 */
[----:B------:R-:W-:Y:S01]  /*2770*/  LOP3.LUT R64, R64, 0xff, RZ, 0xc0, !PT ;  /* 0x000000ff40407812 */ /* 0x000fe200078ec0ff */
[----:B------:R-:W-:Y:S01]  /*2780*/  HADD2.F32 R32, -RZ, R34.H0_H0 ;  /* 0x20000022ff207230 */ /* 0x000fe20000004100 */
[----:B------:R0:W-:Y:S01]  /*2790*/  I2F.F16 R53, R67 ;  /* 0x0000004300357306 */ /* 0x0001e20000200c00 */
[----:B------:R-:W-:Y:S01]  /*27a0*/  HADD2.F32 R35, -RZ, R46.H0_H0 ;  /* 0x2000002eff237230 */ /* 0x000fe20000004100 */
[----:B------:R-:W-:Y:S01]  /*27b0*/  FFMA.FTZ R70, R68, R20, RZ ;  /* 0x0000001444467223 */ /* 0x000fe200000100ff */
[----:B------:R-:W-:Y:S01]  /*27c0*/  HADD2.F32 R34, -RZ, R45.H0_H0 ;  /* 0x2000002dff227230 */ /* 0x000fe20000004100 */
[----:B-1----:R-:W-:Y:S01]  /*27d0*/  LOP3.LUT R51, R22, 0xff, RZ, 0xc0, !PT ;  /* 0x000000ff16337812 */ /* 0x002fe200078ec0ff */
[----:B------:R-:W-:Y:S01]  /*27e0*/  HADD2.F32 R46, -RZ, R62.H0_H0 ;  /* 0x2000003eff2e7230 */ /* 0x000fe20000004100 */
[----:B------:R-:W-:Y:S01]  /*27f0*/  FFMA.FTZ R62, R32, R68, RZ ;  /* 0x00000044203e7223 */ /* 0x000fe200000100ff */
[----:B--2---:R-:W-:Y:S01]  /*2800*/  HADD2.F32 R45, -RZ, R60.H0_H0 ;  /* 0x2000003cff2d7230 */ /* 0x004fe20000004100 */
[----:B------:R-:W-:Y:S01]  /*2810*/  FFMA.FTZ R68, R68, R21, RZ ;  /* 0x0000001544447223 */ /* 0x000fe200000100ff */
[----:B------:R-:W-:Y:S01]  /*2820*/  IADD3 R64, R64, -0x80, RZ ;  /* 0xffffff8040407810 */ /* 0x000fe20007ffe0ff */
[----:B0-----:R-:W-:Y:S01]  /*2830*/  FFMA.FTZ R67, R34, R63, R62 ;  /* 0x0000003f22437223 */ /* 0x001fe2000001003e */
[----:B------:R-:W-:Y:S01]  /*2840*/  SHF.R.U32.HI R66, RZ, 0x8, R22 ;  /* 0x00000008ff427819 */ /* 0x000fe20000011616 */
[C---:B------:R-:W-:Y:S01]  /*2850*/  FFMA.FTZ R70, R63.reuse, R35, R70 ;  /* 0x000000233f467223 */ /* 0x040fe20000010046 */
[----:B------:R-:W-:Y:S01]  /*2860*/  IADD3 R6, R6, -0x80, RZ ;  /* 0xffffff8006067810 */ /* 0x000fe20007ffe0ff */
[----:B------:R-:W-:Y:S01]  /*2870*/  FFMA.FTZ R72, R63, R45, R72 ;  /* 0x0000002d3f487223 */ /* 0x000fe20000010048 */
[----:B------:R-:W-:Y:S01]  /*2880*/  IADD3 R7, R7, -0x80, RZ ;  /* 0xffffff8007077810 */ /* 0x000fe20007ffe0ff */
[----:B------:R-:W-:Y:S01]  /*2890*/  FFMA.FTZ R68, R63, R46, R68 ;  /* 0x0000002e3f447223 */ /* 0x000fe20000010044 */
[----:B------:R-:W-:Y:S01]  /*28a0*/  SHF.R.U32.HI R63, RZ, 0x8, R23 ;  /* 0x00000008ff3f7819 */ /* 0x000fe20000011617 */
[----:B------:R0:W-:Y:S01]  /*28b0*/  I2F.F16 R60, R64 ;  /* 0x00000040003c7306 */ /* 0x0001e20000200c00 */
[----:B------:R-:W-:Y:S01]  /*28c0*/  IADD3 R51, R51, -0x80, RZ ;  /* 0xffffff8033337810 */ /* 0x000fe20007ffe0ff */
[----:B---3--:R-:W-:Y:S01]  /*28d0*/  HADD2.F32 R57, -RZ, R57.H0_H0 ;  /* 0x20000039ff397230 */ /* 0x008fe20000004100 */
[----:B------:R-:W-:Y:S01]  /*28e0*/  LOP3.LUT R66, R66, 0xff, RZ, 0xc0, !PT ;  /* 0x000000ff42427812 */ /* 0x000fe200078ec0ff */
[----:B------:R-:W-:Y:S01]  /*28f0*/  FFMA.FTZ R67, R52, R61, R67 ;  /* 0x0000003d34437223 */ /* 0x000fe20000010043 */
[----:B------:R-:W-:Y:S01]  /*2900*/  LEA.HI R26, R22, 0xffffff80, RZ, 0x8 ;  /* 0xffffff80161a7811 */ /* 0x000fe200078f40ff */
[----:B------:R-:W-:Y:S01]  /*2910*/  FFMA.FTZ R70, R61, R56, R70 ;  /* 0x000000383d467223 */ /* 0x000fe20000010046 */
[----:B------:R-:W-:Y:S01]  /*2920*/  SHF.R.U32.HI R23, RZ, 0x10, R23 ;  /* 0x00000010ff177819 */ /* 0x000fe20000011617 */
[----:B------:R-:W1:Y:S01]  /*2930*/  I2F.F16 R6, R6 ;  /* 0x0000000600067306 */ /* 0x000e620000200c00 */
[----:B0-----:R-:W-:Y:S01]  /*2940*/  LOP3.LUT R64, R63, 0xff, RZ, 0xc0, !PT ;  /* 0x000000ff3f407812 */ /* 0x001fe200078ec0ff */
[----:B------:R-:W-:Y:S01]  /*2950*/  FFMA.FTZ R72, R61, R57, R72 ;  /* 0x000000393d487223 */ /* 0x000fe20000010048 */
[----:B------:R-:W-:Y:S01]  /*2960*/  SHF.R.U32.HI R63, RZ, 0x10, R22 ;  /* 0x00000010ff3f7819 */ /* 0x000fe20000011616 */
[----:B------:R-:W-:Y:S01]  /*2970*/  HADD2.F32 R22, -RZ, R49.H0_H0 ;  /* 0x20000031ff167230 */ /* 0x000fe20000004100 */
[----:B------:R-:W-:Y:S01]  /*2980*/  LOP3.LUT R59, R59, 0xff, RZ, 0xc0, !PT ;  /* 0x000000ff3b3b7812 */ /* 0x000fe200078ec0ff */
[----:B------:R-:W-:Y:S01]  /*2990*/  FFMA.FTZ R72, R55, R48, R72 ;  /* 0x0000003037487223 */ /* 0x000fe20000010048 */
[----:B------:R-:W-:Y:S01]  /*29a0*/  IADD3 R49, R64, -0x80, RZ ;  /* 0xffffff8040317810 */ /* 0x000fe20007ffe0ff */
[----:B------:R-:W0:Y:S01]  /*29b0*/  I2F.F16 R7, R7 ;  /* 0x0000000700077306 */ /* 0x000e220000200c00 */
[----:B------:R-:W-:Y:S01]  /*29c0*/  IADD3 R62, R65, -0x80, RZ ;  /* 0xffffff80413e7810 */ /* 0x000fe20007ffe0ff */
[----:B------:R-:W-:Y:S01]  /*29d0*/  HADD2.F32 R64, -RZ, R47.H0_H0 ;  /* 0x2000002fff407230 */ /* 0x000fe20000004100 */
[----:B------:R-:W-:Y:S01]  /*29e0*/  IADD3 R66, R66, -0x80, RZ ;  /* 0xffffff8042427810 */ /* 0x000fe20007ffe0ff */
[----:B------:R-:W-:Y:S01]  /*29f0*/  FFMA.FTZ R65, R61, R54, R68 ;  /* 0x000000363d417223 */ /* 0x000fe20000010044 */
[----:B------:R-:W-:Y:S01]  /*2a00*/  LOP3.LUT R63, R63, 0xff, RZ, 0xc0, !PT ;  /* 0x000000ff3f3f7812 */ /* 0x000fe200078ec0ff */
[----:B------:R-:W-:Y:S01]  /*2a10*/  FFMA.FTZ R68, R50, R55, R67 ;  /* 0x0000003732447223 */ /* 0x000fe20000010043 */
[----:B------:R-:W-:Y:S01]  /*2a20*/  LOP3.LUT R23, R23, 0xff, RZ, 0xc0, !PT ;  /* 0x000000ff17177812 */ /* 0x000fe200078ec0ff */
[----:B------:R-:W2:Y:S01]  /*2a30*/  I2F.F16 R51, R51 ;  /* 0x0000003300337306 */ /* 0x000ea20000200c00 */
[----:B------:R-:W-:Y:S01]  /*2a40*/  IADD3 R59, R59, -0x80, RZ ;  /* 0xffffff803b3b7810 */ /* 0x000fe20007ffe0ff */
[----:B------:R-:W-:Y:S01]  /*2a50*/  FFMA.FTZ R69, R55, R64, R65 ;  /* 0x0000004037457223 */ /* 0x000fe20000010041 */
[----:B------:R-:W-:Y:S01]  /*2a60*/  IADD3 R63, R63, -0x80, RZ ;  /* 0xffffff803f3f7810 */ /* 0x000fe20007ffe0ff */
[----:B------:R-:W-:Y:S01]  /*2a70*/  FFMA.FTZ R70, R55, R22, R70 ;  /* 0x0000001637467223 */ /* 0x000fe20000010046 */
[----:B------:R-:W-:Y:S01]  /*2a80*/  IADD3 R65, R23, -0x80, RZ ;  /* 0xffffff8017417810 */ /* 0x000fe20007ffe0ff */
[----:B-1----:R-:W-:-:S02]  /*2a90*/  HADD2.F32 R23, -RZ, R6.H0_H0 ;  /* 0x20000006ff177230 */ /* 0x002fc40000004100 */
[----:B------:R-:W1:Y:S01]  /*2aa0*/  I2F.F16 R58, R58 ;  /* 0x0000003a003a7306 */ /* 0x000e620000200c00 */
[----:B0-----:R-:W-:Y:S02]  /*2ab0*/  HADD2.F32 R47, -RZ, R7.H0_H0 ;  /* 0x20000007ff2f7230 */ /* 0x001fe40000004100 */
[----:B------:R-:W-:Y:S02]  /*2ac0*/  HADD2.F32 R53, -RZ, R53.H0_H0 ;  /* 0x20000035ff357230 */ /* 0x000fe40000004100 */
[----:B----4-:R-:W-:Y:S02]  /*2ad0*/  HADD2.F32 R67, -RZ, R4.H1_H1 ;  /* 0x30000004ff437230 */ /* 0x010fe40000004100 */
[----:B------:R-:W-:Y:S01]  /*2ae0*/  HADD2.F32 R60, -RZ, R60.H0_H0 ;  /* 0x2000003cff3c7230 */ /* 0x000fe20000004100 */
[----:B------:R0:W3:Y:S01]  /*2af0*/  I2F.F16 R61, R66 ;  /* 0x00000042003d7306 */ /* 0x0000e20000200c00 */
[----:B--2---:R-:W-:-:S07]  /*2b00*/  HADD2.F32 R51, -RZ, R51.H0_H0 ;  /* 0x20000033ff337230 */ /* 0x004fce0000004100 */
[----:B------:R3:W2:Y:S01]  /*2b10*/  I2F.F16 R71, R49 ;  /* 0x0000003100477306 */ /* 0x0006a20000200c00 */
[----:B0-----:R-:W-:Y:S02]  /*2b20*/  HADD2.F32 R66, -RZ, R4.H0_H0 ;  /* 0x20000004ff427230 */ /* 0x001fe40000004100 */
[----:B-1----:R-:W-:Y:S02]  /*2b30*/  HADD2.F32 R58, -RZ, R58.H0_H0 ;  /* 0x2000003aff3a7230 */ /* 0x002fe40000004100 */
[--C-:B------:R-:W-:Y:S01]  /*2b40*/  HADD2.F32 R4, -RZ, R5.reuse.H0_H0 ;  /* 0x20000005ff047230 */ /* 0x100fe20000004100 */
[----:B------:R-:W-:Y:S01]  /*2b50*/  FFMA.FTZ R68, R23, R66, R68 ;  /* 0x0000004217447223 */ /* 0x000fe20000010044 */
[----:B------:R-:W-:Y:S01]  /*2b60*/  HADD2.F32 R5, -RZ, R5.H1_H1 ;  /* 0x30000005ff057230 */ /* 0x000fe20000004100 */
[----:B------:R-:W0:Y:S01]  /*2b70*/  I2F.F16 R59, R59 ;  /* 0x0000003b003b7306 */ /* 0x000e220000200c00 */
[----:B---3--:R-:W-:Y:S01]  /*2b80*/  HADD2.F32 R49, -RZ, R61.H0_H0 ;  /* 0x2000003dff317230 */ /* 0x008fe20000004100 */
[----:B------:R-:W-:-:S02]  /*2b90*/  FFMA.FTZ R70, R66, R47, R70 ;  /* 0x0000002f42467223 */ /* 0x000fc40000010046 */
[C---:B------:R-:W-:Y:S02]  /*2ba0*/  FFMA.FTZ R72, R66.reuse, R51, R72 ;  /* 0x0000003342487223 */ /* 0x040fe40000010048 */
[----:B------:R-:W-:Y:S02]  /*2bb0*/  FFMA.FTZ R66, R66, R53, R69 ;  /* 0x0000003542427223 */ /* 0x000fe40000010045 */
[----:B------:R-:W1:Y:S01]  /*2bc0*/  I2F.F16 R62, R62 ;  /* 0x0000003e003e7306 */ /* 0x000e620000200c00 */
[----:B--2---:R-:W-:Y:S01]  /*2bd0*/  HADD2.F32 R55, -RZ, R71.H0_H0 ;  /* 0x20000047ff377230 */ /* 0x004fe20000004100 */
[----:B------:R-:W-:Y:S01]  /*2be0*/  FFMA.FTZ R6, R58, R67, R68 ;  /* 0x000000433a067223 */ /* 0x000fe20000010044 */
[----:B------:R-:W-:Y:S01]  /*2bf0*/  HADD2.F32 R68, -RZ, R25.H0_H0 ;  /* 0x20000019ff447230 */ /* 0x000fe20000004100 */
[C---:B------:R-:W-:Y:S02]  /*2c00*/  FFMA.FTZ R70, R67.reuse, R60, R70 ;  /* 0x0000003c43467223 */ /* 0x040fe40000010046 */
[----:B------:R-:W-:-:S02]  /*2c10*/  FFMA.FTZ R72, R67, R49, R72 ;  /* 0x0000003143487223 */ /* 0x000fc40000010048 */
        /* <DEDUP_REMOVED lines=12> */
[----:B------:R-:W-:Y:S02]  /*2ce0*/  FFMA.FTZ R63, R5, R68, R70 ;  /* 0x00000044053f7223 */ /* 0x000fe40000010046 */
[----:B------:R-:W-:Y:S02]  /*2cf0*/  FMUL.FTZ R7, R30, R7 ;  /* 0x000000071e077220 */ /* 0x000fe40000410000 */
[----:B------:R-:W-:Y:S01]  /*2d00*/  FFMA.FTZ R72, R4, R27, R72 ;  /* 0x0000001b04487223 */ /* 0x000fe20000010048 */
[----:B-1----:R-:W-:Y:S01]  /*2d10*/  HADD2.F32 R25, -RZ, R65.H0_H0 ;  /* 0x20000041ff197230 */ /* 0x002fe20000004100 */
[----:B------:R-:W-:Y:S01]  /*2d20*/  FMUL.FTZ R63, R28, R63 ;  /* 0x0000003f1c3f7220 */ /* 0x000fe20000410000 */
[----:B------:R-:W-:-:S03]  /*2d30*/  F2FP.PACK_AB R7, RZ, R7 ;  /* 0x00000007ff07723e */ /* 0x000fc600000000ff */
[----:B------:R-:W-:Y:S01]  /*2d40*/  FFMA.FTZ R67, R4, R25, R67 ;  /* 0x0000001904437223 */ /* 0x000fe20000010043 */
[----:B------:R-:W-:Y:S01]  /*2d50*/  F2FP.PACK_AB R63, RZ, R63 ;  /* 0x0000003fff3f723e */ /* 0x000fe200000000ff */
[----:B--2---:R-:W-:Y:S02]  /*2d60*/  HADD2.F32 R26, -RZ, R26.H0_H0 ;  /* 0x2000001aff1a7230 */ /* 0x004fe40000004100 */
[----:B------:R-:W-:Y:S01]  /*2d70*/  FFMA.FTZ R67, R5, R24, R67 ;  /* 0x0000001805437223 */ /* 0x000fe20000010043 */
[----:B------:R-:W-:Y:S02]  /*2d80*/  PRMT R7, R7, 0x5410, R63 ;  /* 0x0000541007077816 */ /* 0x000fe4000000003f */
[----:B------:R-:W-:Y:S02]  /*2d90*/  FFMA.FTZ R65, R5, R26, R72 ;  /* 0x0000001a05417223 */ /* 0x000fe40000010048 */
[----:B------:R-:W-:Y:S02]  /*2da0*/  FMUL.FTZ R67, R0, R67 ;  /* 0x0000004300437220 */ /* 0x000fe40000410000 */
[----:B------:R-:W-:Y:S01]  /*2db0*/  HFMA2.MMA R38, R7, 1, 1, R38 ;  /* 0x3c003c0007267835 */ /* 0x000fe20000000026 */
[----:B------:R-:W-:-:S02]  /*2dc0*/  FMUL.FTZ R65, R18, R65 ;  /* 0x0000004112417220 */ /* 0x000fc40000410000 */
[----:B------:R-:W-:-:S03]  /*2dd0*/  F2FP.PACK_AB R67, RZ, R67 ;  /* 0x00000043ff43723e */ /* 0x000fc600000000ff */
        /* <DEDUP_REMOVED lines=58> */
.L_x_3060:
        /* <DEDUP_REMOVED lines=19> */
[----:B------:R-:W-:Y:S02]  /*32b0*/  LOP3.LUT R8, R8, 0xff, RZ, 0xc0, !PT ;  /* 0x000000ff08087812 */ /* 0x000fe400078ec0ff */
        /* <DEDUP_REMOVED lines=9> */
[----:B------:R-:W-:Y:S02]  /*3350*/  IADD3 R54, R50, -0x80, RZ ;  /* 0xffffff8032367810 */ /* 0x000fe40007ffe0ff */
[----:B------:R-:W-:Y:S02]  /*3360*/  LOP3.LUT R21, R10, 0xff, RZ, 0xc0, !PT ;  /* 0x000000ff0a157812 */ /* 0x000fe400078ec0ff */
[----:B------:R-:W-:-:S02]  /*3370*/  SHF.R.U32.HI R49, RZ, 0x8, R10 ;  /* 0x00000008ff317819 */ /* 0x000fc4000001160a */
[----:B------:R-:W-:Y:S01]  /*3380*/  SHF.R.U32.HI R10, RZ, 0x10, R10 ;  /* 0x00000010ff0a7819 */ /* 0x000fe2000001160a */
[----:B------:R-:W-:Y:S01]  /*3390*/  I2F.F16 R64, R54 ;  /* 0x0000003600407306 */ /* 0x000fe20000200c00 */
[----:B------:R-:W-:Y:S02]  /*33a0*/  SHF.R.U32.HI R11, RZ, 0x10, R11 ;  /* 0x00000010ff0b7819 */ /* 0x000fe4000001160b */
[----:B------:R-:W-:Y:S02]  /*33b0*/  LOP3.LUT R10, R10, 0xff, RZ, 0xc0, !PT ;  /* 0x000000ff0a0a7812 */ /* 0x000fe400078ec0ff */
[----:B------:R-:W-:Y:S02]  /*33c0*/  LOP3.LUT R11, R11, 0xff, RZ, 0xc0, !PT ;  /* 0x000000ff0b0b7812 */ /* 0x000fe400078ec0ff */
[----:B------:R-:W-:Y:S01]  /*33d0*/  IADD3 R34, R21, -0x80, RZ ;  /* 0xffffff8015227810 */ /* 0x000fe20007ffe0ff */
[----:B------:R-:W1:Y:S01]  /*33e0*/  I2F.F16 R45, R45 ;  /* 0x0000002d002d7306 */ /* 0x000e620000200c00 */
[----:B------:R-:W-:-:S02]  /*33f0*/  LOP3.LUT R47, R47, 0xff, RZ, 0xc0, !PT ;  /* 0x000000ff2f2f7812 */ /* 0x000fc400078ec0ff */
[----:B------:R-:W-:Y:S02]  /*3400*/  LOP3.LUT R49, R49, 0xff, RZ, 0xc0, !PT ;  /* 0x000000ff31317812 */ /* 0x000fe400078ec0ff */
[----:B------:R-:W-:Y:S02]  /*3410*/  IADD3 R52, R10, -0x80, RZ ;  /* 0xffffff800a347810 */ /* 0x000fe40007ffe0ff */
[----:B------:R-:W-:Y:S01]  /*3420*/  IADD3 R55, R11, -0x80, RZ ;  /* 0xffffff800b377810 */ /* 0x000fe20007ffe0ff */
        /* <DEDUP_REMOVED lines=9> */
[----:B------:R-:W4:Y:S01]  /*34c0*/  I2F.F16 R27, R27 ;  /* 0x0000001b001b7306 */ /* 0x000f220000200c00 */
[----:B-1----:R-:W-:-:S07]  /*34d0*/  HADD2.F32 R52, -RZ, R52.H0_H0 ;  /* 0x20000034ff347230 */ /* 0x002fce0000004100 */
[----:B------:R-:W1:Y:S01]  /*34e0*/  I2F.F16 R25, R25 ;  /* 0x0000001900197306 */ /* 0x000e620000200c00 */
[----:B---3--:R-:W-:-:S07]  /*34f0*/  HADD2.F32 R55, -RZ, R55.H0_H0 ;  /* 0x20000037ff377230 */ /* 0x008fce0000004100 */
[----:B------:R-:W-:Y:S01]  /*3500*/  I2F.F16 R24, R24 ;  /* 0x0000001800187306 */ /* 0x000fe20000200c00 */
        /* <DEDUP_REMOVED lines=27> */
[--C-:B------:R-:W-:Y:S01]  /*36c0*/  SHF.R.U32.HI R60, RZ, 0x8, R6.reuse ;  /* 0x00000008ff3c7819 */ /* 0x100fe20000011606 */
[----:B------:R-:W-:Y:S01]  /*36d0*/  HADD2.F32 R26, -RZ, R33.H0_H0 ;  /* 0x20000021ff1a7230 */ /* 0x000fe20000004100 */
[----:B------:R-:W-:Y:S01]  /*36e0*/  LOP3.LUT R58, R58, 0xff, RZ, 0xc0, !PT ;  /* 0x000000ff3a3a7812 */ /* 0x000fe200078ec0ff */
[----:B------:R-:W-:Y:S01]  /*36f0*/  HADD2.F32 R33, -RZ, R34.H0_H0 ;  /* 0x20000022ff217230 */ /* 0x000fe20000004100 */
[----:B------:R-:W-:Y:S01]  /*3700*/  LOP3.LUT R59, R59, 0xff, RZ, 0xc0, !PT ;  /* 0x000000ff3b3b7812 */ /* 0x000fe200078ec0ff */
[----:B------:R-:W-:Y:S01]  /*3710*/  HADD2.F32 R34, -RZ, R46.H0_H0 ;  /* 0x2000002eff227230 */ /* 0x000fe20000004100 */
[----:B------:R-:W-:Y:S01]  /*3720*/  IADD3 R50, R50, -0x80, RZ ;  /* 0xffffff8032327810 */ /* 0x000fe20007ffe0ff */
[----:B------:R-:W-:Y:S01]  /*3730*/  HADD2.F32 R35, -RZ, R51.H0_H0 ;  /* 0x20000033ff237230 */ /* 0x000fe20000004100 */
[----:B------:R-:W-:Y:S01]  /*3740*/  LOP3.LUT R60, R60, 0xff, RZ, 0xc0, !PT ;  /* 0x000000ff3c3c7812 */ /* 0x000fe200078ec0ff */
[----:B------:R-:W-:Y:S01]  /*3750*/  HADD2.F32 R51, -RZ, R64.H0_H0 ;  /* 0x20000040ff337230 */ /* 0x000fe20000004100 */
[----:B------:R-:W-:Y:S01]  /*3760*/  IADD3 R58, R58, -0x80, RZ ;  /* 0xffffff803a3a7810 */ /* 0x000fe20007ffe0ff */
[----:B------:R-:W-:Y:S01]  /*3770*/  HADD2.F32 R46, -RZ, R53.H0_H0 ;  /* 0x20000035ff2e7230 */ /* 0x000fe20000004100 */
[----:B------:R-:W-:Y:S01]  /*3780*/  IADD3 R59, R59, -0x80, RZ ;  /* 0xffffff803b3b7810 */ /* 0x000fe20007ffe0ff */
[----:B--2---:R-:W-:Y:S01]  /*3790*/  HADD2.F32 R48, -RZ, R48.H0_H0 ;  /* 0x20000030ff307230 */ /* 0x004fe20000004100 */
[----:B------:R-:W-:Y:S01]  /*37a0*/  IADD3 R60, R60, -0x80, RZ ;  /* 0xffffff803c3c7810 */ /* 0x000fe20007ffe0ff */
[----:B------:R-:W0:Y:S01]  /*37b0*/  I2F.F16 R50, R50 ;  /* 0x0000003200327306 */ /* 0x000e220000200c00 */
[----:B------:R-:W-:Y:S01]  /*37c0*/  LEA.HI R21, R6, 0xffffff80, RZ, 0x8 ;  /* 0xffffff8006157811 */ /* 0x000fe200078f40ff */
[----:B------:R-:W-:Y:S01]  /*37d0*/  HADD2.F32 R49, -RZ, R49.H0_H0 ;  /* 0x20000031ff317230 */ /* 0x000fe20000004100 */
[----:B------:R-:W-:Y:S01]  /*37e0*/  SHF.R.U32.HI R6, RZ, 0x10, R6 ;  /* 0x00000010ff067819 */ /* 0x000fe20000011606 */
        /* <DEDUP_REMOVED lines=10> */
[----:B------:R-:W-:Y:S01]  /*3890*/  FFMA.FTZ R66, R62, R11, RZ ;  /* 0x0000000b3e427223 */ /* 0x000fe200000100ff */
[----:B------:R2:W-:Y:S01]  /*38a0*/  I2F.F16 R4, R61 ;  /* 0x0000003d00047306 */ /* 0x0005e20000200c00 */
[C---:B------:R-:W-:Y:S01]  /*38b0*/  FFMA.FTZ R64, R63.reuse, R35, R64 ;  /* 0x000000233f407223 */ /* 0x040fe20000010040 */
[----:B------:R-:W-:Y:S01]  /*38c0*/  LOP3.LUT R6, R6, 0xff, RZ, 0xc0, !PT ;  /* 0x000000ff06067812 */ /* 0x000fe200078ec0ff */
[C---:B------:R-:W-:Y:S01]  /*38d0*/  FFMA.FTZ R65, R63.reuse, R46, R65 ;  /* 0x0000002e3f417223 */ /* 0x040fe20000010041 */
[----:B0-----:R-:W-:Y:S01]  /*38e0*/  HADD2.F32 R50, -RZ, R50.H0_H0 ;  /* 0x20000032ff327230 */ /* 0x001fe20000004100 */
[----:B------:R-:W-:-:S02]  /*38f0*/  FFMA.FTZ R66, R63, R51, R66 ;  /* 0x000000333f427223 */ /* 0x000fc40000010042 */
[C---:B------:R-:W-:Y:S01]  /*3900*/  FFMA.FTZ R64, R57.reuse, R48, R64 ;  /* 0x0000003039407223 */ /* 0x040fe20000010040 */
[----:B------:R-:W0:Y:S01]  /*3910*/  I2F.F16 R53, R58 ;  /* 0x0000003a00357306 */ /* 0x000e220000200c00 */
[----:B--2---:R-:W-:Y:S02]  /*3920*/  FFMA.FTZ R61, R26, R62, RZ ;  /* 0x0000003e1a3d7223 */ /* 0x004fe400000100ff */
[C---:B------:R-:W-:Y:S02]  /*3930*/  FFMA.FTZ R65, R57.reuse, R52, R65 ;  /* 0x0000003439417223 */ /* 0x040fe40000010041 */
[----:B------:R-:W-:Y:S01]  /*3940*/  FFMA.FTZ R62, R34, R63, R61 ;  /* 0x0000003f223e7223 */ /* 0x000fe2000001003d */
[--C-:B------:R-:W-:Y:S01]  /*3950*/  SHF.R.U32.HI R61, RZ, 0x8, R7.reuse ;  /* 0x00000008ff3d7819 */ /* 0x100fe20000011607 */
[----:B------:R-:W-:Y:S01]  /*3960*/  FFMA.FTZ R66, R57, R55, R66 ;  /* 0x0000003739427223 */ /* 0x000fe20000010042 */
[----:B------:R-:W-:Y:S01]  /*3970*/  SHF.R.U32.HI R7, RZ, 0x10, R7 ;  /* 0x00000010ff077819 */ /* 0x000fe20000011607 */
[----:B------:R2:W-:Y:S01]  /*3980*/  I2F.F16 R58, R59 ;  /* 0x0000003b003a7306 */ /* 0x0005e20000200c00 */
[----:B------:R-:W-:Y:S01]  /*3990*/  LOP3.LUT R61, R61, 0xff, RZ, 0xc0, !PT ;  /* 0x000000ff3d3d7812 */ /* 0x000fe200078ec0ff */
[----:B------:R-:W-:Y:S01]  /*39a0*/  FFMA.FTZ R62, R45, R57, R62 ;  /* 0x000000392d3e7223 */ /* 0x000fe2000001003e */
[----:B------:R-:W-:Y:S01]  /*39b0*/  HADD2.F32 R57, -RZ, R32.H0_H0 ;  /* 0x20000020ff397230 */ /* 0x000fe20000004100 */
[C---:B------:R-:W-:Y:S01]  /*39c0*/  FFMA.FTZ R64, R54.reuse, R27, R64 ;  /* 0x0000001b36407223 */ /* 0x040fe20000010040 */
[----:B------:R-:W-:Y:S01]  /*39d0*/  IADD3 R61, R61, -0x80, RZ ;  /* 0xffffff803d3d7810 */ /* 0x000fe20007ffe0ff */
[----:B------:R-:W-:Y:S01]  /*39e0*/  FFMA.FTZ R65, R54, R25, R65 ;  /* 0x0000001936417223 */ /* 0x000fe20000010041 */
[----:B0-----:R-:W-:Y:S01]  /*39f0*/  HADD2.F32 R53, -RZ, R53.H0_H0 ;  /* 0x20000035ff357230 */ /* 0x001fe20000004100 */
[----:B------:R0:W-:Y:S01]  /*3a00*/  I2F.F16 R67, R60 ;  /* 0x0000003c00437306 */ /* 0x0001e20000200c00 */
[----:B--2---:R-:W-:Y:S01]  /*3a10*/  HADD2.F32 R59, -RZ, R24.H0_H0 ;  /* 0x20000018ff3b7230 */ /* 0x004fe20000004100 */
[----:B------:R-:W-:Y:S01]  /*3a20*/  FFMA.FTZ R62, R57, R54, R62 ;  /* 0x00000036393e7223 */ /* 0x000fe2000001003e */
[----:B------:R-:W-:-:S03]  /*3a30*/  IADD3 R24, R6, -0x80, RZ ;  /* 0xffffff8006187810 */ /* 0x000fc60007ffe0ff */
[----:B------:R-:W-:Y:S02]  /*3a40*/  FFMA.FTZ R66, R54, R59, R66 ;  /* 0x0000003b36427223 */ /* 0x000fe40000010042 */
[----:B------:R-:W2:Y:S01]  /*3a50*/  I2F.F16 R5, R5 ;  /* 0x0000000500057306 */ /* 0x000ea20000200c00 */
[--C-:B-1----:R-:W-:Y:S02]  /*3a60*/  HADD2.F32 R63, -RZ, R8.reuse.H0_H0 ;  /* 0x20000008ff3f7230 */ /* 0x102fe40000004100 */
[----:B0-----:R-:W-:Y:S01]  /*3a70*/  HADD2.F32 R60, -RZ, R8.H1_H1 ;  /* 0x30000008ff3c7230 */ /* 0x001fe20000004100 */
[----:B------:R-:W-:-:S04]  /*3a80*/  LOP3.LUT R8, R7, 0xff, RZ, 0xc0, !PT ;  /* 0x000000ff07087812 */ /* 0x000fc800078ec0ff */
[----:B------:R-:W0:Y:S01]  /*3a90*/  I2F.F16 R32, R61 ;  /* 0x0000003d00207306 */ /* 0x000e220000200c00 */
[--C-:B------:R-:W-:Y:S01]  /*3aa0*/  HADD2.F32 R7, -RZ, R9.reuse.H0_H0 ;  /* 0x20000009ff077230 */ /* 0x100fe20000004100 */
[----:B------:R-:W-:Y:S01]  /*3ab0*/  FFMA.FTZ R62, R47, R63, R62 ;  /* 0x0000003f2f3e7223 */ /* 0x000fe2000001003e */
[----:B------:R-:W-:Y:S01]  /*3ac0*/  IADD3 R54, R8, -0x80, RZ ;  /* 0xffffff8008367810 */ /* 0x000fe20007ffe0ff */
[----:B------:R-:W-:Y:S01]  /*3ad0*/  HADD2.F32 R8, -RZ, R4.H0_H0 ;  /* 0x20000004ff087230 */ /* 0x000fe20000004100 */
[C---:B------:R-:W-:Y:S01]  /*3ae0*/  FFMA.FTZ R64, R63.reuse, R49, R64 ;  /* 0x000000313f407223 */ /* 0x040fe20000010040 */
[----:B------:R-:W-:Y:S01]  /*3af0*/  HADD2.F32 R6, -RZ, R9.H1_H1 ;  /* 0x30000009ff067230 */ /* 0x000fe20000004100 */
[C---:B------:R-:W-:Y:S01]  /*3b00*/  FFMA.FTZ R65, R63.reuse, R50, R65 ;  /* 0x000000323f417223 */ /* 0x040fe20000010041 */
[----:B------:R-:W1:Y:S01]  /*3b10*/  I2F.F16 R56, R56 ;  /* 0x0000003800387306 */ /* 0x000e620000200c00 */
[----:B--2---:R-:W-:Y:S01]  /*3b20*/  HADD2.F32 R9, -RZ, R5.H0_H0 ;  /* 0x20000005ff097230 */ /* 0x004fe20000004100 */
[----:B------:R-:W-:-:S02]  /*3b30*/  FFMA.FTZ R63, R63, R8, R66 ;  /* 0x000000083f3f7223 */ /* 0x000fc40000010042 */
[----:B------:R-:W-:Y:S02]  /*3b40*/  FFMA.FTZ R64, R60, R53, R64 ;  /* 0x000000353c407223 */ /* 0x000fe40000010040 */
[----:B------:R-:W-:Y:S02]  /*3b50*/  FFMA.FTZ R62, R9, R60, R62 ;  /* 0x0000003c093e7223 */ /* 0x000fe4000001003e */
[----:B------:R2:W3:Y:S01]  /*3b60*/  I2F.F16 R68, R24 ;  /* 0x0000001800447306 */ /* 0x0004e20000200c00 */
[----:B0-----:R-:W-:-:S05]  /*3b70*/  HADD2.F32 R32, -RZ, R32.H0_H0 ;  /* 0x20000020ff207230 */ /* 0x001fca0000004100 */
[----:B------:R-:W-:Y:S02]  /*3b80*/  FFMA.FTZ R63, R60, R32, R63 ;  /* 0x000000203c3f7223 */ /* 0x000fe4000001003f */
[----:B------:R-:W0:Y:S01]  /*3b90*/  I2F.F16 R54, R54 ;  /* 0x0000003600367306 */ /* 0x000e220000200c00 */
[----:B--2---:R-:W-:Y:S02]  /*3ba0*/  HADD2.F32 R24, -RZ, R67.H0_H0 ;  /* 0x20000043ff187230 */ /* 0x004fe40000004100 */
[----:B-1----:R-:W-:-:S03]  /*3bb0*/  HADD2.F32 R56, -RZ, R56.H0_H0 ;  /* 0x20000038ff387230 */ /* 0x002fc60000004100 */
[----:B------:R-:W-:Y:S01]  /*3bc0*/  FFMA.FTZ R65, R60, R24, R65 ;  /* 0x000000183c417223 */ /* 0x000fe20000010041 */
[----:B------:R-:W-:Y:S01]  /*3bd0*/  HADD2.F32 R60, -RZ, R58.H0_H0 ;  /* 0x2000003aff3c7230 */ /* 0x000fe20000004100 */
        /* <DEDUP_REMOVED lines=83> */
.L_x_3061:
        /* <DEDUP_REMOVED lines=20> */
[----:B------:R-:W-:Y:S01]  /*4250*/  LEA.HI R23, R14, 0xffffff80, RZ, 0x8 ;  /* 0xffffff800e177811 */ /* 0x000fe200078f40ff */
[----:B-1----:R-:W-:Y:S01]  /*4260*/  HADD2.F32 R33, -RZ, R33.H0_H0 ;  /* 0x20000021ff217230 */ /* 0x002fe20000004100 */
[----:B------:R-:W-:Y:S02]  /*4270*/  SHF.R.U32.HI R48, RZ, 0x8, R15 ;  /* 0x00000008ff307819 */ /* 0x000fe4000001160f */
[----:B------:R-:W-:-:S02]  /*4280*/  IADD3 R14, R46, -0x80, RZ ;  /* 0xffffff802e0e7810 */ /* 0x000fc40007ffe0ff */
[----:B------:R-:W-:Y:S01]  /*4290*/  LOP3.LUT R47, R47, 0xff, RZ, 0xc0, !PT ;  /* 0x000000ff2f2f7812 */ /* 0x000fe200078ec0ff */
[----:B------:R1:W1:Y:S01]  /*42a0*/  I2F.F16 R34, R9 ;  /* 0x0000000900227306 */ /* 0x0002620000200c00 */
[--C-:B----4-:R-:W-:Y:S01]  /*42b0*/  SHF.R.U32.HI R8, RZ, 0x8, R13.reuse ;  /* 0x00000008ff087819 */ /* 0x110fe2000001160d */
[----:B---3--:R-:W-:Y:S01]  /*42c0*/  HADD2.F32 R32, -RZ, R32.H0_H0 ;  /* 0x20000020ff207230 */ /* 0x008fe20000004100 */
[----:B------:R-:W-:Y:S02]  /*42d0*/  LEA.HI R24, R13, 0xffffff80, RZ, 0x8 ;  /* 0xffffff800d187811 */ /* 0x000fe400078f40ff */
[----:B------:R-:W-:Y:S02]  /*42e0*/  LOP3.LUT R8, R8, 0xff, RZ, 0xc0, !PT ;  /* 0x000000ff08087812 */ /* 0x000fe400078ec0ff */
[----:B------:R-:W-:Y:S01]  /*42f0*/  LOP3.LUT R48, R48, 0xff, RZ, 0xc0, !PT ;  /* 0x000000ff30307812 */ /* 0x000fe200078ec0ff */
[----:B------:R-:W-:Y:S01]  /*4300*/  I2F.F16 R58, R14 ;  /* 0x0000000e003a7306 */ /* 0x000fe20000200c00 */
[----:B------:R-:W-:Y:S01]  /*4310*/  IADD3 R45, R8, -0x80, RZ ;  /* 0xffffff80082d7810 */ /* 0x000fe20007ffe0ff */
[----:B0-----:R-:W-:Y:S01]  /*4320*/  HADD2.F32 R27, -RZ, R27.H0_H0 ;  /* 0x2000001bff1b7230 */ /* 0x001fe20000004100 */
[----:B-1----:R-:W0:Y:S01]  /*4330*/  LDS.64 R8, [UR4+0x30] ;  /* 0x00003004ff087984 */ /* 0x002e220008000a00 */
[----:B------:R-:W-:-:S02]  /*4340*/  SHF.R.U32.HI R13, RZ, 0x10, R13 ;  /* 0x00000010ff0d7819 */ /* 0x000fc4000001160d */
[----:B------:R-:W-:Y:S02]  /*4350*/  IADD3 R46, R47, -0x80, RZ ;  /* 0xffffff802f2e7810 */ /* 0x000fe40007ffe0ff */
[----:B------:R-:W1:Y:S01]  /*4360*/  I2F.F16 R45, R45 ;  /* 0x0000002d002d7306 */ /* 0x000e620000200c00 */
[----:B------:R-:W-:Y:S01]  /*4370*/  IADD3 R48, R48, -0x80, RZ ;  /* 0xffffff8030307810 */ /* 0x000fe20007ffe0ff */
[----:B------:R-:W-:Y:S01]  /*4380*/  HADD2.F32 R34, -RZ, R34.H0_H0 ;  /* 0x20000022ff227230 */ /* 0x000fe20000004100 */
[----:B------:R-:W-:Y:S02]  /*4390*/  LEA.HI R25, R12, 0xffffff80, RZ, 0x8 ;  /* 0xffffff800c197811 */ /* 0x000fe400078f40ff */
[----:B------:R-:W-:Y:S02]  /*43a0*/  LEA.HI R22, R15, 0xffffff80, RZ, 0x8 ;  /* 0xffffff800f167811 */ /* 0x000fe400078f40ff */
[----:B------:R-:W-:Y:S01]  /*43b0*/  LOP3.LUT R13, R13, 0xff, RZ, 0xc0, !PT ;  /* 0x000000ff0d0d7812 */ /* 0x000fe200078ec0ff */
[----:B------:R-:W3:Y:S01]  /*43c0*/  I2F.F16 R26, R26 ;  /* 0x0000001a001a7306 */ /* 0x000ee20000200c00 */
[----:B------:R-:W-:-:S02]  /*43d0*/  SHF.R.U32.HI R12, RZ, 0x10, R12 ;  /* 0x00000010ff0c7819 */ /* 0x000fc4000001160c */
[----:B------:R-:W-:Y:S02]  /*43e0*/  SHF.R.U32.HI R15, RZ, 0x10, R15 ;  /* 0x00000010ff0f7819 */ /* 0x000fe4000001160f */
[----:B------:R-:W-:Y:S02]  /*43f0*/  IADD3 R13, R13, -0x80, RZ ;  /* 0xffffff800d0d7810 */ /* 0x000fe40007ffe0ff */
[----:B------:R-:W-:Y:S01]  /*4400*/  LOP3.LUT R12, R12, 0xff, RZ, 0xc0, !PT ;  /* 0x000000ff0c0c7812 */ /* 0x000fe200078ec0ff */
[----:B------:R-:W-:Y:S01]  /*4410*/  I2F.F16 R59, R48 ;  /* 0x00000030003b7306 */ /* 0x000fe20000200c00 */
[----:B------:R-:W-:Y:S01]  /*4420*/  LOP3.LUT R15, R15, 0xff, RZ, 0xc0, !PT ;  /* 0x000000ff0f0f7812 */ /* 0x000fe200078ec0ff */
[----:B-1----:R-:W-:Y:S01]  /*4430*/  HADD2.F32 R45, -RZ, R45.H0_H0 ;  /* 0x2000002dff2d7230 */ /* 0x002fe20000004100 */
[----:B------:R-:W-:Y:S02]  /*4440*/  IADD3 R12, R12, -0x80, RZ ;  /* 0xffffff800c0c7810 */ /* 0x000fe40007ffe0ff */
[----:B------:R-:W-:-:S02]  /*4450*/  IADD3 R50, R15, -0x80, RZ ;  /* 0xffffff800f327810 */ /* 0x000fc40007ffe0ff */
[----:B------:R-:W-:Y:S01]  /*4460*/  ISETP.GE.AND P0, PT, R43, 0x2, PT ;  /* 0x000000022b00780c */ /* 0x000fe20003f06270 */
[----:B------:R-:W1:Y:S01]  /*4470*/  I2F.F16 R35, R13 ;  /* 0x0000000d00237306 */ /* 0x000e620000200c00 */
[----:B---3--:R-:W-:-:S07]  /*4480*/  HADD2.F32 R26, -RZ, R26.H0_H0 ;  /* 0x2000001aff1a7230 */ /* 0x008fce0000004100 */
[----:B------:R-:W-:Y:S01]  /*4490*/  I2F.F16 R25, R25 ;  /* 0x0000001900197306 */ /* 0x000fe20000200c00 */
[--C-:B0-----:R-:W-:Y:S02]  /*44a0*/  HADD2.F32 R55, -RZ, R8.reuse.H0_H0 ;  /* 0x20000008ff377230 */ /* 0x101fe40000004100 */
[----:B------:R-:W-:Y:S02]  /*44b0*/  HADD2.F32 R56, -RZ, R8.H1_H1 ;  /* 0x30000008ff387230 */ /* 0x000fe40000004100 */
[----:B------:R-:W-:-:S03]  /*44c0*/  HADD2.F32 R57, -RZ, R9.H0_H0 ;  /* 0x20000009ff397230 */ /* 0x000fc60000004100 */
[----:B------:R-:W0:Y:S01]  /*44d0*/  I2F.F16 R12, R12 ;  /* 0x0000000c000c7306 */ /* 0x000e220000200c00 */
[----:B------:R-:W-:Y:S01]  /*44e0*/  HADD2.F32 R49, -RZ, R9.H1_H1 ;  /* 0x30000009ff317230 */ /* 0x000fe20000004100 */
[----:B------:R-:W-:Y:S01]  /*44f0*/  FFMA.FTZ R61, R55, R32, RZ ;  /* 0x00000020373d7223 */ /* 0x000fe200000100ff */
[----:B-1----:R-:W-:-:S05]  /*4500*/  HADD2.F32 R35, -RZ, R35.H0_H0 ;  /* 0x20000023ff237230 */ /* 0x002fca0000004100 */
        /* <DEDUP_REMOVED lines=21> */
[----:B------:R-:W-:-:S02]  /*4660*/  LOP3.LUT R47, R51, 0xff, RZ, 0xc0, !PT ;  /* 0x000000ff332f7812 */ /* 0x000fc400078ec0ff */
[C---:B------:R-:W-:Y:S02]  /*4670*/  LEA.HI R21, R4.reuse, 0xffffff80, RZ, 0x8 ;  /* 0xffffff8004157811 */ /* 0x040fe400078f40ff */
[----:B------:R-:W-:Y:S02]  /*4680*/  LOP3.LUT R13, R4, 0xff, RZ, 0xc0, !PT ;  /* 0x000000ff040d7812 */ /* 0x000fe400078ec0ff */
[----:B------:R-:W-:Y:S01]  /*4690*/  SHF.R.U32.HI R48, RZ, 0x10, R4 ;  /* 0x00000010ff307819 */ /* 0x000fe20000011604 */
[----:B------:R-:W-:Y:S01]  /*46a0*/  I2F.F16 R5, R5 ;  /* 0x0000000500057306 */ /* 0x000fe20000200c00 */
[----:B------:R-:W-:Y:S02]  /*46b0*/  LOP3.LUT R15, R6, 0xff, RZ, 0xc0, !PT ;  /* 0x000000ff060f7812 */ /* 0x000fe400078ec0ff */
[----:B------:R-:W-:Y:S02]  /*46c0*/  LOP3.LUT R48, R48, 0xff, RZ, 0xc0, !PT ;  /* 0x000000ff30307812 */ /* 0x000fe400078ec0ff */
[----:B------:R-:W-:-:S02]  /*46d0*/  SHF.R.U32.HI R54, RZ, 0x8, R6 ;  /* 0x00000008ff367819 */ /* 0x000fc40000011606 */
[----:B------:R-:W-:Y:S01]  /*46e0*/  IADD3 R51, R48, -0x80, RZ ;  /* 0xffffff8030337810 */ /* 0x000fe20007ffe0ff */
[----:B------:R2:W-:Y:S01]  /*46f0*/  I2F.F16 R4, R53 ;  /* 0x0000003500047306 */ /* 0x0005e20000200c00 */
[----:B------:R-:W-:Y:S01]  /*4700*/  HADD2.F32 R48, -RZ, R59.H0_H0 ;  /* 0x2000003bff307230 */ /* 0x000fe20000004100 */
[----:B------:R-:W-:Y:S01]  /*4710*/  IADD3 R13, R13, -0x80, RZ ;  /* 0xffffff800d0d7810 */ /* 0x000fe20007ffe0ff */
[----:B------:R-:W-:Y:S01]  /*4720*/  FFMA.FTZ R59, R27, R55, RZ ;  /* 0x000000371b3b7223 */ /* 0x000fe200000100ff */
[----:B------:R-:W-:Y:S01]  /*4730*/  IADD3 R14, R14, -0x80, RZ ;  /* 0xffffff800e0e7810 */ /* 0x000fe20007ffe0ff */
[----:B-1----:R-:W-:Y:S01]  /*4740*/  HADD2.F32 R20, -RZ, R20.H0_H0 ;  /* 0x20000014ff147230 */ /* 0x002fe20000004100 */
[----:B------:R-:W-:Y:S01]  /*4750*/  IADD3 R15, R15, -0x80, RZ ;  /* 0xffffff800f0f7810 */ /* 0x000fe20007ffe0ff */
[----:B------:R-:W-:Y:S01]  /*4760*/  FFMA.FTZ R59, R34, R56, R59 ;  /* 0x00000038223b7223 */ /* 0x000fe2000001003b */
[----:B------:R-:W-:Y:S01]  /*4770*/  LOP3.LUT R54, R54, 0xff, RZ, 0xc0, !PT ;  /* 0x000000ff36367812 */ /* 0x000fe200078ec0ff */
[----:B------:R-:W1:Y:S01]  /*4780*/  I2F.F16 R13, R13 ;  /* 0x0000000d000d7306 */ /* 0x000e620000200c00 */
[----:B--2---:R-:W-:Y:S01]  /*4790*/  IADD3 R53, R47, -0x80, RZ ;  /* 0xffffff802f357810 */ /* 0x004fe20007ffe0ff */
[----:B------:R-:W-:Y:S01]  /*47a0*/  HADD2.F32 R47, -RZ, R58.H0_H0 ;  /* 0x2000003aff2f7230 */ /* 0x000fe20000004100 */
[C---:B------:R-:W-:Y:S01]  /*47b0*/  FFMA.FTZ R58, R55.reuse, R33, RZ ;  /* 0x00000021373a7223 */ /* 0x040fe200000100ff */
[----:B------:R-:W-:Y:S01]  /*47c0*/  LEA.HI R11, R6, 0xffffff80, RZ, 0x8 ;  /* 0xffffff80060b7811 */ /* 0x000fe200078f40ff */
[----:B------:R-:W-:Y:S01]  /*47d0*/  FFMA.FTZ R55, R55, R26, RZ ;  /* 0x0000001a37377223 */ /* 0x000fe200000100ff */
[----:B------:R-:W-:Y:S01]  /*47e0*/  LEA.HI R10, R7, 0xffffff80, RZ, 0x8 ;  /* 0xffffff80070a7811 */ /* 0x000fe200078f40ff */
[C---:B------:R-:W-:Y:S01]  /*47f0*/  FFMA.FTZ R60, R56.reuse, R45, R58 ;  /* 0x0000002d383c7223 */ /* 0x040fe2000001003a */
        /* <DEDUP_REMOVED lines=138> */
.L_x_3062:
[----:B------:R-:W-:Y:S01]  /*50a0*/  IADD3 R29, R29, 0x20, RZ ;  /* 0x000000201d1d7810 */ /* 0x000fe20007ffe0ff */
[----:B------:R-:W-:Y:S01]  /*50b0*/  IMAD.WIDE R16, R31, 0x8, R16 ;  /* 0x000000081f107825 */ /* 0x000fe200078e0210 */
[----:B------:R-:W-:Y:S02]  /*50c0*/  UIADD3 UR4, UR4, 0x40, URZ ;  /* 0x0000004004047890 */ /* 0x000fe4000fffe03f */
[----:B------:R-:W-:Y:S01]  /*50d0*/  ISETP.GE.AND P0, PT, R29, c[0x0][0x1a8], PT ;  /* 0x00006a001d007a0c */ /* 0x000fe20003f06270 */
[----:B------:R-:W-:Y:S01]  /*50e0*/  IMAD.WIDE R24, R31, 0x8, R2 ;  /* 0x000000081f187825 */ /* 0x000fe200078e0202 */
[----:B------:R-:W-:-:S03]  /*50f0*/  ISETP.LT.AND P2, PT, R29, R44, PT ;  /* 0x0000002c1d00720c */ /* 0x000fc60003f41270 */
[----:B------:R-:W-:-:S10]  /*5100*/  IMAD.MOV.U32 R20, RZ, RZ, R16 ;  /* 0x000000ffff147224 */ /* 0x000fd400078e0010 */
[----:B------:R-:W-:Y:S05]  /*5110*/  @!P0 BRA P2, `(.L_x_3063) ;  /* 0xffffc0c000008947 */ /* 0x000fea000103ffff */
.L_x_3058:
[----:B------:R-:W-:-:S04]  /*5120*/  ISETP.GE.AND P0, PT, R29, R44, PT ;  /* 0x0000002c1d00720c */ /* 0x000fc80003f06270 */
[----:B------:R-:W-:-:S13]  /*5130*/  ISETP.GE.OR P0, PT, R29, c[0x0][0x1b0], P0 ;  /* 0x00006c001d007a0c */ /* 0x000fda0000706670 */
[----:B------:R-:W-:Y:S05]  /*5140*/  @P0 BRA `(.L_x_3064) ;  /* 0x00001a7000000947 */ /* 0x000fea0003800000 */
.L_x_3066:
[----:B------:R-:W-:-:S04]  /*5150*/  IMAD.MOV.U32 R18, RZ, RZ, c[0x0][0x18c] ;  /* 0x00006300ff127624 */ /* 0x000fc800078e00ff */
[C---:B-----5:R-:W-:Y:S02]  /*5160*/  IMAD.WIDE R12, R18.reuse, 0x4, R24 ;  /* 0x00000004120c7825 */ /* 0x060fe400078e0218 */
[----:B------:R-:W5:Y:S04]  /*5170*/  LDG.E.128.CONSTANT R24, [R24.64] ;  /* 0x0000000618187981 */ /* 0x000f68000c1e9d00 */
[C---:B------:R-:W-:Y:S02]  /*5180*/  IMAD.WIDE R8, R18.reuse, 0x4, R12 ;  /* 0x0000000412087825 */ /* 0x040fe400078e020c */
[----:B------:R-:W5:Y:S04]  /*5190*/  LDG.E.128.CONSTANT R12, [R12.64] ;  /* 0x000000060c0c7981 */ /* 0x000f68000c1e9d00 */
[----:B0-----:R-:W-:-:S02]  /*51a0*/  IMAD.WIDE R2, R18, 0x4, R8 ;  /* 0x0000000412027825 */ /* 0x001fc400078e0208 */
[----:B------:R-:W5:Y:S04]  /*51b0*/  LDG.E.128.CONSTANT R8, [R8.64] ;  /* 0x0000000608087981 */ /* 0x000f68000c1e9d00 */
[----:B------:R0:W5:Y:S01]  /*51c0*/  LDG.E.128.CONSTANT R4, [R2.64] ;  /* 0x0000000602047981 */ /* 0x000162000c1e9d00 */
[----:B------:R-:W-:Y:S01]  /*51d0*/  IADD3 R17, R29, 0x20, RZ ;  /* 0x000000201d117810 */ /* 0x000fe20007ffe0ff */
[----:B------:R-:W-:-:S03]  /*51e0*/  IMAD.WIDE R90, R18, 0x4, R2 ;  /* 0x00000004125a7825 */ /* 0x000fc600078e0202 */
[C---:B------:R-:W-:Y:S02]  /*51f0*/  ISETP.GE.AND P0, PT, R17.reuse, c[0x0][0x1b0], PT ;  /* 0x00006c0011007a0c */ /* 0x040fe40003f06270 */
[----:B------:R-:W-:Y:S01]  /*5200*/  ISETP.LT.AND P3, PT, R17, R44, PT ;  /* 0x0000002c1100720c */ /* 0x000fe20003f61270 */
[----:B------:R-:W-:Y:S06]  /*5210*/  @!P1 BRA `(.L_x_3065) ;  /* 0x0000196000009947 */ /* 0x000fec0003800000 */
[----:B------:R-:W2:Y:S01]  /*5220*/  LDG.E.128.CONSTANT R20, [R90.64] ;  /* 0x000000065a147981 */ /* 0x000ea2000c1e9d00 */
[--C-:B-----5:R-:W-:Y:S01]  /*5230*/  SHF.R.U32.HI R28, RZ, 0xf, R24.reuse ;  /* 0x0000000fff1c7819 */ /* 0x120fe20000011618 */
[----:B------:R-:W-:Y:S01]  /*5240*/  IMAD.MOV.U32 R0, RZ, RZ, 0x2800 ;  /* 0x00002800ff007424 */ /* 0x000fe200078e00ff */
[C---:B------:R-:W-:Y:S02]  /*5250*/  LOP3.LUT R65, R24.reuse, 0x1f001f, RZ, 0xc0, !PT ;  /* 0x001f001f18417812 */ /* 0x040fe400078ec0ff */
[----:B0-----:R-:W-:Y:S02]  /*5260*/  LOP3.LUT R2, R24, 0x3e003e0, RZ, 0xc0, !PT ;  /* 0x03e003e018027812 */ /* 0x001fe400078ec0ff */
        /* <DEDUP_REMOVED lines=11> */
[--C-:B------:R-:W-:Y:S02]  /*5320*/  SHF.R.U32.HI R31, RZ, 0xf, R27.reuse ;  /* 0x0000000fff1f7819 */ /* 0x100fe4000001161b */
        /* <DEDUP_REMOVED lines=45> */
[----:B------:R-:W-:Y:S02]  /*5600*/  LOP3.LUT R8, R29, 0x40004, R8, 0xf8, !PT ;  /* 0x000400041d087812 */ /* 0x000fe400078ef808 */
[----:B------:R-:W-:Y:S02]  /*5610*/  LOP3.LUT R9, R30, 0x40004, R9, 0xf8, !PT ;  /* 0x000400041e097812 */ /* 0x000fe400078ef809 */
[----:B------:R-:W-:Y:S02]  /*5620*/  LOP3.LUT R10, R31, 0x40004, R10, 0xf8, !PT ;  /* 0x000400041f0a7812 */ /* 0x000fe400078ef80a */
[----:B------:R-:W0:Y:S01]  /*5630*/  LDS.128 R28, [UR4] ;  /* 0x00000004ff1c7984 */ /* 0x000e220008000c00 */
[----:B------:R-:W-:-:S02]  /*5640*/  LOP3.LUT R34, R7, 0x20002, R34, 0xf8, !PT ;  /* 0x0002000207227812 */ /* 0x000fc400078ef822 */
[--C-:B------:R-:W-:Y:S02]  /*5650*/  SHF.R.U32.HI R84, RZ, 0xc, R4.reuse ;  /* 0x0000000cff547819 */ /* 0x100fe40000011604 */
[----:B------:R-:W-:Y:S02]  /*5660*/  LOP3.LUT R15, R34, 0x40004, R15, 0xf8, !PT ;  /* 0x00040004220f7812 */ /* 0x000fe400078ef80f */
[C---:B------:R-:W-:Y:S02]  /*5670*/  LOP3.LUT R89, R4.reuse, 0x3e003e0, RZ, 0xc0, !PT ;  /* 0x03e003e004597812 */ /* 0x040fe400078ec0ff */
[----:B------:R-:W-:Y:S02]  /*5680*/  LOP3.LUT R66, R4, 0x1f001f, RZ, 0xc0, !PT ;  /* 0x001f001f04427812 */ /* 0x000fe400078ec0ff */
[----:B------:R-:W-:Y:S02]  /*5690*/  SHF.R.U32.HI R73, RZ, 0xa, R4 ;  /* 0x0000000aff497819 */ /* 0x000fe40000011604 */
[----:B------:R-:W-:-:S02]  /*56a0*/  SHF.R.U32.HI R82, RZ, 0xc, R6 ;  /* 0x0000000cff527819 */ /* 0x000fc40000011606 */
[C---:B------:R-:W-:Y:S02]  /*56b0*/  LOP3.LUT R4, R6.reuse, 0x3e003e0, RZ, 0xc0, !PT ;  /* 0x03e003e006047812 */ /* 0x040fe400078ec0ff */
[----:B------:R-:W-:Y:S02]  /*56c0*/  LOP3.LUT R84, R15, 0x80008, R84, 0xf8, !PT ;  /* 0x000800080f547812 */ /* 0x000fe400078ef854 */
[----:B------:R-:W-:Y:S02]  /*56d0*/  LOP3.LUT R15, R27, 0x64006400, RZ, 0xfc, !PT ;  /* 0x640064001b0f7812 */ /* 0x000fe400078efcff */
[----:B------:R-:W-:Y:S02]  /*56e0*/  LOP3.LUT R70, R6, 0x1f001f, RZ, 0xc0, !PT ;  /* 0x001f001f06467812 */ /* 0x000fe400078ec0ff */
[----:B------:R-:W-:Y:S02]  /*56f0*/  SHF.R.U32.HI R75, RZ, 0xa, R6 ;  /* 0x0000000aff4b7819 */ /* 0x000fe40000011606 */
        /* <DEDUP_REMOVED lines=8> */
[C---:B------:R-:W-:Y:S01]  /*5780*/  LOP3.LUT R58, R11.reuse, 0x1f001f, RZ, 0xc0, !PT ;  /* 0x001f001f0b3a7812 */ /* 0x040fe200078ec0ff */
[-C--:B------:R-:W-:Y:S01]  /*5790*/  HFMA2 R62, R9, R0.reuse.H0_H0, -48, -48 ;  /* 0xd200d200093e7431 */ /* 0x080fe20000040000 */
[----:B------:R-:W-:Y:S01]  /*57a0*/  LOP3.LUT R87, R11, 0x3e003e0, RZ, 0xc0, !PT ;  /* 0x03e003e00b577812 */ /* 0x000fe200078ec0ff */
[----:B------:R-:W-:Y:S01]  /*57b0*/  HFMA2 R6, R6, R0.H0_H0, -48, -48 ;  /* 0xd200d20006067431 */ /* 0x000fe20000040000 */
[----:B------:R-:W-:-:S02]  /*57c0*/  SHF.R.U32.HI R63, RZ, 0xa, R11 ;  /* 0x0000000aff3f7819 */ /* 0x000fc4000001160b */
        /* <DEDUP_REMOVED lines=31> */
[----:B------:R-:W-:Y:S02]  /*59c0*/  LOP3.LUT R45, R45, 0x64006400, RZ, 0xfc, !PT ;  /* 0x640064002d2d7812 */ /* 0x000fe400078efcff */
[----:B------:R-:W-:Y:S01]  /*59d0*/  LOP3.LUT R35, R35, 0x1f001f, RZ, 0xc0, !PT ;  /* 0x001f001f23237812 */ /* 0x000fe200078ec0ff */
[----:B0-----:R-:W-:Y:S01]  /*59e0*/  HFMA2.MMA R78, R71, R28, RZ ;  /* 0x0000001c474e7235 */ /* 0x001fe200000000ff */
[----:B------:R-:W-:Y:S01]  /*59f0*/  HFMA2 R80, R65, R28, RZ.H0_H0 ;  /* 0x0000001c41507231 */ /* 0x000fe200000400ff */
[----:B------:R-:W-:Y:S02]  /*5a00*/  LOP3.LUT R48, R48, 0x64006400, RZ, 0xfc, !PT ;  /* 0x6400640030307812 */ /* 0x000fe400078efcff */
[----:B------:R-:W-:-:S02]  /*5a10*/  LOP3.LUT R35, R35, 0x64006400, RZ, 0xfc, !PT ;  /* 0x6400640023237812 */ /* 0x000fc400078efcff */
[----:B------:R-:W-:Y:S01]  /*5a20*/  HFMA2.MMA R78, R64, R29, R78 ;  /* 0x0000001d404e7235 */ /* 0x000fe2000000004e */
[----:B------:R-:W-:Y:S02]  /*5a30*/  LOP3.LUT R50, R50, 0x64006400, RZ, 0xfc, !PT ;  /* 0x6400640032327812 */ /* 0x000fe400078efcff */
[----:B------:R-:W-:Y:S01]  /*5a40*/  HADD2 R35, R35, -1040, -1040 ;  /* 0xe410e41023237430 */ /* 0x000fe20000000000 */
[----:B------:R-:W-:Y:S02]  /*5a50*/  LOP3.LUT R47, R47, 0x1f001f, RZ, 0xc0, !PT ;  /* 0x001f001f2f2f7812 */ /* 0x000fe400078ec0ff */
        /* <DEDUP_REMOVED lines=36> */
[----:B--2---:R-:W-:Y:S02]  /*5ca0*/  LOP3.LUT R2, R20, 0x3e003e0, RZ, 0xc0, !PT ;  /* 0x03e003e014027812 */ /* 0x004fe400078ec0ff */
        /* <DEDUP_REMOVED lines=13> */
[----:B------:R-:W-:Y:S01]  /*5d80*/  SHF.R.U32.HI R87, RZ, 0xb, R20 ;  /* 0x0000000bff577819 */ /* 0x000fe20000011614 */
[----:B------:R-:W0:Y:S01]  /*5d90*/  LDS.128 R24, [UR4+0x10] ;  /* 0x00001004ff187984 */ /* 0x000e220008000c00 */
[----:B------:R-:W-:-:S02]  /*5da0*/  HADD2 R67, R67, -1040, -1040 ;  /* 0xe410e41043437430 */ /* 0x000fc40000000000 */
[----:B------:R-:W-:Y:S01]  /*5db0*/  HADD2 R69, R69, -1040, -1040 ;  /* 0xe410e41045457430 */ /* 0x000fe20000000000 */
[----:B------:R-:W-:-:S03]  /*5dc0*/  LOP3.LUT R84, R84, 0x100010, R87, 0xf8, !PT ;  /* 0x0010001054547812 */ /* 0x000fc600078ef857 */
[----:B------:R-:W-:Y:S01]  /*5dd0*/  HFMA2.MMA R79, R67, R28, RZ ;  /* 0x0000001c434f7235 */ /* 0x000fe200000000ff */
[----:B------:R-:W-:Y:S01]  /*5de0*/  HFMA2 R77, R69, R28, RZ.H0_H0 ;  /* 0x0000001c454d7231 */ /* 0x000fe200000400ff */
[----:B------:R-:W-:-:S03]  /*5df0*/  LOP3.LUT R84, R84, 0x64006400, RZ, 0xfc, !PT ;  /* 0x6400640054547812 */ /* 0x000fc600078efcff */
        /* <DEDUP_REMOVED lines=23> */
[----:B------:R-:W-:-:S03]  /*5f70*/  LOP3.LUT R56, R80, 0x64006400, RZ, 0xfc, !PT ;  /* 0x6400640050387812 */ /* 0x000fc600078efcff */
[----:B------:R-:W-:Y:S01]  /*5f80*/  HADD2 R49, R49, -1040, -1040 ;  /* 0xe410e41031317430 */ /* 0x000fe20000000000 */
[-C--:B0-----:R-:W-:Y:S01]  /*5f90*/  HFMA2.MMA R79, R16, R24.reuse, R78 ;  /* 0x00000018104f7235 */ /* 0x081fe2000000004e */
[-C--:B------:R-:W-:Y:S01]  /*5fa0*/  HFMA2 R77, R15, R24.reuse, R28 ;  /* 0x000000180f4d7231 */ /* 0x080fe2000000001c */
[----:B------:R-:W-:Y:S01]  /*5fb0*/  HFMA2.MMA R78, R14, R24, R29 ;  /* 0x000000180e4e7235 */ /* 0x000fe2000000001d */
[----:B------:R-:W-:Y:S02]  /*5fc0*/  HFMA2 R24, R13, R24, R30 ;  /* 0x000000180d187231 */ /* 0x000fe4000000001e */
[----:B------:R-:W0:Y:S01]  /*5fd0*/  LDS.128 R28, [UR4+0x20] ;  /* 0x00002004ff1c7984 */ /* 0x000e220008000c00 */
[-C--:B------:R-:W-:Y:S01]  /*5fe0*/  HFMA2.MMA R79, R58, R25.reuse, R79 ;  /* 0x000000193a4f7235 */ /* 0x080fe2000000004f */
[----:B------:R-:W-:Y:S01]  /*5ff0*/  HADD2 R56, R56, -1040, -1040 ;  /* 0xe410e41038387430 */ /* 0x000fe20000000000 */
[----:B------:R-:W-:Y:S01]  /*6000*/  HFMA2.MMA R78, R54, R25, R78 ;  /* 0x00000019364e7235 */ /* 0x000fe2000000004e */
[----:B------:R-:W-:-:S02]  /*6010*/  HFMA2 R80, R52, R25, R24 ;  /* 0x0000001934507231 */ /* 0x000fc40000000018 */
[----:B------:R-:W-:Y:S01]  /*6020*/  HFMA2 R77, R56, R25, R77 ;  /* 0x00000019384d7231 */ /* 0x000fe2000000004d */
[-C--:B------:R-:W-:Y:S01]  /*6030*/  HFMA2.MMA R25, R53, R26.reuse, R79 ;  /* 0x0000001a35197235 */ /* 0x080fe2000000004f */
[----:B------:R-:W-:Y:S01]  /*6040*/  LOP3.LUT R79, R63, 0x64006400, RZ, 0xfc, !PT ;  /* 0x640064003f4f7812 */ /* 0x000fe200078efcff */
[----:B------:R-:W-:Y:S01]  /*6050*/  HFMA2.MMA R24, R49, R26, R78 ;  /* 0x0000001a31187235 */ /* 0x000fe2000000004e */
[----:B------:R-:W-:Y:S01]  /*6060*/  LOP3.LUT R78, R61, 0x64006400, RZ, 0xfc, !PT ;  /* 0x640064003d4e7812 */ /* 0x000fe200078efcff */
[-C--:B------:R-:W-:Y:S02]  /*6070*/  HFMA2 R77, R51, R26.reuse, R77 ;  /* 0x0000001a334d7231 */ /* 0x080fe4000000004d */
[----:B------:R-:W-:Y:S01]  /*6080*/  HFMA2 R26, R47, R26, R80 ;  /* 0x0000001a2f1a7231 */ /* 0x000fe20000000050 */
[-C--:B------:R-:W-:Y:S01]  /*6090*/  HFMA2.MMA R25, R12, R27.reuse, R25 ;  /* 0x0000001b0c197235 */ /* 0x080fe20000000019 */
[----:B------:R-:W-:Y:S01]  /*60a0*/  HADD2 R61, R59, -1040, -1040 ;  /* 0xe410e4103b3d7430 */ /* 0x000fe20000000000 */
[----:B------:R-:W-:Y:S01]  /*60b0*/  HFMA2.MMA R24, R10, R27, R24 ;  /* 0x0000001b0a187235 */ /* 0x000fe20000000018 */
[----:B------:R-:W-:Y:S01]  /*60c0*/  HADD2 R63, R57, -1040, -1040 ;  /* 0xe410e410393f7430 */ /* 0x000fe20000000000 */
[----:B------:R-:W-:Y:S01]  /*60d0*/  LOP3.LUT R80, R70, 0x64006400, RZ, 0xfc, !PT ;  /* 0x6400640046507812 */ /* 0x000fe200078efcff */
[----:B------:R-:W-:-:S02]  /*60e0*/  HADD2 R59, R78, -1040, -1040 ;  /* 0xe410e4104e3b7430 */ /* 0x000fc40000000000 */
[-C--:B------:R-:W-:Y:S02]  /*60f0*/  HFMA2 R77, R11, R27.reuse, R77 ;  /* 0x0000001b0b4d7231 */ /* 0x080fe4000000004d */
[----:B------:R-:W-:Y:S02]  /*6100*/  HFMA2 R26, R9, R27, R26 ;  /* 0x0000001b091a7231 */ /* 0x000fe4000000001a */
[----:B------:R-:W-:Y:S02]  /*6110*/  HADD2 R57, R79, -1040, -1040 ;  /* 0xe410e4104f397430 */ /* 0x000fe40000000000 */
[----:B------:R-:W-:Y:S02]  /*6120*/  HADD2 R70, R68, -1040, -1040 ;  /* 0xe410e41044467430 */ /* 0x000fe40000000000 */
[----:B------:R-:W-:Y:S02]  /*6130*/  HADD2 R68, R80, -1040, -1040 ;  /* 0xe410e41050447430 */ /* 0x000fe40000000000 */
[----:B------:R-:W-:Y:S01]  /*6140*/  HADD2 R80, R73, -1040, -1040 ;  /* 0xe410e41049507430 */ /* 0x000fe20000000000 */
[----:B------:R-:W-:-:S04]  /*6150*/  LOP3.LUT R73, R21, 0x1f001f, RZ, 0xc0, !PT ;  /* 0x001f001f15497812 */ /* 0x000fc800078ec0ff */
[----:B------:R-:W-:Y:S01]  /*6160*/  LOP3.LUT R73, R73, 0x64006400, RZ, 0xfc, !PT ;  /* 0x6400640049497812 */ /* 0x000fe200078efcff */
[-C--:B0-----:R-:W-:Y:S01]  /*6170*/  HFMA2 R78, R61, R28.reuse, R77 ;  /* 0x0000001c3d4e7231 */ /* 0x081fe2000000004d */
[-C--:B------:R-:W-:Y:S02]  /*6180*/  HFMA2.MMA R79, R63, R28.reuse, R25 ;  /* 0x0000001c3f4f7235 */ /* 0x080fe40000000019 */
[----:B------:R-:W-:Y:S01]  /*6190*/  HFMA2.MMA R77, R59, R28, R24 ;  /* 0x0000001c3b4d7235 */ /* 0x000fe20000000018 */
[----:B------:R-:W-:Y:S02]  /*61a0*/  HFMA2 R28, R57, R28, R26 ;  /* 0x0000001c391c7231 */ /* 0x000fe4000000001a */
[----:B------:R-:W0:Y:S01]  /*61b0*/  LDS.128 R24, [UR4+0x30] ;  /* 0x00003004ff187984 */ /* 0x000e220008000c00 */
        /* <DEDUP_REMOVED lines=18> */
[----:B------:R-:W-:-:S02]  /*62e0*/  LOP3.LUT R31, R20, 0x1f001f, RZ, 0xc0, !PT ;  /* 0x001f001f141f7812 */ /* 0x000fc400078ec0ff */
[----:B------:R-:W-:Y:S02]  /*62f0*/  LOP3.LUT R75, R75, 0x64006400, RZ, 0xfc, !PT ;  /* 0x640064004b4b7812 */ /* 0x000fe400078efcff */
[----:B------:R-:W-:Y:S02]  /*6300*/  LOP3.LUT R31, R31, 0x64006400, RZ, 0xfc, !PT ;  /* 0x640064001f1f7812 */ /* 0x000fe400078efcff */
[----:B------:R-:W-:Y:S01]  /*6310*/  LOP3.LUT R86, R77, 0x64006400, RZ, 0xfc, !PT ;  /* 0x640064004d567812 */ /* 0x000fe200078efcff */
[----:B------:R-:W-:Y:S01]  /*6320*/  HADD2 R75, R75, -1040, -1040 ;  /* 0xe410e4104b4b7430 */ /* 0x000fe20000000000 */
[----:B------:R-:W-:Y:S01]  /*6330*/  SHF.R.U32.HI R20, RZ, 0xa, R20 ;  /* 0x0000000aff147819 */ /* 0x000fe20000011614 */
[----:B------:R-:W-:Y:S02]  /*6340*/  HADD2 R79, R31, -1040, -1040 ;  /* 0xe410e4101f4f7430 */ /* 0x000fe40000000000 */
[----:B------:R-:W-:Y:S01]  /*6350*/  HADD2 R77, R73, -1040, -1040 ;  /* 0xe410e410494d7430 */ /* 0x000fe20000000000 */
[----:B------:R-:W-:Y:S01]  /*6360*/  LOP3.LUT R20, R20, 0x1f001f, RZ, 0xc0, !PT ;  /* 0x001f001f14147812 */ /* 0x000fe200078ec0ff */
[----:B------:R-:W-:-:S03]  /*6370*/  HADD2 R73, R86, -1040, -1040 ;  /* 0xe410e41056497430 */ /* 0x000fc60000000000 */
[----:B------:R-:W-:Y:S01]  /*6380*/  LOP3.LUT R20, R20, 0x64006400, RZ, 0xfc, !PT ;  /* 0x6400640014147812 */ /* 0x000fe200078efcff */
[-C--:B0-----:R-:W-:Y:S01]  /*6390*/  HFMA2.MMA R31, R79, R24.reuse, R28 ;  /* 0x000000184f1f7235 */ /* 0x081fe2000000001c */
[-C--:B------:R-:W-:Y:S01]  /*63a0*/  HFMA2 R29, R77, R24.reuse, R29 ;  /* 0x000000184d1d7231 */ /* 0x080fe2000000001d */
[----:B------:R-:W-:Y:S01]  /*63b0*/  HFMA2.MMA R30, R75, R24, R30 ;  /* 0x000000184b1e7235 */ /* 0x000fe2000000001e */
[----:B------:R-:W-:Y:S01]  /*63c0*/  HFMA2 R85, R73, R24, R85 ;  /* 0x0000001849557231 */ /* 0x000fe20000000055 */
[--C-:B------:R-:W-:Y:S01]  /*63d0*/  SHF.R.U32.HI R24, RZ, 0xb, R21.reuse ;  /* 0x0000000bff187819 */ /* 0x100fe20000011615 */
[----:B------:R-:W-:Y:S01]  /*63e0*/  HADD2 R87, R20, -1040, -1040 ;  /* 0xe410e41014577430 */ /* 0x000fe20000000000 */
[----:B------:R-:W-:Y:S01]  /*63f0*/  SHF.R.U32.HI R21, RZ, 0xa, R21 ;  /* 0x0000000aff157819 */ /* 0x000fe20000011615 */
[-C--:B------:R-:W-:Y:S01]  /*6400*/  HFMA2.MMA R31, R4, R25.reuse, R31 ;  /* 0x00000019041f7235 */ /* 0x080fe2000000001f */
[----:B------:R-:W-:Y:S01]  /*6410*/  LOP3.LUT R24, R81, 0x100010, R24, 0xf8, !PT ;  /* 0x0010001051187812 */ /* 0x000fe200078ef818 */
[----:B------:R-:W-:Y:S01]  /*6420*/  HFMA2.MMA R30, R2, R25, R30 ;  /* 0x00000019021e7235 */ /* 0x000fe2000000001e */
[--C-:B------:R-:W-:Y:S01]  /*6430*/  SHF.R.U32.HI R81, RZ, 0xb, R22.reuse ;  /* 0x0000000bff517819 */ /* 0x100fe20000011616 */
[-C--:B------:R-:W-:Y:S01]  /*6440*/  HFMA2 R29, R3, R25.reuse, R29 ;  /* 0x00000019031d7231 */ /* 0x080fe2000000001d */
[----:B------:R-:W-:Y:S01]  /*6450*/  SHF.R.U32.HI R22, RZ, 0xa, R22 ;  /* 0x0000000aff167819 */ /* 0x000fe20000011616 */
[----:B------:R-:W-:Y:S01]  /*6460*/  HFMA2.MMA R31, R87, R26, R31 ;  /* 0x0000001a571f7235 */ /* 0x000fe2000000001f */
[----:B------:R-:W-:Y:S01]  /*6470*/  SHF.R.U32.HI R28, RZ, 0xb, R23 ;  /* 0x0000000bff1c7819 */ /* 0x000fe20000011617 */
[----:B------:R-:W-:Y:S01]  /*6480*/  HFMA2 R25, R0, R25, R85 ;  /* 0x0000001900197231 */ /* 0x000fe20000000055 */
[----:B------:R-:W-:-:S02]  /*6490*/  LOP3.LUT R22, R22, 0x1f001f, RZ, 0xc0, !PT ;  /* 0x001f001f16167812 */ /* 0x000fc400078ec0ff */
[----:B------:R-:W-:Y:S02]  /*64a0*/  LOP3.LUT R82, R82, 0x100010, R81, 0xf8, !PT ;  /* 0x0010001052527812 */ /* 0x000fe400078ef851 */
[----:B------:R-:W-:Y:S02]  /*64b0*/  LOP3.LUT R22, R22, 0x64006400, RZ, 0xfc, !PT ;  /* 0x6400640016167812 */ /* 0x000fe400078efcff */
[----:B------:R-:W-:Y:S02]  /*64c0*/  SHF.R.U32.HI R23, RZ, 0xa, R23 ;  /* 0x0000000aff177819 */ /* 0x000fe40000011617 */
[----:B------:R-:W-:Y:S02]  /*64d0*/  LOP3.LUT R21, R21, 0x1f001f, RZ, 0xc0, !PT ;  /* 0x001f001f15157812 */ /* 0x000fe400078ec0ff */
[----:B------:R-:W-:Y:S01]  /*64e0*/  LOP3.LUT R28, R83, 0x100010, R28, 0xf8, !PT ;  /* 0x00100010531c7812 */ /* 0x000fe200078ef81c */
[----:B------:R-:W-:Y:S01]  /*64f0*/  HADD2 R83, R22, -1040, -1040 ;  /* 0xe410e41016537430 */ /* 0x000fe20000000000 */
        /* <DEDUP_REMOVED lines=36> */
[----:B------:R-:W0:Y:S01]  /*6740*/  LDS.128 R28, [UR4+0x60] ;  /* 0x00006004ff1c7984 */ /* 0x000e220008000c00 */
[----:B------:R-:W-:Y:S01]  /*6750*/  HFMA2.MMA R67, R34, R21, R67 ;  /* 0x0000001522437235 */ /* 0x000fe20000000043 */
[----:B------:R-:W-:-:S02]  /*6760*/  HFMA2 R20, R32, R21, R20 ;  /* 0x0000001520147231 */ /* 0x000fc40000000014 */
[----:B------:R-:W-:Y:S01]  /*6770*/  HFMA2 R62, R35, R22, R62 ;  /* 0x00000016233e7231 */ /* 0x000fe2000000003e */
[-C--:B------:R-:W-:Y:S02]  /*6780*/  HFMA2.MMA R71, R55, R22.reuse, R71 ;  /* 0x0000001637477235 */ /* 0x080fe40000000047 */
[-C--:B------:R-:W-:Y:S01]  /*6790*/  HFMA2.MMA R67, R33, R22.reuse, R67 ;  /* 0x0000001621437235 */ /* 0x080fe20000000043 */
[-C--:B------:R-:W-:Y:S01]  /*67a0*/  HFMA2 R62, R50, R23.reuse, R62 ;  /* 0x00000017323e7231 */ /* 0x080fe2000000003e */
[----:B------:R-:W-:Y:S01]  /*67b0*/  HFMA2.MMA R20, R45, R22, R20 ;  /* 0x000000162d147235 */ /* 0x000fe20000000014 */
[----:B------:R-:W2:Y:S02]  /*67c0*/  LDS.128 R32, [UR4+0x70] ;  /* 0x00007004ff207984 */ /* 0x000ea40008000c00 */
[----:B-1----:R-:W-:Y:S01]  /*67d0*/  HFMA2 R62, R15, R24, R62 ;  /* 0x000000180f3e7231 */ /* 0x002fe2000000003e */
[----:B------:R-:W-:Y:S02]  /*67e0*/  HFMA2.MMA R67, R48, R23, R67 ;  /* 0x0000001730437235 */ /* 0x000fe40000000043 */
[----:B------:R-:W-:-:S02]  /*67f0*/  HFMA2 R71, R60, R23, R71 ;  /* 0x000000173c477231 */ /* 0x000fc40000000047 */
        /* <DEDUP_REMOVED lines=56> */
.L_x_3065:
[----:B------:R-:W-:Y:S01]  /*6b80*/  UIADD3 UR4, UR4, 0x40, URZ ;  /* 0x0000004004047890 */ /* 0x000fe2000fffe03f */
[----:B-----5:R-:W-:-:S04]  /*6b90*/  IMAD.WIDE R24, R18, 0x4, R90 ;  /* 0x0000000412187825 */ /* 0x020fc800078e025a */
[----:B------:R-:W-:Y:S01]  /*6ba0*/  IMAD.MOV.U32 R29, RZ, RZ, R17 ;  /* 0x000000ffff1d7224 */ /* 0x000fe200078e0011 */
[----:B------:R-:W-:Y:S05]  /*6bb0*/  @!P0 BRA P3, `(.L_x_3066) ;  /* 0xffffe59000008947 */ /* 0x000fea000183ffff */
.L_x_3064:
[----:B------:R-:W-:-:S04]  /*6bc0*/  ISETP.GE.AND P0, PT, R29, R44, PT ;  /* 0x0000002c1d00720c */ /* 0x000fc80003f06270 */
[----:B------:R-:W-:-:S13]  /*6bd0*/  ISETP.GE.OR P0, PT, R29, c[0x0][0x1b4], P0 ;  /* 0x00006d001d007a0c */ /* 0x000fda0000706670 */
[----:B------:R-:W-:Y:S05]  /*6be0*/  @P0 BRA `(.L_x_3067) ;  /* 0x000031c000000947 */ /* 0x000fea0003800000 */
[----:B------:R-:W-:Y:S02]  /*6bf0*/  HADD2.F32 R42, -RZ, R42.H0_H0 ;  /* 0x2000002aff2a7230 */ /* 0x000fe40000004100 */
[----:B------:R-:W-:Y:S02]  /*6c00*/  HADD2.F32 R41, -RZ, R41.H0_H0 ;  /* 0x20000029ff297230 */ /* 0x000fe40000004100 */
[----:B------:R-:W-:Y:S02]  /*6c10*/  HADD2.F32 R40, -RZ, R40.H0_H0 ;  /* 0x20000028ff287230 */ /* 0x000fe40000004100 */
[----:B------:R-:W-:Y:S02]  /*6c20*/  HADD2.F32 R39, -RZ, R39.H0_H0 ;  /* 0x20000027ff277230 */ /* 0x000fe40000004100 */
.L_x_3072:
[----:B------:R-:W-:Y:S05]  /*6c30*/  @!P1 BRA `(.L_x_3068) ;  /* 0x0000310000009947 */ /* 0x000fea0003800000 */
[----:B-----5:R-:W2:Y:S01]  /*6c40*/  LDG.E.128.CONSTANT R4, [R24.64] ;  /* 0x0000000618047981 */ /* 0x020ea2000c1e9d00 */
[----:B------:R-:W-:Y:S01]  /*6c50*/  IMAD.MOV.U32 R0, RZ, RZ, 0x2c00 ;  /* 0x00002c00ff007424 */ /* 0x000fe200078e00ff */
[----:B------:R-:W-:Y:S02]  /*6c60*/  ISETP.GE.AND P0, PT, R43, 0x2, PT ;  /* 0x000000022b00780c */ /* 0x000fe40003f06270 */
[----:B0-2---:R-:W-:-:S02]  /*6c70*/  LOP3.LUT R3, R4, 0xf000f0, RZ, 0xc0, !PT ;  /* 0x00f000f004037812 */ /* 0x005fc400078ec0ff */
[C---:B------:R-:W-:Y:S02]  /*6c80*/  LOP3.LUT R8, R5.reuse, 0xf000f, RZ, 0xc0, !PT ;  /* 0x000f000f05087812 */ /* 0x040fe400078ec0ff */
[----:B------:R-:W-:Y:S02]  /*6c90*/  LOP3.LUT R10, R5, 0xf000f0, RZ, 0xc0, !PT ;  /* 0x00f000f0050a7812 */ /* 0x000fe400078ec0ff */
[----:B------:R-:W-:Y:S02]  /*6ca0*/  SHF.R.U32.HI R22, RZ, 0x8, R5 ;  /* 0x00000008ff167819 */ /* 0x000fe40000011605 */
[----:B------:R-:W-:Y:S02]  /*6cb0*/  LOP3.LUT R2, R4, 0xf000f, RZ, 0xc0, !PT ;  /* 0x000f000f04027812 */ /* 0x000fe400078ec0ff */
[----:B------:R-:W-:Y:S02]  /*6cc0*/  LOP3.LUT R5, R6, 0xf000f, RZ, 0xc0, !PT ;  /* 0x000f000f06057812 */ /* 0x000fe400078ec0ff */
[----:B------:R-:W-:-:S02]  /*6cd0*/  LOP3.LUT R3, R3, 0x64006400, RZ, 0xfc, !PT ;  /* 0x6400640003037812 */ /* 0x000fc400078efcff */
[----:B------:R-:W-:Y:S02]  /*6ce0*/  LOP3.LUT R2, R2, 0x64006400, RZ, 0xfc, !PT ;  /* 0x6400640002027812 */ /* 0x000fe400078efcff */
[----:B------:R-:W-:Y:S01]  /*6cf0*/  LOP3.LUT R5, R5, 0x64006400, RZ, 0xfc, !PT ;  /* 0x6400640005057812 */ /* 0x000fe200078efcff */
[-C--:B------:R-:W-:Y:S01]  /*6d00*/  HFMA2 R3, R3, R0.reuse.H0_H0, -72, -72 ;  /* 0xd480d48003037431 */ /* 0x080fe20000040000 */
[----:B------:R-:W-:Y:S01]  /*6d10*/  LOP3.LUT R8, R8, 0x64006400, RZ, 0xfc, !PT ;  /* 0x6400640008087812 */ /* 0x000fe200078efcff */
[----:B------:R-:W-:Y:S01]  /*6d20*/  HADD2 R11, R2, -1032, -1032 ;  /* 0xe408e408020b7430 */ /* 0x000fe20000000000 */
[----:B------:R-:W-:Y:S01]  /*6d30*/  LOP3.LUT R15, R6, 0xf000f0, RZ, 0xc0, !PT ;  /* 0x00f000f0060f7812 */ /* 0x000fe200078ec0ff */
[----:B------:R-:W-:Y:S01]  /*6d40*/  HADD2 R12, R5, -1032, -1032 ;  /* 0xe408e408050c7430 */ /* 0x000fe20000000000 */
[----:B------:R-:W-:Y:S01]  /*6d50*/  SHF.R.U32.HI R27, RZ, 0x8, R6 ;  /* 0x00000008ff1b7819 */ /* 0x000fe20000011606 */
[----:B------:R-:W-:Y:S01]  /*6d60*/  HADD2.F32 R14, -RZ, R3.H0_H0 ;  /* 0x20000003ff0e7230 */ /* 0x000fe20000004100 */
[C---:B------:R-:W-:Y:S01]  /*6d70*/  LOP3.LUT R6, R7.reuse, 0xf000f, RZ, 0xc0, !PT ;  /* 0x000f000f07067812 */ /* 0x040fe200078ec0ff */
[----:B------:R-:W-:Y:S01]  /*6d80*/  HADD2.F32 R9, -RZ, R11.H0_H0 ;  /* 0x2000000bff097230 */ /* 0x000fe20000004100 */
[----:B------:R-:W-:Y:S01]  /*6d90*/  LOP3.LUT R2, R7, 0xf000f0, RZ, 0xc0, !PT ;  /* 0x00f000f007027812 */ /* 0x000fe200078ec0ff */
[----:B------:R-:W-:Y:S01]  /*6da0*/  HADD2.F32 R54, -RZ, R12.H0_H0 ;  /* 0x2000000cff367230 */ /* 0x000fe20000004100 */
[----:B------:R-:W-:Y:S01]  /*6db0*/  SHF.R.U32.HI R28, RZ, 0x8, R7 ;  /* 0x00000008ff1c7819 */ /* 0x000fe20000011607 */
[----:B------:R-:W-:Y:S01]  /*6dc0*/  HADD2 R7, R8, -1032, -1032 ;  /* 0xe408e40808077430 */ /* 0x000fe20000000000 */
[----:B------:R-:W-:Y:S01]  /*6dd0*/  LOP3.LUT R5, R10, 0x64006400, RZ, 0xfc, !PT ;  /* 0x640064000a057812 */ /* 0x000fe200078efcff */
[----:B------:R-:W-:Y:S01]  /*6de0*/  HADD2.F32 R10, -RZ, R3.H1_H1 ;  /* 0x30000003ff0a7230 */ /* 0x000fe20000004100 */
[----:B------:R-:W-:Y:S01]  /*6df0*/  LOP3.LUT R3, R15, 0x64006400, RZ, 0xfc, !PT ;  /* 0x640064000f037812 */ /* 0x000fe200078efcff */
[----:B------:R-:W-:Y:S01]  /*6e00*/  HADD2.F32 R8, -RZ, R11.H1_H1 ;  /* 0x3000000bff087230 */ /* 0x000fe20000004100 */
[----:B------:R-:W-:Y:S01]  /*6e10*/  LOP3.LUT R6, R6, 0x64006400, RZ, 0xfc, !PT ;  /* 0x6400640006067812 */ /* 0x000fe200078efcff */
[--C-:B------:R-:W-:Y:S01]  /*6e20*/  HADD2.F32 R52, -RZ, R7.reuse.H0_H0 ;  /* 0x20000007ff347230 */ /* 0x100fe20000004100 */
[----:B------:R-:W-:Y:S01]  /*6e30*/  SHF.R.U32.HI R4, RZ, 0x8, R4 ;  /* 0x00000008ff047819 */ /* 0x000fe20000011604 */
[----:B------:R-:W-:Y:S01]  /*6e40*/  HADD2.F32 R11, -RZ, R7.H1_H1 ;  /* 0x30000007ff0b7230 */ /* 0x000fe20000004100 */
[----:B------:R-:W-:Y:S01]  /*6e50*/  LOP3.LUT R7, R2, 0x64006400, RZ, 0xfc, !PT ;  /* 0x6400640002077812 */ /* 0x000fe200078efcff */
[----:B------:R-:W-:-:S02]  /*6e60*/  HFMA2 R17, R3, R0.H0_H0, -72, -72 ;  /* 0xd480d48003117431 */ /* 0x000fc40000040000 */
[----:B------:R-:W0:Y:S01]  /*6e70*/  LDS.64 R2, [UR4] ;  /* 0x00000004ff027984 */ /* 0x000e220008000a00 */
[----:B------:R-:W-:Y:S02]  /*6e80*/  HADD2 R6, R6, -1032, -1032 ;  /* 0xe408e40806067430 */ /* 0x000fe40000000000 */
[-C--:B------:R-:W-:Y:S02]  /*6e90*/  HFMA2 R5, R5, R0.reuse.H0_H0, -72, -72 ;  /* 0xd480d48005057431 */ /* 0x080fe40000040000 */
[----:B------:R-:W-:Y:S01]  /*6ea0*/  HFMA2 R18, R7, R0.H0_H0, -72, -72 ;  /* 0xd480d48007127431 */ /* 0x000fe20000040000 */
[----:B------:R-:W-:Y:S01]  /*6eb0*/  LOP3.LUT R7, R27, 0xf000f, RZ, 0xc0, !PT ;  /* 0x000f000f1b077812 */ /* 0x000fe200078ec0ff */
[--C-:B------:R-:W-:Y:S02]  /*6ec0*/  HADD2.F32 R56, -RZ, R6.reuse.H0_H0 ;  /* 0x20000006ff387230 */ /* 0x100fe40000004100 */
        /* <DEDUP_REMOVED lines=10> */
[----:B------:R-:W-:Y:S01]  /*6f70*/  HADD2.F32 R45, -RZ, R18.H0_H0 ;  /* 0x20000012ff2d7230 */ /* 0x000fe20000004100 */
[----:B------:R-:W-:Y:S01]  /*6f80*/  LOP3.LUT R4, R4, 0xf000f0, RZ, 0xc0, !PT ;  /* 0x00f000f004047812 */ /* 0x000fe200078ec0ff */
[----:B------:R-:W-:-:S02]  /*6f90*/  HADD2 R6, R6, -1032, -1032 ;  /* 0xe408e40806067430 */ /* 0x000fc40000000000 */
[----:B------:R-:W-:Y:S01]  /*6fa0*/  HADD2 R17, R5, -1032, -1032 ;  /* 0xe408e40805117430 */ /* 0x000fe20000000000 */
[----:B------:R-:W-:Y:S01]  /*6fb0*/  LOP3.LUT R5, R28, 0xf000f, RZ, 0xc0, !PT ;  /* 0x000f000f1c057812 */ /* 0x000fe200078ec0ff */
[----:B------:R-:W-:Y:S02]  /*6fc0*/  HADD2.F32 R23, -RZ, R18.H1_H1 ;  /* 0x30000012ff177230 */ /* 0x000fe40000004100 */
        /* <DEDUP_REMOVED lines=13> */
[----:B------:R-:W-:Y:S01]  /*70a0*/  LOP3.LUT R5, R4, 0x64006400, RZ, 0xfc, !PT ;  /* 0x6400640004057812 */ /* 0x000fe200078efcff */
[----:B------:R-:W-:Y:S01]  /*70b0*/  HFMA2 R4, R7, R0.H0_H0, -72, -72 ;  /* 0xd480d48007047431 */ /* 0x000fe20000040000 */
[----:B------:R-:W-:Y:S01]  /*70c0*/  LOP3.LUT R7, R6, 0x64006400, RZ, 0xfc, !PT ;  /* 0x6400640006077812 */ /* 0x000fe200078efcff */
[----:B------:R-:W-:-:S02]  /*70d0*/  HADD2.F32 R20, -RZ, R17.H0_H0 ;  /* 0x20000011ff147230 */ /* 0x000fc40000004100 */
[-C--:B------:R-:W-:Y:S02]  /*70e0*/  HFMA2 R6, R5, R0.reuse.H0_H0, -72, -72 ;  /* 0xd480d48005067431 */ /* 0x080fe40000040000 */
[--C-:B0-----:R-:W-:Y:S02]  /*70f0*/  HADD2.F32 R5, -RZ, R2.reuse.H0_H0 ;  /* 0x20000002ff057230 */ /* 0x101fe40000004100 */
[----:B------:R-:W-:Y:S02]  /*7100*/  HFMA2 R7, R7, R0.H0_H0, -72, -72 ;  /* 0xd480d48007077431 */ /* 0x000fe40000040000 */
[----:B------:R-:W-:Y:S01]  /*7110*/  HADD2.F32 R2, -RZ, R2.H1_H1 ;  /* 0x30000002ff027230 */ /* 0x000fe20000004100 */
[----:B------:R-:W-:Y:S01]  /*7120*/  FFMA.FTZ R53, R9, R5, RZ ;  /* 0x0000000509357223 */ /* 0x000fe200000100ff */
[--C-:B------:R-:W-:Y:S01]  /*7130*/  HADD2.F32 R32, -RZ, R31.reuse.H0_H0 ;  /* 0x2000001fff207230 */ /* 0x100fe20000004100 */
[C---:B------:R-:W-:Y:S01]  /*7140*/  FFMA.FTZ R51, R5.reuse, R52, RZ ;  /* 0x0000003405337223 */ /* 0x040fe200000100ff */
[----:B------:R-:W-:Y:S01]  /*7150*/  HADD2.F32 R27, -RZ, R31.H1_H1 ;  /* 0x3000001fff1b7230 */ /* 0x000fe20000004100 */
[C---:B------:R-:W-:Y:S01]  /*7160*/  FFMA.FTZ R55, R5.reuse, R54, RZ ;  /* 0x0000003605377223 */ /* 0x040fe200000100ff */
[--C-:B------:R-:W-:Y:S01]  /*7170*/  HADD2.F32 R34, -RZ, R30.reuse.H0_H0 ;  /* 0x2000001eff227230 */ /* 0x100fe20000004100 */
[----:B------:R-:W-:Y:S01]  /*7180*/  FFMA.FTZ R50, R5, R56, RZ ;  /* 0x0000003805327223 */ /* 0x000fe200000100ff */
[----:B------:R-:W-:Y:S01]  /*7190*/  HADD2.F32 R28, -RZ, R30.H1_H1 ;  /* 0x3000001eff1c7230 */ /* 0x000fe20000004100 */
[----:B------:R-:W-:Y:S01]  /*71a0*/  FFMA.FTZ R53, R8, R2, R53 ;  /* 0x0000000208357223 */ /* 0x000fe20000010035 */
[----:B------:R-:W-:Y:S01]  /*71b0*/  HADD2.F32 R12, -RZ, R12.H1_H1 ;  /* 0x3000000cff0c7230 */ /* 0x000fe20000004100 */
[----:B------:R-:W-:Y:S01]  /*71c0*/  FFMA.FTZ R51, R2, R11, R51 ;  /* 0x0000000b02337223 */ /* 0x000fe20000010033 */
        /* <DEDUP_REMOVED lines=62> */
.L_x_3069:
[----:B------:R-:W-:-:S04]  /*75b0*/  IMAD.MOV.U32 R11, RZ, RZ, c[0x0][0x18c] ;  /* 0x00006300ff0b7624 */ /* 0x000fc800078e00ff */
[----:B------:R-:W-:-:S05]  /*75c0*/  IMAD.WIDE R8, R11, 0x4, R24 ;  /* 0x000000040b087825 */ /* 0x000fca00078e0218 */
[----:B------:R0:W2:Y:S01]  /*75d0*/  LDG.E.128.CONSTANT R4, [R8.64] ;  /* 0x0000000608047981 */ /* 0x0000a2000c1e9d00 */
[C---:B------:R-:W-:Y:S02]  /*75e0*/  FFMA.FTZ R55, R2.reuse, R12, R55 ;  /* 0x0000000c02377223 */ /* 0x040fe40000010037 */
[----:B------:R-:W-:Y:S01]  /*75f0*/  FFMA.FTZ R52, R2, R13, R50 ;  /* 0x0000000d02347223 */ /* 0x000fe20000010032 */
[--C-:B------:R-:W-:Y:S01]  /*7600*/  HADD2.F32 R2, -RZ, R3.reuse.H0_H0 ;  /* 0x20000003ff027230 */ /* 0x100fe20000004100 */
[----:B------:R-:W1:Y:S01]  /*7610*/  LDS.64 R12, [UR4+0x8] ;  /* 0x00000804ff0c7984 */ /* 0x000e620008000a00 */
[----:B------:R-:W-:-:S03]  /*7620*/  HADD2.F32 R50, -RZ, R3.H1_H1 ;  /* 0x30000003ff327230 */ /* 0x000fc60000004100 */
[C---:B------:R-:W-:Y:S02]  /*7630*/  FFMA.FTZ R51, R2.reuse, R16, R51 ;  /* 0x0000001002337223 */ /* 0x040fe40000010033 */
[----:B------:R-:W-:Y:S02]  /*7640*/  FFMA.FTZ R55, R2, R33, R55 ;  /* 0x0000002102377223 */ /* 0x000fe40000010037 */
[----:B------:R-:W-:Y:S02]  /*7650*/  FFMA.FTZ R53, R14, R2, R53 ;  /* 0x000000020e357223 */ /* 0x000fe40000010035 */
[----:B------:R-:W-:Y:S02]  /*7660*/  FFMA.FTZ R52, R2, R45, R52 ;  /* 0x0000002d02347223 */ /* 0x000fe40000010034 */
[C---:B------:R-:W-:Y:S02]  /*7670*/  FFMA.FTZ R51, R50.reuse, R15, R51 ;  /* 0x0000000f32337223 */ /* 0x040fe40000010033 */
[----:B------:R-:W-:-:S02]  /*7680*/  FFMA.FTZ R2, R50, R21, R55 ;  /* 0x0000001532027223 */ /* 0x000fc40000010037 */
[----:B------:R-:W-:Y:S02]  /*7690*/  FFMA.FTZ R53, R10, R50, R53 ;  /* 0x000000320a357223 */ /* 0x000fe40000010035 */
[----:B------:R-:W-:Y:S02]  /*76a0*/  FFMA.FTZ R52, R50, R23, R52 ;  /* 0x0000001732347223 */ /* 0x000fe40000010034 */
[----:B0-----:R-:W-:Y:S01]  /*76b0*/  IMAD.WIDE R8, R11, 0x4, R8 ;  /* 0x000000040b087825 */ /* 0x001fe200078e0208 */
[--C-:B-1----:R-:W-:Y:S02]  /*76c0*/  HADD2.F32 R15, -RZ, R12.reuse.H0_H0 ;  /* 0x2000000cff0f7230 */ /* 0x102fe40000004100 */
[----:B------:R-:W-:Y:S02]  /*76d0*/  HADD2.F32 R12, -RZ, R12.H1_H1 ;  /* 0x3000000cff0c7230 */ /* 0x000fe40000004100 */
[--C-:B------:R-:W-:Y:S01]  /*76e0*/  HADD2.F32 R10, -RZ, R13.reuse.H0_H0 ;  /* 0x2000000dff0a7230 */ /* 0x100fe20000004100 */
[C---:B------:R-:W-:Y:S01]  /*76f0*/  FFMA.FTZ R35, R15.reuse, R35, R2 ;  /* 0x000000230f237223 */ /* 0x040fe20000010002 */
[----:B------:R-:W-:Y:S01]  /*7700*/  HADD2.F32 R21, -RZ, R13.H1_H1 ;  /* 0x3000000dff157230 */ /* 0x000fe20000004100 */
[----:B------:R-:W0:Y:S01]  /*7710*/  LDS.64 R2, [UR4+0x10] ;  /* 0x00001004ff027984 */ /* 0x000e220008000a00 */
[----:B------:R-:W-:-:S02]  /*7720*/  FFMA.FTZ R51, R15, R26, R51 ;  /* 0x0000001a0f337223 */ /* 0x000fc40000010033 */
[----:B------:R-:W-:Y:S02]  /*7730*/  FFMA.FTZ R53, R20, R15, R53 ;  /* 0x0000000f14357223 */ /* 0x000fe40000010035 */
[----:B------:R-:W-:Y:S02]  /*7740*/  FFMA.FTZ R52, R15, R32, R52 ;  /* 0x000000200f347223 */ /* 0x000fe40000010034 */
[C---:B------:R-:W-:Y:S02]  /*7750*/  FFMA.FTZ R35, R12.reuse, R22, R35 ;  /* 0x000000160c237223 */ /* 0x040fe40000010023 */
[C---:B------:R-:W-:Y:S02]  /*7760*/  FFMA.FTZ R51, R12.reuse, R18, R51 ;  /* 0x000000120c337223 */ /* 0x040fe40000010033 */
[----:B------:R-:W-:Y:S02]  /*7770*/  FFMA.FTZ R53, R17, R12, R53 ;  /* 0x0000000c11357223 */ /* 0x000fe40000010035 */
[----:B------:R-:W-:-:S02]  /*7780*/  FFMA.FTZ R52, R12, R27, R52 ;  /* 0x0000001b0c347223 */ /* 0x000fc40000010034 */
        /* <DEDUP_REMOVED lines=8> */
[----:B------:R-:W-:Y:S02]  /*7810*/  FMUL.FTZ R60, R42, R33 ;  /* 0x000000212a3c7220 */ /* 0x000fe40000410000 */
[----:B------:R-:W-:-:S03]  /*7820*/  FMUL.FTZ R62, R41, R48 ;  /* 0x00000030293e7220 */ /* 0x000fc60000410000 */
[----:B------:R-:W-:Y:S02]  /*7830*/  F2FP.PACK_AB R60, RZ, R60 ;  /* 0x0000003cff3c723e */ /* 0x000fe400000000ff */
[----:B------:R-:W-:Y:S01]  /*7840*/  F2FP.PACK_AB R62, RZ, R62 ;  /* 0x0000003eff3e723e */ /* 0x000fe200000000ff */
[--C-:B0-----:R-:W-:Y:S02]  /*7850*/  HADD2.F32 R23, -RZ, R2.reuse.H0_H0 ;  /* 0x20000002ff177230 */ /* 0x101fe40000004100 */
[----:B------:R-:W-:Y:S02]  /*7860*/  HADD2.F32 R2, -RZ, R2.H1_H1 ;  /* 0x30000002ff027230 */ /* 0x000fe40000004100 */
[----:B------:R-:W-:Y:S01]  /*7870*/  HADD2.F32 R59, -RZ, R3.H0_H0 ;  /* 0x20000003ff3b7230 */ /* 0x000fe20000004100 */
[C---:B--2---:R-:W-:Y:S02]  /*7880*/  LOP3.LUT R10, R4.reuse, 0xf000f, RZ, 0xc0, !PT ;  /* 0x000f000f040a7812 */ /* 0x044fe400078ec0ff */
        /* <DEDUP_REMOVED lines=11> */
[--C-:B------:R-:W-:Y:S01]  /*7940*/  HADD2.F32 R10, -RZ, R15.reuse.H0_H0 ;  /* 0x2000000fff0a7230 */ /* 0x100fe20000004100 */
[----:B------:R-:W-:Y:S01]  /*7950*/  LOP3.LUT R18, R5, 0xf000f0, RZ, 0xc0, !PT ;  /* 0x00f000f005127812 */ /* 0x000fe200078ec0ff */
[----:B------:R-:W-:Y:S01]  /*7960*/  HADD2 R21, R12, -1032, -1032 ;  /* 0xe408e4080c157430 */ /* 0x000fe20000000000 */
[----:B------:R-:W-:Y:S01]  /*7970*/  LOP3.LUT R20, R6, 0xf000f0, RZ, 0xc0, !PT ;  /* 0x00f000f006147812 */ /* 0x000fe200078ec0ff */
[----:B------:R-:W-:Y:S01]  /*7980*/  HADD2.F32 R12, -RZ, R15.H1_H1 ;  /* 0x3000000fff0c7230 */ /* 0x000fe20000004100 */
[----:B------:R-:W-:Y:S01]  /*7990*/  FFMA.FTZ R63, R10, R23, RZ ;  /* 0x000000170a3f7223 */ /* 0x000fe200000100ff */
[--C-:B------:R-:W-:Y:S01]  /*79a0*/  HADD2.F32 R14, -RZ, R17.reuse.H0_H0 ;  /* 0x20000011ff0e7230 */ /* 0x100fe20000004100 */
[----:B------:R-:W-:Y:S01]  /*79b0*/  LOP3.LUT R22, R7, 0xf000f0, RZ, 0xc0, !PT ;  /* 0x00f000f007167812 */ /* 0x000fe200078ec0ff */
[----:B------:R-:W-:Y:S01]  /*79c0*/  HADD2.F32 R15, -RZ, R17.H1_H1 ;  /* 0x30000011ff0f7230 */ /* 0x000fe20000004100 */
[----:B------:R-:W-:Y:S01]  /*79d0*/  LOP3.LUT R17, R16, 0x64006400, RZ, 0xfc, !PT ;  /* 0x6400640010117812 */ /* 0x000fe200078efcff */
[----:B------:R-:W-:Y:S01]  /*79e0*/  HADD2 R4, R4, -1032, -1032 ;  /* 0xe408e40804047430 */ /* 0x000fe20000000000 */
[C---:B------:R-:W-:Y:S01]  /*79f0*/  FFMA.FTZ R58, R23.reuse, R14, RZ ;  /* 0x0000000e173a7223 */ /* 0x040fe200000100ff */
[--C-:B------:R-:W-:Y:S01]  /*7a00*/  HADD2.F32 R31, -RZ, R21.reuse.H0_H0 ;  /* 0x20000015ff1f7230 */ /* 0x100fe20000004100 */
[----:B------:R-:W-:Y:S01]  /*7a10*/  SHF.R.U32.HI R5, RZ, 0x8, R5 ;  /* 0x00000008ff057819 */ /* 0x000fe20000011605 */
[----:B------:R-:W-:Y:S01]  /*7a20*/  HADD2.F32 R32, -RZ, R21.H1_H1 ;  /* 0x30000015ff207230 */ /* 0x000fe20000004100 */
[----:B------:R-:W-:Y:S01]  /*7a30*/  LOP3.LUT R21, R18, 0x64006400, RZ, 0xfc, !PT ;  /* 0x6400640012157812 */ /* 0x000fe200078efcff */
[--C-:B------:R-:W-:Y:S01]  /*7a40*/  HADD2.F32 R34, -RZ, R4.reuse.H0_H0 ;  /* 0x20000004ff227230 */ /* 0x100fe20000004100 */
[----:B------:R-:W-:Y:S01]  /*7a50*/  FFMA.FTZ R63, R12, R2, R63 ;  /* 0x000000020c3f7223 */ /* 0x000fe2000001003f */
[-C--:B------:R-:W-:Y:S01]  /*7a60*/  HFMA2 R16, R17, R0.reuse.H0_H0, -72, -72 ;  /* 0xd480d48011107431 */ /* 0x080fe20000040000 */
[C---:B------:R-:W-:Y:S01]  /*7a70*/  FFMA.FTZ R17, R23.reuse, R31, RZ ;  /* 0x0000001f17117223 */ /* 0x040fe200000100ff */
[----:B------:R-:W-:Y:S01]  /*7a80*/  HADD2.F32 R35, -RZ, R4.H1_H1 ;  /* 0x30000004ff237230 */ /* 0x000fe20000004100 */
[----:B------:R-:W-:Y:S01]  /*7a90*/  FFMA.FTZ R18, R23, R34, RZ ;  /* 0x0000002217127223 */ /* 0x000fe200000100ff */
[----:B------:R-:W-:Y:S01]  /*7aa0*/  LOP3.LUT R23, R22, 0x64006400, RZ, 0xfc, !PT ;  /* 0x6400640016177812 */ /* 0x000fe200078efcff */
[----:B------:R-:W-:Y:S01]  /*7ab0*/  FFMA.FTZ R4, R2, R32, R17 ;  /* 0x0000002002047223 */ /* 0x000fe20000010011 */
[----:B------:R-:W-:Y:S01]  /*7ac0*/  LOP3.LUT R17, R20, 0x64006400, RZ, 0xfc, !PT ;  /* 0x6400640014117812 */ /* 0x000fe200078efcff */
[C---:B------:R-:W-:Y:S01]  /*7ad0*/  FFMA.FTZ R58, R2.reuse, R15, R58 ;  /* 0x0000000f023a7223 */ /* 0x040fe2000001003a */
[--C-:B------:R-:W-:Y:S01]  /*7ae0*/  HADD2.F32 R20, -RZ, R16.reuse.H1_H1 ;  /* 0x30000010ff147230 */ /* 0x100fe20000004100 */
[----:B------:R-:W-:Y:S01]  /*7af0*/  FFMA.FTZ R18, R2, R35, R18 ;  /* 0x0000002302127223 */ /* 0x000fe20000010012 */
[----:B------:R-:W-:Y:S01]  /*7b00*/  HADD2.F32 R2, -RZ, R16.H0_H0 ;  /* 0x20000010ff027230 */ /* 0x000fe20000004100 */
[----:B------:R-:W-:Y:S01]  /*7b10*/  LOP3.LUT R16, R30, 0xf000f, RZ, 0xc0, !PT ;  /* 0x000f000f1e107812 */ /* 0x000fe200078ec0ff */
[-C--:B------:R-:W-:Y:S01]  /*7b20*/  HFMA2 R22, R17, R0.reuse.H0_H0, -72, -72 ;  /* 0xd480d48011167431 */ /* 0x080fe20000040000 */
[----:B------:R-:W-:Y:S01]  /*7b30*/  LOP3.LUT R17, R5, 0xf000f, RZ, 0xc0, !PT ;  /* 0x000f000f05117812 */ /* 0x000fe200078ec0ff */
[-C--:B------:R-:W-:Y:S01]  /*7b40*/  HFMA2 R21, R21, R0.reuse.H0_H0, -72, -72 ;  /* 0xd480d48015157431 */ /* 0x080fe20000040000 */
[----:B------:R-:W-:Y:S01]  /*7b50*/  LOP3.LUT R16, R16, 0x64006400, RZ, 0xfc, !PT ;  /* 0x6400640010107812 */ /* 0x000fe200078efcff */
[-C--:B------:R-:W-:Y:S01]  /*7b60*/  HFMA2 R26, R23, R0.reuse.H0_H0, -72, -72 ;  /* 0xd480d480171a7431 */ /* 0x080fe20000040000 */
[----:B------:R-:W-:Y:S01]  /*7b70*/  LOP3.LUT R17, R17, 0x64006400, RZ, 0xfc, !PT ;  /* 0x6400640011117812 */ /* 0x000fe200078efcff */
[----:B------:R-:W-:Y:S01]  /*7b80*/  HADD2.F32 R57, -RZ, R22.H0_H0 ;  /* 0x20000016ff397230 */ /* 0x000fe20000004100 */
[----:B------:R-:W-:Y:S01]  /*7b90*/  SHF.R.U32.HI R6, RZ, 0x8, R6 ;  /* 0x00000008ff067819 */ /* 0x000fe20000011606 */
[----:B------:R-:W-:Y:S01]  /*7ba0*/  HADD2 R28, R16, -1032, -1032 ;  /* 0xe408e408101c7430 */ /* 0x000fe20000000000 */
[----:B------:R-:W-:Y:S01]  /*7bb0*/  SHF.R.U32.HI R7, RZ, 0x8, R7 ;  /* 0x00000008ff077819 */ /* 0x000fe20000011607 */
        /* <DEDUP_REMOVED lines=32> */
[----:B------:R-:W-:Y:S02]  /*7dc0*/  HADD2.F32 R33, -RZ, R55.H1_H1 ;  /* 0x30000037ff217230 */ /* 0x000fe40000004100 */
[----:B------:R-:W-:Y:S02]  /*7dd0*/  HADD2.F32 R21, -RZ, R21.H1_H1 ;  /* 0x30000015ff157230 */ /* 0x000fe40000004100 */
[----:B------:R-:W-:Y:S02]  /*7de0*/  HADD2.F32 R22, -RZ, R22.H1_H1 ;  /* 0x30000016ff167230 */ /* 0x000fe40000004100 */
[----:B------:R-:W-:Y:S02]  /*7df0*/  HADD2.F32 R26, -RZ, R26.H1_H1 ;  /* 0x3000001aff1a7230 */ /* 0x000fe40000004100 */
        /* <DEDUP_REMOVED lines=62> */
.L_x_3070:
[----:B------:R0:W2:Y:S01]  /*81e0*/  LDG.E.128.CONSTANT R4, [R8.64] ;  /* 0x0000000608047981 */ /* 0x0000a2000c1e9d00 */
[----:B------:R-:W-:Y:S01]  /*81f0*/  FMUL.FTZ R13, R40, R13 ;  /* 0x0000000d280d7220 */ /* 0x000fe20000410000 */
[----:B------:R-:W-:Y:S01]  /*8200*/  HADD2.F32 R31, -RZ, R3.H1_H1 ;  /* 0x30000003ff1f7230 */ /* 0x000fe20000004100 */
[----:B------:R-:W-:Y:S01]  /*8210*/  IMAD.WIDE R2, R11, 0x4, R8 ;  /* 0x000000040b027825 */ /* 0x000fe200078e0208 */
[--C-:B------:R-:W-:Y:S02]  /*8220*/  HADD2 R14, R60.H0_H0, R38.reuse.H0_H0 ;  /* 0x200000263c0e7230 */ /* 0x100fe40000000800 */
[----:B------:R-:W-:Y:S01]  /*8230*/  F2FP.PACK_AB R10, RZ, R13 ;  /* 0x0000000dff0a723e */ /* 0x000fe200000000ff */
[----:B------:R-:W-:Y:S01]  /*8240*/  FFMA.FTZ R23, R59, R23, R18 ;  /* 0x000000173b177223 */ /* 0x000fe20000010012 */
[----:B------:R-:W1:Y:S01]  /*8250*/  LDS.64 R12, [UR4+0x18] ;  /* 0x00001804ff0c7984 */ /* 0x000e620008000a00 */
[----:B------:R-:W-:Y:S01]  /*8260*/  FFMA.FTZ R20, R20, R31, R63 ;  /* 0x0000001f14147223 */ /* 0x000fe2000001003f */
[----:B------:R-:W-:Y:S01]  /*8270*/  HADD2 R15, R62.H0_H0, R38.H1_H1 ;  /* 0x300000263e0f7230 */ /* 0x000fe20000000800 */
[C---:B0-----:R-:W-:Y:S01]  /*8280*/  FFMA.FTZ R9, R31.reuse, R21, R58 ;  /* 0x000000151f097223 */ /* 0x041fe2000001003a */
[----:B------:R-:W-:Y:S01]  /*8290*/  HADD2 R10, R10.H0_H0, R37.H0_H0 ;  /* 0x200000250a0a7230 */ /* 0x000fe20000000800 */
[----:B------:R-:W-:-:S02]  /*82a0*/  FFMA.FTZ R26, R31, R26, R23 ;  /* 0x0000001a1f1a7223 */ /* 0x000fc40000010017 */
[----:B------:R-:W-:Y:S02]  /*82b0*/  FFMA.FTZ R61, R31, R22, R61 ;  /* 0x000000161f3d7223 */ /* 0x000fe4000001003d */
[----:B------:R-:W-:-:S05]  /*82c0*/  FMUL.FTZ R46, R39, R46 ;  /* 0x0000002e272e7220 */ /* 0x000fca0000410000 */
[----:B------:R-:W-:-:S05]  /*82d0*/  F2FP.PACK_AB R46, RZ, R46 ;  /* 0x0000002eff2e723e */ /* 0x000fca00000000ff */
[----:B------:R-:W-:Y:S02]  /*82e0*/  HADD2 R11, R46.H0_H0, R37.H1_H1 ;  /* 0x300000252e0b7230 */ /* 0x000fe40000000800 */
[--C-:B-1----:R-:W-:Y:S02]  /*82f0*/  HADD2.F32 R18, -RZ, R12.reuse.H0_H0 ;  /* 0x2000000cff127230 */ /* 0x102fe40000004100 */
[----:B------:R-:W-:Y:S02]  /*8300*/  HADD2.F32 R12, -RZ, R12.H1_H1 ;  /* 0x3000000cff0c7230 */ /* 0x000fe40000004100 */
[--C-:B------:R-:W-:Y:S01]  /*8310*/  HADD2.F32 R21, -RZ, R13.reuse.H0_H0 ;  /* 0x2000000dff157230 */ /* 0x100fe20000004100 */
[----:B------:R-:W-:Y:S01]  /*8320*/  FFMA.FTZ R23, R18, R28, R9 ;  /* 0x0000001c12177223 */ /* 0x000fe20000010009 */
[----:B------:R-:W-:Y:S01]  /*8330*/  HADD2.F32 R13, -RZ, R13.H1_H1 ;  /* 0x3000000dff0d7230 */ /* 0x000fe20000004100 */
[----:B------:R-:W0:Y:S01]  /*8340*/  LDS.64 R8, [UR4+0x20] ;  /* 0x00002004ff087984 */ /* 0x000e220008000a00 */
[----:B------:R-:W-:-:S02]  /*8350*/  FFMA.FTZ R20, R27, R18, R20 ;  /* 0x000000121b147223 */ /* 0x000fc40000010014 */
[C---:B------:R-:W-:Y:S02]  /*8360*/  FFMA.FTZ R61, R18.reuse, R45, R61 ;  /* 0x0000002d123d7223 */ /* 0x040fe4000001003d */
[----:B------:R-:W-:Y:S02]  /*8370*/  FFMA.FTZ R26, R18, R47, R26 ;  /* 0x0000002f121a7223 */ /* 0x000fe4000001001a */
[----:B------:R-:W-:Y:S02]  /*8380*/  FFMA.FTZ R20, R17, R12, R20 ;  /* 0x0000000c11147223 */ /* 0x000fe40000010014 */
[C---:B------:R-:W-:Y:S02]  /*8390*/  FFMA.FTZ R23, R12.reuse, R16, R23 ;  /* 0x000000100c177223 */ /* 0x040fe40000010017 */
[C---:B------:R-:W-:Y:S02]  /*83a0*/  FFMA.FTZ R61, R12.reuse, R30, R61 ;  /* 0x0000001e0c3d7223 */ /* 0x040fe4000001003d */
[----:B------:R-:W-:-:S02]  /*83b0*/  FFMA.FTZ R26, R12, R49, R26 ;  /* 0x000000310c1a7223 */ /* 0x000fc4000001001a */
        /* <DEDUP_REMOVED lines=9> */
[----:B------:R-:W-:-:S03]  /*8450*/  FMUL.FTZ R64, R41, R50 ;  /* 0x0000003229407220 */ /* 0x000fc60000410000 */
[----:B------:R-:W-:Y:S02]  /*8460*/  F2FP.PACK_AB R62, RZ, R62 ;  /* 0x0000003eff3e723e */ /* 0x000fe400000000ff */
[----:B------:R-:W-:Y:S01]  /*8470*/  F2FP.PACK_AB R64, RZ, R64 ;  /* 0x00000040ff40723e */ /* 0x000fe200000000ff */
[----:B0-----:R-:W-:Y:S01]  /*8480*/  HADD2.F32 R59, -RZ, R9.H0_H0 ;  /* 0x20000009ff3b7230 */ /* 0x001fe20000004100 */
[C---:B--2---:R-:W-:Y:S02]  /*8490*/  LOP3.LUT R12, R4.reuse, 0xf000f, RZ, 0xc0, !PT ;  /* 0x000f000f040c7812 */ /* 0x044fe400078ec0ff */
        /* <DEDUP_REMOVED lines=17> */
[----:B------:R-:W-:Y:S01]  /*85b0*/  SHF.R.U32.HI R5, RZ, 0x8, R5 ;  /* 0x00000008ff057819 */ /* 0x000fe20000011605 */
[----:B------:R-:W-:Y:S01]  /*85c0*/  HADD2 R4, R17, -1032, -1032 ;  /* 0xe408e40811047430 */ /* 0x000fe20000000000 */
[----:B------:R-:W-:Y:S01]  /*85d0*/  LOP3.LUT R17, R16, 0x64006400, RZ, 0xfc, !PT ;  /* 0x6400640010117812 */ /* 0x000fe200078efcff */
[--C-:B------:R-:W-:Y:S01]  /*85e0*/  HADD2.F32 R32, -RZ, R23.reuse.H0_H0 ;  /* 0x20000017ff207230 */ /* 0x100fe20000004100 */
[----:B------:R-:W-:Y:S01]  /*85f0*/  LOP3.LUT R35, R22, 0x64006400, RZ, 0xfc, !PT ;  /* 0x6400640016237812 */ /* 0x000fe200078efcff */
[----:B------:R-:W-:Y:S01]  /*8600*/  HADD2.F32 R34, -RZ, R23.H1_H1 ;  /* 0x30000017ff227230 */ /* 0x000fe20000004100 */
[----:B------:R-:W-:Y:S01]  /*8610*/  SHF.R.U32.HI R6, RZ, 0x8, R6 ;  /* 0x00000008ff067819 */ /* 0x000fe20000011606 */
[--C-:B------:R-:W-:Y:S01]  /*8620*/  HADD2.F32 R12, -RZ, R21.reuse.H0_H0 ;  /* 0x20000015ff0c7230 */ /* 0x100fe20000004100 */
[----:B------:R-:W-:Y:S01]  /*8630*/  SHF.R.U32.HI R7, RZ, 0x8, R7 ;  /* 0x00000008ff077819 */ /* 0x000fe20000011607 */
        /* <DEDUP_REMOVED lines=8> */
[----:B------:R-:W-:Y:S01]  /*86c0*/  HADD2.F32 R13, -RZ, R21.H1_H1 ;  /* 0x30000015ff0d7230 */ /* 0x000fe20000004100 */
[C---:B------:R-:W-:Y:S01]  /*86d0*/  FFMA.FTZ R61, R23.reuse, R32, RZ ;  /* 0x00000020173d7223 */ /* 0x040fe200000100ff */
[----:B------:R-:W-:Y:S01]  /*86e0*/  LOP3.LUT R21, R18, 0x64006400, RZ, 0xfc, !PT ;  /* 0x6400640012157812 */ /* 0x000fe200078efcff */
[----:B------:R-:W-:Y:S01]  /*86f0*/  FFMA.FTZ R23, R23, R45, RZ ;  /* 0x0000002d17177223 */ /* 0x000fe200000100ff */
[-C--:B------:R-:W-:Y:S01]  /*8700*/  HFMA2 R28, R35, R0.reuse.H0_H0, -72, -72 ;  /* 0xd480d480231c7431 */ /* 0x080fe20000040000 */
[----:B------:R-:W-:Y:S01]  /*8710*/  LOP3.LUT R6, R6, 0xf000f0, RZ, 0xc0, !PT ;  /* 0x00f000f006067812 */ /* 0x000fe200078ec0ff */
[-C--:B------:R-:W-:Y:S01]  /*8720*/  HFMA2 R17, R17, R0.reuse.H0_H0, -72, -72 ;  /* 0xd480d48011117431 */ /* 0x080fe20000040000 */
[----:B------:R-:W-:Y:S01]  /*8730*/  FFMA.FTZ R16, R8, R38, R23 ;  /* 0x0000002608107223 */ /* 0x000fe20000010017 */
[----:B------:R-:W-:Y:S01]  /*8740*/  LOP3.LUT R23, R20, 0x64006400, RZ, 0xfc, !PT ;  /* 0x6400640014177812 */ /* 0x000fe200078efcff */
[-C--:B------:R-:W-:Y:S01]  /*8750*/  HFMA2 R21, R21, R0.reuse.H0_H0, -72, -72 ;  /* 0xd480d48015157431 */ /* 0x080fe20000040000 */
[----:B------:R-:W-:Y:S01]  /*8760*/  LOP3.LUT R20, R27, 0xf000f, RZ, 0xc0, !PT ;  /* 0x000f000f1b147812 */ /* 0x000fe200078ec0ff */
[----:B------:R-:W-:Y:S01]  /*8770*/  FFMA.FTZ R60, R13, R8, R60 ;  /* 0x000000080d3c7223 */ /* 0x000fe2000001003c */
[----:B------:R-:W-:Y:S01]  /*8780*/  LOP3.LUT R7, R7, 0xf000f0, RZ, 0xc0, !PT ;  /* 0x00f000f007077812 */ /* 0x000fe200078ec0ff */
[----:B------:R-:W-:Y:S01]  /*8790*/  HFMA2 R23, R23, R0.H0_H0, -72, -72 ;  /* 0xd480d48017177431 */ /* 0x000fe20000040000 */
        /* <DEDUP_REMOVED lines=21> */
[----:B------:R-:W-:-:S02]  /*88f0*/  HADD2 R47, R28, -1032, -1032 ;  /* 0xe408e4081c2f7430 */ /* 0x000fc40000000000 */
[--C-:B------:R-:W-:Y:S02]  /*8900*/  HADD2.F32 R27, -RZ, R46.reuse.H0_H0 ;  /* 0x2000002eff1b7230 */ /* 0x100fe40000004100 */
[----:B------:R-:W-:Y:S01]  /*8910*/  HADD2.F32 R28, -RZ, R46.H1_H1 ;  /* 0x3000002eff1c7230 */ /* 0x000fe20000004100 */
[----:B------:R-:W-:Y:S01]  /*8920*/  LOP3.LUT R46, R5, 0xf000f0, RZ, 0xc0, !PT ;  /* 0x00f000f0052e7812 */ /* 0x000fe200078ec0ff */
[----:B------:R-:W-:Y:S01]  /*8930*/  HADD2 R53, R37, -1032, -1032 ;  /* 0xe408e40825357430 */ /* 0x000fe20000000000 */
[----:B------:R-:W-:Y:S01]  /*8940*/  LOP3.LUT R5, R35, 0x64006400, RZ, 0xfc, !PT ;  /* 0x6400640023057812 */ /* 0x000fe200078efcff */
[----:B------:R-:W-:Y:S01]  /*8950*/  HADD2.F32 R8, -RZ, R17.H0_H0 ;  /* 0x20000011ff087230 */ /* 0x000fe20000004100 */
[----:B------:R-:W-:Y:S01]  /*8960*/  LOP3.LUT R49, R46, 0x64006400, RZ, 0xfc, !PT ;  /* 0x640064002e317812 */ /* 0x000fe200078efcff */
[-C--:B------:R-:W-:Y:S02]  /*8970*/  HFMA2 R7, R7, R0.reuse.H0_H0, -72, -72 ;  /* 0xd480d48007077431 */ /* 0x080fe40000040000 */
[-C--:B------:R-:W-:Y:S01]  /*8980*/  HFMA2 R52, R5, R0.reuse.H0_H0, -72, -72 ;  /* 0xd480d48005347431 */ /* 0x080fe20000040000 */
[----:B------:R-:W-:Y:S01]  /*8990*/  LOP3.LUT R5, R6, 0x64006400, RZ, 0xfc, !PT ;  /* 0x6400640006057812 */ /* 0x000fe200078efcff */
[----:B------:R-:W-:Y:S01]  /*89a0*/  HFMA2 R49, R49, R0.H0_H0, -72, -72 ;  /* 0xd480d48031317431 */ /* 0x000fe20000040000 */
[----:B------:R-:W-:Y:S01]  /*89b0*/  FFMA.FTZ R60, R8, R59, R60 ;  /* 0x0000003b083c7223 */ /* 0x000fe2000001003c */
[----:B------:R-:W-:-:S02]  /*89c0*/  HADD2.F32 R35, -RZ, R47.H0_H0 ;  /* 0x2000002fff237230 */ /* 0x000fc40000004100 */
[----:B------:R-:W-:Y:S02]  /*89d0*/  HFMA2 R5, R5, R0.H0_H0, -72, -72 ;  /* 0xd480d48005057431 */ /* 0x000fe40000040000 */
[----:B------:R-:W-:Y:S02]  /*89e0*/  HADD2.F32 R37, -RZ, R47.H1_H1 ;  /* 0x3000002fff257230 */ /* 0x000fe40000004100 */
[--C-:B------:R-:W-:Y:S02]  /*89f0*/  HADD2.F32 R47, -RZ, R53.reuse.H0_H0 ;  /* 0x20000035ff2f7230 */ /* 0x100fe40000004100 */
[----:B------:R-:W-:Y:S02]  /*8a00*/  HADD2.F32 R46, -RZ, R53.H1_H1 ;  /* 0x30000035ff2e7230 */ /* 0x000fe40000004100 */
[----:B------:R-:W-:Y:S02]  /*8a10*/  HADD2.F32 R54, -RZ, R52.H0_H0 ;  /* 0x20000034ff367230 */ /* 0x000fe40000004100 */
[----:B------:R-:W-:-:S02]  /*8a20*/  HADD2.F32 R53, -RZ, R49.H0_H0 ;  /* 0x20000031ff357230 */ /* 0x000fc40000004100 */
[----:B------:R-:W-:Y:S02]  /*8a30*/  HADD2.F32 R17, -RZ, R17.H1_H1 ;  /* 0x30000011ff117230 */ /* 0x000fe40000004100 */
[----:B------:R-:W-:Y:S02]  /*8a40*/  HADD2.F32 R52, -RZ, R52.H1_H1 ;  /* 0x30000034ff347230 */ /* 0x000fe40000004100 */
[----:B------:R-:W-:Y:S02]  /*8a50*/  HADD2.F32 R49, -RZ, R49.H1_H1 ;  /* 0x30000031ff317230 */ /* 0x000fe40000004100 */
[--C-:B------:R-:W-:Y:S02]  /*8a60*/  HADD2.F32 R51, -RZ, R5.reuse.H0_H0 ;  /* 0x20000005ff337230 */ /* 0x100fe40000004100 */
[----:B------:R-:W-:Y:S02]  /*8a70*/  HADD2.F32 R50, -RZ, R5.H1_H1 ;  /* 0x30000005ff327230 */ /* 0x000fe40000004100 */
[----:B------:R-:W-:-:S02]  /*8a80*/  HADD2.F32 R56, -RZ, R7.H0_H0 ;  /* 0x20000007ff387230 */ /* 0x000fc40000004100 */
[----:B------:R-:W-:Y:S01]  /*8a90*/  HADD2.F32 R55, -RZ, R7.H1_H1 ;  /* 0x30000007ff377230 */ /* 0x000fe20000004100 */
        /* <DEDUP_REMOVED lines=12> */
[----:B-1----:R-:W-:Y:S01]  /*8b60*/  HADD2.F32 R12, -RZ, R7.H1_H1 ;  /* 0x30000007ff0c7230 */ /* 0x002fe20000004100 */
        /* <DEDUP_REMOVED lines=14> */
[----:B------:R-:W-:Y:S01]  /*8c50*/  HADD2.F32 R6, -RZ, R7.H0_H0 ;  /* 0x20000007ff067230 */ /* 0x000fe20000004100 */
        /* <DEDUP_REMOVED lines=27> */
.L_x_3071:
[----:B------:R0:W2:Y:S01]  /*8e10*/  LDG.E.128.CONSTANT R4, [R2.64] ;  /* 0x0000000602047981 */ /* 0x0000a2000c1e9d00 */
[----:B------:R-:W-:Y:S01]  /*8e20*/  HADD2.F32 R31, -RZ, R9.H1_H1 ;  /* 0x30000009ff1f7230 */ /* 0x000fe20000004100 */
[----:B------:R-:W-:Y:S01]  /*8e30*/  FFMA.FTZ R16, R59, R21, R16 ;  /* 0x000000153b107223 */ /* 0x000fe20000010010 */
[----:B------:R-:W-:Y:S01]  /*8e40*/  HADD2 R14, R62.H0_H0, R14.H0_H0 ;  /* 0x2000000e3e0e7230 */ /* 0x000fe20000000800 */
[----:B------:R-:W0:Y:S01]  /*8e50*/  LDS.64 R12, [UR4+0x28] ;  /* 0x00002804ff0c7984 */ /* 0x000e220008000a00 */
[----:B------:R-:W-:Y:S01]  /*8e60*/  FMUL.FTZ R33, R40, R33 ;  /* 0x0000002128217220 */ /* 0x000fe20000410000 */
[----:B------:R-:W-:Y:S01]  /*8e70*/  HADD2 R15, R64.H0_H0, R15.H0_H0 ;  /* 0x2000000f400f7230 */ /* 0x000fe20000000800 */
[----:B------:R-:W-:Y:S01]  /*8e80*/  FFMA.FTZ R60, R17, R31, R60 ;  /* 0x0000001f113c7223 */ /* 0x000fe2000001003c */
[----:B------:R-:W1:Y:S01]  /*8e90*/  LDS.64 R8, [UR4+0x30] ;  /* 0x00003004ff087984 */ /* 0x000e620008000a00 */
[C---:B------:R-:W-:Y:S01]  /*8ea0*/  FFMA.FTZ R63, R31.reuse, R18, R63 ;  /* 0x000000121f3f7223 */ /* 0x040fe2000001003f */
[----:B------:R-:W-:Y:S01]  /*8eb0*/  F2FP.PACK_AB R33, RZ, R33 ;  /* 0x00000021ff21723e */ /* 0x000fe200000000ff */
[----:B------:R-:W-:-:S02]  /*8ec0*/  FFMA.FTZ R61, R31, R20, R61 ;  /* 0x000000141f3d7223 */ /* 0x000fc4000001003d */
[----:B------:R-:W-:Y:S02]  /*8ed0*/  FFMA.FTZ R22, R31, R22, R16 ;  /* 0x000000161f167223 */ /* 0x000fe40000010010 */
[----:B------:R-:W-:Y:S01]  /*8ee0*/  HADD2 R10, R33.H0_H0, R10.H0_H0 ;  /* 0x2000000a210a7230 */ /* 0x000fe20000000800 */
[----:B------:R-:W-:-:S05]  /*8ef0*/  FMUL.FTZ R48, R39, R48 ;  /* 0x0000003027307220 */ /* 0x000fca0000410000 */
[----:B------:R-:W-:-:S05]  /*8f00*/  F2FP.PACK_AB R48, RZ, R48 ;  /* 0x00000030ff30723e */ /* 0x000fca00000000ff */
[----:B------:R-:W-:Y:S02]  /*8f10*/  HADD2 R11, R48.H0_H0, R11.H0_H0 ;  /* 0x2000000b300b7230 */ /* 0x000fe40000000800 */
[--C-:B0-----:R-:W-:Y:S02]  /*8f20*/  HADD2.F32 R2, -RZ, R12.reuse.H0_H0 ;  /* 0x2000000cff027230 */ /* 0x101fe40000004100 */
[----:B------:R-:W-:Y:S02]  /*8f30*/  HADD2.F32 R3, -RZ, R12.H1_H1 ;  /* 0x3000000cff037230 */ /* 0x000fe40000004100 */
[--C-:B------:R-:W-:Y:S01]  /*8f40*/  HADD2.F32 R12, -RZ, R13.reuse.H0_H0 ;  /* 0x2000000dff0c7230 */ /* 0x100fe20000004100 */
[----:B------:R-:W-:Y:S01]  /*8f50*/  FFMA.FTZ R60, R23, R2, R60 ;  /* 0x00000002173c7223 */ /* 0x000fe2000001003c */
[----:B------:R-:W-:Y:S01]  /*8f60*/  HADD2.F32 R18, -RZ, R13.H1_H1 ;  /* 0x3000000dff127230 */ /* 0x000fe20000004100 */
[C---:B------:R-:W-:Y:S01]  /*8f70*/  FFMA.FTZ R63, R2.reuse, R27, R63 ;  /* 0x0000001b023f7223 */ /* 0x040fe2000001003f */
[--C-:B-1----:R-:W-:Y:S01]  /*8f80*/  HADD2.F32 R32, -RZ, R8.reuse.H0_H0 ;  /* 0x20000008ff207230 */ /* 0x102fe20000004100 */
        /* <DEDUP_REMOVED lines=8> */
[----:B------:R-:W-:Y:S02]  /*9010*/  FFMA.FTZ R13, R54, R12, R13 ;  /* 0x0000000c360d7223 */ /* 0x000fe4000001000d */
[C---:B------:R-:W-:Y:S02]  /*9020*/  FFMA.FTZ R16, R12.reuse, R53, R63 ;  /* 0x000000350c107223 */ /* 0x040fe4000001003f */
[C---:B------:R-:W-:Y:S01]  /*9030*/  FFMA.FTZ R17, R12.reuse, R51, R37 ;  /* 0x000000330c117223 */ /* 0x040fe20000010025 */
[----:B------:R-:W-:Y:S01]  /*9040*/  HADD2.F32 R37, -RZ, R9.H0_H0 ;  /* 0x20000009ff257230 */ /* 0x000fe20000004100 */
        /* <DEDUP_REMOVED lines=8> */
[----:B------:R-:W-:-:S04]  /*90d0*/  F2FP.PACK_AB R13, RZ, R13 ;  /* 0x0000000dff0d723e */ /* 0x000fc800000000ff */
[----:B------:R-:W-:Y:S01]  /*90e0*/  F2FP.PACK_AB R12, RZ, R12 ;  /* 0x0000000cff0c723e */ /* 0x000fe200000000ff */
[----:B------:R-:W-:-:S04]  /*90f0*/  HADD2 R13, R13.H0_H0, R14.H0_H0 ;  /* 0x2000000e0d0d7230 */ /* 0x000fc80000000800 */
[----:B------:R-:W-:Y:S01]  /*9100*/  HADD2 R11, R12.H0_H0, R11.H0_H0 ;  /* 0x2000000b0c0b7230 */ /* 0x000fe20000000800 */
[----:B--2---:R-:W-:Y:S02]  /*9110*/  LOP3.LUT R2, R4, 0xf000f, RZ, 0xc0, !PT ;  /* 0x000f000f04027812 */ /* 0x004fe400078ec0ff */
[C---:B------:R-:W-:Y:S02]  /*9120*/  LOP3.LUT R3, R5.reuse, 0xf000f, RZ, 0xc0, !PT ;  /* 0x000f000f05037812 */ /* 0x040fe400078ec0ff */
        /* <DEDUP_REMOVED lines=22> */
[--C-:B------:R-:W-:Y:S01]  /*9290*/  HADD2.F32 R8, -RZ, R9.reuse.H0_H0 ;  /* 0x20000009ff087230 */ /* 0x100fe20000004100 */
[----:B------:R-:W-:Y:S01]  /*92a0*/  LOP3.LUT R31, R28, 0x64006400, RZ, 0xfc, !PT ;  /* 0x640064001c1f7812 */ /* 0x000fe200078efcff */
[----:B------:R-:W-:Y:S01]  /*92b0*/  HADD2.F32 R18, -RZ, R20.H0_H0 ;  /* 0x20000014ff127230 */ /* 0x000fe20000004100 */
[----:B------:R-:W-:Y:S01]  /*92c0*/  SHF.R.U32.HI R4, RZ, 0x8, R4 ;  /* 0x00000008ff047819 */ /* 0x000fe20000011604 */
        /* <DEDUP_REMOVED lines=12> */
[----:B------:R-:W-:Y:S01]  /*9390*/  HADD2.F32 R23, -RZ, R48.H0_H0 ;  /* 0x20000030ff177230 */ /* 0x000fe20000004100 */
[C---:B------:R-:W-:Y:S01]  /*93a0*/  FFMA.FTZ R47, R33.reuse, R20, R28 ;  /* 0x00000014212f7223 */ /* 0x040fe2000001001c */
[----:B------:R-:W-:Y:S01]  /*93b0*/  HFMA2 R28, R27, R0.H0_H0, -72, -72 ;  /* 0xd480d4801b1c7431 */ /* 0x000fe20000040000 */
[----:B------:R-:W-:Y:S01]  /*93c0*/  FFMA.FTZ R49, R33, R22, R32 ;  /* 0x0000001621317223 */ /* 0x000fe20000010020 */
[----:B------:R-:W-:Y:S01]  /*93d0*/  LOP3.LUT R33, R30, 0x64006400, RZ, 0xfc, !PT ;  /* 0x640064001e217812 */ /* 0x000fe200078efcff */
[----:B------:R-:W-:Y:S01]  /*93e0*/  HADD2.F32 R30, -RZ, R31.H0_H0 ;  /* 0x2000001fff1e7230 */ /* 0x000fe20000004100 */
[----:B------:R-:W-:Y:S01]  /*93f0*/  FFMA.FTZ R38, R23, R37, R38 ;  /* 0x0000002517267223 */ /* 0x000fe20000010026 */
[----:B------:R-:W-:-:S02]  /*9400*/  HADD2.F32 R27, -RZ, R28.H0_H0 ;  /* 0x2000001cff1b7230 */ /* 0x000fc40000004100 */
[----:B------:R-:W-:Y:S02]  /*9410*/  HFMA2 R33, R33, R0.H0_H0, -72, -72 ;  /* 0xd480d48021217431 */ /* 0x000fe40000040000 */
[----:B------:R-:W-:Y:S01]  /*9420*/  HADD2.F32 R26, -RZ, R48.H1_H1 ;  /* 0x30000030ff1a7230 */ /* 0x000fe20000004100 */
[C---:B------:R-:W-:Y:S01]  /*9430*/  FFMA.FTZ R46, R37.reuse, R27, R46 ;  /* 0x0000001b252e7223 */ /* 0x040fe2000001002e */
[----:B------:R-:W-:Y:S01]  /*9440*/  HADD2.F32 R28, -RZ, R28.H1_H1 ;  /* 0x3000001cff1c7230 */ /* 0x000fe20000004100 */
        /* <DEDUP_REMOVED lines=46> */
[----:B------:R-:W-:Y:S01]  /*9730*/  FFMA.FTZ R55, R50, R54, R55 ;  /* 0x0000003632377223 */ /* 0x000fe20000010037 */
[----:B------:R-:W-:Y:S01]  /*9740*/  HFMA2 R37, R37, R0.H0_H0, -72, -72 ;  /* 0xd480d48025257431 */ /* 0x000fe20000040000 */
[----:B------:R-:W-:Y:S01]  /*9750*/  FFMA.FTZ R57, R54, R34, R57 ;  /* 0x0000002236397223 */ /* 0x000fe20000010039 */
[----:B------:R-:W-:-:S02]  /*9760*/  HADD2.F32 R38, -RZ, R3.H0_H0 ;  /* 0x20000003ff267230 */ /* 0x000fc40000004100 */
[----:B------:R-:W-:Y:S02]  /*9770*/  HADD2.F32 R53, -RZ, R60.H1_H1 ;  /* 0x3000003cff357230 */ /* 0x000fe40000004100 */
[----:B------:R-:W-:Y:S02]  /*9780*/  HADD2.F32 R51, -RZ, R59.H0_H0 ;  /* 0x2000003bff337230 */ /* 0x000fe40000004100 */
[--C-:B------:R-:W-:Y:S01]  /*9790*/  HADD2.F32 R52, -RZ, R2.reuse.H0_H0 ;  /* 0x20000002ff347230 */ /* 0x100fe20000004100 */
        /* <DEDUP_REMOVED lines=8> */
[----:B------:R-:W-:Y:S01]  /*9820*/  FMUL.FTZ R2, R41, R16 ;  /* 0x0000001029027220 */ /* 0x000fe20000410000 */
[----:B------:R-:W-:Y:S01]  /*9830*/  HADD2.F32 R54, -RZ, R59.H1_H1 ;  /* 0x3000003bff367230 */ /* 0x000fe20000004100 */
[----:B------:R-:W-:Y:S01]  /*9840*/  FFMA.FTZ R38, R38, R0, R5 ;  /* 0x0000000026267223 */ /* 0x000fe20000010005 */
[----:B------:R-:W-:Y:S01]  /*9850*/  HADD2.F32 R58, -RZ, R37.H1_H1 ;  /* 0x30000025ff3a7230 */ /* 0x000fe20000004100 */
[----:B------:R-:W-:Y:S01]  /*9860*/  FFMA.FTZ R55, R56, R3, R55 ;  /* 0x0000000338377223 */ /* 0x000fe20000010037 */
[----:B------:R-:W-:Y:S01]  /*9870*/  HADD2.F32 R16, -RZ, R61.H1_H1 ;  /* 0x3000003dff107230 */ /* 0x000fe20000004100 */
[C---:B------:R-:W-:Y:S01]  /*9880*/  FFMA.FTZ R4, R3.reuse, R54, R4 ;  /* 0x0000003603047223 */ /* 0x040fe20000010004 */
[----:B------:R-:W-:Y:S01]  /*9890*/  F2FP.PACK_AB R2, RZ, R2 ;  /* 0x00000002ff02723e */ /* 0x000fe200000000ff */
[C---:B------:R-:W-:Y:S01]  /*98a0*/  FFMA.FTZ R57, R3.reuse, R58, R57 ;  /* 0x0000003a03397223 */ /* 0x040fe20000010039 */
[----:B------:R-:W-:Y:S01]  /*98b0*/  F2FP.PACK_AB R5, RZ, R17 ;  /* 0x00000011ff05723e */ /* 0x000fe200000000ff */
[----:B------:R-:W-:-:S02]  /*98c0*/  FFMA.FTZ R38, R3, R16, R38 ;  /* 0x0000001003267223 */ /* 0x000fc40000010026 */
[----:B------:R-:W-:Y:S01]  /*98d0*/  FMUL.FTZ R55, R42, R55 ;  /* 0x000000372a377220 */ /* 0x000fe20000410000 */
[----:B------:R-:W-:Y:S01]  /*98e0*/  HADD2 R2, R2.H0_H0, R15.H0_H0 ;  /* 0x2000000f02027230 */ /* 0x000fe20000000800 */
[----:B------:R-:W-:Y:S01]  /*98f0*/  FMUL.FTZ R4, R41, R4 ;  /* 0x0000000429047220 */ /* 0x000fe20000410000 */
[----:B------:R-:W-:Y:S01]  /*9900*/  HADD2 R5, R5.H0_H0, R10.H0_H0 ;  /* 0x2000000a05057230 */ /* 0x000fe20000000800 */
[----:B------:R-:W-:Y:S01]  /*9910*/  FMUL.FTZ R57, R40, R57 ;  /* 0x0000003928397220 */ /* 0x000fe20000410000 */
[----:B------:R-:W-:Y:S01]  /*9920*/  F2FP.PACK_AB R55, RZ, R55 ;  /* 0x00000037ff37723e */ /* 0x000fe200000000ff */
[----:B------:R-:W-:Y:S01]  /*9930*/  FMUL.FTZ R38, R39, R38 ;  /* 0x0000002627267220 */ /* 0x000fe20000410000 */
[----:B------:R-:W-:Y:S02]  /*9940*/  F2FP.PACK_AB R4, RZ, R4 ;  /* 0x00000004ff04723e */ /* 0x000fe400000000ff */
[----:B------:R-:W-:Y:S02]  /*9950*/  F2FP.PACK_AB R57, RZ, R57 ;  /* 0x00000039ff39723e */ /* 0x000fe400000000ff */
[----:B------:R-:W-:-:S02]  /*9960*/  F2FP.PACK_AB R38, RZ, R38 ;  /* 0x00000026ff26723e */ /* 0x000fc400000000ff */
[----:B------:R-:W-:Y:S02]  /*9970*/  PRMT R55, R55, 0x5410, R4 ;  /* 0x0000541037377816 */ /* 0x000fe40000000004 */
[----:B------:R-:W-:Y:S02]  /*9980*/  PRMT R13, R13, 0x5410, R2 ;  /* 0x000054100d0d7816 */ /* 0x000fe40000000002 */
[----:B------:R-:W-:Y:S02]  /*9990*/  PRMT R57, R57, 0x5410, R38 ;  /* 0x0000541039397816 */ /* 0x000fe40000000026 */
[----:B------:R-:W-:Y:S02]  /*99a0*/  PRMT R5, R5, 0x5410, R11 ;  /* 0x0000541005057816 */ /* 0x000fe4000000000b */
[----:B------:R-:W-:-:S03]  /*99b0*/  HFMA2.MMA R38, R55, 1, 1, R13 ;  /* 0x3c003c0037267835 */ /* 0x000fc6000000000d */
        /* <DEDUP_REMOVED lines=56> */
.L_x_3068:
[----:B------:R-:W-:Y:S01]  /*9d40*/  IADD3 R29, R29, 0x20, RZ ;  /* 0x000000201d1d7810 */ /* 0x000fe20007ffe0ff */
[----:B0-----:R-:W-:Y:S01]  /*9d50*/  IMAD.MOV.U32 R3, RZ, RZ, c[0x0][0x18c] ;  /* 0x00006300ff037624 */ /* 0x001fe200078e00ff */
[----:B------:R-:W-:Y:S02]  /*9d60*/  UIADD3 UR4, UR4, 0x40, URZ ;  /* 0x0000004004047890 */ /* 0x000fe4000fffe03f */
[----:B------:R-:W-:Y:S01]  /*9d70*/  ISETP.GE.AND P0, PT, R29, c[0x0][0x1b4], PT ;  /* 0x00006d001d007a0c */ /* 0x000fe20003f06270 */
[----:B------:R-:W-:Y:S01]  /*9d80*/  IMAD.WIDE R24, R3, 0x10, R24 ;  /* 0x0000001003187825 */ /* 0x000fe200078e0218 */
[----:B------:R-:W-:-:S13]  /*9d90*/  ISETP.LT.AND P2, PT, R29, R44, PT ;  /* 0x0000002c1d00720c */ /* 0x000fda0003f41270 */
[----:B------:R-:W-:Y:S05]  /*9da0*/  @!P0 BRA P2, `(.L_x_3072) ;  /* 0xffffce8000008947 */ /* 0x000fea000103ffff */
.L_x_3067:
        /* <DEDUP_REMOVED lines=16> */
.L_x_3076:
[----:B------:R-:W0:Y:S02]  /*9eb0*/  LDS R6, [R4] ;  /* 0x0000000004067984 */ /* 0x000e240000000800 */
[----:B0-----:R-:W-:-:S10]  /*9ec0*/  HFMA2.MMA R7, R6, 1, 1, R38 ;  /* 0x3c003c0006077835 */ /* 0x001fd40000000026 */
[----:B------:R-:W0:Y:S02]  /*9ed0*/  ATOMS.CAST.SPIN R7, [R4], R6, R7 ;  /* 0x000000060407738d */ /* 0x000e240001800007 */
[----:B0-----:R-:W-:-:S13]  /*9ee0*/  ISETP.EQ.U32.AND P0, PT, R7, 0x1, PT ;  /* 0x000000010700780c */ /* 0x001fda0003f02070 */
[----:B------:R-:W-:Y:S05]  /*9ef0*/  @!P0 BRA `(.L_x_3076) ;  /* 0xffffffb000008947 */ /* 0x000fea000383ffff */
[----:B------:R-:W-:Y:S05]  /*9f00*/  BRA `(.L_x_3074) ;  /* 0x0000003000007947 */ /* 0x000fea0003800000 */
.L_x_3075:
[----:B------:R-:W2:Y:S02]  /*9f10*/  LD.E R4, [R2.64] ;  /* 0x0000000602047980 */ /* 0x000ea4000c101900 */
[----:B--2---:R-:W-:-:S05]  /*9f20*/  IMAD.IADD R5, R38, 0x1, R4 ;  /* 0x0000000126057824 */ /* 0x004fca00078e0204 */
[----:B------:R0:W-:Y:S02]  /*9f30*/  ST.E [R2.64], R5 ;  /* 0x0000000502007985 */ /* 0x0001e4000c101906 */
.L_x_3074:
[----:B------:R-:W-:Y:S05]  /*9f40*/  BSYNC B0 ;  /* 0x0000000000007941 */ /* 0x000fea0003800000 */
.L_x_3073:
[----:B------:R-:W2:Y:S01]  /*9f50*/  ATOM.E.ADD.F16x2.RN.STRONG.GPU P0, RZ, [R2.64+0x4], R37 ;  /* 0x0000042502ff798a */ /* 0x000ea2000810e9c6 */
[----:B------:R-:W-:Y:S01]  /*9f60*/  BSSY B0, `(.L_x_3077) ;  /* 0x000000f000007945 */ /* 0x000fe20003800000 */
[----:B--2---:R-:W-:Y:S05]  /*9f70*/  @P0 BRA `(.L_x_3078) ;  /* 0x000000d000000947 */ /* 0x004fea0003800000 */
[----:B------:R-:W1:Y:S02]  /*9f80*/  QSPC.E.S P0, RZ, [R2+0x4] ;  /* 0x0000040002ff73aa */ /* 0x000e640000000500 */
[----:B-1----:R-:W-:Y:S05]  /*9f90*/  @!P0 BRA `(.L_x_3079) ;  /* 0x0000008000008947 */ /* 0x002fea0003800000 */
[----:B0-----:R-:W-:-:S04]  /*9fa0*/  IADD3 R2, R2, 0x4, RZ ;  /* 0x0000000402027810 */ /* 0x001fc80007ffe0ff */
[----:B------:R-:W-:-:S05]  /*9fb0*/  LOP3.LUT R2, R2, 0xffffff, RZ, 0xc0, !PT ;  /* 0x00ffffff02027812 */ /* 0x000fca00078ec0ff */
.L_x_3080:
[----:B------:R-:W0:Y:S02]  /*9fc0*/  LDS R4, [R2] ;  /* 0x0000000002047984 */ /* 0x000e240000000800 */
[----:B0-----:R-:W-:-:S06]  /*9fd0*/  HADD2 R5, R4, R37 ;  /* 0x0000002504057230 */ /* 0x001fcc0000000000 */
[----:B------:R-:W0:Y:S02]  /*9fe0*/  ATOMS.CAST.SPIN R5, [R2], R4, R5 ;  /* 0x000000040205738d */ /* 0x000e240001800005 */
[----:B0-----:R-:W-:-:S13]  /*9ff0*/  ISETP.EQ.U32.AND P0, PT, R5, 0x1, PT ;  /* 0x000000010500780c */ /* 0x001fda0003f02070 */
[----:B------:R-:W-:Y:S05]  /*a000*/  @!P0 BRA `(.L_x_3080) ;  /* 0xffffffb000008947 */ /* 0x000fea000383ffff */
[----:B------:R-:W-:Y:S05]  /*a010*/  BRA `(.L_x_3078) ;  /* 0x0000003000007947 */ /* 0x000fea0003800000 */
.L_x_3079:
[----:B------:R-:W2:Y:S02]  /*a020*/  LD.E R4, [R2.64+0x4] ;  /* 0x0000040602047980 */ /* 0x000ea4000c101900 */
[----:B0-2---:R-:W-:-:S05]  /*a030*/  IMAD.IADD R5, R37, 0x1, R4 ;  /* 0x0000000125057824 */ /* 0x005fca00078e0204 */
[----:B------:R0:W-:Y:S02]  /*a040*/  ST.E [R2.64+0x4], R5 ;  /* 0x0000040502007985 */ /* 0x0001e4000c101906 */
.L_x_3078:
[----:B------:R-:W-:Y:S05]  /*a050*/  BSYNC B0 ;  /* 0x0000000000007941 */ /* 0x000fea0003800000 */
.L_x_3077:
        /* <DEDUP_REMOVED lines=10> */
.L_x_3084:
[----:B------:R-:W0:Y:S02]  /*a100*/  LDS R4, [R0] ;  /* 0x0000000000047984 */ /* 0x000e240000000800 */
[----:B0-----:R-:W-:-:S10]  /*a110*/  HFMA2.MMA R5, R4, 1, 1, R36 ;  /* 0x3c003c0004057835 */ /* 0x001fd40000000024 */
[----:B------:R-:W0:Y:S02]  /*a120*/  ATOMS.CAST.SPIN R5, [R0], R4, R5 ;  /* 0x000000040005738d */ /* 0x000e240001800005 */
[----:B0-----:R-:W-:-:S13]  /*a130*/  ISETP.EQ.U32.AND P0, PT, R5, 0x1, PT ;  /* 0x000000010500780c */ /* 0x001fda0003f02070 */
[----:B------:R-:W-:Y:S05]  /*a140*/  @!P0 BRA `(.L_x_3084) ;  /* 0xffffffb000008947 */ /* 0x000fea000383ffff */
[----:B------:R-:W-:Y:S05]  /*a150*/  BRA `(.L_x_3082) ;  /* 0x0000003000007947 */ /* 0x000fea0003800000 */
.L_x_3083:
[----:B------:R-:W2:Y:S02]  /*a160*/  LD.E R0, [R2.64] ;  /* 0x0000000602007980 */ /* 0x000ea4000c101900 */
[----:B--2---:R-:W-:-:S05]  /*a170*/  IMAD.IADD R5, R36, 0x1, R0 ;  /* 0x0000000124057824 */ /* 0x004fca00078e0200 */
[----:B------:R0:W-:Y:S02]  /*a180*/  ST.E [R2.64], R5 ;  /* 0x0000000502007985 */ /* 0x0001e4000c101906 */
.L_x_3082:
[----:B------:R-:W-:Y:S05]  /*a190*/  BSYNC B0 ;  /* 0x0000000000007941 */ /* 0x000fea0003800000 */
.L_x_3081:
[----:B------:R-:W2:Y:S02]  /*a1a0*/  ATOM.E.ADD.F16x2.RN.STRONG.GPU P0, RZ, [R2.64+0x4], R19 ;  /* 0x0000041302ff798a */ /* 0x000ea4000810e9c6 */
[----:B--2---:R-:W-:Y:S05]  /*a1b0*/  @P0 EXIT ;  /* 0x000000000000094d */ /* 0x004fea0003800000 */
[----:B------:R-:W1:Y:S02]  /*a1c0*/  QSPC.E.S P0, RZ, [R2+0x4] ;  /* 0x0000040002ff73aa */ /* 0x000e640000000500 */
[----:B-1----:R-:W-:Y:S05]  /*a1d0*/  @!P0 BRA `(.L_x_3085) ;  /* 0x0000008000008947 */ /* 0x002fea0003800000 */
[----:B0-----:R-:W-:-:S04]  /*a1e0*/  IADD3 R2, R2, 0x4, RZ ;  /* 0x0000000402027810 */ /* 0x001fc80007ffe0ff */
[----:B------:R-:W-:-:S05]  /*a1f0*/  LOP3.LUT R2, R2, 0xffffff, RZ, 0xc0, !PT ;  /* 0x00ffffff02027812 */ /* 0x000fca00078ec0ff */
.L_x_3086:
[----:B------:R-:W0:Y:S02]  /*a200*/  LDS R4, [R2] ;  /* 0x0000000002047984 */ /* 0x000e240000000800 */
[----:B0-----:R-:W-:-:S06]  /*a210*/  HADD2 R5, R4, R19 ;  /* 0x0000001304057230 */ /* 0x001fcc0000000000 */
[----:B------:R-:W0:Y:S02]  /*a220*/  ATOMS.CAST.SPIN R5, [R2], R4, R5 ;  /* 0x000000040205738d */ /* 0x000e240001800005 */
[----:B0-----:R-:W-:-:S13]  /*a230*/  ISETP.EQ.U32.AND P0, PT, R5, 0x1, PT ;  /* 0x000000010500780c */ /* 0x001fda0003f02070 */
[----:B------:R-:W-:Y:S05]  /*a240*/  @!P0 BRA `(.L_x_3086) ;  /* 0xffffffb000008947 */ /* 0x000fea000383ffff */
[----:B------:R-:W-:Y:S05]  /*a250*/  EXIT ;  /* 0x000000000000794d */ /* 0x000fea0003800000 */
.L_x_3085:
[----:B------:R-:W2:Y:S02]  /*a260*/  LD.E R0, [R2.64+0x4] ;  /* 0x0000040602007980 */ /* 0x000ea4000c101900 */
[----:B0-2---:R-:W-:-:S05]  /*a270*/  IMAD.IADD R5, R19, 0x1, R0 ;  /* 0x0000000113057824 */ /* 0x005fca00078e0200 */
[----:B------:R-:W-:Y:S01]  /*a280*/  ST.E [R2.64+0x4], R5 ;  /* 0x0000040502007985 */ /* 0x000fe2000c101906 */
[----:B------:R-:W-:Y:S05]  /*a290*/  EXIT ;  /* 0x000000000000794d */ /* 0x000fea0003800000 */
.L_x_3087:
        /* <DEDUP_REMOVED lines=14> */
.L_x_3776:


//--------------------- .text._Z23gemm_half_q_half_kernelILi2ELi140ELb0ELb0ELi32EEvPK6__halfPKjS4_S2_PS0_iiiiPKtS7_iiiiiibS2_i --------------------------
	.section	.text._Z23gemm_half_q_half_kernelILi2ELi140ELb0ELb0ELi32EEvPK6__halfPKjS4_S2_PS0_iiiiPKtS7_iiiiiibS2_i,"ax",@progbits
	.sectioninfo	@"SHI_REGISTERS=108"
	.align	128
        .global         _Z23gemm_half_q_half_kernelILi2ELi140ELb0ELb0ELi32EEvPK6__halfPKjS4_S2_PS0_iiiiPKtS7_iiiiiibS2_i
        .type           _Z23gemm_half_q_half_kernelILi2ELi140ELb0ELb0ELi32EEvPK6__halfPKjS4_S2_PS0_iiiiPKtS7_iiiiiibS2_i,@function
        .size           _Z23gemm_half_q_half_kernelILi2ELi140ELb0ELb0ELi32EEvPK6__halfPKjS4_S2_PS0_iiiiPKtS7_iiiiiibS2_i,(.L_x_3777 - _Z23gemm_half_q_half_kernelILi2ELi140ELb0ELb0ELi32EEvPK6__halfPKjS4_S2_PS0_iiiiPKtS7_iiiiiibS2_i)
        .other          _Z23gemm_half_q_half_kernelILi2ELi140ELb0ELb0ELi32EEvPK6__halfPKjS4_S2_PS0_iiiiPKtS7_iiiiiibS2_i,@"STO_CUDA_ENTRY STV_DEFAULT"
_Z23gemm_half_q_half_kernelILi2ELi140ELb0ELb0ELi32EEvPK6__halfPKjS4_S2_PS0_iiiiPKtS7_iiiiiibS2_i:
.text._Z23gemm_half_q_half_kernelILi2ELi140ELb0ELb0ELi32EEvPK6__halfPKjS4_S2_PS0_iiiiPKtS7_iiiiiibS2_i:
        /* <DEDUP_REMOVED lines=39> */
.L_x_3092:
        /* <DEDUP_REMOVED lines=17> */
.L_x_3091:
        /* <DEDUP_REMOVED lines=17> */
.L_x_3090:
        /* <DEDUP_REMOVED lines=13> */
.L_x_3094:
        /* <DEDUP_REMOVED lines=17> */
.L_x_3093:
        /* <DEDUP_REMOVED lines=15> */
.L_x_3089:
[----:B------:R-:W-:Y:S05]  /*0760*/  BSYNC B0 ;  /* 0x0000000000007941 */ /* 0x000fea0003800000 */
.L_x_3088:
        /* <DEDUP_REMOVED lines=12> */
[----:B------:R-:W-:Y:S02]  /*0830*/  IMAD.MOV.U32 R13, RZ, RZ, RZ ;  /* 0x000000ffff0d7224 */ /* 0x000fe400078e00ff */
[----:B------:R-:W-:-:S04]  /*0840*/  IMAD R4, R18, 0x2, R19 ;  /* 0x0000000212047824 */ /* 0x000fc800078e0213 */
[----:B------:R-:W-:-:S04]  /*0850*/  IMAD.SHL.U32 R4, R4, 0x2, RZ ;  /* 0x0000000204047824 */ /* 0x000fc800078e00ff */
[----:B------:R-:W-:Y:S01]  /*0860*/  IMAD.WIDE R4, R4, R17, c[0x0][0x180] ;  /* 0x0000600004047625 */ /* 0x000fe200078e0211 */
[----:B------:R-:W-:Y:S05]  /*0870*/  @!P2 BRA `(.L_x_3096) ;  /* 0x000000d00000a947 */ /* 0x000fea0003800000 */
[----:B------:R-:W-:Y:S02]  /*0880*/  PLOP3.LUT P0, PT, PT, PT, PT, 0x8, 0x0 ;  /* 0x000000000000781c */ /* 0x000fe40003f0e170 */
[----:B------:R-:W-:Y:S02]  /*0890*/  IADD3 R10, R2, -0x3, RZ ;  /* 0xfffffffd020a7810 */ /* 0x000fe40007ffe0ff */
.L_x_3097:
        /* <DEDUP_REMOVED lines=11> */
.L_x_3096:
        /* <DEDUP_REMOVED lines=10> */
.L_x_3095:
        /* <DEDUP_REMOVED lines=65> */
.L_x_3099:
[----:B-----5:R-:W-:-:S04]  /*0e00*/  IMAD.IADD R6, R10, 0x1, R15 ;  /* 0x000000010a067824 */ /* 0x020fc800078e020f */
        /* <DEDUP_REMOVED lines=40> */
.L_x_3098:
        /* <DEDUP_REMOVED lines=20> */
.L_x_3105:
        /* <DEDUP_REMOVED lines=34> */
[----:B------:R-:W-:Y:S01]  /*13f0*/  LEA.HI R46, R26, 0xffffff80, RZ, 0x8 ;  /* 0xffffff801a2e7811 */ /* 0x000fe200078f40ff */
        /* <DEDUP_REMOVED lines=10> */
[----:B------:R4:W0:Y:S01]  /*14a0*/  I2F.F16 R66, R24 ;  /* 0x0000001800427306 */ /* 0x0008220000200c00 */
[----:B------:R-:W-:Y:S01]  /*14b0*/  IADD3 R55, R55, -0x80, RZ ;  /* 0xffffff8037377810 */ /* 0x000fe20007ffe0ff */
[----:B--2---:R-:W-:Y:S01]  /*14c0*/  HADD2.F32 R48, -RZ, R48.H0_H0 ;  /* 0x20000030ff307230 */ /* 0x004fe20000004100 */
[----:B------:R-:W-:Y:S02]  /*14d0*/  SHF.R.U32.HI R25, RZ, 0x10, R25 ;  /* 0x00000010ff197819 */ /* 0x000fe40000011619 */
[----:B------:R-:W-:-:S02]  /*14e0*/  LOP3.LUT R56, R56, 0xff, RZ, 0xc0, !PT ;  /* 0x000000ff38387812 */ /* 0x000fc400078ec0ff */
[----:B------:R-:W-:Y:S01]  /*14f0*/  LOP3.LUT R25, R25, 0xff, RZ, 0xc0, !PT ;  /* 0x000000ff19197812 */ /* 0x000fe200078ec0ff */
[----:B------:R2:W0:Y:S01]  /*1500*/  I2F.F16 R70, R55 ;  /* 0x0000003700467306 */ /* 0x0004220000200c00 */
[--C-:B----4-:R-:W-:Y:S01]  /*1510*/  SHF.R.U32.HI R24, RZ, 0x8, R27.reuse ;  /* 0x00000008ff187819 */ /* 0x110fe2000001161b */
[----:B-1----:R-:W-:Y:S01]  /*1520*/  HADD2.F32 R47, -RZ, R47.H0_H0 ;  /* 0x2000002fff2f7230 */ /* 0x002fe20000004100 */
[----:B------:R-:W-:Y:S02]  /*1530*/  IADD3 R25, R25, -0x80, RZ ;  /* 0xffffff8019197810 */ /* 0x000fe40007ffe0ff */
[----:B------:R-:W-:Y:S02]  /*1540*/  LOP3.LUT R24, R24, 0xff, RZ, 0xc0, !PT ;  /* 0x000000ff18187812 */ /* 0x000fe400078ec0ff */
[----:B------:R-:W-:Y:S01]  /*1550*/  SHF.R.U32.HI R26, RZ, 0x10, R26 ;  /* 0x00000010ff1a7819 */ /* 0x000fe2000001161a */
[----:B------:R1:W-:Y:S01]  /*1560*/  I2F.F16 R74, R25 ;  /* 0x00000019004a7306 */ /* 0x0003e20000200c00 */
[----:B--2---:R-:W-:-:S02]  /*1570*/  SHF.R.U32.HI R55, RZ, 0x10, R27 ;  /* 0x00000010ff377819 */ /* 0x004fc4000001161b */
[----:B------:R-:W-:Y:S02]  /*1580*/  IADD3 R27, R24, -0x80, RZ ;  /* 0xffffff80181b7810 */ /* 0x000fe40007ffe0ff */
[----:B------:R-:W-:Y:S02]  /*1590*/  SHF.R.U32.HI R24, RZ, 0x8, R28 ;  /* 0x00000008ff187819 */ /* 0x000fe4000001161c */
[----:B------:R-:W-:Y:S01]  /*15a0*/  IADD3 R56, R56, -0x80, RZ ;  /* 0xffffff8038387810 */ /* 0x000fe20007ffe0ff */
[----:B------:R2:W-:Y:S01]  /*15b0*/  I2F.F16 R73, R27 ;  /* 0x0000001b00497306 */ /* 0x0005e20000200c00 */
[----:B------:R-:W-:Y:S02]  /*15c0*/  LOP3.LUT R24, R24, 0xff, RZ, 0xc0, !PT ;  /* 0x000000ff18187812 */ /* 0x000fe400078ec0ff */
[----:B------:R-:W-:Y:S02]  /*15d0*/  LOP3.LUT R26, R26, 0xff, RZ, 0xc0, !PT ;  /* 0x000000ff1a1a7812 */ /* 0x000fe400078ec0ff */
[----:B------:R-:W-:-:S02]  /*15e0*/  IADD3 R63, R24, -0x80, RZ ;  /* 0xffffff80183f7810 */ /* 0x000fc40007ffe0ff */
[----:B-1----:R-:W1:Y:S01]  /*15f0*/  LDS.64 R24, [UR4+0x8] ;  /* 0x00000804ff187984 */ /* 0x002e620008000a00 */
[----:B------:R-:W-:Y:S01]  /*1600*/  IADD3 R26, R26, -0x80, RZ ;  /* 0xffffff801a1a7810 */ /* 0x000fe20007ffe0ff */
[----:B------:R-:W4:Y:S01]  /*1610*/  I2F.F16 R56, R56 ;  /* 0x0000003800387306 */ /* 0x000f220000200c00 */
[----:B------:R-:W-:Y:S01]  /*1620*/  LOP3.LUT R55, R55, 0xff, RZ, 0xc0, !PT ;  /* 0x000000ff37377812 */ /* 0x000fe200078ec0ff */
[----:B--2---:R-:W-:Y:S01]  /*1630*/  HADD2.F32 R27, -RZ, R72.H0_H0 ;  /* 0x20000048ff1b7230 */ /* 0x004fe20000004100 */
[C---:B------:R-:W-:Y:S02]  /*1640*/  LEA.HI R43, R28.reuse, 0xffffff80, RZ, 0x8 ;  /* 0xffffff801c2b7811 */ /* 0x040fe400078f40ff */
[----:B------:R-:W-:Y:S01]  /*1650*/  LOP3.LUT R49, R28, 0xff, RZ, 0xc0, !PT ;  /* 0x000000ff1c317812 */ /* 0x000fe200078ec0ff */
[--C-:B---3--:R-:W-:Y:S01]  /*1660*/  HADD2.F32 R62, -RZ, R50.reuse.H0_H0 ;  /* 0x20000032ff3e7230 */ /* 0x108fe20000004100 */
[----:B------:R-:W-:Y:S01]  /*1670*/  LEA.HI R44, R29, 0xffffff80, RZ, 0x8 ;  /* 0xffffff801d2c7811 */ /* 0x000fe200078f40ff */
[----:B------:R2:W-:Y:S01]  /*1680*/  I2F.F16 R77, R26 ;  /* 0x0000001a004d7306 */ /* 0x0005e20000200c00 */
[----:B------:R-:W-:Y:S01]  /*1690*/  SHF.R.U32.HI R28, RZ, 0x10, R28 ;  /* 0x00000010ff1c7819 */ /* 0x000fe2000001161c */
[----:B------:R-:W-:Y:S01]  /*16a0*/  HADD2.F32 R64, -RZ, R50.H1_H1 ;  /* 0x30000032ff407230 */ /* 0x000fe20000004100 */
[----:B------:R-:W-:Y:S01]  /*16b0*/  IADD3 R55, R55, -0x80, RZ ;  /* 0xffffff8037377810 */ /* 0x000fe20007ffe0ff */
[--C-:B------:R-:W-:Y:S01]  /*16c0*/  HADD2.F32 R67, -RZ, R51.reuse.H0_H0 ;  /* 0x20000033ff437230 */ /* 0x100fe20000004100 */
[----:B------:R-:W-:Y:S01]  /*16d0*/  LOP3.LUT R28, R28, 0xff, RZ, 0xc0, !PT ;  /* 0x000000ff1c1c7812 */ /* 0x000fe200078ec0ff */
[----:B------:R-:W-:Y:S01]  /*16e0*/  HADD2.F32 R68, -RZ, R51.H1_H1 ;  /* 0x30000033ff447230 */ /* 0x000fe20000004100 */
[----:B------:R-:W-:Y:S01]  /*16f0*/  SHF.R.U32.HI R58, RZ, 0x8, R30 ;  /* 0x00000008ff3a7819 */ /* 0x000fe2000001161e */
[----:B------:R-:W3:Y:S01]  /*1700*/  I2F.F16 R59, R59 ;  /* 0x0000003b003b7306 */ /* 0x000ee20000200c00 */
[--C-:B--2---:R-:W-:Y:S01]  /*1710*/  SHF.R.U32.HI R26, RZ, 0x8, R29.reuse ;  /* 0x00000008ff1a7819 */ /* 0x104fe2000001161d */
[----:B0-----:R-:W-:Y:S01]  /*1720*/  HADD2.F32 R50, -RZ, R66.H0_H0 ;  /* 0x20000042ff327230 */ /* 0x001fe20000004100 */
[----:B------:R-:W-:Y:S01]  /*1730*/  SHF.R.U32.HI R29, RZ, 0x10, R29 ;  /* 0x00000010ff1d7819 */ /* 0x000fe2000001161d */
[----:B------:R-:W-:Y:S01]  /*1740*/  HADD2.F32 R51, -RZ, R70.H0_H0 ;  /* 0x20000046ff337230 */ /* 0x000fe20000004100 */
[----:B------:R-:W-:-:S02]  /*1750*/  LOP3.LUT R26, R26, 0xff, RZ, 0xc0, !PT ;  /* 0x000000ff1a1a7812 */ /* 0x000fc400078ec0ff */
[----:B------:R-:W-:Y:S01]  /*1760*/  LOP3.LUT R29, R29, 0xff, RZ, 0xc0, !PT ;  /* 0x000000ff1d1d7812 */ /* 0x000fe200078ec0ff */
[----:B------:R4:W0:Y:S01]  /*1770*/  I2F.F16 R78, R55 ;  /* 0x00000037004e7306 */ /* 0x0008220000200c00 */
[----:B------:R-:W-:Y:S01]  /*1780*/  IADD3 R60, R28, -0x80, RZ ;  /* 0xffffff801c3c7810 */ /* 0x000fe20007ffe0ff */
[----:B------:R-:W-:Y:S01]  /*1790*/  HADD2.F32 R28, -RZ, R65.H0_H0 ;  /* 0x20000041ff1c7230 */ /* 0x000fe20000004100 */
[----:B------:R-:W-:Y:S01]  /*17a0*/  IADD3 R57, R26, -0x80, RZ ;  /* 0xffffff801a397810 */ /* 0x000fe20007ffe0ff */
[----:B------:R-:W-:Y:S01]  /*17b0*/  HADD2.F32 R26, -RZ, R69.H0_H0 ;  /* 0x20000045ff1a7230 */ /* 0x000fe20000004100 */
[----:B------:R-:W-:Y:S01]  /*17c0*/  IADD3 R61, R29, -0x80, RZ ;  /* 0xffffff801d3d7810 */ /* 0x000fe20007ffe0ff */
[----:B------:R-:W-:Y:S01]  /*17d0*/  HADD2.F32 R29, -RZ, R71.H0_H0 ;  /* 0x20000047ff1d7230 */ /* 0x000fe20000004100 */
[----:B------:R-:W-:Y:S01]  /*17e0*/  FFMA.FTZ R65, R28, R62, RZ ;  /* 0x0000003e1c417223 */ /* 0x000fe200000100ff */
[----:B------:R-:W2:Y:S01]  /*17f0*/  I2F.F16 R46, R46 ;  /* 0x0000002e002e7306 */ /* 0x000ea20000200c00 */
[----:B----4-:R-:W-:Y:S01]  /*1800*/  HADD2.F32 R55, -RZ, R56.H0_H0 ;  /* 0x20000038ff377230 */ /* 0x010fe20000004100 */
[C---:B------:R-:W-:Y:S01]  /*1810*/  FFMA.FTZ R69, R62.reuse, R26, RZ ;  /* 0x0000001a3e457223 */ /* 0x040fe200000100ff */
[----:B------:R-:W-:Y:S01]  /*1820*/  HADD2.F32 R56, -RZ, R73.H0_H0 ;  /* 0x20000049ff387230 */ /* 0x000fe20000004100 */
[----:B------:R-:W-:Y:S01]  /*1830*/  FFMA.FTZ R71, R62, R29, RZ ;  /* 0x0000001d3e477223 */ /* 0x000fe200000100ff */
[----:B------:R-:W-:Y:S01]  /*1840*/  LOP3.LUT R58, R58, 0xff, RZ, 0xc0, !PT ;  /* 0x000000ff3a3a7812 */ /* 0x000fe200078ec0ff */
[----:B------:R-:W-:Y:S01]  /*1850*/  FFMA.FTZ R73, R62, R27, RZ ;  /* 0x0000001b3e497223 */ /* 0x000fe200000100ff */
[----:B------:R-:W-:Y:S01]  /*1860*/  IADD3 R49, R49, -0x80, RZ ;  /* 0xffffff8031317810 */ /* 0x000fe20007ffe0ff */
[----:B------:R-:W4:Y:S01]  /*1870*/  I2F.F16 R45, R45 ;  /* 0x0000002d002d7306 */ /* 0x000f220000200c00 */
[----:B------:R-:W-:Y:S01]  /*1880*/  FFMA.FTZ R66, R50, R64, R65 ;  /* 0x0000004032427223 */ /* 0x000fe20000010041 */
[----:B------:R-:W-:Y:S01]  /*1890*/  LEA.HI R42, R30, 0xffffff80, RZ, 0x8 ;  /* 0xffffff801e2a7811 */ /* 0x000fe200078f40ff */
[----:B------:R-:W-:Y:S01]  /*18a0*/  FFMA.FTZ R70, R64, R51, R69 ;  /* 0x0000003340467223 */ /* 0x000fe20000010045 */
[----:B------:R-:W-:Y:S01]  /*18b0*/  IADD3 R62, R58, -0x80, RZ ;  /* 0xffffff803a3e7810 */ /* 0x000fe20007ffe0ff */
[C---:B------:R-:W-:Y:S01]  /*18c0*/  FFMA.FTZ R72, R64.reuse, R55, R71 ;  /* 0x0000003740487223 */ /* 0x040fe20000010047 */
[----:B---3--:R-:W-:Y:S01]  /*18d0*/  HADD2.F32 R59, -RZ, R59.H0_H0 ;  /* 0x2000003bff3b7230 */ /* 0x008fe20000004100 */
[----:B------:R-:W-:Y:S01]  /*18e0*/  FFMA.FTZ R73, R64, R56, R73 ;  /* 0x0000003840497223 */ /* 0x000fe20000010049 */
[----:B------:R3:W-:Y:S01]  /*18f0*/  I2F.F16 R75, R57 ;  /* 0x00000039004b7306 */ /* 0x0007e20000200c00 */
[----:B------:R-:W-:Y:S01]  /*1900*/  SHF.R.U32.HI R64, RZ, 0x10, R30 ;  /* 0x00000010ff407819 */ /* 0x000fe2000001161e */
[----:B------:R-:W-:Y:S01]  /*1910*/  HADD2.F32 R58, -RZ, R74.H0_H0 ;  /* 0x2000004aff3a7230 */ /* 0x000fe20000004100 */
[----:B------:R-:W-:Y:S01]  /*1920*/  LEA.HI R41, R31, 0xffffff80, RZ, 0x8 ;  /* 0xffffff801f297811 */ /* 0x000fe200078f40ff */
[----:B0-----:R-:W-:Y:S01]  /*1930*/  HADD2.F32 R30, -RZ, R78.H0_H0 ;  /* 0x2000004eff1e7230 */ /* 0x001fe20000004100 */
[----:B------:R-:W-:Y:S01]  /*1940*/  FFMA.FTZ R69, R59, R67, R66 ;  /* 0x000000433b457223 */ /* 0x000fe20000010042 */
[----:B--2---:R-:W-:Y:S01]  /*1950*/  HADD2.F32 R46, -RZ, R46.H0_H0 ;  /* 0x2000002eff2e7230 */ /* 0x004fe20000004100 */
[C---:B------:R-:W-:Y:S01]  /*1960*/  FFMA.FTZ R70, R67.reuse, R58, R70 ;  /* 0x0000003a43467223 */ /* 0x040fe20000010046 */
[----:B------:R-:W0:Y:S01]  /*1970*/  I2F.F16 R49, R49 ;  /* 0x0000003100317306 */ /* 0x000e220000200c00 */
[--C-:B---3--:R-:W-:Y:S01]  /*1980*/  SHF.R.U32.HI R57, RZ, 0x8, R31.reuse ;  /* 0x00000008ff397819 */ /* 0x108fe2000001161f */
[----:B----4-:R-:W-:Y:S01]  /*1990*/  HADD2.F32 R45, -RZ, R45.H0_H0 ;  /* 0x2000002dff2d7230 */ /* 0x010fe20000004100 */
[----:B------:R-:W-:Y:S01]  /*19a0*/  SHF.R.U32.HI R31, RZ, 0x10, R31 ;  /* 0x00000010ff1f7819 */ /* 0x000fe2000001161f */
[----:B------:R-:W-:Y:S01]  /*19b0*/  FFMA.FTZ R73, R67, R30, R73 ;  /* 0x0000001e43497223 */ /* 0x000fe20000010049 */
[----:B------:R-:W-:Y:S01]  /*19c0*/  LOP3.LUT R65, R57, 0xff, RZ, 0xc0, !PT ;  /* 0x000000ff39417812 */ /* 0x000fe200078ec0ff */
[----:B------:R-:W-:Y:S01]  /*19d0*/  HADD2.F32 R57, -RZ, R77.H0_H0 ;  /* 0x2000004dff397230 */ /* 0x000fe20000004100 */
[----:B------:R-:W-:Y:S01]  /*19e0*/  LOP3.LUT R64, R64, 0xff, RZ, 0xc0, !PT ;  /* 0x000000ff40407812 */ /* 0x000fe200078ec0ff */
[----:B------:R-:W2:Y:S01]  /*19f0*/  I2F.F16 R52, R52 ;  /* 0x0000003400347306 */ /* 0x000ea20000200c00 */
[----:B------:R-:W-:Y:S01]  /*1a00*/  IADD3 R65, R65, -0x80, RZ ;  /* 0xffffff8041417810 */ /* 0x000fe20007ffe0ff */
[----:B------:R-:W-:Y:S01]  /*1a10*/  FFMA.FTZ R66, R48, R68, R69 ;  /* 0x0000004430427223 */ /* 0x000fe20000010045 */
[----:B------:R-:W-:Y:S01]  /*1a20*/  LOP3.LUT R31, R31, 0xff, RZ, 0xc0, !PT ;  /* 0x000000ff1f1f7812 */ /* 0x000fe200078ec0ff */
[----:B------:R-:W-:Y:S01]  /*1a30*/  FFMA.FTZ R71, R68, R47, R70 ;  /* 0x0000002f44477223 */ /* 0x000fe20000010046 */
[----:B------:R-:W-:Y:S01]  /*1a40*/  IADD3 R64, R64, -0x80, RZ ;  /* 0xffffff8040407810 */ /* 0x000fe20007ffe0ff */
[----:B------:R-:W-:Y:S01]  /*1a50*/  FFMA.FTZ R73, R68, R45, R73 ;  /* 0x0000002d44497223 */ /* 0x000fe20000010049 */
[----:B-1----:R-:W-:Y:S01]  /*1a60*/  HADD2.F32 R69, -RZ, R25.H0_H0 ;  /* 0x20000019ff457230 */ /* 0x002fe20000004100 */
[----:B------:R-:W1:Y:S01]  /*1a70*/  I2F.F16 R54, R54 ;  /* 0x0000003600367306 */ /* 0x000e620000200c00 */
[----:B0-----:R-:W-:-:S02]  /*1a80*/  HADD2.F32 R49, -RZ, R49.H0_H0 ;  /* 0x20000031ff317230 */ /* 0x001fc40000004100 */
[----:B------:R-:W-:-:S05]  /*1a90*/  HADD2.F32 R70, -RZ, R25.H1_H1 ;  /* 0x30000019ff467230 */ /* 0x000fca0000004100 */
[----:B------:R0:W-:Y:S01]  /*1aa0*/  I2F.F16 R76, R61 ;  /* 0x0000003d004c7306 */ /* 0x0001e20000200c00 */
[----:B--2---:R-:W-:-:S07]  /*1ab0*/  HADD2.F32 R52, -RZ, R52.H0_H0 ;  /* 0x20000034ff347230 */ /* 0x004fce0000004100 */
[----:B------:R-:W2:Y:S01]  /*1ac0*/  I2F.F16 R53, R53 ;  /* 0x0000003500357306 */ /* 0x000ea20000200c00 */
[----:B0-----:R-:W-:Y:S01]  /*1ad0*/  FFMA.FTZ R61, R67, R57, R72 ;  /* 0x00000039433d7223 */ /* 0x001fe20000010048 */
[----:B------:R-:W-:-:S03]  /*1ae0*/  HADD2.F32 R67, -RZ, R24.H1_H1 ;  /* 0x30000018ff437230 */ /* 0x000fc60000004100 */
[----:B------:R-:W-:Y:S01]  /*1af0*/  FFMA.FTZ R72, R68, R46, R61 ;  /* 0x0000002e44487223 */ /* 0x000fe2000001003d */
[----:B------:R-:W-:Y:S01]  /*1b00*/  HADD2.F32 R68, -RZ, R24.H0_H0 ;  /* 0x20000018ff447230 */ /* 0x000fe20000004100 */
[----:B------:R-:W-:Y:S01]  /*1b10*/  IADD3 R24, R31, -0x80, RZ ;  /* 0xffffff801f187810 */ /* 0x000fe20007ffe0ff */
[----:B------:R-:W0:Y:S01]  /*1b20*/  I2F.F16 R63, R63 ;  /* 0x0000003f003f7306 */ /* 0x000e220000200c00 */
[----:B-1----:R-:W-:Y:S02]  /*1b30*/  HADD2.F32 R61, -RZ, R54.H0_H0 ;  /* 0x20000036ff3d7230 */ /* 0x002fe40000004100 */
[----:B------:R-:W-:Y:S02]  /*1b40*/  FFMA.FTZ R66, R49, R68, R66 ;  /* 0x0000004431427223 */ /* 0x000fe40000010042 */
[----:B------:R-:W-:-:S03]  /*1b50*/  FFMA.FTZ R71, R68, R52, R71 ;  /* 0x0000003444477223 */ /* 0x000fc60000010047 */
[----:B------:R-:W1:Y:S01]  /*1b60*/  I2F.F16 R65, R65 ;  /* 0x0000004100417306 */ /* 0x000e620000200c00 */
[----:B--2---:R-:W-:-:S05]  /*1b70*/  HADD2.F32 R53, -RZ, R53.H0_H0 ;  /* 0x20000035ff357230 */ /* 0x004fca0000004100 */
[----:B------:R-:W-:Y:S02]  /*1b80*/  FFMA.FTZ R72, R68, R53, R72 ;  /* 0x0000003544487223 */ /* 0x000fe40000010048 */
[----:B------:R2:W3:Y:S01]  /*1b90*/  I2F.F16 R74, R62 ;  /* 0x0000003e004a7306 */ /* 0x0004e20000200c00 */
[----:B0-----:R-:W-:-:S05]  /*1ba0*/  HADD2.F32 R63, -RZ, R63.H0_H0 ;  /* 0x2000003fff3f7230 */ /* 0x001fca0000004100 */
[----:B------:R-:W-:Y:S02]  /*1bb0*/  FFMA.FTZ R25, R63, R67, R66 ;  /* 0x000000433f197223 */ /* 0x000fe40000010042 */
[----:B------:R-:W0:Y:S01]  /*1bc0*/  I2F.F16 R60, R60 ;  /* 0x0000003c003c7306 */ /* 0x000e220000200c00 */
[----:B--2---:R-:W-:Y:S02]  /*1bd0*/  HADD2.F32 R62, -RZ, R75.H0_H0 ;  /* 0x2000004bff3e7230 */ /* 0x004fe40000004100 */
[----:B-1----:R-:W-:Y:S02]  /*1be0*/  HADD2.F32 R31, -RZ, R65.H0_H0 ;  /* 0x20000041ff1f7230 */ /* 0x002fe40000004100 */
[----:B------:R-:W-:-:S03]  /*1bf0*/  HADD2.F32 R65, -RZ, R76.H0_H0 ;  /* 0x2000004cff417230 */ /* 0x000fc60000004100 */
[----:B------:R1:W2:Y:S01]  /*1c00*/  I2F.F16 R77, R64 ;  /* 0x00000040004d7306 */ /* 0x0002a20000200c00 */
[----:B---3--:R-:W-:-:S05]  /*1c10*/  HADD2.F32 R54, -RZ, R74.H0_H0 ;  /* 0x2000004aff367230 */ /* 0x008fca0000004100 */
[C---:B------:R-:W-:Y:S02]  /*1c20*/  FFMA.FTZ R72, R67.reuse, R54, R72 ;  /* 0x0000003643487223 */ /* 0x040fe40000010048 */
[----:B------:R3:W4:Y:S01]  /*1c30*/  I2F.F16 R78, R24 ;  /* 0x00000018004e7306 */ /* 0x0007220000200c00 */
[----:B-1----:R-:W-:Y:S01]  /*1c40*/  FFMA.FTZ R64, R68, R61, R73 ;  /* 0x0000003d44407223 */ /* 0x002fe20000010049 */
[----:B0-----:R-:W-:Y:S01]  /*1c50*/  HADD2.F32 R66, -RZ, R60.H0_H0 ;  /* 0x2000003cff427230 */ /* 0x001fe20000004100 */
[----:B------:R-:W-:-:S04]  /*1c60*/  FFMA.FTZ R68, R67, R62, R71 ;  /* 0x0000003e43447223 */ /* 0x000fc80000010047 */
[----:B------:R-:W-:Y:S01]  /*1c70*/  FFMA.FTZ R25, R66, R69, R25 ;  /* 0x0000004542197223 */ /* 0x000fe20000010019 */
[----:B------:R-:W0:Y:S01]  /*1c80*/  I2F.F16 R43, R43 ;  /* 0x0000002b002b7306 */ /* 0x000e220000200c00 */
[----:B---3--:R-:W-:Y:S01]  /*1c90*/  FFMA.FTZ R24, R67, R31, R64 ;  /* 0x0000001f43187223 */ /* 0x008fe20000010040 */
[----:B--2---:R-:W-:Y:S01]  /*1ca0*/  HADD2.F32 R64, -RZ, R77.H0_H0 ;  /* 0x2000004dff407230 */ /* 0x004fe20000004100 */
        /* <DEDUP_REMOVED lines=82> */
.L_x_3101:
        /* <DEDUP_REMOVED lines=249> */
.L_x_3102:
        /* <DEDUP_REMOVED lines=249> */
.L_x_3103:
        /* <DEDUP_REMOVED lines=249> */
.L_x_3104:
[----:B------:R-:W-:Y:S01]  /*5080*/  IADD3 R11, R11, 0x20, RZ ;  /* 0x000000200b0b7810 */ /* 0x000fe20007ffe0ff */
[----:B------:R-:W-:Y:S01]  /*5090*/  UIADD3 UR4, UR4, 0x40, URZ ;  /* 0x0000004004047890 */ /* 0x000fe2000fffe03f */
[----:B------:R-:W-:Y:S02]  /*50a0*/  IMAD.WIDE R34, R37, 0x8, R34 ;  /* 0x0000000825227825 */ /* 0x000fe400078e0222 */
[C---:B------:R-:W-:Y:S02]  /*50b0*/  ISETP.GE.AND P0, PT, R11.reuse, c[0x0][0x1a8], PT ;  /* 0x00006a000b007a0c */ /* 0x040fe40003f06270 */
[----:B------:R-:W-:Y:S01]  /*50c0*/  ISETP.LT.AND P2, PT, R11, R0, PT ;  /* 0x000000000b00720c */ /* 0x000fe20003f41270 */
[----:B------:R-:W-:-:S12]  /*50d0*/  IMAD.WIDE R24, R37, 0x8, R32 ;  /* 0x0000000825187825 */ /* 0x000fd800078e0220 */
[----:B------:R-:W-:Y:S05]  /*50e0*/  @!P0 BRA P2, `(.L_x_3105) ;  /* 0xffffc0e000008947 */ /* 0x000fea000103ffff */
.L_x_3100:
[----:B------:R-:W-:-:S04]  /*50f0*/  ISETP.GE.AND P0, PT, R11, R0, PT ;  /* 0x000000000b00720c */ /* 0x000fc80003f06270 */
[----:B------:R-:W-:-:S13]  /*5100*/  ISETP.GE.OR P0, PT, R11, c[0x0][0x1b4], P0 ;  /* 0x00006d000b007a0c */ /* 0x000fda0000706670 */
[----:B------:R-:W-:Y:S05]  /*5110*/  @P0 BRA `(.L_x_3106) ;  /* 0x000031d000000947 */ /* 0x000fea0003800000 */
[----:B------:R-:W-:Y:S02]  /*5120*/  HADD2.F32 R31, -RZ, R3.H0_H0 ;  /* 0x20000003ff1f7230 */ /* 0x000fe40000004100 */
[----:B------:R-:W-:Y:S02]  /*5130*/  HADD2.F32 R30, -RZ, R4.H0_H0 ;  /* 0x20000004ff1e7230 */ /* 0x000fe40000004100 */
[----:B------:R-:W-:Y:S02]  /*5140*/  HADD2.F32 R29, -RZ, R5.H0_H0 ;  /* 0x20000005ff1d7230 */ /* 0x000fe40000004100 */
[----:B------:R-:W-:Y:S02]  /*5150*/  HADD2.F32 R28, -RZ, R6.H0_H0 ;  /* 0x20000006ff1c7230 */ /* 0x000fe40000004100 */
.L_x_3111:
[----:B0-----:R-:W-:Y:S05]  /*5160*/  @!P1 BRA `(.L_x_3107) ;  /* 0x0000311000009947 */ /* 0x001fea0003800000 */
[----:B0-----:R-:W2:Y:S01]  /*5170*/  LDG.E.128.CONSTANT R32, [R24.64] ;  /* 0x0000000618207981 */ /* 0x001ea2000c1e9d00 */
        /* <DEDUP_REMOVED lines=11> */
[----:B0-----:R-:W-:Y:S02]  /*5230*/  HADD2.F32 R48, -RZ, R40.H0_H0 ;  /* 0x20000028ff307230 */ /* 0x001fe40000004100 */
[--C-:B------:R-:W-:Y:S02]  /*5240*/  HADD2.F32 R50, -RZ, R41.reuse.H0_H0 ;  /* 0x20000029ff327230 */ /* 0x100fe40000004100 */
[----:B------:R-:W-:Y:S01]  /*5250*/  HADD2.F32 R49, -RZ, R41.H1_H1 ;  /* 0x30000029ff317230 */ /* 0x000fe20000004100 */
[----:B--2---:R-:W-:Y:S02]  /*5260*/  LOP3.LUT R36, R32, 0xf000f, RZ, 0xc0, !PT ;  /* 0x000f000f20247812 */ /* 0x004fe400078ec0ff */
[----:B-1----:R-:W-:Y:S02]  /*5270*/  LOP3.LUT R26, R33, 0xf000f, RZ, 0xc0, !PT ;  /* 0x000f000f211a7812 */ /* 0x002fe400078ec0ff */
[----:B------:R-:W-:-:S02]  /*5280*/  LOP3.LUT R36, R36, 0x64006400, RZ, 0xfc, !PT ;  /* 0x6400640024247812 */ /* 0x000fc400078efcff */
[----:B------:R-:W-:Y:S02]  /*5290*/  LOP3.LUT R27, R34, 0xf000f, RZ, 0xc0, !PT ;  /* 0x000f000f221b7812 */ /* 0x000fe400078ec0ff */
        /* <DEDUP_REMOVED lines=12> */
[----:B------:R-:W-:Y:S01]  /*5360*/  HADD2 R34, R26, -1032, -1032 ;  /* 0xe408e4081a227430 */ /* 0x000fe20000000000 */
[C---:B------:R-:W-:Y:S01]  /*5370*/  LOP3.LUT R32, R35.reuse, 0xf000f, RZ, 0xc0, !PT ;  /* 0x000f000f23207812 */ /* 0x040fe200078ec0ff */
[----:B------:R-:W0:Y:S01]  /*5380*/  LDS.64 R26, [UR4+0x8] ;  /* 0x00000804ff1a7984 */ /* 0x000e220008000a00 */
[----:B------:R-:W-:Y:S01]  /*5390*/  LOP3.LUT R39, R35, 0xf000f0, RZ, 0xc0, !PT ;  /* 0x00f000f023277812 */ /* 0x000fe200078ec0ff */
[----:B------:R-:W-:Y:S01]  /*53a0*/  HADD2.F32 R43, -RZ, R36.H0_H0 ;  /* 0x20000024ff2b7230 */ /* 0x000fe20000004100 */
[----:B------:R-:W-:Y:S01]  /*53b0*/  LOP3.LUT R32, R32, 0x64006400, RZ, 0xfc, !PT ;  /* 0x6400640020207812 */ /* 0x000fe200078efcff */
[----:B------:R-:W-:Y:S01]  /*53c0*/  HADD2.F32 R45, -RZ, R34.H0_H0 ;  /* 0x20000022ff2d7230 */ /* 0x000fe20000004100 */
[----:B------:R-:W-:Y:S01]  /*53d0*/  SHF.R.U32.HI R56, RZ, 0x8, R35 ;  /* 0x00000008ff387819 */ /* 0x000fe20000011623 */
[----:B------:R-:W-:Y:S01]  /*53e0*/  HADD2.F32 R35, -RZ, R40.H1_H1 ;  /* 0x30000028ff237230 */ /* 0x000fe20000004100 */
        /* <DEDUP_REMOVED lines=9> */
[-C--:B------:R-:W-:Y:S01]  /*5480*/  HFMA2 R53, R32, R3.reuse.H1_H1, -72, -72 ;  /* 0xd480d48020357431 */ /* 0x080fe20000060003 */
[----:B------:R-:W-:Y:S01]  /*5490*/  FFMA.FTZ R32, R47, R48, RZ ;  /* 0x000000302f207223 */ /* 0x000fe200000100ff */
[----:B------:R-:W-:Y:S01]  /*54a0*/  HADD2.F32 R40, -RZ, R40.H1_H1 ;  /* 0x30000028ff287230 */ /* 0x000fe20000004100 */
[----:B------:R-:W-:Y:S01]  /*54b0*/  FFMA.FTZ R37, R48, R41, RZ ;  /* 0x0000002930257223 */ /* 0x000fe200000100ff */
[-C--:B------:R-:W-:Y:S01]  /*54c0*/  HFMA2 R34, R34, R3.reuse.H1_H1, -72, -72 ;  /* 0xd480d48022227431 */ /* 0x080fe20000060003 */
[----:B------:R-:W-:Y:S01]  /*54d0*/  FFMA.FTZ R48, R46, R35, R32 ;  /* 0x000000232e307223 */ /* 0x000fe20000010020 */
[----:B------:R-:W-:Y:S01]  /*54e0*/  LOP3.LUT R32, R39, 0x64006400, RZ, 0xfc, !PT ;  /* 0x6400640027207812 */ /* 0x000fe200078efcff */
[C---:B------:R-:W-:Y:S01]  /*54f0*/  FFMA.FTZ R51, R35.reuse, R44, R33 ;  /* 0x0000002c23337223 */ /* 0x040fe20000010021 */
[-C--:B------:R-:W-:Y:S01]  /*5500*/  HFMA2 R33, R38, R3.reuse.H1_H1, -72, -72 ;  /* 0xd480d48026217431 */ /* 0x080fe20000060003 */
[C---:B------:R-:W-:Y:S01]  /*5510*/  FFMA.FTZ R52, R35.reuse, R42, R36 ;  /* 0x0000002a23347223 */ /* 0x040fe20000010024 */
[--C-:B------:R-:W-:Y:S01]  /*5520*/  HADD2.F32 R39, -RZ, R53.reuse.H0_H0 ;  /* 0x20000035ff277230 */ /* 0x100fe20000004100 */
[----:B------:R-:W-:Y:S01]  /*5530*/  FFMA.FTZ R54, R35, R40, R37 ;  /* 0x0000002823367223 */ /* 0x000fe20000010025 */
[----:B------:R-:W-:Y:S01]  /*5540*/  HFMA2 R32, R32, R3.H1_H1, -72, -72 ;  /* 0xd480d48020207431 */ /* 0x000fe20000060003 */
[----:B---3--:R-:W-:Y:S01]  /*5550*/  LOP3.LUT R70, R20, 0xf000f0, RZ, 0xc0, !PT ;  /* 0x00f000f014467812 */ /* 0x008fe200078ec0ff */
[----:B------:R-:W-:Y:S01]  /*5560*/  HADD2.F32 R35, -RZ, R34.H0_H0 ;  /* 0x20000022ff237230 */ /* 0x000fe20000004100 */
[----:B------:R-:W-:Y:S01]  /*5570*/  FFMA.FTZ R48, R39, R50, R48 ;  /* 0x0000003227307223 */ /* 0x000fe20000010030 */
[----:B------:R-:W-:Y:S01]  /*5580*/  HADD2.F32 R38, -RZ, R53.H1_H1 ;  /* 0x30000035ff267230 */ /* 0x000fe20000004100 */
[----:B------:R-:W-:Y:S01]  /*5590*/  SHF.R.U32.HI R87, RZ, 0x8, R20 ;  /* 0x00000008ff577819 */ /* 0x000fe20000011614 */
[--C-:B------:R-:W-:Y:S01]  /*55a0*/  HADD2.F32 R37, -RZ, R33.reuse.H0_H0 ;  /* 0x20000021ff257230 */ /* 0x100fe20000004100 */
[----:B------:R-:W-:Y:S01]  /*55b0*/  FFMA.FTZ R53, R50, R35, R52 ;  /* 0x0000002332357223 */ /* 0x000fe20000010034 */
[----:B------:R-:W-:Y:S01]  /*55c0*/  HADD2.F32 R36, -RZ, R33.H1_H1 ;  /* 0x30000021ff247230 */ /* 0x000fe20000004100 */
[----:B------:R-:W-:Y:S01]  /*55d0*/  FFMA.FTZ R52, R38, R49, R48 ;  /* 0x0000003126347223 */ /* 0x000fe20000010030 */
[----:B------:R-:W-:Y:S01]  /*55e0*/  HADD2.F32 R33, -RZ, R32.H0_H0 ;  /* 0x20000020ff217230 */ /* 0x000fe20000004100 */
[C---:B------:R-:W-:Y:S01]  /*55f0*/  FFMA.FTZ R51, R50.reuse, R37, R51 ;  /* 0x0000002532337223 */ /* 0x040fe20000010033 */
        /* <DEDUP_REMOVED lines=8> */
[--C-:B0-----:R-:W-:Y:S01]  /*5680*/  HADD2.F32 R53, -RZ, R26.reuse.H0_H0 ;  /* 0x2000001aff357230 */ /* 0x101fe20000004100 */
[----:B------:R-:W-:Y:S01]  /*5690*/  SHF.R.U32.HI R88, RZ, 0x8, R21 ;  /* 0x00000008ff587819 */ /* 0x000fe20000011615 */
        /* <DEDUP_REMOVED lines=9> */
[----:B------:R-:W-:Y:S01]  /*5730*/  FFMA.FTZ R59, R49, R32, R50 ;  /* 0x00000020313b7223 */ /* 0x000fe20000010032 */
[----:B------:R-:W-:Y:S01]  /*5740*/  LOP3.LUT R49, R57, 0xf000f, RZ, 0xc0, !PT ;  /* 0x000f000f39317812 */ /* 0x000fe200078ec0ff */
[----:B------:R-:W-:Y:S01]  /*5750*/  HADD2.F32 R48, -RZ, R69.H0_H0 ;  /* 0x20000045ff307230 */ /* 0x000fe20000004100 */
[C---:B------:R-:W-:Y:S01]  /*5760*/  LOP3.LUT R50, R58.reuse, 0xf000f, RZ, 0xc0, !PT ;  /* 0x000f000f3a327812 */ /* 0x040fe200078ec0ff */
[----:B------:R-:W-:Y:S01]  /*5770*/  FFMA.FTZ R63, R51, R53, R52 ;  /* 0x00000035333f7223 */ /* 0x000fe20000010034 */
        /* <DEDUP_REMOVED lines=14> */
[----:B------:R-:W-:Y:S01]  /*5860*/  FFMA.FTZ R68, R62, R55, R68 ;  /* 0x000000373e447223 */ /* 0x000fe20000010044 */
[----:B------:R-:W-:Y:S01]  /*5870*/  HADD2.F32 R50, -RZ, R61.H0_H0 ;  /* 0x2000003dff327230 */ /* 0x000fe20000004100 */
[----:B------:R-:W-:Y:S01]  /*5880*/  LOP3.LUT R72, R72, 0x64006400, RZ, 0xfc, !PT ;  /* 0x6400640048487812 */ /* 0x000fe200078efcff */
[----:B------:R-:W-:-:S03]  /*5890*/  HADD2.F32 R49, -RZ, R64.H0_H0 ;  /* 0x20000040ff317230 */ /* 0x000fc60000004100 */
        /* <DEDUP_REMOVED lines=28> */
[--C-:B0-----:R-:W-:Y:S01]  /*5a60*/  HADD2.F32 R77, -RZ, R26.reuse.H0_H0 ;  /* 0x2000001aff4d7230 */ /* 0x101fe20000004100 */
[----:B------:R-:W-:Y:S01]  /*5a70*/  LOP3.LUT R21, R22, 0xf000f, RZ, 0xc0, !PT ;  /* 0x000f000f16157812 */ /* 0x000fe200078ec0ff */
[----:B------:R-:W-:Y:S01]  /*5a80*/  HADD2.F32 R76, -RZ, R26.H1_H1 ;  /* 0x3000001aff4c7230 */ /* 0x000fe20000004100 */
[----:B------:R-:W-:Y:S01]  /*5a90*/  LOP3.LUT R64, R64, 0x64006400, RZ, 0xfc, !PT ;  /* 0x6400640040407812 */ /* 0x000fe200078efcff */
[C---:B------:R-:W-:Y:S01]  /*5aa0*/  FFMA.FTZ R67, R66.reuse, R61, R67 ;  /* 0x0000003d42437223 */ /* 0x040fe20000010043 */
[----:B------:R-:W-:Y:S01]  /*5ab0*/  LOP3.LUT R26, R65, 0x64006400, RZ, 0xfc, !PT ;  /* 0x64006400411a7812 */ /* 0x000fe200078efcff */
[----:B------:R-:W-:Y:S01]  /*5ac0*/  FFMA.FTZ R68, R66, R59, R68 ;  /* 0x0000003b42447223 */ /* 0x000fe20000010044 */
[----:B------:R-:W-:Y:S01]  /*5ad0*/  LOP3.LUT R20, R20, 0x64006400, RZ, 0xfc, !PT ;  /* 0x6400640014147812 */ /* 0x000fe200078efcff */
[----:B------:R-:W-:Y:S01]  /*5ae0*/  HADD2 R66, R64, -1032, -1032 ;  /* 0xe408e40840427430 */ /* 0x000fe20000000000 */
[----:B------:R-:W-:Y:S01]  /*5af0*/  LOP3.LUT R21, R21, 0x64006400, RZ, 0xfc, !PT ;  /* 0x6400640015157812 */ /* 0x000fe200078efcff */
[----:B------:R-:W-:Y:S01]  /*5b00*/  HADD2.F32 R60, -RZ, R60.H1_H1 ;  /* 0x3000003cff3c7230 */ /* 0x000fe20000004100 */
[----:B------:R-:W-:Y:S01]  /*5b10*/  SHF.R.U32.HI R23, RZ, 0x8, R23 ;  /* 0x00000008ff177819 */ /* 0x000fe20000011617 */
[----:B------:R-:W-:Y:S01]  /*5b20*/  HADD2.F32 R58, -RZ, R58.H1_H1 ;  /* 0x3000003aff3a7230 */ /* 0x000fe20000004100 */
[----:B------:R-:W-:Y:S01]  /*5b30*/  SHF.R.U32.HI R22, RZ, 0x8, R22 ;  /* 0x00000008ff167819 */ /* 0x000fe20000011616 */
[--C-:B------:R-:W-:Y:S01]  /*5b40*/  HADD2.F32 R81, -RZ, R27.reuse.H0_H0 ;  /* 0x2000001bff517230 */ /* 0x100fe20000004100 */
[C---:B------:R-:W-:Y:S01]  /*5b50*/  FFMA.FTZ R94, R97.reuse, R60, R67 ;  /* 0x0000003c615e7223 */ /* 0x040fe20000010043 */
[----:B------:R-:W-:Y:S01]  /*5b60*/  HADD2.F32 R80, -RZ, R27.H1_H1 ;  /* 0x3000001bff507230 */ /* 0x000fe20000004100 */
[----:B------:R-:W-:Y:S01]  /*5b70*/  FFMA.FTZ R97, R97, R58, R68 ;  /* 0x0000003a61617223 */ /* 0x000fe20000010044 */
[----:B------:R-:W-:Y:S01]  /*5b80*/  HADD2 R71, R26, -1032, -1032 ;  /* 0xe408e4081a477430 */ /* 0x000fe20000000000 */
[----:B------:R-:W-:Y:S01]  /*5b90*/  LOP3.LUT R26, R70, 0x64006400, RZ, 0xfc, !PT ;  /* 0x64006400461a7812 */ /* 0x000fe200078efcff */
[----:B------:R-:W-:Y:S01]  /*5ba0*/  HADD2 R27, R20, -1032, -1032 ;  /* 0xe408e408141b7430 */ /* 0x000fe20000000000 */
[----:B------:R-:W-:Y:S01]  /*5bb0*/  FMUL.FTZ R96, R31, R96 ;  /* 0x000000601f607220 */ /* 0x000fe20000410000 */
[----:B------:R-:W-:Y:S01]  /*5bc0*/  HADD2 R69, R21, -1032, -1032 ;  /* 0xe408e40815457430 */ /* 0x000fe20000000000 */
[----:B------:R-:W-:Y:S01]  /*5bd0*/  FMUL.FTZ R97, R28, R97 ;  /* 0x000000611c617220 */ /* 0x000fe20000410000 */
[--C-:B------:R-:W-:Y:S01]  /*5be0*/  HADD2.F32 R64, -RZ, R66.reuse.H0_H0 ;  /* 0x20000042ff407230 */ /* 0x100fe20000004100 */
[----:B------:R-:W0:Y:S01]  /*5bf0*/  LDS.64 R20, [UR4+0x18] ;  /* 0x00001804ff147984 */ /* 0x000e220008000a00 */
[----:B------:R-:W-:Y:S01]  /*5c00*/  HADD2.F32 R65, -RZ, R66.H1_H1 ;  /* 0x30000042ff417230 */ /* 0x000fe20000004100 */
[----:B------:R-:W-:Y:S01]  /*5c10*/  F2FP.PACK_AB R96, RZ, R96 ;  /* 0x00000060ff60723e */ /* 0x000fe200000000ff */
[----:B------:R-:W-:-:S02]  /*5c20*/  HADD2.F32 R66, -RZ, R27.H0_H0 ;  /* 0x2000001bff427230 */ /* 0x000fc40000004100 */
[----:B------:R-:W-:Y:S02]  /*5c30*/  HADD2.F32 R68, -RZ, R69.H0_H0 ;  /* 0x20000045ff447230 */ /* 0x000fe40000004100 */
        /* <DEDUP_REMOVED lines=56> */
[----:B------:R-:W-:Y:S02]  /*5fc0*/  HADD2.F32 R81, -RZ, R99.H0_H0 ;  /* 0x20000063ff517230 */ /* 0x000fe40000004100 */
[----:B------:R-:W-:Y:S01]  /*5fd0*/  HADD2.F32 R82, -RZ, R100.H0_H0 ;  /* 0x20000064ff527230 */ /* 0x000fe20000004100 */
[----:B------:R-:W-:Y:S01]  /*5fe0*/  FFMA.FTZ R89, R80, R84, R85 ;  /* 0x0000005450597223 */ /* 0x000fe20000010055 */
[----:B------:R-:W-:Y:S01]  /*5ff0*/  HADD2.F32 R26, -RZ, R21.H1_H1 ;  /* 0x30000015ff1a7230 */ /* 0x000fe20000004100 */
[----:B------:R-:W-:Y:S01]  /*6000*/  LOP3.LUT R21, R22, 0xf000f0, RZ, 0xc0, !PT ;  /* 0x00f000f016157812 */ /* 0x000fe200078ec0ff */
[C---:B------:R-:W-:Y:S01]  /*6010*/  FFMA.FTZ R91, R84.reuse, R81, R86 ;  /* 0x00000051545b7223 */ /* 0x040fe20000010056 */
[----:B------:R-:W-:Y:S01]  /*6020*/  LOP3.LUT R22, R87, 0x64006400, RZ, 0xfc, !PT ;  /* 0x6400640057167812 */ /* 0x000fe200078efcff */
[----:B------:R-:W-:Y:S01]  /*6030*/  FFMA.FTZ R93, R84, R82, R93 ;  /* 0x00000052545d7223 */ /* 0x000fe2000001005d */
[----:B------:R-:W-:Y:S01]  /*6040*/  LOP3.LUT R90, R21, 0x64006400, RZ, 0xfc, !PT ;  /* 0x64006400155a7812 */ /* 0x000fe200078efcff */
[----:B------:R-:W-:Y:S01]  /*6050*/  HADD2.F32 R84, -RZ, R92.H1_H1 ;  /* 0x3000005cff547230 */ /* 0x000fe20000004100 */
[----:B------:R-:W-:Y:S01]  /*6060*/  LOP3.LUT R92, R23, 0x64006400, RZ, 0xfc, !PT ;  /* 0x64006400175c7812 */ /* 0x000fe200078efcff */
[----:B------:R-:W-:-:S02]  /*6070*/  HFMA2 R102, R88, R3.H1_H1, -72, -72 ;  /* 0xd480d48058667431 */ /* 0x000fc40000060003 */
[----:B------:R-:W-:Y:S02]  /*6080*/  HADD2.F32 R85, -RZ, R99.H1_H1 ;  /* 0x30000063ff557230 */ /* 0x000fe40000004100 */
[-C--:B------:R-:W-:Y:S01]  /*6090*/  HFMA2 R23, R22, R3.reuse.H1_H1, -72, -72 ;  /* 0xd480d48016177431 */ /* 0x080fe20000060003 */
[----:B------:R-:W-:Y:S01]  /*60a0*/  FFMA.FTZ R22, R84, R20, R89 ;  /* 0x0000001454167223 */ /* 0x000fe20000010059 */
[-C--:B------:R-:W-:Y:S02]  /*60b0*/  HFMA2 R104, R90, R3.reuse.H1_H1, -72, -72 ;  /* 0xd480d4805a687431 */ /* 0x080fe40000060003 */
[----:B------:R-:W-:Y:S02]  /*60c0*/  HADD2.F32 R86, -RZ, R100.H1_H1 ;  /* 0x30000064ff567230 */ /* 0x000fe40000004100 */
[----:B------:R-:W-:Y:S02]  /*60d0*/  HADD2.F32 R87, -RZ, R101.H1_H1 ;  /* 0x30000065ff577230 */ /* 0x000fe40000004100 */
[----:B------:R-:W-:Y:S01]  /*60e0*/  HFMA2 R105, R92, R3.H1_H1, -72, -72 ;  /* 0xd480d4805c697431 */ /* 0x000fe20000060003 */
[C---:B------:R-:W-:Y:S01]  /*60f0*/  FFMA.FTZ R92, R20.reuse, R85, R91 ;  /* 0x00000055145c7223 */ /* 0x040fe2000001005b */
[----:B------:R-:W-:Y:S01]  /*6100*/  HADD2.F32 R89, -RZ, R102.H0_H0 ;  /* 0x20000066ff597230 */ /* 0x000fe20000004100 */
[C---:B------:R-:W-:Y:S01]  /*6110*/  FFMA.FTZ R93, R20.reuse, R86, R93 ;  /* 0x00000056145d7223 */ /* 0x040fe2000001005d */
[----:B------:R-:W-:Y:S01]  /*6120*/  HADD2.F32 R88, -RZ, R23.H0_H0 ;  /* 0x20000017ff587230 */ /* 0x000fe20000004100 */
[----:B------:R-:W-:Y:S01]  /*6130*/  FFMA.FTZ R100, R20, R87, R98 ;  /* 0x0000005714647223 */ /* 0x000fe20000010062 */
[----:B------:R-:W-:Y:S01]  /*6140*/  HADD2.F32 R90, -RZ, R104.H0_H0 ;  /* 0x20000068ff5a7230 */ /* 0x000fe20000004100 */
[C---:B------:R-:W-:Y:S01]  /*6150*/  FFMA.FTZ R98, R27.reuse, R89, R92 ;  /* 0x000000591b627223 */ /* 0x040fe2000001005c */
[----:B------:R-:W-:Y:S01]  /*6160*/  HADD2.F32 R91, -RZ, R105.H0_H0 ;  /* 0x20000069ff5b7230 */ /* 0x000fe20000004100 */
        /* <DEDUP_REMOVED lines=10> */
[----:B------:R-:W-:Y:S01]  /*6210*/  FFMA.FTZ R100, R92, R26, R99 ;  /* 0x0000001a5c647223 */ /* 0x000fe20000010063 */
[----:B------:R-:W-:Y:S01]  /*6220*/  F2FP.PACK_AB R23, RZ, R23 ;  /* 0x00000017ff17723e */ /* 0x000fe200000000ff */
[C---:B------:R-:W-:Y:S01]  /*6230*/  FFMA.FTZ R27, R26.reuse, R93, R98 ;  /* 0x0000005d1a1b7223 */ /* 0x040fe20000010062 */
[----:B------:R-:W-:Y:S01]  /*6240*/  F2FP.PACK_AB R98, RZ, R97 ;  /* 0x00000061ff62723e */ /* 0x000fe200000000ff */
[C---:B------:R-:W-:Y:S01]  /*6250*/  FFMA.FTZ R102, R26.reuse, R94, R101 ;  /* 0x0000005e1a667223 */ /* 0x040fe20000010065 */
[----:B------:R-:W0:Y:S01]  /*6260*/  LDS.64 R20, [UR4+0x20] ;  /* 0x00002004ff147984 */ /* 0x000e220008000a00 */
[----:B------:R-:W-:Y:S01]  /*6270*/  FFMA.FTZ R103, R26, R95, R103 ;  /* 0x0000005f1a677223 */ /* 0x000fe20000010067 */
[--C-:B------:R-:W-:Y:S01]  /*6280*/  HADD2 R97, R23.H0_H0, R9.reuse.H0_H0 ;  /* 0x2000000917617230 */ /* 0x100fe20000000800 */
[----:B------:R-:W-:Y:S01]  /*6290*/  FMUL.FTZ R101, R31, R100 ;  /* 0x000000641f657220 */ /* 0x000fe20000410000 */
[----:B------:R-:W-:Y:S01]  /*62a0*/  HADD2 R98, R98.H0_H0, R9.H1_H1 ;  /* 0x3000000962627230 */ /* 0x000fe20000000800 */
        /* <DEDUP_REMOVED lines=9> */
[----:B------:R-:W1:Y:S04]  /*6340*/  LDS.64 R22, [UR4+0x40] ;  /* 0x00004004ff167984 */ /* 0x000e680008000a00 */
[----:B------:R-:W2:Y:S01]  /*6350*/  LDS.64 R26, [UR4+0x48] ;  /* 0x00004804ff1a7984 */ /* 0x000ea20008000a00 */
[--C-:B-1----:R-:W-:Y:S02]  /*6360*/  HADD2.F32 R102, -RZ, R22.reuse.H0_H0 ;  /* 0x20000016ff667230 */ /* 0x102fe40000004100 */
[----:B------:R-:W-:-:S02]  /*6370*/  HADD2.F32 R103, -RZ, R22.H1_H1 ;  /* 0x30000016ff677230 */ /* 0x000fc40000004100 */
[--C-:B------:R-:W-:Y:S01]  /*6380*/  HADD2.F32 R22, -RZ, R23.reuse.H0_H0 ;  /* 0x20000017ff167230 */ /* 0x100fe20000004100 */
[-C--:B------:R-:W-:Y:S01]  /*6390*/  FFMA.FTZ R47, R47, R102.reuse, RZ ;  /* 0x000000662f2f7223 */ /* 0x080fe200000100ff */
[----:B------:R-:W-:Y:S01]  /*63a0*/  HADD2.F32 R23, -RZ, R23.H1_H1 ;  /* 0x30000017ff177230 */ /* 0x000fe20000004100 */
[-C--:B------:R-:W-:Y:S02]  /*63b0*/  FFMA.FTZ R45, R45, R102.reuse, RZ ;  /* 0x000000662d2d7223 */ /* 0x080fe400000100ff */
[-C--:B------:R-:W-:Y:S02]  /*63c0*/  FFMA.FTZ R41, R41, R102.reuse, RZ ;  /* 0x0000006629297223 */ /* 0x080fe400000100ff */
[----:B------:R-:W-:Y:S02]  /*63d0*/  FFMA.FTZ R43, R43, R102, RZ ;  /* 0x000000662b2b7223 */ /* 0x000fe400000100ff */
[-C--:B------:R-:W-:Y:S02]  /*63e0*/  FFMA.FTZ R46, R46, R103.reuse, R47 ;  /* 0x000000672e2e7223 */ /* 0x080fe4000001002f */
[----:B------:R-:W-:-:S02]  /*63f0*/  FFMA.FTZ R45, R44, R103, R45 ;  /* 0x000000672c2d7223 */ /* 0x000fc4000001002d */
        /* <DEDUP_REMOVED lines=41> */
[----:B------:R-:W-:-:S05]  /*6690*/  HADD2 R7, R60, R7 ;  /* 0x000000073c077230 */ /* 0x000fca0000000000 */
.L_x_3108:
        /* <DEDUP_REMOVED lines=55> */
.L_x_3109:
        /* <DEDUP_REMOVED lines=37> */
[----:B------:R-:W-:Y:S01]  /*6c60*/  HADD2.F32 R26, -RZ, R27.H0_H0 ;  /* 0x2000001bff1a7230 */ /* 0x000fe20000004100 */
        /* <DEDUP_REMOVED lines=16> */
[-C--:B------:R-:W-:Y:S01]  /*6d70*/  HFMA2 R37, R36, R3.reuse.H1_H1, -72, -72 ;  /* 0xd480d48024257431 */ /* 0x080fe20000060003 */
[----:B------:R-:W-:Y:S01]  /*6d80*/  FFMA.FTZ R41, R32, R43, R41 ;  /* 0x0000002b20297223 */ /* 0x000fe20000010029 */
[----:B------:R-:W-:Y:S01]  /*6d90*/  HADD2.F32 R34, -RZ, R35.H0_H0 ;  /* 0x20000023ff227230 */ /* 0x000fe20000004100 */
[----:B------:R-:W-:Y:S01]  /*6da0*/  LOP3.LUT R63, R13, 0xf000f0, RZ, 0xc0, !PT ;  /* 0x00f000f00d3f7812 */ /* 0x000fe200078ec0ff */
[----:B------:R-:W-:Y:S01]  /*6db0*/  HFMA2 R39, R38, R3.H1_H1, -72, -72 ;  /* 0xd480d48026277431 */ /* 0x000fe20000060003 */
[----:B------:R-:W-:Y:S01]  /*6dc0*/  SHF.R.U32.HI R77, RZ, 0x8, R13 ;  /* 0x00000008ff4d7819 */ /* 0x000fe2000001160d */
[----:B------:R-:W-:Y:S01]  /*6dd0*/  HADD2.F32 R36, -RZ, R37.H0_H0 ;  /* 0x20000025ff247230 */ /* 0x000fe20000004100 */
[C---:B------:R-:W-:Y:S01]  /*6de0*/  FFMA.FTZ R42, R43.reuse, R34, R42 ;  /* 0x000000222b2a7223 */ /* 0x040fe2000001002a */
[----:B------:R-:W-:Y:S01]  /*6df0*/  HADD2.F32 R35, -RZ, R35.H1_H1 ;  /* 0x30000023ff237230 */ /* 0x000fe20000004100 */
[----:B------:R-:W-:Y:S01]  /*6e00*/  LOP3.LUT R65, R14, 0xf000f0, RZ, 0xc0, !PT ;  /* 0x00f000f00e417812 */ /* 0x000fe200078ec0ff */
[----:B------:R-:W-:Y:S01]  /*6e10*/  HADD2.F32 R38, -RZ, R39.H0_H0 ;  /* 0x20000027ff267230 */ /* 0x000fe20000004100 */
[----:B------:R-:W-:Y:S01]  /*6e20*/  FFMA.FTZ R45, R43, R36, R44 ;  /* 0x000000242b2d7223 */ /* 0x000fe2000001002c */
[----:B------:R-:W-:Y:S01]  /*6e30*/  HADD2.F32 R37, -RZ, R37.H1_H1 ;  /* 0x30000025ff257230 */ /* 0x000fe20000004100 */
[----:B------:R-:W-:Y:S01]  /*6e40*/  FFMA.FTZ R44, R33, R40, R41 ;  /* 0x00000028212c7223 */ /* 0x000fe20000010029 */
[----:B------:R-:W-:Y:S01]  /*6e50*/  HADD2.F32 R39, -RZ, R39.H1_H1 ;  /* 0x30000027ff277230 */ /* 0x000fe20000004100 */
[----:B------:R-:W-:Y:S01]  /*6e60*/  FFMA.FTZ R43, R43, R38, R46 ;  /* 0x000000262b2b7223 */ /* 0x000fe2000001002e */
[--C-:B0-----:R-:W-:Y:S01]  /*6e70*/  HADD2.F32 R54, -RZ, R16.reuse.H1_H1 ;  /* 0x30000010ff367230 */ /* 0x101fe20000004100 */
[C---:B------:R-:W-:Y:S01]  /*6e80*/  FFMA.FTZ R46, R40.reuse, R35, R42 ;  /* 0x00000023282e7223 */ /* 0x040fe2000001002a */
[----:B------:R-:W-:Y:S01]  /*6e90*/  LOP3.LUT R41, R49, 0xf000f, RZ, 0xc0, !PT ;  /* 0x000f000f31297812 */ /* 0x000fe200078ec0ff */
[C---:B------:R-:W-:Y:S01]  /*6ea0*/  FFMA.FTZ R52, R40.reuse, R37, R45 ;  /* 0x0000002528347223 */ /* 0x040fe2000001002d */
[----:B------:R-:W-:Y:S01]  /*6eb0*/  HADD2.F32 R45, -RZ, R16.H0_H0 ;  /* 0x20000010ff2d7230 */ /* 0x000fe20000004100 */
[----:B------:R-:W-:Y:S01]  /*6ec0*/  FFMA.FTZ R51, R40, R39, R43 ;  /* 0x0000002728337223 */ /* 0x000fe2000001002b */
[----:B------:R-:W-:Y:S01]  /*6ed0*/  LOP3.LUT R40, R47, 0xf000f, RZ, 0xc0, !PT ;  /* 0x000f000f2f287812 */ /* 0x000fe200078ec0ff */
[--C-:B------:R-:W-:Y:S01]  /*6ee0*/  HADD2.F32 R56, -RZ, R17.reuse.H0_H0 ;  /* 0x20000011ff387230 */ /* 0x100fe20000004100 */
        /* <DEDUP_REMOVED lines=254> */
.L_x_3110:
        /* <DEDUP_REMOVED lines=59> */
.L_x_3107:
[----:B------:R-:W-:Y:S01]  /*8280*/  IADD3 R11, R11, 0x20, RZ ;  /* 0x000000200b0b7810 */ /* 0x000fe20007ffe0ff */
[----:B-----5:R-:W-:Y:S01]  /*8290*/  IMAD.MOV.U32 R13, RZ, RZ, c[0x0][0x18c] ;  /* 0x00006300ff0d7624 */ /* 0x020fe200078e00ff */
[----:B------:R-:W-:Y:S02]  /*82a0*/  UIADD3 UR4, UR4, 0x40, URZ ;  /* 0x0000004004047890 */ /* 0x000fe4000fffe03f */
[----:B------:R-:W-:Y:S01]  /*82b0*/  ISETP.GE.AND P0, PT, R11, c[0x0][0x1b4], PT ;  /* 0x00006d000b007a0c */ /* 0x000fe20003f06270 */
[----:B------:R-:W-:Y:S01]  /*82c0*/  IMAD.WIDE R24, R13, 0x10, R24 ;  /* 0x000000100d187825 */ /* 0x000fe200078e0218 */
[----:B------:R-:W-:-:S13]  /*82d0*/  ISETP.LT.AND P2, PT, R11, R0, PT ;  /* 0x000000000b00720c */ /* 0x000fda0003f41270 */
[----:B------:R-:W-:Y:S05]  /*82e0*/  @!P0 BRA P2, `(.L_x_3111) ;  /* 0xffffce7000008947 */ /* 0x000fea000103ffff */
.L_x_3106:
[----:B------:R-:W-:-:S04]  /*82f0*/  ISETP.GE.AND P0, PT, R11, R0, PT ;  /* 0x000000000b00720c */ /* 0x000fc80003f06270 */
[----:B------:R-:W-:-:S13]  /*8300*/  ISETP.GE.OR P0, PT, R11, c[0x0][0x1b8], P0 ;  /* 0x00006e000b007a0c */ /* 0x000fda0000706670 */
[----:B------:R-:W-:Y:S05]  /*8310*/  @P0 BRA `(.L_x_3112) ;  /* 0x000018b000000947 */ /* 0x000fea0003800000 */
.L_x_3114:
[----:B------:R-:W-:Y:S01]  /*8320*/  IMAD.MOV.U32 R31, RZ, RZ, c[0x0][0x18c] ;  /* 0x00006300ff1f7624 */ /* 0x000fe200078e00ff */
[----:B-----5:R1:W5:Y:S03]  /*8330*/  LDG.E.128.CONSTANT R72, [R24.64] ;  /* 0x0000000618487981 */ /* 0x020366000c1e9d00 */
[----:B------:R-:W-:-:S05]  /*8340*/  IMAD.WIDE R12, R31, 0x4, R24 ;  /* 0x000000041f0c7825 */ /* 0x000fca00078e0218 */
[----:B------:R1:W5:Y:S01]  /*8350*/  LDG.E.128.CONSTANT R16, [R12.64] ;  /* 0x000000060c107981 */ /* 0x000362000c1e9d00 */
[----:B------:R-:W-:Y:S01]  /*8360*/  IADD3 R11, R11, 0x20, RZ ;  /* 0x000000200b0b7810 */ /* 0x000fe20007ffe0ff */
[----:B------:R-:W-:-:S03]  /*8370*/  IMAD.WIDE R28, R31, 0x4, R12 ;  /* 0x000000041f1c7825 */ /* 0x000fc600078e020c */
[C---:B------:R-:W-:Y:S02]  /*8380*/  ISETP.GE.AND P0, PT, R11.reuse, c[0x0][0x1b8], PT ;  /* 0x00006e000b007a0c */ /* 0x040fe40003f06270 */
[----:B------:R-:W-:Y:S01]  /*8390*/  ISETP.LT.AND P3, PT, R11, R0, PT ;  /* 0x000000000b00720c */ /* 0x000fe20003f61270 */
[----:B0-----:R-:W-:Y:S10]  /*83a0*/  @!P1 BRA `(.L_x_3113) ;  /* 0x000017f000009947 */ /* 0x001ff40003800000 */
[----:B-1----:R-:W2:Y:S01]  /*83b0*/  LDG.E.128.CONSTANT R12, [R28.64] ;  /* 0x000000061c0c7981 */ /* 0x002ea2000c1e9d00 */
[----:B-----5:R-:W-:Y:S01]  /*83c0*/  SHF.R.U32.HI R21, RZ, 0xf, R72 ;  /* 0x0000000fff157819 */ /* 0x020fe20000011648 */
[----:B------:R-:W-:Y:S01]  /*83d0*/  IMAD.MOV.U32 R38, RZ, RZ, 0x3000 ;  /* 0x00003000ff267424 */ /* 0x000fe200078e00ff */
[----:B------:R-:W-:Y:S01]  /*83e0*/  SHF.R.U32.HI R24, RZ, 0xe, R16 ;  /* 0x0000000eff187819 */ /* 0x000fe20000011610 */
[----:B------:R-:W-:Y:S01]  /*83f0*/  IMAD.MOV.U32 R63, RZ, RZ, 0x2400 ;  /* 0x00002400ff3f7424 */ /* 0x000fe200078e00ff */
[----:B------:R-:W-:Y:S02]  /*8400*/  LOP3.LUT R21, R21, 0x10001, RZ, 0xc0, !PT ;  /* 0x0001000115157812 */ /* 0x000fe400078ec0ff */
[----:B------:R-:W-:-:S02]  /*8410*/  SHF.R.U32.HI R34, RZ, 0xf, R74 ;  /* 0x0000000fff227819 */ /* 0x000fc4000001164a */
[C---:B0-----:R-:W-:Y:S02]  /*8420*/  LOP3.LUT R32, R74.reuse, 0x380038, RZ, 0xc0, !PT ;  /* 0x003800384a207812 */ /* 0x041fe400078ec0ff */
        /* <DEDUP_REMOVED lines=375> */
.L_x_3113:
[----:B------:R-:W-:Y:S01]  /*9ba0*/  UIADD3 UR4, UR4, 0x40, URZ ;  /* 0x0000004004047890 */ /* 0x000fe2000fffe03f */
[----:B-1----:R-:W-:Y:S01]  /*9bb0*/  IMAD.WIDE R24, R31, 0x4, R28 ;  /* 0x000000041f187825 */ /* 0x002fe200078e021c */
[----:B------:R-:W-:Y:S06]  /*9bc0*/  @!P0 BRA P3, `(.L_x_3114) ;  /* 0xffffe75000008947 */ /* 0x000fec000183ffff */
.L_x_3112:
[----:B------:R-:W-:Y:S05]  /*9bd0*/  @!P1 EXIT ;  /* 0x000000000000994d */ /* 0x000fea0003800000 */
[----:B------:R-:W1:Y:S01]  /*9be0*/  S2R R3, SR_CTAID.X ;  /* 0x0000000000037919 */ /* 0x000e620000002500 */
[----:B-----5:R-:W-:-:S03]  /*9bf0*/  IMAD.MOV.U32 R15, RZ, RZ, 0x2 ;  /* 0x00000002ff0f7424 */ /* 0x020fc600078e00ff */
        /* <DEDUP_REMOVED lines=12> */
[----:B------:R-:W-:Y:S01]  /*9cc0*/  LOP3.LUT R3, R4, 0xffffff, RZ, 0xc0, !PT ;  /* 0x00ffffff04037812 */ /* 0x000fe200078ec0ff */
[----:B------:R-:W-:-:S04]  /*9cd0*/  IMAD.MOV.U32 R13, RZ, RZ, R10 ;  /* 0x000000ffff0d7224 */ /* 0x000fc800078e000a */
.L_x_3118:
[----:B------:R-:W1:Y:S02]  /*9ce0*/  LDS R10, [R3] ;  /* 0x00000000030a7984 */ /* 0x000e640000000800 */
[----:B-1----:R-:W-:-:S06]  /*9cf0*/  HADD2 R11, R10, R13 ;  /* 0x0000000d0a0b7230 */ /* 0x002fcc0000000000 */
[----:B------:R-:W1:Y:S02]  /*9d00*/  ATOMS.CAST.SPIN R11, [R3], R10, R11 ;  /* 0x0000000a030b738d */ /* 0x000e64000180000b */
[----:B-1----:R-:W-:-:S13]  /*9d10*/  ISETP.EQ.U32.AND P0, PT, R11, 0x1, PT ;  /* 0x000000010b00780c */ /* 0x002fda0003f02070 */
[----:B------:R-:W-:Y:S05]  /*9d20*/  @!P0 BRA `(.L_x_3118) ;  /* 0xffffffb000008947 */ /* 0x000fea000383ffff */
[----:B------:R-:W-:Y:S05]  /*9d30*/  BRA `(.L_x_3116) ;  /* 0x0000003000007947 */ /* 0x000fea0003800000 */
.L_x_3117:
[----:B------:R-:W2:Y:S02]  /*9d40*/  LD.E R3, [R4.64] ;  /* 0x0000000604037980 */ /* 0x000ea4000c101900 */
[----:B--2---:R-:W-:-:S05]  /*9d50*/  IMAD.IADD R3, R10, 0x1, R3 ;  /* 0x000000010a037824 */ /* 0x004fca00078e0203 */
[----:B------:R1:W-:Y:S02]  /*9d60*/  ST.E [R4.64], R3 ;  /* 0x0000000304007985 */ /* 0x0003e4000c101906 */
.L_x_3116:
[----:B------:R-:W-:Y:S05]  /*9d70*/  BSYNC B0 ;  /* 0x0000000000007941 */ /* 0x000fea0003800000 */
.L_x_3115:
[----:B------:R-:W2:Y:S01]  /*9d80*/  ATOM.E.ADD.F16x2.RN.STRONG.GPU P0, RZ, [R4.64+0x4], R9 ;  /* 0x0000040904ff798a */ /* 0x000ea2000810e9c6 */
[----:B------:R-:W-:Y:S01]  /*9d90*/  BSSY B0, `(.L_x_3119) ;  /* 0x000000f000007945 */ /* 0x000fe20003800000 */
[----:B--2---:R-:W-:Y:S05]  /*9da0*/  @P0 BRA `(.L_x_3120) ;  /* 0x000000d000000947 */ /* 0x004fea0003800000 */
[----:B------:R-:W2:Y:S02]  /*9db0*/  QSPC.E.S P0, RZ, [R4+0x4] ;  /* 0x0000040004ff73aa */ /* 0x000ea40000000500 */
[----:B--2---:R-:W-:Y:S05]  /*9dc0*/  @!P0 BRA `(.L_x_3121) ;  /* 0x0000008000008947 */ /* 0x004fea0003800000 */
[----:B-1----:R-:W-:-:S04]  /*9dd0*/  IADD3 R4, R4, 0x4, RZ ;  /* 0x0000000404047810 */ /* 0x002fc80007ffe0ff */
[----:B------:R-:W-:-:S05]  /*9de0*/  LOP3.LUT R4, R4, 0xffffff, RZ, 0xc0, !PT ;  /* 0x00ffffff04047812 */ /* 0x000fca00078ec0ff */
.L_x_3122:
[----:B------:R-:W1:Y:S02]  /*9df0*/  LDS R10, [R4] ;  /* 0x00000000040a7984 */ /* 0x000e640000000800 */
[----:B-1----:R-:W-:-:S10]  /*9e00*/  HFMA2.MMA R11, R10, 1, 1, R9 ;  /* 0x3c003c000a0b7835 */ /* 0x002fd40000000009 */
[----:B------:R-:W1:Y:S02]  /*9e10*/  ATOMS.CAST.SPIN R11, [R4], R10, R11 ;  /* 0x0000000a040b738d */ /* 0x000e64000180000b */
[----:B-1----:R-:W-:-:S13]  /*9e20*/  ISETP.EQ.U32.AND P0, PT, R11, 0x1, PT ;  /* 0x000000010b00780c */ /* 0x002fda0003f02070 */
[----:B------:R-:W-:Y:S05]  /*9e30*/  @!P0 BRA `(.L_x_3122) ;  /* 0xffffffb000008947 */ /* 0x000fea000383ffff */
[----:B------:R-:W-:Y:S05]  /*9e40*/  BRA `(.L_x_3120) ;  /* 0x0000003000007947 */ /* 0x000fea0003800000 */
.L_x_3121:
[----:B-1----:R-:W2:Y:S02]  /*9e50*/  LD.E R3, [R4.64+0x4] ;  /* 0x0000040604037980 */ /* 0x002ea4000c101900 */
[----:B--2---:R-:W-:-:S05]  /*9e60*/  IMAD.IADD R3, R9, 0x1, R3 ;  /* 0x0000000109037824 */ /* 0x004fca00078e0203 */
[----:B------:R1:W-:Y:S02]  /*9e70*/  ST.E [R4.64+0x4], R3 ;  /* 0x0000040304007985 */ /* 0x0003e4000c101906 */
.L_x_3120:
[----:B------:R-:W-:Y:S05]  /*9e80*/  BSYNC B0 ;  /* 0x0000000000007941 */ /* 0x000fea0003800000 */
.L_x_3119:
        /* <DEDUP_REMOVED lines=10> */
.L_x_3126:
[----:B------:R-:W1:Y:S02]  /*9f30*/  LDS R4, [R0] ;  /* 0x0000000000047984 */ /* 0x000e640000000800 */
[----:B-1----:R-:W-:-:S06]  /*9f40*/  HADD2 R5, R4, R8 ;  /* 0x0000000804057230 */ /* 0x002fcc0000000000 */
[----:B------:R-:W1:Y:S02]  /*9f50*/  ATOMS.CAST.SPIN R5, [R0], R4, R5 ;  /* 0x000000040005738d */ /* 0x000e640001800005 */
[----:B-1----:R-:W-:-:S13]  /*9f60*/  ISETP.EQ.U32.AND P0, PT, R5, 0x1, PT ;  /* 0x000000010500780c */ /* 0x002fda0003f02070 */
[----:B------:R-:W-:Y:S05]  /*9f70*/  @!P0 BRA `(.L_x_3126) ;  /* 0xffffffb000008947 */ /* 0x000fea000383ffff */
[----:B------:R-:W-:Y:S05]  /*9f80*/  BRA `(.L_x_3124) ;  /* 0x0000003000007947 */ /* 0x000fea0003800000 */
.L_x_3125:
[----:B------:R-:W2:Y:S02]  /*9f90*/  LD.E R0, [R2.64] ;  /* 0x0000000602007980 */ /* 0x000ea4000c101900 */
[----:B--2---:R-:W-:-:S05]  /*9fa0*/  IMAD.IADD R5, R8, 0x1, R0 ;  /* 0x0000000108057824 */ /* 0x004fca00078e0200 */
[----:B------:R1:W-:Y:S02]  /*9fb0*/  ST.E [R2.64], R5 ;  /* 0x0000000502007985 */ /* 0x0003e4000c101906 */
.L_x_3124:
[----:B------:R-:W-:Y:S05]  /*9fc0*/  BSYNC B0 ;  /* 0x0000000000007941 */ /* 0x000fea0003800000 */
.L_x_3123:
[----:B------:R-:W2:Y:S02]  /*9fd0*/  ATOM.E.ADD.F16x2.RN.STRONG.GPU P0, RZ, [R2.64+0x4], R7 ;  /* 0x0000040702ff798a */ /* 0x000ea4000810e9c6 */
[----:B--2---:R-:W-:Y:S05]  /*9fe0*/  @P0 EXIT ;  /* 0x000000000000094d */ /* 0x004fea0003800000 */
[----:B------:R-:W2:Y:S02]  /*9ff0*/  QSPC.E.S P0, RZ, [R2+0x4] ;  /* 0x0000040002ff73aa */ /* 0x000ea40000000500 */
[----:B--2---:R-:W-:Y:S05]  /*a000*/  @!P0 BRA `(.L_x_3127) ;  /* 0x0000008000008947 */ /* 0x004fea0003800000 */
[----:B-1----:R-:W-:-:S04]  /*a010*/  IADD3 R2, R2, 0x4, RZ ;  /* 0x0000000402027810 */ /* 0x002fc80007ffe0ff */
[----:B------:R-:W-:-:S05]  /*a020*/  LOP3.LUT R2, R2, 0xffffff, RZ, 0xc0, !PT ;  /* 0x00ffffff02027812 */ /* 0x000fca00078ec0ff */
.L_x_3128:
[----:B------:R-:W1:Y:S02]  /*a030*/  LDS R4, [R2] ;  /* 0x0000000002047984 */ /* 0x000e640000000800 */
[----:B-1----:R-:W-:-:S10]  /*a040*/  HFMA2.MMA R5, R4, 1, 1, R7 ;  /* 0x3c003c0004057835 */ /* 0x002fd40000000007 */
[----:B------:R-:W1:Y:S02]  /*a050*/  ATOMS.CAST.SPIN R5, [R2], R4, R5 ;  /* 0x000000040205738d */ /* 0x000e640001800005 */
[----:B-1----:R-:W-:-:S13]  /*a060*/  ISETP.EQ.U32.AND P0, PT, R5, 0x1, PT ;  /* 0x000000010500780c */ /* 0x002fda0003f02070 */
[----:B------:R-:W-:Y:S05]  /*a070*/  @!P0 BRA `(.L_x_3128) ;  /* 0xffffffb000008947 */ /* 0x000fea000383ffff */
[----:B------:R-:W-:Y:S05]  /*a080*/  EXIT ;  /* 0x000000000000794d */ /* 0x000fea0003800000 */
.L_x_3127:
[----:B------:R-:W2:Y:S02]  /*a090*/  LD.E R0, [R2.64+0x4] ;  /* 0x0000040602007980 */ /* 0x000ea4000c101900 */
[----:B-12---:R-:W-:-:S05]  /*a0a0*/  IMAD.IADD R5, R7, 0x1, R0 ;  /* 0x0000000107057824 */ /* 0x006fca00078e0200 */
[----:B------:R-:W-:Y:S01]  /*a0b0*/  ST.E [R2.64+0x4], R5 ;  /* 0x0000040502007985 */ /* 0x000fe2000c101906 */
[----:B------:R-:W-:Y:S05]  /*a0c0*/  EXIT ;  /* 0x000000000000794d */ /* 0x000fea0003800000 */
.L_x_3129:
        /* <DEDUP_REMOVED lines=11> */
.L_x_3777:


//--------------------- .text._Z23gemm_half_q_half_kernelILi2ELi20ELb0ELb0ELi32EEvPK6__halfPKjS4_S2_PS0_iiiiPKtS7_iiiiiibS2_i --------------------------
	.section	.text._Z23gemm_half_q_half_kernelILi2ELi20ELb0ELb0ELi32EEvPK6__halfPKjS4_S2_PS0_iiiiPKtS7_iiiiiibS2_i,"ax",@progbits
	.sectioninfo	@"SHI_REGISTERS=96"
	.align	128
        .global         _Z23gemm_half_q_half_kernelILi2ELi20ELb0ELb0ELi32EEvPK6__halfPKjS4_S2_PS0_iiiiPKtS7_iiiiiibS2_i
        .type           _Z23gemm_half_q_half_kernelILi2ELi20ELb0ELb0ELi32EEvPK6__halfPKjS4_S2_PS0_iiiiPKtS7_iiiiiibS2_i,@function
        .size           _Z23gemm_half_q_half_kernelILi2ELi20ELb0ELb0ELi32EEvPK6__halfPKjS4_S2_PS0_iiiiPKtS7_iiiiiibS2_i,(.L_x_3778 - _Z23gemm_half_q_half_kernelILi2ELi20ELb0ELb0ELi32EEvPK6__halfPKjS4_S2_PS0_iiiiPKtS7_iiiiiibS2_i)
        .other          _Z23gemm_half_q_half_kernelILi2ELi20ELb0ELb0ELi32EEvPK6__halfPKjS4_S2_PS0_iiiiPKtS7_iiiiiibS2_i,@"STO_CUDA_ENTRY STV_DEFAULT"
_Z23gemm_half_q_half_kernelILi2ELi20ELb0ELb0ELi32EEvPK6__halfPKjS4_S2_PS0_iiiiPKtS7_iiiiiibS2_i:
.text._Z23gemm_half_q_half_kernelILi2ELi20ELb0ELb0ELi32EEvPK6__halfPKjS4_S2_PS0_iiiiPKtS7_iiiiiibS2_i:
        /* <DEDUP_REMOVED lines=39> */
.L_x_3134:
        /* <DEDUP_REMOVED lines=17> */
.L_x_3133:
        /* <DEDUP_REMOVED lines=17> */
.L_x_3132:
        /* <DEDUP_REMOVED lines=13> */
.L_x_3136:
        /* <DEDUP_REMOVED lines=17> */
.L_x_3135:
        /* <DEDUP_REMOVED lines=15> */
.L_x_3131:
[----:B------:R-:W-:Y:S05]  /*0760*/  BSYNC B0 ;  /* 0x0000000000007941 */ /* 0x000fea0003800000 */
.L_x_3130:
        /* <DEDUP_REMOVED lines=18> */
.L_x_3139:
        /* <DEDUP_REMOVED lines=11> */
.L_x_3138:
        /* <DEDUP_REMOVED lines=10> */
.L_x_3137:
        /* <DEDUP_REMOVED lines=66> */
.L_x_3141:
        /* <DEDUP_REMOVED lines=41> */
.L_x_3140:
        /* <DEDUP_REMOVED lines=8> */
[----:B------:R-:W-:Y:S01]  /*1110*/  PRMT R11, RZ, 0x7610, R11 ;  /* 0x00007610ff0b7816 */ /* 0x000fe2000000000b */
[----:B------:R-:W-:Y:S02]  /*1120*/  UMOV UR4, URZ ;  /* 0x0000003f00047c82 */ /* 0x000fe40008000000 */
.L_x_3144:
        /* <DEDUP_REMOVED lines=8> */
[----:B------:R-:W-:Y:S01]  /*11b0*/  IADD3 R10, R59, 0x20, RZ ;  /* 0x000000203b0a7810 */ /* 0x000fe20007ffe0ff */
[----:B------:R-:W-:-:S03]  /*11c0*/  IMAD.WIDE R46, R9, c[0x0][0x18c], R14 ;  /* 0x00006300092e7a25 */ /* 0x000fc600078e020e */
[C---:B------:R-:W-:Y:S02]  /*11d0*/  ISETP.GE.AND P2, PT, R10.reuse, c[0x0][0x1b0], PT ;  /* 0x00006c000a007a0c */ /* 0x040fe40003f46270 */
[----:B------:R-:W-:Y:S01]  /*11e0*/  ISETP.LT.AND P3, PT, R10, R0, PT ;  /* 0x000000000a00720c */ /* 0x000fe20003f61270 */
[----:B------:R-:W-:Y:S06]  /*11f0*/  @!P1 BRA `(.L_x_3143) ;  /* 0x0000197000009947 */ /* 0x000fec0003800000 */
[----:B------:R-:W2:Y:S01]  /*1200*/  LDG.E.128.CONSTANT R16, [R46.64] ;  /* 0x000000062e107981 */ /* 0x000ea2000c1e9d00 */
[--C-:B-----5:R-:W-:Y:S02]  /*1210*/  SHF.R.U32.HI R85, RZ, 0xc, R21.reuse ;  /* 0x0000000cff557819 */ /* 0x120fe40000011615 */
[C---:B------:R-:W-:Y:S02]  /*1220*/  LOP3.LUT R56, R21.reuse, 0x3e003e0, RZ, 0xc0, !PT ;  /* 0x03e003e015387812 */ /* 0x040fe400078ec0ff */
[----:B------:R-:W-:Y:S02]  /*1230*/  LOP3.LUT R68, R21, 0x1f001f, RZ, 0xc0, !PT ;  /* 0x001f001f15447812 */ /* 0x000fe400078ec0ff */
[----:B------:R-:W-:Y:S01]  /*1240*/  SHF.R.U32.HI R71, RZ, 0xa, R21 ;  /* 0x0000000aff477819 */ /* 0x000fe20000011615 */
[----:B------:R-:W-:Y:S01]  /*1250*/  IMAD.MOV.U32 R21, RZ, RZ, 0x2800 ;  /* 0x00002800ff157424 */ /* 0x000fe200078e00ff */
[----:B0-----:R-:W-:-:S02]  /*1260*/  SHF.R.U32.HI R14, RZ, 0xf, R36 ;  /* 0x0000000fff0e7819 */ /* 0x001fc40000011624 */
[--C-:B------:R-:W-:Y:S02]  /*1270*/  SHF.R.U32.HI R75, RZ, 0xf, R37.reuse ;  /* 0x0000000fff4b7819 */ /* 0x100fe40000011625 */
[C---:B------:R-:W-:Y:S02]  /*1280*/  LOP3.LUT R33, R37.reuse, 0x1f001f, RZ, 0xc0, !PT ;  /* 0x001f001f25217812 */ /* 0x040fe400078ec0ff */
[----:B------:R-:W-:Y:S02]  /*1290*/  LOP3.LUT R15, R37, 0x3e003e0, RZ, 0xc0, !PT ;  /* 0x03e003e0250f7812 */ /* 0x000fe400078ec0ff */
[----:B------:R-:W-:Y:S02]  /*12a0*/  SHF.R.U32.HI R49, RZ, 0xa, R37 ;  /* 0x0000000aff317819 */ /* 0x000fe40000011625 */
[----:B------:R-:W-:Y:S02]  /*12b0*/  SHF.R.U32.HI R76, RZ, 0xf, R38 ;  /* 0x0000000fff4c7819 */ /* 0x000fe40000011626 */
[----:B------:R-:W-:-:S02]  /*12c0*/  LOP3.LUT R35, R39, 0x1f001f, RZ, 0xc0, !PT ;  /* 0x001f001f27237812 */ /* 0x000fc400078ec0ff */
[----:B------:R-:W-:Y:S02]  /*12d0*/  LOP3.LUT R37, R39, 0x3e003e0, RZ, 0xc0, !PT ;  /* 0x03e003e027257812 */ /* 0x000fe400078ec0ff */
[--C-:B------:R-:W-:Y:S02]  /*12e0*/  SHF.R.U32.HI R77, RZ, 0xf, R39.reuse ;  /* 0x0000000fff4d7819 */ /* 0x100fe40000011627 */
        /* <DEDUP_REMOVED lines=9> */
[----:B------:R-:W-:-:S02]  /*1380*/  PRMT R6, R6, 0x5410, R21 ;  /* 0x0000541006067816 */ /* 0x000fc40000000015 */
[--C-:B------:R-:W-:Y:S02]  /*1390*/  SHF.R.U32.HI R20, RZ, 0xc, R23.reuse ;  /* 0x0000000cff147819 */ /* 0x100fe40000011617 */
[C---:B------:R-:W-:Y:S02]  /*13a0*/  LOP3.LUT R87, R23.reuse, 0x3e003e0, RZ, 0xc0, !PT ;  /* 0x03e003e017577812 */ /* 0x040fe400078ec0ff */
[----:B------:R-:W-:Y:S02]  /*13b0*/  LOP3.LUT R72, R23, 0x1f001f, RZ, 0xc0, !PT ;  /* 0x001f001f17487812 */ /* 0x000fe400078ec0ff */
[----:B------:R-:W-:Y:S02]  /*13c0*/  SHF.R.U32.HI R74, RZ, 0xa, R23 ;  /* 0x0000000aff4a7819 */ /* 0x000fe40000011617 */
[----:B------:R-:W-:Y:S02]  /*13d0*/  LOP3.LUT R21, R14, 0x10001, RZ, 0xc0, !PT ;  /* 0x000100010e157812 */ /* 0x000fe400078ec0ff */
[----:B------:R-:W-:-:S02]  /*13e0*/  SHF.R.U32.HI R80, RZ, 0xe, R30 ;  /* 0x0000000eff507819 */ /* 0x000fc4000001161e */
[----:B------:R-:W-:Y:S02]  /*13f0*/  LOP3.LUT R14, R75, 0x10001, RZ, 0xc0, !PT ;  /* 0x000100014b0e7812 */ /* 0x000fe400078ec0ff */
[----:B------:R-:W-:Y:S02]  /*1400*/  LOP3.LUT R23, R76, 0x10001, RZ, 0xc0, !PT ;  /* 0x000100014c177812 */ /* 0x000fe400078ec0ff */
        /* <DEDUP_REMOVED lines=11> */
[----:B------:R-:W-:Y:S02]  /*14c0*/  SHF.R.U32.HI R25, RZ, 0xd, R26 ;  /* 0x0000000dff197819 */ /* 0x000fe4000001161a */
[--C-:B------:R-:W-:Y:S02]  /*14d0*/  SHF.R.U32.HI R84, RZ, 0xc, R22.reuse ;  /* 0x0000000cff547819 */ /* 0x100fe40000011616 */
[C---:B------:R-:W-:Y:S02]  /*14e0*/  LOP3.LUT R57, R22.reuse, 0x3e003e0, RZ, 0xc0, !PT ;  /* 0x03e003e016397812 */ /* 0x040fe400078ec0ff */
[----:B------:R-:W-:Y:S02]  /*14f0*/  LOP3.LUT R70, R22, 0x1f001f, RZ, 0xc0, !PT ;  /* 0x001f001f16467812 */ /* 0x000fe400078ec0ff */
[----:B------:R-:W-:-:S02]  /*1500*/  SHF.R.U32.HI R73, RZ, 0xa, R22 ;  /* 0x0000000aff497819 */ /* 0x000fc40000011616 */
[----:B------:R-:W-:Y:S02]  /*1510*/  LOP3.LUT R79, R14, 0x20002, R79, 0xf8, !PT ;  /* 0x000200020e4f7812 */ /* 0x000fe400078ef84f */
[----:B------:R-:W-:Y:S02]  /*1520*/  LOP3.LUT R80, R23, 0x20002, R80, 0xf8, !PT ;  /* 0x0002000217507812 */ /* 0x000fe400078ef850 */
        /* <DEDUP_REMOVED lines=10> */
[----:B------:R-:W-:Y:S02]  /*15d0*/  LOP3.LUT R25, R80, 0x40004, R25, 0xf8, !PT ;  /* 0x0004000450197812 */ /* 0x000fe400078ef819 */
[----:B------:R-:W-:Y:S02]  /*15e0*/  LOP3.LUT R81, R22, 0x20002, R81, 0xf8, !PT ;  /* 0x0002000216517812 */ /* 0x000fe400078ef851 */
        /* <DEDUP_REMOVED lines=13> */
[----:B------:R-:W-:Y:S02]  /*16c0*/  LOP3.LUT R81, R81, 0x40004, R26, 0xf8, !PT ;  /* 0x0004000451517812 */ /* 0x000fe400078ef81a */
[----:B------:R-:W-:Y:S02]  /*16d0*/  LOP3.LUT R85, R24, 0x80008, R85, 0xf8, !PT ;  /* 0x0008000818557812 */ /* 0x000fe400078ef855 */
[----:B------:R-:W-:-:S02]  /*16e0*/  LOP3.LUT R84, R25, 0x80008, R84, 0xf8, !PT ;  /* 0x0008000819547812 */ /* 0x000fc400078ef854 */
[----:B------:R-:W0:Y:S01]  /*16f0*/  LDS.128 R24, [UR4] ;  /* 0x00000004ff187984 */ /* 0x000e220008000c00 */
[----:B------:R-:W-:Y:S02]  /*1700*/  LOP3.LUT R21, R21, 0x20002, R78, 0xf8, !PT ;  /* 0x0002000215157812 */ /* 0x000fe400078ef84e */
[----:B------:R-:W-:Y:S02]  /*1710*/  LOP3.LUT R40, R40, 0x64006400, RZ, 0xfc, !PT ;  /* 0x6400640028287812 */ /* 0x000fe400078efcff */
[----:B------:R-:W-:Y:S02]  /*1720*/  LOP3.LUT R91, R42, 0x64006400, RZ, 0xfc, !PT ;  /* 0x640064002a5b7812 */ /* 0x000fe400078efcff */
[----:B------:R-:W-:Y:S01]  /*1730*/  LOP3.LUT R21, R21, 0x40004, R82, 0xf8, !PT ;  /* 0x0004000415157812 */ /* 0x000fe200078ef852 */
[-C--:B------:R-:W-:Y:S01]  /*1740*/  HFMA2 R42, R40, R6.reuse.H1_H1, -48, -48 ;  /* 0xd200d200282a7431 */ /* 0x080fe20000060006 */
[----:B------:R-:W-:Y:S01]  /*1750*/  LOP3.LUT R82, R81, 0x80008, R20, 0xf8, !PT ;  /* 0x0008000851527812 */ /* 0x000fe200078ef814 */
[----:B------:R-:W-:Y:S01]  /*1760*/  HFMA2 R40, R91, R6.H1_H1, -48, -48 ;  /* 0xd200d2005b287431 */ /* 0x000fe20000060006 */
[----:B------:R-:W-:-:S02]  /*1770*/  LOP3.LUT R90, R21, 0x80008, R90, 0xf8, !PT ;  /* 0x00080008155a7812 */ /* 0x000fc400078ef85a */
[----:B------:R-:W-:Y:S02]  /*1780*/  LOP3.LUT R36, R36, 0x64006400, RZ, 0xfc, !PT ;  /* 0x6400640024247812 */ /* 0x000fe400078efcff */
[----:B------:R-:W-:Y:S02]  /*1790*/  LOP3.LUT R89, R55, 0x64006400, RZ, 0xfc, !PT ;  /* 0x6400640037597812 */ /* 0x000fe400078efcff */
[----:B------:R-:W-:Y:S01]  /*17a0*/  LOP3.LUT R33, R33, 0x64006400, RZ, 0xfc, !PT ;  /* 0x6400640021217812 */ /* 0x000fe200078efcff */
[-C--:B------:R-:W-:Y:S01]  /*17b0*/  HFMA2 R55, R36, R6.reuse.H1_H1, -48, -48 ;  /* 0xd200d20024377431 */ /* 0x080fe20000060006 */
[----:B------:R-:W-:Y:S01]  /*17c0*/  LOP3.LUT R87, R87, 0x64006400, RZ, 0xfc, !PT ;  /* 0x6400640057577812 */ /* 0x000fe200078efcff */
[----:B------:R-:W-:Y:S01]  /*17d0*/  HFMA2 R36, R89, R6.H1_H1, -48, -48 ;  /* 0xd200d20059247431 */ /* 0x000fe20000060006 */
        /* <DEDUP_REMOVED lines=42> */
[----:B--2---:R-:W-:-:S02]  /*1a80*/  LOP3.LUT R86, R19, 0x3e003e0, RZ, 0xc0, !PT ;  /* 0x03e003e013567812 */ /* 0x004fc400078ec0ff */
[--C-:B------:R-:W-:Y:S02]  /*1a90*/  SHF.R.U32.HI R20, RZ, 0xb, R16.reuse ;  /* 0x0000000bff147819 */ /* 0x100fe40000011610 */
[C---:B------:R-:W-:Y:S02]  /*1aa0*/  LOP3.LUT R14, R16.reuse, 0x3e003e0, RZ, 0xc0, !PT ;  /* 0x03e003e0100e7812 */ /* 0x040fe400078ec0ff */
[----:B------:R-:W-:Y:S02]  /*1ab0*/  LOP3.LUT R75, R16, 0x1f001f, RZ, 0xc0, !PT ;  /* 0x001f001f104b7812 */ /* 0x000fe400078ec0ff */
[----:B------:R-:W-:Y:S02]  /*1ac0*/  SHF.R.U32.HI R76, RZ, 0xa, R16 ;  /* 0x0000000aff4c7819 */ /* 0x000fe40000011610 */
[----:B------:R-:W-:Y:S02]  /*1ad0*/  SHF.R.U32.HI R21, RZ, 0xb, R17 ;  /* 0x0000000bff157819 */ /* 0x000fe40000011611 */
[----:B------:R-:W-:-:S02]  /*1ae0*/  SHF.R.U32.HI R22, RZ, 0xb, R18 ;  /* 0x0000000bff167819 */ /* 0x000fc40000011612 */
[----:B------:R-:W-:Y:S02]  /*1af0*/  SHF.R.U32.HI R23, RZ, 0xb, R19 ;  /* 0x0000000bff177819 */ /* 0x000fe40000011613 */
[----:B------:R-:W-:Y:S02]  /*1b00*/  LOP3.LUT R91, R86, 0x64006400, RZ, 0xfc, !PT ;  /* 0x64006400565b7812 */ /* 0x000fe400078efcff */
[C---:B------:R-:W-:Y:S02]  /*1b10*/  LOP3.LUT R16, R17.reuse, 0x3e003e0, RZ, 0xc0, !PT ;  /* 0x03e003e011107812 */ /* 0x040fe400078ec0ff */
[----:B------:R-:W-:Y:S02]  /*1b20*/  LOP3.LUT R77, R17, 0x1f001f, RZ, 0xc0, !PT ;  /* 0x001f001f114d7812 */ /* 0x000fe400078ec0ff */
[----:B------:R-:W-:Y:S02]  /*1b30*/  SHF.R.U32.HI R78, RZ, 0xa, R17 ;  /* 0x0000000aff4e7819 */ /* 0x000fe40000011611 */
[----:B------:R-:W-:Y:S01]  /*1b40*/  LOP3.LUT R86, R34, 0x64006400, RZ, 0xfc, !PT ;  /* 0x6400640022567812 */ /* 0x000fe200078efcff */
[----:B------:R-:W-:Y:S01]  /*1b50*/  HADD2 R34, R33, -1040, -1040 ;  /* 0xe410e41021227430 */ /* 0x000fe20000000000 */
[----:B------:R-:W-:-:S02]  /*1b60*/  LOP3.LUT R17, R18, 0x3e003e0, RZ, 0xc0, !PT ;  /* 0x03e003e012117812 */ /* 0x000fc400078ec0ff */
[----:B------:R-:W-:Y:S01]  /*1b70*/  LOP3.LUT R90, R90, 0x100010, R20, 0xf8, !PT ;  /* 0x001000105a5a7812 */ /* 0x000fe200078ef814 */
[----:B------:R-:W-:Y:S01]  /*1b80*/  HADD2 R33, R86, -1040, -1040 ;  /* 0xe410e41056217430 */ /* 0x000fe20000000000 */
[----:B------:R-:W-:Y:S01]  /*1b90*/  LOP3.LUT R85, R85, 0x100010, R21, 0xf8, !PT ;  /* 0x0010001055557812 */ /* 0x000fe200078ef815 */
[----:B0-----:R-:W-:Y:S01]  /*1ba0*/  HFMA2 R86, R34, R24, RZ.H0_H0 ;  /* 0x0000001822567231 */ /* 0x001fe200000400ff */
[----:B------:R-:W-:Y:S02]  /*1bb0*/  LOP3.LUT R84, R84, 0x100010, R22, 0xf8, !PT ;  /* 0x0010001054547812 */ /* 0x000fe400078ef816 */
[----:B------:R-:W-:Y:S02]  /*1bc0*/  LOP3.LUT R82, R82, 0x100010, R23, 0xf8, !PT ;  /* 0x0010001052527812 */ /* 0x000fe400078ef817 */
[----:B------:R-:W-:Y:S01]  /*1bd0*/  LOP3.LUT R89, R17, 0x64006400, RZ, 0xfc, !PT ;  /* 0x6400640011597812 */ /* 0x000fe200078efcff */
[----:B------:R-:W0:Y:S01]  /*1be0*/  LDS.128 R20, [UR4+0x10] ;  /* 0x00001004ff147984 */ /* 0x000e220008000c00 */
[----:B------:R-:W-:Y:S01]  /*1bf0*/  HFMA2 R17, R87, R6.H1_H1, -48, -48 ;  /* 0xd200d20057117431 */ /* 0x000fe20000060006 */
[----:B------:R-:W-:Y:S01]  /*1c00*/  LOP3.LUT R87, R35, 0x64006400, RZ, 0xfc, !PT ;  /* 0x6400640023577812 */ /* 0x000fe200078efcff */
[----:B------:R-:W-:Y:S01]  /*1c10*/  HADD2 R35, R32, -1040, -1040 ;  /* 0xe410e41020237430 */ /* 0x000fe20000000000 */
[----:B------:R-:W-:-:S02]  /*1c20*/  LOP3.LUT R81, R19, 0x1f001f, RZ, 0xc0, !PT ;  /* 0x001f001f13517812 */ /* 0x000fc400078ec0ff */
[----:B------:R-:W-:Y:S01]  /*1c30*/  SHF.R.U32.HI R83, RZ, 0xa, R19 ;  /* 0x0000000aff537819 */ /* 0x000fe20000011613 */
[----:B------:R-:W-:Y:S01]  /*1c40*/  HADD2 R32, R87, -1040, -1040 ;  /* 0xe410e41057207430 */ /* 0x000fe20000000000 */
[----:B------:R-:W-:Y:S01]  /*1c50*/  LOP3.LUT R19, R56, 0x64006400, RZ, 0xfc, !PT ;  /* 0x6400640038137812 */ /* 0x000fe200078efcff */
[-C--:B------:R-:W-:Y:S01]  /*1c60*/  HFMA2 R56, R88, R6.reuse.H1_H1, -48, -48 ;  /* 0xd200d20058387431 */ /* 0x080fe20000060006 */
[-C--:B------:R-:W-:Y:S01]  /*1c70*/  HFMA2.MMA R88, R33, R24.reuse, RZ ;  /* 0x0000001821587235 */ /* 0x080fe200000000ff */
[----:B------:R-:W-:Y:S01]  /*1c80*/  LOP3.LUT R13, R14, 0x64006400, RZ, 0xfc, !PT ;  /* 0x640064000e0d7812 */ /* 0x000fe200078efcff */
[----:B------:R-:W-:Y:S01]  /*1c90*/  HFMA2 R14, R89, R6.H1_H1, -48, -48 ;  /* 0xd200d200590e7431 */ /* 0x000fe20000060006 */
[----:B------:R-:W-:Y:S01]  /*1ca0*/  LOP3.LUT R79, R18, 0x1f001f, RZ, 0xc0, !PT ;  /* 0x001f001f124f7812 */ /* 0x000fe200078ec0ff */
[----:B------:R-:W-:Y:S01]  /*1cb0*/  HFMA2.MMA R87, R35, R24, RZ ;  /* 0x0000001823577235 */ /* 0x000fe200000000ff */
[----:B------:R-:W-:Y:S01]  /*1cc0*/  SHF.R.U32.HI R80, RZ, 0xa, R18 ;  /* 0x0000000aff507819 */ /* 0x000fe20000011612 */
[----:B------:R-:W-:Y:S01]  /*1cd0*/  HFMA2 R89, R32, R24, RZ.H0_H0 ;  /* 0x0000001820597231 */ /* 0x000fe200000400ff */
[----:B------:R-:W-:Y:S01]  /*1ce0*/  LOP3.LUT R18, R57, 0x64006400, RZ, 0xfc, !PT ;  /* 0x6400640039127812 */ /* 0x000fe200078efcff */
[-C--:B------:R-:W-:Y:S01]  /*1cf0*/  HFMA2 R57, R93, R6.reuse.H1_H1, -48, -48 ;  /* 0xd200d2005d397431 */ /* 0x080fe20000060006 */
[-C--:B------:R-:W-:Y:S01]  /*1d00*/  HFMA2.MMA R24, R55, R25.reuse, R88 ;  /* 0x0000001937187235 */ /* 0x080fe20000000058 */
[----:B------:R-:W-:Y:S01]  /*1d10*/  LOP3.LUT R88, R51, 0x1f001f, RZ, 0xc0, !PT ;  /* 0x001f001f33587812 */ /* 0x000fe200078ec0ff */
[-C--:B------:R-:W-:Y:S01]  /*1d20*/  HFMA2 R86, R56, R25.reuse, R86 ;  /* 0x0000001938567231 */ /* 0x080fe20000000056 */
[----:B------:R-:W-:Y:S01]  /*1d30*/  LOP3.LUT R51, R53, 0x64006400, RZ, 0xfc, !PT ;  /* 0x6400640035337812 */ /* 0x000fe200078efcff */
[----:B------:R-:W-:Y:S01]  /*1d40*/  HFMA2 R18, R18, R6.H1_H1, -48, -48 ;  /* 0xd200d20012127431 */ /* 0x000fe20000060006 */
[----:B------:R-:W-:Y:S01]  /*1d50*/  LOP3.LUT R53, R88, 0x64006400, RZ, 0xfc, !PT ;  /* 0x6400640058357812 */ /* 0x000fe200078efcff */
        /* <DEDUP_REMOVED lines=63> */
[----:B------:R-:W1:Y:S01]  /*2150*/  LDS.128 R20, [UR4+0x30] ;  /* 0x00003004ff147984 */ /* 0x000e620008000c00 */
        /* <DEDUP_REMOVED lines=17> */
[----:B------:R-:W-:Y:S01]  /*2270*/  HFMA2 R19, R19, R6.H1_H1, -48, -48 ;  /* 0xd200d20013137431 */ /* 0x000fe20000060006 */
        /* <DEDUP_REMOVED lines=9> */
[----:B------:R-:W-:Y:S01]  /*2310*/  HFMA2 R15, R15, R6.H1_H1, -48, -48 ;  /* 0xd200d2000f0f7431 */ /* 0x000fe20000060006 */
        /* <DEDUP_REMOVED lines=18> */
[----:B------:R-:W-:-:S02]  /*2440*/  HFMA2 R25, R73, R27, R25 ;  /* 0x0000001b49197231 */ /* 0x000fc40000000019 */
[----:B------:R-:W-:Y:S01]  /*2450*/  HFMA2 R27, R71, R27, R26 ;  /* 0x0000001b471b7231 */ /* 0x000fe2000000001a */
[-C--:B-1----:R-:W-:Y:S01]  /*2460*/  HFMA2.MMA R26, R81, R20.reuse, R31 ;  /* 0x00000014511a7235 */ /* 0x082fe2000000001f */
[----:B------:R-:W-:Y:S02]  /*2470*/  HADD2 R75, R30, -1040, -1040 ;  /* 0xe410e4101e4b7430 */ /* 0x000fe40000000000 */
[-C--:B------:R-:W-:Y:S01]  /*2480*/  HFMA2 R24, R79, R20.reuse, R25 ;  /* 0x000000144f187231 */ /* 0x080fe20000000019 */
[----:B------:R-:W-:Y:S01]  /*2490*/  HFMA2.MMA R25, R77, R20, R28 ;  /* 0x000000144d197235 */ /* 0x000fe2000000001c */
[----:B------:R-:W-:Y:S01]  /*24a0*/  HFMA2 R20, R75, R20, R27 ;  /* 0x000000144b147231 */ /* 0x000fe2000000001b */
[----:B------:R-:W-:Y:S01]  /*24b0*/  LOP3.LUT R27, R80, 0x64006400, RZ, 0xfc, !PT ;  /* 0x64006400501b7812 */ /* 0x000fe200078efcff */
[-C--:B------:R-:W-:Y:S01]  /*24c0*/  HFMA2.MMA R26, R16, R21.reuse, R26 ;  /* 0x00000015101a7235 */ /* 0x080fe2000000001a */
[----:B------:R-:W-:Y:S01]  /*24d0*/  LOP3.LUT R28, R83, 0x64006400, RZ, 0xfc, !PT ;  /* 0x64006400531c7812 */ /* 0x000fe200078efcff */
[----:B------:R-:W-:Y:S01]  /*24e0*/  HADD2 R83, R76, -1040, -1040 ;  /* 0xe410e4104c537430 */ /* 0x000fe20000000000 */
[----:B------:R-:W-:Y:S01]  /*24f0*/  HFMA2.MMA R25, R14, R21, R25 ;  /* 0x000000150e197235 */ /* 0x000fe20000000019 */
[----:B------:R-:W-:-:S02]  /*2500*/  HADD2 R80, R78, -1040, -1040 ;  /* 0xe410e4104e507430 */ /* 0x000fc40000000000 */
[----:B------:R-:W-:Y:S02]  /*2510*/  HADD2 R78, R27, -1040, -1040 ;  /* 0xe410e4101b4e7430 */ /* 0x000fe40000000000 */
[-C--:B------:R-:W-:Y:S01]  /*2520*/  HFMA2.MMA R26, R83, R22.reuse, R26 ;  /* 0x00000016531a7235 */ /* 0x080fe2000000001a */
[----:B------:R-:W-:Y:S02]  /*2530*/  HADD2 R90, R90, -1040, -1040 ;  /* 0xe410e4105a5a7430 */ /* 0x000fe40000000000 */
[-C--:B------:R-:W-:Y:S01]  /*2540*/  HFMA2 R24, R15, R21.reuse, R24 ;  /* 0x000000150f187231 */ /* 0x080fe20000000018 */
[----:B------:R-:W-:Y:S01]  /*2550*/  HFMA2.MMA R25, R78, R22, R25 ;  /* 0x000000164e197235 */ /* 0x000fe20000000019 */
[----:B------:R-:W-:Y:S01]  /*2560*/  HFMA2 R20, R13, R21, R20 ;  /* 0x000000150d147231 */ /* 0x000fe20000000014 */
[----:B------:R-:W-:Y:S01]  /*2570*/  LOP3.LUT R21, R82, 0x64006400, RZ, 0xfc, !PT ;  /* 0x6400640052157812 */ /* 0x000fe200078efcff */
[----:B------:R-:W-:Y:S01]  /*2580*/  HADD2 R82, R84, -1040, -1040 ;  /* 0xe410e41054527430 */ /* 0x000fe20000000000 */
[----:B------:R-:W-:Y:S01]  /*2590*/  HFMA2.MMA R26, R90, R23, R26 ;  /* 0x000000175a1a7235 */ /* 0x000fe2000000001a */
[----:B------:R-:W-:-:S02]  /*25a0*/  HADD2 R76, R28, -1040, -1040 ;  /* 0xe410e4101c4c7430 */ /* 0x000fc40000000000 */
[-C--:B------:R-:W-:Y:S02]  /*25b0*/  HFMA2 R24, R80, R22.reuse, R24 ;  /* 0x0000001650187231 */ /* 0x080fe40000000018 */
        /* <DEDUP_REMOVED lines=44> */
[----:B------:R-:W-:Y:S02]  /*2880*/  HFMA2 R25, R58, R25, R20 ;  /* 0x000000193a197231 */ /* 0x000fe40000000014 */
[----:B--2---:R-:W-:Y:S01]  /*2890*/  HFMA2 R44, R70, R28, R56 ;  /* 0x0000001c462c7231 */ /* 0x004fe20000000038 */
        /* <DEDUP_REMOVED lines=45> */
.L_x_3143:
[----:B------:R-:W-:Y:S01]  /*2b70*/  UIADD3 UR4, UR4, 0x40, URZ ;  /* 0x0000004004047890 */ /* 0x000fe2000fffe03f */
[----:B-----5:R-:W-:-:S04]  /*2b80*/  IMAD.WIDE R36, R9, c[0x0][0x18c], R46 ;  /* 0x0000630009247a25 */ /* 0x020fc800078e022e */
[----:B------:R-:W-:Y:S01]  /*2b90*/  IMAD.MOV.U32 R59, RZ, RZ, R10 ;  /* 0x000000ffff3b7224 */ /* 0x000fe200078e000a */
[----:B------:R-:W-:Y:S05]  /*2ba0*/  @!P2 BRA P3, `(.L_x_3144) ;  /* 0xffffe5800000a947 */ /* 0x000fea000183ffff */
.L_x_3142:
[----:B------:R-:W-:-:S04]  /*2bb0*/  ISETP.GE.AND P0, PT, R59, R0, PT ;  /* 0x000000003b00720c */ /* 0x000fc80003f06270 */
[----:B------:R-:W-:-:S13]  /*2bc0*/  ISETP.GE.OR P0, PT, R59, c[0x0][0x1b8], P0 ;  /* 0x00006e003b007a0c */ /* 0x000fda0000706670 */
[----:B------:R-:W-:Y:S05]  /*2bd0*/  @P0 BRA `(.L_x_3145) ;  /* 0x000018b000000947 */ /* 0x000fea0003800000 */
.L_x_3147:
[----:B------:R-:W-:Y:S01]  /*2be0*/  IMAD.MOV.U32 R60, RZ, RZ, 0x4 ;  /* 0x00000004ff3c7424 */ /* 0x000fe200078e00ff */
[----:B-----5:R1:W5:Y:S03]  /*2bf0*/  LDG.E.128.CONSTANT R20, [R36.64] ;  /* 0x0000000624147981 */ /* 0x020366000c1e9d00 */
[----:B0-----:R-:W-:-:S05]  /*2c00*/  IMAD.WIDE R14, R60, c[0x0][0x18c], R36 ;  /* 0x000063003c0e7a25 */ /* 0x001fca00078e0224 */
[----:B------:R1:W5:Y:S01]  /*2c10*/  LDG.E.128.CONSTANT R16, [R14.64] ;  /* 0x000000060e107981 */ /* 0x000362000c1e9d00 */
[----:B------:R-:W-:Y:S01]  /*2c20*/  IADD3 R59, R59, 0x20, RZ ;  /* 0x000000203b3b7810 */ /* 0x000fe20007ffe0ff */
[----:B------:R-:W-:-:S03]  /*2c30*/  IMAD.WIDE R90, R60, c[0x0][0x18c], R14 ;  /* 0x000063003c5a7a25 */ /* 0x000fc600078e020e */
[C---:B------:R-:W-:Y:S02]  /*2c40*/  ISETP.GE.AND P0, PT, R59.reuse, c[0x0][0x1b8], PT ;  /* 0x00006e003b007a0c */ /* 0x040fe40003f06270 */
[----:B------:R-:W-:Y:S01]  /*2c50*/  ISETP.LT.AND P3, PT, R59, R0, PT ;  /* 0x000000003b00720c */ /* 0x000fe20003f61270 */
[----:B------:R-:W-:Y:S10]  /*2c60*/  @!P1 BRA `(.L_x_3146) ;  /* 0x000017f000009947 */ /* 0x000ff40003800000 */
[----:B------:R-:W2:Y:S01]  /*2c70*/  LDG.E.128.CONSTANT R76, [R90.64] ;  /* 0x000000065a4c7981 */ /* 0x000ea2000c1e9d00 */
[--C-:B-1---5:R-:W-:Y:S01]  /*2c80*/  SHF.R.U32.HI R14, RZ, 0xf, R21.reuse ;  /* 0x0000000fff0e7819 */ /* 0x122fe20000011615 */
[----:B------:R-:W-:Y:S01]  /*2c90*/  IMAD.MOV.U32 R39, RZ, RZ, 0x3000 ;  /* 0x00003000ff277424 */ /* 0x000fe200078e00ff */
[C---:B------:R-:W-:Y:S01]  /*2ca0*/  LOP3.LUT R29, R21.reuse, 0x380038, RZ, 0xc0, !PT ;  /* 0x00380038151d7812 */ /* 0x040fe200078ec0ff */
[----:B------:R-:W-:Y:S01]  /*2cb0*/  IMAD.MOV.U32 R9, RZ, RZ, 0x2400 ;  /* 0x00002400ff097424 */ /* 0x000fe200078e00ff */
        /* <DEDUP_REMOVED lines=12> */
[----:B------:R-:W-:Y:S02]  /*2d80*/  SHF.R.U32.HI R10, RZ, 0xf, R20 ;  /* 0x0000000fff0a7819 */ /* 0x000fe40000011614 */
[----:B------:R-:W-:-:S02]  /*2d90*/  SHF.R.U32.HI R37, RZ, 0xe, R19 ;  /* 0x0000000eff257819 */ /* 0x000fc40000011613 */
[----:B------:R-:W-:Y:S02]  /*2da0*/  LOP3.LUT R36, R22, 0x10001, RZ, 0xc0, !PT ;  /* 0x0001000116247812 */ /* 0x000fe400078ec0ff */
[----:B------:R-:W-:Y:S02]  /*2db0*/  LOP3.LUT R30, R30, 0x20002, R23, 0xf8, !PT ;  /* 0x000200021e1e7812 */ /* 0x000fe400078ef817 */
[----:B------:R-:W-:Y:S02]  /*2dc0*/  LOP3.LUT R28, R20, 0x380038, RZ, 0xc0, !PT ;  /* 0x00380038141c7812 */ /* 0x000fe400078ec0ff */
[----:B------:R-:W-:Y:S02]  /*2dd0*/  SHF.R.U32.HI R13, RZ, 0xe, R16 ;  /* 0x0000000eff0d7819 */ /* 0x000fe40000011610 */
[----:B------:R-:W-:Y:S02]  /*2de0*/  LOP3.LUT R10, R10, 0x10001, RZ, 0xc0, !PT ;  /* 0x000100010a0a7812 */ /* 0x000fe400078ec0ff */
[----:B------:R-:W-:-:S02]  /*2df0*/  LOP3.LUT R37, R36, 0x20002, R37, 0xf8, !PT ;  /* 0x0002000224257812 */ /* 0x000fc400078ef825 */
[----:B------:R-:W-:Y:S02]  /*2e00*/  SHF.R.U32.HI R24, RZ, 0x6, R20 ;  /* 0x00000006ff187819 */ /* 0x000fe40000011614 */
[----:B------:R-:W-:Y:S02]  /*2e10*/  LOP3.LUT R25, R20, 0x70007, RZ, 0xc0, !PT ;  /* 0x0007000714197812 */ /* 0x000fe400078ec0ff */
[----:B------:R-:W-:Y:S02]  /*2e20*/  SHF.R.U32.HI R74, RZ, 0x6, R18 ;  /* 0x00000006ff4a7819 */ /* 0x000fe40000011612 */
        /* <DEDUP_REMOVED lines=8> */
[----:B------:R-:W-:-:S02]  /*2eb0*/  LOP3.LUT R28, R28, 0x64006400, RZ, 0xfc, !PT ;  /* 0x640064001c1c7812 */ /* 0x000fc400078efcff */
[C---:B------:R-:W-:Y:S02]  /*2ec0*/  LOP3.LUT R17, R18.reuse, 0x380038, RZ, 0xc0, !PT ;  /* 0x0038003812117812 */ /* 0x040fe400078ec0ff */
[----:B------:R-:W-:Y:S01]  /*2ed0*/  LOP3.LUT R69, R18, 0x70007, RZ, 0xc0, !PT ;  /* 0x0007000712457812 */ /* 0x000fe200078ec0ff */
[-C--:B------:R-:W-:Y:S01]  /*2ee0*/  HFMA2 R67, R28, R39.reuse.H0_H0, -132, -132 ;  /* 0xd820d8201c437431 */ /* 0x080fe20000040027 */
        /* <DEDUP_REMOVED lines=44> */
[----:B------:R-:W-:-:S02]  /*31b0*/  PRMT R3, R3, 0x5410, R4 ;  /* 0x0000541003037816 */ /* 0x000fc40000000004 */
[----:B------:R-:W-:Y:S02]  /*31c0*/  PRMT R5, R5, 0x5410, R6 ;  /* 0x0000541005057816 */ /* 0x000fe40000000006 */
[----:B--2---:R-:W-:Y:S02]  /*31d0*/  SHF.R.U32.HI R87, RZ, 0xd, R78 ;  /* 0x0000000dff577819 */ /* 0x004fe4000001164e */
[----:B------:R-:W-:Y:S02]  /*31e0*/  SHF.R.U32.HI R88, RZ, 0xd, R79 ;  /* 0x0000000dff587819 */ /* 0x000fe4000001164f */
[----:B------:R-:W-:Y:S02]  /*31f0*/  LOP3.LUT R87, R30, 0x40004, R87, 0xf8, !PT ;  /* 0x000400041e577812 */ /* 0x000fe400078ef857 */
[----:B------:R-:W-:Y:S02]  /*3200*/  LOP3.LUT R30, R21, 0x64006400, RZ, 0xfc, !PT ;  /* 0x64006400151e7812 */ /* 0x000fe400078efcff */
[----:B------:R-:W-:-:S02]  /*3210*/  SHF.R.U32.HI R85, RZ, 0xd, R76 ;  /* 0x0000000dff557819 */ /* 0x000fc4000001164c */
[----:B------:R-:W-:Y:S01]  /*3220*/  LOP3.LUT R88, R37, 0x40004, R88, 0xf8, !PT ;  /* 0x0004000425587812 */ /* 0x000fe200078ef858 */
[-C--:B------:R-:W-:Y:S01]  /*3230*/  HFMA2 R65, R30, R39.reuse.H0_H0, -132, -132 ;  /* 0xd820d8201e417431 */ /* 0x080fe20000040027 */
[----:B------:R-:W-:Y:S02]  /*3240*/  LOP3.LUT R37, R73, 0x380038, RZ, 0xc0, !PT ;  /* 0x0038003849257812 */ /* 0x000fe400078ec0ff */
[----:B------:R-:W-:Y:S02]  /*3250*/  LOP3.LUT R85, R22, 0x40004, R85, 0xf8, !PT ;  /* 0x0004000416557812 */ /* 0x000fe400078ef855 */
[----:B------:R-:W-:Y:S02]  /*3260*/  LOP3.LUT R22, R16, 0x64006400, RZ, 0xfc, !PT ;  /* 0x6400640010167812 */ /* 0x000fe400078efcff */
[----:B------:R-:W-:Y:S02]  /*3270*/  LOP3.LUT R30, R37, 0x64006400, RZ, 0xfc, !PT ;  /* 0x64006400251e7812 */ /* 0x000fe400078efcff */
[----:B------:R-:W-:Y:S01]  /*3280*/  LOP3.LUT R10, R76, 0x380038, RZ, 0xc0, !PT ;  /* 0x003800384c0a7812 */ /* 0x000fe200078ec0ff */
[-C--:B------:R-:W-:Y:S01]  /*3290*/  HFMA2 R57, R22, R39.reuse.H0_H0, -132, -132 ;  /* 0xd820d82016397431 */ /* 0x080fe20000040027 */
[----:B------:R-:W-:Y:S01]  /*32a0*/  SHF.R.U32.HI R86, RZ, 0xd, R77 ;  /* 0x0000000dff567819 */ /* 0x000fe2000001164d */
[----:B------:R-:W-:Y:S01]  /*32b0*/  HFMA2 R47, R30, R39.H0_H0, -132, -132 ;  /* 0xd820d8201e2f7431 */ /* 0x000fe20000040027 */
[----:B------:R-:W-:Y:S01]  /*32c0*/  LOP3.LUT R13, R77, 0x380038, RZ, 0xc0, !PT ;  /* 0x003800384d0d7812 */ /* 0x000fe200078ec0ff */
[----:B------:R-:W0:Y:S01]  /*32d0*/  LDS.128 R28, [UR4] ;  /* 0x00000004ff1c7984 */ /* 0x000e220008000c00 */
[----:B------:R-:W-:-:S02]  /*32e0*/  LOP3.LUT R14, R78, 0x380038, RZ, 0xc0, !PT ;  /* 0x003800384e0e7812 */ /* 0x000fc400078ec0ff */
[----:B------:R-:W-:Y:S02]  /*32f0*/  LOP3.LUT R15, R79, 0x380038, RZ, 0xc0, !PT ;  /* 0x003800384f0f7812 */ /* 0x000fe400078ec0ff */
[----:B------:R-:W-:Y:S02]  /*3300*/  SHF.R.U32.HI R84, RZ, 0x6, R76 ;  /* 0x00000006ff547819 */ /* 0x000fe4000001164c */
[----:B------:R-:W-:Y:S02]  /*3310*/  SHF.R.U32.HI R81, RZ, 0x6, R77 ;  /* 0x00000006ff517819 */ /* 0x000fe4000001164d */
[----:B------:R-:W-:Y:S02]  /*3320*/  SHF.R.U32.HI R82, RZ, 0x6, R78 ;  /* 0x00000006ff527819 */ /* 0x000fe4000001164e */
[----:B------:R-:W-:Y:S02]  /*3330*/  LOP3.LUT R16, R24, 0x380038, RZ, 0xc0, !PT ;  /* 0x0038003818107812 */ /* 0x000fe400078ec0ff */
[----:B------:R-:W-:-:S02]  /*3340*/  SHF.R.U32.HI R83, RZ, 0x6, R79 ;  /* 0x00000006ff537819 */ /* 0x000fc4000001164f */
[----:B------:R-:W-:Y:S02]  /*3350*/  LOP3.LUT R86, R19, 0x40004, R86, 0xf8, !PT ;  /* 0x0004000413567812 */ /* 0x000fe400078ef856 */
        /* <DEDUP_REMOVED lines=72> */
[----:B------:R-:W-:Y:S01]  /*37e0*/  HADD2 R32, R76, -1028, -1028 ;  /* 0xe404e4044c207430 */ /* 0x000fe20000000000 */
[-C--:B0-----:R-:W-:Y:S01]  /*37f0*/  HFMA2.MMA R89, R35, R28.reuse, RZ ;  /* 0x0000001c23597235 */ /* 0x081fe200000000ff */
[-C--:B------:R-:W-:Y:S01]  /*3800*/  HFMA2 R24, R34, R28.reuse, RZ.H0_H0 ;  /* 0x0000001c22187231 */ /* 0x080fe200000400ff */
[----:B------:R-:W-:Y:S01]  /*3810*/  HFMA2.MMA R25, R33, R28, RZ ;  /* 0x0000001c21197235 */ /* 0x000fe200000000ff */
[----:B------:R-:W-:Y:S01]  /*3820*/  LOP3.LUT R62, R62, 0x64006400, RZ, 0xfc, !PT ;  /* 0x640064003e3e7812 */ /* 0x000fe200078efcff */
[----:B------:R-:W-:Y:S01]  /*3830*/  HFMA2 R76, R32, R28, RZ.H0_H0 ;  /* 0x0000001c204c7231 */ /* 0x000fe200000400ff */
        /* <DEDUP_REMOVED lines=14> */
[----:B------:R-:W0:Y:S01]  /*3920*/  LDS.128 R24, [UR4+0x20] ;  /* 0x00002004ff187984 */ /* 0x000e220008000c00 */
[-C--:B------:R-:W-:Y:S01]  /*3930*/  HFMA2.MMA R30, R54, R31.reuse, R89 ;  /* 0x0000001f361e7235 */ /* 0x080fe20000000059 */
        /* <DEDUP_REMOVED lines=38> */
[-C--:B0-----:R-:W-:Y:S01]  /*3ba0*/  HFMA2 R21, R51, R24.reuse, R20 ;  /* 0x0000001833157231 */ /* 0x081fe20000000014 */
        /* <DEDUP_REMOVED lines=12> */
[-C--:B------:R-:W-:Y:S01]  /*3c70*/  HFMA2.MMA R23, R80, R26.reuse, R22 ;  /* 0x0000001a50177235 */ /* 0x080fe20000000016 */
[----:B------:R-:W-:Y:S01]  /*3c80*/  LOP3.LUT R82, R82, 0x64006400, RZ, 0xfc, !PT ;  /* 0x6400640052527812 */ /* 0x000fe200078efcff */
[----:B------:R-:W-:Y:S01]  /*3c90*/  HFMA2.MMA R22, R78, R26, R20 ;  /* 0x0000001a4e167235 */ /* 0x000fe20000000014 */
[----:B------:R-:W-:Y:S01]  /*3ca0*/  LOP3.LUT R81, R81, 0x70007, RZ, 0xc0, !PT ;  /* 0x0007000751517812 */ /* 0x000fe200078ec0ff */
[----:B------:R-:W-:Y:S01]  /*3cb0*/  HADD2 R84, R84, -1028, -1028 ;  /* 0xe404e40454547430 */ /* 0x000fe20000000000 */
[----:B------:R-:W-:Y:S01]  /*3cc0*/  LOP3.LUT R20, R83, 0x70007, RZ, 0xc0, !PT ;  /* 0x0007000753147812 */ /* 0x000fe200078ec0ff */
[-C--:B------:R-:W-:Y:S01]  /*3cd0*/  HFMA2.MMA R23, R46, R27.reuse, R23 ;  /* 0x0000001b2e177235 */ /* 0x080fe20000000017 */
        /* <DEDUP_REMOVED lines=14> */
[----:B------:R-:W-:Y:S01]  /*3dc0*/  HFMA2.MMA R23, R42, R29, R23 ;  /* 0x0000001d2a177235 */ /* 0x000fe20000000017 */
[----:B------:R-:W-:-:S02]  /*3dd0*/  HADD2 R81, R81, -1028, -1028 ;  /* 0xe404e40451517430 */ /* 0x000fc40000000000 */
[-C--:B------:R-:W-:Y:S02]  /*3de0*/  HFMA2 R21, R83, R28.reuse, R21 ;  /* 0x0000001c53157231 */ /* 0x080fe40000000015 */
[----:B------:R-:W-:Y:S01]  /*3df0*/  HFMA2 R28, R81, R28, R24 ;  /* 0x0000001c511c7231 */ /* 0x000fe20000000018 */
        /* <DEDUP_REMOVED lines=8> */
[----:B------:R-:W-:Y:S02]  /*3e80*/  HFMA2 R28, R39, R29, R28 ;  /* 0x0000001d271c7231 */ /* 0x000fe4000000001c */
[-C--:B------:R-:W-:Y:S01]  /*3e90*/  HFMA2.MMA R23, R88, R31.reuse, R23 ;  /* 0x0000001f58177235 */ /* 0x080fe20000000017 */
        /* <DEDUP_REMOVED lines=80> */
[----:B------:R-:W-:-:S04]  /*43a0*/  HFMA2.MMA R20, R40, R33, R20 ;  /* 0x0000002128147235 */ /* 0x000fc80000000014 */
        /* <DEDUP_REMOVED lines=11> */
.L_x_3146:
[----:B------:R-:W-:Y:S01]  /*4460*/  UIADD3 UR4, UR4, 0x40, URZ ;  /* 0x0000004004047890 */ /* 0x000fe2000fffe03f */
[----:B-1----:R-:W-:Y:S01]  /*4470*/  IMAD.WIDE R36, R60, c[0x0][0x18c], R90 ;  /* 0x000063003c247a25 */ /* 0x002fe200078e025a */
[----:B------:R-:W-:Y:S06]  /*4480*/  @!P0 BRA P3, `(.L_x_3147) ;  /* 0xffffe75000008947 */ /* 0x000fec000183ffff */
.L_x_3145:
        /* <DEDUP_REMOVED lines=17> */
.L_x_3151:
[----:B------:R-:W1:Y:S02]  /*45a0*/  LDS R10, [R3] ;  /* 0x00000000030a7984 */ /* 0x000e640000000800 */
[----:B-1----:R-:W-:-:S06]  /*45b0*/  HADD2 R11, R10, R9 ;  /* 0x000000090a0b7230 */ /* 0x002fcc0000000000 */
[----:B------:R-:W1:Y:S02]  /*45c0*/  ATOMS.CAST.SPIN R11, [R3], R10, R11 ;  /* 0x0000000a030b738d */ /* 0x000e64000180000b */
[----:B-1----:R-:W-:-:S13]  /*45d0*/  ISETP.EQ.U32.AND P0, PT, R11, 0x1, PT ;  /* 0x000000010b00780c */ /* 0x002fda0003f02070 */
[----:B------:R-:W-:Y:S05]  /*45e0*/  @!P0 BRA `(.L_x_3151) ;  /* 0xffffffb000008947 */ /* 0x000fea000383ffff */
[----:B------:R-:W-:Y:S05]  /*45f0*/  BRA `(.L_x_3149) ;  /* 0x0000003000007947 */ /* 0x000fea0003800000 */
.L_x_3150:
[----:B------:R-:W2:Y:S02]  /*4600*/  LD.E R3, [R4.64] ;  /* 0x0000000604037980 */ /* 0x000ea4000c101900 */
[----:B--2---:R-:W-:-:S05]  /*4610*/  IMAD.IADD R3, R11, 0x1, R3 ;  /* 0x000000010b037824 */ /* 0x004fca00078e0203 */
[----:B------:R1:W-:Y:S02]  /*4620*/  ST.E [R4.64], R3 ;  /* 0x0000000304007985 */ /* 0x0003e4000c101906 */
.L_x_3149:
[----:B------:R-:W-:Y:S05]  /*4630*/  BSYNC B0 ;  /* 0x0000000000007941 */ /* 0x000fea0003800000 */
.L_x_3148:
[----:B------:R-:W2:Y:S01]  /*4640*/  ATOM.E.ADD.F16x2.RN.STRONG.GPU P0, RZ, [R4.64+0x4], R12 ;  /* 0x0000040c04ff798a */ /* 0x000ea2000810e9c6 */
[----:B------:R-:W-:Y:S01]  /*4650*/  BSSY B0, `(.L_x_3152) ;  /* 0x000000f000007945 */ /* 0x000fe20003800000 */
[----:B--2---:R-:W-:Y:S05]  /*4660*/  @P0 BRA `(.L_x_3153) ;  /* 0x000000d000000947 */ /* 0x004fea0003800000 */
[----:B------:R-:W2:Y:S02]  /*4670*/  QSPC.E.S P0, RZ, [R4+0x4] ;  /* 0x0000040004ff73aa */ /* 0x000ea40000000500 */
[----:B--2---:R-:W-:Y:S05]  /*4680*/  @!P0 BRA `(.L_x_3154) ;  /* 0x0000008000008947 */ /* 0x004fea0003800000 */
[----:B-1----:R-:W-:-:S04]  /*4690*/  IADD3 R4, R4, 0x4, RZ ;  /* 0x0000000404047810 */ /* 0x002fc80007ffe0ff */
[----:B------:R-:W-:-:S05]  /*46a0*/  LOP3.LUT R4, R4, 0xffffff, RZ, 0xc0, !PT ;  /* 0x00ffffff04047812 */ /* 0x000fca00078ec0ff */
.L_x_3155:
[----:B------:R-:W1:Y:S02]  /*46b0*/  LDS R10, [R4] ;  /* 0x00000000040a7984 */ /* 0x000e640000000800 */
[----:B-1----:R-:W-:-:S10]  /*46c0*/  HFMA2.MMA R11, R10, 1, 1, R12 ;  /* 0x3c003c000a0b7835 */ /* 0x002fd4000000000c */
[----:B------:R-:W1:Y:S02]  /*46d0*/  ATOMS.CAST.SPIN R11, [R4], R10, R11 ;  /* 0x0000000a040b738d */ /* 0x000e64000180000b */
[----:B-1----:R-:W-:-:S13]  /*46e0*/  ISETP.EQ.U32.AND P0, PT, R11, 0x1, PT ;  /* 0x000000010b00780c */ /* 0x002fda0003f02070 */
[----:B------:R-:W-:Y:S05]  /*46f0*/  @!P0 BRA `(.L_x_3155) ;  /* 0xffffffb000008947 */ /* 0x000fea000383ffff */
[----:B------:R-:W-:Y:S05]  /*4700*/  BRA `(.L_x_3153) ;  /* 0x0000003000007947 */ /* 0x000fea0003800000 */
.L_x_3154:
[----:B-1----:R-:W2:Y:S02]  /*4710*/  LD.E R3, [R4.64+0x4] ;  /* 0x0000040604037980 */ /* 0x002ea4000c101900 */
[----:B--2---:R-:W-:-:S05]  /*4720*/  IMAD.IADD R3, R12, 0x1, R3 ;  /* 0x000000010c037824 */ /* 0x004fca00078e0203 */
[----:B------:R1:W-:Y:S02]  /*4730*/  ST.E [R4.64+0x4], R3 ;  /* 0x0000040304007985 */ /* 0x0003e4000c101906 */
.L_x_3153:
[----:B------:R-:W-:Y:S05]  /*4740*/  BSYNC B0 ;  /* 0x0000000000007941 */ /* 0x000fea0003800000 */
.L_x_3152:
        /* <DEDUP_REMOVED lines=10> */
.L_x_3159:
[----:B------:R-:W1:Y:S02]  /*47f0*/  LDS R4, [R0] ;  /* 0x0000000000047984 */ /* 0x000e640000000800 */
[----:B-1----:R-:W-:-:S06]  /*4800*/  HADD2 R5, R4, R7 ;  /* 0x0000000704057230 */ /* 0x002fcc0000000000 */
[----:B------:R-:W1:Y:S02]  /*4810*/  ATOMS.CAST.SPIN R5, [R0], R4, R5 ;  /* 0x000000040005738d */ /* 0x000e640001800005 */
[----:B-1----:R-:W-:-:S13]  /*4820*/  ISETP.EQ.U32.AND P0, PT, R5, 0x1, PT ;  /* 0x000000010500780c */ /* 0x002fda0003f02070 */
[----:B------:R-:W-:Y:S05]  /*4830*/  @!P0 BRA `(.L_x_3159) ;  /* 0xffffffb000008947 */ /* 0x000fea000383ffff */
[----:B------:R-:W-:Y:S05]  /*4840*/  BRA `(.L_x_3157) ;  /* 0x0000003000007947 */ /* 0x000fea0003800000 */
.L_x_3158:
[----:B------:R-:W2:Y:S02]  /*4850*/  LD.E R0, [R2.64] ;  /* 0x0000000602007980 */ /* 0x000ea4000c101900 */
[----:B--2---:R-:W-:-:S05]  /*4860*/  IMAD.IADD R5, R7, 0x1, R0 ;  /* 0x0000000107057824 */ /* 0x004fca00078e0200 */
[----:B------:R1:W-:Y:S02]  /*4870*/  ST.E [R2.64], R5 ;  /* 0x0000000502007985 */ /* 0x0003e4000c101906 */
.L_x_3157:
[----:B------:R-:W-:Y:S05]  /*4880*/  BSYNC B0 ;  /* 0x0000000000007941 */ /* 0x000fea0003800000 */
.L_x_3156:
[----:B------:R-:W2:Y:S02]  /*4890*/  ATOM.E.ADD.F16x2.RN.STRONG.GPU P0, RZ, [R2.64+0x4], R8 ;  /* 0x0000040802ff798a */ /* 0x000ea4000810e9c6 */
[----:B--2---:R-:W-:Y:S05]  /*48a0*/  @P0 EXIT ;  /* 0x000000000000094d */ /* 0x004fea0003800000 */
[----:B------:R-:W2:Y:S02]  /*48b0*/  QSPC.E.S P0, RZ, [R2+0x4] ;  /* 0x0000040002ff73aa */ /* 0x000ea40000000500 */
[----:B--2---:R-:W-:Y:S05]  /*48c0*/  @!P0 BRA `(.L_x_3160) ;  /* 0x0000008000008947 */ /* 0x004fea0003800000 */
[----:B-1----:R-:W-:-:S04]  /*48d0*/  IADD3 R2, R2, 0x4, RZ ;  /* 0x0000000402027810 */ /* 0x002fc80007ffe0ff */
[----:B------:R-:W-:-:S05]  /*48e0*/  LOP3.LUT R2, R2, 0xffffff, RZ, 0xc0, !PT ;  /* 0x00ffffff02027812 */ /* 0x000fca00078ec0ff */
.L_x_3161:
[----:B------:R-:W1:Y:S02]  /*48f0*/  LDS R4, [R2] ;  /* 0x0000000002047984 */ /* 0x000e640000000800 */
[----:B-1----:R-:W-:-:S10]  /*4900*/  HFMA2.MMA R5, R4, 1, 1, R8 ;  /* 0x3c003c0004057835 */ /* 0x002fd40000000008 */
[----:B------:R-:W1:Y:S02]  /*4910*/  ATOMS.CAST.SPIN R5, [R2], R4, R5 ;  /* 0x000000040205738d */ /* 0x000e640001800005 */
[----:B-1----:R-:W-:-:S13]  /*4920*/  ISETP.EQ.U32.AND P0, PT, R5, 0x1, PT ;  /* 0x000000010500780c */ /* 0x002fda0003f02070 */
[----:B------:R-:W-:Y:S05]  /*4930*/  @!P0 BRA `(.L_x_3161) ;  /* 0xffffffb000008947 */ /* 0x000fea000383ffff */
[----:B------:R-:W-:Y:S05]  /*4940*/  EXIT ;  /* 0x000000000000794d */ /* 0x000fea0003800000 */
.L_x_3160:
[----:B------:R-:W2:Y:S02]  /*4950*/  LD.E R0, [R2.64+0x4] ;  /* 0x0000040602007980 */ /* 0x000ea4000c101900 */
[----:B-12---:R-:W-:-:S05]  /*4960*/  IMAD.IADD R5, R8, 0x1, R0 ;  /* 0x0000000108057824 */ /* 0x006fca00078e0200 */
[----:B------:R-:W-:Y:S01]  /*4970*/  ST.E [R2.64+0x4], R5 ;  /* 0x0000040502007985 */ /* 0x000fe2000c101906 */
[----:B------:R-:W-:Y:S05]  /*4980*/  EXIT ;  /* 0x000000000000794d */ /* 0x000fea0003800000 */
.L_x_3162:
        /* <DEDUP_REMOVED lines=15> */
.L_x_3778:


//--------------------- .text._Z23gemm_half_q_half_kernelILi2ELi38ELb0ELb0ELi32EEvPK6__halfPKjS4_S2_PS0_iiiiPKtS7_iiiiiibS2_i --------------------------
	.section	.text._Z23gemm_half_q_half_kernelILi2ELi38ELb0ELb0ELi32EEvPK6__halfPKjS4_S2_PS0_iiiiPKtS7_iiiiiibS2_i,"ax",@progbits
	.sectioninfo	@"SHI_REGISTERS=95"
	.align	128
        .global         _Z23gemm_half_q_half_kernelILi2ELi38ELb0ELb0ELi32EEvPK6__halfPKjS4_S2_PS0_iiiiPKtS7_iiiiiibS2_i
        .type           _Z23gemm_half_q_half_kernelILi2ELi38ELb0ELb0ELi32EEvPK6__halfPKjS4_S2_PS0_iiiiPKtS7_iiiiiibS2_i,@function
        .size           _Z23gemm_half_q_half_kernelILi2ELi38ELb0ELb0ELi32EEvPK6__halfPKjS4_S2_PS0_iiiiPKtS7_iiiiiibS2_i,(.L_x_3779 - _Z23gemm_half_q_half_kernelILi2ELi38ELb0ELb0ELi32EEvPK6__halfPKjS4_S2_PS0_iiiiPKtS7_iiiiiibS2_i)
        .other          _Z23gemm_half_q_half_kernelILi2ELi38ELb0ELb0ELi32EEvPK6__halfPKjS4_S2_PS0_iiiiPKtS7_iiiiiibS2_i,@"STO_CUDA_ENTRY STV_DEFAULT"
_Z23gemm_half_q_half_kernelILi2ELi38ELb0ELb0ELi32EEvPK6__halfPKjS4_S2_PS0_iiiiPKtS7_iiiiiibS2_i:
.text._Z23gemm_half_q_half_kernelILi2ELi38ELb0ELb0ELi32EEvPK6__halfPKjS4_S2_PS0_iiiiPKtS7_iiiiiibS2_i:
        /* <DEDUP_REMOVED lines=39> */
.L_x_3167:
        /* <DEDUP_REMOVED lines=17> */
.L_x_3166:
        /* <DEDUP_REMOVED lines=17> */
.L_x_3165:
        /* <DEDUP_REMOVED lines=13> */
.L_x_3169:
        /* <DEDUP_REMOVED lines=17> */
.L_x_3168:
        /* <DEDUP_REMOVED lines=15> */
.L_x_3164:
[----:B------:R-:W-:Y:S05]  /*0760*/  BSYNC B0 ;  /* 0x0000000000007941 */ /* 0x000fea0003800000 */
.L_x_3163:
        /* <DEDUP_REMOVED lines=18> */
.L_x_3172:
        /* <DEDUP_REMOVED lines=11> */
.L_x_3171:
        /* <DEDUP_REMOVED lines=10> */
.L_x_3170:
        /* <DEDUP_REMOVED lines=66> */
.L_x_3174:
        /* <DEDUP_REMOVED lines=41> */
.L_x_3173:
        /* <DEDUP_REMOVED lines=9> */
[----:B------:R-:W-:Y:S02]  /*1120*/  ULDC UR5, c[0x0][0x18c] ;  /* 0x0000630000057ab9 */ /* 0x000fe40000000800 */
[----:B------:R-:W-:Y:S02]  /*1130*/  USHF.R.S32.HI UR5, URZ, 0x1f, UR5 ;  /* 0x0000001f3f057899 */ /* 0x000fe40008011405 */
[----:B------:R-:W-:Y:S02]  /*1140*/  UMOV UR4, URZ ;  /* 0x0000003f00047c82 */ /* 0x000fe40008000000 */
.L_x_3178:
        /* <DEDUP_REMOVED lines=12> */
[----:B------:R-:W-:Y:S02]  /*1210*/  SHF.R.U32.HI R44, RZ, 0x6, R18 ;  /* 0x00000006ff2c7819 */ /* 0x000fe40000011612 */
[----:B------:R-:W-:Y:S02]  /*1220*/  SHF.R.U32.HI R12, RZ, 0xc, R16 ;  /* 0x0000000cff0c7819 */ /* 0x000fe40000011610 */
        /* <DEDUP_REMOVED lines=38> */
[----:B------:R-:W1:Y:S01]  /*1490*/  LDS.128 R4, [UR4] ;  /* 0x00000004ff047984 */ /* 0x000e620008000c00 */
[----:B--2---:R-:W-:Y:S02]  /*14a0*/  LOP3.LUT R37, R11, 0x3f003f, RZ, 0xc0, !PT ;  /* 0x003f003f0b257812 */ /* 0x004fe400078ec0ff */
[--C-:B------:R-:W-:Y:S02]  /*14b0*/  SHF.R.U32.HI R36, RZ, 0x6, R11.reuse ;  /* 0x00000006ff247819 */ /* 0x100fe4000001160b */
[----:B------:R-:W-:Y:S02]  /*14c0*/  SHF.R.U32.HI R11, RZ, 0xc, R11 ;  /* 0x0000000cff0b7819 */ /* 0x000fe4000001160b */
[----:B------:R-:W-:Y:S02]  /*14d0*/  LOP3.LUT R23, R12, 0x300030, R23, 0xf8, !PT ;  /* 0x003000300c177812 */ /* 0x000fe400078ef817 */
[----:B------:R-:W-:Y:S02]  /*14e0*/  LOP3.LUT R34, R11, 0xf000f, RZ, 0xc0, !PT ;  /* 0x000f000f0b227812 */ /* 0x000fe400078ec0ff */
[----:B------:R-:W-:-:S02]  /*14f0*/  SHF.R.U32.HI R12, RZ, 0xc, R8 ;  /* 0x0000000cff0c7819 */ /* 0x000fc40000011608 */
[----:B------:R-:W-:Y:S02]  /*1500*/  LOP3.LUT R42, R8, 0x3f003f, RZ, 0xc0, !PT ;  /* 0x003f003f082a7812 */ /* 0x000fe400078ec0ff */
[----:B------:R-:W-:Y:S02]  /*1510*/  SHF.R.U32.HI R43, RZ, 0x6, R8 ;  /* 0x00000006ff2b7819 */ /* 0x000fe40000011608 */
[----:B------:R-:W-:Y:S02]  /*1520*/  LOP3.LUT R22, R15, 0x300030, R22, 0xf8, !PT ;  /* 0x003000300f167812 */ /* 0x000fe400078ef816 */
[----:B------:R-:W-:Y:S02]  /*1530*/  SHF.R.U32.HI R8, RZ, 0xc, R9 ;  /* 0x0000000cff087819 */ /* 0x000fe40000011609 */
[----:B------:R-:W-:Y:S02]  /*1540*/  LOP3.LUT R34, R34, 0x300030, R19, 0xf8, !PT ;  /* 0x0030003022227812 */ /* 0x000fe400078ef813 */
[----:B------:R-:W-:-:S02]  /*1550*/  SHF.R.U32.HI R15, RZ, 0xc, R10 ;  /* 0x0000000cff0f7819 */ /* 0x000fc4000001160a */
[----:B------:R-:W-:Y:S02]  /*1560*/  LOP3.LUT R19, R21, 0x64006400, RZ, 0xfc, !PT ;  /* 0x6400640015137812 */ /* 0x000fe400078efcff */
[----:B------:R-:W-:Y:S02]  /*1570*/  LOP3.LUT R40, R9, 0x3f003f, RZ, 0xc0, !PT ;  /* 0x003f003f09287812 */ /* 0x000fe400078ec0ff */
[----:B------:R-:W-:Y:S02]  /*1580*/  SHF.R.U32.HI R41, RZ, 0x6, R9 ;  /* 0x00000006ff297819 */ /* 0x000fe40000011609 */
[----:B------:R-:W-:Y:S02]  /*1590*/  LOP3.LUT R12, R12, 0xf000f, RZ, 0xc0, !PT ;  /* 0x000f000f0c0c7812 */ /* 0x000fe400078ec0ff */
[----:B------:R-:W-:Y:S01]  /*15a0*/  LOP3.LUT R9, R8, 0xf000f, RZ, 0xc0, !PT ;  /* 0x000f000f08097812 */ /* 0x000fe200078ec0ff */
[----:B------:R-:W-:Y:S01]  /*15b0*/  HADD2 R19, R19, -1056, -1056 ;  /* 0xe420e42013137430 */ /* 0x000fe20000000000 */
[----:B------:R-:W-:Y:S01]  /*15c0*/  LOP3.LUT R8, R15, 0xf000f, RZ, 0xc0, !PT ;  /* 0x000f000f0f087812 */ /* 0x000fe200078ec0ff */
[----:B------:R-:W-:Y:S01]  /*15d0*/  HADD2 R15, R0, -1056, -1056 ;  /* 0xe420e420000f7430 */ /* 0x000fe20000000000 */
[----:B------:R-:W-:-:S02]  /*15e0*/  LOP3.LUT R35, R12, 0x300030, R35, 0xf8, !PT ;  /* 0x003000300c237812 */ /* 0x000fc400078ef823 */
[----:B------:R-:W-:Y:S01]  /*15f0*/  LOP3.LUT R12, R17, 0x64006400, RZ, 0xfc, !PT ;  /* 0x64006400110c7812 */ /* 0x000fe200078efcff */
[----:B------:R-:W-:Y:S01]  /*1600*/  HADD2 R17, R14, -1056, -1056 ;  /* 0xe420e4200e117430 */ /* 0x000fe20000000000 */
[----:B------:R-:W-:Y:S02]  /*1610*/  LOP3.LUT R14, R44, 0x64006400, RZ, 0xfc, !PT ;  /* 0x640064002c0e7812 */ /* 0x000fe400078efcff */
[----:B------:R-:W-:Y:S02]  /*1620*/  LOP3.LUT R38, R10, 0x3f003f, RZ, 0xc0, !PT ;  /* 0x003f003f0a267812 */ /* 0x000fe400078ec0ff */
[----:B------:R-:W-:Y:S01]  /*1630*/  SHF.R.U32.HI R39, RZ, 0x6, R10 ;  /* 0x00000006ff277819 */ /* 0x000fe2000001160a */
[-C--:B-1----:R-:W-:Y:S01]  /*1640*/  HFMA2.MMA R10, R19, R4.reuse, RZ ;  /* 0x00000004130a7235 */ /* 0x082fe200000000ff */
[----:B------:R-:W-:Y:S01]  /*1650*/  LOP3.LUT R33, R8, 0x300030, R33, 0xf8, !PT ;  /* 0x0030003008217812 */ /* 0x000fe200078ef821 */
[----:B------:R-:W-:Y:S01]  /*1660*/  HFMA2.MMA R8, R15, R4, RZ ;  /* 0x000000040f087235 */ /* 0x000fe200000000ff */
[----:B------:R-:W-:Y:S01]  /*1670*/  LOP3.LUT R32, R9, 0x300030, R32, 0xf8, !PT ;  /* 0x0030003009207812 */ /* 0x000fe200078ef820 */
[----:B------:R-:W-:-:S02]  /*1680*/  HADD2 R0, R16, -1056, -1056 ;  /* 0xe420e42010007430 */ /* 0x000fc40000000000 */
[----:B------:R-:W-:Y:S02]  /*1690*/  HADD2 R14, R14, -1056, -1056 ;  /* 0xe420e4200e0e7430 */ /* 0x000fe40000000000 */
[----:B------:R-:W-:Y:S02]  /*16a0*/  HFMA2 R9, R17, R4, RZ.H0_H0 ;  /* 0x0000000411097231 */ /* 0x000fe400000400ff */
[----:B------:R-:W-:Y:S02]  /*16b0*/  HADD2 R12, R12, -1056, -1056 ;  /* 0xe420e4200c0c7430 */ /* 0x000fe40000000000 */
[----:B------:R-:W-:Y:S01]  /*16c0*/  HADD2 R16, R46, -1056, -1056 ;  /* 0xe420e4202e107430 */ /* 0x000fe20000000000 */
[-C--:B------:R-:W-:Y:S01]  /*16d0*/  HFMA2.MMA R46, R0, R5.reuse, R8 ;  /* 0x00000005002e7235 */ /* 0x080fe20000000008 */
[----:B------:R-:W-:Y:S01]  /*16e0*/  HFMA2 R47, R12, R5, R9 ;  /* 0x000000050c2f7231 */ /* 0x000fe20000000009 */
[----:B------:R-:W-:Y:S02]  /*16f0*/  HFMA2.MMA R48, R14, R5, R10 ;  /* 0x000000050e307235 */ /* 0x000fe4000000000a */
[----:B------:R-:W1:Y:S01]  /*1700*/  LDS.128 R8, [UR4+0x10] ;  /* 0x00001004ff087984 */ /* 0x000e620008000c00 */
[----:B------:R-:W-:-:S05]  /*1710*/  LOP3.LUT R21, R45, 0x64006400, RZ, 0xfc, !PT ;  /* 0x640064002d157812 */ /* 0x000fca00078efcff */
        /* <DEDUP_REMOVED lines=37> */
[----:B------:R-:W-:Y:S02]  /*1970*/  LOP3.LUT R26, R28, 0x64006400, RZ, 0xfc, !PT ;  /* 0x640064001c1a7812 */ /* 0x000fe400078efcff */
[----:B------:R-:W-:Y:S01]  /*1980*/  LOP3.LUT R28, R30, 0x64006400, RZ, 0xfc, !PT ;  /* 0x640064001e1c7812 */ /* 0x000fe200078efcff */
[-C--:B-1----:R-:W-:Y:S01]  /*1990*/  HFMA2.MMA R46, R25, R8.reuse, R46 ;  /* 0x00000008192e7235 */ /* 0x082fe2000000002e */
[----:B------:R-:W-:Y:S01]  /*19a0*/  HADD2 R24, R24, -1056, -1056 ;  /* 0xe420e42018187430 */ /* 0x000fe20000000000 */
[----:B------:R-:W-:Y:S01]  /*19b0*/  LOP3.LUT R23, R23, 0x64006400, RZ, 0xfc, !PT ;  /* 0x6400640017177812 */ /* 0x000fe200078efcff */
[----:B------:R-:W-:Y:S02]  /*19c0*/  HADD2 R38, R38, -1056, -1056 ;  /* 0xe420e42026267430 */ /* 0x000fe40000000000 */
        /* <DEDUP_REMOVED lines=72> */
[----:B------:R-:W-:Y:S01]  /*1e50*/  HFMA2 R19, R33, R10, R19 ;  /* 0x0000000a21137231 */ /* 0x000fe20000000013 */
[----:B------:R-:W-:-:S03]  /*1e60*/  HFMA2.MMA R14, R29, R8, R14 ;  /* 0x000000081d0e7235 */ /* 0x000fc6000000000e */
[-C--:B------:R-:W-:Y:S01]  /*1e70*/  HFMA2 R19, R22, R11.reuse, R19 ;  /* 0x0000000b16137231 */ /* 0x080fe20000000013 */
[-C--:B------:R-:W-:Y:S02]  /*1e80*/  HFMA2.MMA R5, R24, R9.reuse, R12 ;  /* 0x0000000918057235 */ /* 0x080fe4000000000c */
        /* <DEDUP_REMOVED lines=15> */
.L_x_3176:
        /* <DEDUP_REMOVED lines=31> */
[----:B------:R-:W-:Y:S02]  /*2170*/  LOP3.LUT R14, R18, 0x3f003f, RZ, 0xc0, !PT ;  /* 0x003f003f120e7812 */ /* 0x000fe400078ec0ff */
[----:B------:R-:W-:Y:S02]  /*2180*/  SHF.R.U32.HI R15, RZ, 0x6, R18 ;  /* 0x00000006ff0f7819 */ /* 0x000fe40000011612 */
[----:B------:R-:W-:-:S02]  /*2190*/  SHF.R.U32.HI R18, RZ, 0x8, R6 ;  /* 0x00000008ff127819 */ /* 0x000fc40000011606 */
[--C-:B------:R-:W-:Y:S02]  /*21a0*/  SHF.R.U32.HI R33, RZ, 0xa, R6.reuse ;  /* 0x0000000aff217819 */ /* 0x100fe40000011606 */
[----:B------:R-:W-:Y:S02]  /*21b0*/  LOP3.LUT R27, R6, 0x3f003f, RZ, 0xc0, !PT ;  /* 0x003f003f061b7812 */ /* 0x000fe400078ec0ff */
[----:B------:R-:W-:Y:S02]  /*21c0*/  SHF.R.U32.HI R30, RZ, 0x6, R6 ;  /* 0x00000006ff1e7819 */ /* 0x000fe40000011606 */
[----:B------:R-:W-:Y:S02]  /*21d0*/  LOP3.LUT R22, R5, 0x300030, R22, 0xf8, !PT ;  /* 0x0030003005167812 */ /* 0x000fe400078ef816 */
[----:B------:R-:W-:Y:S02]  /*21e0*/  LOP3.LUT R20, R7, 0x300030, R4, 0xf8, !PT ;  /* 0x0030003007147812 */ /* 0x000fe400078ef804 */
[----:B------:R-:W1:Y:S01]  /*21f0*/  LDS.128 R4, [UR4+0x20] ;  /* 0x00002004ff047984 */ /* 0x000e620008000c00 */
[----:B------:R-:W-:-:S02]  /*2200*/  SHF.R.U32.HI R12, RZ, 0xc, R16 ;  /* 0x0000000cff0c7819 */ /* 0x000fc40000011610 */
[----:B------:R-:W-:Y:S02]  /*2210*/  LOP3.LUT R17, R17, 0xf000f, RZ, 0xc0, !PT ;  /* 0x000f000f11117812 */ /* 0x000fe400078ec0ff */
[----:B------:R-:W-:Y:S02]  /*2220*/  LOP3.LUT R12, R12, 0xf000f, RZ, 0xc0, !PT ;  /* 0x000f000f0c0c7812 */ /* 0x000fe400078ec0ff */
[----:B---3--:R-:W-:Y:S02]  /*2230*/  LOP3.LUT R42, R8, 0x3f003f, RZ, 0xc0, !PT ;  /* 0x003f003f082a7812 */ /* 0x008fe400078ec0ff */
[----:B------:R-:W-:Y:S02]  /*2240*/  LOP3.LUT R23, R12, 0x300030, R23, 0xf8, !PT ;  /* 0x003000300c177812 */ /* 0x000fe400078ef817 */
[--C-:B------:R-:W-:Y:S02]  /*2250*/  SHF.R.U32.HI R12, RZ, 0xc, R8.reuse ;  /* 0x0000000cff0c7819 */ /* 0x100fe40000011608 */
[----:B------:R-:W-:-:S02]  /*2260*/  SHF.R.U32.HI R43, RZ, 0x6, R8 ;  /* 0x00000006ff2b7819 */ /* 0x000fc40000011608 */
[----:B------:R-:W-:Y:S02]  /*2270*/  LOP3.LUT R18, R17, 0x300030, R18, 0xf8, !PT ;  /* 0x0030003011127812 */ /* 0x000fe400078ef812 */
        /* <DEDUP_REMOVED lines=14> */
[----:B------:R-:W-:Y:S01]  /*2360*/  LOP3.LUT R32, R9, 0x300030, R32, 0xf8, !PT ;  /* 0x0030003009207812 */ /* 0x000fe200078ef820 */
        /* <DEDUP_REMOVED lines=14> */
[----:B------:R-:W-:Y:S01]  /*2450*/  SHF.R.U32.HI R39, RZ, 0x6, R10 ;  /* 0x00000006ff277819 */ /* 0x000fe2000001160a */
[----:B------:R-:W-:Y:S01]  /*2460*/  HFMA2.MMA R10, R19, R4, RZ ;  /* 0x00000004130a7235 */ /* 0x000fe200000000ff */
[----:B------:R-:W-:-:S02]  /*2470*/  LOP3.LUT R37, R11, 0x3f003f, RZ, 0xc0, !PT ;  /* 0x003f003f0b257812 */ /* 0x000fc400078ec0ff */
[----:B------:R-:W-:Y:S02]  /*2480*/  SHF.R.U32.HI R36, RZ, 0x6, R11 ;  /* 0x00000006ff247819 */ /* 0x000fe4000001160b */
[----:B------:R-:W-:Y:S02]  /*2490*/  LOP3.LUT R35, R12, 0x300030, R35, 0xf8, !PT ;  /* 0x003000300c237812 */ /* 0x000fe400078ef823 */
[----:B------:R-:W-:Y:S02]  /*24a0*/  SHF.R.U32.HI R11, RZ, 0xc, R11 ;  /* 0x0000000cff0b7819 */ /* 0x000fe4000001160b */
[----:B------:R-:W-:Y:S01]  /*24b0*/  LOP3.LUT R12, R44, 0x64006400, RZ, 0xfc, !PT ;  /* 0x640064002c0c7812 */ /* 0x000fe200078efcff */
[----:B------:R-:W-:Y:S01]  /*24c0*/  HADD2 R0, R16, -1056, -1056 ;  /* 0xe420e42010007430 */ /* 0x000fe20000000000 */
[----:B------:R-:W-:Y:S01]  /*24d0*/  LOP3.LUT R11, R11, 0xf000f, RZ, 0xc0, !PT ;  /* 0x000f000f0b0b7812 */ /* 0x000fe200078ec0ff */
        /* <DEDUP_REMOVED lines=143> */
.L_x_3177:
        /* <DEDUP_REMOVED lines=8> */
.L_x_3175:
[----:B------:R-:W-:-:S04]  /*2e50*/  ISETP.GE.AND P0, PT, R50, R61, PT ;  /* 0x0000003d3200720c */ /* 0x000fc80003f06270 */
[----:B------:R-:W-:-:S13]  /*2e60*/  ISETP.GE.OR P0, PT, R50, c[0x0][0x1b8], P0 ;  /* 0x00006e0032007a0c */ /* 0x000fda0000706670 */
[----:B------:R-:W-:Y:S05]  /*2e70*/  @P0 BRA `(.L_x_3179) ;  /* 0x000018f000000947 */ /* 0x000fea0003800000 */
.L_x_3181:
[----:B------:R-:W-:Y:S02]  /*2e80*/  IMAD.MOV.U32 R49, RZ, RZ, c[0x0][0x18c] ;  /* 0x00006300ff317624 */ /* 0x000fe400078e00ff */
[----:B-----5:R-:W-:Y:S02]  /*2e90*/  IMAD.MOV.U32 R32, RZ, RZ, R2 ;  /* 0x000000ffff207224 */ /* 0x020fe400078e0002 */
[----:B------:R-:W-:-:S04]  /*2ea0*/  IMAD.MOV.U32 R33, RZ, RZ, R3 ;  /* 0x000000ffff217224 */ /* 0x000fc800078e0003 */
[C---:B------:R-:W-:Y:S02]  /*2eb0*/  IMAD.WIDE R2, R49.reuse, 0x4, R32 ;  /* 0x0000000431027825 */ /* 0x040fe400078e0220 */
[----:B-----5:R-:W5:Y:S04]  /*2ec0*/  LDG.E.128.CONSTANT R32, [R32.64] ;  /* 0x0000000620207981 */ /* 0x020f68000c1e9d00 */
[----:B------:R0:W5:Y:S01]  /*2ed0*/  LDG.E.128.CONSTANT R68, [R2.64] ;  /* 0x0000000602447981 */ /* 0x000162000c1e9d00 */
[----:B------:R-:W-:Y:S01]  /*2ee0*/  IMAD.WIDE R4, R49, 0x4, R2 ;  /* 0x0000000431047825 */ /* 0x000fe200078e0202 */
[----:B------:R-:W-:-:S04]  /*2ef0*/  IADD3 R50, R50, 0x20, RZ ;  /* 0x0000002032327810 */ /* 0x000fc80007ffe0ff */
[----:B------:R-:W-:Y:S01]  /*2f00*/  ISETP.GE.AND P0, PT, R50, c[0x0][0x1b8], PT ;  /* 0x00006e0032007a0c */ /* 0x000fe20003f06270 */
[----:B------:R-:W-:Y:S01]  /*2f10*/  IMAD.WIDE R48, R49, 0x4, R4 ;  /* 0x0000000431307825 */ /* 0x000fe200078e0204 */
[----:B------:R-:W-:Y:S05]  /*2f20*/  @!P1 BRA `(.L_x_3180) ;  /* 0x000017f000009947 */ /* 0x000fea0003800000 */
[----:B------:R-:W2:Y:S01]  /*2f30*/  LDG.E.128.CONSTANT R4, [R4.64] ;  /* 0x0000000604047981 */ /* 0x000ea2000c1e9d00 */
[----:B0----5:R-:W-:Y:S01]  /*2f40*/  SHF.R.U32.HI R2, RZ, 0xf, R32 ;  /* 0x0000000fff027819 */ /* 0x021fe20000011620 */
[----:B------:R-:W-:Y:S01]  /*2f50*/  IMAD.MOV.U32 R13, RZ, RZ, 0x3000 ;  /* 0x00003000ff0d7424 */ /* 0x000fe200078e00ff */
[----:B------:R-:W-:Y:S01]  /*2f60*/  SHF.R.U32.HI R10, RZ, 0xf, R33 ;  /* 0x0000000fff0a7819 */ /* 0x000fe20000011621 */
[----:B------:R-:W-:Y:S01]  /*2f70*/  IMAD.MOV.U32 R0, RZ, RZ, 0x2400 ;  /* 0x00002400ff007424 */ /* 0x000fe200078e00ff */
[----:B------:R-:W-:Y:S02]  /*2f80*/  SHF.R.U32.HI R11, RZ, 0xf, R34 ;  /* 0x0000000fff0b7819 */ /* 0x000fe40000011622 */
[----:B------:R-:W-:Y:S02]  /*2f90*/  SHF.R.U32.HI R3, RZ, 0xe, R68 ;  /* 0x0000000eff037819 */ /* 0x000fe40000011644 */
[----:B------:R-:W-:-:S02]  /*2fa0*/  LOP3.LUT R18, R70, 0x380038, RZ, 0xc0, !PT ;  /* 0x0038003846127812 */ /* 0x000fc400078ec0ff */
[----:B------:R-:W-:Y:S02]  /*2fb0*/  LOP3.LUT R22, R71, 0x380038, RZ, 0xc0, !PT ;  /* 0x0038003847167812 */ /* 0x000fe400078ec0ff */
[----:B------:R-:W-:Y:S02]  /*2fc0*/  LOP3.LUT R2, R2, 0x10001, RZ, 0xc0, !PT ;  /* 0x0001000102027812 */ /* 0x000fe400078ec0ff */
        /* <DEDUP_REMOVED lines=13> */
[----:B------:R-:W-:-:S02]  /*30a0*/  SHF.R.U32.HI R21, RZ, 0xf, R35 ;  /* 0x0000000fff157819 */ /* 0x000fc40000011623 */
[----:B------:R-:W-:Y:S02]  /*30b0*/  LOP3.LUT R9, R68, 0x380038, RZ, 0xc0, !PT ;  /* 0x0038003844097812 */ /* 0x000fe400078ec0ff */
[----:B------:R-:W-:Y:S02]  /*30c0*/  LOP3.LUT R14, R69, 0x380038, RZ, 0xc0, !PT ;  /* 0x00380038450e7812 */ /* 0x000fe400078ec0ff */
[----:B------:R-:W-:Y:S02]  /*30d0*/  LOP3.LUT R8, R8, 0x64006400, RZ, 0xfc, !PT ;  /* 0x6400640008087812 */ /* 0x000fe400078efcff */
[----:B------:R-:W-:Y:S02]  /*30e0*/  LOP3.LUT R19, R35, 0x380038, RZ, 0xc0, !PT ;  /* 0x0038003823137812 */ /* 0x000fe400078ec0ff */
[----:B------:R-:W-:Y:S01]  /*30f0*/  LOP3.LUT R15, R10, 0x20002, R15, 0xf8, !PT ;  /* 0x000200020a0f7812 */ /* 0x000fe200078ef80f */
[----:B------:R-:W-:Y:S01]  /*3100*/  HFMA2 R64, R8, R13.H0_H0, -132, -132 ;  /* 0xd820d82008407431 */ /* 0x000fe2000004000d */
[----:B------:R-:W-:-:S02]  /*3110*/  LOP3.LUT R17, R17, 0x20002, R20, 0xf8, !PT ;  /* 0x0002000211117812 */ /* 0x000fc400078ef814 */
[----:B------:R-:W-:Y:S02]  /*3120*/  SHF.R.U32.HI R24, RZ, 0x6, R32 ;  /* 0x00000006ff187819 */ /* 0x000fe40000011620 */
[----:B------:R-:W-:Y:S02]  /*3130*/  SHF.R.U32.HI R26, RZ, 0x6, R33 ;  /* 0x00000006ff1a7819 */ /* 0x000fe40000011621 */
[----:B------:R-:W-:Y:S02]  /*3140*/  SHF.R.U32.HI R27, RZ, 0x6, R34 ;  /* 0x00000006ff1b7819 */ /* 0x000fe40000011622 */
[----:B------:R-:W-:Y:S02]  /*3150*/  SHF.R.U32.HI R63, RZ, 0x6, R35 ;  /* 0x00000006ff3f7819 */ /* 0x000fe40000011623 */
[----:B------:R-:W-:Y:S02]  /*3160*/  SHF.R.U32.HI R76, RZ, 0x6, R69 ;  /* 0x00000006ff4c7819 */ /* 0x000fe40000011645 */
[----:B------:R-:W-:-:S02]  /*3170*/  SHF.R.U32.HI R78, RZ, 0x6, R70 ;  /* 0x00000006ff4e7819 */ /* 0x000fc40000011646 */
[--C-:B------:R-:W-:Y:S02]  /*3180*/  SHF.R.U32.HI R74, RZ, 0x6, R71.reuse ;  /* 0x00000006ff4a7819 */ /* 0x100fe40000011647 */
[----:B------:R-:W-:Y:S02]  /*3190*/  SHF.R.U32.HI R28, RZ, 0xe, R71 ;  /* 0x0000000eff1c7819 */ /* 0x000fe40000011647 */
        /* <DEDUP_REMOVED lines=17> */
[----:B------:R-:W0:Y:S01]  /*32b0*/  LDS.128 R28, [UR4] ;  /* 0x00000004ff1c7984 */ /* 0x000e220008000c00 */
        /* <DEDUP_REMOVED lines=21> */
[----:B------:R-:W-:Y:S01]  /*3410*/  ISETP.GE.AND P2, PT, R60, 0x2, PT ;  /* 0x000000023c00780c */ /* 0x000fe20003f46270 */
[----:B------:R-:W-:Y:S01]  /*3420*/  HADD2 R73, R73, -1028, -1028 ;  /* 0xe404e40449497430 */ /* 0x000fe20000000000 */
[----:B------:R-:W-:-:S02]  /*3430*/  PRMT R59, R59, 0x5410, R58 ;  /* 0x000054103b3b7816 */ /* 0x000fc4000000003a */
[----:B------:R-:W-:Y:S01]  /*3440*/  PRMT R57, R57, 0x5410, R56 ;  /* 0x0000541039397816 */ /* 0x000fe20000000038 */
[----:B0-----:R-:W-:-:S06]  /*3450*/  HFMA2.MMA R25, R71, R28, RZ ;  /* 0x0000001c47197235 */ /* 0x001fcc00000000ff */
[----:B------:R-:W-:Y:S01]  /*3460*/  HFMA2.MMA R25, R64, R29, R25 ;  /* 0x0000001d40197235 */ /* 0x000fe20000000019 */
[--C-:B--2---:R-:W-:Y:S02]  /*3470*/  SHF.R.U32.HI R82, RZ, 0xd, R4.reuse ;  /* 0x0000000dff527819 */ /* 0x104fe40000011604 */
        /* <DEDUP_REMOVED lines=16> */
[----:B------:R-:W-:-:S02]  /*3580*/  LOP3.LUT R82, R11, 0x40004, R82, 0xf8, !PT ;  /* 0x000400040b527812 */ /* 0x000fc400078ef852 */
[----:B------:R-:W-:Y:S02]  /*3590*/  LOP3.LUT R84, R15, 0x40004, R84, 0xf8, !PT ;  /* 0x000400040f547812 */ /* 0x000fe400078ef854 */
        /* <DEDUP_REMOVED lines=39> */
[----:B------:R-:W-:Y:S01]  /*3810*/  HFMA2.MMA R24, R35, R28, RZ ;  /* 0x0000001c23187235 */ /* 0x000fe200000000ff */
[----:B------:R-:W-:-:S02]  /*3820*/  LOP3.LUT R4, R80, 0x1c001c0, RZ, 0xc0, !PT ;  /* 0x01c001c050047812 */ /* 0x000fc400078ec0ff */
[----:B------:R-:W-:Y:S02]  /*3830*/  LOP3.LUT R88, R21, 0x40004, R88, 0xf8, !PT ;  /* 0x0004000415587812 */ /* 0x000fe400078ef858 */
[----:B------:R-:W-:Y:S01]  /*3840*/  LOP3.LUT R12, R74, 0x1c001c0, RZ, 0xc0, !PT ;  /* 0x01c001c04a0c7812 */ /* 0x000fe200078ec0ff */
[----:B------:R-:W-:Y:S01]  /*3850*/  HFMA2.MMA R24, R34, R29, R24 ;  /* 0x0000001d22187235 */ /* 0x000fe20000000018 */
        /* <DEDUP_REMOVED lines=40> */
[-C--:B------:R-:W-:Y:S01]  /*3ae0*/  HFMA2.MMA R90, R73, R30.reuse, R25 ;  /* 0x0000001e495a7235 */ /* 0x080fe20000000019 */
[----:B------:R-:W-:Y:S01]  /*3af0*/  HADD2 R65, R65, -1028, -1028 ;  /* 0xe404e40441417430 */ /* 0x000fe20000000000 */
[----:B------:R-:W-:Y:S01]  /*3b00*/  LOP3.LUT R76, R76, 0x70007, RZ, 0xc0, !PT ;  /* 0x000700074c4c7812 */ /* 0x000fe200078ec0ff */
[-C--:B------:R-:W-:Y:S01]  /*3b10*/  HFMA2 R26, R69, R28.reuse, RZ.H0_H0 ;  /* 0x0000001c451a7231 */ /* 0x080fe200000400ff */
[----:B------:R-:W-:Y:S01]  /*3b20*/  LOP3.LUT R78, R78, 0x70007, RZ, 0xc0, !PT ;  /* 0x000700074e4e7812 */ /* 0x000fe200078ec0ff */
[----:B------:R-:W-:Y:S01]  /*3b30*/  HFMA2 R28, R33, R28, RZ.H0_H0 ;  /* 0x0000001c211c7231 */ /* 0x000fe200000400ff */
        /* <DEDUP_REMOVED lines=9> */
[-C--:B------:R-:W-:Y:S01]  /*3bd0*/  HFMA2 R28, R67, R30.reuse, R26 ;  /* 0x0000001e431c7231 */ /* 0x080fe2000000001a */
[----:B------:R-:W-:Y:S01]  /*3be0*/  LOP3.LUT R83, R83, 0x70007, RZ, 0xc0, !PT ;  /* 0x0007000753537812 */ /* 0x000fe200078ec0ff */
[----:B------:R-:W-:Y:S01]  /*3bf0*/  HFMA2 R92, R63, R30, R29 ;  /* 0x0000001e3f5c7231 */ /* 0x000fe2000000001d */
[----:B------:R-:W1:Y:S01]  /*3c00*/  LDS.128 R24, [UR4+0x20] ;  /* 0x00002004ff187984 */ /* 0x000e620008000c00 */
[-C--:B------:R-:W-:Y:S01]  /*3c10*/  HFMA2.MMA R29, R42, R31.reuse, R91 ;  /* 0x0000001f2a1d7235 */ /* 0x080fe2000000005b */
[----:B------:R-:W-:Y:S01]  /*3c20*/  LOP3.LUT R91, R66, 0x64006400, RZ, 0xfc, !PT ;  /* 0x64006400425b7812 */ /* 0x000fe200078efcff */
[----:B------:R-:W-:Y:S01]  /*3c30*/  HFMA2.MMA R30, R46, R31, R90 ;  /* 0x0000001f2e1e7235 */ /* 0x000fe2000000005a */
        /* <DEDUP_REMOVED lines=18> */
[-C--:B------:R-:W-:Y:S01]  /*3d60*/  HFMA2 R20, R70, R21.reuse, R28 ;  /* 0x0000001546147231 */ /* 0x080fe2000000001c */
[----:B------:R-:W-:Y:S01]  /*3d70*/  LOP3.LUT R28, R74, 0x70007, RZ, 0xc0, !PT ;  /* 0x000700074a1c7812 */ /* 0x000fe200078ec0ff */
[----:B------:R-:W-:Y:S01]  /*3d80*/  HFMA2 R31, R66, R21, R31 ;  /* 0x00000015421f7231 */ /* 0x000fe2000000001f */
[----:B------:R-:W-:Y:S01]  /*3d90*/  HFMA2.MMA R21, R45, R22, R29 ;  /* 0x000000162d157235 */ /* 0x000fe2000000001d */
[-C--:B------:R-:W-:Y:S01]  /*3da0*/  HFMA2 R20, R47, R22.reuse, R20 ;  /* 0x000000162f147231 */ /* 0x080fe20000000014 */
[----:B------:R-:W-:Y:S01]  /*3db0*/  LOP3.LUT R91, R28, 0x64006400, RZ, 0xfc, !PT ;  /* 0x640064001c5b7812 */ /* 0x000fe200078efcff */
        /* <DEDUP_REMOVED lines=15> */
[-C--:B-1----:R-:W-:Y:S01]  /*3eb0*/  HFMA2.MMA R21, R41, R24.reuse, R90 ;  /* 0x0000001829157235 */ /* 0x082fe2000000005a */
        /* <DEDUP_REMOVED lines=12> */
[----:B------:R-:W-:Y:S01]  /*3f80*/  HFMA2.MMA R21, R81, R26, R21 ;  /* 0x0000001a51157235 */ /* 0x000fe20000000015 */
[----:B------:R-:W-:-:S02]  /*3f90*/  HFMA2 R20, R9, R25, R20 ;  /* 0x0000001909147231 */ /* 0x000fc40000000014 */
[----:B------:R-:W-:Y:S01]  /*3fa0*/  HFMA2 R24, R5, R25, R24 ;  /* 0x0000001905187231 */ /* 0x000fe20000000018 */
[----:B------:R-:W-:Y:S01]  /*3fb0*/  HFMA2.MMA R22, R77, R26, R22 ;  /* 0x0000001a4d167235 */ /* 0x000fe20000000016 */
[----:B------:R-:W-:Y:S01]  /*3fc0*/  LOP3.LUT R25, R89, 0x64006400, RZ, 0xfc, !PT ;  /* 0x6400640059197812 */ /* 0x000fe200078efcff */
[-C--:B------:R-:W-:Y:S01]  /*3fd0*/  HFMA2.MMA R21, R38, R27.reuse, R21 ;  /* 0x0000001b26157235 */ /* 0x080fe20000000015 */
[----:B------:R-:W-:Y:S02]  /*3fe0*/  HADD2 R89, R83, -1028, -1028 ;  /* 0xe404e40453597430 */ /* 0x000fe40000000000 */
[----:B------:R-:W-:Y:S01]  /*3ff0*/  HADD2 R87, R85, -1028, -1028 ;  /* 0xe404e40455577430 */ /* 0x000fe20000000000 */
[----:B------:R-:W-:Y:S01]  /*4000*/  HFMA2.MMA R22, R18, R27, R22 ;  /* 0x0000001b12167235 */ /* 0x000fe20000000016 */
[----:B------:R-:W-:Y:S02]  /*4010*/  HADD2 R85, R23, -1028, -1028 ;  /* 0xe404e40417557430 */ /* 0x000fe40000000000 */
[----:B------:R-:W-:Y:S01]  /*4020*/  HFMA2 R20, R79, R26, R20 ;  /* 0x0000001a4f147231 */ /* 0x000fe20000000014 */
[----:B0-----:R-:W-:Y:S01]  /*4030*/  HFMA2.MMA R21, R89, R28, R21 ;  /* 0x0000001c59157235 */ /* 0x001fe20000000015 */
[----:B------:R-:W-:-:S02]  /*4040*/  HADD2 R75, R90, -1028, -1028 ;  /* 0xe404e4045a4b7430 */ /* 0x000fc40000000000 */
[-C--:B------:R-:W-:Y:S01]  /*4050*/  HFMA2 R20, R36, R27.reuse, R20 ;  /* 0x0000001b24147231 */ /* 0x080fe20000000014 */
[----:B------:R-:W-:Y:S01]  /*4060*/  HFMA2.MMA R23, R85, R28, R22 ;  /* 0x0000001c55177235 */ /* 0x000fe20000000016 */
[----:B------:R-:W-:Y:S01]  /*4070*/  HFMA2 R24, R75, R26, R24 ;  /* 0x0000001a4b187231 */ /* 0x000fe20000000018 */
[-C--:B------:R-:W-:Y:S01]  /*4080*/  HFMA2.MMA R21, R16, R29.reuse, R21 ;  /* 0x0000001d10157235 */ /* 0x080fe20000000015 */
[----:B------:R-:W-:Y:S02]  /*4090*/  HFMA2 R20, R87, R28, R20 ;  /* 0x0000001c57147231 */ /* 0x000fe40000000014 */
[----:B------:R-:W-:Y:S01]  /*40a0*/  HFMA2 R24, R17, R27, R24 ;  /* 0x0000001b11187231 */ /* 0x000fe20000000018 */
[----:B------:R-:W-:Y:S01]  /*40b0*/  HFMA2.MMA R23, R14, R29, R23 ;  /* 0x0000001d0e177235 */ /* 0x000fe20000000017 */
[----:B------:R-:W-:Y:S01]  /*40c0*/  HFMA2 R22, R15, R29, R20 ;  /* 0x0000001d0f167231 */ /* 0x000fe20000000014 */
[----:B------:R-:W-:Y:S01]  /*40d0*/  LOP3.LUT R20, R88, 0x64006400, RZ, 0xfc, !PT ;  /* 0x6400640058147812 */ /* 0x000fe200078efcff */
[----:B------:R-:W-:Y:S01]  /*40e0*/  HADD2 R83, R25, -1028, -1028 ;  /* 0xe404e40419537430 */ /* 0x000fe20000000000 */
[-C--:B------:R-:W-:Y:S01]  /*40f0*/  HFMA2.MMA R21, R4, R30.reuse, R21 ;  /* 0x0000001e04157235 */ /* 0x080fe20000000015 */
[----:B------:R-:W-:Y:S01]  /*4100*/  HADD2 R88, R82, -1028, -1028 ;  /* 0xe404e40452587430 */ /* 0x000fe20000000000 */
[----:B------:R-:W-:Y:S01]  /*4110*/  HFMA2.MMA R23, R2, R30, R23 ;  /* 0x0000001e02177235 */ /* 0x000fe20000000017 */
[----:B------:R-:W-:-:S02]  /*4120*/  HADD2 R82, R84, -1028, -1028 ;  /* 0xe404e40454527430 */ /* 0x000fc40000000000 */
[----:B------:R-:W-:Y:S02]  /*4130*/  HFMA2 R24, R83, R28, R24 ;  /* 0x0000001c53187231 */ /* 0x000fe40000000018 */
[----:B------:R-:W-:Y:S01]  /*4140*/  HADD2 R84, R86, -1028, -1028 ;  /* 0xe404e40456547430 */ /* 0x000fe20000000000 */
[-C--:B------:R-:W-:Y:S01]  /*4150*/  HFMA2.MMA R21, R88, R31.reuse, R21 ;  /* 0x0000001f58157235 */ /* 0x080fe20000000015 */
[----:B------:R-:W-:Y:S02]  /*4160*/  HFMA2 R24, R13, R29, R24 ;  /* 0x0000001d0d187231 */ /* 0x000fe40000000018 */
[-C--:B------:R-:W-:Y:S02]  /*4170*/  HFMA2 R22, R3, R30.reuse, R22 ;  /* 0x0000001e03167231 */ /* 0x080fe40000000016 */
        /* <DEDUP_REMOVED lines=90> */
.L_x_3180:
[----:B------:R-:W-:Y:S01]  /*4720*/  ISETP.LT.AND P2, PT, R50, R61, PT ;  /* 0x0000003d3200720c */ /* 0x000fe20003f41270 */
[----:B------:R-:W-:Y:S01]  /*4730*/  UIADD3 UR4, UR4, 0x40, URZ ;  /* 0x0000004004047890 */ /* 0x000fe2000fffe03f */
[----:B0-----:R-:W-:Y:S02]  /*4740*/  IMAD.MOV.U32 R2, RZ, RZ, R48 ;  /* 0x000000ffff027224 */ /* 0x001fe400078e0030 */
[----:B------:R-:W-:-:S09]  /*4750*/  IMAD.MOV.U32 R3, RZ, RZ, R49 ;  /* 0x000000ffff037224 */ /* 0x000fd200078e0031 */
[----:B------:R-:W-:Y:S05]  /*4760*/  @!P0 BRA P2, `(.L_x_3181) ;  /* 0xffffe71000008947 */ /* 0x000fea000103ffff */
.L_x_3179:
[----:B------:R-:W-:-:S04]  /*4770*/  ISETP.GE.AND P0, PT, R50, R61, PT ;  /* 0x0000003d3200720c */ /* 0x000fc80003f06270 */
[----:B------:R-:W-:-:S13]  /*4780*/  ISETP.GE.OR P0, PT, R50, c[0x0][0x1bc], P0 ;  /* 0x00006f0032007a0c */ /* 0x000fda0000706670 */
[----:B------:R-:W-:Y:S05]  /*4790*/  @P0 BRA `(.L_x_3182) ;  /* 0x00000cc000000947 */ /* 0x000fea0003800000 */
[----:B------:R-:W-:-:S05]  /*47a0*/  IMAD.MOV.U32 R13, RZ, RZ, c[0x0][0x18c] ;  /* 0x00006300ff0d7624 */ /* 0x000fca00078e00ff */
[----:B------:R-:W-:-:S04]  /*47b0*/  SHF.R.S32.HI R0, RZ, 0x1f, R13 ;  /* 0x0000001fff007819 */ /* 0x000fc8000001140d */
[----:B------:R-:W-:Y:S02]  /*47c0*/  SHF.L.U64.HI R0, R13, 0x2, R0 ;  /* 0x000000020d007819 */ /* 0x000fe40000010200 */
.L_x_3184:
        /* <DEDUP_REMOVED lines=18> */
[----:B-----5:R-:W-:Y:S02]  /*48f0*/  SHF.R.U32.HI R19, RZ, 0x8, R5 ;  /* 0x00000008ff137819 */ /* 0x020fe40000011605 */
        /* <DEDUP_REMOVED lines=60> */
[----:B------:R-:W-:Y:S02]  /*4cc0*/  LOP3.LUT R42, R17, 0xc000c0, RZ, 0xc0, !PT ;  /* 0x00c000c0112a7812 */ /* 0x000fe400078ec0ff */
[----:B------:R-:W-:Y:S01]  /*4cd0*/  LOP3.LUT R44, R36, 0x64006400, RZ, 0xfc, !PT ;  /* 0x64006400242c7812 */ /* 0x000fe200078efcff */
[----:B------:R-:W-:Y:S01]  /*4ce0*/  HADD2 R45, R45, -1026, -1026 ;  /* 0xe402e4022d2d7430 */ /* 0x000fe20000000000 */
        /* <DEDUP_REMOVED lines=18> */
[----:B------:R-:W-:-:S02]  /*4e10*/  HFMA2 R38, R38, R27.H0_H0, -18, -18 ;  /* 0xcc80cc8026267431 */ /* 0x000fc4000004001b */
[----:B------:R-:W-:Y:S01]  /*4e20*/  HFMA2 R42, R42, R27.H0_H0, -18, -18 ;  /* 0xcc80cc802a2a7431 */ /* 0x000fe2000004001b */
[----:B------:R-:W-:Y:S01]  /*4e30*/  LOP3.LUT R23, R23, 0x64006400, RZ, 0xfc, !PT ;  /* 0x6400640017177812 */ /* 0x000fe200078efcff */
[----:B------:R-:W-:Y:S02]  /*4e40*/  HADD2 R27, R41, -1026, -1026 ;  /* 0xe402e402291b7430 */ /* 0x000fe40000000000 */
[----:B------:R-:W-:Y:S02]  /*4e50*/  HADD2 R41, R43, -1026, -1026 ;  /* 0xe402e4022b297430 */ /* 0x000fe40000000000 */
[----:B------:R-:W-:Y:S02]  /*4e60*/  HADD2 R43, R44, -1026, -1026 ;  /* 0xe402e4022c2b7430 */ /* 0x000fe40000000000 */
[-C--:B0-----:R-:W-:Y:S01]  /*4e70*/  HFMA2.MMA R44, R27, R4.reuse, RZ ;  /* 0x000000041b2c7235 */ /* 0x081fe200000000ff */
[-C--:B------:R-:W-:Y:S02]  /*4e80*/  HFMA2 R46, R41, R4.reuse, RZ.H0_H0 ;  /* 0x00000004292e7231 */ /* 0x080fe400000400ff */
[----:B------:R-:W-:Y:S01]  /*4e90*/  HADD2 R23, R23, -1026, -1026 ;  /* 0xe402e40217177430 */ /* 0x000fe20000000000 */
[----:B------:R-:W-:Y:S01]  /*4ea0*/  HFMA2.MMA R47, R43, R4, RZ ;  /* 0x000000042b2f7235 */ /* 0x000fe200000000ff */
[----:B------:R-:W-:Y:S01]  /*4eb0*/  HFMA2 R4, R45, R4, RZ.H0_H0 ;  /* 0x000000042d047231 */ /* 0x000fe200000400ff */
[----:B------:R-:W-:Y:S01]  /*4ec0*/  HFMA2.MMA R44, R12, R5, R44 ;  /* 0x000000050c2c7235 */ /* 0x000fe2000000002c */
[----:B------:R-:W-:-:S02]  /*4ed0*/  HFMA2 R46, R14, R5, R46 ;  /* 0x000000050e2e7231 */ /* 0x000fc4000000002e */
[----:B------:R-:W-:Y:S01]  /*4ee0*/  HFMA2 R4, R18, R5, R4 ;  /* 0x0000000512047231 */ /* 0x000fe20000000004 */
[----:B------:R-:W-:Y:S01]  /*4ef0*/  HFMA2.MMA R47, R16, R5, R47 ;  /* 0x00000005102f7235 */ /* 0x000fe2000000002f */
[----:B------:R-:W-:Y:S01]  /*4f00*/  HFMA2 R46, R25, R6, R46 ;  /* 0x00000006192e7231 */ /* 0x000fe2000000002e */
[----:B------:R-:W-:-:S03]  /*4f10*/  HFMA2.MMA R44, R15, R6, R44 ;  /* 0x000000060f2c7235 */ /* 0x000fc6000000002c */
[-C--:B------:R-:W-:Y:S01]  /*4f20*/  HFMA2 R46, R30, R7.reuse, R46 ;  /* 0x000000071e2e7231 */ /* 0x080fe2000000002e */
[----:B------:R-:W-:Y:S01]  /*4f30*/  HFMA2.MMA R47, R29, R6, R47 ;  /* 0x000000061d2f7235 */ /* 0x000fe2000000002f */
[----:B------:R-:W-:Y:S01]  /*4f40*/  HFMA2 R6, R31, R6, R4 ;  /* 0x000000061f067231 */ /* 0x000fe20000000004 */
[----:B------:R-:W-:Y:S01]  /*4f50*/  LOP3.LUT R4, R19, 0x30003, RZ, 0xc0, !PT ;  /* 0x0003000313047812 */ /* 0x000fe200078ec0ff */
[-C--:B------:R-:W-:Y:S01]  /*4f60*/  HFMA2.MMA R44, R28, R7.reuse, R44 ;  /* 0x000000071c2c7235 */ /* 0x080fe2000000002c */
[----:B------:R-:W-:Y:S01]  /*4f70*/  LOP3.LUT R19, R21, 0x64006400, RZ, 0xfc, !PT ;  /* 0x6400640015137812 */ /* 0x000fe200078efcff */
[----:B------:R-:W-:Y:S01]  /*4f80*/  HFMA2 R6, R34, R7, R6 ;  /* 0x0000000722067231 */ /* 0x000fe20000000006 */
[----:B------:R-:W-:Y:S01]  /*4f90*/  LOP3.LUT R21, R17, 0x64006400, RZ, 0xfc, !PT ;  /* 0x6400640011157812 */ /* 0x000fe200078efcff */
[----:B------:R-:W-:Y:S01]  /*4fa0*/  HFMA2.MMA R47, R32, R7, R47 ;  /* 0x00000007202f7235 */ /* 0x000fe2000000002f */
[----:B------:R-:W-:Y:S01]  /*4fb0*/  LOP3.LUT R4, R4, 0x64006400, RZ, 0xfc, !PT ;  /* 0x6400640004047812 */ /* 0x000fe200078efcff */
[----:B------:R-:W-:-:S02]  /*4fc0*/  HADD2 R19, R19, -1026, -1026 ;  /* 0xe402e40213137430 */ /* 0x000fc40000000000 */
[----:B------:R-:W-:Y:S02]  /*4fd0*/  HADD2 R21, R21, -1026, -1026 ;  /* 0xe402e40215157430 */ /* 0x000fe40000000000 */
[----:B------:R-:W-:Y:S02]  /*4fe0*/  HADD2 R17, R4, -1026, -1026 ;  /* 0xe402e40204117430 */ /* 0x000fe40000000000 */
        /* <DEDUP_REMOVED lines=67> */
.L_x_3183:
[----:B------:R-:W-:Y:S01]  /*5420*/  LEA R2, P2, R13, R2, 0x2 ;  /* 0x000000020d027211 */ /* 0x000fe200078410ff */
[----:B------:R-:W-:-:S04]  /*5430*/  UIADD3 UR4, UR4, 0x20, URZ ;  /* 0x0000002004047890 */ /* 0x000fc8000fffe03f */
[----:B------:R-:W-:Y:S01]  /*5440*/  IMAD.X R3, R3, 0x1, R0, P2 ;  /* 0x0000000103037824 */ /* 0x000fe200010e0600 */
[----:B------:R-:W-:Y:S05]  /*5450*/  @!P0 BRA P3, `(.L_x_3184) ;  /* 0xfffff37000008947 */ /* 0x000fea000183ffff */
.L_x_3182:
        /* <DEDUP_REMOVED lines=16> */
.L_x_3188:
[----:B------:R-:W0:Y:S02]  /*5560*/  LDS R6, [R4] ;  /* 0x0000000004067984 */ /* 0x000e240000000800 */
[----:B0-----:R-:W-:-:S06]  /*5570*/  HADD2 R7, R6, R55 ;  /* 0x0000003706077230 */ /* 0x001fcc0000000000 */
[----:B------:R-:W0:Y:S02]  /*5580*/  ATOMS.CAST.SPIN R7, [R4], R6, R7 ;  /* 0x000000060407738d */ /* 0x000e240001800007 */
[----:B0-----:R-:W-:-:S13]  /*5590*/  ISETP.EQ.U32.AND P0, PT, R7, 0x1, PT ;  /* 0x000000010700780c */ /* 0x001fda0003f02070 */
[----:B------:R-:W-:Y:S05]  /*55a0*/  @!P0 BRA `(.L_x_3188) ;  /* 0xffffffb000008947 */ /* 0x000fea000383ffff */
[----:B------:R-:W-:Y:S05]  /*55b0*/  BRA `(.L_x_3186) ;  /* 0x0000003000007947 */ /* 0x000fea0003800000 */
.L_x_3187:
[----:B------:R-:W2:Y:S02]  /*55c0*/  LD.E R4, [R2.64] ;  /* 0x0000000602047980 */ /* 0x000ea4000c101900 */
[----:B--2---:R-:W-:-:S05]  /*55d0*/  IMAD.IADD R5, R55, 0x1, R4 ;  /* 0x0000000137057824 */ /* 0x004fca00078e0204 */
[----:B------:R0:W-:Y:S02]  /*55e0*/  ST.E [R2.64], R5 ;  /* 0x0000000502007985 */ /* 0x0001e4000c101906 */
.L_x_3186:
[----:B------:R-:W-:Y:S05]  /*55f0*/  BSYNC B0 ;  /* 0x0000000000007941 */ /* 0x000fea0003800000 */
.L_x_3185:
[----:B------:R-:W2:Y:S01]  /*5600*/  ATOM.E.ADD.F16x2.RN.STRONG.GPU P0, RZ, [R2.64+0x4], R54 ;  /* 0x0000043602ff798a */ /* 0x000ea2000810e9c6 */
[----:B------:R-:W-:Y:S01]  /*5610*/  BSSY B0, `(.L_x_3189) ;  /* 0x000000f000007945 */ /* 0x000fe20003800000 */
[----:B--2---:R-:W-:Y:S05]  /*5620*/  @P0 BRA `(.L_x_3190) ;  /* 0x000000d000000947 */ /* 0x004fea0003800000 */
[----:B------:R-:W1:Y:S02]  /*5630*/  QSPC.E.S P0, RZ, [R2+0x4] ;  /* 0x0000040002ff73aa */ /* 0x000e640000000500 */
[----:B-1----:R-:W-:Y:S05]  /*5640*/  @!P0 BRA `(.L_x_3191) ;  /* 0x0000008000008947 */ /* 0x002fea0003800000 */
[----:B0-----:R-:W-:-:S04]  /*5650*/  IADD3 R2, R2, 0x4, RZ ;  /* 0x0000000402027810 */ /* 0x001fc80007ffe0ff */
[----:B------:R-:W-:-:S05]  /*5660*/  LOP3.LUT R2, R2, 0xffffff, RZ, 0xc0, !PT ;  /* 0x00ffffff02027812 */ /* 0x000fca00078ec0ff */
.L_x_3192:
[----:B------:R-:W0:Y:S02]  /*5670*/  LDS R4, [R2] ;  /* 0x0000000002047984 */ /* 0x000e240000000800 */
[----:B0-----:R-:W-:-:S10]  /*5680*/  HFMA2.MMA R5, R4, 1, 1, R54 ;  /* 0x3c003c0004057835 */ /* 0x001fd40000000036 */
[----:B------:R-:W0:Y:S02]  /*5690*/  ATOMS.CAST.SPIN R5, [R2], R4, R5 ;  /* 0x000000040205738d */ /* 0x000e240001800005 */
[----:B0-----:R-:W-:-:S13]  /*56a0*/  ISETP.EQ.U32.AND P0, PT, R5, 0x1, PT ;  /* 0x000000010500780c */ /* 0x001fda0003f02070 */
[----:B------:R-:W-:Y:S05]  /*56b0*/  @!P0 BRA `(.L_x_3192) ;  /* 0xffffffb000008947 */ /* 0x000fea000383ffff */
[----:B------:R-:W-:Y:S05]  /*56c0*/  BRA `(.L_x_3190) ;  /* 0x0000003000007947 */ /* 0x000fea0003800000 */
.L_x_3191:
[----:B------:R-:W2:Y:S02]  /*56d0*/  LD.E R4, [R2.64+0x4] ;  /* 0x0000040602047980 */ /* 0x000ea4000c101900 */
[----:B0-2---:R-:W-:-:S05]  /*56e0*/  IMAD.IADD R5, R54, 0x1, R4 ;  /* 0x0000000136057824 */ /* 0x005fca00078e0204 */
[----:B------:R0:W-:Y:S02]  /*56f0*/  ST.E [R2.64+0x4], R5 ;  /* 0x0000040502007985 */ /* 0x0001e4000c101906 */
.L_x_3190:
[----:B------:R-:W-:Y:S05]  /*5700*/  BSYNC B0 ;  /* 0x0000000000007941 */ /* 0x000fea0003800000 */
.L_x_3189:
        /* <DEDUP_REMOVED lines=10> */
.L_x_3196:
[----:B------:R-:W0:Y:S02]  /*57b0*/  LDS R4, [R0] ;  /* 0x0000000000047984 */ /* 0x000e240000000800 */
[----:B0-----:R-:W-:-:S06]  /*57c0*/  HADD2 R5, R4, R53 ;  /* 0x0000003504057230 */ /* 0x001fcc0000000000 */
[----:B------:R-:W0:Y:S02]  /*57d0*/  ATOMS.CAST.SPIN R5, [R0], R4, R5 ;  /* 0x000000040005738d */ /* 0x000e240001800005 */
[----:B0-----:R-:W-:-:S13]  /*57e0*/  ISETP.EQ.U32.AND P0, PT, R5, 0x1, PT ;  /* 0x000000010500780c */ /* 0x001fda0003f02070 */
[----:B------:R-:W-:Y:S05]  /*57f0*/  @!P0 BRA `(.L_x_3196) ;  /* 0xffffffb000008947 */ /* 0x000fea000383ffff */
[----:B------:R-:W-:Y:S05]  /*5800*/  BRA `(.L_x_3194) ;  /* 0x0000003000007947 */ /* 0x000fea0003800000 */
.L_x_3195:
[----:B------:R-:W2:Y:S02]  /*5810*/  LD.E R0, [R2.64] ;  /* 0x0000000602007980 */ /* 0x000ea4000c101900 */
[----:B--2---:R-:W-:-:S05]  /*5820*/  IMAD.IADD R5, R53, 0x1, R0 ;  /* 0x0000000135057824 */ /* 0x004fca00078e0200 */
[----:B------:R0:W-:Y:S02]  /*5830*/  ST.E [R2.64], R5 ;  /* 0x0000000502007985 */ /* 0x0001e4000c101906 */
.L_x_3194:
[----:B------:R-:W-:Y:S05]  /*5840*/  BSYNC B0 ;  /* 0x0000000000007941 */ /* 0x000fea0003800000 */
.L_x_3193:
[----:B------:R-:W2:Y:S02]  /*5850*/  ATOM.E.ADD.F16x2.RN.STRONG.GPU P0, RZ, [R2.64+0x4], R52 ;  /* 0x0000043402ff798a */ /* 0x000ea4000810e9c6 */
[----:B--2---:R-:W-:Y:S05]  /*5860*/  @P0 EXIT ;  /* 0x000000000000094d */ /* 0x004fea0003800000 */
[----:B------:R-:W1:Y:S02]  /*5870*/  QSPC.E.S P0, RZ, [R2+0x4] ;  /* 0x0000040002ff73aa */ /* 0x000e640000000500 */
[----:B-1----:R-:W-:Y:S05]  /*5880*/  @!P0 BRA `(.L_x_3197) ;  /* 0x0000008000008947 */ /* 0x002fea0003800000 */
[----:B0-----:R-:W-:-:S04]  /*5890*/  IADD3 R2, R2, 0x4, RZ ;  /* 0x0000000402027810 */ /* 0x001fc80007ffe0ff */
[----:B------:R-:W-:-:S05]  /*58a0*/  LOP3.LUT R2, R2, 0xffffff, RZ, 0xc0, !PT ;  /* 0x00ffffff02027812 */ /* 0x000fca00078ec0ff */
.L_x_3198:
[----:B------:R-:W0:Y:S02]  /*58b0*/  LDS R4, [R2] ;  /* 0x0000000002047984 */ /* 0x000e240000000800 */
[----:B0-----:R-:W-:-:S10]  /*58c0*/  HFMA2.MMA R5, R4, 1, 1, R52 ;  /* 0x3c003c0004057835 */ /* 0x001fd40000000034 */
[----:B------:R-:W0:Y:S02]  /*58d0*/  ATOMS.CAST.SPIN R5, [R2], R4, R5 ;  /* 0x000000040205738d */ /* 0x000e240001800005 */
[----:B0-----:R-:W-:-:S13]  /*58e0*/  ISETP.EQ.U32.AND P0, PT, R5, 0x1, PT ;  /* 0x000000010500780c */ /* 0x001fda0003f02070 */
[----:B------:R-:W-:Y:S05]  /*58f0*/  @!P0 BRA `(.L_x_3198) ;  /* 0xffffffb000008947 */ /* 0x000fea000383ffff */
[----:B------:R-:W-:Y:S05]  /*5900*/  EXIT ;  /* 0x000000000000794d */ /* 0x000fea0003800000 */
.L_x_3197:
[----:B------:R-:W2:Y:S02]  /*5910*/  LD.E R0, [R2.64+0x4] ;  /* 0x0000040602007980 */ /* 0x000ea4000c101900 */
[----:B0-2---:R-:W-:-:S05]  /*5920*/  IMAD.IADD R5, R52, 0x1, R0 ;  /* 0x0000000134057824 */ /* 0x005fca00078e0200 */
[----:B------:R-:W-:Y:S01]  /*5930*/  ST.E [R2.64+0x4], R5 ;  /* 0x0000040502007985 */ /* 0x000fe2000c101906 */
[----:B------:R-:W-:Y:S05]  /*5940*/  EXIT ;  /* 0x000000000000794d */ /* 0x000fea0003800000 */
.L_x_3199:
        /* <DEDUP_REMOVED lines=11> */
.L_x_3779:


//--------------------- .text._Z23gemm_half_q_half_kernelILi2ELi128ELb0ELb0ELi32EEvPK6__halfPKjS4_S2_PS0_iiiiPKtS7_iiiiiibS2_i --------------------------
	.section	.text._Z23gemm_half_q_half_kernelILi2ELi128ELb0ELb0ELi32EEvPK6__halfPKjS4_S2_PS0_iiiiPKtS7_iiiiiibS2_i,"ax",@progbits
	.sectioninfo	@"SHI_REGISTERS=63"
	.align	128
        .global         _Z23gemm_half_q_half_kernelILi2ELi128ELb0ELb0ELi32EEvPK6__halfPKjS4_S2_PS0_iiiiPKtS7_iiiiiibS2_i
        .type           _Z23gemm_half_q_half_kernelILi2ELi128ELb0ELb0ELi32EEvPK6__halfPKjS4_S2_PS0_iiiiPKtS7_iiiiiibS2_i,@function
        .size           _Z23gemm_half_q_half_kernelILi2ELi128ELb0ELb0ELi32EEvPK6__halfPKjS4_S2_PS0_iiiiPKtS7_iiiiiibS2_i,(.L_x_3780 - _Z23gemm_half_q_half_kernelILi2ELi128ELb0ELb0ELi32EEvPK6__halfPKjS4_S2_PS0_iiiiPKtS7_iiiiiibS2_i)
        .other          _Z23gemm_half_q_half_kernelILi2ELi128ELb0ELb0ELi32EEvPK6__halfPKjS4_S2_PS0_iiiiPKtS7_iiiiiibS2_i,@"STO_CUDA_ENTRY STV_DEFAULT"
_Z23gemm_half_q_half_kernelILi2ELi128ELb0ELb0ELi32EEvPK6__halfPKjS4_S2_PS0_iiiiPKtS7_iiiiiibS2_i:
.text._Z23gemm_half_q_half_kernelILi2ELi128ELb0ELb0ELi32EEvPK6__halfPKjS4_S2_PS0_iiiiPKtS7_iiiiiibS2_i:
        /* <DEDUP_REMOVED lines=39> */
.L_x_3204:
        /* <DEDUP_REMOVED lines=17> */
.L_x_3203:
        /* <DEDUP_REMOVED lines=17> */
.L_x_3202:
        /* <DEDUP_REMOVED lines=13> */
.L_x_3206:
        /* <DEDUP_REMOVED lines=17> */
.L_x_3205:
        /* <DEDUP_REMOVED lines=15> */
.L_x_3201:
[----:B------:R-:W-:Y:S05]  /*0760*/  BSYNC B0 ;  /* 0x0000000000007941 */ /* 0x000fea0003800000 */
.L_x_3200:
        /* <DEDUP_REMOVED lines=19> */
.L_x_3209:
        /* <DEDUP_REMOVED lines=11> */
.L_x_3208:
        /* <DEDUP_REMOVED lines=10> */
.L_x_3207:
        /* <DEDUP_REMOVED lines=58> */
.L_x_3211:
        /* <DEDUP_REMOVED lines=41> */
.L_x_3210:
[----:B------:R-:W-:Y:S02]  /*1020*/  ISETP.GE.OR P0, PT, R0, c[0x0][0x1a8], P0 ;  /* 0x00006a0000007a0c */ /* 0x000fe40000706670 */
[----:B------:R-:W-:Y:S02]  /*1030*/  PRMT R12, RZ, 0x5410, RZ ;  /* 0x00005410ff0c7816 */ /* 0x000fe400000000ff */
[----:B------:R-:W-:-:S02]  /*1040*/  IADD3 R5, R7, R21, R6 ;  /* 0x0000001507057210 */ /* 0x000fc40007ffe006 */
[----:B------:R-:W-:Y:S02]  /*1050*/  PRMT R19, RZ, 0x5410, RZ ;  /* 0x00005410ff137816 */ /* 0x000fe400000000ff */
[----:B------:R-:W-:Y:S02]  /*1060*/  PRMT R13, RZ, 0x5410, RZ ;  /* 0x00005410ff0d7816 */ /* 0x000fe400000000ff */
[----:B------:R-:W-:-:S03]  /*1070*/  PRMT R14, RZ, 0x5410, RZ ;  /* 0x00005410ff0e7816 */ /* 0x000fc600000000ff */
[----:B------:R-:W-:Y:S05]  /*1080*/  @P0 BRA `(.L_x_3212) ;  /* 0x0000409000000947 */ /* 0x000fea0003800000 */
[----:B------:R-:W-:Y:S01]  /*1090*/  IMAD R5, R5, c[0x0][0x18c], RZ ;  /* 0x0000630005057a24 */ /* 0x000fe200078e02ff */
[----:B------:R-:W-:Y:S01]  /*10a0*/  ULDC UR4, c[0x0][0x18c] ;  /* 0x0000630000047ab9 */ /* 0x000fe20000000800 */
[----:B------:R-:W-:Y:S01]  /*10b0*/  SHF.R.S32.HI R7, RZ, 0x1f, R4 ;  /* 0x0000001fff077819 */ /* 0x000fe20000011404 */
[----:B------:R-:W-:Y:S01]  /*10c0*/  USHF.R.S32.HI UR4, URZ, 0x1f, UR4 ;  /* 0x0000001f3f047899 */ /* 0x000fe20008011404 */
[----:B------:R-:W-:Y:S01]  /*10d0*/  HADD2.F32 R15, -RZ, R24.H0_H0 ;  /* 0x20000018ff0f7230 */ /* 0x000fe20000004100 */
[C-C-:B------:R-:W-:Y:S01]  /*10e0*/  IADD3 R23, P0, P2, R4.reuse, c[0x0][0x18c], R5.reuse ;  /* 0x0000630004177a10 */ /* 0x140fe20007a1e005 */
[----:B------:R-:W-:Y:S01]  /*10f0*/  HADD2.F32 R16, -RZ, R9.H0_H0 ;  /* 0x20000009ff107230 */ /* 0x000fe20000004100 */
[----:B------:R-:W-:Y:S01]  /*1100*/  SHF.R.S32.HI R6, RZ, 0x1f, R5 ;  /* 0x0000001fff067819 */ /* 0x000fe20000011405 */
[----:B------:R-:W-:Y:S01]  /*1110*/  HADD2.F32 R17, -RZ, R11.H0_H0 ;  /* 0x2000000bff117230 */ /* 0x000fe20000004100 */
[----:B------:R-:W-:Y:S01]  /*1120*/  IADD3 R4, P3, R4, R5, RZ ;  /* 0x0000000504047210 */ /* 0x000fe20007f7e0ff */
[----:B------:R-:W-:Y:S01]  /*1130*/  HADD2.F32 R18, -RZ, R10.H0_H0 ;  /* 0x2000000aff127230 */ /* 0x000fe20000004100 */
[----:B------:R-:W-:Y:S01]  /*1140*/  IADD3.X R8, R7, UR4, R6, P0, P2 ;  /* 0x0000000407087c10 */ /* 0x000fe200087e4406 */
[----:B------:R-:W-:Y:S01]  /*1150*/  UMOV UR4, URZ ;  /* 0x0000003f00047c82 */ /* 0x000fe20008000000 */
[----:B------:R-:W-:Y:S01]  /*1160*/  LEA R22, P0, R23, c[0x0][0x168], 0x2 ;  /* 0x00005a0017167a11 */ /* 0x000fe200078010ff */
[----:B------:R-:W-:Y:S01]  /*1170*/  IMAD.X R7, R6, 0x1, R7, P3 ;  /* 0x0000000106077824 */ /* 0x000fe200018e0607 */
[----:B------:R-:W-:-:S02]  /*1180*/  LEA R20, P2, R4, c[0x0][0x168], 0x2 ;  /* 0x00005a0004147a11 */ /* 0x000fc400078410ff */
[----:B------:R-:W-:Y:S02]  /*1190*/  LEA.HI.X R23, R23, c[0x0][0x16c], R8, 0x2, P0 ;  /* 0x00005b0017177a11 */ /* 0x000fe400000f1408 */
[----:B------:R-:W-:Y:S02]  /*11a0*/  LEA.HI.X R21, R4, c[0x0][0x16c], R7, 0x2, P2 ;  /* 0x00005b0004157a11 */ /* 0x000fe400010f1407 */
[----:B------:R-:W-:Y:S02]  /*11b0*/  PRMT R12, R12, 0x5410, RZ ;  /* 0x000054100c0c7816 */ /* 0x000fe400000000ff */
.L_x_3217:
[----:B-----5:R-:W-:Y:S05]  /*11c0*/  @!P1 BRA `(.L_x_3213) ;  /* 0x00000f8000009947 */ /* 0x020fea0003800000 */
[----:B------:R-:W2:Y:S04]  /*11d0*/  LDG.E.128.CONSTANT R4, [R20.64] ;  /* 0x0000000614047981 */ /* 0x000ea8000c1e9d00 */
[----:B------:R-:W3:Y:S01]  /*11e0*/  LDG.E.128.CONSTANT R8, [R22.64] ;  /* 0x0000000616087981 */ /* 0x000ee2000c1e9d00 */
[----:B------:R-:W-:Y:S02]  /*11f0*/  ISETP.GE.AND P0, PT, R2, 0x2, PT ;  /* 0x000000020200780c */ /* 0x000fe40003f06270 */
[----:B--2---:R-:W-:-:S02]  /*1200*/  LOP3.LUT R24, R5, 0xff, RZ, 0xc0, !PT ;  /* 0x000000ff05187812 */ /* 0x004fc400078ec0ff */
        /* <DEDUP_REMOVED lines=12> */
[----:B------:R-:W-:Y:S02]  /*12d0*/  SHF.R.U32.HI R35, RZ, 0x8, R6 ;  /* 0x00000008ff237819 */ /* 0x000fe40000011606 */
[----:B------:R-:W-:-:S02]  /*12e0*/  SHF.R.U32.HI R34, RZ, 0x8, R5 ;  /* 0x00000008ff227819 */ /* 0x000fc40000011605 */
[----:B------:R-:W-:Y:S01]  /*12f0*/  LOP3.LUT R35, R35, 0xff, RZ, 0xc0, !PT ;  /* 0x000000ff23237812 */ /* 0x000fe200078ec0ff */
[----:B------:R0:W-:Y:S01]  /*1300*/  I2F.F16 R54, R24 ;  /* 0x0000001800367306 */ /* 0x0001e20000200c00 */
[----:B------:R-:W-:Y:S02]  /*1310*/  LEA.HI R44, R6, 0xffffff80, RZ, 0x8 ;  /* 0xffffff80062c7811 */ /* 0x000fe400078f40ff */
[----:B------:R-:W-:Y:S02]  /*1320*/  LEA.HI R45, R5, 0xffffff80, RZ, 0x8 ;  /* 0xffffff80052d7811 */ /* 0x000fe400078f40ff */
[----:B------:R-:W-:Y:S02]  /*1330*/  SHF.R.U32.HI R6, RZ, 0x10, R6 ;  /* 0x00000010ff067819 */ /* 0x000fe40000011606 */
[----:B------:R-:W-:Y:S01]  /*1340*/  LOP3.LUT R34, R34, 0xff, RZ, 0xc0, !PT ;  /* 0x000000ff22227812 */ /* 0x000fe200078ec0ff */
[----:B------:R1:W2:Y:S01]  /*1350*/  I2F.F16 R41, R25 ;  /* 0x0000001900297306 */ /* 0x0002a20000200c00 */
[----:B0-----:R-:W-:-:S02]  /*1360*/  SHF.R.U32.HI R24, RZ, 0x8, R4 ;  /* 0x00000008ff187819 */ /* 0x001fc40000011604 */
[----:B------:R-:W-:Y:S02]  /*1370*/  SHF.R.U32.HI R4, RZ, 0x10, R4 ;  /* 0x00000010ff047819 */ /* 0x000fe40000011604 */
[----:B------:R-:W-:Y:S02]  /*1380*/  LOP3.LUT R24, R24, 0xff, RZ, 0xc0, !PT ;  /* 0x000000ff18187812 */ /* 0x000fe400078ec0ff */
[----:B------:R-:W-:Y:S01]  /*1390*/  LOP3.LUT R4, R4, 0xff, RZ, 0xc0, !PT ;  /* 0x000000ff04047812 */ /* 0x000fe200078ec0ff */
[----:B------:R-:W-:Y:S01]  /*13a0*/  I2F.F16 R52, R52 ;  /* 0x0000003400347306 */ /* 0x000fe20000200c00 */
[----:B------:R-:W-:Y:S02]  /*13b0*/  IADD3 R33, R24, -0x80, RZ ;  /* 0xffffff8018217810 */ /* 0x000fe40007ffe0ff */
[----:B-1----:R-:W0:Y:S01]  /*13c0*/  LDS.64 R24, [UR4] ;  /* 0x00000004ff187984 */ /* 0x002e220008000a00 */
[----:B------:R-:W-:Y:S02]  /*13d0*/  IADD3 R4, R4, -0x80, RZ ;  /* 0xffffff8004047810 */ /* 0x000fe40007ffe0ff */
[----:B------:R-:W-:-:S02]  /*13e0*/  SHF.R.U32.HI R5, RZ, 0x10, R5 ;  /* 0x00000010ff057819 */ /* 0x000fc40000011605 */
[----:B------:R1:W3:Y:S01]  /*13f0*/  I2F.F16 R37, R4 ;  /* 0x0000000400257306 */ /* 0x0002e20000200c00 */
[----:B------:R-:W-:Y:S01]  /*1400*/  IADD3 R35, R35, -0x80, RZ ;  /* 0xffffff8023237810 */ /* 0x000fe20007ffe0ff */
[----:B--2---:R-:W-:Y:S01]  /*1410*/  HADD2.F32 R41, -RZ, R41.H0_H0 ;  /* 0x20000029ff297230 */ /* 0x004fe20000004100 */
[----:B------:R-:W-:Y:S02]  /*1420*/  LOP3.LUT R6, R6, 0xff, RZ, 0xc0, !PT ;  /* 0x000000ff06067812 */ /* 0x000fe400078ec0ff */
[----:B------:R-:W-:Y:S02]  /*1430*/  IADD3 R34, R34, -0x80, RZ ;  /* 0xffffff8022227810 */ /* 0x000fe40007ffe0ff */
[----:B------:R-:W-:Y:S01]  /*1440*/  LOP3.LUT R5, R5, 0xff, RZ, 0xc0, !PT ;  /* 0x000000ff05057812 */ /* 0x000fe200078ec0ff */
[----:B------:R-:W2:Y:S01]  /*1450*/  I2F.F16 R35, R35 ;  /* 0x0000002300237306 */ /* 0x000ea20000200c00 */
[----:B-1----:R-:W-:Y:S02]  /*1460*/  SHF.R.U32.HI R4, RZ, 0x8, R7 ;  /* 0x00000008ff047819 */ /* 0x002fe40000011607 */
[----:B------:R-:W-:-:S02]  /*1470*/  LEA.HI R42, R7, 0xffffff80, RZ, 0x8 ;  /* 0xffffff80072a7811 */ /* 0x000fc400078f40ff */
[----:B------:R-:W-:Y:S02]  /*1480*/  LOP3.LUT R4, R4, 0xff, RZ, 0xc0, !PT ;  /* 0x000000ff04047812 */ /* 0x000fe400078ec0ff */
[----:B------:R-:W-:Y:S01]  /*1490*/  IADD3 R6, R6, -0x80, RZ ;  /* 0xffffff8006067810 */ /* 0x000fe20007ffe0ff */
[----:B------:R-:W1:Y:S01]  /*14a0*/  I2F.F16 R33, R33 ;  /* 0x0000002100217306 */ /* 0x000e620000200c00 */
[----:B------:R-:W-:Y:S01]  /*14b0*/  IADD3 R36, R4, -0x80, RZ ;  /* 0xffffff8004247810 */ /* 0x000fe20007ffe0ff */
[----:B---3--:R-:W-:Y:S01]  /*14c0*/  HADD2.F32 R37, -RZ, R37.H0_H0 ;  /* 0x20000025ff257230 */ /* 0x008fe20000004100 */
[----:B------:R-:W-:Y:S02]  /*14d0*/  SHF.R.U32.HI R4, RZ, 0x8, R8 ;  /* 0x00000008ff047819 */ /* 0x000fe40000011608 */
[----:B------:R-:W-:Y:S02]  /*14e0*/  SHF.R.U32.HI R7, RZ, 0x10, R7 ;  /* 0x00000010ff077819 */ /* 0x000fe40000011607 */
[----:B------:R-:W-:Y:S01]  /*14f0*/  IADD3 R5, R5, -0x80, RZ ;  /* 0xffffff8005057810 */ /* 0x000fe20007ffe0ff */
[----:B------:R-:W3:Y:S01]  /*1500*/  I2F.F16 R34, R34 ;  /* 0x0000002200227306 */ /* 0x000ee20000200c00 */
[----:B------:R-:W-:Y:S01]  /*1510*/  LOP3.LUT R4, R4, 0xff, RZ, 0xc0, !PT ;  /* 0x000000ff04047812 */ /* 0x000fe200078ec0ff */
[----:B--2---:R-:W-:Y:S01]  /*1520*/  HADD2.F32 R35, -RZ, R35.H0_H0 ;  /* 0x20000023ff237230 */ /* 0x004fe20000004100 */
[----:B------:R-:W-:-:S02]  /*1530*/  LOP3.LUT R7, R7, 0xff, RZ, 0xc0, !PT ;  /* 0x000000ff07077812 */ /* 0x000fc400078ec0ff */
[----:B------:R-:W-:Y:S02]  /*1540*/  LEA.HI R26, R8, 0xffffff80, RZ, 0x8 ;  /* 0xffffff80081a7811 */ /* 0x000fe400078f40ff */
[----:B------:R-:W-:Y:S01]  /*1550*/  SHF.R.U32.HI R8, RZ, 0x10, R8 ;  /* 0x00000010ff087819 */ /* 0x000fe20000011608 */
[----:B------:R-:W2:Y:S01]  /*1560*/  I2F.F16 R36, R36 ;  /* 0x0000002400247306 */ /* 0x000ea20000200c00 */
[----:B------:R-:W-:Y:S01]  /*1570*/  IADD3 R40, R7, -0x80, RZ ;  /* 0xffffff8007287810 */ /* 0x000fe20007ffe0ff */
[----:B-1----:R-:W-:Y:S01]  /*1580*/  HADD2.F32 R33, -RZ, R33.H0_H0 ;  /* 0x20000021ff217230 */ /* 0x002fe20000004100 */
[--C-:B------:R-:W-:Y:S01]  /*1590*/  SHF.R.U32.HI R7, RZ, 0x8, R9.reuse ;  /* 0x00000008ff077819 */ /* 0x100fe20000011609 */
[--C-:B0-----:R-:W-:Y:S01]  /*15a0*/  HADD2.F32 R48, -RZ, R25.reuse.H0_H0 ;  /* 0x20000019ff307230 */ /* 0x101fe20000004100 */
[----:B------:R-:W-:Y:S01]  /*15b0*/  LOP3.LUT R8, R8, 0xff, RZ, 0xc0, !PT ;  /* 0x000000ff08087812 */ /* 0x000fe200078ec0ff */
[----:B------:R-:W-:Y:S01]  /*15c0*/  HADD2.F32 R47, -RZ, R25.H1_H1 ;  /* 0x30000019ff2f7230 */ /* 0x000fe20000004100 */
[----:B------:R-:W-:Y:S01]  /*15d0*/  LOP3.LUT R51, R7, 0xff, RZ, 0xc0, !PT ;  /* 0x000000ff07337812 */ /* 0x000fe200078ec0ff */
[----:B------:R0:W1:Y:S01]  /*15e0*/  I2F.F16 R39, R6 ;  /* 0x0000000600277306 */ /* 0x0000620000200c00 */
[--C-:B------:R-:W-:Y:S01]  /*15f0*/  HADD2.F32 R43, -RZ, R24.reuse.H0_H0 ;  /* 0x20000018ff2b7230 */ /* 0x100fe20000004100 */
[C---:B------:R-:W-:Y:S01]  /*1600*/  LEA.HI R27, R9.reuse, 0xffffff80, RZ, 0x8 ;  /* 0xffffff80091b7811 */ /* 0x040fe200078f40ff */
[----:B------:R-:W-:Y:S01]  /*1610*/  HADD2.F32 R49, -RZ, R24.H1_H1 ;  /* 0x30000018ff317230 */ /* 0x000fe20000004100 */
[----:B------:R-:W-:Y:S01]  /*1620*/  LOP3.LUT R30, R9, 0xff, RZ, 0xc0, !PT ;  /* 0x000000ff091e7812 */ /* 0x000fe200078ec0ff */
[----:B------:R-:W-:Y:S01]  /*1630*/  HADD2.F32 R25, -RZ, R53.H0_H0 ;  /* 0x20000035ff197230 */ /* 0x000fe20000004100 */
[----:B------:R-:W-:Y:S01]  /*1640*/  SHF.R.U32.HI R50, RZ, 0x10, R9 ;  /* 0x00000010ff327819 */ /* 0x000fe20000011609 */
[----:B------:R-:W-:Y:S01]  /*1650*/  HADD2.F32 R24, -RZ, R54.H0_H0 ;  /* 0x20000036ff187230 */ /* 0x000fe20000004100 */
[----:B------:R4:W5:Y:S01]  /*1660*/  I2F.F16 R38, R5 ;  /* 0x0000000500267306 */ /* 0x0009620000200c00 */
[----:B0-----:R-:W-:Y:S01]  /*1670*/  IADD3 R6, R4, -0x80, RZ ;  /* 0xffffff8004067810 */ /* 0x001fe20007ffe0ff */
[----:B------:R-:W-:Y:S01]  /*1680*/  HADD2.F32 R9, -RZ, R52.H0_H0 ;  /* 0x20000034ff097230 */ /* 0x000fe20000004100 */
[----:B------:R-:W-:Y:S01]  /*1690*/  IADD3 R7, R8, -0x80, RZ ;  /* 0xffffff8008077810 */ /* 0x000fe20007ffe0ff */
[----:B------:R-:W-:Y:S01]  /*16a0*/  HADD2.F32 R8, -RZ, R55.H0_H0 ;  /* 0x20000037ff087230 */ /* 0x000fe20000004100 */
[C---:B------:R-:W-:Y:S01]  /*16b0*/  FFMA.FTZ R54, R43.reuse, R25, RZ ;  /* 0x000000192b367223 */ /* 0x040fe200000100ff */
[----:B---3--:R-:W-:Y:S01]  /*16c0*/  HADD2.F32 R34, -RZ, R34.H0_H0 ;  /* 0x20000022ff227230 */ /* 0x008fe20000004100 */
[----:B------:R-:W-:Y:S01]  /*16d0*/  FFMA.FTZ R52, R24, R43, RZ ;  /* 0x0000002b18347223 */ /* 0x000fe200000100ff */
[----:B------:R-:W-:Y:S01]  /*16e0*/  I2F.F16 R46, R46 ;  /* 0x0000002e002e7306 */ /* 0x000fe20000200c00 */
[----:B----4-:R-:W0:Y:S01]  /*16f0*/  LDS.64 R4, [UR4+0x8] ;  /* 0x00000804ff047984 */ /* 0x010e220008000a00 */
[----:B--2---:R-:W-:Y:S01]  /*1700*/  HADD2.F32 R36, -RZ, R36.H0_H0 ;  /* 0x20000024ff247230 */ /* 0x004fe20000004100 */
[----:B------:R-:W-:Y:S01]  /*1710*/  IADD3 R32, R30, -0x80, RZ ;  /* 0xffffff801e207810 */ /* 0x000fe20007ffe0ff */
[C---:B------:R-:W-:Y:S01]  /*1720*/  FFMA.FTZ R57, R43.reuse, R8, RZ ;  /* 0x000000082b397223 */ /* 0x040fe200000100ff */
[----:B-1----:R-:W-:Y:S01]  /*1730*/  HADD2.F32 R39, -RZ, R39.H0_H0 ;  /* 0x20000027ff277230 */ /* 0x002fe20000004100 */
[----:B------:R-:W-:Y:S01]  /*1740*/  FFMA.FTZ R55, R43, R9, RZ ;  /* 0x000000092b377223 */ /* 0x000fe200000100ff */
[----:B------:R-:W-:Y:S01]  /*1750*/  LOP3.LUT R30, R10, 0xff, RZ, 0xc0, !PT ;  /* 0x000000ff0a1e7812 */ /* 0x000fe200078ec0ff */
[----:B------:R-:W1:Y:S01]  /*1760*/  I2F.F16 R44, R44 ;  /* 0x0000002c002c7306 */ /* 0x000e620000200c00 */
[----:B------:R-:W-:Y:S01]  /*1770*/  LOP3.LUT R31, R11, 0xff, RZ, 0xc0, !PT ;  /* 0x000000ff0b1f7812 */ /* 0x000fe200078ec0ff */
[----:B------:R-:W-:Y:S01]  /*1780*/  FFMA.FTZ R54, R49, R35, R54 ;  /* 0x0000002331367223 */ /* 0x000fe20000010036 */
[----:B------:R-:W-:Y:S01]  /*1790*/  IADD3 R30, R30, -0x80, RZ ;  /* 0xffffff801e1e7810 */ /* 0x000fe20007ffe0ff */
[----:B------:R-:W-:Y:S01]  /*17a0*/  FFMA.FTZ R53, R33, R49, R52 ;  /* 0x0000003121357223 */ /* 0x000fe20000010034 */
[----:B------:R-:W-:Y:S01]  /*17b0*/  SHF.R.U32.HI R52, RZ, 0x8, R10 ;  /* 0x00000008ff347819 */ /* 0x000fe2000001160a */
[----:B------:R-:W-:Y:S01]  /*17c0*/  FFMA.FTZ R57, R49, R34, R57 ;  /* 0x0000002231397223 */ /* 0x000fe20000010039 */
[----:B------:R-:W-:Y:S01]  /*17d0*/  IADD3 R31, R31, -0x80, RZ ;  /* 0xffffff801f1f7810 */ /* 0x000fe20007ffe0ff */
[----:B------:R-:W2:Y:S01]  /*17e0*/  I2F.F16 R45, R45 ;  /* 0x0000002d002d7306 */ /* 0x000ea20000200c00 */
[----:B------:R-:W-:Y:S01]  /*17f0*/  FFMA.FTZ R55, R49, R36, R55 ;  /* 0x0000002431377223 */ /* 0x000fe20000010037 */
[----:B------:R-:W-:Y:S01]  /*1800*/  LOP3.LUT R52, R52, 0xff, RZ, 0xc0, !PT ;  /* 0x000000ff34347812 */ /* 0x000fe200078ec0ff */
[----:B------:R-:W-:Y:S01]  /*1810*/  FFMA.FTZ R49, R48, R39, R54 ;  /* 0x0000002730317223 */ /* 0x000fe20000010036 */
[----:B------:R-:W-:Y:S01]  /*1820*/  SHF.R.U32.HI R54, RZ, 0x8, R11 ;  /* 0x00000008ff367819 */ /* 0x000fe2000001160b */
[----:B-----5:R-:W-:Y:S01]  /*1830*/  HADD2.F32 R38, -RZ, R38.H0_H0 ;  /* 0x20000026ff267230 */ /* 0x020fe20000004100 */
[----:B------:R-:W-:Y:S01]  /*1840*/  LEA.HI R28, R10, 0xffffff80, RZ, 0x8 ;  /* 0xffffff800a1c7811 */ /* 0x000fe200078f40ff */
[----:B------:R-:W-:Y:S01]  /*1850*/  FFMA.FTZ R53, R37, R48, R53 ;  /* 0x0000003025357223 */ /* 0x000fe20000010035 */
[----:B------:R-:W3:Y:S01]  /*1860*/  I2F.F16 R40, R40 ;  /* 0x0000002800287306 */ /* 0x000ee20000200c00 */
[----:B------:R-:W-:Y:S01]  /*1870*/  LOP3.LUT R50, R50, 0xff, RZ, 0xc0, !PT ;  /* 0x000000ff32327812 */ /* 0x000fe200078ec0ff */
[----:B-1----:R-:W-:Y:S01]  /*1880*/  HADD2.F32 R44, -RZ, R44.H0_H0 ;  /* 0x2000002cff2c7230 */ /* 0x002fe20000004100 */
[----:B------:R-:W-:Y:S01]  /*1890*/  SHF.R.U32.HI R56, RZ, 0x10, R10 ;  /* 0x00000010ff387819 */ /* 0x000fe2000001160a */
[----:B------:R-:W-:Y:S01]  /*18a0*/  HADD2.F32 R10, -RZ, R46.H0_H0 ;  /* 0x2000002eff0a7230 */ /* 0x000fe20000004100 */
[----:B------:R-:W-:-:S02]  /*18b0*/  LOP3.LUT R54, R54, 0xff, RZ, 0xc0, !PT ;  /* 0x000000ff36367812 */ /* 0x000fc400078ec0ff */
[----:B------:R-:W-:Y:S01]  /*18c0*/  IADD3 R46, R52, -0x80, RZ ;  /* 0xffffff80342e7810 */ /* 0x000fe20007ffe0ff */
[----:B------:R-:W1:Y:S01]  /*18d0*/  I2F.F16 R42, R42 ;  /* 0x0000002a002a7306 */ /* 0x000e620000200c00 */
[----:B------:R-:W-:Y:S01]  /*18e0*/  IADD3 R58, R50, -0x80, RZ ;  /* 0xffffff80323a7810 */ /* 0x000fe20007ffe0ff */
[----:B------:R-:W-:Y:S01]  /*18f0*/  FFMA.FTZ R50, R48, R38, R57 ;  /* 0x0000002630327223 */ /* 0x000fe20000010039 */
[----:B------:R-:W-:Y:S01]  /*1900*/  IADD3 R51, R51, -0x80, RZ ;  /* 0xffffff8033337810 */ /* 0x000fe20007ffe0ff */
[----:B--2---:R-:W-:Y:S01]  /*1910*/  HADD2.F32 R45, -RZ, R45.H0_H0 ;  /* 0x2000002dff2d7230 */ /* 0x004fe20000004100 */
[----:B------:R-:W-:Y:S01]  /*1920*/  IADD3 R57, R54, -0x80, RZ ;  /* 0xffffff8036397810 */ /* 0x000fe20007ffe0ff */
[----:B------:R-:W-:Y:S01]  /*1930*/  FFMA.FTZ R52, R10, R47, R53 ;  /* 0x0000002f0a347223 */ /* 0x000fe20000010035 */
[----:B------:R-:W-:Y:S01]  /*1940*/  LEA.HI R29, R11, 0xffffff80, RZ, 0x8 ;  /* 0xffffff800b1d7811 */ /* 0x000fe200078f40ff */
[----:B------:R-:W2:Y:S01]  /*1950*/  I2F.F16 R32, R32 ;  /* 0x0000002000207306 */ /* 0x000ea20000200c00 */
[----:B------:R-:W-:Y:S01]  /*1960*/  FFMA.FTZ R53, R47, R44, R49 ;  /* 0x0000002c2f357223 */ /* 0x000fe20000010031 */
[----:B------:R-:W-:Y:S01]  /*1970*/  SHF.R.U32.HI R49, RZ, 0x10, R11 ;  /* 0x00000010ff317819 */ /* 0x000fe2000001160b */
[----:B---3--:R-:W-:Y:S01]  /*1980*/  HADD2.F32 R40, -RZ, R40.H0_H0 ;  /* 0x20000028ff287230 */ /* 0x008fe20000004100 */
[----:B------:R-:W-:-:S04]  /*1990*/  LOP3.LUT R56, R56, 0xff, RZ, 0xc0, !PT ;  /* 0x000000ff38387812 */ /* 0x000fc800078ec0ff */
[----:B------:R-:W3:Y:S01]  /*19a0*/  I2F.F16 R30, R30 ;  /* 0x0000001e001e7306 */ /* 0x000ee20000200c00 */
[----:B-1----:R-:W-:Y:S01]  /*19b0*/  HADD2.F32 R42, -RZ, R42.H0_H0 ;  /* 0x2000002aff2a7230 */ /* 0x002fe20000004100 */
[----:B------:R-:W-:-:S04]  /*19c0*/  FFMA.FTZ R55, R48, R40, R55 ;  /* 0x0000002830377223 */ /* 0x000fc80000010037 */
[----:B------:R-:W-:Y:S01]  /*19d0*/  FFMA.FTZ R54, R47, R42, R55 ;  /* 0x0000002a2f367223 */ /* 0x000fe20000010037 */
[--C-:B0-----:R-:W-:Y:S01]  /*19e0*/  HADD2.F32 R55, -RZ, R5.reuse.H0_H0 ;  /* 0x20000005ff377230 */ /* 0x101fe20000004100 */
[----:B------:R-:W0:Y:S01]  /*19f0*/  I2F.F16 R31, R31 ;  /* 0x0000001f001f7306 */ /* 0x000e220000200c00 */
[----:B--2---:R-:W-:Y:S02]  /*1a00*/  HADD2.F32 R32, -RZ, R32.H0_H0 ;  /* 0x20000020ff207230 */ /* 0x004fe40000004100 */
[----:B------:R-:W-:-:S05]  /*1a10*/  HADD2.F32 R5, -RZ, R5.H1_H1 ;  /* 0x30000005ff057230 */ /* 0x000fca0000004100 */
[----:B------:R-:W-:Y:S01]  /*1a20*/  I2F.F16 R6, R6 ;  /* 0x0000000600067306 */ /* 0x000fe20000200c00 */
[----:B---3--:R-:W-:-:S07]  /*1a30*/  HADD2.F32 R30, -RZ, R30.H0_H0 ;  /* 0x2000001eff1e7230 */ /* 0x008fce0000004100 */
[----:B------:R1:W2:Y:S01]  /*1a40*/  I2F.F16 R43, R51 ;  /* 0x00000033002b7306 */ /* 0x0002a20000200c00 */
[----:B0-----:R-:W-:-:S07]  /*1a50*/  HADD2.F32 R31, -RZ, R31.H0_H0 ;  /* 0x2000001fff1f7230 */ /* 0x001fce0000004100 */
[----:B------:R-:W0:Y:S01]  /*1a60*/  I2F.F16 R46, R46 ;  /* 0x0000002e002e7306 */ /* 0x000e220000200c00 */
[----:B-1----:R-:W-:Y:S01]  /*1a70*/  FFMA.FTZ R51, R47, R45, R50 ;  /* 0x0000002d2f337223 */ /* 0x002fe20000010032 */
[----:B------:R-:W-:Y:S01]  /*1a80*/  LOP3.LUT R50, R49, 0xff, RZ, 0xc0, !PT ;  /* 0x000000ff31327812 */ /* 0x000fe200078ec0ff */
[--C-:B------:R-:W-:Y:S01]  /*1a90*/  HADD2.F32 R47, -RZ, R4.reuse.H0_H0 ;  /* 0x20000004ff2f7230 */ /* 0x100fe20000004100 */
[----:B------:R-:W-:Y:S01]  /*1aa0*/  IADD3 R49, R56, -0x80, RZ ;  /* 0xffffff8038317810 */ /* 0x000fe20007ffe0ff */
[----:B------:R-:W-:Y:S01]  /*1ab0*/  HADD2.F32 R56, -RZ, R4.H1_H1 ;  /* 0x30000004ff387230 */ /* 0x000fe20000004100 */
[----:B------:R-:W-:Y:S02]  /*1ac0*/  IADD3 R59, R50, -0x80, RZ ;  /* 0xffffff80323b7810 */ /* 0x000fe40007ffe0ff */
[----:B------:R-:W1:Y:S01]  /*1ad0*/  I2F.F16 R11, R57 ;  /* 0x00000039000b7306 */ /* 0x000e620000200c00 */
[----:B------:R-:W-:Y:S01]  /*1ae0*/  FFMA.FTZ R50, R41, R47, R52 ;  /* 0x0000002f29327223 */ /* 0x000fe20000010034 */
[----:B--2---:R-:W-:Y:S01]  /*1af0*/  HADD2.F32 R52, -RZ, R43.H0_H0 ;  /* 0x2000002bff347230 */ /* 0x004fe20000004100 */
[----:B------:R-:W-:-:S02]  /*1b00*/  FFMA.FTZ R51, R47, R32, R51 ;  /* 0x000000202f337223 */ /* 0x000fc40000010033 */
[C---:B------:R-:W-:Y:S02]  /*1b10*/  FFMA.FTZ R53, R47.reuse, R30, R53 ;  /* 0x0000001e2f357223 */ /* 0x040fe40000010035 */
[----:B------:R-:W-:Y:S01]  /*1b20*/  FFMA.FTZ R54, R47, R31, R54 ;  /* 0x0000001f2f367223 */ /* 0x000fe20000010036 */
[----:B------:R-:W2:Y:S01]  /*1b30*/  I2F.F16 R27, R27 ;  /* 0x0000001b001b7306 */ /* 0x000ea20000200c00 */
[----:B------:R-:W-:Y:S01]  /*1b40*/  HADD2.F32 R47, -RZ, R6.H0_H0 ;  /* 0x20000006ff2f7230 */ /* 0x000fe20000004100 */
[----:B------:R-:W-:Y:S01]  /*1b50*/  FFMA.FTZ R6, R56, R52, R51 ;  /* 0x0000003438067223 */ /* 0x000fe20000010033 */
[----:B0-----:R-:W-:-:S03]  /*1b60*/  HADD2.F32 R46, -RZ, R46.H0_H0 ;  /* 0x2000002eff2e7230 */ /* 0x001fc60000004100 */
[----:B------:R-:W-:Y:S02]  /*1b70*/  FFMA.FTZ R50, R47, R56, R50 ;  /* 0x000000382f327223 */ /* 0x000fe40000010032 */
[----:B------:R-:W0:Y:S01]  /*1b80*/  I2F.F16 R7, R7 ;  /* 0x0000000700077306 */ /* 0x000e220000200c00 */
[----:B-1----:R-:W-:-:S07]  /*1b90*/  HADD2.F32 R11, -RZ, R11.H0_H0 ;  /* 0x2000000bff0b7230 */ /* 0x002fce0000004100 */
[----:B------:R1:W3:Y:S08]  /*1ba0*/  I2F.F16 R48, R58 ;  /* 0x0000003a00307306 */ /* 0x0002f00000200c00 */
[----:B------:R-:W4:Y:S01]  /*1bb0*/  I2F.F16 R49, R49 ;  /* 0x0000003100317306 */ /* 0x000f220000200c00 */
[C---:B-1----:R-:W-:Y:S02]  /*1bc0*/  FFMA.FTZ R58, R56.reuse, R46, R53 ;  /* 0x0000002e383a7223 */ /* 0x042fe40000010035 */
[----:B------:R-:W-:Y:S01]  /*1bd0*/  FFMA.FTZ R56, R56, R11, R54 ;  /* 0x0000000b38387223 */ /* 0x000fe20000010036 */
[----:B--2---:R-:W-:-:S02]  /*1be0*/  HADD2.F32 R54, -RZ, R27.H0_H0 ;  /* 0x2000001bff367230 */ /* 0x004fc40000004100 */
[----:B0-----:R-:W-:Y:S02]  /*1bf0*/  HADD2.F32 R27, -RZ, R7.H0_H0 ;  /* 0x20000007ff1b7230 */ /* 0x001fe40000004100 */
[----:B------:R-:W0:Y:S01]  /*1c00*/  I2F.F16 R4, R59 ;  /* 0x0000003b00047306 */ /* 0x000e220000200c00 */
[----:B---3--:R-:W-:Y:S02]  /*1c10*/  HADD2.F32 R48, -RZ, R48.H0_H0 ;  /* 0x20000030ff307230 */ /* 0x008fe40000004100 */
[----:B------:R-:W-:-:S03]  /*1c20*/  FFMA.FTZ R50, R27, R55, R50 ;  /* 0x000000371b327223 */ /* 0x000fc60000010032 */
[----:B------:R-:W-:Y:S02]  /*1c30*/  FFMA.FTZ R6, R55, R48, R6 ;  /* 0x0000003037067223 */ /* 0x000fe40000010006 */
        /* <DEDUP_REMOVED lines=81> */
.L_x_3213:
        /* <DEDUP_REMOVED lines=8> */
[----:B-----5:R-:W-:Y:S02]  /*21d0*/  LOP3.LUT R24, R5, 0xff, RZ, 0xc0, !PT ;  /* 0x000000ff05187812 */ /* 0x020fe400078ec0ff */
[----:B------:R-:W-:Y:S02]  /*21e0*/  LEA.HI R37, R4, 0xffffff80, RZ, 0x8 ;  /* 0xffffff8004257811 */ /* 0x000fe400078f40ff */
[----:B------:R-:W-:-:S02]  /*21f0*/  IADD3 R35, R24, -0x80, RZ ;  /* 0xffffff8018237810 */ /* 0x000fc40007ffe0ff */
[----:B------:R-:W-:Y:S02]  /*2200*/  LOP3.LUT R24, R7, 0xff, RZ, 0xc0, !PT ;  /* 0x000000ff07187812 */ /* 0x000fe400078ec0ff */
[--C-:B------:R-:W-:Y:S01]  /*2210*/  SHF.R.U32.HI R28, RZ, 0x8, R4.reuse ;  /* 0x00000008ff1c7819 */ /* 0x100fe20000011604 */
[----:B------:R-:W0:Y:S01]  /*2220*/  I2F.F16 R37, R37 ;  /* 0x0000002500257306 */ /* 0x000e220000200c00 */
[----:B------:R-:W-:Y:S02]  /*2230*/  IADD3 R34, R24, -0x80, RZ ;  /* 0xffffff8018227810 */ /* 0x000fe40007ffe0ff */
[----:B------:R-:W-:Y:S02]  /*2240*/  LOP3.LUT R24, R4, 0xff, RZ, 0xc0, !PT ;  /* 0x000000ff04187812 */ /* 0x000fe400078ec0ff */
[----:B------:R-:W-:Y:S02]  /*2250*/  SHF.R.U32.HI R4, RZ, 0x10, R4 ;  /* 0x00000010ff047819 */ /* 0x000fe40000011604 */
[----:B------:R-:W-:Y:S01]  /*2260*/  LEA.HI R36, R5, 0xffffff80, RZ, 0x8 ;  /* 0xffffff8005247811 */ /* 0x000fe200078f40ff */
[----:B------:R-:W1:Y:S01]  /*2270*/  I2F.F16 R35, R35 ;  /* 0x0000002300237306 */ /* 0x000e620000200c00 */
[----:B------:R-:W-:-:S02]  /*2280*/  SHF.R.U32.HI R30, RZ, 0x8, R5 ;  /* 0x00000008ff1e7819 */ /* 0x000fc40000011605 */
[----:B------:R-:W-:Y:S02]  /*2290*/  LOP3.LUT R4, R4, 0xff, RZ, 0xc0, !PT ;  /* 0x000000ff04047812 */ /* 0x000fe400078ec0ff */
[----:B------:R-:W-:Y:S02]  /*22a0*/  SHF.R.U32.HI R5, RZ, 0x10, R5 ;  /* 0x00000010ff057819 */ /* 0x000fe40000011605 */
[----:B------:R-:W-:Y:S01]  /*22b0*/  LOP3.LUT R29, R28, 0xff, RZ, 0xc0, !PT ;  /* 0x000000ff1c1d7812 */ /* 0x000fe200078ec0ff */
[----:B------:R-:W3:Y:S01]  /*22c0*/  I2F.F16 R34, R34 ;  /* 0x0000002200227306 */ /* 0x000ee20000200c00 */
[----:B------:R-:W-:Y:S01]  /*22d0*/  IADD3 R41, R4, -0x80, RZ ;  /* 0xffffff8004297810 */ /* 0x000fe20007ffe0ff */
[----:B0-----:R-:W-:Y:S01]  /*22e0*/  HADD2.F32 R37, -RZ, R37.H0_H0 ;  /* 0x20000025ff257230 */ /* 0x001fe20000004100 */
[----:B------:R-:W-:Y:S02]  /*22f0*/  IADD3 R33, R24, -0x80, RZ ;  /* 0xffffff8018217810 */ /* 0x000fe40007ffe0ff */
[----:B------:R-:W-:-:S02]  /*2300*/  LEA.HI R45, R6, 0xffffff80, RZ, 0x8 ;  /* 0xffffff80062d7811 */ /* 0x000fc400078f40ff */
[----:B------:R-:W-:Y:S01]  /*2310*/  LOP3.LUT R24, R6, 0xff, RZ, 0xc0, !PT ;  /* 0x000000ff06187812 */ /* 0x000fe200078ec0ff */
[----:B-1----:R-:W-:Y:S01]  /*2320*/  HADD2.F32 R35, -RZ, R35.H0_H0 ;  /* 0x20000023ff237230 */ /* 0x002fe20000004100 */
[--C-:B------:R-:W-:Y:S01]  /*2330*/  SHF.R.U32.HI R39, RZ, 0x8, R6.reuse ;  /* 0x00000008ff277819 */ /* 0x100fe20000011606 */
[----:B------:R-:W0:Y:S01]  /*2340*/  I2F.F16 R33, R33 ;  /* 0x0000002100217306 */ /* 0x000e220000200c00 */
[----:B------:R-:W-:Y:S02]  /*2350*/  SHF.R.U32.HI R6, RZ, 0x10, R6 ;  /* 0x00000010ff067819 */ /* 0x000fe40000011606 */
[----:B------:R-:W-:Y:S02]  /*2360*/  SHF.R.U32.HI R43, RZ, 0x8, R7 ;  /* 0x00000008ff2b7819 */ /* 0x000fe40000011607 */
[----:B------:R-:W-:Y:S01]  /*2370*/  IADD3 R29, R29, -0x80, RZ ;  /* 0xffffff801d1d7810 */ /* 0x000fe20007ffe0ff */
[----:B---3--:R-:W-:Y:S01]  /*2380*/  HADD2.F32 R34, -RZ, R34.H0_H0 ;  /* 0x20000022ff227230 */ /* 0x008fe20000004100 */
[----:B------:R-:W-:Y:S01]  /*2390*/  LOP3.LUT R39, R39, 0xff, RZ, 0xc0, !PT ;  /* 0x000000ff27277812 */ /* 0x000fe200078ec0ff */
[----:B------:R-:W1:Y:S01]  /*23a0*/  I2F.F16 R41, R41 ;  /* 0x0000002900297306 */ /* 0x000e620000200c00 */
[----:B------:R-:W-:-:S02]  /*23b0*/  IADD3 R32, R24, -0x80, RZ ;  /* 0xffffff8018207810 */ /* 0x000fc40007ffe0ff */
[----:B------:R-:W-:Y:S02]  /*23c0*/  LOP3.LUT R6, R6, 0xff, RZ, 0xc0, !PT ;  /* 0x000000ff06067812 */ /* 0x000fe400078ec0ff */
[----:B------:R-:W-:Y:S02]  /*23d0*/  LOP3.LUT R30, R30, 0xff, RZ, 0xc0, !PT ;  /* 0x000000ff1e1e7812 */ /* 0x000fe400078ec0ff */
[----:B------:R-:W-:Y:S01]  /*23e0*/  LOP3.LUT R43, R43, 0xff, RZ, 0xc0, !PT ;  /* 0x000000ff2b2b7812 */ /* 0x000fe200078ec0ff */
[----:B------:R3:W4:Y:S01]  /*23f0*/  I2F.F16 R31, R29 ;  /* 0x0000001d001f7306 */ /* 0x0007220000200c00 */
[----:B------:R-:W-:Y:S01]  /*2400*/  LEA.HI R42, R7, 0xffffff80, RZ, 0x8 ;  /* 0xffffff80072a7811 */ /* 0x000fe200078f40ff */
[----:B0-----:R-:W-:Y:S01]  /*2410*/  HADD2.F32 R33, -RZ, R33.H0_H0 ;  /* 0x20000021ff217230 */ /* 0x001fe20000004100 */
[----:B------:R-:W-:Y:S02]  /*2420*/  IADD3 R30, R30, -0x80, RZ ;  /* 0xffffff801e1e7810 */ /* 0x000fe40007ffe0ff */
[----:B------:R-:W-:-:S02]  /*2430*/  SHF.R.U32.HI R7, RZ, 0x10, R7 ;  /* 0x00000010ff077819 */ /* 0x000fc40000011607 */
[----:B------:R-:W-:Y:S01]  /*2440*/  ISETP.GE.AND P0, PT, R2, 0x2, PT ;  /* 0x000000020200780c */ /* 0x000fe20003f06270 */
[----:B------:R-:W0:Y:S01]  /*2450*/  I2F.F16 R32, R32 ;  /* 0x0000002000207306 */ /* 0x000e220000200c00 */
[----:B---3--:R-:W-:Y:S01]  /*2460*/  IADD3 R29, R39, -0x80, RZ ;  /* 0xffffff80271d7810 */ /* 0x008fe20007ffe0ff */
[----:B-1----:R-:W-:Y:S01]  /*2470*/  HADD2.F32 R41, -RZ, R41.H0_H0 ;  /* 0x20000029ff297230 */ /* 0x002fe20000004100 */
[----:B------:R-:W-:Y:S02]  /*2480*/  IADD3 R39, R6, -0x80, RZ ;  /* 0xffffff8006277810 */ /* 0x000fe40007ffe0ff */
[----:B------:R-:W-:Y:S02]  /*2490*/  IADD3 R6, R43, -0x80, RZ ;  /* 0xffffff802b067810 */ /* 0x000fe40007ffe0ff */
[----:B------:R-:W-:Y:S01]  /*24a0*/  LOP3.LUT R7, R7, 0xff, RZ, 0xc0, !PT ;  /* 0x000000ff07077812 */ /* 0x000fe200078ec0ff */
[----:B------:R-:W1:Y:S01]  /*24b0*/  I2F.F16 R30, R30 ;  /* 0x0000001e001e7306 */ /* 0x000e620000200c00 */
[----:B----4-:R-:W-:-:S07]  /*24c0*/  HADD2.F32 R31, -RZ, R31.H0_H0 ;  /* 0x2000001fff1f7230 */ /* 0x010fce0000004100 */
[----:B------:R-:W3:Y:S01]  /*24d0*/  I2F.F16 R29, R29 ;  /* 0x0000001d001d7306 */ /* 0x000ee20000200c00 */
[----:B0-----:R-:W-:-:S07]  /*24e0*/  HADD2.F32 R32, -RZ, R32.H0_H0 ;  /* 0x20000020ff207230 */ /* 0x001fce0000004100 */
[----:B------:R-:W-:Y:S01]  /*24f0*/  I2F.F16 R6, R6 ;  /* 0x0000000600067306 */ /* 0x000fe20000200c00 */
[----:B-1----:R-:W-:Y:S02]  /*2500*/  HADD2.F32 R30, -RZ, R30.H0_H0 ;  /* 0x2000001eff1e7230 */ /* 0x002fe40000004100 */
[----:B---3--:R-:W-:-:S05]  /*2510*/  HADD2.F32 R29, -RZ, R29.H0_H0 ;  /* 0x2000001dff1d7230 */ /* 0x008fca0000004100 */
[----:B------:R-:W0:Y:S08]  /*2520*/  I2F.F16 R39, R39 ;  /* 0x0000002700277306 */ /* 0x000e300000200c00 */
[----:B------:R-:W1:Y:S08]  /*2530*/  I2F.F16 R42, R42 ;  /* 0x0000002a002a7306 */ /* 0x000e700000200c00 */
[----:B------:R-:W3:Y:S01]  /*2540*/  I2F.F16 R36, R36 ;  /* 0x0000002400247306 */ /* 0x000ee20000200c00 */
[----:B0-----:R-:W-:-:S07]  /*2550*/  HADD2.F32 R39, -RZ, R39.H0_H0 ;  /* 0x20000027ff277230 */ /* 0x001fce0000004100 */
[----:B------:R-:W-:Y:S01]  /*2560*/  I2F.F16 R45, R45 ;  /* 0x0000002d002d7306 */ /* 0x000fe20000200c00 */
[----:B-1----:R-:W-:Y:S02]  /*2570*/  HADD2.F32 R42, -RZ, R42.H0_H0 ;  /* 0x2000002aff2a7230 */ /* 0x002fe40000004100 */
[----:B---3--:R-:W-:Y:S01]  /*2580*/  HADD2.F32 R36, -RZ, R36.H0_H0 ;  /* 0x20000024ff247230 */ /* 0x008fe20000004100 */
[C---:B--2---:R-:W-:Y:S02]  /*2590*/  LEA.HI R38, R11.reuse, 0xffffff80, RZ, 0x8 ;  /* 0xffffff800b267811 */ /* 0x044fe400078f40ff */
[----:B------:R-:W-:Y:S02]  /*25a0*/  LOP3.LUT R46, R10, 0xff, RZ, 0xc0, !PT ;  /* 0x000000ff0a2e7812 */ /* 0x000fe400078ec0ff */
[----:B------:R0:W1:Y:S01]  /*25b0*/  I2F.F16 R28, R38 ;  /* 0x00000026001c7306 */ /* 0x0000620000200c00 */
[----:B------:R-:W-:Y:S02]  /*25c0*/  LOP3.LUT R50, R11, 0xff, RZ, 0xc0, !PT ;  /* 0x000000ff0b327812 */ /* 0x000fe400078ec0ff */
[----:B------:R-:W-:-:S02]  /*25d0*/  IADD3 R48, R46, -0x80, RZ ;  /* 0xffffff802e307810 */ /* 0x000fc40007ffe0ff */
[----:B------:R-:W-:Y:S02]  /*25e0*/  SHF.R.U32.HI R46, RZ, 0x8, R8 ;  /* 0x00000008ff2e7819 */ /* 0x000fe40000011608 */
[----:B------:R-:W-:Y:S02]  /*25f0*/  LEA.HI R24, R8, 0xffffff80, RZ, 0x8 ;  /* 0xffffff8008187811 */ /* 0x000fe400078f40ff */
[----:B0-----:R-:W-:Y:S01]  /*2600*/  LOP3.LUT R38, R5, 0xff, RZ, 0xc0, !PT ;  /* 0x000000ff05267812 */ /* 0x001fe200078ec0ff */
[----:B------:R-:W-:Y:S01]  /*2610*/  I2F.F16 R48, R48 ;  /* 0x0000003000307306 */ /* 0x000fe20000200c00 */
[----:B------:R-:W0:Y:S01]  /*2620*/  LDS.64 R4, [UR4+0x10] ;  /* 0x00001004ff047984 */ /* 0x000e220008000a00 */
[----:B------:R-:W-:Y:S02]  /*2630*/  LOP3.LUT R46, R46, 0xff, RZ, 0xc0, !PT ;  /* 0x000000ff2e2e7812 */ /* 0x000fe400078ec0ff */
[----:B------:R-:W-:Y:S02]  /*2640*/  IADD3 R38, R38, -0x80, RZ ;  /* 0xffffff8026267810 */ /* 0x000fe40007ffe0ff */
[----:B------:R-:W-:Y:S01]  /*2650*/  IADD3 R50, R50, -0x80, RZ ;  /* 0xffffff8032327810 */ /* 0x000fe20007ffe0ff */
[----:B-1----:R-:W-:Y:S01]  /*2660*/  HADD2.F32 R28, -RZ, R28.H0_H0 ;  /* 0x2000001cff1c7230 */ /* 0x002fe20000004100 */
[----:B------:R1:W2:Y:S01]  /*2670*/  I2F.F16 R40, R38 ;  /* 0x0000002600287306 */ /* 0x0002a20000200c00 */
[----:B------:R-:W-:-:S02]  /*2680*/  IADD3 R51, R46, -0x80, RZ ;  /* 0xffffff802e337810 */ /* 0x000fc40007ffe0ff */
[----:B------:R-:W-:Y:S02]  /*2690*/  SHF.R.U32.HI R55, RZ, 0x8, R9 ;  /* 0x00000008ff377819 */ /* 0x000fe40000011609 */
[----:B------:R-:W-:Y:S02]  /*26a0*/  LEA.HI R26, R9, 0xffffff80, RZ, 0x8 ;  /* 0xffffff80091a7811 */ /* 0x000fe400078f40ff */
[----:B------:R-:W-:Y:S01]  /*26b0*/  LOP3.LUT R55, R55, 0xff, RZ, 0xc0, !PT ;  /* 0x000000ff37377812 */ /* 0x000fe200078ec0ff */
[----:B------:R-:W3:Y:S01]  /*26c0*/  I2F.F16 R46, R50 ;  /* 0x00000032002e7306 */ /* 0x000ee20000200c00 */
[----:B-1----:R-:W-:Y:S02]  /*26d0*/  IADD3 R38, R7, -0x80, RZ ;  /* 0xffffff8007267810 */ /* 0x002fe40007ffe0ff */
[----:B------:R-:W-:Y:S02]  /*26e0*/  LOP3.LUT R7, R8, 0xff, RZ, 0xc0, !PT ;  /* 0x000000ff08077812 */ /* 0x000fe400078ec0ff */
[----:B------:R-:W-:-:S02]  /*26f0*/  IADD3 R55, R55, -0x80, RZ ;  /* 0xffffff8037377810 */ /* 0x000fc40007ffe0ff */
[----:B------:R-:W-:Y:S01]  /*2700*/  IADD3 R47, R7, -0x80, RZ ;  /* 0xffffff80072f7810 */ /* 0x000fe20007ffe0ff */
[----:B------:R-:W1:Y:S01]  /*2710*/  I2F.F16 R38, R38 ;  /* 0x0000002600267306 */ /* 0x000e620000200c00 */
[----:B------:R-:W-:Y:S01]  /*2720*/  LOP3.LUT R7, R9, 0xff, RZ, 0xc0, !PT ;  /* 0x000000ff09077812 */ /* 0x000fe200078ec0ff */
[----:B--2---:R-:W-:Y:S01]  /*2730*/  HADD2.F32 R40, -RZ, R40.H0_H0 ;  /* 0x20000028ff287230 */ /* 0x004fe20000004100 */
[----:B------:R-:W-:Y:S02]  /*2740*/  SHF.R.U32.HI R9, RZ, 0x10, R9 ;  /* 0x00000010ff097819 */ /* 0x000fe40000011609 */
[----:B------:R-:W-:Y:S02]  /*2750*/  IADD3 R44, R7, -0x80, RZ ;  /* 0xffffff80072c7810 */ /* 0x000fe40007ffe0ff */
[----:B------:R-:W-:Y:S01]  /*2760*/  LOP3.LUT R9, R9, 0xff, RZ, 0xc0, !PT ;  /* 0x000000ff09097812 */ /* 0x000fe200078ec0ff */
[----:B------:R-:W-:Y:S01]  /*2770*/  I2F.F16 R47, R47 ;  /* 0x0000002f002f7306 */ /* 0x000fe20000200c00 */
[----:B------:R-:W-:Y:S01]  /*2780*/  LEA.HI R27, R10, 0xffffff80, RZ, 0x8 ;  /* 0xffffff800a1b7811 */ /* 0x000fe200078f40ff */
[----:B---3--:R-:W-:Y:S01]  /*2790*/  HADD2.F32 R46, -RZ, R46.H0_H0 ;  /* 0x2000002eff2e7230 */ /* 0x008fe20000004100 */
[----:B------:R-:W-:Y:S01]  /*27a0*/  IADD3 R56, R9, -0x80, RZ ;  /* 0xffffff8009387810 */ /* 0x000fe20007ffe0ff */
[----:B------:R-:W-:-:S02]  /*27b0*/  HADD2.F32 R9, -RZ, R45.H0_H0 ;  /* 0x2000002dff097230 */ /* 0x000fc40000004100 */
[----:B-1----:R-:W-:Y:S02]  /*27c0*/  HADD2.F32 R38, -RZ, R38.H0_H0 ;  /* 0x20000026ff267230 */ /* 0x002fe40000004100 */
[----:B------:R-:W1:Y:S01]  /*27d0*/  I2F.F16 R44, R44 ;  /* 0x0000002c002c7306 */ /* 0x000e620000200c00 */
[--C-:B0-----:R-:W-:Y:S02]  /*27e0*/  HADD2.F32 R43, -RZ, R4.reuse.H0_H0 ;  /* 0x20000004ff2b7230 */ /* 0x101fe40000004100 */
[--C-:B------:R-:W-:Y:S02]  /*27f0*/  HADD2.F32 R7, -RZ, R5.reuse.H0_H0 ;  /* 0x20000005ff077230 */ /* 0x100fe40000004100 */
[----:B------:R-:W-:Y:S01]  /*2800*/  HADD2.F32 R49, -RZ, R5.H1_H1 ;  /* 0x30000005ff317230 */ /* 0x000fe20000004100 */
[----:B------:R-:W-:Y:S01]  /*2810*/  SHF.R.U32.HI R5, RZ, 0x10, R8 ;  /* 0x00000010ff057819 */ /* 0x000fe20000011608 */
[----:B------:R-:W-:Y:S01]  /*2820*/  HADD2.F32 R4, -RZ, R4.H1_H1 ;  /* 0x30000004ff047230 */ /* 0x000fe20000004100 */
[----:B------:R-:W-:Y:S01]  /*2830*/  FFMA.FTZ R54, R33, R43, RZ ;  /* 0x0000002b21367223 */ /* 0x000fe200000100ff */
[----:B------:R-:W-:Y:S01]  /*2840*/  HADD2.F32 R8, -RZ, R6.H0_H0 ;  /* 0x20000006ff087230 */ /* 0x000fe20000004100 */
[----:B------:R-:W-:Y:S01]  /*2850*/  FFMA.FTZ R53, R43, R35, RZ ;  /* 0x000000232b357223 */ /* 0x000fe200000100ff */
[----:B------:R-:W-:Y:S01]  /*2860*/  LOP3.LUT R6, R5, 0xff, RZ, 0xc0, !PT ;  /* 0x000000ff05067812 */ /* 0x000fe200078ec0ff */
[C---:B------:R-:W-:Y:S01]  /*2870*/  FFMA.FTZ R52, R43.reuse, R32, RZ ;  /* 0x000000202b347223 */ /* 0x040fe200000100ff */
[----:B------:R-:W0:Y:S01]  /*2880*/  I2F.F16 R45, R56 ;  /* 0x00000038002d7306 */ /* 0x000e220000200c00 */
[----:B------:R-:W-:Y:S01]  /*2890*/  FFMA.FTZ R43, R43, R34, RZ ;  /* 0x000000222b2b7223 */ /* 0x000fe200000100ff */
[----:B------:R-:W-:Y:S01]  /*28a0*/  IADD3 R6, R6, -0x80, RZ ;  /* 0xffffff8006067810 */ /* 0x000fe20007ffe0ff */
[----:B------:R-:W-:Y:S01]  /*28b0*/  FFMA.FTZ R54, R31, R4, R54 ;  /* 0x000000041f367223 */ /* 0x000fe20000010036 */
[----:B-1----:R-:W-:Y:S01]  /*28c0*/  HADD2.F32 R44, -RZ, R44.H0_H0 ;  /* 0x2000002cff2c7230 */ /* 0x002fe20000004100 */
[----:B------:R-:W-:-:S02]  /*28d0*/  FFMA.FTZ R53, R4, R30, R53 ;  /* 0x0000001e04357223 */ /* 0x000fc40000010035 */
[C---:B------:R-:W-:Y:S01]  /*28e0*/  FFMA.FTZ R52, R4.reuse, R29, R52 ;  /* 0x0000001d04347223 */ /* 0x040fe20000010034 */
[----:B------:R-:W-:Y:S01]  /*28f0*/  I2F.F16 R6, R6 ;  /* 0x0000000600067306 */ /* 0x000fe20000200c00 */
[----:B------:R-:W-:Y:S02]  /*2900*/  FFMA.FTZ R50, R4, R8, R43 ;  /* 0x0000000804327223 */ /* 0x000fe4000001002b */
[----:B------:R-:W1:Y:S01]  /*2910*/  LDS.64 R4, [UR4+0x18] ;  /* 0x00001804ff047984 */ /* 0x000e620008000a00 */
[----:B------:R-:W-:Y:S02]  /*2920*/  FFMA.FTZ R54, R41, R7, R54 ;  /* 0x0000000729367223 */ /* 0x000fe40000010036 */
[C---:B------:R-:W-:Y:S02]  /*2930*/  FFMA.FTZ R50, R7.reuse, R38, R50 ;  /* 0x0000002607327223 */ /* 0x040fe40000010032 */
[----:B------:R2:W3:Y:S01]  /*2940*/  I2F.F16 R43, R51 ;  /* 0x00000033002b7306 */ /* 0x0004e20000200c00 */
[C---:B------:R-:W-:Y:S01]  /*2950*/  FFMA.FTZ R53, R7.reuse, R40, R53 ;  /* 0x0000002807357223 */ /* 0x040fe20000010035 */
[----:B0-----:R-:W-:Y:S01]  /*2960*/  HADD2.F32 R45, -RZ, R45.H0_H0 ;  /* 0x2000002dff2d7230 */ /* 0x001fe20000004100 */
[----:B------:R-:W-:-:S02]  /*2970*/  FFMA.FTZ R52, R7, R39, R52 ;  /* 0x0000002707347223 */ /* 0x000fc40000010034 */
[C---:B------:R-:W-:Y:S02]  /*2980*/  FFMA.FTZ R53, R49.reuse, R36, R53 ;  /* 0x0000002431357223 */ /* 0x040fe40000010035 */
[----:B------:R-:W-:Y:S01]  /*2990*/  FFMA.FTZ R52, R49, R9, R52 ;  /* 0x0000000931347223 */ /* 0x000fe20000010034 */
[----:B------:R0:W4:Y:S01]  /*29a0*/  I2F.F16 R7, R55 ;  /* 0x0000003700077306 */ /* 0x0001220000200c00 */
[--C-:B--2---:R-:W-:Y:S02]  /*29b0*/  SHF.R.U32.HI R51, RZ, 0x8, R10.reuse ;  /* 0x00000008ff337819 */ /* 0x104fe4000001160a */
[----:B------:R-:W-:Y:S02]  /*29c0*/  SHF.R.U32.HI R10, RZ, 0x10, R10 ;  /* 0x00000010ff0a7819 */ /* 0x000fe4000001160a */
[----:B------:R-:W-:Y:S02]  /*29d0*/  LOP3.LUT R51, R51, 0xff, RZ, 0xc0, !PT ;  /* 0x000000ff33337812 */ /* 0x000fe400078ec0ff */
[----:B------:R-:W-:Y:S01]  /*29e0*/  LOP3.LUT R10, R10, 0xff, RZ, 0xc0, !PT ;  /* 0x000000ff0a0a7812 */ /* 0x000fe200078ec0ff */
[----:B------:R-:W2:Y:S01]  /*29f0*/  I2F.F16 R24, R24 ;  /* 0x0000001800187306 */ /* 0x000ea20000200c00 */
[----:B------:R-:W-:Y:S01]  /*2a00*/  IADD3 R57, R51, -0x80, RZ ;  /* 0xffffff8033397810 */ /* 0x000fe20007ffe0ff */
[----:B------:R-:W-:Y:S01]  /*2a10*/  FFMA.FTZ R51, R37, R49, R54 ;  /* 0x0000003125337223 */ /* 0x000fe20000010036 */
[--C-:B------:R-:W-:Y:S01]  /*2a20*/  SHF.R.U32.HI R54, RZ, 0x8, R11.reuse ;  /* 0x00000008ff367819 */ /* 0x100fe2000001160b */
[----:B0-----:R-:W-:Y:S01]  /*2a30*/  FFMA.FTZ R55, R49, R42, R50 ;  /* 0x0000002a31377223 */ /* 0x001fe20000010032 */
[----:B------:R-:W-:Y:S01]  /*2a40*/  SHF.R.U32.HI R11, RZ, 0x10, R11 ;  /* 0x00000010ff0b7819 */ /* 0x000fe2000001160b */
[----:B---3--:R-:W-:Y:S01]  /*2a50*/  HADD2.F32 R43, -RZ, R43.H0_H0 ;  /* 0x2000002bff2b7230 */ /* 0x008fe20000004100 */
[----:B------:R-:W-:Y:S01]  /*2a60*/  LOP3.LUT R54, R54, 0xff, RZ, 0xc0, !PT ;  /* 0x000000ff36367812 */ /* 0x000fe200078ec0ff */
[----:B------:R0:W3:Y:S01]  /*2a70*/  I2F.F16 R49, R57 ;  /* 0x0000003900317306 */ /* 0x0000e20000200c00 */
[----:B------:R-:W-:Y:S01]  /*2a80*/  IADD3 R58, R10, -0x80, RZ ;  /* 0xffffff800a3a7810 */ /* 0x000fe20007ffe0ff */
[----:B------:R-:W-:Y:S01]  /*2a90*/  HADD2.F32 R10, -RZ, R47.H0_H0 ;  /* 0x2000002fff0a7230 */ /* 0x000fe20000004100 */
[----:B------:R-:W-:-:S02]  /*2aa0*/  IADD3 R50, R54, -0x80, RZ ;  /* 0xffffff8036327810 */ /* 0x000fc40007ffe0ff */
[----:B------:R-:W-:Y:S01]  /*2ab0*/  LOP3.LUT R54, R11, 0xff, RZ, 0xc0, !PT ;  /* 0x000000ff0b367812 */ /* 0x000fe200078ec0ff */
[----:B------:R-:W-:Y:S02]  /*2ac0*/  HADD2.F32 R11, -RZ, R48.H0_H0 ;  /* 0x20000030ff0b7230 */ /* 0x000fe40000004100 */
[----:B------:R-:W3:Y:S01]  /*2ad0*/  I2F.F16 R47, R58 ;  /* 0x0000003a002f7306 */ /* 0x000ee20000200c00 */
[----:B0-----:R-:W-:Y:S01]  /*2ae0*/  IADD3 R57, R54, -0x80, RZ ;  /* 0xffffff8036397810 */ /* 0x001fe20007ffe0ff */
[----:B----4-:R-:W-:Y:S02]  /*2af0*/  HADD2.F32 R48, -RZ, R7.H0_H0 ;  /* 0x20000007ff307230 */ /* 0x010fe40000004100 */
[----:B-1----:R-:W-:Y:S02]  /*2b00*/  HADD2.F32 R56, -RZ, R4.H0_H0 ;  /* 0x20000004ff387230 */ /* 0x002fe40000004100 */
[----:B--2---:R-:W-:Y:S02]  /*2b10*/  HADD2.F32 R24, -RZ, R24.H0_H0 ;  /* 0x20000018ff187230 */ /* 0x004fe40000004100 */
[----:B------:R-:W0:Y:S01]  /*2b20*/  I2F.F16 R50, R50 ;  /* 0x0000003200327306 */ /* 0x000e220000200c00 */
[----:B------:R-:W-:Y:S01]  /*2b30*/  FFMA.FTZ R54, R10, R56, R51 ;  /* 0x000000380a367223 */ /* 0x000fe20000010033 */
[----:B---3--:R-:W-:Y:S01]  /*2b40*/  HADD2.F32 R49, -RZ, R49.H0_H0 ;  /* 0x20000031ff317230 */ /* 0x008fe20000004100 */
[----:B------:R-:W-:-:S02]  /*2b50*/  FFMA.FTZ R51, R56, R44, R53 ;  /* 0x0000002c38337223 */ /* 0x000fc40000010035 */
[C---:B------:R-:W-:Y:S01]  /*2b60*/  FFMA.FTZ R53, R56.reuse, R46, R55 ;  /* 0x0000002e38357223 */ /* 0x040fe20000010037 */
[----:B------:R-:W-:Y:S01]  /*2b70*/  HADD2.F32 R55, -RZ, R4.H1_H1 ;  /* 0x30000004ff377230 */ /* 0x000fe20000004100 */
[----:B------:R-:W-:Y:S01]  /*2b80*/  FFMA.FTZ R52, R56, R11, R52 ;  /* 0x0000000b38347223 */ /* 0x000fe20000010034 */
[----:B------:R-:W1:Y:S01]  /*2b90*/  I2F.F16 R4, R57 ;  /* 0x0000003900047306 */ /* 0x000e620000200c00 */
[----:B------:R-:W-:Y:S02]  /*2ba0*/  HADD2.F32 R47, -RZ, R47.H0_H0 ;  /* 0x2000002fff2f7230 */ /* 0x000fe40000004100 */
[----:B------:R-:W-:Y:S01]  /*2bb0*/  FFMA.FTZ R7, R43, R55, R54 ;  /* 0x000000372b077223 */ /* 0x000fe20000010036 */
[--C-:B------:R-:W-:Y:S01]  /*2bc0*/  HADD2.F32 R54, -RZ, R5.reuse.H0_H0 ;  /* 0x20000005ff367230 */ /* 0x100fe20000004100 */
[C---:B------:R-:W-:Y:S01]  /*2bd0*/  FFMA.FTZ R51, R55.reuse, R48, R51 ;  /* 0x0000003037337223 */ /* 0x040fe20000010033 */
[----:B------:R-:W-:Y:S01]  /*2be0*/  HADD2.F32 R5, -RZ, R5.H1_H1 ;  /* 0x30000005ff057230 */ /* 0x000fe20000004100 */
[----:B------:R-:W-:Y:S01]  /*2bf0*/  FFMA.FTZ R52, R55, R49, R52 ;  /* 0x0000003137347223 */ /* 0x000fe20000010034 */
[----:B------:R-:W2:Y:S01]  /*2c00*/  I2F.F16 R26, R26 ;  /* 0x0000001a001a7306 */ /* 0x000ea20000200c00 */
[----:B0-----:R-:W-:Y:S01]  /*2c10*/  HADD2.F32 R50, -RZ, R50.H0_H0 ;  /* 0x20000032ff327230 */ /* 0x001fe20000004100 */
[----:B------:R-:W-:-:S02]  /*2c20*/  FFMA.FTZ R51, R54, R45, R51 ;  /* 0x0000002d36337223 */ /* 0x000fc40000010033 */
[----:B------:R-:W-:Y:S02]  /*2c30*/  FFMA.FTZ R52, R54, R47, R52 ;  /* 0x0000002f36347223 */ /* 0x000fe40000010034 */
[----:B------:R-:W-:Y:S01]  /*2c40*/  FFMA.FTZ R53, R55, R50, R53 ;  /* 0x0000003237357223 */ /* 0x000fe20000010035 */
[----:B------:R-:W-:Y:S01]  /*2c50*/  HADD2.F32 R55, -RZ, R6.H0_H0 ;  /* 0x20000006ff377230 */ /* 0x000fe20000004100 */
[----:B------:R-:W0:Y:S01]  /*2c60*/  I2F.F16 R27, R27 ;  /* 0x0000001b001b7306 */ /* 0x000e220000200c00 */
[----:B-1----:R-:W-:-:S03]  /*2c70*/  HADD2.F32 R56, -RZ, R4.H0_H0 ;  /* 0x20000004ff387230 */ /* 0x002fc60000004100 */
[----:B------:R-:W-:Y:S02]  /*2c80*/  FFMA.FTZ R7, R55, R54, R7 ;  /* 0x0000003637077223 */ /* 0x000fe40000010007 */
[----:B------:R-:W-:Y:S01]  /*2c90*/  FFMA.FTZ R53, R54, R56, R53 ;  /* 0x0000003836357223 */ /* 0x000fe20000010035 */
[----:B--2---:R-:W-:Y:S01]  /*2ca0*/  HADD2.F32 R26, -RZ, R26.H0_H0 ;  /* 0x2000001aff1a7230 */ /* 0x004fe20000004100 */
[----:B------:R-:W-:Y:S02]  /*2cb0*/  FFMA.FTZ R4, R24, R5, R7 ;  /* 0x0000000518047223 */ /* 0x000fe40000010007 */
[C---:B------:R-:W-:Y:S02]  /*2cc0*/  FFMA.FTZ R53, R5.reuse, R28, R53 ;  /* 0x0000001c05357223 */ /* 0x040fe40000010035 */
[----:B------:R-:W-:Y:S02]  /*2cd0*/  FFMA.FTZ R51, R5, R26, R51 ;  /* 0x0000001a05337223 */ /* 0x000fe40000010033 */
[----:B------:R-:W-:Y:S01]  /*2ce0*/  FMUL.FTZ R4, R15, R4 ;  /* 0x000000040f047220 */ /* 0x000fe20000410000 */
[----:B0-----:R-:W-:Y:S01]  /*2cf0*/  HADD2.F32 R27, -RZ, R27.H0_H0 ;  /* 0x2000001bff1b7230 */ /* 0x001fe20000004100 */
        /* <DEDUP_REMOVED lines=67> */
.L_x_3214:
        /* <DEDUP_REMOVED lines=168> */
[----:B0-----:R-:W-:-:S02]  /*3bb0*/  HADD2.F32 R50, -RZ, R50.H0_H0 ;  /* 0x20000032ff327230 */ /* 0x001fc40000004100 */
[----:B------:R-:W-:-:S03]  /*3bc0*/  FFMA.FTZ R52, R54, R47, R52 ;  /* 0x0000002f36347223 */ /* 0x000fc60000010034 */
[----:B------:R-:W-:Y:S01]  /*3bd0*/  FFMA.FTZ R53, R55, R50, R53 ;  /* 0x0000003237357223 */ /* 0x000fe20000010035 */
[----:B------:R-:W-:Y:S01]  /*3be0*/  HADD2.F32 R55, -RZ, R6.H0_H0 ;  /* 0x20000006ff377230 */ /* 0x000fe20000004100 */
[----:B------:R-:W0:Y:S01]  /*3bf0*/  I2F.F16 R24, R24 ;  /* 0x0000001800187306 */ /* 0x000e220000200c00 */
[----:B-1----:R-:W-:Y:S01]  /*3c00*/  HADD2.F32 R56, -RZ, R4.H0_H0 ;  /* 0x20000004ff387230 */ /* 0x002fe20000004100 */
[C---:B------:R-:W-:Y:S02]  /*3c10*/  FFMA.FTZ R6, R54.reuse, R45, R51 ;  /* 0x0000002d36067223 */ /* 0x040fe40000010033 */
[----:B------:R-:W-:Y:S02]  /*3c20*/  FFMA.FTZ R7, R55, R54, R7 ;  /* 0x0000003637077223 */ /* 0x000fe40000010007 */
[----:B------:R-:W-:Y:S01]  /*3c30*/  FFMA.FTZ R53, R54, R56, R53 ;  /* 0x0000003836357223 */ /* 0x000fe20000010035 */
[----:B--2---:R-:W-:Y:S01]  /*3c40*/  HADD2.F32 R23, -RZ, R23.H0_H0 ;  /* 0x20000017ff177230 */ /* 0x004fe20000004100 */
[----:B------:R-:W-:-:S02]  /*3c50*/  FFMA.FTZ R4, R22, R5, R7 ;  /* 0x0000000516047223 */ /* 0x000fc40000010007 */
[C---:B------:R-:W-:Y:S02]  /*3c60*/  FFMA.FTZ R53, R5.reuse, R28, R53 ;  /* 0x0000001c05357223 */ /* 0x040fe40000010035 */
[----:B------:R-:W-:Y:S02]  /*3c70*/  FFMA.FTZ R7, R5, R23, R6 ;  /* 0x0000001705077223 */ /* 0x000fe40000010006 */
[----:B------:R-:W-:Y:S01]  /*3c80*/  FMUL.FTZ R4, R15, R4 ;  /* 0x000000040f047220 */ /* 0x000fe20000410000 */
[----:B0-----:R-:W-:Y:S01]  /*3c90*/  HADD2.F32 R24, -RZ, R24.H0_H0 ;  /* 0x20000018ff187230 */ /* 0x001fe20000004100 */
[----:B------:R-:W-:Y:S02]  /*3ca0*/  FMUL.FTZ R7, R16, R7 ;  /* 0x0000000710077220 */ /* 0x000fe40000410000 */
[----:B------:R-:W-:Y:S01]  /*3cb0*/  FMUL.FTZ R53, R18, R53 ;  /* 0x0000003512357220 */ /* 0x000fe20000410000 */
[----:B------:R-:W-:Y:S01]  /*3cc0*/  F2FP.PACK_AB R4, RZ, R4 ;  /* 0x00000004ff04723e */ /* 0x000fe200000000ff */
[----:B------:R-:W-:Y:S01]  /*3cd0*/  FFMA.FTZ R52, R5, R24, R52 ;  /* 0x0000001805347223 */ /* 0x000fe20000010034 */
[----:B------:R-:W-:-:S02]  /*3ce0*/  F2FP.PACK_AB R7, RZ, R7 ;  /* 0x00000007ff07723e */ /* 0x000fc400000000ff */
        /* <DEDUP_REMOVED lines=62> */
.L_x_3215:
        /* <DEDUP_REMOVED lines=14> */
[----:B------:R-:W3:Y:S01]  /*41b0*/  I2F.F16 R35, R35 ;  /* 0x0000002300237306 */ /* 0x000ee20000200c00 */
[----:B------:R-:W-:-:S02]  /*41c0*/  SHF.R.U32.HI R30, RZ, 0x8, R5 ;  /* 0x00000008ff1e7819 */ /* 0x000fc40000011605 */
[----:B------:R-:W-:Y:S02]  /*41d0*/  LOP3.LUT R4, R4, 0xff, RZ, 0xc0, !PT ;  /* 0x000000ff04047812 */ /* 0x000fe400078ec0ff */
[----:B------:R-:W-:Y:S02]  /*41e0*/  SHF.R.U32.HI R5, RZ, 0x10, R5 ;  /* 0x00000010ff057819 */ /* 0x000fe40000011605 */
[----:B------:R-:W-:Y:S01]  /*41f0*/  LOP3.LUT R29, R28, 0xff, RZ, 0xc0, !PT ;  /* 0x000000ff1c1d7812 */ /* 0x000fe200078ec0ff */
[----:B------:R-:W4:Y:S01]  /*4200*/  I2F.F16 R34, R34 ;  /* 0x0000002200227306 */ /* 0x000f220000200c00 */
[----:B------:R-:W-:Y:S01]  /*4210*/  IADD3 R41, R4, -0x80, RZ ;  /* 0xffffff8004297810 */ /* 0x000fe20007ffe0ff */
[----:B0-----:R-:W-:Y:S01]  /*4220*/  HADD2.F32 R37, -RZ, R37.H0_H0 ;  /* 0x20000025ff257230 */ /* 0x001fe20000004100 */
[----:B------:R-:W-:Y:S02]  /*4230*/  IADD3 R33, R22, -0x80, RZ ;  /* 0xffffff8016217810 */ /* 0x000fe40007ffe0ff */
[----:B------:R-:W-:-:S02]  /*4240*/  LEA.HI R45, R6, 0xffffff80, RZ, 0x8 ;  /* 0xffffff80062d7811 */ /* 0x000fc400078f40ff */
[----:B------:R-:W-:Y:S01]  /*4250*/  LOP3.LUT R22, R6, 0xff, RZ, 0xc0, !PT ;  /* 0x000000ff06167812 */ /* 0x000fe200078ec0ff */
[----:B---3--:R-:W-:Y:S01]  /*4260*/  HADD2.F32 R35, -RZ, R35.H0_H0 ;  /* 0x20000023ff237230 */ /* 0x008fe20000004100 */
[--C-:B------:R-:W-:Y:S01]  /*4270*/  SHF.R.U32.HI R39, RZ, 0x8, R6.reuse ;  /* 0x00000008ff277819 */ /* 0x100fe20000011606 */
[----:B------:R-:W0:Y:S01]  /*4280*/  I2F.F16 R33, R33 ;  /* 0x0000002100217306 */ /* 0x000e220000200c00 */
[----:B------:R-:W-:Y:S02]  /*4290*/  SHF.R.U32.HI R6, RZ, 0x10, R6 ;  /* 0x00000010ff067819 */ /* 0x000fe40000011606 */
[----:B------:R-:W-:Y:S02]  /*42a0*/  SHF.R.U32.HI R43, RZ, 0x8, R7 ;  /* 0x00000008ff2b7819 */ /* 0x000fe40000011607 */
[----:B------:R-:W-:Y:S01]  /*42b0*/  IADD3 R29, R29, -0x80, RZ ;  /* 0xffffff801d1d7810 */ /* 0x000fe20007ffe0ff */
[----:B----4-:R-:W-:Y:S01]  /*42c0*/  HADD2.F32 R34, -RZ, R34.H0_H0 ;  /* 0x20000022ff227230 */ /* 0x010fe20000004100 */
[----:B------:R-:W-:Y:S01]  /*42d0*/  LOP3.LUT R39, R39, 0xff, RZ, 0xc0, !PT ;  /* 0x000000ff27277812 */ /* 0x000fe200078ec0ff */
[----:B------:R-:W3:Y:S01]  /*42e0*/  I2F.F16 R41, R41 ;  /* 0x0000002900297306 */ /* 0x000ee20000200c00 */
[----:B------:R-:W-:-:S02]  /*42f0*/  IADD3 R32, R22, -0x80, RZ ;  /* 0xffffff8016207810 */ /* 0x000fc40007ffe0ff */
[----:B------:R-:W-:Y:S02]  /*4300*/  LOP3.LUT R6, R6, 0xff, RZ, 0xc0, !PT ;  /* 0x000000ff06067812 */ /* 0x000fe400078ec0ff */
[----:B------:R-:W-:Y:S02]  /*4310*/  LOP3.LUT R30, R30, 0xff, RZ, 0xc0, !PT ;  /* 0x000000ff1e1e7812 */ /* 0x000fe400078ec0ff */
[----:B------:R-:W-:Y:S01]  /*4320*/  LOP3.LUT R43, R43, 0xff, RZ, 0xc0, !PT ;  /* 0x000000ff2b2b7812 */ /* 0x000fe200078ec0ff */
[----:B------:R4:W1:Y:S01]  /*4330*/  I2F.F16 R31, R29 ;  /* 0x0000001d001f7306 */ /* 0x0008620000200c00 */
[----:B------:R-:W-:Y:S01]  /*4340*/  LEA.HI R42, R7, 0xffffff80, RZ, 0x8 ;  /* 0xffffff80072a7811 */ /* 0x000fe200078f40ff */
[----:B0-----:R-:W-:Y:S01]  /*4350*/  HADD2.F32 R33, -RZ, R33.H0_H0 ;  /* 0x20000021ff217230 */ /* 0x001fe20000004100 */
[----:B------:R-:W-:Y:S02]  /*4360*/  IADD3 R30, R30, -0x80, RZ ;  /* 0xffffff801e1e7810 */ /* 0x000fe40007ffe0ff */
[----:B------:R-:W-:-:S02]  /*4370*/  SHF.R.U32.HI R7, RZ, 0x10, R7 ;  /* 0x00000010ff077819 */ /* 0x000fc40000011607 */
[----:B------:R-:W-:Y:S01]  /*4380*/  ISETP.GE.AND P0, PT, R2, 0x2, PT ;  /* 0x000000020200780c */ /* 0x000fe20003f06270 */
[----:B------:R-:W0:Y:S01]  /*4390*/  I2F.F16 R32, R32 ;  /* 0x0000002000207306 */ /* 0x000e220000200c00 */
[----:B----4-:R-:W-:Y:S01]  /*43a0*/  IADD3 R29, R39, -0x80, RZ ;  /* 0xffffff80271d7810 */ /* 0x010fe20007ffe0ff */
[----:B---3--:R-:W-:Y:S01]  /*43b0*/  HADD2.F32 R41, -RZ, R41.H0_H0 ;  /* 0x20000029ff297230 */ /* 0x008fe20000004100 */
[----:B------:R-:W-:Y:S02]  /*43c0*/  IADD3 R39, R6, -0x80, RZ ;  /* 0xffffff8006277810 */ /* 0x000fe40007ffe0ff */
[----:B------:R-:W-:Y:S02]  /*43d0*/  IADD3 R6, R43, -0x80, RZ ;  /* 0xffffff802b067810 */ /* 0x000fe40007ffe0ff */
[----:B------:R-:W-:Y:S01]  /*43e0*/  LOP3.LUT R7, R7, 0xff, RZ, 0xc0, !PT ;  /* 0x000000ff07077812 */ /* 0x000fe200078ec0ff */
[----:B------:R-:W3:Y:S01]  /*43f0*/  I2F.F16 R30, R30 ;  /* 0x0000001e001e7306 */ /* 0x000ee20000200c00 */
[----:B-1----:R-:W-:-:S07]  /*4400*/  HADD2.F32 R31, -RZ, R31.H0_H0 ;  /* 0x2000001fff1f7230 */ /* 0x002fce0000004100 */
[----:B------:R-:W1:Y:S01]  /*4410*/  I2F.F16 R29, R29 ;  /* 0x0000001d001d7306 */ /* 0x000e620000200c00 */
[----:B0-----:R-:W-:-:S07]  /*4420*/  HADD2.F32 R32, -RZ, R32.H0_H0 ;  /* 0x20000020ff207230 */ /* 0x001fce0000004100 */
[----:B------:R-:W-:Y:S01]  /*4430*/  I2F.F16 R6, R6 ;  /* 0x0000000600067306 */ /* 0x000fe20000200c00 */
[----:B---3--:R-:W-:Y:S02]  /*4440*/  HADD2.F32 R30, -RZ, R30.H0_H0 ;  /* 0x2000001eff1e7230 */ /* 0x008fe40000004100 */
[----:B-1----:R-:W-:-:S05]  /*4450*/  HADD2.F32 R29, -RZ, R29.H0_H0 ;  /* 0x2000001dff1d7230 */ /* 0x002fca0000004100 */
        /* <DEDUP_REMOVED lines=193> */
.L_x_3216:
[----:B------:R-:W-:Y:S01]  /*5070*/  IADD3 R0, R0, 0x20, RZ ;  /* 0x0000002000007810 */ /* 0x000fe20007ffe0ff */
[C---:B------:R-:W-:Y:S01]  /*5080*/  IMAD.WIDE R20, R25.reuse, 0x8, R20 ;  /* 0x0000000819147825 */ /* 0x040fe200078e0214 */
[----:B------:R-:W-:Y:S02]  /*5090*/  UIADD3 UR4, UR4, 0x40, URZ ;  /* 0x0000004004047890 */ /* 0x000fe4000fffe03f */
[C---:B------:R-:W-:Y:S01]  /*50a0*/  ISETP.GE.AND P0, PT, R0.reuse, c[0x0][0x1a8], PT ;  /* 0x00006a0000007a0c */ /* 0x040fe20003f06270 */
[----:B-1----:R-:W-:Y:S01]  /*50b0*/  IMAD.WIDE R26, R25, 0x8, R26 ;  /* 0x00000008191a7825 */ /* 0x002fe200078e021a */
[----:B------:R-:W-:-:S03]  /*50c0*/  ISETP.LT.AND P2, PT, R0, R3, PT ;  /* 0x000000030000720c */ /* 0x000fc60003f41270 */
[----:B0-----:R-:W-:Y:S02]  /*50d0*/  IMAD.MOV.U32 R22, RZ, RZ, R20 ;  /* 0x000000ffff167224 */ /* 0x001fe400078e0014 */
[----:B------:R-:W-:Y:S02]  /*50e0*/  IMAD.MOV.U32 R23, RZ, RZ, R21 ;  /* 0x000000ffff177224 */ /* 0x000fe400078e0015 */
[----:B------:R-:W-:Y:S02]  /*50f0*/  IMAD.MOV.U32 R20, RZ, RZ, R26 ;  /* 0x000000ffff147224 */ /* 0x000fe400078e001a */
[----:B------:R-:W-:-:S04]  /*5100*/  IMAD.MOV.U32 R21, RZ, RZ, R27 ;  /* 0x000000ffff157224 */ /* 0x000fc800078e001b */
[----:B------:R-:W-:Y:S05]  /*5110*/  @!P0 BRA P2, `(.L_x_3217) ;  /* 0xffffc0a000008947 */ /* 0x000fea000103ffff */
.L_x_3212:
[----:B------:R-:W-:Y:S05]  /*5120*/  @!P1 EXIT ;  /* 0x000000000000994d */ /* 0x000fea0003800000 */
[----:B------:R-:W0:Y:S01]  /*5130*/  S2R R3, SR_CTAID.X ;  /* 0x0000000000037919 */ /* 0x000e220000002500 */
[----:B------:R-:W-:-:S03]  /*5140*/  IMAD.MOV.U32 R9, RZ, RZ, 0x2 ;  /* 0x00000002ff097424 */ /* 0x000fc600078e00ff */
[----:B-----5:R-:W0:Y:S04]  /*5150*/  S2R R4, SR_TID.X ;  /* 0x0000000000047919 */ /* 0x020e280000002100 */
        /* <DEDUP_REMOVED lines=12> */
.L_x_3221:
[----:B------:R-:W0:Y:S02]  /*5220*/  LDS R6, [R3] ;  /* 0x0000000003067984 */ /* 0x000e240000000800 */
[----:B0-----:R-:W-:-:S10]  /*5230*/  HFMA2.MMA R7, R6, 1, 1, R14 ;  /* 0x3c003c0006077835 */ /* 0x001fd4000000000e */
[----:B------:R-:W0:Y:S02]  /*5240*/  ATOMS.CAST.SPIN R7, [R3], R6, R7 ;  /* 0x000000060307738d */ /* 0x000e240001800007 */
[----:B0-----:R-:W-:-:S13]  /*5250*/  ISETP.EQ.U32.AND P0, PT, R7, 0x1, PT ;  /* 0x000000010700780c */ /* 0x001fda0003f02070 */
[----:B------:R-:W-:Y:S05]  /*5260*/  @!P0 BRA `(.L_x_3221) ;  /* 0xffffffb000008947 */ /* 0x000fea000383ffff */
[----:B------:R-:W-:Y:S05]  /*5270*/  BRA `(.L_x_3219) ;  /* 0x0000003000007947 */ /* 0x000fea0003800000 */
.L_x_3220:
[----:B------:R-:W2:Y:S02]  /*5280*/  LD.E R3, [R4.64] ;  /* 0x0000000604037980 */ /* 0x000ea4000c101900 */
[----:B--2---:R-:W-:-:S05]  /*5290*/  IMAD.IADD R3, R14, 0x1, R3 ;  /* 0x000000010e037824 */ /* 0x004fca00078e0203 */
[----:B------:R0:W-:Y:S02]  /*52a0*/  ST.E [R4.64], R3 ;  /* 0x0000000304007985 */ /* 0x0001e4000c101906 */
.L_x_3219:
[----:B------:R-:W-:Y:S05]  /*52b0*/  BSYNC B0 ;  /* 0x0000000000007941 */ /* 0x000fea0003800000 */
.L_x_3218:
[----:B------:R-:W2:Y:S01]  /*52c0*/  ATOM.E.ADD.F16x2.RN.STRONG.GPU P0, RZ, [R4.64+0x4], R13 ;  /* 0x0000040d04ff798a */ /* 0x000ea2000810e9c6 */
[----:B------:R-:W-:Y:S01]  /*52d0*/  BSSY B0, `(.L_x_3222) ;  /* 0x000000f000007945 */ /* 0x000fe20003800000 */
[----:B--2---:R-:W-:Y:S05]  /*52e0*/  @P0 BRA `(.L_x_3223) ;  /* 0x000000d000000947 */ /* 0x004fea0003800000 */
[----:B------:R-:W1:Y:S02]  /*52f0*/  QSPC.E.S P0, RZ, [R4+0x4] ;  /* 0x0000040004ff73aa */ /* 0x000e640000000500 */
[----:B-1----:R-:W-:Y:S05]  /*5300*/  @!P0 BRA `(.L_x_3224) ;  /* 0x0000008000008947 */ /* 0x002fea0003800000 */
[----:B0-----:R-:W-:-:S04]  /*5310*/  IADD3 R4, R4, 0x4, RZ ;  /* 0x0000000404047810 */ /* 0x001fc80007ffe0ff */
[----:B------:R-:W-:-:S05]  /*5320*/  LOP3.LUT R4, R4, 0xffffff, RZ, 0xc0, !PT ;  /* 0x00ffffff04047812 */ /* 0x000fca00078ec0ff */
.L_x_3225:
[----:B------:R-:W0:Y:S02]  /*5330*/  LDS R6, [R4] ;  /* 0x0000000004067984 */ /* 0x000e240000000800 */
[----:B0-----:R-:W-:-:S06]  /*5340*/  HADD2 R7, R6, R13 ;  /* 0x0000000d06077230 */ /* 0x001fcc0000000000 */
[----:B------:R-:W0:Y:S02]  /*5350*/  ATOMS.CAST.SPIN R7, [R4], R6, R7 ;  /* 0x000000060407738d */ /* 0x000e240001800007 */
[----:B0-----:R-:W-:-:S13]  /*5360*/  ISETP.EQ.U32.AND P0, PT, R7, 0x1, PT ;  /* 0x000000010700780c */ /* 0x001fda0003f02070 */
[----:B------:R-:W-:Y:S05]  /*5370*/  @!P0 BRA `(.L_x_3225) ;  /* 0xffffffb000008947 */ /* 0x000fea000383ffff */
[----:B------:R-:W-:Y:S05]  /*5380*/  BRA `(.L_x_3223) ;  /* 0x0000003000007947 */ /* 0x000fea0003800000 */
.L_x_3224:
[----:B0-----:R-:W2:Y:S02]  /*5390*/  LD.E R3, [R4.64+0x4] ;  /* 0x0000040604037980 */ /* 0x001ea4000c101900 */
[----:B--2---:R-:W-:-:S05]  /*53a0*/  IMAD.IADD R3, R13, 0x1, R3 ;  /* 0x000000010d037824 */ /* 0x004fca00078e0203 */
[----:B------:R0:W-:Y:S02]  /*53b0*/  ST.E [R4.64+0x4], R3 ;  /* 0x0000040304007985 */ /* 0x0001e4000c101906 */
.L_x_3223:
[----:B------:R-:W-:Y:S05]  /*53c0*/  BSYNC B0 ;  /* 0x0000000000007941 */ /* 0x000fea0003800000 */
.L_x_3222:
        /* <DEDUP_REMOVED lines=10> */
.L_x_3229:
[----:B------:R-:W0:Y:S02]  /*5470*/  LDS R4, [R0] ;  /* 0x0000000000047984 */ /* 0x000e240000000800 */
[----:B0-----:R-:W-:-:S10]  /*5480*/  HFMA2.MMA R5, R4, 1, 1, R19 ;  /* 0x3c003c0004057835 */ /* 0x001fd40000000013 */
[----:B------:R-:W0:Y:S02]  /*5490*/  ATOMS.CAST.SPIN R5, [R0], R4, R5 ;  /* 0x000000040005738d */ /* 0x000e240001800005 */
[----:B0-----:R-:W-:-:S13]  /*54a0*/  ISETP.EQ.U32.AND P0, PT, R5, 0x1, PT ;  /* 0x000000010500780c */ /* 0x001fda0003f02070 */
[----:B------:R-:W-:Y:S05]  /*54b0*/  @!P0 BRA `(.L_x_3229) ;  /* 0xffffffb000008947 */ /* 0x000fea000383ffff */
[----:B------:R-:W-:Y:S05]  /*54c0*/  BRA `(.L_x_3227) ;  /* 0x0000003000007947 */ /* 0x000fea0003800000 */
.L_x_3228:
[----:B------:R-:W2:Y:S02]  /*54d0*/  LD.E R0, [R2.64] ;  /* 0x0000000602007980 */ /* 0x000ea4000c101900 */
[----:B--2---:R-:W-:-:S05]  /*54e0*/  IMAD.IADD R5, R19, 0x1, R0 ;  /* 0x0000000113057824 */ /* 0x004fca00078e0200 */
[----:B------:R0:W-:Y:S02]  /*54f0*/  ST.E [R2.64], R5 ;  /* 0x0000000502007985 */ /* 0x0001e4000c101906 */
.L_x_3227:
[----:B------:R-:W-:Y:S05]  /*5500*/  BSYNC B0 ;  /* 0x0000000000007941 */ /* 0x000fea0003800000 */
.L_x_3226:
[----:B------:R-:W2:Y:S02]  /*5510*/  ATOM.E.ADD.F16x2.RN.STRONG.GPU P0, RZ, [R2.64+0x4], R12 ;  /* 0x0000040c02ff798a */ /* 0x000ea4000810e9c6 */
[----:B--2---:R-:W-:Y:S05]  /*5520*/  @P0 EXIT ;  /* 0x000000000000094d */ /* 0x004fea0003800000 */
[----:B------:R-:W1:Y:S02]  /*5530*/  QSPC.E.S P0, RZ, [R2+0x4] ;  /* 0x0000040002ff73aa */ /* 0x000e640000000500 */
[----:B-1----:R-:W-:Y:S05]  /*5540*/  @!P0 BRA `(.L_x_3230) ;  /* 0x0000008000008947 */ /* 0x002fea0003800000 */
[----:B0-----:R-:W-:-:S04]  /*5550*/  IADD3 R2, R2, 0x4, RZ ;  /* 0x0000000402027810 */ /* 0x001fc80007ffe0ff */
[----:B------:R-:W-:-:S05]  /*5560*/  LOP3.LUT R2, R2, 0xffffff, RZ, 0xc0, !PT ;  /* 0x00ffffff02027812 */ /* 0x000fca00078ec0ff */
.L_x_3231:
[----:B------:R-:W0:Y:S02]  /*5570*/  LDS R4, [R2] ;  /* 0x0000000002047984 */ /* 0x000e240000000800 */
[----:B0-----:R-:W-:-:S06]  /*5580*/  HADD2 R5, R4, R12 ;  /* 0x0000000c04057230 */ /* 0x001fcc0000000000 */
[----:B------:R-:W0:Y:S02]  /*5590*/  ATOMS.CAST.SPIN R5, [R2], R4, R5 ;  /* 0x000000040205738d */ /* 0x000e240001800005 */
[----:B0-----:R-:W-:-:S13]  /*55a0*/  ISETP.EQ.U32.AND P0, PT, R5, 0x1, PT ;  /* 0x000000010500780c */ /* 0x001fda0003f02070 */
[----:B------:R-:W-:Y:S05]  /*55b0*/  @!P0 BRA `(.L_x_3231) ;  /* 0xffffffb000008947 */ /* 0x000fea000383ffff */
[----:B------:R-:W-:Y:S05]  /*55c0*/  EXIT ;  /* 0x000000000000794d */ /* 0x000fea0003800000 */
.L_x_3230:
[----:B------:R-:W2:Y:S02]  /*55d0*/  LD.E R0, [R2.64+0x4] ;  /* 0x0000040602007980 */ /* 0x000ea4000c101900 */
[----:B0-2---:R-:W-:-:S05]  /*55e0*/  IMAD.IADD R5, R12, 0x1, R0 ;  /* 0x000000010c057824 */ /* 0x005fca00078e0200 */
[----:B------:R-:W-:Y:S01]  /*55f0*/  ST.E [R2.64+0x4], R5 ;  /* 0x0000040502007985 */ /* 0x000fe2000c101906 */
[----:B------:R-:W-:Y:S05]  /*5600*/  EXIT ;  /* 0x000000000000794d */ /* 0x000fea0003800000 */
.L_x_3232:
        /* <DEDUP_REMOVED lines=15> */
.L_x_3780:


//--------------------- .text._Z23gemm_half_q_half_kernelILi1ELi190ELb0ELb0ELi64EEvPK6__halfPKjS4_S2_PS0_iiiiPKtS7_iiiiiibS2_i --------------------------
	.section	.text._Z23gemm_half_q_half_kernelILi1ELi190ELb0ELb0ELi64EEvPK6__halfPKjS4_S2_PS0_iiiiPKtS7_iiiiiibS2_i,"ax",@progbits
	.sectioninfo	@"SHI_REGISTERS=56"
	.align	128
        .global         _Z23gemm_half_q_half_kernelILi1ELi190ELb0ELb0ELi64EEvPK6__halfPKjS4_S2_PS0_iiiiPKtS7_iiiiiibS2_i
        .type           _Z23gemm_half_q_half_kernelILi1ELi190ELb0ELb0ELi64EEvPK6__halfPKjS4_S2_PS0_iiiiPKtS7_iiiiiibS2_i,@function
        .size           _Z23gemm_half_q_half_kernelILi1ELi190ELb0ELb0ELi64EEvPK6__halfPKjS4_S2_PS0_iiiiPKtS7_iiiiiibS2_i,(.L_x_3781 - _Z23gemm_half_q_half_kernelILi1ELi190ELb0ELb0ELi64EEvPK6__halfPKjS4_S2_PS0_iiiiPKtS7_iiiiiibS2_i)
        .other          _Z23gemm_half_q_half_kernelILi1ELi190ELb0ELb0ELi64EEvPK6__halfPKjS4_S2_PS0_iiiiPKtS7_iiiiiibS2_i,@"STO_CUDA_ENTRY STV_DEFAULT"
_Z23gemm_half_q_half_kernelILi1ELi190ELb0ELb0ELi64EEvPK6__halfPKjS4_S2_PS0_iiiiPKtS7_iiiiiibS2_i:
.text._Z23gemm_half_q_half_kernelILi1ELi190ELb0ELb0ELi64EEvPK6__halfPKjS4_S2_PS0_iiiiPKtS7_iiiiiibS2_i:
[----:B------:R-:W-:Y:S02]  /*0000*/  IMAD.MOV.U32 R1, RZ, RZ, c[0x0][0x28] ;  /* 0x00000a00ff017624 */ /* 0x000fe400078e00ff */
[----:B------:R-:W0:Y:S01]  /*0010*/  S2R R6, SR_CTAID.Z ;  /* 0x0000000000067919 */ /* 0x000e220000002700 */
[----:B------:R-:W-:Y:S01]  /*0020*/  ULDC.64 UR6, c[0x0][0x118] ;  /* 0x0000460000067ab9 */ /* 0x000fe20000000a00 */
[----:B------:R-:W-:Y:S01]  /*0030*/  BSSY B0, `(.L_x_3233) ;  /* 0x0000024000007945 */ /* 0x000fe20003800000 */
[----:B------:R-:W-:Y:S01]  /*0040*/  IADD3 R1, R1, -0x10, RZ ;  /* 0xfffffff001017810 */ /* 0x000fe20007ffe0ff */
[----:B------:R-:W1:Y:S04]  /*0050*/  S2R R9, SR_TID.X ;  /* 0x0000000000097919 */ /* 0x000e680000002100 */
[----:B------:R-:W1:Y:S04]  /*0060*/  S2R R0, SR_CTAID.X ;  /* 0x0000000000007919 */ /* 0x000e680000002500 */
[----:B------:R-:W2:Y:S01]  /*0070*/  S2R R13, SR_CTAID.Y ;  /* 0x00000000000d7919 */ /* 0x000ea20000002600 */
[----:B0-----:R-:W-:-:S05]  /*0080*/  IMAD.SHL.U32 R32, R6, 0x40, RZ ;  /* 0x0000004006207824 */ /* 0x001fca00078e00ff */
[----:B------:R-:W-:Y:S01]  /*0090*/  IADD3 R7, R32, 0x40, RZ ;  /* 0x0000004020077810 */ /* 0x000fe20007ffe0ff */
[----:B-1----:R-:W-:-:S03]  /*00a0*/  IMAD R8, R0, 0x40, R9 ;  /* 0x0000004000087824 */ /* 0x002fc600078e0209 */
[----:B------:R-:W-:Y:S01]  /*00b0*/  IMNMX R7, R7, c[0x0][0x190], PT ;  /* 0x0000640007077a17 */ /* 0x000fe20003800200 */
[----:B------:R-:W-:Y:S01]  /*00c0*/  IMAD.IADD R0, R32, 0x1, R9 ;  /* 0x0000000120007824 */ /* 0x000fe200078e0209 */
[----:B--2---:R-:W-:Y:S01]  /*00d0*/  ISETP.GE.AND P1, PT, R13, c[0x0][0x188], PT ;  /* 0x000062000d007a0c */ /* 0x004fe20003f26270 */
[----:B------:R-:W-:-:S03]  /*00e0*/  IMAD.SHL.U32 R8, R8, 0x4, RZ ;  /* 0x0000000408087824 */ /* 0x000fc600078e00ff */
[----:B------:R-:W-:Y:S02]  /*00f0*/  ISETP.GE.OR P0, PT, R0, R7, P1 ;  /* 0x000000070000720c */ /* 0x000fe40000f06670 */
[----:B------:R-:W-:-:S11]  /*0100*/  ISETP.GE.AND P2, PT, R8, c[0x0][0x18c], PT ;  /* 0x0000630008007a0c */ /* 0x000fd60003f46270 */
[----:B------:R-:W-:Y:S05]  /*0110*/  @P0 BRA `(.L_x_3234) ;  /* 0x0000015000000947 */ /* 0x000fea0003800000 */
[----:B------:R-:W-:Y:S02]  /*0120*/  ISETP.NE.U32.AND P0, PT, RZ, c[0x0][0x1a0], PT ;  /* 0x00006800ff007a0c */ /* 0x000fe40003f05070 */
[----:B------:R-:W-:Y:S02]  /*0130*/  SHF.R.S32.HI R11, RZ, 0x1f, R0 ;  /* 0x0000001fff0b7819 */ /* 0x000fe40000011400 */
[----:B------:R-:W-:-:S13]  /*0140*/  ISETP.NE.AND.EX P0, PT, RZ, c[0x0][0x1a4], PT, P0 ;  /* 0x00006900ff007a0c */ /* 0x000fda0003f05300 */
[----:B------:R-:W-:-:S04]  /*0150*/  @P0 LEA R2, P3, R0, c[0x0][0x1a0], 0x1 ;  /* 0x0000680000020a11 */ /* 0x000fc800078608ff */
[----:B------:R-:W-:-:S05]  /*0160*/  @P0 LEA.HI.X R3, R0, c[0x0][0x1a4], R11, 0x1, P3 ;  /* 0x0000690000030a11 */ /* 0x000fca00018f0c0b */
[----:B------:R-:W2:Y:S01]  /*0170*/  @P0 LDG.E.U16.CONSTANT R2, [R2.64] ;  /* 0x0000000602020981 */ /* 0x000ea2000c1e9500 */
[----:B------:R-:W-:-:S05]  /*0180*/  IMAD R5, R13, c[0x0][0x190], RZ ;  /* 0x000064000d057a24 */ /* 0x000fca00078e02ff */
[----:B------:R-:W-:Y:S02]  /*0190*/  SHF.R.S32.HI R4, RZ, 0x1f, R5 ;  /* 0x0000001fff047819 */ /* 0x000fe40000011405 */
[----:B------:R-:W-:-:S05]  /*01a0*/  @!P0 IADD3 R0, P4, R0, R5, RZ ;  /* 0x0000000500008210 */ /* 0x000fca0007f9e0ff */
[----:B------:R-:W-:Y:S01]  /*01b0*/  @!P0 IMAD.X R11, R11, 0x1, R4, P4 ;  /* 0x000000010b0b8824 */ /* 0x000fe200020e0604 */
[----:B------:R-:W-:-:S04]  /*01c0*/  @!P0 LEA R10, P4, R0, c[0x0][0x160], 0x1 ;  /* 0x00005800000a8a11 */ /* 0x000fc800078808ff */
[----:B------:R-:W-:-:S06]  /*01d0*/  @!P0 LEA.HI.X R11, R0, c[0x0][0x164], R11, 0x1, P4 ;  /* 0x00005900000b8a11 */ /* 0x000fcc00020f0c0b */
[----:B------:R-:W3:Y:S01]  /*01e0*/  @!P0 LDG.E.U16.CONSTANT R11, [R10.64] ;  /* 0x000000060a0b8981 */ /* 0x000ee2000c1e9500 */
[----:B--2---:R-:W-:-:S05]  /*01f0*/  @P0 IADD3 R5, P3, R5, R2, RZ ;  /* 0x0000000205050210 */ /* 0x004fca0007f7e0ff */
[----:B------:R-:W-:Y:S01]  /*0200*/  @P0 IMAD.X R12, RZ, RZ, R4, P3 ;  /* 0x000000ffff0c0224 */ /* 0x000fe200018e0604 */
[----:B------:R-:W-:-:S04]  /*0210*/  @P0 LEA R4, P3, R5, c[0x0][0x160], 0x1 ;  /* 0x0000580005040a11 */ /* 0x000fc800078608ff */
[----:B------:R-:W-:-:S06]  /*0220*/  @P0 LEA.HI.X R5, R5, c[0x0][0x164], R12, 0x1, P3 ;  /* 0x0000590005050a11 */ /* 0x000fcc00018f0c0c */
[----:B------:R-:W2:Y:S01]  /*0230*/  @P0 LDG.E.U16.CONSTANT R5, [R4.64] ;  /* 0x0000000604050981 */ /* 0x000ea2000c1e9500 */
[----:B------:R-:W-:-:S05]  /*0240*/  IMAD.SHL.U32 R0, R9, 0x2, RZ ;  /* 0x0000000209007824 */ /* 0x000fca00078e00ff */
[----:B--2---:R0:W-:Y:S04]  /*0250*/  @P0 STS.U16 [R0], R5 ;  /* 0x0000000500000388 */ /* 0x0041e80000000400 */
[----:B---3--:R0:W-:Y:S02]  /*0260*/  @!P0 STS.U16 [R0], R11 ;  /* 0x0000000b00008388 */ /* 0x0081e40000000400 */
.L_x_3234:
[----:B------:R-:W-:Y:S05]  /*0270*/  BSYNC B0 ;  /* 0x0000000000007941 */ /* 0x000fea0003800000 */
.L_x_3233:
[----:B------:R-:W-:Y:S05]  /*0280*/  @P2 EXIT ;  /* 0x000000000000294d */ /* 0x000fea0003800000 */
[----:B0-----:R-:W0:Y:S01]  /*0290*/  LDC.S8 R0, c[0x0][0x1c0] ;  /* 0x00007000ff007b82 */ /* 0x001e220000000200 */
[----:B------:R-:W-:Y:S01]  /*02a0*/  ISETP.GE.AND P2, PT, R32, R7, PT ;  /* 0x000000072000720c */ /* 0x000fe20003f46270 */
[----:B------:R-:W-:Y:S01]  /*02b0*/  IMAD.SHL.U32 R11, R6, 0x80, RZ ;  /* 0x00000080060b7824 */ /* 0x000fe200078e00ff */
[----:B0-----:R-:W-:Y:S01]  /*02c0*/  ISETP.NE.AND P0, PT, R0, RZ, PT ;  /* 0x000000ff0000720c */ /* 0x001fe20003f05270 */
[----:B------:R-:W-:-:S03]  /*02d0*/  IMAD.MOV.U32 R0, RZ, RZ, 0x2 ;  /* 0x00000002ff007424 */ /* 0x000fc600078e00ff */
[----:B------:R-:W-:Y:S01]  /*02e0*/  ISETP.NE.OR P0, PT, R6, RZ, !P0 ;  /* 0x000000ff0600720c */ /* 0x000fe20004705670 */
[----:B------:R-:W-:-:S03]  /*02f0*/  IMAD.WIDE R10, R11, R0, c[0x0][0x198] ;  /* 0x000066000b0a7625 */ /* 0x000fc600078e0200 */
[----:B------:R-:W-:-:S13]  /*0300*/  ISETP.GE.OR P0, PT, R13, c[0x0][0x188], P0 ;  /* 0x000062000d007a0c */ /* 0x000fda0000706670 */
[----:B------:R-:W-:-:S04]  /*0310*/  @!P0 IMAD R3, R13, c[0x0][0x18c], R8 ;  /* 0x000063000d038a24 */ /* 0x000fc800078e0208 */
[----:B------:R-:W-:-:S05]  /*0320*/  @!P0 IMAD.WIDE R2, R3, R0, c[0x0][0x180] ;  /* 0x0000600003028625 */ /* 0x000fca00078e0200 */
[----:B------:R0:W-:Y:S04]  /*0330*/  @!P0 STG.E.64 [R2.64], RZ ;  /* 0x000000ff02008986 */ /* 0x0001e8000c101b06 */
[----:B------:R-:W-:Y:S06]  /*0340*/  BAR.SYNC.DEFER_BLOCKING 0x0 ;  /* 0x0000000000007b1d */ /* 0x000fec0000010000 */
[----:B------:R-:W-:Y:S05]  /*0350*/  @P2 BRA `(.L_x_3235) ;  /* 0x0000033000002947 */ /* 0x000fea0003800000 */
[----:B0-----:R0:W5:Y:S01]  /*0360*/  LDG.E.U16.CONSTANT R2, [R10.64] ;  /* 0x000000060a027981 */ /* 0x001162000c1e9500 */
[----:B------:R-:W-:Y:S01]  /*0370*/  SHF.R.S32.HI R3, RZ, 0x1f, R8 ;  /* 0x0000001fff037819 */ /* 0x000fe20000011408 */
[----:B------:R-:W-:-:S02]  /*0380*/  IMAD.SHL.U32 R5, R8, 0x4, RZ ;  /* 0x0000000408057824 */ /* 0x000fc400078e00ff */
[----:B------:R-:W-:Y:S01]  /*0390*/  IMAD.MOV.U32 R4, RZ, RZ, R32 ;  /* 0x000000ffff047224 */ /* 0x000fe200078e0020 */
[----:B------:R-:W-:Y:S01]  /*03a0*/  LEA.HI R6, R3, R8, RZ, 0x3 ;  /* 0x0000000803067211 */ /* 0x000fe200078f18ff */
[----:B------:R-:W-:Y:S01]  /*03b0*/  IMAD.MOV.U32 R3, RZ, RZ, RZ ;  /* 0x000000ffff037224 */ /* 0x000fe200078e00ff */
[----:B------:R-:W-:Y:S02]  /*03c0*/  LOP3.LUT R5, R5, 0x10, RZ, 0xc0, !PT ;  /* 0x0000001005057812 */ /* 0x000fe400078ec0ff */
[----:B------:R-:W-:Y:S02]  /*03d0*/  SHF.R.S32.HI R6, RZ, 0x3, R6 ;  /* 0x00000003ff067819 */ /* 0x000fe40000011406 */
.L_x_3236:
        /* <DEDUP_REMOVED lines=30> */
[----:B-1----:R-:W-:Y:S01]  /*05c0*/  IMAD R15, R9, R9, RZ ;  /* 0x00000009090f7224 */ /* 0x002fe200078e02ff */
[----:B------:R-:W-:Y:S01]  /*05d0*/  I2F.F16 R18, R18 ;  /* 0x0000001200127306 */ /* 0x000fe20000200c00 */
[C---:B------:R-:W-:Y:S01]  /*05e0*/  IMAD R9, R3.reuse, 0x8, R1 ;  /* 0x0000000803097824 */ /* 0x040fe200078e0201 */
[----:B------:R-:W-:-:S06]  /*05f0*/  IADD3 R3, R3, 0x1, RZ ;  /* 0x0000000103037810 */ /* 0x000fcc0007ffe0ff */
[----:B------:R-:W1:Y:S08]  /*0600*/  I2F.F16 R19, R19 ;  /* 0x0000001300137306 */ /* 0x000e700000200c00 */
[----:B------:R-:W-:Y:S08]  /*0610*/  I2F.F16 R16, R16 ;  /* 0x0000001000107306 */ /* 0x000ff00000200c00 */
[----:B------:R-:W2:Y:S01]  /*0620*/  I2F.F16 R15, R15 ;  /* 0x0000000f000f7306 */ /* 0x000ea20000200c00 */
[----:B-1----:R-:W-:-:S05]  /*0630*/  PRMT R19, R18, 0x5410, R19 ;  /* 0x0000541012137816 */ /* 0x002fca0000000013 */
[----:B---3--:R-:W-:Y:S01]  /*0640*/  HMUL2 R12, R19, R14.H0_H0 ;  /* 0x2000000e130c7232 */ /* 0x008fe20000000000 */
[----:B--2---:R-:W-:-:S05]  /*0650*/  PRMT R13, R15, 0x5410, R16 ;  /* 0x000054100f0d7816 */ /* 0x004fca0000000010 */
[----:B------:R-:W-:-:S05]  /*0660*/  HMUL2 R13, R13, R14.H0_H0 ;  /* 0x2000000e0d0d7232 */ /* 0x000fca0000000000 */
[----:B------:R1:W-:Y:S01]  /*0670*/  STL.64 [R9], R12 ;  /* 0x0000000c09007387 */ /* 0x0003e20000100a00 */
[----:B------:R-:W-:Y:S05]  /*0680*/  @!P0 BRA `(.L_x_3236) ;  /* 0xfffffd5000008947 */ /* 0x000fea000383ffff */
.L_x_3235:
[----:B01----:R-:W2:Y:S04]  /*0690*/  LDL.64 R12, [R1] ;  /* 0x00000000010c7983 */ /* 0x003ea80000100a00 */
[----:B------:R0:W3:Y:S01]  /*06a0*/  LDG.E.U16.CONSTANT R3, [R10.64+0x2] ;  /* 0x000002060a037981 */ /* 0x0000e2000c1e9500 */
[C---:B------:R-:W-:Y:S01]  /*06b0*/  ISETP.GT.AND P0, PT, R32.reuse, c[0x0][0x1a8], PT ;  /* 0x00006a0020007a0c */ /* 0x040fe20003f04270 */
[----:B------:R-:W-:Y:S01]  /*06c0*/  UMOV UR4, URZ ;  /* 0x0000003f00047c82 */ /* 0x000fe20008000000 */
[C---:B------:R-:W-:Y:S02]  /*06d0*/  ISETP.GT.AND P2, PT, R32.reuse, c[0x0][0x1ac], PT ;  /* 0x00006b0020007a0c */ /* 0x040fe40003f44270 */
[----:B------:R-:W-:-:S02]  /*06e0*/  IMNMX R2, R32, c[0x0][0x1a8], PT ;  /* 0x00006a0020027a17 */ /* 0x000fc40003800200 */
[C---:B------:R-:W-:Y:S02]  /*06f0*/  ISETP.GT.AND P3, PT, R32.reuse, c[0x0][0x1b0], PT ;  /* 0x00006c0020007a0c */ /* 0x040fe40003f64270 */
[----:B------:R-:W-:Y:S02]  /*0700*/  SHF.R.S32.HI R5, RZ, 0x1f, R2 ;  /* 0x0000001fff057819 */ /* 0x000fe40000011402 */
[C---:B------:R-:W-:Y:S02]  /*0710*/  ISETP.GT.AND P4, PT, R32.reuse, c[0x0][0x1b4], PT ;  /* 0x00006d0020007a0c */ /* 0x040fe40003f84270 */
[C---:B------:R-:W-:Y:S02]  /*0720*/  ISETP.GT.AND P5, PT, R32.reuse, c[0x0][0x1b8], PT ;  /* 0x00006e0020007a0c */ /* 0x040fe40003fa4270 */
[----:B------:R-:W-:Y:S02]  /*0730*/  @P0 IMNMX R0, R32, c[0x0][0x1ac], PT ;  /* 0x00006b0020000a17 */ /* 0x000fe40003800200 */
[----:B------:R-:W-:-:S02]  /*0740*/  LEA.HI R14, R5, R2, RZ, 0x5 ;  /* 0x00000002050e7211 */ /* 0x000fc400078f28ff */
[----:B------:R-:W-:Y:S02]  /*0750*/  @P2 IMNMX R2, R32, c[0x0][0x1b0], PT ;  /* 0x00006c0020022a17 */ /* 0x000fe40003800200 */
[----:B------:R-:W-:Y:S02]  /*0760*/  @P0 IADD3 R0, R0, -c[0x0][0x1a8], RZ ;  /* 0x80006a0000000a10 */ /* 0x000fe40007ffe0ff */
[----:B------:R-:W-:Y:S02]  /*0770*/  @P2 IADD3 R2, R2, -c[0x0][0x1ac], RZ ;  /* 0x80006b0002022a10 */ /* 0x000fe40007ffe0ff */
[----:B------:R-:W-:Y:S02]  /*0780*/  @P0 SHF.R.S32.HI R5, RZ, 0x1f, R0 ;  /* 0x0000001fff050819 */ /* 0x000fe40000011400 */
[----:B------:R-:W-:Y:S02]  /*0790*/  @P3 IMNMX R4, R32, c[0x0][0x1b4], PT ;  /* 0x00006d0020043a17 */ /* 0x000fe40003800200 */
[----:B------:R-:W-:-:S02]  /*07a0*/  @P2 SHF.R.S32.HI R9, RZ, 0x1f, R2 ;  /* 0x0000001fff092819 */ /* 0x000fc40000011402 */
[----:B------:R-:W-:Y:S02]  /*07b0*/  @P0 LEA.HI R5, R5, R0, RZ, 0x5 ;  /* 0x0000000005050211 */ /* 0x000fe400078f28ff */
[----:B------:R-:W-:Y:S02]  /*07c0*/  @P4 IMNMX R6, R32, c[0x0][0x1b8], PT ;  /* 0x00006e0020064a17 */ /* 0x000fe40003800200 */
[----:B------:R-:W-:Y:S02]  /*07d0*/  @P3 IADD3 R4, R4, -c[0x0][0x1b0], RZ ;  /* 0x80006c0004043a10 */ /* 0x000fe40007ffe0ff */
[----:B------:R-:W-:Y:S02]  /*07e0*/  @P5 IMNMX R0, R32, c[0x0][0x1bc], PT ;  /* 0x00006f0020005a17 */ /* 0x000fe40003800200 */
[----:B------:R-:W-:Y:S01]  /*07f0*/  @P2 LEA.HI R9, R9, R2, RZ, 0x5 ;  /* 0x0000000209092211 */ /* 0x000fe200078f28ff */
[----:B------:R-:W-:Y:S01]  /*0800*/  IMAD.MOV.U32 R2, RZ, RZ, RZ ;  /* 0x000000ffff027224 */ /* 0x000fe200078e00ff */
[----:B------:R-:W-:-:S02]  /*0810*/  @P4 IADD3 R6, R6, -c[0x0][0x1b4], RZ ;  /* 0x80006d0006064a10 */ /* 0x000fc40007ffe0ff */
[----:B0-----:R-:W-:Y:S02]  /*0820*/  @P3 SHF.R.S32.HI R11, RZ, 0x1f, R4 ;  /* 0x0000001fff0b3819 */ /* 0x001fe40000011404 */
[----:B------:R-:W-:Y:S01]  /*0830*/  @P5 IADD3 R10, R0, -c[0x0][0x1b8], RZ ;  /* 0x80006e00000a5a10 */ /* 0x000fe20007ffe0ff */
[----:B------:R-:W-:Y:S01]  /*0840*/  IMAD.MOV.U32 R0, RZ, RZ, RZ ;  /* 0x000000ffff007224 */ /* 0x000fe200078e00ff */
[----:B------:R-:W-:Y:S02]  /*0850*/  @P2 SHF.R.S32.HI R9, RZ, 0x5, R9 ;  /* 0x00000005ff092819 */ /* 0x000fe40000011409 */
[----:B------:R-:W-:Y:S02]  /*0860*/  @P4 SHF.R.S32.HI R15, RZ, 0x1f, R6 ;  /* 0x0000001fff0f4819 */ /* 0x000fe40000011406 */
[----:B------:R-:W-:Y:S01]  /*0870*/  @P3 LEA.HI R4, R11, R4, RZ, 0x5 ;  /* 0x000000040b043211 */ /* 0x000fe200078f28ff */
[----:B------:R-:W-:Y:S01]  /*0880*/  @P2 IMAD R0, R9, 0x5, RZ ;  /* 0x0000000509002824 */ /* 0x000fe200078e02ff */
[----:B------:R-:W-:Y:S01]  /*0890*/  @P5 SHF.R.S32.HI R17, RZ, 0x1f, R10 ;  /* 0x0000001fff115819 */ /* 0x000fe2000001140a */
[----:B------:R-:W-:Y:S01]  /*08a0*/  IMAD.MOV.U32 R11, RZ, RZ, RZ ;  /* 0x000000ffff0b7224 */ /* 0x000fe200078e00ff */
[----:B------:R-:W-:-:S02]  /*08b0*/  @P0 SHF.R.S32.HI R5, RZ, 0x5, R5 ;  /* 0x00000005ff050819 */ /* 0x000fc40000011405 */
[----:B------:R-:W-:Y:S01]  /*08c0*/  @P4 LEA.HI R15, R15, R6, RZ, 0x5 ;  /* 0x000000060f0f4211 */ /* 0x000fe200078f28ff */
[----:B------:R-:W-:Y:S01]  /*08d0*/  IMAD.MOV.U32 R6, RZ, RZ, RZ ;  /* 0x000000ffff067224 */ /* 0x000fe200078e00ff */
[----:B------:R-:W-:Y:S01]  /*08e0*/  @P3 SHF.R.S32.HI R4, RZ, 0x5, R4 ;  /* 0x00000005ff043819 */ /* 0x000fe20000011404 */
[----:B------:R-:W-:Y:S01]  /*08f0*/  @P0 IMAD R2, R5, 0x6, RZ ;  /* 0x0000000605020824 */ /* 0x000fe200078e02ff */
[----:B------:R-:W-:Y:S02]  /*0900*/  @P5 LEA.HI R17, R17, R10, RZ, 0x5 ;  /* 0x0000000a11115211 */ /* 0x000fe400078f28ff */
[----:B------:R-:W-:Y:S01]  /*0910*/  SHF.R.S32.HI R9, RZ, 0x5, R14 ;  /* 0x00000005ff097819 */ /* 0x000fe2000001140e */
[----:B------:R-:W-:Y:S01]  /*0920*/  @P3 IMAD.SHL.U32 R11, R4, 0x4, RZ ;  /* 0x00000004040b3824 */ /* 0x000fe200078e00ff */
[----:B------:R-:W-:Y:S01]  /*0930*/  @P4 SHF.R.S32.HI R15, RZ, 0x5, R15 ;  /* 0x00000005ff0f4819 */ /* 0x000fe2000001140f */
[----:B------:R-:W-:Y:S01]  /*0940*/  CS2R R4, SRZ ;  /* 0x0000000000047805 */ /* 0x000fe2000001ff00 */
[----:B------:R-:W-:Y:S01]  /*0950*/  @P5 SHF.R.S32.HI R17, RZ, 0x5, R17 ;  /* 0x00000005ff115819 */ /* 0x000fe20000011411 */
[----:B------:R-:W-:Y:S01]  /*0960*/  IMAD R2, R9, 0x8, R2 ;  /* 0x0000000809027824 */ /* 0x000fe200078e0202 */
[----:B------:R-:W-:Y:S01]  /*0970*/  SHF.R.S32.HI R9, RZ, 0x1f, R8 ;  /* 0x0000001fff097819 */ /* 0x000fe20000011408 */
[----:B------:R-:W-:-:S02]  /*0980*/  @P4 IMAD R4, R15, 0x3, RZ ;  /* 0x000000030f044824 */ /* 0x000fc400078e02ff */
[----:B------:R-:W-:Y:S01]  /*0990*/  @P5 IMAD.SHL.U32 R5, R17, 0x2, RZ ;  /* 0x0000000211055824 */ /* 0x000fe200078e00ff */
[----:B------:R-:W-:-:S04]  /*09a0*/  IADD3 R0, R11, R2, R0 ;  /* 0x000000020b007210 */ /* 0x000fc80007ffe000 */
[----:B------:R-:W-:Y:S02]  /*09b0*/  IADD3 R0, R5, R0, R4 ;  /* 0x0000000005007210 */ /* 0x000fe40007ffe004 */
[----:B------:R-:W-:Y:S02]  /*09c0*/  PRMT R5, RZ, 0x5410, RZ ;  /* 0x00005410ff057816 */ /* 0x000fe400000000ff */
[----:B------:R-:W-:Y:S01]  /*09d0*/  PRMT R4, RZ, 0x5410, RZ ;  /* 0x00005410ff047816 */ /* 0x000fe200000000ff */
        /* <DEDUP_REMOVED lines=16> */
[----:B------:R-:W-:Y:S02]  /*0ae0*/  PRMT R4, RZ, 0x5410, RZ ;  /* 0x00005410ff047816 */ /* 0x000fe400000000ff */
[----:B------:R-:W-:Y:S02]  /*0af0*/  LEA R36, P3, R8, c[0x0][0x168], 0x2 ;  /* 0x00005a0008247a11 */ /* 0x000fe400078610ff */
[----:B------:R-:W-:Y:S01]  /*0b00*/  IADD3.X R9, R9, UR4, R10, P0, P2 ;  /* 0x0000000409097c10 */ /* 0x000fe200087e440a */
[----:B------:R-:W-:Y:S01]  /*0b10*/  UMOV UR4, URZ ;  /* 0x0000003f00047c82 */ /* 0x000fe20008000000 */
[----:B------:R-:W-:-:S02]  /*0b20*/  PRMT R5, RZ, 0x5410, RZ ;  /* 0x00005410ff057816 */ /* 0x000fc400000000ff */
[----:B------:R-:W-:Y:S02]  /*0b30*/  LEA.HI.X R37, R8, c[0x0][0x16c], R9, 0x2, P3 ;  /* 0x00005b0008257a11 */ /* 0x000fe400018f1409 */
.L_x_3242:
[----:B------:R-:W-:Y:S01]  /*0b40*/  ISETP.NE.AND P0, PT, R32, R3, PT ;  /* 0x000000032000720c */ /* 0x000fe20003f05270 */
[----:B------:R-:W-:Y:S02]  /*0b50*/  IMAD.MOV.U32 R29, RZ, RZ, c[0x0][0x18c] ;  /* 0x00006300ff1d7624 */ /* 0x000fe400078e00ff */
[----:B------:R-:W-:Y:S02]  /*0b60*/  IMAD.MOV.U32 R16, RZ, RZ, R26 ;  /* 0x000000ffff107224 */ /* 0x000fe400078e001a */
[----:B------:R-:W-:-:S04]  /*0b70*/  IMAD.MOV.U32 R17, RZ, RZ, R27 ;  /* 0x000000ffff117224 */ /* 0x000fc800078e001b */
[----:B0-----:R-:W-:-:S04]  /*0b80*/  IMAD.WIDE R34, R29, 0x8, R16 ;  /* 0x000000081d227825 */ /* 0x001fc800078e0210 */
[----:B------:R-:W-:Y:S01]  /*0b90*/  @!P0 IADD3 R6, R6, 0x1, RZ ;  /* 0x0000000106068810 */ /* 0x000fe20007ffe0ff */
[----:B------:R-:W-:Y:S02]  /*0ba0*/  @!P0 IMAD.SHL.U32 R20, R32, 0x2, RZ ;  /* 0x0000000220148824 */ /* 0x000fe400078e00ff */
[----:B------:R-:W-:-:S04]  /*0bb0*/  IMAD.WIDE R12, R29, 0x8, R34 ;  /* 0x000000081d0c7825 */ /* 0x000fc800078e0222 */
[----:B------:R-:W-:Y:S02]  /*0bc0*/  @!P0 IMAD R18, R6, 0x8, R1 ;  /* 0x0000000806128824 */ /* 0x000fe400078e0201 */
[----:B------:R-:W-:-:S04]  /*0bd0*/  @!P0 IMAD.MOV.U32 R21, RZ, RZ, 0x2 ;  /* 0x00000002ff158424 */ /* 0x000fc800078e00ff */
[----:B------:R-:W2:Y:S01]  /*0be0*/  @!P0 LDL.64 R18, [R18] ;  /* 0x0000000012128983 */ /* 0x000ea20000100a00 */
[----:B------:R-:W-:-:S04]  /*0bf0*/  @!P0 IMAD.WIDE R20, R20, R21, c[0x0][0x198] ;  /* 0x0000660014148625 */ /* 0x000fc800078e0215 */
[----:B------:R-:W-:Y:S01]  /*0c00*/  IMAD.WIDE R24, R29, 0x8, R12 ;  /* 0x000000081d187825 */ /* 0x000fe200078e020c */
[----:B------:R0:W5:Y:S04]  /*0c10*/  @!P0 LDG.E.U16.CONSTANT R31, [R20.64+0x2] ;  /* 0x00000206141f8981 */ /* 0x000168000c1e9500 */
[----:B------:R-:W5:Y:S04]  /*0c20*/  LDG.E.128.CONSTANT R12, [R12.64] ;  /* 0x000000060c0c7981 */ /* 0x000f68000c1e9d00 */
[----:B------:R0:W5:Y:S01]  /*0c30*/  LDG.E.128.CONSTANT R8, [R24.64] ;  /* 0x0000000618087981 */ /* 0x000162000c1e9d00 */
[----:B------:R-:W-:-:S02]  /*0c40*/  IMAD.MOV.U32 R26, RZ, RZ, R36 ;  /* 0x000000ffff1a7224 */ /* 0x000fc400078e0024 */
[----:B------:R-:W-:Y:S01]  /*0c50*/  IMAD.MOV.U32 R27, RZ, RZ, R37 ;  /* 0x000000ffff1b7224 */ /* 0x000fe200078e0025 */
[----:B--2---:R-:W-:Y:S02]  /*0c60*/  @!P0 PRMT R2, R18, 0x7610, R2 ;  /* 0x0000761012028816 */ /* 0x004fe40000000002 */
[----:B------:R-:W-:Y:S02]  /*0c70*/  @!P0 PRMT R0, R19, 0x7610, R0 ;  /* 0x0000761013008816 */ /* 0x000fe40000000000 */
[----:B------:R-:W-:Y:S02]  /*0c80*/  @!P0 PRMT R2, R2, 0x7610, R18 ;  /* 0x0000761002028816 */ /* 0x000fe40000000012 */
[----:B------:R-:W-:Y:S01]  /*0c90*/  @!P0 PRMT R0, R0, 0x7610, R19 ;  /* 0x0000761000008816 */ /* 0x000fe20000000013 */
[----:B------:R-:W-:Y:S05]  /*0ca0*/  @P1 BRA `(.L_x_3238) ;  /* 0x00000c4000001947 */ /* 0x000fea0003800000 */
[----:B0-----:R-:W2:Y:S04]  /*0cb0*/  LDG.E.128.CONSTANT R16, [R16.64] ;  /* 0x0000000610107981 */ /* 0x001ea8000c1e9d00 */
[----:B------:R-:W3:Y:S04]  /*0cc0*/  LDG.E.128.CONSTANT R20, [R26.64] ;  /* 0x000000061a147981 */ /* 0x000ee8000c1e9d00 */
[----:B------:R-:W0:Y:S01]  /*0cd0*/  LDS.64 R36, [UR4] ;  /* 0x00000004ff247984 */ /* 0x000e220008000a00 */
[----:B--2---:R-:W-:-:S02]  /*0ce0*/  LOP3.LUT R38, R17, 0xff, RZ, 0xc0, !PT ;  /* 0x000000ff11267812 */ /* 0x004fc400078ec0ff */
[----:B------:R-:W-:Y:S02]  /*0cf0*/  SHF.R.U32.HI R45, RZ, 0x8, R18 ;  /* 0x00000008ff2d7819 */ /* 0x000fe40000011612 */
[----:B------:R-:W-:Y:S02]  /*0d00*/  IADD3 R40, R38, -0x80, RZ ;  /* 0xffffff8026287810 */ /* 0x000fe40007ffe0ff */
[----:B------:R-:W-:Y:S02]  /*0d10*/  LOP3.LUT R38, R18, 0xff, RZ, 0xc0, !PT ;  /* 0x000000ff12267812 */ /* 0x000fe400078ec0ff */
[----:B------:R-:W-:Y:S02]  /*0d20*/  LOP3.LUT R39, R19, 0xff, RZ, 0xc0, !PT ;  /* 0x000000ff13277812 */ /* 0x000fe400078ec0ff */
[----:B------:R-:W1:Y:S01]  /*0d30*/  I2F.F16 R40, R40 ;  /* 0x0000002800287306 */ /* 0x000e620000200c00 */
[----:B------:R-:W-:Y:S02]  /*0d40*/  IADD3 R42, R38, -0x80, RZ ;  /* 0xffffff80262a7810 */ /* 0x000fe40007ffe0ff */
[----:B------:R-:W-:-:S02]  /*0d50*/  SHF.R.U32.HI R38, RZ, 0x8, R16 ;  /* 0x00000008ff267819 */ /* 0x000fc40000011610 */
[----:B------:R-:W-:Y:S02]  /*0d60*/  SHF.R.U32.HI R44, RZ, 0x8, R17 ;  /* 0x00000008ff2c7819 */ /* 0x000fe40000011611 */
[----:B------:R-:W-:Y:S01]  /*0d70*/  LOP3.LUT R45, R45, 0xff, RZ, 0xc0, !PT ;  /* 0x000000ff2d2d7812 */ /* 0x000fe200078ec0ff */
[----:B------:R-:W2:Y:S01]  /*0d80*/  I2F.F16 R42, R42 ;  /* 0x0000002a002a7306 */ /* 0x000ea20000200c00 */
[----:B------:R-:W-:Y:S02]  /*0d90*/  IADD3 R43, R39, -0x80, RZ ;  /* 0xffffff80272b7810 */ /* 0x000fe40007ffe0ff */
[----:B------:R-:W-:Y:S02]  /*0da0*/  LOP3.LUT R38, R38, 0xff, RZ, 0xc0, !PT ;  /* 0x000000ff26267812 */ /* 0x000fe400078ec0ff */
[----:B------:R-:W-:Y:S02]  /*0db0*/  LOP3.LUT R44, R44, 0xff, RZ, 0xc0, !PT ;  /* 0x000000ff2c2c7812 */ /* 0x000fe400078ec0ff */
[----:B------:R-:W-:Y:S01]  /*0dc0*/  IADD3 R47, R45, -0x80, RZ ;  /* 0xffffff802d2f7810 */ /* 0x000fe20007ffe0ff */
[----:B------:R-:W4:Y:S01]  /*0dd0*/  I2F.F16 R43, R43 ;  /* 0x0000002b002b7306 */ /* 0x000f220000200c00 */
[----:B------:R-:W-:Y:S01]  /*0de0*/  IADD3 R39, R38, -0x80, RZ ;  /* 0xffffff8026277810 */ /* 0x000fe20007ffe0ff */
[----:B0-----:R-:W-:Y:S01]  /*0df0*/  HADD2.F32 R45, -RZ, R36.H0_H0 ;  /* 0x20000024ff2d7230 */ /* 0x001fe20000004100 */
[----:B------:R-:W-:Y:S01]  /*0e00*/  IADD3 R38, R44, -0x80, RZ ;  /* 0xffffff802c267810 */ /* 0x000fe20007ffe0ff */
[----:B-1----:R-:W-:Y:S01]  /*0e10*/  HADD2.F32 R44, -RZ, R40.H0_H0 ;  /* 0x20000028ff2c7230 */ /* 0x002fe20000004100 */
[----:B------:R-:W-:-:S02]  /*0e20*/  LOP3.LUT R28, R16, 0xff, RZ, 0xc0, !PT ;  /* 0x000000ff101c7812 */ /* 0x000fc400078ec0ff */
[----:B------:R-:W-:Y:S01]  /*0e30*/  LEA.HI R41, R16, 0xffffff80, RZ, 0x8 ;  /* 0xffffff8010297811 */ /* 0x000fe200078f40ff */
[----:B------:R-:W0:Y:S01]  /*0e40*/  I2F.F16 R40, R47 ;  /* 0x0000002f00287306 */ /* 0x000e220000200c00 */
[----:B--2---:R-:W-:Y:S01]  /*0e50*/  HADD2.F32 R42, -RZ, R42.H0_H0 ;  /* 0x2000002aff2a7230 */ /* 0x004fe20000004100 */
[----:B------:R-:W-:Y:S01]  /*0e60*/  IADD3 R28, R28, -0x80, RZ ;  /* 0xffffff801c1c7810 */ /* 0x000fe20007ffe0ff */
[----:B------:R-:W-:Y:S01]  /*0e70*/  FFMA.FTZ R44, R45, R44, RZ ;  /* 0x0000002c2d2c7223 */ /* 0x000fe200000100ff */
[----:B------:R-:W-:Y:S02]  /*0e80*/  LEA.HI R33, R17, 0xffffff80, RZ, 0x8 ;  /* 0xffffff8011217811 */ /* 0x000fe400078f40ff */
[----:B------:R-:W-:Y:S01]  /*0e90*/  FFMA.FTZ R46, R45, R42, RZ ;  /* 0x0000002a2d2e7223 */ /* 0x000fe200000100ff */
[----:B------:R-:W-:Y:S01]  /*0ea0*/  SHF.R.U32.HI R16, RZ, 0x10, R16 ;  /* 0x00000010ff107819 */ /* 0x000fe20000011610 */
[----:B----4-:R-:W-:Y:S01]  /*0eb0*/  HADD2.F32 R50, -RZ, R43.H0_H0 ;  /* 0x2000002bff327230 */ /* 0x010fe20000004100 */
[----:B------:R-:W1:Y:S01]  /*0ec0*/  I2F.F16 R28, R28 ;  /* 0x0000001c001c7306 */ /* 0x000e620000200c00 */
[----:B------:R-:W-:Y:S01]  /*0ed0*/  HADD2.F32 R43, -RZ, R36.H1_H1 ;  /* 0x30000024ff2b7230 */ /* 0x000fe20000004100 */
[----:B------:R-:W-:-:S02]  /*0ee0*/  SHF.R.U32.HI R17, RZ, 0x10, R17 ;  /* 0x00000010ff117819 */ /* 0x000fc40000011611 */
[----:B------:R-:W-:Y:S01]  /*0ef0*/  LOP3.LUT R16, R16, 0xff, RZ, 0xc0, !PT ;  /* 0x000000ff10107812 */ /* 0x000fe200078ec0ff */
[----:B------:R-:W-:Y:S01]  /*0f00*/  FFMA.FTZ R42, R45, R50, RZ ;  /* 0x000000322d2a7223 */ /* 0x000fe200000100ff */
[----:B------:R-:W-:Y:S01]  /*0f10*/  LOP3.LUT R17, R17, 0xff, RZ, 0xc0, !PT ;  /* 0x000000ff11117812 */ /* 0x000fe200078ec0ff */
[----:B0-----:R-:W-:Y:S01]  /*0f20*/  HADD2.F32 R40, -RZ, R40.H0_H0 ;  /* 0x20000028ff287230 */ /* 0x001fe20000004100 */
[----:B------:R-:W-:Y:S01]  /*0f30*/  LEA.HI R30, R18, 0xffffff80, RZ, 0x8 ;  /* 0xffffff80121e7811 */ /* 0x000fe200078f40ff */
[----:B------:R-:W0:Y:S01]  /*0f40*/  I2F.F16 R39, R39 ;  /* 0x0000002700277306 */ /* 0x000e220000200c00 */
[----:B------:R-:W-:Y:S02]  /*0f50*/  SHF.R.U32.HI R18, RZ, 0x10, R18 ;  /* 0x00000010ff127819 */ /* 0x000fe40000011612 */
[----:B------:R-:W-:Y:S01]  /*0f60*/  FFMA.FTZ R40, R43, R40, R46 ;  /* 0x000000282b287223 */ /* 0x000fe2000001002e */
[----:B------:R-:W-:Y:S02]  /*0f70*/  SHF.R.U32.HI R46, RZ, 0x8, R19 ;  /* 0x00000008ff2e7819 */ /* 0x000fe40000011613 */
[----:B------:R-:W-:Y:S01]  /*0f80*/  IADD3 R47, R16, -0x80, RZ ;  /* 0xffffff80102f7810 */ /* 0x000fe20007ffe0ff */
[----:B-1----:R-:W-:Y:S01]  /*0f90*/  HADD2.F32 R28, -RZ, R28.H0_H0 ;  /* 0x2000001cff1c7230 */ /* 0x002fe20000004100 */
[----:B------:R-:W-:Y:S01]  /*0fa0*/  LOP3.LUT R46, R46, 0xff, RZ, 0xc0, !PT ;  /* 0x000000ff2e2e7812 */ /* 0x000fe200078ec0ff */
[----:B------:R-:W1:Y:S01]  /*0fb0*/  I2F.F16 R38, R38 ;  /* 0x0000002600267306 */ /* 0x000e620000200c00 */
[----:B------:R-:W-:-:S02]  /*0fc0*/  IADD3 R16, R17, -0x80, RZ ;  /* 0xffffff8011107810 */ /* 0x000fc40007ffe0ff */
[----:B------:R-:W-:Y:S01]  /*0fd0*/  IADD3 R46, R46, -0x80, RZ ;  /* 0xffffff802e2e7810 */ /* 0x000fe20007ffe0ff */
[----:B------:R-:W-:Y:S01]  /*0fe0*/  FFMA.FTZ R48, R28, R45, RZ ;  /* 0x0000002d1c307223 */ /* 0x000fe200000100ff */
[----:B------:R-:W-:Y:S02]  /*0ff0*/  LOP3.LUT R18, R18, 0xff, RZ, 0xc0, !PT ;  /* 0x000000ff12127812 */ /* 0x000fe400078ec0ff */
[----:B------:R-:W-:Y:S01]  /*1000*/  LEA.HI R28, R19, 0xffffff80, RZ, 0x8 ;  /* 0xffffff80131c7811 */ /* 0x000fe200078f40ff */
[----:B------:R-:W2:Y:S01]  /*1010*/  I2F.F16 R47, R47 ;  /* 0x0000002f002f7306 */ /* 0x000ea20000200c00 */
[----:B------:R-:W-:Y:S01]  /*1020*/  IADD3 R17, R18, -0x80, RZ ;  /* 0xffffff8012117810 */ /* 0x000fe20007ffe0ff */
[----:B0-----:R-:W-:Y:S01]  /*1030*/  HADD2.F32 R45, -RZ, R39.H0_H0 ;  /* 0x20000027ff2d7230 */ /* 0x001fe20000004100 */
[----:B------:R-:W-:Y:S02]  /*1040*/  SHF.R.U32.HI R19, RZ, 0x10, R19 ;  /* 0x00000010ff137819 */ /* 0x000fe40000011613 */
[----:B---3--:R-:W-:-:S02]  /*1050*/  LOP3.LUT R18, R20, 0xff, RZ, 0xc0, !PT ;  /* 0x000000ff14127812 */ /* 0x008fc400078ec0ff */
[----:B------:R-:W-:Y:S01]  /*1060*/  LOP3.LUT R19, R19, 0xff, RZ, 0xc0, !PT ;  /* 0x000000ff13137812 */ /* 0x000fe200078ec0ff */
[----:B------:R-:W0:Y:S01]  /*1070*/  I2F.F16 R46, R46 ;  /* 0x0000002e002e7306 */ /* 0x000e220000200c00 */
[----:B-1----:R-:W-:Y:S01]  /*1080*/  HADD2.F32 R36, -RZ, R38.H0_H0 ;  /* 0x20000026ff247230 */ /* 0x002fe20000004100 */
[----:B------:R-:W-:Y:S01]  /*1090*/  FFMA.FTZ R45, R45, R43, R48 ;  /* 0x0000002b2d2d7223 */ /* 0x000fe20000010030 */
[----:B------:R-:W-:Y:S02]  /*10a0*/  IADD3 R48, R19, -0x80, RZ ;  /* 0xffffff8013307810 */ /* 0x000fe40007ffe0ff */
[----:B------:R-:W-:Y:S01]  /*10b0*/  IADD3 R18, R18, -0x80, RZ ;  /* 0xffffff8012127810 */ /* 0x000fe20007ffe0ff */
[----:B------:R-:W-:Y:S01]  /*10c0*/  FFMA.FTZ R44, R43, R36, R44 ;  /* 0x000000242b2c7223 */ /* 0x000fe2000001002c */
[----:B------:R-:W-:Y:S01]  /*10d0*/  LEA.HI R39, R20, 0xffffff80, RZ, 0x8 ;  /* 0xffffff8014277811 */ /* 0x000fe200078f40ff */
[----:B------:R-:W1:Y:S01]  /*10e0*/  I2F.F16 R16, R16 ;  /* 0x0000001000107306 */ /* 0x000e620000200c00 */
[----:B--2---:R-:W-:Y:S01]  /*10f0*/  HADD2.F32 R50, -RZ, R47.H0_H0 ;  /* 0x2000002fff327230 */ /* 0x004fe20000004100 */
[C---:B------:R-:W-:Y:S01]  /*1100*/  LOP3.LUT R19, R21.reuse, 0xff, RZ, 0xc0, !PT ;  /* 0x000000ff15137812 */ /* 0x040fe200078ec0ff */
[----:B------:R-:W-:Y:S01]  /*1110*/  HADD2.F32 R47, -RZ, R37.H0_H0 ;  /* 0x20000025ff2f7230 */ /* 0x000fe20000004100 */
[----:B------:R-:W-:-:S02]  /*1120*/  LEA.HI R38, R21, 0xffffff80, RZ, 0x8 ;  /* 0xffffff8015267811 */ /* 0x000fc400078f40ff */
[----:B------:R-:W-:Y:S02]  /*1130*/  IADD3 R19, R19, -0x80, RZ ;  /* 0xffffff8013137810 */ /* 0x000fe40007ffe0ff */
[----:B------:R-:W2:Y:S01]  /*1140*/  I2F.F16 R17, R17 ;  /* 0x0000001100117306 */ /* 0x000ea20000200c00 */
[----:B0-----:R-:W-:Y:S01]  /*1150*/  HADD2.F32 R46, -RZ, R46.H0_H0 ;  /* 0x2000002eff2e7230 */ /* 0x001fe20000004100 */
[----:B------:R-:W-:Y:S01]  /*1160*/  FFMA.FTZ R45, R50, R47, R45 ;  /* 0x0000002f322d7223 */ /* 0x000fe2000001002d */
[----:B------:R-:W-:-:S03]  /*1170*/  LEA.HI R36, R22, 0xffffff80, RZ, 0x8 ;  /* 0xffffff8016247811 */ /* 0x000fc600078f40ff */
[----:B------:R-:W-:Y:S01]  /*1180*/  FFMA.FTZ R46, R43, R46, R42 ;  /* 0x0000002e2b2e7223 */ /* 0x000fe2000001002a */
[----:B-1----:R-:W-:Y:S01]  /*1190*/  HADD2.F32 R16, -RZ, R16.H0_H0 ;  /* 0x20000010ff107230 */ /* 0x002fe20000004100 */
[----:B------:R0:W1:Y:S04]  /*11a0*/  I2F.F16 R42, R48 ;  /* 0x00000030002a7306 */ /* 0x0000680000200c00 */
[----:B------:R-:W-:Y:S01]  /*11b0*/  FFMA.FTZ R43, R47, R16, R44 ;  /* 0x000000102f2b7223 */ /* 0x000fe2000001002c */
[----:B------:R-:W-:Y:S01]  /*11c0*/  LOP3.LUT R16, R22, 0xff, RZ, 0xc0, !PT ;  /* 0x000000ff16107812 */ /* 0x000fe200078ec0ff */
[----:B--2---:R-:W-:Y:S02]  /*11d0*/  HADD2.F32 R17, -RZ, R17.H0_H0 ;  /* 0x20000011ff117230 */ /* 0x004fe40000004100 */
[----:B------:R-:W2:Y:S01]  /*11e0*/  I2F.F16 R41, R41 ;  /* 0x0000002900297306 */ /* 0x000ea20000200c00 */
[----:B0-----:R-:W-:-:S02]  /*11f0*/  IADD3 R48, R16, -0x80, RZ ;  /* 0xffffff8010307810 */ /* 0x001fc40007ffe0ff */
[----:B------:R-:W-:Y:S02]  /*1200*/  FFMA.FTZ R40, R47, R17, R40 ;  /* 0x000000112f287223 */ /* 0x000fe40000010028 */
[----:B------:R-:W0:Y:S03]  /*1210*/  LDS.64 R16, [UR4+0x8] ;  /* 0x00000804ff107984 */ /* 0x000e260008000a00 */
[----:B------:R-:W3:Y:S01]  /*1220*/  I2F.F16 R33, R33 ;  /* 0x0000002100217306 */ /* 0x000ee20000200c00 */
[----:B-1----:R-:W-:Y:S02]  /*1230*/  HADD2.F32 R44, -RZ, R42.H0_H0 ;  /* 0x2000002aff2c7230 */ /* 0x002fe40000004100 */
[----:B------:R-:W-:-:S03]  /*1240*/  HADD2.F32 R42, -RZ, R37.H1_H1 ;  /* 0x30000025ff2a7230 */ /* 0x000fc60000004100 */
[----:B------:R-:W-:Y:S01]  /*1250*/  FFMA.FTZ R37, R47, R44, R46 ;  /* 0x0000002c2f257223 */ /* 0x000fe2000001002e */
[--C-:B------:R-:W-:Y:S01]  /*1260*/  SHF.R.U32.HI R47, RZ, 0x10, R20.reuse ;  /* 0x00000010ff2f7819 */ /* 0x100fe20000011614 */
[----:B------:R-:W1:Y:S01]  /*1270*/  I2F.F16 R30, R30 ;  /* 0x0000001e001e7306 */ /* 0x000e620000200c00 */
[----:B--2---:R-:W-:Y:S01]  /*1280*/  HADD2.F32 R44, -RZ, R41.H0_H0 ;  /* 0x20000029ff2c7230 */ /* 0x004fe20000004100 */
[----:B------:R-:W-:Y:S02]  /*1290*/  LOP3.LUT R46, R23, 0xff, RZ, 0xc0, !PT ;  /* 0x000000ff172e7812 */ /* 0x000fe400078ec0ff */
[----:B------:R-:W-:Y:S02]  /*12a0*/  LOP3.LUT R47, R47, 0xff, RZ, 0xc0, !PT ;  /* 0x000000ff2f2f7812 */ /* 0x000fe400078ec0ff */
[----:B------:R-:W-:Y:S01]  /*12b0*/  FFMA.FTZ R45, R44, R42, R45 ;  /* 0x0000002a2c2d7223 */ /* 0x000fe2000001002d */
[----:B------:R-:W-:Y:S01]  /*12c0*/  SHF.R.U32.HI R44, RZ, 0x8, R20 ;  /* 0x00000008ff2c7819 */ /* 0x000fe20000011614 */
[----:B------:R-:W2:Y:S01]  /*12d0*/  I2F.F16 R28, R28 ;  /* 0x0000001c001c7306 */ /* 0x000ea20000200c00 */
[----:B---3--:R-:W-:Y:S01]  /*12e0*/  HADD2.F32 R33, -RZ, R33.H0_H0 ;  /* 0x20000021ff217230 */ /* 0x008fe20000004100 */
[----:B------:R-:W-:-:S02]  /*12f0*/  IADD3 R49, R46, -0x80, RZ ;  /* 0xffffff802e317810 */ /* 0x000fc40007ffe0ff */
[----:B------:R-:W-:Y:S02]  /*1300*/  LOP3.LUT R46, R44, 0xff, RZ, 0xc0, !PT ;  /* 0x000000ff2c2e7812 */ /* 0x000fe400078ec0ff */
[----:B------:R-:W-:Y:S01]  /*1310*/  FFMA.FTZ R43, R42, R33, R43 ;  /* 0x000000212a2b7223 */ /* 0x000fe2000001002b */
[----:B------:R-:W-:Y:S01]  /*1320*/  IADD3 R33, R47, -0x80, RZ ;  /* 0xffffff802f217810 */ /* 0x000fe20007ffe0ff */
[----:B------:R-:W3:Y:S01]  /*1330*/  I2F.F16 R18, R18 ;  /* 0x0000001200127306 */ /* 0x000ee20000200c00 */
[----:B-1----:R-:W-:Y:S01]  /*1340*/  HADD2.F32 R47, -RZ, R30.H0_H0 ;  /* 0x2000001eff2f7230 */ /* 0x002fe20000004100 */
[----:B------:R-:W-:Y:S02]  /*1350*/  IADD3 R20, R46, -0x80, RZ ;  /* 0xffffff802e147810 */ /* 0x000fe40007ffe0ff */
[--C-:B------:R-:W-:Y:S02]  /*1360*/  SHF.R.U32.HI R46, RZ, 0x8, R21.reuse ;  /* 0x00000008ff2e7819 */ /* 0x100fe40000011615 */
[----:B------:R-:W-:Y:S01]  /*1370*/  SHF.R.U32.HI R30, RZ, 0x10, R21 ;  /* 0x00000010ff1e7819 */ /* 0x000fe20000011615 */
[----:B------:R-:W-:Y:S01]  /*1380*/  FFMA.FTZ R40, R42, R47, R40 ;  /* 0x0000002f2a287223 */ /* 0x000fe20000010028 */
[----:B------:R-:W-:Y:S01]  /*1390*/  LOP3.LUT R46, R46, 0xff, RZ, 0xc0, !PT ;  /* 0x000000ff2e2e7812 */ /* 0x000fe200078ec0ff */
[----:B--2---:R-:W-:Y:S01]  /*13a0*/  HADD2.F32 R47, -RZ, R28.H0_H0 ;  /* 0x2000001cff2f7230 */ /* 0x004fe20000004100 */
[----:B------:R-:W-:Y:S01]  /*13b0*/  LOP3.LUT R30, R30, 0xff, RZ, 0xc0, !PT ;  /* 0x000000ff1e1e7812 */ /* 0x000fe200078ec0ff */
[----:B------:R-:W1:Y:S01]  /*13c0*/  I2F.F16 R19, R19 ;  /* 0x0000001300137306 */ /* 0x000e620000200c00 */
[----:B------:R-:W-:-:S02]  /*13d0*/  IADD3 R21, R46, -0x80, RZ ;  /* 0xffffff802e157810 */ /* 0x000fc40007ffe0ff */
[----:B------:R-:W-:Y:S01]  /*13e0*/  IADD3 R28, R30, -0x80, RZ ;  /* 0xffffff801e1c7810 */ /* 0x000fe20007ffe0ff */
[----:B------:R-:W-:Y:S01]  /*13f0*/  FFMA.FTZ R37, R42, R47, R37 ;  /* 0x0000002f2a257223 */ /* 0x000fe20000010025 */
[--C-:B------:R-:W-:Y:S01]  /*1400*/  SHF.R.U32.HI R46, RZ, 0x8, R22.reuse ;  /* 0x00000008ff2e7819 */ /* 0x100fe20000011616 */
[----:B---3--:R-:W-:Y:S01]  /*1410*/  HADD2.F32 R42, -RZ, R18.H0_H0 ;  /* 0x20000012ff2a7230 */ /* 0x008fe20000004100 */
[----:B------:R-:W-:Y:S01]  /*1420*/  SHF.R.U32.HI R30, RZ, 0x10, R22 ;  /* 0x00000010ff1e7819 */ /* 0x000fe20000011616 */
[--C-:B0-----:R-:W-:Y:S01]  /*1430*/  HADD2.F32 R22, -RZ, R16.reuse.H0_H0 ;  /* 0x20000010ff167230 */ /* 0x101fe20000004100 */
[----:B------:R1:W-:Y:S01]  /*1440*/  I2F.F16 R41, R48 ;  /* 0x0000003000297306 */ /* 0x0003e20000200c00 */
[----:B------:R-:W-:Y:S01]  /*1450*/  LOP3.LUT R46, R46, 0xff, RZ, 0xc0, !PT ;  /* 0x000000ff2e2e7812 */ /* 0x000fe200078ec0ff */
[----:B------:R-:W-:Y:S01]  /*1460*/  HADD2.F32 R16, -RZ, R16.H1_H1 ;  /* 0x30000010ff107230 */ /* 0x000fe20000004100 */
[----:B------:R-:W-:Y:S01]  /*1470*/  SHF.R.U32.HI R47, RZ, 0x10, R23 ;  /* 0x00000010ff2f7819 */ /* 0x000fe20000011617 */
[----:B------:R-:W-:Y:S01]  /*1480*/  FFMA.FTZ R45, R42, R22, R45 ;  /* 0x000000162a2d7223 */ /* 0x000fe2000001002d */
[----:B------:R-:W-:-:S02]  /*1490*/  SHF.R.U32.HI R42, RZ, 0x8, R23 ;  /* 0x00000008ff2a7819 */ /* 0x000fc40000011617 */
[----:B------:R-:W-:Y:S01]  /*14a0*/  LOP3.LUT R30, R30, 0xff, RZ, 0xc0, !PT ;  /* 0x000000ff1e1e7812 */ /* 0x000fe200078ec0ff */
[----:B------:R-:W0:Y:S01]  /*14b0*/  I2F.F16 R44, R49 ;  /* 0x00000031002c7306 */ /* 0x000e220000200c00 */
[----:B------:R-:W-:Y:S01]  /*14c0*/  LOP3.LUT R42, R42, 0xff, RZ, 0xc0, !PT ;  /* 0x000000ff2a2a7812 */ /* 0x000fe200078ec0ff */
[----:B-1----:R-:W-:Y:S01]  /*14d0*/  HADD2.F32 R48, -RZ, R19.H0_H0 ;  /* 0x20000013ff307230 */ /* 0x002fe20000004100 */
[----:B------:R-:W-:Y:S02]  /*14e0*/  IADD3 R46, R46, -0x80, RZ ;  /* 0xffffff802e2e7810 */ /* 0x000fe40007ffe0ff */
[----:B------:R-:W-:Y:S02]  /*14f0*/  IADD3 R42, R42, -0x80, RZ ;  /* 0xffffff802a2a7810 */ /* 0x000fe40007ffe0ff */
[----:B------:R-:W-:Y:S01]  /*1500*/  LOP3.LUT R47, R47, 0xff, RZ, 0xc0, !PT ;  /* 0x000000ff2f2f7812 */ /* 0x000fe200078ec0ff */
[----:B------:R-:W1:Y:S01]  /*1510*/  I2F.F16 R20, R20 ;  /* 0x0000001400147306 */ /* 0x000e620000200c00 */
[----:B------:R-:W-:Y:S01]  /*1520*/  IADD3 R30, R30, -0x80, RZ ;  /* 0xffffff801e1e7810 */ /* 0x000fe20007ffe0ff */
[----:B------:R-:W-:Y:S01]  /*1530*/  FFMA.FTZ R43, R22, R48, R43 ;  /* 0x00000030162b7223 */ /* 0x000fe2000001002b */
[----:B------:R-:W-:-:S05]  /*1540*/  LEA.HI R23, R23, 0xffffff80, RZ, 0x8 ;  /* 0xffffff8017177811 */ /* 0x000fca00078f40ff */
[----:B------:R-:W2:Y:S01]  /*1550*/  I2F.F16 R21, R21 ;  /* 0x0000001500157306 */ /* 0x000ea20000200c00 */
[----:B0-----:R-:W-:-:S05]  /*1560*/  HADD2.F32 R48, -RZ, R44.H0_H0 ;  /* 0x2000002cff307230 */ /* 0x001fca0000004100 */
[----:B------:R-:W-:Y:S02]  /*1570*/  FFMA.FTZ R37, R22, R48, R37 ;  /* 0x0000003016257223 */ /* 0x000fe40000010025 */
[----:B------:R0:W3:Y:S01]  /*1580*/  I2F.F16 R18, R46 ;  /* 0x0000002e00127306 */ /* 0x0000e20000200c00 */
[----:B-1----:R-:W-:Y:S02]  /*1590*/  HADD2.F32 R44, -RZ, R20.H0_H0 ;  /* 0x20000014ff2c7230 */ /* 0x002fe40000004100 */
[--C-:B------:R-:W-:Y:S02]  /*15a0*/  HADD2.F32 R20, -RZ, R17.reuse.H0_H0 ;  /* 0x20000011ff147230 */ /* 0x100fe40000004100 */
[----:B------:R-:W-:Y:S01]  /*15b0*/  HADD2.F32 R17, -RZ, R17.H1_H1 ;  /* 0x30000011ff117230 */ /* 0x000fe20000004100 */
[----:B------:R-:W-:Y:S02]  /*15c0*/  FFMA.FTZ R45, R44, R16, R45 ;  /* 0x000000102c2d7223 */ /* 0x000fe4000001002d */
[----:B------:R-:W1:Y:S01]  /*15d0*/  I2F.F16 R19, R42 ;  /* 0x0000002a00137306 */ /* 0x000e620000200c00 */
[----:B0-----:R-:W-:Y:S01]  /*15e0*/  IADD3 R46, R47, -0x80, RZ ;  /* 0xffffff802f2e7810 */ /* 0x001fe20007ffe0ff */
[----:B------:R-:W-:-:S02]  /*15f0*/  HADD2.F32 R47, -RZ, R41.H0_H0 ;  /* 0x20000029ff2f7230 */ /* 0x000fc40000004100 */
[----:B--2---:R-:W-:-:S03]  /*1600*/  HADD2.F32 R21, -RZ, R21.H0_H0 ;  /* 0x20000015ff157230 */ /* 0x004fc60000004100 */
[----:B------:R-:W-:Y:S01]  /*1610*/  FFMA.FTZ R47, R22, R47, R40 ;  /* 0x0000002f162f7223 */ /* 0x000fe20000010028 */
[----:B------:R-:W0:Y:S01]  /*1620*/  I2F.F16 R33, R33 ;  /* 0x0000002100217306 */ /* 0x000e220000200c00 */
[----:B---3--:R-:W-:Y:S01]  /*1630*/  HADD2.F32 R18, -RZ, R18.H0_H0 ;  /* 0x20000012ff127230 */ /* 0x008fe20000004100 */
[----:B------:R-:W-:-:S04]  /*1640*/  FFMA.FTZ R21, R16, R21, R43 ;  /* 0x0000001510157223 */ /* 0x000fc8000001002b */
[----:B------:R-:W-:Y:S01]  /*1650*/  FFMA.FTZ R47, R16, R18, R47 ;  /* 0x00000012102f7223 */ /* 0x000fe2000001002f */
[----:B------:R-:W-:Y:S01]  /*1660*/  HADD2.F32 R18, -RZ, R2.H1_H1 ;  /* 0x30000002ff127230 */ /* 0x000fe20000004100 */
        /* <DEDUP_REMOVED lines=14> */
[----:B------:R-:W-:Y:S01]  /*1750*/  FFMA.FTZ R41, R20, R41, R19 ;  /* 0x0000002914297223 */ /* 0x000fe20000010013 */
[----:B------:R-:W-:Y:S01]  /*1760*/  HADD2.F32 R19, -RZ, R2.H0_H0 ;  /* 0x20000002ff137230 */ /* 0x000fe20000004100 */
[----:B------:R-:W0:Y:S01]  /*1770*/  I2F.F16 R36, R36 ;  /* 0x0000002400247306 */ /* 0x000e220000200c00 */
[----:B--2---:R-:W-:-:S05]  /*1780*/  HADD2.F32 R16, -RZ, R39.H0_H0 ;  /* 0x20000027ff107230 */ /* 0x004fca0000004100 */
[----:B------:R-:W-:Y:S01]  /*1790*/  FFMA.FTZ R16, R16, R17, R33 ;  /* 0x0000001110107223 */ /* 0x000fe20000010021 */
[----:B------:R-:W-:Y:S01]  /*17a0*/  HADD2.F32 R33, -RZ, R0.H1_H1 ;  /* 0x30000000ff217230 */ /* 0x000fe20000004100 */
[----:B------:R-:W2:Y:S01]  /*17b0*/  I2F.F16 R23, R23 ;  /* 0x0000001700177306 */ /* 0x000ea20000200c00 */
[----:B-1----:R-:W-:Y:S01]  /*17c0*/  HADD2.F32 R38, -RZ, R38.H0_H0 ;  /* 0x20000026ff267230 */ /* 0x002fe20000004100 */
[----:B------:R-:W-:-:S04]  /*17d0*/  FMUL.FTZ R16, R16, R19 ;  /* 0x0000001310107220 */ /* 0x000fc80000410000 */
[----:B------:R-:W-:Y:S01]  /*17e0*/  FFMA.FTZ R21, R17, R38, R21 ;  /* 0x0000002611157223 */ /* 0x000fe20000010015 */
[----:B------:R-:W-:Y:S01]  /*17f0*/  F2FP.PACK_AB R16, RZ, R16 ;  /* 0x00000010ff10723e */ /* 0x000fe200000000ff */
[----:B0-----:R-:W-:Y:S02]  /*1800*/  HADD2.F32 R36, -RZ, R36.H0_H0 ;  /* 0x20000024ff247230 */ /* 0x001fe40000004100 */
[----:B------:R-:W-:-:S03]  /*1810*/  FMUL.FTZ R18, R21, R18 ;  /* 0x0000001215127220 */ /* 0x000fc60000410000 */
[C---:B------:R-:W-:Y:S02]  /*1820*/  FFMA.FTZ R30, R17.reuse, R36, R30 ;  /* 0x00000024111e7223 */ /* 0x040fe4000001001e */
[----:B------:R-:W-:Y:S01]  /*1830*/  F2FP.PACK_AB R18, RZ, R18 ;  /* 0x00000012ff12723e */ /* 0x000fe200000000ff */
[----:B--2---:R-:W-:Y:S02]  /*1840*/  HADD2.F32 R20, -RZ, R23.H0_H0 ;  /* 0x20000017ff147230 */ /* 0x004fe40000004100 */
[----:B------:R-:W-:Y:S01]  /*1850*/  HADD2.F32 R23, -RZ, R0.H0_H0 ;  /* 0x20000000ff177230 */ /* 0x000fe20000004100 */
[----:B------:R-:W-:Y:S02]  /*1860*/  PRMT R16, R16, 0x5410, R18 ;  /* 0x0000541010107816 */ /* 0x000fe40000000012 */
[----:B------:R-:W-:Y:S02]  /*1870*/  FFMA.FTZ R20, R17, R20, R41 ;  /* 0x0000001411147223 */ /* 0x000fe40000010029 */
[----:B------:R-:W-:-:S02]  /*1880*/  FMUL.FTZ R23, R30, R23 ;  /* 0x000000171e177220 */ /* 0x000fc40000410000 */
[----:B------:R-:W-:Y:S01]  /*1890*/  FMUL.FTZ R20, R20, R33 ;  /* 0x0000002114147220 */ /* 0x000fe20000410000 */
[----:B------:R-:W-:Y:S02]  /*18a0*/  HFMA2.MMA R5, R16, 1, 1, R5 ;  /* 0x3c003c0010057835 */ /* 0x000fe40000000005 */
[----:B------:R-:W-:Y:S02]  /*18b0*/  F2FP.PACK_AB R23, RZ, R23 ;  /* 0x00000017ff17723e */ /* 0x000fe400000000ff */
[----:B------:R-:W-:-:S04]  /*18c0*/  F2FP.PACK_AB R20, RZ, R20 ;  /* 0x00000014ff14723e */ /* 0x000fc800000000ff */
[----:B------:R-:W-:-:S05]  /*18d0*/  PRMT R23, R23, 0x5410, R20 ;  /* 0x0000541017177816 */ /* 0x000fca0000000014 */
[----:B------:R-:W-:Y:S02]  /*18e0*/  HADD2 R4, R23, R4 ;  /* 0x0000000417047230 */ /* 0x000fe40000000000 */
.L_x_3238:
[----:B0-----:R0:W5:Y:S01]  /*18f0*/  LDG.E.128.CONSTANT R16, [R34.64] ;  /* 0x0000000622107981 */ /* 0x001162000c1e9d00 */
[----:B------:R-:W-:Y:S01]  /*1900*/  IMAD.WIDE R36, R29, 0x8, R26 ;  /* 0x000000081d247825 */ /* 0x000fe200078e021a */
[----:B------:R-:W-:Y:S05]  /*1910*/  @P1 BRA `(.L_x_3239) ;  /* 0x00000c3000001947 */ /* 0x000fea0003800000 */
        /* <DEDUP_REMOVED lines=11> */
[----:B------:R-:W3:Y:S01]  /*19d0*/  LDS.64 R26, [UR4+0x10] ;  /* 0x00001004ff1a7984 */ /* 0x000ee20008000a00 */
[----:B------:R-:W-:Y:S01]  /*19e0*/  LOP3.LUT R41, R33, 0xff, RZ, 0xc0, !PT ;  /* 0x000000ff21297812 */ /* 0x000fe200078ec0ff */
[----:B------:R-:W4:Y:S01]  /*19f0*/  I2F.F16 R40, R40 ;  /* 0x0000002800287306 */ /* 0x000f220000200c00 */
[----:B------:R-:W-:-:S02]  /*1a00*/  LEA.HI R28, R16, 0xffffff80, RZ, 0x8 ;  /* 0xffffff80101c7811 */ /* 0x000fc400078f40ff */
[----:B------:R-:W-:Y:S02]  /*1a10*/  SHF.R.U32.HI R45, RZ, 0x10, R16 ;  /* 0x00000010ff2d7819 */ /* 0x000fe40000011610 */
[----:B------:R-:W-:Y:S02]  /*1a20*/  IADD3 R16, R41, -0x80, RZ ;  /* 0xffffff8029107810 */ /* 0x000fe40007ffe0ff */
[----:B------:R-:W-:Y:S01]  /*1a30*/  LOP3.LUT R45, R45, 0xff, RZ, 0xc0, !PT ;  /* 0x000000ff2d2d7812 */ /* 0x000fe200078ec0ff */
[----:B------:R-:W0:Y:S01]  /*1a40*/  I2F.F16 R42, R42 ;  /* 0x0000002a002a7306 */ /* 0x000e220000200c00 */
[----:B-1----:R-:W-:Y:S01]  /*1a50*/  HADD2.F32 R44, -RZ, R44.H0_H0 ;  /* 0x2000002cff2c7230 */ /* 0x002fe20000004100 */
[----:B------:R-:W-:Y:S02]  /*1a60*/  SHF.R.U32.HI R46, RZ, 0x8, R17 ;  /* 0x00000008ff2e7819 */ /* 0x000fe40000011611 */
[----:B------:R-:W-:Y:S02]  /*1a70*/  IADD3 R41, R45, -0x80, RZ ;  /* 0xffffff802d297810 */ /* 0x000fe40007ffe0ff */
[----:B------:R-:W-:-:S02]  /*1a80*/  LEA.HI R39, R18, 0xffffff80, RZ, 0x8 ;  /* 0xffffff8012277811 */ /* 0x000fc400078f40ff */
[----:B------:R-:W1:Y:S01]  /*1a90*/  I2F.F16 R43, R43 ;  /* 0x0000002b002b7306 */ /* 0x000e620000200c00 */
[----:B----4-:R-:W-:Y:S01]  /*1aa0*/  HADD2.F32 R40, -RZ, R40.H0_H0 ;  /* 0x20000028ff287230 */ /* 0x010fe20000004100 */
[----:B------:R-:W-:Y:S02]  /*1ab0*/  LOP3.LUT R46, R46, 0xff, RZ, 0xc0, !PT ;  /* 0x000000ff2e2e7812 */ /* 0x000fe400078ec0ff */
[----:B------:R-:W-:Y:S02]  /*1ac0*/  LEA.HI R38, R17, 0xffffff80, RZ, 0x8 ;  /* 0xffffff8011267811 */ /* 0x000fe400078f40ff */
[----:B------:R-:W-:Y:S02]  /*1ad0*/  IADD3 R46, R46, -0x80, RZ ;  /* 0xffffff802e2e7810 */ /* 0x000fe40007ffe0ff */
[----:B------:R-:W4:Y:S01]  /*1ae0*/  I2F.F16 R16, R16 ;  /* 0x0000001000107306 */ /* 0x000f220000200c00 */
[----:B0-----:R-:W-:Y:S01]  /*1af0*/  HADD2.F32 R42, -RZ, R42.H0_H0 ;  /* 0x2000002aff2a7230 */ /* 0x001fe20000004100 */
[----:B------:R-:W-:-:S02]  /*1b00*/  SHF.R.U32.HI R17, RZ, 0x10, R17 ;  /* 0x00000010ff117819 */ /* 0x000fc40000011611 */
[----:B------:R-:W-:Y:S02]  /*1b10*/  LEA.HI R30, R19, 0xffffff80, RZ, 0x8 ;  /* 0xffffff80131e7811 */ /* 0x000fe400078f40ff */
[----:B------:R-:W-:Y:S01]  /*1b20*/  LOP3.LUT R17, R17, 0xff, RZ, 0xc0, !PT ;  /* 0x000000ff11117812 */ /* 0x000fe200078ec0ff */
[----:B-1----:R-:W-:Y:S01]  /*1b30*/  HADD2.F32 R50, -RZ, R43.H0_H0 ;  /* 0x2000002bff327230 */ /* 0x002fe20000004100 */
[----:B------:R-:W-:Y:S01]  /*1b40*/  SHF.R.U32.HI R43, RZ, 0x8, R18 ;  /* 0x00000008ff2b7819 */ /* 0x000fe20000011612 */
[----:B------:R-:W-:Y:S01]  /*1b50*/  I2F.F16 R46, R46 ;  /* 0x0000002e002e7306 */ /* 0x000fe20000200c00 */
[----:B------:R-:W-:Y:S02]  /*1b60*/  IADD3 R17, R17, -0x80, RZ ;  /* 0xffffff8011117810 */ /* 0x000fe40007ffe0ff */
[----:B------:R-:W-:Y:S01]  /*1b70*/  LOP3.LUT R43, R43, 0xff, RZ, 0xc0, !PT ;  /* 0x000000ff2b2b7812 */ /* 0x000fe200078ec0ff */
[----:B---3--:R-:W-:-:S04]  /*1b80*/  HADD2.F32 R45, -RZ, R26.H0_H0 ;  /* 0x2000001aff2d7230 */ /* 0x008fc80000004100 */
[----:B------:R-:W0:Y:S01]  /*1b90*/  I2F.F16 R17, R17 ;  /* 0x0000001100117306 */ /* 0x000e220000200c00 */
[----:B------:R-:W-:Y:S02]  /*1ba0*/  FFMA.FTZ R48, R44, R45, RZ ;  /* 0x0000002d2c307223 */ /* 0x000fe400000100ff */
[C---:B------:R-:W-:Y:S02]  /*1bb0*/  FFMA.FTZ R44, R45.reuse, R40, RZ ;  /* 0x000000282d2c7223 */ /* 0x040fe400000100ff */
[C---:B------:R-:W-:Y:S02]  /*1bc0*/  FFMA.FTZ R42, R45.reuse, R42, RZ ;  /* 0x0000002a2d2a7223 */ /* 0x040fe400000100ff */
[----:B------:R-:W-:Y:S01]  /*1bd0*/  FFMA.FTZ R40, R45, R50, RZ ;  /* 0x000000322d287223 */ /* 0x000fe200000100ff */
[----:B------:R-:W-:Y:S01]  /*1be0*/  HADD2.F32 R45, -RZ, R26.H1_H1 ;  /* 0x3000001aff2d7230 */ /* 0x000fe20000004100 */
[----:B------:R-:W1:Y:S01]  /*1bf0*/  I2F.F16 R41, R41 ;  /* 0x0000002900297306 */ /* 0x000e620000200c00 */
[----:B----4-:R-:W-:Y:S01]  /*1c00*/  HADD2.F32 R26, -RZ, R16.H0_H0 ;  /* 0x20000010ff1a7230 */ /* 0x010fe20000004100 */
[----:B------:R-:W-:-:S02]  /*1c10*/  SHF.R.U32.HI R16, RZ, 0x10, R18 ;  /* 0x00000010ff107819 */ /* 0x000fc40000011612 */
[----:B------:R-:W-:Y:S02]  /*1c20*/  IADD3 R18, R43, -0x80, RZ ;  /* 0xffffff802b127810 */ /* 0x000fe40007ffe0ff */
[----:B------:R-:W-:Y:S01]  /*1c30*/  FFMA.FTZ R43, R26, R45, R48 ;  /* 0x0000002d1a2b7223 */ /* 0x000fe20000010030 */
[----:B------:R-:W-:Y:S01]  /*1c40*/  SHF.R.U32.HI R26, RZ, 0x8, R19 ;  /* 0x00000008ff1a7819 */ /* 0x000fe20000011613 */
[----:B0-----:R-:W-:Y:S01]  /*1c50*/  HADD2.F32 R17, -RZ, R17.H0_H0 ;  /* 0x20000011ff117230 */ /* 0x001fe20000004100 */
[----:B------:R-:W-:Y:S01]  /*1c60*/  LOP3.LUT R16, R16, 0xff, RZ, 0xc0, !PT ;  /* 0x000000ff10107812 */ /* 0x000fe200078ec0ff */
[----:B------:R-:W0:Y:S01]  /*1c70*/  I2F.F16 R18, R18 ;  /* 0x0000001200127306 */ /* 0x000e220000200c00 */
[----:B------:R-:W-:Y:S02]  /*1c80*/  LOP3.LUT R26, R26, 0xff, RZ, 0xc0, !PT ;  /* 0x000000ff1a1a7812 */ /* 0x000fe400078ec0ff */
[----:B------:R-:W-:Y:S01]  /*1c90*/  IADD3 R16, R16, -0x80, RZ ;  /* 0xffffff8010107810 */ /* 0x000fe20007ffe0ff */
[----:B-1----:R-:W-:-:S04]  /*1ca0*/  HADD2.F32 R41, -RZ, R41.H0_H0 ;  /* 0x20000029ff297230 */ /* 0x002fc80000004100 */
[----:B------:R-:W-:Y:S08]  /*1cb0*/  I2F.F16 R38, R38 ;  /* 0x0000002600267306 */ /* 0x000ff00000200c00 */
[----:B------:R-:W-:Y:S01]  /*1cc0*/  I2F.F16 R16, R16 ;  /* 0x0000001000107306 */ /* 0x000fe20000200c00 */
[----:B0-----:R-:W-:-:S05]  /*1cd0*/  HADD2.F32 R48, -RZ, R18.H0_H0 ;  /* 0x20000012ff307230 */ /* 0x001fca0000004100 */
[----:B------:R-:W-:Y:S02]  /*1ce0*/  FFMA.FTZ R42, R45, R48, R42 ;  /* 0x000000302d2a7223 */ /* 0x000fe4000001002a */
[----:B------:R-:W-:Y:S08]  /*1cf0*/  I2F.F16 R39, R39 ;  /* 0x0000002700277306 */ /* 0x000ff00000200c00 */
[----:B------:R-:W0:Y:S08]  /*1d00*/  I2F.F16 R28, R28 ;  /* 0x0000001c001c7306 */ /* 0x000e300000200c00 */
[----:B------:R-:W-:Y:S01]  /*1d10*/  I2F.F16 R30, R30 ;  /* 0x0000001e001e7306 */ /* 0x000fe20000200c00 */
[----:B0-----:R-:W-:Y:S01]  /*1d20*/  HADD2.F32 R28, -RZ, R28.H0_H0 ;  /* 0x2000001cff1c7230 */ /* 0x001fe20000004100 */
[----:B--2---:R-:W-:-:S02]  /*1d30*/  LEA.HI R47, R22, 0xffffff80, RZ, 0x8 ;  /* 0xffffff80162f7811 */ /* 0x004fc400078f40ff */
[----:B------:R-:W-:-:S04]  /*1d40*/  LEA.HI R35, R20, 0xffffff80, RZ, 0x8 ;  /* 0xffffff8014237811 */ /* 0x000fc800078f40ff */
[----:B------:R0:W-:Y:S01]  /*1d50*/  I2F.F16 R33, R47 ;  /* 0x0000002f00217306 */ /* 0x0001e20000200c00 */
[----:B------:R-:W-:Y:S02]  /*1d60*/  LEA.HI R34, R21, 0xffffff80, RZ, 0x8 ;  /* 0xffffff8015227811 */ /* 0x000fe400078f40ff */
[----:B------:R-:W-:-:S04]  /*1d70*/  SHF.R.U32.HI R48, RZ, 0x10, R21 ;  /* 0x00000010ff307819 */ /* 0x000fc80000011615 */
[----:B------:R-:W-:Y:S01]  /*1d80*/  LOP3.LUT R48, R48, 0xff, RZ, 0xc0, !PT ;  /* 0x000000ff30307812 */ /* 0x000fe200078ec0ff */
[----:B------:R-:W-:Y:S01]  /*1d90*/  I2F.F16 R35, R35 ;  /* 0x0000002300237306 */ /* 0x000fe20000200c00 */
[----:B0-----:R-:W-:Y:S02]  /*1da0*/  SHF.R.U32.HI R47, RZ, 0x10, R19 ;  /* 0x00000010ff2f7819 */ /* 0x001fe40000011613 */
[----:B------:R-:W-:Y:S01]  /*1db0*/  IADD3 R19, R26, -0x80, RZ ;  /* 0xffffff801a137810 */ /* 0x000fe20007ffe0ff */
[----:B------:R-:W-:Y:S01]  /*1dc0*/  HADD2.F32 R26, -RZ, R46.H0_H0 ;  /* 0x2000002eff1a7230 */ /* 0x000fe20000004100 */
[----:B------:R-:W-:Y:S02]  /*1dd0*/  LOP3.LUT R47, R47, 0xff, RZ, 0xc0, !PT ;  /* 0x000000ff2f2f7812 */ /* 0x000fe400078ec0ff */
[----:B------:R-:W-:Y:S01]  /*1de0*/  LOP3.LUT R46, R20, 0xff, RZ, 0xc0, !PT ;  /* 0x000000ff142e7812 */ /* 0x000fe200078ec0ff */
[----:B------:R-:W0:Y:S01]  /*1df0*/  I2F.F16 R34, R34 ;  /* 0x0000002200227306 */ /* 0x000e220000200c00 */
[----:B------:R-:W-:Y:S01]  /*1e00*/  IADD3 R47, R47, -0x80, RZ ;  /* 0xffffff802f2f7810 */ /* 0x000fe20007ffe0ff */
[----:B------:R-:W-:Y:S01]  /*1e10*/  FFMA.FTZ R26, R45, R26, R44 ;  /* 0x0000001a2d1a7223 */ /* 0x000fe2000001002c */
[----:B------:R-:W-:-:S05]  /*1e20*/  IADD3 R18, R46, -0x80, RZ ;  /* 0xffffff802e127810 */ /* 0x000fca0007ffe0ff */
[----:B------:R-:W1:Y:S08]  /*1e30*/  I2F.F16 R19, R19 ;  /* 0x0000001300137306 */ /* 0x000e700000200c00 */
[----:B------:R2:W3:Y:S01]  /*1e40*/  I2F.F16 R44, R47 ;  /* 0x0000002f002c7306 */ /* 0x0004e20000200c00 */
[----:B0-----:R-:W-:Y:S02]  /*1e50*/  HADD2.F32 R34, -RZ, R34.H0_H0 ;  /* 0x20000022ff227230 */ /* 0x001fe40000004100 */
[----:B-1----:R-:W-:Y:S01]  /*1e60*/  HADD2.F32 R46, -RZ, R19.H0_H0 ;  /* 0x20000013ff2e7230 */ /* 0x002fe20000004100 */
[----:B------:R-:W-:Y:S01]  /*1e70*/  LOP3.LUT R19, R21, 0xff, RZ, 0xc0, !PT ;  /* 0x000000ff15137812 */ /* 0x000fe200078ec0ff */
[----:B--2---:R-:W-:Y:S01]  /*1e80*/  HADD2.F32 R47, -RZ, R16.H0_H0 ;  /* 0x20000010ff2f7230 */ /* 0x004fe20000004100 */
[----:B------:R-:W-:-:S02]  /*1e90*/  SHF.R.U32.HI R16, RZ, 0x8, R20 ;  /* 0x00000008ff107819 */ /* 0x000fc40000011614 */
[----:B------:R-:W0:Y:S01]  /*1ea0*/  I2F.F16 R18, R18 ;  /* 0x0000001200127306 */ /* 0x000e220000200c00 */
[----:B------:R-:W-:Y:S01]  /*1eb0*/  FFMA.FTZ R45, R45, R46, R40 ;  /* 0x0000002e2d2d7223 */ /* 0x000fe20000010028 */
[--C-:B------:R-:W-:Y:S01]  /*1ec0*/  HADD2.F32 R46, -RZ, R27.reuse.H0_H0 ;  /* 0x2000001bff2e7230 */ /* 0x100fe20000004100 */
[----:B------:R-:W-:Y:S01]  /*1ed0*/  LOP3.LUT R16, R16, 0xff, RZ, 0xc0, !PT ;  /* 0x000000ff10107812 */ /* 0x000fe200078ec0ff */
[----:B---3--:R-:W-:Y:S01]  /*1ee0*/  HADD2.F32 R44, -RZ, R44.H0_H0 ;  /* 0x2000002cff2c7230 */ /* 0x008fe20000004100 */
[----:B------:R-:W-:Y:S01]  /*1ef0*/  IADD3 R19, R19, -0x80, RZ ;  /* 0xffffff8013137810 */ /* 0x000fe20007ffe0ff */
[----:B------:R-:W-:Y:S01]  /*1f00*/  HADD2.F32 R27, -RZ, R27.H1_H1 ;  /* 0x3000001bff1b7230 */ /* 0x000fe20000004100 */
[----:B------:R-:W-:Y:S01]  /*1f10*/  FFMA.FTZ R26, R46, R17, R26 ;  /* 0x000000112e1a7223 */ /* 0x000fe2000001001a */
[----:B------:R-:W-:Y:S01]  /*1f20*/  LOP3.LUT R17, R23, 0xff, RZ, 0xc0, !PT ;  /* 0x000000ff17117812 */ /* 0x000fe200078ec0ff */
[----:B------:R-:W-:Y:S01]  /*1f30*/  FFMA.FTZ R43, R41, R46, R43 ;  /* 0x0000002e292b7223 */ /* 0x000fe2000001002b */
[----:B------:R-:W-:Y:S01]  /*1f40*/  LOP3.LUT R40, R22, 0xff, RZ, 0xc0, !PT ;  /* 0x000000ff16287812 */ /* 0x000fe200078ec0ff */
[C---:B------:R-:W-:Y:S01]  /*1f50*/  FFMA.FTZ R42, R46.reuse, R47, R42 ;  /* 0x0000002f2e2a7223 */ /* 0x040fe2000001002a */
[----:B------:R-:W-:Y:S01]  /*1f60*/  IADD3 R41, R17, -0x80, RZ ;  /* 0xffffff8011297810 */ /* 0x000fe20007ffe0ff */
[----:B------:R-:W1:Y:S01]  /*1f70*/  I2F.F16 R19, R19 ;  /* 0x0000001300137306 */ /* 0x000e620000200c00 */
[----:B------:R-:W-:Y:S01]  /*1f80*/  SHF.R.U32.HI R17, RZ, 0x10, R20 ;  /* 0x00000010ff117819 */ /* 0x000fe20000011614 */
[----:B------:R-:W-:Y:S01]  /*1f90*/  FFMA.FTZ R20, R46, R44, R45 ;  /* 0x0000002c2e147223 */ /* 0x000fe2000001002d */
[----:B------:R-:W-:Y:S01]  /*1fa0*/  IADD3 R47, R16, -0x80, RZ ;  /* 0xffffff80102f7810 */ /* 0x000fe20007ffe0ff */
[----:B------:R-:W-:Y:S01]  /*1fb0*/  FFMA.FTZ R43, R28, R27, R43 ;  /* 0x0000001b1c2b7223 */ /* 0x000fe2000001002b */
[----:B------:R-:W-:-:S02]  /*1fc0*/  LOP3.LUT R44, R17, 0xff, RZ, 0xc0, !PT ;  /* 0x000000ff112c7812 */ /* 0x000fc400078ec0ff */
[----:B------:R-:W2:Y:S01]  /*1fd0*/  LDS.64 R16, [UR4+0x18] ;  /* 0x00001804ff107984 */ /* 0x000ea20008000a00 */
[----:B------:R-:W-:Y:S01]  /*1fe0*/  SHF.R.U32.HI R46, RZ, 0x8, R21 ;  /* 0x00000008ff2e7819 */ /* 0x000fe20000011615 */
[----:B------:R3:W-:Y:S01]  /*1ff0*/  I2F.F16 R45, R47 ;  /* 0x0000002f002d7306 */ /* 0x0007e20000200c00 */
[----:B------:R-:W-:Y:S02]  /*2000*/  IADD3 R40, R40, -0x80, RZ ;  /* 0xffffff8028287810 */ /* 0x000fe40007ffe0ff */
[----:B------:R-:W-:Y:S02]  /*2010*/  LOP3.LUT R46, R46, 0xff, RZ, 0xc0, !PT ;  /* 0x000000ff2e2e7812 */ /* 0x000fe400078ec0ff */
[----:B------:R-:W-:Y:S02]  /*2020*/  IADD3 R44, R44, -0x80, RZ ;  /* 0xffffff802c2c7810 */ /* 0x000fe40007ffe0ff */
[----:B------:R-:W-:Y:S01]  /*2030*/  IADD3 R21, R46, -0x80, RZ ;  /* 0xffffff802e157810 */ /* 0x000fe20007ffe0ff */
[----:B------:R-:W4:Y:S01]  /*2040*/  I2F.F16 R40, R40 ;  /* 0x0000002800287306 */ /* 0x000f220000200c00 */
[--C-:B------:R-:W-:Y:S01]  /*2050*/  SHF.R.U32.HI R46, RZ, 0x8, R22.reuse ;  /* 0x00000008ff2e7819 */ /* 0x100fe20000011616 */
[----:B---3--:R-:W-:Y:S01]  /*2060*/  HADD2.F32 R47, -RZ, R38.H0_H0 ;  /* 0x20000026ff2f7230 */ /* 0x008fe20000004100 */
[----:B------:R-:W-:-:S02]  /*2070*/  SHF.R.U32.HI R38, RZ, 0x10, R22 ;  /* 0x00000010ff267819 */ /* 0x000fc40000011616 */
[----:B------:R-:W-:Y:S02]  /*2080*/  LOP3.LUT R46, R46, 0xff, RZ, 0xc0, !PT ;  /* 0x000000ff2e2e7812 */ /* 0x000fe400078ec0ff */
[C---:B------:R-:W-:Y:S01]  /*2090*/  FFMA.FTZ R26, R27.reuse, R47, R26 ;  /* 0x0000002f1b1a7223 */ /* 0x040fe2000001001a */
[----:B------:R-:W-:Y:S01]  /*20a0*/  LOP3.LUT R38, R38, 0xff, RZ, 0xc0, !PT ;  /* 0x000000ff26267812 */ /* 0x000fe200078ec0ff */
[----:B------:R-:W-:Y:S01]  /*20b0*/  HADD2.F32 R47, -RZ, R30.H0_H0 ;  /* 0x2000001eff2f7230 */ /* 0x000fe20000004100 */
[----:B------:R-:W-:Y:S01]  /*20c0*/  IADD3 R22, R46, -0x80, RZ ;  /* 0xffffff802e167810 */ /* 0x000fe20007ffe0ff */
[----:B------:R-:W-:Y:S01]  /*20d0*/  HADD2.F32 R46, -RZ, R39.H0_H0 ;  /* 0x20000027ff2e7230 */ /* 0x000fe20000004100 */
[--C-:B------:R-:W-:Y:S01]  /*20e0*/  SHF.R.U32.HI R39, RZ, 0x8, R23.reuse ;  /* 0x00000008ff277819 */ /* 0x100fe20000011617 */
[----:B------:R-:W3:Y:S01]  /*20f0*/  I2F.F16 R41, R41 ;  /* 0x0000002900297306 */ /* 0x000ee20000200c00 */
[----:B------:R-:W-:Y:S01]  /*2100*/  IADD3 R30, R38, -0x80, RZ ;  /* 0xffffff80261e7810 */ /* 0x000fe20007ffe0ff */
[----:B------:R-:W-:Y:S01]  /*2110*/  FFMA.FTZ R20, R27, R47, R20 ;  /* 0x0000002f1b147223 */ /* 0x000fe20000010014 */
[----:B------:R-:W-:Y:S01]  /*2120*/  LOP3.LUT R39, R39, 0xff, RZ, 0xc0, !PT ;  /* 0x000000ff27277812 */ /* 0x000fe200078ec0ff */
[----:B------:R-:W-:Y:S01]  /*2130*/  FFMA.FTZ R42, R27, R46, R42 ;  /* 0x0000002e1b2a7223 */ /* 0x000fe2000001002a */
[----:B------:R-:W-:Y:S01]  /*2140*/  SHF.R.U32.HI R38, RZ, 0x10, R23 ;  /* 0x00000010ff267819 */ /* 0x000fe20000011617 */
[----:B0-----:R-:W-:Y:S01]  /*2150*/  HADD2.F32 R46, -RZ, R18.H0_H0 ;  /* 0x20000012ff2e7230 */ /* 0x001fe20000004100 */
[----:B------:R-:W-:Y:S01]  /*2160*/  IADD3 R28, R48, -0x80, RZ ;  /* 0xffffff80301c7810 */ /* 0x000fe20007ffe0ff */
[----:B------:R-:W0:Y:S01]  /*2170*/  I2F.F16 R21, R21 ;  /* 0x0000001500157306 */ /* 0x000e220000200c00 */
[----:B------:R-:W-:Y:S01]  /*2180*/  IADD3 R39, R39, -0x80, RZ ;  /* 0xffffff8027277810 */ /* 0x000fe20007ffe0ff */
[----:B-1----:R-:W-:Y:S01]  /*2190*/  HADD2.F32 R47, -RZ, R19.H0_H0 ;  /* 0x20000013ff2f7230 */ /* 0x002fe20000004100 */
[----:B------:R-:W-:Y:S01]  /*21a0*/  LOP3.LUT R38, R38, 0xff, RZ, 0xc0, !PT ;  /* 0x000000ff26267812 */ /* 0x000fe200078ec0ff */
[----:B----4-:R-:W-:Y:S01]  /*21b0*/  HADD2.F32 R40, -RZ, R40.H0_H0 ;  /* 0x20000028ff287230 */ /* 0x010fe20000004100 */
[----:B------:R-:W-:Y:S01]  /*21c0*/  LEA.HI R23, R23, 0xffffff80, RZ, 0x8 ;  /* 0xffffff8017177811 */ /* 0x000fe200078f40ff */
[----:B------:R-:W-:-:S02]  /*21d0*/  HADD2.F32 R45, -RZ, R45.H0_H0 ;  /* 0x2000002dff2d7230 */ /* 0x000fc40000004100 */
[----:B------:R-:W1:Y:S01]  /*21e0*/  I2F.F16 R22, R22 ;  /* 0x0000001600167306 */ /* 0x000e620000200c00 */
[--C-:B--2---:R-:W-:Y:S02]  /*21f0*/  HADD2.F32 R27, -RZ, R16.reuse.H0_H0 ;  /* 0x20000010ff1b7230 */ /* 0x104fe40000004100 */
[----:B---3--:R-:W-:Y:S02]  /*2200*/  HADD2.F32 R48, -RZ, R41.H0_H0 ;  /* 0x20000029ff307230 */ /* 0x008fe40000004100 */
[----:B------:R-:W-:Y:S01]  /*2210*/  HADD2.F32 R16, -RZ, R16.H1_H1 ;  /* 0x30000010ff107230 */ /* 0x000fe20000004100 */
[----:B------:R-:W-:Y:S01]  /*2220*/  FFMA.FTZ R43, R46, R27, R43 ;  /* 0x0000001b2e2b7223 */ /* 0x000fe2000001002b */
[----:B------:R-:W-:Y:S01]  /*2230*/  IADD3 R46, R38, -0x80, RZ ;  /* 0xffffff80262e7810 */ /* 0x000fe20007ffe0ff */
[----:B------:R2:W3:Y:S01]  /*2240*/  I2F.F16 R18, R39 ;  /* 0x0000002700127306 */ /* 0x0004e20000200c00 */
[----:B0-----:R-:W-:Y:S01]  /*2250*/  HADD2.F32 R21, -RZ, R21.H0_H0 ;  /* 0x20000015ff157230 */ /* 0x001fe20000004100 */
[C---:B------:R-:W-:Y:S01]  /*2260*/  FFMA.FTZ R41, R27.reuse, R40, R42 ;  /* 0x000000281b297223 */ /* 0x040fe2000001002a */
[--C-:B------:R-:W-:Y:S01]  /*2270*/  HADD2.F32 R38, -RZ, R17.reuse.H0_H0 ;  /* 0x20000011ff267230 */ /* 0x100fe20000004100 */
[----:B------:R-:W-:Y:S01]  /*2280*/  FFMA.FTZ R20, R27, R48, R20 ;  /* 0x000000301b147223 */ /* 0x000fe20000010014 */
[----:B------:R-:W-:Y:S01]  /*2290*/  HADD2.F32 R17, -RZ, R17.H1_H1 ;  /* 0x30000011ff117230 */ /* 0x000fe20000004100 */
[----:B------:R-:W-:-:S02]  /*22a0*/  FFMA.FTZ R43, R45, R16, R43 ;  /* 0x000000102d2b7223 */ /* 0x000fc4000001002b */
[----:B------:R-:W0:Y:S01]  /*22b0*/  I2F.F16 R44, R44 ;  /* 0x0000002c002c7306 */ /* 0x000e220000200c00 */
[----:B--2---:R-:W-:Y:S01]  /*22c0*/  FFMA.FTZ R39, R27, R47, R26 ;  /* 0x0000002f1b277223 */ /* 0x004fe2000001001a */
[----:B-1----:R-:W-:Y:S02]  /*22d0*/  HADD2.F32 R22, -RZ, R22.H0_H0 ;  /* 0x20000016ff167230 */ /* 0x002fe40000004100 */
[----:B------:R-:W-:Y:S01]  /*22e0*/  HADD2.F32 R26, -RZ, R0.H1_H1 ;  /* 0x30000000ff1a7230 */ /* 0x000fe20000004100 */
[C---:B------:R-:W-:Y:S02]  /*22f0*/  FFMA.FTZ R21, R16.reuse, R21, R39 ;  /* 0x0000001510157223 */ /* 0x040fe40000010027 */
[----:B------:R-:W-:Y:S01]  /*2300*/  FFMA.FTZ R41, R16, R22, R41 ;  /* 0x0000001610297223 */ /* 0x000fe20000010029 */
[----:B------:R-:W1:Y:S01]  /*2310*/  I2F.F16 R28, R28 ;  /* 0x0000001c001c7306 */ /* 0x000e620000200c00 */
[----:B---3--:R-:W-:Y:S02]  /*2320*/  HADD2.F32 R27, -RZ, R18.H0_H0 ;  /* 0x20000012ff1b7230 */ /* 0x008fe40000004100 */
[----:B------:R-:W-:-:S02]  /*2330*/  HADD2.F32 R18, -RZ, R33.H0_H0 ;  /* 0x20000021ff127230 */ /* 0x000fc40000004100 */
[----:B------:R-:W-:Y:S01]  /*2340*/  HADD2.F32 R22, -RZ, R2.H1_H1 ;  /* 0x30000002ff167230 */ /* 0x000fe20000004100 */
[----:B------:R-:W-:Y:S01]  /*2350*/  FFMA.FTZ R27, R16, R27, R20 ;  /* 0x0000001b101b7223 */ /* 0x000fe20000010014 */
[----:B------:R-:W-:Y:S01]  /*2360*/  HADD2.F32 R16, -RZ, R35.H0_H0 ;  /* 0x20000023ff107230 */ /* 0x000fe20000004100 */
[----:B------:R-:W2:Y:S01]  /*2370*/  I2F.F16 R30, R30 ;  /* 0x0000001e001e7306 */ /* 0x000ea20000200c00 */
[----:B0-----:R-:W-:-:S05]  /*2380*/  HADD2.F32 R44, -RZ, R44.H0_H0 ;  /* 0x2000002cff2c7230 */ /* 0x001fca0000004100 */
[----:B------:R-:W-:Y:S02]  /*2390*/  FFMA.FTZ R43, R44, R38, R43 ;  /* 0x000000262c2b7223 */ /* 0x000fe4000001002b */
[----:B------:R-:W0:Y:S01]  /*23a0*/  I2F.F16 R19, R46 ;  /* 0x0000002e00137306 */ /* 0x000e220000200c00 */
[----:B-1----:R-:W-:Y:S01]  /*23b0*/  HADD2.F32 R28, -RZ, R28.H0_H0 ;  /* 0x2000001cff1c7230 */ /* 0x002fe20000004100 */
[----:B------:R-:W-:-:S04]  /*23c0*/  FFMA.FTZ R16, R16, R17, R43 ;  /* 0x0000001110107223 */ /* 0x000fc8000001002b */
[----:B------:R-:W-:Y:S02]  /*23d0*/  FFMA.FTZ R21, R38, R28, R21 ;  /* 0x0000001c26157223 */ /* 0x000fe40000010015 */
[----:B------:R-:W1:Y:S01]  /*23e0*/  I2F.F16 R23, R23 ;  /* 0x0000001700177306 */ /* 0x000e620000200c00 */
[----:B--2---:R-:W-:Y:S01]  /*23f0*/  HADD2.F32 R30, -RZ, R30.H0_H0 ;  /* 0x2000001eff1e7230 */ /* 0x004fe20000004100 */
[----:B------:R-:W-:-:S04]  /*2400*/  FFMA.FTZ R21, R17, R34, R21 ;  /* 0x0000002211157223 */ /* 0x000fc80000010015 */
[----:B------:R-:W-:Y:S01]  /*2410*/  FFMA.FTZ R30, R38, R30, R41 ;  /* 0x0000001e261e7223 */ /* 0x000fe20000010029 */
[----:B0-----:R-:W-:Y:S01]  /*2420*/  HADD2.F32 R19, -RZ, R19.H0_H0 ;  /* 0x20000013ff137230 */ /* 0x001fe20000004100 */
[----:B------:R-:W-:Y:S02]  /*2430*/  FMUL.FTZ R21, R22, R21 ;  /* 0x0000001516157220 */ /* 0x000fe40000410000 */
[----:B------:R-:W-:Y:S02]  /*2440*/  FFMA.FTZ R18, R17, R18, R30 ;  /* 0x0000001211127223 */ /* 0x000fe4000001001e */
[----:B------:R-:W-:Y:S01]  /*2450*/  FFMA.FTZ R19, R38, R19, R27 ;  /* 0x0000001326137223 */ /* 0x000fe2000001001b */
[----:B------:R-:W-:Y:S01]  /*2460*/  HADD2.F32 R27, -RZ, R0.H0_H0 ;  /* 0x20000000ff1b7230 */ /* 0x000fe20000004100 */
[----:B------:R-:W-:Y:S01]  /*2470*/  F2FP.PACK_AB R21, RZ, R21 ;  /* 0x00000015ff15723e */ /* 0x000fe200000000ff */
[----:B-1----:R-:W-:Y:S02]  /*2480*/  HADD2.F32 R20, -RZ, R23.H0_H0 ;  /* 0x20000017ff147230 */ /* 0x002fe40000004100 */
[----:B------:R-:W-:Y:S01]  /*2490*/  HADD2.F32 R23, -RZ, R2.H0_H0 ;  /* 0x20000002ff177230 */ /* 0x000fe20000004100 */
        /* <DEDUP_REMOVED lines=10> */
[----:B------:R-:W-:-:S03]  /*2540*/  HADD2 R4, R18, R4 ;  /* 0x0000000412047230 */ /* 0x000fc60000000000 */
.L_x_3239:
[----:B------:R-:W-:Y:S01]  /*2550*/  IMAD.WIDE R36, R29, 0x8, R36 ;  /* 0x000000081d247825 */ /* 0x000fe200078e0224 */
[----:B------:R-:W-:Y:S06]  /*2560*/  @P1 BRA `(.L_x_3240) ;  /* 0x00000c3000001947 */ /* 0x000fec0003800000 */
[----:B-----5:R-:W2:Y:S01]  /*2570*/  LDG.E.128.CONSTANT R16, [R36.64] ;  /* 0x0000000624107981 */ /* 0x020ea2000c1e9d00 */
[----:B------:R-:W-:Y:S02]  /*2580*/  LOP3.LUT R20, R12, 0xff, RZ, 0xc0, !PT ;  /* 0x000000ff0c147812 */ /* 0x000fe400078ec0ff */
[----:B------:R-:W-:Y:S02]  /*2590*/  LOP3.LUT R21, R13, 0xff, RZ, 0xc0, !PT ;  /* 0x000000ff0d157812 */ /* 0x000fe400078ec0ff */
[----:B------:R-:W-:Y:S02]  /*25a0*/  IADD3 R20, R20, -0x80, RZ ;  /* 0xffffff8014147810 */ /* 0x000fe40007ffe0ff */
[----:B------:R-:W-:Y:S02]  /*25b0*/  IADD3 R21, R21, -0x80, RZ ;  /* 0xffffff8015157810 */ /* 0x000fe40007ffe0ff */
[----:B0-----:R0:W1:Y:S01]  /*25c0*/  I2F.F16 R35, R20 ;  /* 0x0000001400237306 */ /* 0x0010620000200c00 */
[----:B------:R-:W-:-:S02]  /*25d0*/  LOP3.LUT R23, R14, 0xff, RZ, 0xc0, !PT ;  /* 0x000000ff0e177812 */ /* 0x000fc400078ec0ff */
[----:B------:R-:W-:Y:S02]  /*25e0*/  LEA.HI R30, R13, 0xffffff80, RZ, 0x8 ;  /* 0xffffff800d1e7811 */ /* 0x000fe400078f40ff */
[----:B------:R-:W-:Y:S02]  /*25f0*/  IADD3 R43, R23, -0x80, RZ ;  /* 0xffffff80172b7810 */ /* 0x000fe40007ffe0ff */
[----:B------:R-:W-:Y:S01]  /*2600*/  LOP3.LUT R23, R15, 0xff, RZ, 0xc0, !PT ;  /* 0x000000ff0f177812 */ /* 0x000fe200078ec0ff */
[----:B------:R3:W4:Y:S01]  /*2610*/  I2F.F16 R42, R21 ;  /* 0x00000015002a7306 */ /* 0x0007220000200c00 */
[----:B0-----:R-:W-:Y:S02]  /*2620*/  SHF.R.U32.HI R20, RZ, 0x8, R12 ;  /* 0x00000008ff147819 */ /* 0x001fe4000001160c */
[----:B------:R-:W-:Y:S02]  /*2630*/  IADD3 R44, R23, -0x80, RZ ;  /* 0xffffff80172c7810 */ /* 0x000fe40007ffe0ff */
[----:B------:R-:W-:-:S02]  /*2640*/  LOP3.LUT R20, R20, 0xff, RZ, 0xc0, !PT ;  /* 0x000000ff14147812 */ /* 0x000fc400078ec0ff */
[----:B------:R-:W-:Y:S01]  /*2650*/  LEA.HI R28, R12, 0xffffff80, RZ, 0x8 ;  /* 0xffffff800c1c7811 */ /* 0x000fe200078f40ff */
[----:B------:R-:W0:Y:S01]  /*2660*/  I2F.F16 R43, R43 ;  /* 0x0000002b002b7306 */ /* 0x000e220000200c00 */
[----:B------:R-:W-:Y:S01]  /*2670*/  IADD3 R39, R20, -0x80, RZ ;  /* 0xffffff8014277810 */ /* 0x000fe20007ffe0ff */
[----:B-1----:R-:W-:Y:S01]  /*2680*/  HADD2.F32 R48, -RZ, R35.H0_H0 ;  /* 0x20000023ff307230 */ /* 0x002fe20000004100 */
[--C-:B------:R-:W-:Y:S02]  /*2690*/  SHF.R.U32.HI R20, RZ, 0x8, R13.reuse ;  /* 0x00000008ff147819 */ /* 0x100fe4000001160d */
[----:B------:R-:W-:Y:S02]  /*26a0*/  SHF.R.U32.HI R13, RZ, 0x10, R13 ;  /* 0x00000010ff0d7819 */ /* 0x000fe4000001160d */
[----:B------:R-:W-:Y:S01]  /*26b0*/  LOP3.LUT R34, R20, 0xff, RZ, 0xc0, !PT ;  /* 0x000000ff14227812 */ /* 0x000fe200078ec0ff */
[----:B------:R-:W1:Y:S01]  /*26c0*/  I2F.F16 R44, R44 ;  /* 0x0000002c002c7306 */ /* 0x000e620000200c00 */
[----:B---3--:R-:W3:Y:S01]  /*26d0*/  LDS.64 R20, [UR4+0x20] ;  /* 0x00002004ff147984 */ /* 0x008ee20008000a00 */
[----:B------:R-:W-:Y:S01]  /*26e0*/  LOP3.LUT R13, R13, 0xff, RZ, 0xc0, !PT ;  /* 0x000000ff0d0d7812 */ /* 0x000fe200078ec0ff */
[----:B----4-:R-:W-:Y:S01]  /*26f0*/  HADD2.F32 R50, -RZ, R42.H0_H0 ;  /* 0x2000002aff327230 */ /* 0x010fe20000004100 */
[----:B------:R-:W-:-:S02]  /*2700*/  IADD3 R38, R34, -0x80, RZ ;  /* 0xffffff8022267810 */ /* 0x000fc40007ffe0ff */
[----:B------:R-:W-:Y:S02]  /*2710*/  SHF.R.U32.HI R34, RZ, 0x8, R14 ;  /* 0x00000008ff227819 */ /* 0x000fe4000001160e */
[----:B------:R-:W-:Y:S01]  /*2720*/  I2F.F16 R39, R39 ;  /* 0x0000002700277306 */ /* 0x000fe20000200c00 */
[----:B------:R-:W-:Y:S01]  /*2730*/  SHF.R.U32.HI R12, RZ, 0x10, R12 ;  /* 0x00000010ff0c7819 */ /* 0x000fe2000001160c */
[----:B0-----:R-:W-:Y:S01]  /*2740*/  HADD2.F32 R52, -RZ, R43.H0_H0 ;  /* 0x2000002bff347230 */ /* 0x001fe20000004100 */
[----:B------:R-:W-:Y:S02]  /*2750*/  LOP3.LUT R40, R34, 0xff, RZ, 0xc0, !PT ;  /* 0x000000ff22287812 */ /* 0x000fe400078ec0ff */
[----:B------:R-:W-:Y:S02]  /*2760*/  SHF.R.U32.HI R41, RZ, 0x8, R15 ;  /* 0x00000008ff297819 */ /* 0x000fe4000001160f */
[----:B------:R-:W-:Y:S01]  /*2770*/  IADD3 R40, R40, -0x80, RZ ;  /* 0xffffff8028287810 */ /* 0x000fe20007ffe0ff */
[----:B------:R-:W0:Y:S01]  /*2780*/  I2F.F16 R38, R38 ;  /* 0x0000002600267306 */ /* 0x000e220000200c00 */
[----:B------:R-:W-:Y:S01]  /*2790*/  IADD3 R13, R13, -0x80, RZ ;  /* 0xffffff800d0d7810 */ /* 0x000fe20007ffe0ff */
[----:B-1----:R-:W-:Y:S01]  /*27a0*/  HADD2.F32 R44, -RZ, R44.H0_H0 ;  /* 0x2000002cff2c7230 */ /* 0x002fe20000004100 */
[----:B------:R-:W-:-:S02]  /*27b0*/  LOP3.LUT R12, R12, 0xff, RZ, 0xc0, !PT ;  /* 0x000000ff0c0c7812 */ /* 0x000fc400078ec0ff */
[----:B------:R-:W-:Y:S02]  /*27c0*/  LOP3.LUT R41, R41, 0xff, RZ, 0xc0, !PT ;  /* 0x000000ff29297812 */ /* 0x000fe400078ec0ff */
[----:B------:R-:W-:Y:S01]  /*27d0*/  IADD3 R12, R12, -0x80, RZ ;  /* 0xffffff800c0c7810 */ /* 0x000fe20007ffe0ff */
[----:B------:R3:W1:Y:S01]  /*27e0*/  I2F.F16 R34, R13 ;  /* 0x0000000d00227306 */ /* 0x0006620000200c00 */
[----:B------:R-:W-:Y:S02]  /*27f0*/  IADD3 R41, R41, -0x80, RZ ;  /* 0xffffff8029297810 */ /* 0x000fe40007ffe0ff */
[----:B------:R-:W-:Y:S02]  /*2800*/  LEA.HI R22, R14, 0xffffff80, RZ, 0x8 ;  /* 0xffffff800e167811 */ /* 0x000fe400078f40ff */
[----:B------:R-:W-:Y:S02]  /*2810*/  SHF.R.U32.HI R14, RZ, 0x10, R14 ;  /* 0x00000010ff0e7819 */ /* 0x000fe4000001160e */
[----:B------:R-:W-:Y:S01]  /*2820*/  LEA.HI R33, R15, 0xffffff80, RZ, 0x8 ;  /* 0xffffff800f217811 */ /* 0x000fe200078f40ff */
[----:B------:R-:W-:Y:S01]  /*2830*/  I2F.F16 R40, R40 ;  /* 0x0000002800287306 */ /* 0x000fe20000200c00 */
[----:B------:R-:W-:Y:S01]  /*2840*/  LOP3.LUT R14, R14, 0xff, RZ, 0xc0, !PT ;  /* 0x000000ff0e0e7812 */ /* 0x000fe200078ec0ff */
[----:B0-----:R-:W-:Y:S01]  /*2850*/  HADD2.F32 R38, -RZ, R38.H0_H0 ;  /* 0x20000026ff267230 */ /* 0x001fe20000004100 */
[----:B------:R-:W-:-:S02]  /*2860*/  SHF.R.U32.HI R15, RZ, 0x10, R15 ;  /* 0x00000010ff0f7819 */ /* 0x000fc4000001160f */
[----:B------:R-:W-:Y:S02]  /*2870*/  IADD3 R14, R14, -0x80, RZ ;  /* 0xffffff800e0e7810 */ /* 0x000fe40007ffe0ff */
[----:B------:R-:W-:Y:S01]  /*2880*/  LOP3.LUT R15, R15, 0xff, RZ, 0xc0, !PT ;  /* 0x000000ff0f0f7812 */ /* 0x000fe200078ec0ff */
[----:B------:R-:W0:Y:S01]  /*2890*/  I2F.F16 R12, R12 ;  /* 0x0000000c000c7306 */ /* 0x000e220000200c00 */
[----:B---3--:R-:W-:Y:S02]  /*28a0*/  HADD2.F32 R13, -RZ, R20.H0_H0 ;  /* 0x20000014ff0d7230 */ /* 0x008fe40000004100 */
[----:B------:R-:W-:Y:S01]  /*28b0*/  IADD3 R15, R15, -0x80, RZ ;  /* 0xffffff800f0f7810 */ /* 0x000fe20007ffe0ff */
[----:B-1----:R-:W-:Y:S02]  /*28c0*/  HADD2.F32 R34, -RZ, R34.H0_H0 ;  /* 0x20000022ff227230 */ /* 0x002fe40000004100 */
[----:B------:R-:W-:Y:S02]  /*28d0*/  FFMA.FTZ R43, R48, R13, RZ ;  /* 0x0000000d302b7223 */ /* 0x000fe400000100ff */
[----:B------:R-:W-:Y:S01]  /*28e0*/  FFMA.FTZ R47, R13, R50, RZ ;  /* 0x000000320d2f7223 */ /* 0x000fe200000100ff */
[----:B------:R-:W-:Y:S01]  /*28f0*/  I2F.F16 R41, R41 ;  /* 0x0000002900297306 */ /* 0x000fe20000200c00 */
[----:B0-----:R-:W-:-:S07]  /*2900*/  HADD2.F32 R12, -RZ, R12.H0_H0 ;  /* 0x2000000cff0c7230 */ /* 0x001fce0000004100 */
[----:B------:R-:W-:Y:S08]  /*2910*/  I2F.F16 R14, R14 ;  /* 0x0000000e000e7306 */ /* 0x000ff00000200c00 */
[----:B------:R-:W-:Y:S08]  /*2920*/  I2F.F16 R15, R15 ;  /* 0x0000000f000f7306 */ /* 0x000ff00000200c00 */
[----:B------:R-:W0:Y:S08]  /*2930*/  I2F.F16 R28, R28 ;  /* 0x0000001c001c7306 */ /* 0x000e300000200c00 */
[----:B------:R-:W-:Y:S08]  /*2940*/  I2F.F16 R30, R30 ;  /* 0x0000001e001e7306 */ /* 0x000ff00000200c00 */
[----:B------:R-:W1:Y:S01]  /*2950*/  I2F.F16 R33, R33 ;  /* 0x0000002100217306 */ /* 0x000e620000200c00 */
[----:B0-----:R-:W-:-:S07]  /*2960*/  HADD2.F32 R28, -RZ, R28.H0_H0 ;  /* 0x2000001cff1c7230 */ /* 0x001fce0000004100 */
[----:B------:R-:W0:Y:S01]  /*2970*/  I2F.F16 R22, R22 ;  /* 0x0000001600167306 */ /* 0x000e220000200c00 */
[----:B-1----:R-:W-:Y:S02]  /*2980*/  HADD2.F32 R33, -RZ, R33.H0_H0 ;  /* 0x20000021ff217230 */ /* 0x002fe40000004100 */
[----:B0-----:R-:W-:Y:S01]  /*2990*/  HADD2.F32 R22, -RZ, R22.H0_H0 ;  /* 0x20000016ff167230 */ /* 0x001fe20000004100 */
[----:B--2---:R-:W-:Y:S02]  /*29a0*/  LOP3.LUT R45, R16, 0xff, RZ, 0xc0, !PT ;  /* 0x000000ff102d7812 */ /* 0x004fe400078ec0ff */
[----:B------:R-:W-:Y:S02]  /*29b0*/  LOP3.LUT R42, R17, 0xff, RZ, 0xc0, !PT ;  /* 0x000000ff112a7812 */ /* 0x000fe400078ec0ff */
[----:B------:R-:W-:Y:S01]  /*29c0*/  IADD3 R46, R45, -0x80, RZ ;  /* 0xffffff802d2e7810 */ /* 0x000fe20007ffe0ff */
[C---:B------:R-:W-:Y:S01]  /*29d0*/  FFMA.FTZ R45, R13.reuse, R52, RZ ;  /* 0x000000340d2d7223 */ /* 0x040fe200000100ff */
[----:B------:R-:W-:Y:S01]  /*29e0*/  IADD3 R48, R42, -0x80, RZ ;  /* 0xffffff802a307810 */ /* 0x000fe20007ffe0ff */
[----:B------:R-:W-:Y:S01]  /*29f0*/  FFMA.FTZ R13, R13, R44, RZ ;  /* 0x0000002c0d0d7223 */ /* 0x000fe200000100ff */
[----:B------:R-:W-:Y:S01]  /*2a00*/  HADD2.F32 R42, -RZ, R20.H1_H1 ;  /* 0x30000014ff2a7230 */ /* 0x000fe20000004100 */
[----:B------:R0:W-:Y:S01]  /*2a10*/  I2F.F16 R35, R46 ;  /* 0x0000002e00237306 */ /* 0x0001e20000200c00 */
[----:B------:R-:W-:Y:S01]  /*2a20*/  HADD2.F32 R44, -RZ, R39.H0_H0 ;  /* 0x20000027ff2c7230 */ /* 0x000fe20000004100 */
[----:B------:R-:W-:-:S02]  /*2a30*/  LEA.HI R27, R16, 0xffffff80, RZ, 0x8 ;  /* 0xffffff80101b7811 */ /* 0x000fc400078f40ff */
[----:B------:R-:W-:Y:S01]  /*2a40*/  FFMA.FTZ R38, R42, R38, R47 ;  /* 0x000000262a267223 */ /* 0x000fe2000001002f */
[----:B------:R-:W-:Y:S01]  /*2a50*/  HADD2.F32 R47, -RZ, R40.H0_H0 ;  /* 0x20000028ff2f7230 */ /* 0x000fe20000004100 */
[----:B------:R-:W-:Y:S01]  /*2a60*/  FFMA.FTZ R43, R44, R42, R43 ;  /* 0x0000002a2c2b7223 */ /* 0x000fe2000001002b */
[--C-:B------:R-:W-:Y:S01]  /*2a70*/  SHF.R.U32.HI R44, RZ, 0x8, R16.reuse ;  /* 0x00000008ff2c7819 */ /* 0x100fe20000011610 */
[----:B------:R1:W2:Y:S01]  /*2a80*/  I2F.F16 R20, R48 ;  /* 0x0000003000147306 */ /* 0x0002a20000200c00 */
[----:B0-----:R-:W-:Y:S02]  /*2a90*/  LOP3.LUT R46, R19, 0xff, RZ, 0xc0, !PT ;  /* 0x000000ff132e7812 */ /* 0x001fe400078ec0ff */
[----:B------:R-:W-:Y:S02]  /*2aa0*/  LOP3.LUT R44, R44, 0xff, RZ, 0xc0, !PT ;  /* 0x000000ff2c2c7812 */ /* 0x000fe400078ec0ff */
[----:B------:R-:W-:Y:S02]  /*2ab0*/  IADD3 R49, R46, -0x80, RZ ;  /* 0xffffff802e317810 */ /* 0x000fe40007ffe0ff */
[----:B------:R-:W-:Y:S01]  /*2ac0*/  SHF.R.U32.HI R46, RZ, 0x10, R16 ;  /* 0x00000010ff2e7819 */ /* 0x000fe20000011610 */
[----:B------:R-:W-:Y:S01]  /*2ad0*/  FFMA.FTZ R16, R42, R47, R45 ;  /* 0x0000002f2a107223 */ /* 0x000fe2000001002d */
[----:B------:R-:W-:Y:S01]  /*2ae0*/  IADD3 R47, R44, -0x80, RZ ;  /* 0xffffff802c2f7810 */ /* 0x000fe20007ffe0ff */
[----:B------:R-:W-:Y:S01]  /*2af0*/  HADD2.F32 R44, -RZ, R41.H0_H0 ;  /* 0x20000029ff2c7230 */ /* 0x000fe20000004100 */
[----:B------:R-:W-:Y:S01]  /*2b00*/  LOP3.LUT R46, R46, 0xff, RZ, 0xc0, !PT ;  /* 0x000000ff2e2e7812 */ /* 0x000fe200078ec0ff */
[--C-:B------:R-:W-:Y:S01]  /*2b10*/  HADD2.F32 R45, -RZ, R21.reuse.H0_H0 ;  /* 0x20000015ff2d7230 */ /* 0x100fe20000004100 */
[----:B------:R-:W-:Y:S01]  /*2b20*/  LEA.HI R26, R17, 0xffffff80, RZ, 0x8 ;  /* 0xffffff80111a7811 */ /* 0x000fe200078f40ff */
[----:B------:R0:W-:Y:S01]  /*2b30*/  I2F.F16 R41, R47 ;  /* 0x0000002f00297306 */ /* 0x0001e20000200c00 */
[----:B------:R-:W-:Y:S01]  /*2b40*/  FFMA.FTZ R44, R42, R44, R13 ;  /* 0x0000002c2a2c7223 */ /* 0x000fe2000001000d */
[----:B-1----:R-:W-:Y:S01]  /*2b50*/  SHF.R.U32.HI R48, RZ, 0x8, R17 ;  /* 0x00000008ff307819 */ /* 0x002fe20000011611 */
[----:B------:R-:W-:Y:S01]  /*2b60*/  FFMA.FTZ R43, R12, R45, R43 ;  /* 0x0000002d0c2b7223 */ /* 0x000fe2000001002b */
[----:B------:R-:W-:Y:S01]  /*2b70*/  SHF.R.U32.HI R17, RZ, 0x10, R17 ;  /* 0x00000010ff117819 */ /* 0x000fe20000011611 */
[----:B------:R-:W1:Y:S01]  /*2b80*/  LDS.64 R12, [UR4+0x28] ;  /* 0x00002804ff0c7984 */ /* 0x000e620008000a00 */
[----:B------:R-:W-:Y:S01]  /*2b90*/  IADD3 R42, R46, -0x80, RZ ;  /* 0xffffff802e2a7810 */ /* 0x000fe20007ffe0ff */
[----:B------:R-:W-:Y:S01]  /*2ba0*/  HADD2.F32 R46, -RZ, R14.H0_H0 ;  /* 0x2000000eff2e7230 */ /* 0x000fe20000004100 */
[----:B------:R-:W-:Y:S01]  /*2bb0*/  FFMA.FTZ R38, R45, R34, R38 ;  /* 0x000000222d267223 */ /* 0x000fe20000010026 */
[----:B------:R-:W-:Y:S01]  /*2bc0*/  LOP3.LUT R34, R17, 0xff, RZ, 0xc0, !PT ;  /* 0x000000ff11227812 */ /* 0x000fe200078ec0ff */
[----:B0-----:R-:W-:Y:S01]  /*2bd0*/  HADD2.F32 R47, -RZ, R30.H0_H0 ;  /* 0x2000001eff2f7230 */ /* 0x001fe20000004100 */
[----:B------:R-:W-:Y:S01]  /*2be0*/  LOP3.LUT R39, R18, 0xff, RZ, 0xc0, !PT ;  /* 0x000000ff12277812 */ /* 0x000fe200078ec0ff */
[----:B------:R-:W-:Y:S01]  /*2bf0*/  FFMA.FTZ R17, R45, R46, R16 ;  /* 0x0000002e2d117223 */ /* 0x000fe20000010010 */
[----:B------:R-:W-:Y:S01]  /*2c00*/  IADD3 R46, R34, -0x80, RZ ;  /* 0xffffff80222e7810 */ /* 0x000fe20007ffe0ff */
[----:B------:R-:W-:Y:S01]  /*2c10*/  HADD2.F32 R34, -RZ, R21.H1_H1 ;  /* 0x30000015ff227230 */ /* 0x000fe20000004100 */
[----:B------:R-:W-:Y:S01]  /*2c20*/  SHF.R.U32.HI R16, RZ, 0x8, R18 ;  /* 0x00000008ff107819 */ /* 0x000fe20000011612 */
[----:B------:R-:W-:Y:S01]  /*2c30*/  HADD2.F32 R21, -RZ, R15.H0_H0 ;  /* 0x2000000fff157230 */ /* 0x000fe20000004100 */
[----:B------:R-:W-:Y:S01]  /*2c40*/  IADD3 R39, R39, -0x80, RZ ;  /* 0xffffff8027277810 */ /* 0x000fe20007ffe0ff */
[----:B------:R-:W0:Y:S01]  /*2c50*/  I2F.F16 R40, R49 ;  /* 0x0000003100287306 */ /* 0x000e220000200c00 */
[----:B------:R-:W-:Y:S01]  /*2c60*/  LEA.HI R23, R18, 0xffffff80, RZ, 0x8 ;  /* 0xffffff8012177811 */ /* 0x000fe200078f40ff */
[----:B------:R-:W-:Y:S01]  /*2c70*/  FFMA.FTZ R43, R28, R34, R43 ;  /* 0x000000221c2b7223 */ /* 0x000fe2000001002b */
[----:B------:R-:W-:Y:S01]  /*2c80*/  LOP3.LUT R16, R16, 0xff, RZ, 0xc0, !PT ;  /* 0x000000ff10107812 */ /* 0x000fe200078ec0ff */
[----:B------:R-:W-:Y:S01]  /*2c90*/  FFMA.FTZ R45, R45, R21, R44 ;  /* 0x000000152d2d7223 */ /* 0x000fe2000001002c */
[----:B------:R-:W-:Y:S01]  /*2ca0*/  SHF.R.U32.HI R21, RZ, 0x8, R19 ;  /* 0x00000008ff157819 */ /* 0x000fe20000011613 */
[C---:B------:R-:W-:Y:S01]  /*2cb0*/  FFMA.FTZ R17, R34.reuse, R22, R17 ;  /* 0x0000001622117223 */ /* 0x040fe20000010011 */
[----:B------:R-:W-:Y:S01]  /*2cc0*/  SHF.R.U32.HI R18, RZ, 0x10, R18 ;  /* 0x00000010ff127819 */ /* 0x000fe20000011612 */
[----:B------:R-:W3:Y:S01]  /*2cd0*/  I2F.F16 R39, R39 ;  /* 0x0000002700277306 */ /* 0x000ee20000200c00 */
[----:B------:R-:W-:Y:S01]  /*2ce0*/  LOP3.LUT R21, R21, 0xff, RZ, 0xc0, !PT ;  /* 0x000000ff15157812 */ /* 0x000fe200078ec0ff */
[----:B------:R-:W-:Y:S01]  /*2cf0*/  FFMA.FTZ R45, R34, R33, R45 ;  /* 0x00000021222d7223 */ /* 0x000fe2000001002d */
[----:B------:R-:W-:Y:S01]  /*2d00*/  LOP3.LUT R48, R48, 0xff, RZ, 0xc0, !PT ;  /* 0x000000ff30307812 */ /* 0x000fe200078ec0ff */
[----:B--2---:R-:W-:Y:S01]  /*2d10*/  HADD2.F32 R33, -RZ, R20.H0_H0 ;  /* 0x20000014ff217230 */ /* 0x004fe20000004100 */
[----:B------:R-:W-:Y:S01]  /*2d20*/  IADD3 R16, R16, -0x80, RZ ;  /* 0xffffff8010107810 */ /* 0x000fe20007ffe0ff */
[----:B------:R-:W-:Y:S01]  /*2d30*/  FFMA.FTZ R38, R34, R47, R38 ;  /* 0x0000002f22267223 */ /* 0x000fe20000010026 */
[----:B------:R-:W-:Y:S01]  /*2d40*/  LOP3.LUT R18, R18, 0xff, RZ, 0xc0, !PT ;  /* 0x000000ff12127812 */ /* 0x000fe200078ec0ff */
[----:B------:R-:W2:Y:S01]  /*2d50*/  I2F.F16 R42, R42 ;  /* 0x0000002a002a7306 */ /* 0x000ea20000200c00 */
[----:B------:R-:W-:Y:S01]  /*2d60*/  SHF.R.U32.HI R28, RZ, 0x10, R19 ;  /* 0x00000010ff1c7819 */ /* 0x000fe20000011613 */
[----:B------:R-:W-:Y:S01]  /*2d70*/  HADD2.F32 R35, -RZ, R35.H0_H0 ;  /* 0x20000023ff237230 */ /* 0x000fe20000004100 */
[----:B------:R-:W-:Y:S01]  /*2d80*/  IADD3 R21, R21, -0x80, RZ ;  /* 0xffffff8015157810 */ /* 0x000fe20007ffe0ff */
[----:B0-----:R-:W-:Y:S01]  /*2d90*/  HADD2.F32 R40, -RZ, R40.H0_H0 ;  /* 0x20000028ff287230 */ /* 0x001fe20000004100 */
[----:B------:R-:W-:Y:S01]  /*2da0*/  IADD3 R48, R48, -0x80, RZ ;  /* 0xffffff8030307810 */ /* 0x000fe20007ffe0ff */
[----:B------:R-:W-:Y:S01]  /*2db0*/  HADD2.F32 R41, -RZ, R41.H0_H0 ;  /* 0x20000029ff297230 */ /* 0x000fe20000004100 */
[----:B------:R-:W-:Y:S01]  /*2dc0*/  IADD3 R18, R18, -0x80, RZ ;  /* 0xffffff8012127810 */ /* 0x000fe20007ffe0ff */
[----:B------:R-:W0:Y:S01]  /*2dd0*/  I2F.F16 R16, R16 ;  /* 0x0000001000107306 */ /* 0x000e220000200c00 */
[----:B------:R-:W-:Y:S01]  /*2de0*/  LOP3.LUT R30, R28, 0xff, RZ, 0xc0, !PT ;  /* 0x000000ff1c1e7812 */ /* 0x000fe200078ec0ff */
[----:B---3--:R-:W-:Y:S01]  /*2df0*/  HADD2.F32 R39, -RZ, R39.H0_H0 ;  /* 0x20000027ff277230 */ /* 0x008fe20000004100 */
[----:B------:R-:W-:Y:S01]  /*2e00*/  LEA.HI R19, R19, 0xffffff80, RZ, 0x8 ;  /* 0xffffff8013137811 */ /* 0x000fe200078f40ff */
[--C-:B-1----:R-:W-:Y:S01]  /*2e10*/  HADD2.F32 R22, -RZ, R12.reuse.H0_H0 ;  /* 0x2000000cff167230 */ /* 0x102fe20000004100 */
[----:B------:R-:W-:Y:S01]  /*2e20*/  IADD3 R30, R30, -0x80, RZ ;  /* 0xffffff801e1e7810 */ /* 0x000fe20007ffe0ff */
[----:B------:R-:W-:-:S02]  /*2e30*/  HADD2.F32 R28, -RZ, R12.H1_H1 ;  /* 0x3000000cff1c7230 */ /* 0x000fc40000004100 */
[----:B------:R-:W1:Y:S01]  /*2e40*/  I2F.F16 R14, R48 ;  /* 0x00000030000e7306 */ /* 0x000e620000200c00 */
[C---:B------:R-:W-:Y:S01]  /*2e50*/  FFMA.FTZ R34, R22.reuse, R39, R17 ;  /* 0x0000002716227223 */ /* 0x040fe20000010011 */
[--C-:B------:R-:W-:Y:S01]  /*2e60*/  HADD2.F32 R12, -RZ, R13.reuse.H0_H0 ;  /* 0x2000000dff0c7230 */ /* 0x100fe20000004100 */
[----:B------:R-:W-:Y:S01]  /*2e70*/  FFMA.FTZ R35, R35, R22, R43 ;  /* 0x0000001623237223 */ /* 0x000fe2000001002b */
[----:B--2---:R-:W-:Y:S01]  /*2e80*/  HADD2.F32 R42, -RZ, R42.H0_H0 ;  /* 0x2000002aff2a7230 */ /* 0x004fe20000004100 */
[C---:B------:R-:W-:Y:S01]  /*2e90*/  FFMA.FTZ R33, R22.reuse, R33, R38 ;  /* 0x0000002116217223 */ /* 0x040fe20000010026 */
[----:B------:R-:W-:Y:S01]  /*2ea0*/  HADD2.F32 R13, -RZ, R13.H1_H1 ;  /* 0x3000000dff0d7230 */ /* 0x000fe20000004100 */
[----:B------:R-:W-:Y:S01]  /*2eb0*/  FFMA.FTZ R40, R22, R40, R45 ;  /* 0x0000002816287223 */ /* 0x000fe2000001002d */
[----:B------:R-:W2:Y:S01]  /*2ec0*/  I2F.F16 R21, R21 ;  /* 0x0000001500157306 */ /* 0x000ea20000200c00 */
[----:B0-----:R-:W-:Y:S01]  /*2ed0*/  HADD2.F32 R39, -RZ, R16.H0_H0 ;  /* 0x20000010ff277230 */ /* 0x001fe20000004100 */
[----:B------:R-:W-:-:S04]  /*2ee0*/  FFMA.FTZ R35, R41, R28, R35 ;  /* 0x0000001c29237223 */ /* 0x000fc80000010023 */
        /* <DEDUP_REMOVED lines=16> */
[----:B--2---:R-:W-:-:S05]  /*2ff0*/  HADD2.F32 R20, -RZ, R20.H0_H0 ;  /* 0x20000014ff147230 */ /* 0x004fca0000004100 */
[----:B------:R-:W-:Y:S01]  /*3000*/  FFMA.FTZ R20, R12, R20, R21 ;  /* 0x000000140c147223 */ /* 0x000fe20000010015 */
[----:B------:R-:W-:Y:S01]  /*3010*/  HADD2.F32 R21, -RZ, R0.H1_H1 ;  /* 0x30000000ff157230 */ /* 0x000fe20000004100 */
[----:B------:R-:W2:Y:S01]  /*3020*/  I2F.F16 R26, R26 ;  /* 0x0000001a001a7306 */ /* 0x000ea20000200c00 */
[----:B0-----:R-:W-:-:S05]  /*3030*/  HADD2.F32 R16, -RZ, R23.H0_H0 ;  /* 0x20000017ff107230 */ /* 0x001fca0000004100 */
[----:B------:R-:W-:Y:S01]  /*3040*/  FFMA.FTZ R16, R13, R16, R18 ;  /* 0x000000100d107223 */ /* 0x000fe20000010012 */
[----:B------:R-:W-:Y:S01]  /*3050*/  HADD2.F32 R18, -RZ, R2.H1_H1 ;  /* 0x30000002ff127230 */ /* 0x000fe20000004100 */
        /* <DEDUP_REMOVED lines=8> */
[----:B------:R-:W-:Y:S01]  /*30e0*/  FMUL.FTZ R15, R18, R15 ;  /* 0x0000000f120f7220 */ /* 0x000fe20000410000 */
[----:B------:R-:W-:-:S03]  /*30f0*/  HADD2.F32 R19, -RZ, R0.H0_H0 ;  /* 0x20000000ff137230 */ /* 0x000fc60000004100 */
[----:B------:R-:W-:Y:S01]  /*3100*/  FFMA.FTZ R12, R13, R12, R20 ;  /* 0x0000000c0d0c7223 */ /* 0x000fe20000010014 */
[----:B------:R-:W-:Y:S01]  /*3110*/  F2FP.PACK_AB R15, RZ, R15 ;  /* 0x0000000fff0f723e */ /* 0x000fe200000000ff */
[----:B------:R-:W-:Y:S02]  /*3120*/  FMUL.FTZ R16, R19, R16 ;  /* 0x0000001013107220 */ /* 0x000fe40000410000 */
[----:B------:R-:W-:Y:S01]  /*3130*/  FMUL.FTZ R12, R21, R12 ;  /* 0x0000000c150c7220 */ /* 0x000fe20000410000 */
[----:B------:R-:W-:Y:S02]  /*3140*/  PRMT R14, R14, 0x5410, R15 ;  /* 0x000054100e0e7816 */ /* 0x000fe4000000000f */
[----:B------:R-:W-:Y:S02]  /*3150*/  F2FP.PACK_AB R16, RZ, R16 ;  /* 0x00000010ff10723e */ /* 0x000fe400000000ff */
[----:B------:R-:W-:Y:S02]  /*3160*/  F2FP.PACK_AB R12, RZ, R12 ;  /* 0x0000000cff0c723e */ /* 0x000fe400000000ff */
[----:B------:R-:W-:-:S02]  /*3170*/  HFMA2.MMA R5, R14, 1, 1, R5 ;  /* 0x3c003c000e057835 */ /* 0x000fc40000000005 */
[----:B------:R-:W-:-:S05]  /*3180*/  PRMT R16, R16, 0x5410, R12 ;  /* 0x0000541010107816 */ /* 0x000fca000000000c */
[----:B------:R-:W-:Y:S02]  /*3190*/  HADD2 R4, R16, R4 ;  /* 0x0000000410047230 */ /* 0x000fe40000000000 */
.L_x_3240:
[----:B-----5:R-:W-:Y:S02]  /*31a0*/  @!P0 IMAD.IADD R3, R31, 0x1, R32 ;  /* 0x000000011f038824 */ /* 0x020fe400078e0220 */
[----:B------:R-:W-:Y:S01]  /*31b0*/  IMAD.WIDE R36, R29, 0x8, R36 ;  /* 0x000000081d247825 */ /* 0x000fe200078e0224 */
[----:B------:R-:W-:Y:S05]  /*31c0*/  @P1 BRA `(.L_x_3241) ;  /* 0x00000c3000001947 */ /* 0x000fea0003800000 */
[----:B------:R-:W2:Y:S01]  /*31d0*/  LDG.E.128.CONSTANT R12, [R36.64] ;  /* 0x00000006240c7981 */ /* 0x000ea2000c1e9d00 */
[C---:B------:R-:W-:Y:S02]  /*31e0*/  LOP3.LUT R17, R8.reuse, 0xff, RZ, 0xc0, !PT ;  /* 0x000000ff08117812 */ /* 0x040fe400078ec0ff */
[----:B------:R-:W-:Y:S02]  /*31f0*/  LEA.HI R20, R8, 0xffffff80, RZ, 0x8 ;  /* 0xffffff8008147811 */ /* 0x000fe400078f40ff */
[----:B------:R-:W-:Y:S02]  /*3200*/  IADD3 R17, R17, -0x80, RZ ;  /* 0xffffff8011117810 */ /* 0x000fe40007ffe0ff */
[----:B------:R-:W-:-:S02]  /*3210*/  SHF.R.U32.HI R26, RZ, 0x8, R9 ;  /* 0x00000008ff1a7819 */ /* 0x000fc40000011609 */
[----:B------:R1:W3:Y:S01]  /*3220*/  I2F.F16 R44, R17 ;  /* 0x00000011002c7306 */ /* 0x0002e20000200c00 */
[C---:B------:R-:W-:Y:S02]  /*3230*/  LEA.HI R21, R9.reuse, 0xffffff80, RZ, 0x8 ;  /* 0xffffff8009157811 */ /* 0x040fe400078f40ff */
[----:B------:R-:W-:Y:S02]  /*3240*/  LOP3.LUT R18, R9, 0xff, RZ, 0xc0, !PT ;  /* 0x000000ff09127812 */ /* 0x000fe400078ec0ff */
[----:B------:R-:W-:Y:S02]  /*3250*/  LOP3.LUT R26, R26, 0xff, RZ, 0xc0, !PT ;  /* 0x000000ff1a1a7812 */ /* 0x000fe400078ec0ff */
[----:B------:R-:W-:Y:S01]  /*3260*/  SHF.R.U32.HI R9, RZ, 0x10, R9 ;  /* 0x00000010ff097819 */ /* 0x000fe20000011609 */
[----:B------:R-:W-:Y:S01]  /*3270*/  I2F.F16 R20, R20 ;  /* 0x0000001400147306 */ /* 0x000fe20000200c00 */
[--C-:B-1----:R-:W-:Y:S02]  /*3280*/  SHF.R.U32.HI R17, RZ, 0x8, R8.reuse ;  /* 0x00000008ff117819 */ /* 0x102fe40000011608 */
[----:B------:R-:W-:-:S02]  /*3290*/  SHF.R.U32.HI R8, RZ, 0x10, R8 ;  /* 0x00000010ff087819 */ /* 0x000fc40000011608 */
[----:B------:R-:W-:Y:S02]  /*32a0*/  LOP3.LUT R23, R17, 0xff, RZ, 0xc0, !PT ;  /* 0x000000ff11177812 */ /* 0x000fe400078ec0ff */
[----:B------:R-:W-:Y:S01]  /*32b0*/  LOP3.LUT R8, R8, 0xff, RZ, 0xc0, !PT ;  /* 0x000000ff08087812 */ /* 0x000fe200078ec0ff */
[----:B---3--:R-:W-:Y:S01]  /*32c0*/  HADD2.F32 R44, -RZ, R44.H0_H0 ;  /* 0x2000002cff2c7230 */ /* 0x008fe20000004100 */
[----:B------:R-:W-:Y:S01]  /*32d0*/  IADD3 R39, R23, -0x80, RZ ;  /* 0xffffff8017277810 */ /* 0x000fe20007ffe0ff */
[----:B------:R-:W-:Y:S01]  /*32e0*/  I2F.F16 R21, R21 ;  /* 0x0000001500157306 */ /* 0x000fe20000200c00 */
[----:B------:R-:W-:Y:S02]  /*32f0*/  IADD3 R42, R26, -0x80, RZ ;  /* 0xffffff801a2a7810 */ /* 0x000fe40007ffe0ff */
[----:B------:R-:W-:Y:S02]  /*3300*/  IADD3 R23, R8, -0x80, RZ ;  /* 0xffffff8008177810 */ /* 0x000fe40007ffe0ff */
[----:B------:R-:W-:-:S02]  /*3310*/  LOP3.LUT R26, R9, 0xff, RZ, 0xc0, !PT ;  /* 0x000000ff091a7812 */ /* 0x000fc400078ec0ff */
[----:B------:R-:W1:Y:S01]  /*3320*/  LDS.64 R8, [UR4+0x30] ;  /* 0x00003004ff087984 */ /* 0x000e620008000a00 */
[----:B------:R-:W-:Y:S01]  /*3330*/  IADD3 R41, R18, -0x80, RZ ;  /* 0xffffff8012297810 */ /* 0x000fe20007ffe0ff */
[----:B------:R-:W3:Y:S01]  /*3340*/  I2F.F16 R39, R39 ;  /* 0x0000002700277306 */ /* 0x000ee20000200c00 */
[----:B------:R-:W-:Y:S02]  /*3350*/  LOP3.LUT R18, R10, 0xff, RZ, 0xc0, !PT ;  /* 0x000000ff0a127812 */ /* 0x000fe400078ec0ff */
[----:B------:R-:W-:Y:S02]  /*3360*/  SHF.R.U32.HI R28, RZ, 0x8, R11 ;  /* 0x00000008ff1c7819 */ /* 0x000fe4000001160b */
[----:B------:R-:W-:Y:S02]  /*3370*/  IADD3 R38, R18, -0x80, RZ ;  /* 0xffffff8012267810 */ /* 0x000fe40007ffe0ff */
[C---:B------:R-:W-:Y:S01]  /*3380*/  LOP3.LUT R18, R11.reuse, 0xff, RZ, 0xc0, !PT ;  /* 0x000000ff0b127812 */ /* 0x040fe200078ec0ff */
[----:B------:R-:W-:Y:S01]  /*3390*/  I2F.F16 R41, R41 ;  /* 0x0000002900297306 */ /* 0x000fe20000200c00 */
[----:B------:R-:W-:-:S02]  /*33a0*/  LEA.HI R22, R11, 0xffffff80, RZ, 0x8 ;  /* 0xffffff800b167811 */ /* 0x000fc400078f40ff */
[----:B------:R-:W-:Y:S02]  /*33b0*/  IADD3 R40, R18, -0x80, RZ ;  /* 0xffffff8012287810 */ /* 0x000fe40007ffe0ff */
[----:B------:R-:W-:Y:S02]  /*33c0*/  LOP3.LUT R28, R28, 0xff, RZ, 0xc0, !PT ;  /* 0x000000ff1c1c7812 */ /* 0x000fe400078ec0ff */
[----:B------:R-:W-:Y:S01]  /*33d0*/  SHF.R.U32.HI R11, RZ, 0x10, R11 ;  /* 0x00000010ff0b7819 */ /* 0x000fe2000001160b */
[----:B------:R-:W4:Y:S01]  /*33e0*/  I2F.F16 R38, R38 ;  /* 0x0000002600267306 */ /* 0x000f220000200c00 */
[----:B------:R-:W-:Y:S01]  /*33f0*/  LEA.HI R16, R10, 0xffffff80, RZ, 0x8 ;  /* 0xffffff800a107811 */ /* 0x000fe200078f40ff */
[----:B---3--:R-:W-:Y:S01]  /*3400*/  HADD2.F32 R39, -RZ, R39.H0_H0 ;  /* 0x20000027ff277230 */ /* 0x008fe20000004100 */
[----:B0-----:R-:W-:Y:S02]  /*3410*/  IADD3 R34, R28, -0x80, RZ ;  /* 0xffffff801c227810 */ /* 0x001fe40007ffe0ff */
[----:B------:R-:W-:-:S02]  /*3420*/  LOP3.LUT R11, R11, 0xff, RZ, 0xc0, !PT ;  /* 0x000000ff0b0b7812 */ /* 0x000fc400078ec0ff */
[----:B------:R-:W-:Y:S01]  /*3430*/  IADD3 R26, R26, -0x80, RZ ;  /* 0xffffff801a1a7810 */ /* 0x000fe20007ffe0ff */
[----:B------:R-:W0:Y:S01]  /*3440*/  I2F.F16 R40, R40 ;  /* 0x0000002800287306 */ /* 0x000e220000200c00 */
[----:B------:R-:W-:-:S07]  /*3450*/  IADD3 R46, R11, -0x80, RZ ;  /* 0xffffff800b2e7810 */ /* 0x000fce0007ffe0ff */
[----:B------:R-:W3:Y:S01]  /*3460*/  I2F.F16 R42, R42 ;  /* 0x0000002a002a7306 */ /* 0x000ee20000200c00 */
[----:B----4-:R-:W-:Y:S02]  /*3470*/  HADD2.F32 R50, -RZ, R38.H0_H0 ;  /* 0x20000026ff327230 */ /* 0x010fe40000004100 */
[--C-:B-1----:R-:W-:Y:S02]  /*3480*/  HADD2.F32 R43, -RZ, R8.reuse.H0_H0 ;  /* 0x20000008ff2b7230 */ /* 0x102fe40000004100 */
[----:B------:R-:W-:-:S03]  /*3490*/  HADD2.F32 R33, -RZ, R8.H1_H1 ;  /* 0x30000008ff217230 */ /* 0x000fc60000004100 */
[----:B------:R-:W-:Y:S01]  /*34a0*/  I2F.F16 R34, R34 ;  /* 0x0000002200227306 */ /* 0x000fe20000200c00 */
[--C-:B------:R-:W-:Y:S01]  /*34b0*/  HADD2.F32 R30, -RZ, R9.reuse.H0_H0 ;  /* 0x20000009ff1e7230 */ /* 0x100fe20000004100 */
[----:B------:R-:W-:Y:S01]  /*34c0*/  FFMA.FTZ R44, R44, R43, RZ ;  /* 0x0000002b2c2c7223 */ /* 0x000fe200000100ff */
[----:B------:R-:W-:Y:S02]  /*34d0*/  HADD2.F32 R31, -RZ, R9.H1_H1 ;  /* 0x30000009ff1f7230 */ /* 0x000fe40000004100 */
[----:B0-----:R-:W-:Y:S01]  /*34e0*/  HADD2.F32 R48, -RZ, R40.H0_H0 ;  /* 0x20000028ff307230 */ /* 0x001fe20000004100 */
[C---:B------:R-:W-:Y:S01]  /*34f0*/  FFMA.FTZ R40, R43.reuse, R50, RZ ;  /* 0x000000322b287223 */ /* 0x040fe200000100ff */
[----:B---3--:R-:W-:Y:S01]  /*3500*/  HADD2.F32 R52, -RZ, R42.H0_H0 ;  /* 0x2000002aff347230 */ /* 0x008fe20000004100 */
[----:B------:R-:W0:Y:S02]  /*3510*/  I2F.F16 R26, R26 ;  /* 0x0000001a001a7306 */ /* 0x000e240000200c00 */
[----:B------:R-:W-:-:S06]  /*3520*/  FFMA.FTZ R42, R43, R48, RZ ;  /* 0x000000302b2a7223 */ /* 0x000fcc00000100ff */
[----:B------:R-:W-:Y:S08]  /*3530*/  I2F.F16 R23, R23 ;  /* 0x0000001700177306 */ /* 0x000ff00000200c00 */
[----:B------:R-:W-:Y:S01]  /*3540*/  I2F.F16 R22, R22 ;  /* 0x0000001600167306 */ /* 0x000fe20000200c00 */
[----:B0-----:R-:W-:-:S07]  /*3550*/  HADD2.F32 R26, -RZ, R26.H0_H0 ;  /* 0x2000001aff1a7230 */ /* 0x001fce0000004100 */
[----:B------:R-:W-:Y:S01]  /*3560*/  I2F.F16 R16, R16 ;  /* 0x0000001000107306 */ /* 0x000fe20000200c00 */
[C---:B--2---:R-:W-:Y:S02]  /*3570*/  LEA.HI R27, R14.reuse, 0xffffff80, RZ, 0x8 ;  /* 0xffffff800e1b7811 */ /* 0x044fe400078f40ff */
[----:B------:R-:W-:-:S05]  /*3580*/  LOP3.LUT R45, R14, 0xff, RZ, 0xc0, !PT ;  /* 0x000000ff0e2d7812 */ /* 0x000fca00078ec0ff */
[----:B------:R0:W-:Y:S01]  /*3590*/  I2F.F16 R17, R27 ;  /* 0x0000001b00117306 */ /* 0x0001e20000200c00 */
[--C-:B------:R-:W-:Y:S02]  /*35a0*/  SHF.R.U32.HI R9, RZ, 0x8, R12.reuse ;  /* 0x00000008ff097819 */ /* 0x100fe4000001160c */
[----:B------:R-:W-:Y:S02]  /*35b0*/  SHF.R.U32.HI R8, RZ, 0x10, R12 ;  /* 0x00000010ff087819 */ /* 0x000fe4000001160c */
[----:B------:R-:W-:Y:S02]  /*35c0*/  IADD3 R47, R45, -0x80, RZ ;  /* 0xffffff802d2f7810 */ /* 0x000fe40007ffe0ff */
[----:B------:R-:W-:Y:S02]  /*35d0*/  LOP3.LUT R45, R15, 0xff, RZ, 0xc0, !PT ;  /* 0x000000ff0f2d7812 */ /* 0x000fe400078ec0ff */
[--C-:B0-----:R-:W-:Y:S02]  /*35e0*/  SHF.R.U32.HI R27, RZ, 0x8, R10.reuse ;  /* 0x00000008ff1b7819 */ /* 0x101fe4000001160a */
[----:B------:R-:W-:-:S02]  /*35f0*/  SHF.R.U32.HI R10, RZ, 0x10, R10 ;  /* 0x00000010ff0a7819 */ /* 0x000fc4000001160a */
[----:B------:R-:W-:Y:S02]  /*3600*/  LOP3.LUT R27, R27, 0xff, RZ, 0xc0, !PT ;  /* 0x000000ff1b1b7812 */ /* 0x000fe400078ec0ff */
[----:B------:R-:W-:Y:S02]  /*3610*/  LOP3.LUT R10, R10, 0xff, RZ, 0xc0, !PT ;  /* 0x000000ff0a0a7812 */ /* 0x000fe400078ec0ff */
[----:B------:R-:W-:Y:S02]  /*3620*/  IADD3 R27, R27, -0x80, RZ ;  /* 0xffffff801b1b7810 */ /* 0x000fe40007ffe0ff */
[----:B------:R-:W-:Y:S02]  /*3630*/  IADD3 R10, R10, -0x80, RZ ;  /* 0xffffff800a0a7810 */ /* 0x000fe40007ffe0ff */
[----:B------:R-:W0:Y:S01]  /*3640*/  I2F.F16 R35, R27 ;  /* 0x0000001b00237306 */ /* 0x000e220000200c00 */
[----:B------:R-:W-:Y:S02]  /*3650*/  LOP3.LUT R9, R9, 0xff, RZ, 0xc0, !PT ;  /* 0x000000ff09097812 */ /* 0x000fe400078ec0ff */
[----:B------:R-:W-:-:S02]  /*3660*/  LOP3.LUT R8, R8, 0xff, RZ, 0xc0, !PT ;  /* 0x000000ff08087812 */ /* 0x000fc400078ec0ff */
[----:B------:R-:W-:Y:S02]  /*3670*/  IADD3 R49, R45, -0x80, RZ ;  /* 0xffffff802d317810 */ /* 0x000fe40007ffe0ff */
[----:B------:R-:W-:Y:S01]  /*3680*/  IADD3 R45, R9, -0x80, RZ ;  /* 0xffffff80092d7810 */ /* 0x000fe20007ffe0ff */
[----:B------:R1:W-:Y:S01]  /*3690*/  I2F.F16 R27, R46 ;  /* 0x0000002e001b7306 */ /* 0x0003e20000200c00 */
[C---:B------:R-:W-:Y:S02]  /*36a0*/  LEA.HI R19, R12.reuse, 0xffffff80, RZ, 0x8 ;  /* 0xffffff800c137811 */ /* 0x040fe400078f40ff */
[----:B------:R-:W-:Y:S02]  /*36b0*/  LOP3.LUT R11, R12, 0xff, RZ, 0xc0, !PT ;  /* 0x000000ff0c0b7812 */ /* 0x000fe400078ec0ff */
[----:B------:R-:W-:Y:S02]  /*36c0*/  LEA.HI R18, R13, 0xffffff80, RZ, 0x8 ;  /* 0xffffff800d127811 */ /* 0x000fe400078f40ff */
[----:B------:R-:W-:Y:S01]  /*36d0*/  IADD3 R28, R11, -0x80, RZ ;  /* 0xffffff800b1c7810 */ /* 0x000fe20007ffe0ff */
[----:B------:R-:W2:Y:S01]  /*36e0*/  I2F.F16 R10, R10 ;  /* 0x0000000a000a7306 */ /* 0x000ea20000200c00 */
[----:B-1----:R-:W-:Y:S01]  /*36f0*/  HADD2.F32 R46, -RZ, R41.H0_H0 ;  /* 0x20000029ff2e7230 */ /* 0x002fe20000004100 */
[----:B------:R-:W-:Y:S01]  /*3700*/  FFMA.FTZ R41, R39, R33, R44 ;  /* 0x0000002127297223 */ /* 0x000fe2000001002c */
[----:B------:R-:W-:Y:S01]  /*3710*/  IADD3 R44, R8, -0x80, RZ ;  /* 0xffffff80082c7810 */ /* 0x000fe20007ffe0ff */
[----:B0-----:R-:W-:Y:S01]  /*3720*/  HADD2.F32 R35, -RZ, R35.H0_H0 ;  /* 0x20000023ff237230 */ /* 0x001fe20000004100 */
[----:B------:R-:W0:Y:S01]  /*3730*/  LDS.64 R8, [UR4+0x38] ;  /* 0x00003804ff087984 */ /* 0x000e220008000a00 */
[----:B------:R-:W-:Y:S01]  /*3740*/  FFMA.FTZ R46, R43, R46, RZ ;  /* 0x0000002e2b2e7223 */ /* 0x000fe200000100ff */
[----:B------:R-:W-:Y:S01]  /*3750*/  LOP3.LUT R11, R13, 0xff, RZ, 0xc0, !PT ;  /* 0x000000ff0d0b7812 */ /* 0x000fe200078ec0ff */
[----:B------:R1:W-:Y:S01]  /*3760*/  I2F.F16 R12, R47 ;  /* 0x0000002f000c7306 */ /* 0x0003e20000200c00 */
[C---:B------:R-:W-:Y:S01]  /*3770*/  FFMA.FTZ R35, R33.reuse, R35, R40 ;  /* 0x0000002321237223 */ /* 0x040fe20000010028 */
[----:B------:R-:W-:Y:S01]  /*3780*/  SHF.R.U32.HI R40, RZ, 0x10, R13 ;  /* 0x00000010ff287819 */ /* 0x000fe2000001160d */
[----:B------:R-:W-:Y:S01]  /*3790*/  FFMA.FTZ R43, R33, R52, R46 ;  /* 0x00000034212b7223 */ /* 0x000fe2000001002e */
[----:B------:R-:W-:-:S02]  /*37a0*/  IADD3 R11, R11, -0x80, RZ ;  /* 0xffffff800b0b7810 */ /* 0x000fc40007ffe0ff */
[----:B------:R-:W-:Y:S01]  /*37b0*/  SHF.R.U32.HI R46, RZ, 0x8, R13 ;  /* 0x00000008ff2e7819 */ /* 0x000fe2000001160d */
[----:B------:R-:W-:Y:S01]  /*37c0*/  FFMA.FTZ R26, R30, R26, R43 ;  /* 0x0000001a1e1a7223 */ /* 0x000fe2000001002b */
[----:B------:R3:W-:Y:S01]  /*37d0*/  I2F.F16 R39, R45 ;  /* 0x0000002d00277306 */ /* 0x0007e20000200c00 */
[----:B-1----:R-:W-:Y:S01]  /*37e0*/  HADD2.F32 R47, -RZ, R34.H0_H0 ;  /* 0x20000022ff2f7230 */ /* 0x002fe20000004100 */
[----:B------:R-:W-:Y:S01]  /*37f0*/  LOP3.LUT R46, R46, 0xff, RZ, 0xc0, !PT ;  /* 0x000000ff2e2e7812 */ /* 0x000fe200078ec0ff */
[----:B------:R-:W-:-:S03]  /*3800*/  HADD2.F32 R43, -RZ, R20.H0_H0 ;  /* 0x20000014ff2b7230 */ /* 0x000fc60000004100 */
[----:B------:R-:W-:Y:S01]  /*3810*/  FFMA.FTZ R33, R33, R47, R42 ;  /* 0x0000002f21217223 */ /* 0x000fe2000001002a */
[----:B--2---:R-:W-:Y:S01]  /*3820*/  HADD2.F32 R42, -RZ, R10.H0_H0 ;  /* 0x2000000aff2a7230 */ /* 0x004fe20000004100 */
[----:B------:R1:W2:Y:S01]  /*3830*/  I2F.F16 R34, R44 ;  /* 0x0000002c00227306 */ /* 0x0002a20000200c00 */
[----:B---3--:R-:W-:Y:S01]  /*3840*/  HADD2.F32 R45, -RZ, R23.H0_H0 ;  /* 0x20000017ff2d7230 */ /* 0x008fe20000004100 */
[----:B------:R-:W-:Y:S02]  /*3850*/  LOP3.LUT R23, R40, 0xff, RZ, 0xc0, !PT ;  /* 0x000000ff28177812 */ /* 0x000fe400078ec0ff */
[----:B------:R-:W-:Y:S01]  /*3860*/  FFMA.FTZ R42, R30, R42, R35 ;  /* 0x0000002a1e2a7223 */ /* 0x000fe20000010023 */
[----:B------:R-:W-:Y:S01]  /*3870*/  IADD3 R13, R46, -0x80, RZ ;  /* 0xffffff802e0d7810 */ /* 0x000fe20007ffe0ff */
[----:B------:R-:W-:Y:S01]  /*3880*/  FFMA.FTZ R40, R45, R30, R41 ;  /* 0x0000001e2d287223 */ /* 0x000fe20000010029 */
[--C-:B------:R-:W-:Y:S01]  /*3890*/  SHF.R.U32.HI R41, RZ, 0x8, R14.reuse ;  /* 0x00000008ff297819 */ /* 0x100fe2000001160e */
[----:B------:R-:W3:Y:S01]  /*38a0*/  I2F.F16 R28, R28 ;  /* 0x0000001c001c7306 */ /* 0x000ee20000200c00 */
[----:B-1----:R-:W-:Y:S01]  /*38b0*/  HADD2.F32 R44, -RZ, R27.H0_H0 ;  /* 0x2000001bff2c7230 */ /* 0x002fe20000004100 */
[----:B------:R-:W-:Y:S01]  /*38c0*/  SHF.R.U32.HI R27, RZ, 0x10, R14 ;  /* 0x00000010ff1b7819 */ /* 0x000fe2000001160e */
[----:B------:R-:W-:Y:S01]  /*38d0*/  FFMA.FTZ R14, R43, R31, R40 ;  /* 0x0000001f2b0e7223 */ /* 0x000fe20000010028 */
[----:B------:R-:W-:Y:S01]  /*38e0*/  HADD2.F32 R40, -RZ, R22.H0_H0 ;  /* 0x20000016ff287230 */ /* 0x000fe20000004100 */
[----:B------:R-:W-:Y:S01]  /*38f0*/  LOP3.LUT R41, R41, 0xff, RZ, 0xc0, !PT ;  /* 0x000000ff29297812 */ /* 0x000fe200078ec0ff */
[----:B------:R-:W-:Y:S01]  /*3900*/  FFMA.FTZ R33, R30, R44, R33 ;  /* 0x0000002c1e217223 */ /* 0x000fe20000010021 */
[----:B------:R-:W-:Y:S01]  /*3910*/  HADD2.F32 R30, -RZ, R21.H0_H0 ;  /* 0x20000015ff1e7230 */ /* 0x000fe20000004100 */
[--C-:B------:R-:W-:Y:S01]  /*3920*/  SHF.R.U32.HI R21, RZ, 0x8, R15.reuse ;  /* 0x00000008ff157819 */ /* 0x100fe2000001160f */
[----:B------:R-:W1:Y:S01]  /*3930*/  I2F.F16 R11, R11 ;  /* 0x0000000b000b7306 */ /* 0x000e620000200c00 */
[----:B------:R-:W-:Y:S01]  /*3940*/  IADD3 R23, R23, -0x80, RZ ;  /* 0xffffff8017177810 */ /* 0x000fe20007ffe0ff */
[----:B--2---:R-:W-:Y:S01]  /*3950*/  HADD2.F32 R34, -RZ, R34.H0_H0 ;  /* 0x20000022ff227230 */ /* 0x004fe20000004100 */
[----:B------:R-:W-:Y:S01]  /*3960*/  LOP3.LUT R22, R21, 0xff, RZ, 0xc0, !PT ;  /* 0x000000ff15167812 */ /* 0x000fe200078ec0ff */
[----:B------:R-:W-:Y:S01]  /*3970*/  FFMA.FTZ R26, R31, R30, R26 ;  /* 0x0000001e1f1a7223 */ /* 0x000fe2000001001a */
[----:B------:R-:W-:-:S02]  /*3980*/  SHF.R.U32.HI R30, RZ, 0x10, R15 ;  /* 0x00000010ff1e7819 */ /* 0x000fc4000001160f */
[----:B------:R-:W-:Y:S01]  /*3990*/  IADD3 R20, R41, -0x80, RZ ;  /* 0xffffff8029147810 */ /* 0x000fe20007ffe0ff */
[----:B------:R2:W-:Y:S01]  /*39a0*/  I2F.F16 R10, R23 ;  /* 0x00000017000a7306 */ /* 0x0005e20000200c00 */
[----:B------:R-:W-:Y:S01]  /*39b0*/  LOP3.LUT R27, R27, 0xff, RZ, 0xc0, !PT ;  /* 0x000000ff1b1b7812 */ /* 0x000fe200078ec0ff */
[----:B---3--:R-:W-:Y:S01]  /*39c0*/  HADD2.F32 R28, -RZ, R28.H0_H0 ;  /* 0x2000001cff1c7230 */ /* 0x008fe20000004100 */
[----:B------:R-:W-:Y:S02]  /*39d0*/  IADD3 R22, R22, -0x80, RZ ;  /* 0xffffff8016167810 */ /* 0x000fe40007ffe0ff */
[----:B------:R-:W-:-:S03]  /*39e0*/  LOP3.LUT R30, R30, 0xff, RZ, 0xc0, !PT ;  /* 0x000000ff1e1e7812 */ /* 0x000fc600078ec0ff */
[----:B------:R-:W3:Y:S01]  /*39f0*/  I2F.F16 R38, R49 ;  /* 0x0000003100267306 */ /* 0x000ee20000200c00 */
[----:B--2---:R-:W-:Y:S01]  /*3a00*/  HADD2.F32 R23, -RZ, R16.H0_H0 ;  /* 0x20000010ff177230 */ /* 0x004fe20000004100 */
[----:B------:R-:W-:Y:S01]  /*3a10*/  IADD3 R16, R27, -0x80, RZ ;  /* 0xffffff801b107810 */ /* 0x000fe20007ffe0ff */
[----:B0-----:R-:W-:Y:S01]  /*3a20*/  HADD2.F32 R27, -RZ, R8.H0_H0 ;  /* 0x20000008ff1b7230 */ /* 0x001fe20000004100 */
[----:B------:R-:W-:Y:S02]  /*3a30*/  IADD3 R30, R30, -0x80, RZ ;  /* 0xffffff801e1e7810 */ /* 0x000fe40007ffe0ff */
[----:B------:R-:W-:Y:S01]  /*3a40*/  FFMA.FTZ R21, R31, R23, R42 ;  /* 0x000000171f157223 */ /* 0x000fe2000001002a */
[----:B------:R-:W-:Y:S01]  /*3a50*/  LEA.HI R23, R15, 0xffffff80, RZ, 0x8 ;  /* 0xffffff800f177811 */ /* 0x000fe200078f40ff */
[----:B------:R-:W0:Y:S01]  /*3a60*/  I2F.F16 R13, R13 ;  /* 0x0000000d000d7306 */ /* 0x000e220000200c00 */
[----:B------:R-:W-:Y:S01]  /*3a70*/  FFMA.FTZ R31, R31, R40, R33 ;  /* 0x000000281f1f7223 */ /* 0x000fe20000010021 */
[----:B-1----:R-:W-:Y:S01]  /*3a80*/  HADD2.F32 R33, -RZ, R11.H0_H0 ;  /* 0x2000000bff217230 */ /* 0x002fe20000004100 */
[----:B------:R-:W-:Y:S01]  /*3a90*/  FFMA.FTZ R14, R28, R27, R14 ;  /* 0x0000001b1c0e7223 */ /* 0x000fe2000001000e */
[----:B------:R-:W-:-:S02]  /*3aa0*/  HADD2.F32 R40, -RZ, R12.H0_H0 ;  /* 0x2000000cff287230 */ /* 0x000fc40000004100 */
[----:B------:R-:W-:Y:S01]  /*3ab0*/  HADD2.F32 R15, -RZ, R8.H1_H1 ;  /* 0x30000008ff0f7230 */ /* 0x000fe20000004100 */
[C---:B------:R-:W-:Y:S01]  /*3ac0*/  FFMA.FTZ R26, R27.reuse, R33, R26 ;  /* 0x000000211b1a7223 */ /* 0x040fe2000001001a */
[----:B------:R-:W1:Y:S01]  /*3ad0*/  I2F.F16 R20, R20 ;  /* 0x0000001400147306 */ /* 0x000e620000200c00 */
[----:B------:R-:W-:Y:S01]  /*3ae0*/  HADD2.F32 R12, -RZ, R39.H0_H0 ;  /* 0x20000027ff0c7230 */ /* 0x000fe20000004100 */
[C---:B------:R-:W-:Y:S01]  /*3af0*/  FFMA.FTZ R40, R27.reuse, R40, R21 ;  /* 0x000000281b287223 */ /* 0x040fe20000010015 */
[----:B---3--:R-:W-:Y:S02]  /*3b00*/  HADD2.F32 R38, -RZ, R38.H0_H0 ;  /* 0x20000026ff267230 */ /* 0x008fe40000004100 */
[----:B------:R-:W-:Y:S01]  /*3b10*/  HADD2.F32 R8, -RZ, R9.H0_H0 ;  /* 0x20000009ff087230 */ /* 0x000fe20000004100 */
[----:B------:R-:W-:Y:S01]  /*3b20*/  FFMA.FTZ R21, R12, R15, R14 ;  /* 0x0000000f0c157223 */ /* 0x000fe2000001000e */
[----:B------:R-:W-:Y:S01]  /*3b30*/  HADD2.F32 R10, -RZ, R10.H0_H0 ;  /* 0x2000000aff0a7230 */ /* 0x000fe20000004100 */
[----:B------:R-:W2:Y:S01]  /*3b40*/  I2F.F16 R22, R22 ;  /* 0x0000001600167306 */ /* 0x000ea20000200c00 */
[----:B0-----:R-:W-:Y:S01]  /*3b50*/  HADD2.F32 R12, -RZ, R13.H0_H0 ;  /* 0x2000000dff0c7230 */ /* 0x001fe20000004100 */
[----:B------:R-:W-:Y:S01]  /*3b60*/  FFMA.FTZ R31, R27, R38, R31 ;  /* 0x000000261b1f7223 */ /* 0x000fe2000001001f */
[----:B------:R-:W-:Y:S01]  /*3b70*/  HADD2.F32 R9, -RZ, R9.H1_H1 ;  /* 0x30000009ff097230 */ /* 0x000fe20000004100 */
[----:B------:R-:W-:Y:S01]  /*3b80*/  FFMA.FTZ R21, R34, R8, R21 ;  /* 0x0000000822157223 */ /* 0x000fe20000010015 */
[----:B------:R-:W-:Y:S01]  /*3b90*/  HADD2.F32 R14, -RZ, R2.H1_H1 ;  /* 0x30000002ff0e7230 */ /* 0x000fe20000004100 */
[----:B------:R-:W-:Y:S01]  /*3ba0*/  FFMA.FTZ R13, R15, R12, R26 ;  /* 0x0000000c0f0d7223 */ /* 0x000fe2000001001a */
[----:B------:R-:W-:Y:S01]  /*3bb0*/  HADD2.F32 R12, -RZ, R17.H0_H0 ;  /* 0x20000011ff0c7230 */ /* 0x000fe20000004100 */
[----:B------:R-:W0:Y:S01]  /*3bc0*/  I2F.F16 R16, R16 ;  /* 0x0000001000107306 */ /* 0x000e220000200c00 */
[----:B-1----:R-:W-:Y:S01]  /*3bd0*/  HADD2.F32 R20, -RZ, R20.H0_H0 ;  /* 0x20000014ff147230 */ /* 0x002fe20000004100 */
[----:B------:R-:W-:Y:S01]  /*3be0*/  FFMA.FTZ R13, R8, R10, R13 ;  /* 0x0000000a080d7223 */ /* 0x000fe2000001000d */
[----:B------:R-:W-:-:S03]  /*3bf0*/  HADD2.F32 R17, -RZ, R0.H0_H0 ;  /* 0x20000000ff117230 */ /* 0x000fc60000004100 */
[----:B------:R-:W-:Y:S02]  /*3c00*/  FFMA.FTZ R27, R15, R20, R40 ;  /* 0x000000140f1b7223 */ /* 0x000fe40000010028 */
[----:B------:R-:W1:Y:S01]  /*3c10*/  I2F.F16 R11, R30 ;  /* 0x0000001e000b7306 */ /* 0x000e620000200c00 */
[----:B--2---:R-:W-:-:S05]  /*3c20*/  HADD2.F32 R22, -RZ, R22.H0_H0 ;  /* 0x20000016ff167230 */ /* 0x004fca0000004100 */
        /* <DEDUP_REMOVED lines=11> */
[----:B------:R-:W-:Y:S01]  /*3ce0*/  FMUL.FTZ R12, R17, R12 ;  /* 0x0000000c110c7220 */ /* 0x000fe20000410000 */
[----:B------:R-:W-:-:S03]  /*3cf0*/  HADD2.F32 R19, -RZ, R0.H1_H1 ;  /* 0x30000000ff137230 */ /* 0x000fc60000004100 */
[----:B------:R-:W-:Y:S01]  /*3d00*/  FFMA.FTZ R10, R10, R9, R21 ;  /* 0x000000090a0a7223 */ /* 0x000fe20000010015 */
[----:B------:R-:W-:Y:S01]  /*3d10*/  F2FP.PACK_AB R12, RZ, R12 ;  /* 0x0000000cff0c723e */ /* 0x000fe200000000ff */
[----:B0-----:R-:W-:Y:S02]  /*3d20*/  HADD2.F32 R18, -RZ, R18.H0_H0 ;  /* 0x20000012ff127230 */ /* 0x001fe40000004100 */
[----:B------:R-:W-:-:S03]  /*3d30*/  FMUL.FTZ R10, R15, R10 ;  /* 0x0000000a0f0a7220 */ /* 0x000fc60000410000 */
[----:B------:R-:W-:Y:S02]  /*3d40*/  FFMA.FTZ R13, R9, R18, R13 ;  /* 0x00000012090d7223 */ /* 0x000fe4000001000d */
[----:B------:R-:W-:Y:S01]  /*3d50*/  F2FP.PACK_AB R10, RZ, R10 ;  /* 0x0000000aff0a723e */ /* 0x000fe200000000ff */
[----:B-1----:R-:W-:Y:S01]  /*3d60*/  HADD2.F32 R8, -RZ, R23.H0_H0 ;  /* 0x20000017ff087230 */ /* 0x002fe20000004100 */
[----:B------:R-:W-:-:S04]  /*3d70*/  FMUL.FTZ R13, R14, R13 ;  /* 0x0000000d0e0d7220 */ /* 0x000fc80000410000 */
[----:B------:R-:W-:Y:S01]  /*3d80*/  FFMA.FTZ R8, R9, R8, R11 ;  /* 0x0000000809087223 */ /* 0x000fe2000001000b */
[----:B------:R-:W-:-:S03]  /*3d90*/  F2FP.PACK_AB R13, RZ, R13 ;  /* 0x0000000dff0d723e */ /* 0x000fc600000000ff */
[----:B------:R-:W-:Y:S01]  /*3da0*/  FMUL.FTZ R8, R19, R8 ;  /* 0x0000000813087220 */ /* 0x000fe20000410000 */
[----:B------:R-:W-:-:S04]  /*3db0*/  PRMT R10, R10, 0x5410, R13 ;  /* 0x000054100a0a7816 */ /* 0x000fc8000000000d */
[----:B------:R-:W-:Y:S02]  /*3dc0*/  F2FP.PACK_AB R8, RZ, R8 ;  /* 0x00000008ff08723e */ /* 0x000fe400000000ff */
[----:B------:R-:W-:Y:S02]  /*3dd0*/  HFMA2.MMA R5, R10, 1, 1, R5 ;  /* 0x3c003c000a057835 */ /* 0x000fe40000000005 */
[----:B------:R-:W-:-:S05]  /*3de0*/  PRMT R12, R12, 0x5410, R8 ;  /* 0x000054100c0c7816 */ /* 0x000fca0000000008 */
[----:B------:R-:W-:Y:S02]  /*3df0*/  HADD2 R4, R12, R4 ;  /* 0x000000040c047230 */ /* 0x000fe40000000000 */
.L_x_3241:
[----:B------:R-:W-:Y:S01]  /*3e00*/  IADD3 R32, R32, 0x20, RZ ;  /* 0x0000002020207810 */ /* 0x000fe20007ffe0ff */
[----:B------:R-:W-:Y:S01]  /*3e10*/  UIADD3 UR4, UR4, 0x40, URZ ;  /* 0x0000004004047890 */ /* 0x000fe2000fffe03f */
[C---:B------:R-:W-:Y:S02]  /*3e20*/  IMAD.WIDE R36, R29.reuse, 0x8, R36 ;  /* 0x000000081d247825 */ /* 0x040fe400078e0224 */
[C---:B------:R-:W-:Y:S02]  /*3e30*/  ISETP.GE.AND P0, PT, R32.reuse, c[0x0][0x1a8], PT ;  /* 0x00006a0020007a0c */ /* 0x040fe40003f06270 */
[----:B------:R-:W-:Y:S01]  /*3e40*/  ISETP.LT.AND P2, PT, R32, R7, PT ;  /* 0x000000072000720c */ /* 0x000fe20003f41270 */
[----:B------:R-:W-:-:S12]  /*3e50*/  IMAD.WIDE R26, R29, 0x8, R24 ;  /* 0x000000081d1a7825 */ /* 0x000fd800078e0218 */
[----:B------:R-:W-:Y:S05]  /*3e60*/  @!P0 BRA P2, `(.L_x_3242) ;  /* 0xffffccd000008947 */ /* 0x000fea000103ffff */
.L_x_3237:
[----:B------:R-:W-:-:S04]  /*3e70*/  ISETP.GE.AND P0, PT, R32, R7, PT ;  /* 0x000000072000720c */ /* 0x000fc80003f06270 */
[----:B------:R-:W-:-:S13]  /*3e80*/  ISETP.GE.OR P0, PT, R32, c[0x0][0x1ac], P0 ;  /* 0x00006b0020007a0c */ /* 0x000fda0000706670 */
[----:B------:R-:W-:Y:S05]  /*3e90*/  @P0 BRA `(.L_x_3243) ;  /* 0x0000183000000947 */ /* 0x000fea0003800000 */
[----:B------:R-:W-:Y:S02]  /*3ea0*/  ULDC UR5, c[0x0][0x18c] ;  /* 0x0000630000057ab9 */ /* 0x000fe40000000800 */
[----:B------:R-:W-:Y:S02]  /*3eb0*/  USHF.R.S32.HI UR5, URZ, 0x1f, UR5 ;  /* 0x0000001f3f057899 */ /* 0x000fe40008011405 */
.L_x_3246:
        /* <DEDUP_REMOVED lines=14> */
[----:B0-----:R-:W-:Y:S05]  /*3fa0*/  @P1 BRA `(.L_x_3244) ;  /* 0x00000b2000001947 */ /* 0x001fea0003800000 */
[C---:B01----:R-:W-:Y:S01]  /*3fb0*/  IMAD.WIDE R34, R24.reuse, 0x4, R26 ;  /* 0x0000000418227825 */ /* 0x043fe200078e021a */
[----:B------:R-:W0:Y:S04]  /*3fc0*/  LDS.128 R20, [UR4] ;  /* 0x00000004ff147984 */ /* 0x000e280008000c00 */
[----:B------:R1:W2:Y:S01]  /*3fd0*/  LDG.E.128.CONSTANT R12, [R34.64] ;  /* 0x00000006220c7981 */ /* 0x0002a2000c1e9d00 */
[----:B------:R-:W-:-:S06]  /*3fe0*/  IMAD.WIDE R16, R24, 0x4, R34 ;  /* 0x0000000418107825 */ /* 0x000fcc00078e0222 */
[----:B------:R-:W3:Y:S01]  /*3ff0*/  LDG.E.128.CONSTANT R16, [R16.64] ;  /* 0x0000000610107981 */ /* 0x000ee2000c1e9d00 */
[----:B-----5:R-:W-:Y:S02]  /*4000*/  LOP3.LUT R33, R8, 0x3f003f, RZ, 0xc0, !PT ;  /* 0x003f003f08217812 */ /* 0x020fe400078ec0ff */
[--C-:B------:R-:W-:Y:S02]  /*4010*/  SHF.R.U32.HI R31, RZ, 0xc, R8.reuse ;  /* 0x0000000cff1f7819 */ /* 0x100fe40000011608 */
[----:B------:R-:W-:Y:S02]  /*4020*/  SHF.R.U32.HI R8, RZ, 0x6, R8 ;  /* 0x00000006ff087819 */ /* 0x000fe40000011608 */
[----:B------:R-:W-:Y:S02]  /*4030*/  LOP3.LUT R37, R10, 0x3f003f, RZ, 0xc0, !PT ;  /* 0x003f003f0a257812 */ /* 0x000fe400078ec0ff */
[----:B------:R-:W-:Y:S02]  /*4040*/  LOP3.LUT R36, R9, 0x3f003f, RZ, 0xc0, !PT ;  /* 0x003f003f09247812 */ /* 0x000fe400078ec0ff */
[----:B------:R-:W-:-:S02]  /*4050*/  SHF.R.U32.HI R28, RZ, 0xc, R9 ;  /* 0x0000000cff1c7819 */ /* 0x000fc40000011609 */
[----:B-1----:R-:W-:Y:S02]  /*4060*/  LOP3.LUT R34, R11, 0x3f003f, RZ, 0xc0, !PT ;  /* 0x003f003f0b227812 */ /* 0x002fe400078ec0ff */
[----:B------:R-:W-:Y:S02]  /*4070*/  SHF.R.U32.HI R9, RZ, 0x6, R9 ;  /* 0x00000006ff097819 */ /* 0x000fe40000011609 */
[----:B------:R-:W-:Y:S02]  /*4080*/  LOP3.LUT R33, R33, 0x64006400, RZ, 0xfc, !PT ;  /* 0x6400640021217812 */ /* 0x000fe400078efcff */
[----:B------:R-:W-:Y:S02]  /*4090*/  LOP3.LUT R8, R8, 0x3f003f, RZ, 0xc0, !PT ;  /* 0x003f003f08087812 */ /* 0x000fe400078ec0ff */
[----:B------:R-:W-:Y:S01]  /*40a0*/  LOP3.LUT R37, R37, 0x64006400, RZ, 0xfc, !PT ;  /* 0x6400640025257812 */ /* 0x000fe200078efcff */
[----:B------:R-:W-:Y:S01]  /*40b0*/  HADD2 R33, R33, -1056, -1056 ;  /* 0xe420e42021217430 */ /* 0x000fe20000000000 */
[----:B------:R-:W-:-:S02]  /*40c0*/  LOP3.LUT R35, R34, 0x64006400, RZ, 0xfc, !PT ;  /* 0x6400640022237812 */ /* 0x000fc400078efcff */
[--C-:B------:R-:W-:Y:S01]  /*40d0*/  SHF.R.U32.HI R29, RZ, 0xc, R10.reuse ;  /* 0x0000000cff1d7819 */ /* 0x100fe2000001160a */
[----:B------:R-:W-:Y:S01]  /*40e0*/  HADD2 R37, R37, -1056, -1056 ;  /* 0xe420e42025257430 */ /* 0x000fe20000000000 */
[----:B------:R-:W-:Y:S01]  /*40f0*/  LOP3.LUT R34, R9, 0x3f003f, RZ, 0xc0, !PT ;  /* 0x003f003f09227812 */ /* 0x000fe200078ec0ff */
[----:B------:R-:W-:Y:S01]  /*4100*/  HADD2 R35, R35, -1056, -1056 ;  /* 0xe420e42023237430 */ /* 0x000fe20000000000 */
[----:B------:R-:W-:Y:S01]  /*4110*/  SHF.R.U32.HI R10, RZ, 0x6, R10 ;  /* 0x00000006ff0a7819 */ /* 0x000fe2000001160a */
[-C--:B0-----:R-:W-:Y:S01]  /*4120*/  HFMA2.MMA R33, R33, R20.reuse, RZ ;  /* 0x0000001421217235 */ /* 0x081fe200000000ff */
[----:B------:R-:W-:Y:S01]  /*4130*/  LOP3.LUT R9, R8, 0x64006400, RZ, 0xfc, !PT ;  /* 0x6400640008097812 */ /* 0x000fe200078efcff */
[----:B------:R-:W-:Y:S01]  /*4140*/  HFMA2.MMA R8, R37, R20, RZ ;  /* 0x0000001425087235 */ /* 0x000fe200000000ff */
[--C-:B------:R-:W-:Y:S02]  /*4150*/  SHF.R.U32.HI R30, RZ, 0xc, R11.reuse ;  /* 0x0000000cff1e7819 */ /* 0x100fe4000001160b */
[----:B------:R-:W-:Y:S01]  /*4160*/  LOP3.LUT R36, R36, 0x64006400, RZ, 0xfc, !PT ;  /* 0x6400640024247812 */ /* 0x000fe200078efcff */
[----:B------:R-:W-:Y:S01]  /*4170*/  HADD2 R38, R9, -1056, -1056 ;  /* 0xe420e42009267430 */ /* 0x000fe20000000000 */
[----:B------:R-:W-:-:S02]  /*4180*/  SHF.R.U32.HI R11, RZ, 0x6, R11 ;  /* 0x00000006ff0b7819 */ /* 0x000fc4000001160b */
[----:B------:R-:W-:Y:S01]  /*4190*/  LOP3.LUT R34, R34, 0x64006400, RZ, 0xfc, !PT ;  /* 0x6400640022227812 */ /* 0x000fe200078efcff */
[----:B------:R-:W-:Y:S01]  /*41a0*/  HADD2 R39, R36, -1056, -1056 ;  /* 0xe420e42024277430 */ /* 0x000fe20000000000 */
[----:B------:R-:W-:Y:S02]  /*41b0*/  LOP3.LUT R10, R10, 0x3f003f, RZ, 0xc0, !PT ;  /* 0x003f003f0a0a7812 */ /* 0x000fe400078ec0ff */
[----:B------:R-:W-:Y:S01]  /*41c0*/  LOP3.LUT R9, R11, 0x3f003f, RZ, 0xc0, !PT ;  /* 0x003f003f0b097812 */ /* 0x000fe200078ec0ff */
        /* <DEDUP_REMOVED lines=8> */
[----:B------:R-:W-:Y:S01]  /*4250*/  HFMA2 R36, R37, R21, R36 ;  /* 0x0000001525247231 */ /* 0x000fe20000000024 */
[----:B------:R-:W-:-:S03]  /*4260*/  LOP3.LUT R45, R28, 0xf000f, RZ, 0xc0, !PT ;  /* 0x000f000f1c2d7812 */ /* 0x000fc600078ec0ff */
[----:B------:R-:W-:Y:S01]  /*4270*/  HFMA2.MMA R37, R11, R21, R8 ;  /* 0x000000150b257235 */ /* 0x000fe20000000008 */
[----:B------:R-:W-:-:S04]  /*4280*/  HADD2 R11, R34, -1056, -1056 ;  /* 0xe420e420220b7430 */ /* 0x000fc80000000000 */
[----:B------:R-:W-:Y:S01]  /*4290*/  HFMA2 R11, R11, R21, R20 ;  /* 0x000000150b0b7231 */ /* 0x000fe20000000014 */
        /* <DEDUP_REMOVED lines=9> */
[----:B---3--:R-:W-:Y:S01]  /*4330*/  LOP3.LUT R31, R16, 0x3f003f, RZ, 0xc0, !PT ;  /* 0x003f003f101f7812 */ /* 0x008fe200078ec0ff */
[----:B------:R-:W-:Y:S01]  /*4340*/  HADD2 R10, R33, -1056, -1056 ;  /* 0xe420e420210a7430 */ /* 0x000fe20000000000 */
[----:B------:R-:W-:Y:S01]  /*4350*/  SHF.R.U32.HI R33, RZ, 0x6, R14 ;  /* 0x00000006ff217819 */ /* 0x000fe2000001160e */
[----:B------:R-:W-:Y:S01]  /*4360*/  HFMA2 R20, R9, R22, R36 ;  /* 0x0000001609147231 */ /* 0x000fe20000000024 */
[----:B------:R-:W-:Y:S01]  /*4370*/  SHF.R.U32.HI R9, RZ, 0x6, R12 ;  /* 0x00000006ff097819 */ /* 0x000fe2000001160c */
[-C--:B------:R-:W-:Y:S01]  /*4380*/  HFMA2.MMA R8, R8, R22.reuse, R35 ;  /* 0x0000001608087235 */ /* 0x080fe20000000023 */
[----:B------:R-:W-:Y:S01]  /*4390*/  SHF.R.U32.HI R35, RZ, 0x6, R15 ;  /* 0x00000006ff237819 */ /* 0x000fe2000001160f */
[----:B------:R-:W-:Y:S01]  /*43a0*/  HFMA2.MMA R21, R10, R22, R37 ;  /* 0x000000160a157235 */ /* 0x000fe20000000025 */
[----:B------:R-:W-:-:S02]  /*43b0*/  SHF.R.U32.HI R10, RZ, 0x6, R13 ;  /* 0x00000006ff0a7819 */ /* 0x000fc4000001160d */
        /* <DEDUP_REMOVED lines=12> */
[--C-:B------:R-:W-:Y:S01]  /*4480*/  SHF.R.U32.HI R41, RZ, 0x8, R18.reuse ;  /* 0x00000008ff297819 */ /* 0x100fe20000011612 */
[----:B------:R-:W-:Y:S01]  /*4490*/  HADD2 R10, R33, -1056, -1056 ;  /* 0xe420e420210a7430 */ /* 0x000fe20000000000 */
[----:B------:R-:W-:Y:S01]  /*44a0*/  SHF.R.U32.HI R36, RZ, 0xa, R18 ;  /* 0x0000000aff247819 */ /* 0x000fe20000011612 */
[----:B------:R-:W-:Y:S01]  /*44b0*/  HFMA2 R11, R34, R22, R11 ;  /* 0x00000016220b7231 */ /* 0x000fe2000000000b */
[----:B------:R-:W-:Y:S01]  /*44c0*/  SHF.R.U32.HI R43, RZ, 0x8, R16 ;  /* 0x00000008ff2b7819 */ /* 0x000fe20000011610 */
[----:B------:R-:W-:Y:S01]  /*44d0*/  HADD2 R34, R35, -1056, -1056 ;  /* 0xe420e42023227430 */ /* 0x000fe20000000000 */
[-C--:B------:R-:W-:Y:S01]  /*44e0*/  HFMA2.MMA R22, R9, R23.reuse, R8 ;  /* 0x0000001709167235 */ /* 0x080fe20000000008 */
[-C--:B------:R-:W-:Y:S01]  /*44f0*/  HFMA2 R20, R37, R23.reuse, R20 ;  /* 0x0000001725147231 */ /* 0x080fe20000000014 */
[----:B------:R-:W-:Y:S01]  /*4500*/  HFMA2.MMA R21, R10, R23, R21 ;  /* 0x000000170a157235 */ /* 0x000fe20000000015 */
[----:B------:R-:W-:Y:S01]  /*4510*/  HFMA2 R23, R34, R23, R11 ;  /* 0x0000001722177231 */ /* 0x000fe2000000000b */
[----:B------:R-:W-:Y:S01]  /*4520*/  LOP3.LUT R34, R18, 0x3f003f, RZ, 0xc0, !PT ;  /* 0x003f003f12227812 */ /* 0x000fe200078ec0ff */
[----:B------:R-:W0:Y:S01]  /*4530*/  LDS.128 R8, [UR4+0x10] ;  /* 0x00001004ff087984 */ /* 0x000e220008000c00 */
[----:B------:R-:W-:-:S02]  /*4540*/  SHF.R.U32.HI R35, RZ, 0x6, R18 ;  /* 0x00000006ff237819 */ /* 0x000fc40000011612 */
[--C-:B------:R-:W-:Y:S02]  /*4550*/  SHF.R.U32.HI R39, RZ, 0xa, R16.reuse ;  /* 0x0000000aff277819 */ /* 0x100fe40000011610 */
[----:B------:R-:W-:Y:S02]  /*4560*/  LOP3.LUT R33, R17, 0x3f003f, RZ, 0xc0, !PT ;  /* 0x003f003f11217812 */ /* 0x000fe400078ec0ff */
[----:B------:R-:W-:Y:S02]  /*4570*/  LOP3.LUT R18, R19, 0x3f003f, RZ, 0xc0, !PT ;  /* 0x003f003f13127812 */ /* 0x000fe400078ec0ff */
[----:B------:R-:W-:Y:S02]  /*4580*/  SHF.R.U32.HI R16, RZ, 0x6, R16 ;  /* 0x00000006ff107819 */ /* 0x000fe40000011610 */
[--C-:B------:R-:W-:Y:S02]  /*4590*/  SHF.R.U32.HI R42, RZ, 0x8, R17.reuse ;  /* 0x00000008ff2a7819 */ /* 0x100fe40000011611 */
[----:B------:R-:W-:-:S02]  /*45a0*/  SHF.R.U32.HI R38, RZ, 0xa, R17 ;  /* 0x0000000aff267819 */ /* 0x000fc40000011611 */
[--C-:B------:R-:W-:Y:S02]  /*45b0*/  SHF.R.U32.HI R40, RZ, 0x8, R19.reuse ;  /* 0x00000008ff287819 */ /* 0x100fe40000011613 */
[----:B------:R-:W-:Y:S02]  /*45c0*/  SHF.R.U32.HI R37, RZ, 0xa, R19 ;  /* 0x0000000aff257819 */ /* 0x000fe40000011613 */
[----:B------:R-:W-:Y:S02]  /*45d0*/  LOP3.LUT R31, R31, 0x64006400, RZ, 0xfc, !PT ;  /* 0x640064001f1f7812 */ /* 0x000fe400078efcff */
[----:B------:R-:W-:Y:S02]  /*45e0*/  LOP3.LUT R34, R34, 0x64006400, RZ, 0xfc, !PT ;  /* 0x6400640022227812 */ /* 0x000fe400078efcff */
[----:B------:R-:W-:Y:S01]  /*45f0*/  SHF.R.U32.HI R17, RZ, 0x6, R17 ;  /* 0x00000006ff117819 */ /* 0x000fe20000011611 */
[----:B------:R-:W-:Y:S01]  /*4600*/  HADD2 R31, R31, -1056, -1056 ;  /* 0xe420e4201f1f7430 */ /* 0x000fe20000000000 */
[----:B------:R-:W-:Y:S01]  /*4610*/  SHF.R.U32.HI R19, RZ, 0x6, R19 ;  /* 0x00000006ff137819 */ /* 0x000fe20000011613 */
[----:B------:R-:W-:Y:S01]  /*4620*/  HADD2 R34, R34, -1056, -1056 ;  /* 0xe420e42022227430 */ /* 0x000fe20000000000 */
[----:B------:R-:W-:-:S02]  /*4630*/  SHF.R.U32.HI R12, RZ, 0xc, R12 ;  /* 0x0000000cff0c7819 */ /* 0x000fc4000001160c */
[----:B------:R-:W-:Y:S02]  /*4640*/  LOP3.LUT R28, R44, 0x300030, R43, 0xf8, !PT ;  /* 0x003000302c1c7812 */ /* 0x000fe400078ef82b */
[----:B------:R-:W-:Y:S02]  /*4650*/  LOP3.LUT R33, R33, 0x64006400, RZ, 0xfc, !PT ;  /* 0x6400640021217812 */ /* 0x000fe400078efcff */
[----:B------:R-:W-:Y:S02]  /*4660*/  LOP3.LUT R18, R18, 0x64006400, RZ, 0xfc, !PT ;  /* 0x6400640012127812 */ /* 0x000fe400078efcff */
[----:B------:R-:W-:Y:S01]  /*4670*/  SHF.R.U32.HI R13, RZ, 0xc, R13 ;  /* 0x0000000cff0d7819 */ /* 0x000fe2000001160d */
[----:B------:R-:W-:Y:S01]  /*4680*/  HADD2 R33, R33, -1056, -1056 ;  /* 0xe420e42021217430 */ /* 0x000fe20000000000 */
[----:B------:R-:W-:Y:S01]  /*4690*/  LOP3.LUT R44, R29, 0xf000f, RZ, 0xc0, !PT ;  /* 0x000f000f1d2c7812 */ /* 0x000fe200078ec0ff */
[----:B------:R-:W-:Y:S01]  /*46a0*/  HADD2 R18, R18, -1056, -1056 ;  /* 0xe420e42012127430 */ /* 0x000fe20000000000 */
[----:B------:R-:W-:Y:S01]  /*46b0*/  LOP3.LUT R16, R16, 0x3f003f, RZ, 0xc0, !PT ;  /* 0x003f003f10107812 */ /* 0x000fe200078ec0ff */
[-C--:B0-----:R-:W-:Y:S01]  /*46c0*/  HFMA2.MMA R22, R31, R8.reuse, R22 ;  /* 0x000000081f167235 */ /* 0x081fe20000000016 */
[----:B------:R-:W-:Y:S01]  /*46d0*/  LOP3.LUT R35, R35, 0x3f003f, RZ, 0xc0, !PT ;  /* 0x003f003f23237812 */ /* 0x000fe200078ec0ff */
[-C--:B------:R-:W-:Y:S01]  /*46e0*/  HFMA2 R20, R33, R8.reuse, R20 ;  /* 0x0000000821147231 */ /* 0x080fe20000000014 */
[----:B------:R-:W-:Y:S01]  /*46f0*/  SHF.R.U32.HI R14, RZ, 0xc, R14 ;  /* 0x0000000cff0e7819 */ /* 0x000fe2000001160e */
[----:B------:R-:W-:Y:S01]  /*4700*/  HFMA2.MMA R21, R34, R8, R21 ;  /* 0x0000000822157235 */ /* 0x000fe20000000015 */
[----:B------:R-:W-:Y:S01]  /*4710*/  SHF.R.U32.HI R15, RZ, 0xc, R15 ;  /* 0x0000000cff0f7819 */ /* 0x000fe2000001160f */
[----:B------:R-:W-:Y:S01]  /*4720*/  HFMA2 R23, R18, R8, R23 ;  /* 0x0000000812177231 */ /* 0x000fe20000000017 */
[----:B------:R-:W-:-:S02]  /*4730*/  LOP3.LUT R29, R45, 0x300030, R42, 0xf8, !PT ;  /* 0x003000302d1d7812 */ /* 0x000fc400078ef82a */
[----:B------:R-:W-:Y:S02]  /*4740*/  LOP3.LUT R17, R17, 0x3f003f, RZ, 0xc0, !PT ;  /* 0x003f003f11117812 */ /* 0x000fe400078ec0ff */
[----:B------:R-:W-:Y:S02]  /*4750*/  LOP3.LUT R19, R19, 0x3f003f, RZ, 0xc0, !PT ;  /* 0x003f003f13137812 */ /* 0x000fe400078ec0ff */
[----:B------:R-:W-:Y:S02]  /*4760*/  LOP3.LUT R42, R12, 0xf000f, RZ, 0xc0, !PT ;  /* 0x000f000f0c2a7812 */ /* 0x000fe400078ec0ff */
[----:B------:R-:W-:Y:S02]  /*4770*/  LOP3.LUT R12, R44, 0x300030, R41, 0xf8, !PT ;  /* 0x003000302c0c7812 */ /* 0x000fe400078ef829 */
        /* <DEDUP_REMOVED lines=8> */
[----:B------:R-:W-:Y:S01]  /*4800*/  LOP3.LUT R38, R13, 0x300030, R38, 0xf8, !PT ;  /* 0x003000300d267812 */ /* 0x000fe200078ef826 */
[----:B------:R-:W-:Y:S01]  /*4810*/  HADD2 R13, R16, -1056, -1056 ;  /* 0xe420e420100d7430 */ /* 0x000fe20000000000 */
[----:B------:R-:W-:Y:S01]  /*4820*/  LOP3.LUT R37, R14, 0x300030, R37, 0xf8, !PT ;  /* 0x003000300e257812 */ /* 0x000fe200078ef825 */
[----:B------:R-:W-:Y:S01]  /*4830*/  HADD2 R17, R17, -1056, -1056 ;  /* 0xe420e42011117430 */ /* 0x000fe20000000000 */
[----:B------:R-:W-:Y:S01]  /*4840*/  LOP3.LUT R28, R28, 0x64006400, RZ, 0xfc, !PT ;  /* 0x640064001c1c7812 */ /* 0x000fe200078efcff */
[----:B------:R-:W-:Y:S01]  /*4850*/  HADD2 R14, R19, -1056, -1056 ;  /* 0xe420e420130e7430 */ /* 0x000fe20000000000 */
[----:B------:R-:W-:Y:S01]  /*4860*/  LOP3.LUT R39, R42, 0x300030, R39, 0xf8, !PT ;  /* 0x003000302a277812 */ /* 0x000fe200078ef827 */
[-C--:B------:R-:W-:Y:S01]  /*4870*/  HFMA2.MMA R22, R13, R9.reuse, R22 ;  /* 0x000000090d167235 */ /* 0x080fe20000000016 */
[----:B------:R-:W-:Y:S01]  /*4880*/  LOP3.LUT R12, R12, 0x64006400, RZ, 0xfc, !PT ;  /* 0x640064000c0c7812 */ /* 0x000fe200078efcff */
[-C--:B------:R-:W-:Y:S01]  /*4890*/  HFMA2 R20, R17, R9.reuse, R20 ;  /* 0x0000000911147231 */ /* 0x080fe20000000014 */
[----:B------:R-:W-:Y:S01]  /*48a0*/  HFMA2.MMA R21, R8, R9, R21 ;  /* 0x0000000908157235 */ /* 0x000fe20000000015 */
[----:B------:R-:W-:Y:S01]  /*48b0*/  HFMA2 R23, R14, R9, R23 ;  /* 0x000000090e177231 */ /* 0x000fe20000000017 */
[----:B------:R-:W-:Y:S01]  /*48c0*/  LOP3.LUT R43, R30, 0xf000f, RZ, 0xc0, !PT ;  /* 0x000f000f1e2b7812 */ /* 0x000fe200078ec0ff */
[----:B------:R-:W-:Y:S01]  /*48d0*/  HADD2 R9, R28, -1056, -1056 ;  /* 0xe420e4201c097430 */ /* 0x000fe20000000000 */
[----:B------:R-:W-:Y:S01]  /*48e0*/  LOP3.LUT R36, R41, 0x300030, R36, 0xf8, !PT ;  /* 0x0030003029247812 */ /* 0x000fe200078ef824 */
[----:B------:R-:W-:Y:S01]  /*48f0*/  HADD2 R12, R12, -1056, -1056 ;  /* 0xe420e4200c0c7430 */ /* 0x000fe20000000000 */
[----:B------:R-:W-:-:S02]  /*4900*/  LOP3.LUT R39, R39, 0x64006400, RZ, 0xfc, !PT ;  /* 0x6400640027277812 */ /* 0x000fc400078efcff */
[----:B------:R-:W-:Y:S01]  /*4910*/  LOP3.LUT R30, R43, 0x300030, R40, 0xf8, !PT ;  /* 0x003000302b1e7812 */ /* 0x000fe200078ef828 */
        /* <DEDUP_REMOVED lines=26> */
[----:B------:R-:W-:Y:S02]  /*4ac0*/  HFMA2 R4, R21, R0, R4 ;  /* 0x0000000015047231 */ /* 0x000fe40000000004 */
.L_x_3244:
[----:B-1---5:R-:W-:Y:S01]  /*4ad0*/  @!P0 IMAD.IADD R3, R25, 0x1, R32 ;  /* 0x0000000119038824 */ /* 0x022fe200078e0220 */
[----:B------:R-:W-:Y:S05]  /*4ae0*/  @P1 BRA `(.L_x_3245) ;  /* 0x00000b6000001947 */ /* 0x000fea0003800000 */
[----:B------:R-:W-:Y:S01]  /*4af0*/  UIMAD UR8, UR5, 0xc, URZ ;  /* 0x0000000c050878a4 */ /* 0x000fe2000f8e023f */
[----:B------:R-:W-:Y:S01]  /*4b00*/  IMAD.WIDE.U32 R28, R24, 0xc, R26 ;  /* 0x0000000c181c7825 */ /* 0x000fe200078e001a */
[----:B------:R-:W1:Y:S04]  /*4b10*/  LDS.128 R20, [UR4+0x20] ;  /* 0x00002004ff147984 */ /* 0x000e680008000c00 */
[----:B------:R-:W-:-:S05]  /*4b20*/  IADD3 R29, R29, UR8, RZ ;  /* 0x000000081d1d7c10 */ /* 0x000fca000fffe0ff */
[----:B------:R-:W2:Y:S01]  /*4b30*/  LDG.E.128.CONSTANT R8, [R28.64] ;  /* 0x000000061c087981 */ /* 0x000ea2000c1e9d00 */
[----:B0-----:R-:W-:-:S05]  /*4b40*/  IMAD.WIDE R34, R24, 0x4, R28 ;  /* 0x0000000418227825 */ /* 0x001fca00078e021c */
[----:B------:R0:W3:Y:S01]  /*4b50*/  LDG.E.128.CONSTANT R12, [R34.64] ;  /* 0x00000006220c7981 */ /* 0x0000e2000c1e9d00 */
[----:B------:R-:W-:-:S06]  /*4b60*/  IMAD.WIDE R16, R24, 0x4, R34 ;  /* 0x0000000418107825 */ /* 0x000fcc00078e0222 */
[----:B------:R-:W4:Y:S01]  /*4b70*/  LDG.E.128.CONSTANT R16, [R16.64] ;  /* 0x0000000610107981 */ /* 0x000f22000c1e9d00 */
[----:B--2---:R-:W-:Y:S02]  /*4b80*/  LOP3.LUT R31, R8, 0x3f003f, RZ, 0xc0, !PT ;  /* 0x003f003f081f7812 */ /* 0x004fe400078ec0ff */
[--C-:B------:R-:W-:Y:S02]  /*4b90*/  SHF.R.U32.HI R30, RZ, 0xc, R8.reuse ;  /* 0x0000000cff1e7819 */ /* 0x100fe40000011608 */
[----:B------:R-:W-:Y:S02]  /*4ba0*/  LOP3.LUT R33, R9, 0x3f003f, RZ, 0xc0, !PT ;  /* 0x003f003f09217812 */ /* 0x000fe400078ec0ff */
[--C-:B------:R-:W-:Y:S02]  /*4bb0*/  SHF.R.U32.HI R25, RZ, 0xc, R9.reuse ;  /* 0x0000000cff197819 */ /* 0x100fe40000011609 */
[----:B------:R-:W-:Y:S02]  /*4bc0*/  SHF.R.U32.HI R8, RZ, 0x6, R8 ;  /* 0x00000006ff087819 */ /* 0x000fe40000011608 */
[----:B------:R-:W-:-:S02]  /*4bd0*/  SHF.R.U32.HI R9, RZ, 0x6, R9 ;  /* 0x00000006ff097819 */ /* 0x000fc40000011609 */
[----:B------:R-:W-:Y:S02]  /*4be0*/  LOP3.LUT R36, R10, 0x3f003f, RZ, 0xc0, !PT ;  /* 0x003f003f0a247812 */ /* 0x000fe400078ec0ff */
[----:B0-----:R-:W-:Y:S02]  /*4bf0*/  LOP3.LUT R34, R11, 0x3f003f, RZ, 0xc0, !PT ;  /* 0x003f003f0b227812 */ /* 0x001fe400078ec0ff */
[----:B------:R-:W-:Y:S02]  /*4c00*/  LOP3.LUT R31, R31, 0x64006400, RZ, 0xfc, !PT ;  /* 0x640064001f1f7812 */ /* 0x000fe400078efcff */
[----:B------:R-:W-:Y:S02]  /*4c10*/  SHF.R.U32.HI R28, RZ, 0xc, R10 ;  /* 0x0000000cff1c7819 */ /* 0x000fe4000001160a */
        /* <DEDUP_REMOVED lines=14> */
[--C-:B------:R-:W-:Y:S01]  /*4d00*/  SHF.R.U32.HI R29, RZ, 0xc, R11.reuse ;  /* 0x0000000cff1d7819 */ /* 0x100fe2000001160b */
[----:B------:R-:W-:Y:S01]  /*4d10*/  HADD2 R34, R9, -1056, -1056 ;  /* 0xe420e42009227430 */ /* 0x000fe20000000000 */
[----:B------:R-:W-:Y:S01]  /*4d20*/  SHF.R.U32.HI R11, RZ, 0x6, R11 ;  /* 0x00000006ff0b7819 */ /* 0x000fe2000001160b */
[-C--:B-1----:R-:W-:Y:S01]  /*4d30*/  HFMA2.MMA R8, R31, R20.reuse, RZ ;  /* 0x000000141f087235 */ /* 0x082fe200000000ff */
[----:B------:R-:W-:Y:S01]  /*4d40*/  LOP3.LUT R10, R10, 0x64006400, RZ, 0xfc, !PT ;  /* 0x640064000a0a7812 */ /* 0x000fe200078efcff */
[-C--:B------:R-:W-:Y:S01]  /*4d50*/  HFMA2 R9, R35, R20.reuse, RZ.H0_H0 ;  /* 0x0000001423097231 */ /* 0x080fe200000400ff */
[----:B------:R-:W-:Y:S01]  /*4d60*/  LOP3.LUT R31, R11, 0x3f003f, RZ, 0xc0, !PT ;  /* 0x003f003f0b1f7812 */ /* 0x000fe200078ec0ff */
[----:B------:R-:W-:Y:S01]  /*4d70*/  HFMA2.MMA R35, R37, R20, RZ ;  /* 0x0000001425237235 */ /* 0x000fe200000000ff */
[----:B---3--:R-:W-:Y:S01]  /*4d80*/  LOP3.LUT R11, R14, 0x3f003f, RZ, 0xc0, !PT ;  /* 0x003f003f0e0b7812 */ /* 0x008fe200078ec0ff */
[-C--:B------:R-:W-:Y:S01]  /*4d90*/  HFMA2 R34, R34, R21.reuse, R9 ;  /* 0x0000001522227231 */ /* 0x080fe20000000009 */
[----:B------:R-:W-:Y:S01]  /*4da0*/  LOP3.LUT R9, R13, 0x3f003f, RZ, 0xc0, !PT ;  /* 0x003f003f0d097812 */ /* 0x000fe200078ec0ff */
[----:B------:R-:W-:Y:S01]  /*4db0*/  HADD2 R10, R10, -1056, -1056 ;  /* 0xe420e4200a0a7430 */ /* 0x000fe20000000000 */
[----:B------:R-:W-:Y:S01]  /*4dc0*/  LOP3.LUT R11, R11, 0x64006400, RZ, 0xfc, !PT ;  /* 0x640064000b0b7812 */ /* 0x000fe200078efcff */
[----:B------:R-:W-:Y:S01]  /*4dd0*/  HFMA2 R20, R39, R20, RZ.H0_H0 ;  /* 0x0000001427147231 */ /* 0x000fe200000400ff */
[----:B------:R-:W-:Y:S01]  /*4de0*/  LOP3.LUT R31, R31, 0x64006400, RZ, 0xfc, !PT ;  /* 0x640064001f1f7812 */ /* 0x000fe200078efcff */
[-C--:B------:R-:W-:Y:S01]  /*4df0*/  HFMA2.MMA R33, R33, R21.reuse, R8 ;  /* 0x0000001521217235 */ /* 0x080fe20000000008 */
[----:B------:R-:W-:Y:S01]  /*4e00*/  LOP3.LUT R9, R9, 0x64006400, RZ, 0xfc, !PT ;  /* 0x6400640009097812 */ /* 0x000fe200078efcff */
[----:B------:R-:W-:Y:S01]  /*4e10*/  HFMA2.MMA R35, R10, R21, R35 ;  /* 0x000000150a237235 */ /* 0x000fe20000000023 */
[----:B------:R-:W-:Y:S01]  /*4e20*/  HADD2 R10, R11, -1056, -1056 ;  /* 0xe420e4200b0a7430 */ /* 0x000fe20000000000 */
[----:B------:R-:W-:Y:S01]  /*4e30*/  LOP3.LUT R8, R12, 0x3f003f, RZ, 0xc0, !PT ;  /* 0x003f003f0c087812 */ /* 0x000fe200078ec0ff */
[----:B------:R-:W-:Y:S01]  /*4e40*/  HADD2 R31, R31, -1056, -1056 ;  /* 0xe420e4201f1f7430 */ /* 0x000fe20000000000 */
[----:B------:R-:W-:Y:S01]  /*4e50*/  SHF.R.U32.HI R11, RZ, 0x6, R14 ;  /* 0x00000006ff0b7819 */ /* 0x000fe2000001160e */
[----:B------:R-:W-:Y:S01]  /*4e60*/  HADD2 R9, R9, -1056, -1056 ;  /* 0xe420e42009097430 */ /* 0x000fe20000000000 */
[----:B------:R-:W-:Y:S01]  /*4e70*/  LOP3.LUT R8, R8, 0x64006400, RZ, 0xfc, !PT ;  /* 0x6400640008087812 */ /* 0x000fe200078efcff */
[----:B------:R-:W-:Y:S01]  /*4e80*/  HFMA2 R36, R31, R21, R20 ;  /* 0x000000151f247231 */ /* 0x000fe20000000014 */
[----:B------:R-:W-:Y:S01]  /*4e90*/  HFMA2.MMA R21, R10, R22, R35 ;  /* 0x000000160a157235 */ /* 0x000fe20000000023 */
[----:B------:R-:W-:Y:S01]  /*4ea0*/  LOP3.LUT R31, R15, 0x3f003f, RZ, 0xc0, !PT ;  /* 0x003f003f0f1f7812 */ /* 0x000fe200078ec0ff */
[----:B------:R-:W-:Y:S01]  /*4eb0*/  HFMA2 R20, R9, R22, R34 ;  /* 0x0000001609147231 */ /* 0x000fe20000000022 */
[----:B------:R-:W-:Y:S01]  /*4ec0*/  SHF.R.U32.HI R10, RZ, 0x6, R13 ;  /* 0x00000006ff0a7819 */ /* 0x000fe2000001160d */
[----:B------:R-:W-:Y:S01]  /*4ed0*/  HADD2 R8, R8, -1056, -1056 ;  /* 0xe420e42008087430 */ /* 0x000fe20000000000 */
[----:B------:R-:W-:-:S02]  /*4ee0*/  SHF.R.U32.HI R9, RZ, 0x6, R12 ;  /* 0x00000006ff097819 */ /* 0x000fc4000001160c */
[----:B------:R-:W-:Y:S02]  /*4ef0*/  LOP3.LUT R31, R31, 0x64006400, RZ, 0xfc, !PT ;  /* 0x640064001f1f7812 */ /* 0x000fe400078efcff */
[----:B------:R-:W-:Y:S01]  /*4f00*/  LOP3.LUT R10, R10, 0x3f003f, RZ, 0xc0, !PT ;  /* 0x003f003f0a0a7812 */ /* 0x000fe200078ec0ff */
[----:B------:R-:W-:Y:S01]  /*4f10*/  HFMA2.MMA R8, R8, R22, R33 ;  /* 0x0000001608087235 */ /* 0x000fe20000000021 */
[----:B------:R-:W-:Y:S01]  /*4f20*/  LOP3.LUT R9, R9, 0x3f003f, RZ, 0xc0, !PT ;  /* 0x003f003f09097812 */ /* 0x000fe200078ec0ff */
[----:B------:R-:W-:Y:S01]  /*4f30*/  HADD2 R31, R31, -1056, -1056 ;  /* 0xe420e4201f1f7430 */ /* 0x000fe20000000000 */
[----:B------:R-:W-:Y:S02]  /*4f40*/  LOP3.LUT R11, R11, 0x3f003f, RZ, 0xc0, !PT ;  /* 0x003f003f0b0b7812 */ /* 0x000fe400078ec0ff */
[----:B------:R-:W-:Y:S01]  /*4f50*/  LOP3.LUT R10, R10, 0x64006400, RZ, 0xfc, !PT ;  /* 0x640064000a0a7812 */ /* 0x000fe200078efcff */
[----:B------:R-:W-:Y:S01]  /*4f60*/  HFMA2 R36, R31, R22, R36 ;  /* 0x000000161f247231 */ /* 0x000fe20000000024 */
        /* <DEDUP_REMOVED lines=8> */
[----:B------:R-:W-:Y:S01]  /*4ff0*/  HFMA2 R20, R31, R23, R20 ;  /* 0x000000171f147231 */ /* 0x000fe20000000014 */
[----:B----4-:R-:W-:Y:S01]  /*5000*/  SHF.R.U32.HI R41, RZ, 0x8, R16 ;  /* 0x00000008ff297819 */ /* 0x010fe20000011610 */
[-C--:B------:R-:W-:Y:S01]  /*5010*/  HFMA2.MMA R22, R9, R23.reuse, R8 ;  /* 0x0000001709167235 */ /* 0x080fe20000000008 */
[----:B------:R-:W-:Y:S01]  /*5020*/  LOP3.LUT R33, R33, 0x64006400, RZ, 0xfc, !PT ;  /* 0x6400640021217812 */ /* 0x000fe200078efcff */
[----:B------:R-:W-:Y:S01]  /*5030*/  HFMA2.MMA R21, R10, R23, R21 ;  /* 0x000000170a157235 */ /* 0x000fe20000000015 */
[----:B------:R-:W-:Y:S01]  /*5040*/  SHF.R.U32.HI R12, RZ, 0xc, R12 ;  /* 0x0000000cff0c7819 */ /* 0x000fe2000001160c */
[----:B------:R-:W0:Y:S01]  /*5050*/  LDS.128 R8, [UR4+0x30] ;  /* 0x00003004ff087984 */ /* 0x000e220008000c00 */
[----:B------:R-:W-:Y:S01]  /*5060*/  SHF.R.U32.HI R40, RZ, 0x8, R18 ;  /* 0x00000008ff287819 */ /* 0x000fe20000011612 */
[----:B------:R-:W-:Y:S01]  /*5070*/  HADD2 R33, R33, -1056, -1056 ;  /* 0xe420e42021217430 */ /* 0x000fe20000000000 */
[----:B------:R-:W-:-:S02]  /*5080*/  LOP3.LUT R45, R28, 0xf000f, RZ, 0xc0, !PT ;  /* 0x000f000f1c2d7812 */ /* 0x000fc400078ec0ff */
[----:B------:R-:W-:Y:S01]  /*5090*/  SHF.R.U32.HI R13, RZ, 0xc, R13 ;  /* 0x0000000cff0d7819 */ /* 0x000fe2000001160d */
[----:B------:R-:W-:Y:S01]  /*50a0*/  HFMA2 R23, R33, R23, R36 ;  /* 0x0000001721177231 */ /* 0x000fe20000000024 */
[----:B------:R-:W-:Y:S02]  /*50b0*/  LOP3.LUT R44, R25, 0xf000f, RZ, 0xc0, !PT ;  /* 0x000f000f192c7812 */ /* 0x000fe400078ec0ff */
[----:B------:R-:W-:Y:S02]  /*50c0*/  SHF.R.U32.HI R14, RZ, 0xc, R14 ;  /* 0x0000000cff0e7819 */ /* 0x000fe4000001160e */
[----:B------:R-:W-:Y:S02]  /*50d0*/  LOP3.LUT R34, R16, 0x3f003f, RZ, 0xc0, !PT ;  /* 0x003f003f10227812 */ /* 0x000fe400078ec0ff */
[----:B------:R-:W-:Y:S02]  /*50e0*/  LOP3.LUT R25, R42, 0x300030, R41, 0xf8, !PT ;  /* 0x003000302a197812 */ /* 0x000fe400078ef829 */
[----:B------:R-:W-:-:S02]  /*50f0*/  SHF.R.U32.HI R15, RZ, 0xc, R15 ;  /* 0x0000000cff0f7819 */ /* 0x000fc4000001160f */
[----:B------:R-:W-:Y:S02]  /*5100*/  LOP3.LUT R31, R18, 0x3f003f, RZ, 0xc0, !PT ;  /* 0x003f003f121f7812 */ /* 0x000fe400078ec0ff */
[----:B------:R-:W-:Y:S02]  /*5110*/  LOP3.LUT R41, R12, 0xf000f, RZ, 0xc0, !PT ;  /* 0x000f000f0c297812 */ /* 0x000fe400078ec0ff */
[----:B------:R-:W-:Y:S02]  /*5120*/  SHF.R.U32.HI R38, RZ, 0xa, R16 ;  /* 0x0000000aff267819 */ /* 0x000fe40000011610 */
[----:B------:R-:W-:Y:S02]  /*5130*/  SHF.R.U32.HI R36, RZ, 0xa, R18 ;  /* 0x0000000aff247819 */ /* 0x000fe40000011612 */
[----:B------:R-:W-:Y:S02]  /*5140*/  LOP3.LUT R12, R45, 0x300030, R40, 0xf8, !PT ;  /* 0x003000302d0c7812 */ /* 0x000fe400078ef828 */
[----:B------:R-:W-:-:S02]  /*5150*/  SHF.R.U32.HI R16, RZ, 0x6, R16 ;  /* 0x00000006ff107819 */ /* 0x000fc40000011610 */
[----:B------:R-:W-:Y:S02]  /*5160*/  LOP3.LUT R30, R17, 0x3f003f, RZ, 0xc0, !PT ;  /* 0x003f003f111e7812 */ /* 0x000fe400078ec0ff */
[----:B------:R-:W-:Y:S02]  /*5170*/  SHF.R.U32.HI R18, RZ, 0x6, R18 ;  /* 0x00000006ff127819 */ /* 0x000fe40000011612 */
[----:B------:R-:W-:Y:S02]  /*5180*/  LOP3.LUT R40, R13, 0xf000f, RZ, 0xc0, !PT ;  /* 0x000f000f0d287812 */ /* 0x000fe400078ec0ff */
[--C-:B------:R-:W-:Y:S02]  /*5190*/  SHF.R.U32.HI R43, RZ, 0x8, R17.reuse ;  /* 0x00000008ff2b7819 */ /* 0x100fe40000011611 */
[----:B------:R-:W-:Y:S02]  /*51a0*/  SHF.R.U32.HI R35, RZ, 0xa, R17 ;  /* 0x0000000aff237819 */ /* 0x000fe40000011611 */
[----:B------:R-:W-:-:S02]  /*51b0*/  SHF.R.U32.HI R39, RZ, 0x8, R19 ;  /* 0x00000008ff277819 */ /* 0x000fc40000011613 */
[----:B------:R-:W-:Y:S02]  /*51c0*/  SHF.R.U32.HI R37, RZ, 0xa, R19 ;  /* 0x0000000aff257819 */ /* 0x000fe40000011613 */
[----:B------:R-:W-:Y:S02]  /*51d0*/  LOP3.LUT R33, R19, 0x3f003f, RZ, 0xc0, !PT ;  /* 0x003f003f13217812 */ /* 0x000fe400078ec0ff */
[----:B------:R-:W-:Y:S02]  /*51e0*/  LOP3.LUT R13, R14, 0xf000f, RZ, 0xc0, !PT ;  /* 0x000f000f0e0d7812 */ /* 0x000fe400078ec0ff */
[----:B------:R-:W-:Y:S02]  /*51f0*/  LOP3.LUT R34, R34, 0x64006400, RZ, 0xfc, !PT ;  /* 0x6400640022227812 */ /* 0x000fe400078efcff */
[----:B------:R-:W-:Y:S02]  /*5200*/  SHF.R.U32.HI R17, RZ, 0x6, R17 ;  /* 0x00000006ff117819 */ /* 0x000fe40000011611 */
[----:B------:R-:W-:-:S02]  /*5210*/  SHF.R.U32.HI R19, RZ, 0x6, R19 ;  /* 0x00000006ff137819 */ /* 0x000fc40000011613 */
[----:B------:R-:W-:Y:S02]  /*5220*/  LOP3.LUT R14, R15, 0xf000f, RZ, 0xc0, !PT ;  /* 0x000f000f0f0e7812 */ /* 0x000fe400078ec0ff */
        /* <DEDUP_REMOVED lines=8> */
[-C--:B0-----:R-:W-:Y:S01]  /*52b0*/  HFMA2 R20, R15, R8.reuse, R20 ;  /* 0x000000080f147231 */ /* 0x081fe20000000014 */
[----:B------:R-:W-:Y:S01]  /*52c0*/  LOP3.LUT R37, R14, 0x300030, R37, 0xf8, !PT ;  /* 0x003000300e257812 */ /* 0x000fe200078ef825 */
[----:B------:R-:W-:Y:S01]  /*52d0*/  HADD2 R14, R31, -1056, -1056 ;  /* 0xe420e4201f0e7430 */ /* 0x000fe20000000000 */
[----:B------:R-:W-:Y:S01]  /*52e0*/  LOP3.LUT R17, R17, 0x3f003f, RZ, 0xc0, !PT ;  /* 0x003f003f11117812 */ /* 0x000fe200078ec0ff */
[----:B------:R-:W-:Y:S01]  /*52f0*/  HADD2 R30, R33, -1056, -1056 ;  /* 0xe420e420211e7430 */ /* 0x000fe20000000000 */
[----:B------:R-:W-:Y:S01]  /*5300*/  LOP3.LUT R19, R19, 0x3f003f, RZ, 0xc0, !PT ;  /* 0x003f003f13137812 */ /* 0x000fe200078ec0ff */
[-C--:B------:R-:W-:Y:S01]  /*5310*/  HFMA2.MMA R22, R13, R8.reuse, R22 ;  /* 0x000000080d167235 */ /* 0x080fe20000000016 */
[----:B------:R-:W-:Y:S01]  /*5320*/  LOP3.LUT R16, R16, 0x64006400, RZ, 0xfc, !PT ;  /* 0x6400640010107812 */ /* 0x000fe200078efcff */
[----:B------:R-:W-:Y:S01]  /*5330*/  HFMA2.MMA R21, R14, R8, R21 ;  /* 0x000000080e157235 */ /* 0x000fe20000000015 */
[----:B------:R-:W-:Y:S01]  /*5340*/  LOP3.LUT R18, R18, 0x64006400, RZ, 0xfc, !PT ;  /* 0x6400640012127812 */ /* 0x000fe200078efcff */
[----:B------:R-:W-:Y:S01]  /*5350*/  HFMA2 R23, R30, R8, R23 ;  /* 0x000000081e177231 */ /* 0x000fe20000000017 */
        /* <DEDUP_REMOVED lines=10> */
[----:B------:R-:W-:Y:S01]  /*5400*/  LOP3.LUT R38, R41, 0x300030, R38, 0xf8, !PT ;  /* 0x0030003029267812 */ /* 0x000fe200078ef826 */
[-C--:B------:R-:W-:Y:S01]  /*5410*/  HFMA2 R20, R17, R9.reuse, R20 ;  /* 0x0000000911147231 */ /* 0x080fe20000000014 */
[----:B------:R-:W-:Y:S01]  /*5420*/  LOP3.LUT R12, R12, 0x64006400, RZ, 0xfc, !PT ;  /* 0x640064000c0c7812 */ /* 0x000fe200078efcff */
[----:B------:R-:W-:Y:S01]  /*5430*/  HFMA2.MMA R21, R18, R9, R21 ;  /* 0x0000000912157235 */ /* 0x000fe20000000015 */
[----:B------:R-:W-:Y:S01]  /*5440*/  LOP3.LUT R42, R29, 0xf000f, RZ, 0xc0, !PT ;  /* 0x000f000f1d2a7812 */ /* 0x000fe200078ec0ff */
[----:B------:R-:W-:Y:S01]  /*5450*/  HFMA2 R23, R8, R9, R23 ;  /* 0x0000000908177231 */ /* 0x000fe20000000017 */
[----:B------:R-:W-:Y:S01]  /*5460*/  LOP3.LUT R38, R38, 0x64006400, RZ, 0xfc, !PT ;  /* 0x6400640026267812 */ /* 0x000fe200078efcff */
[----:B------:R-:W-:Y:S01]  /*5470*/  HADD2 R25, R25, -1056, -1056 ;  /* 0xe420e42019197430 */ /* 0x000fe20000000000 */
[----:B------:R-:W-:Y:S01]  /*5480*/  LOP3.LUT R29, R42, 0x300030, R39, 0xf8, !PT ;  /* 0x003000302a1d7812 */ /* 0x000fe200078ef827 */
[----:B------:R-:W-:Y:S01]  /*5490*/  HADD2 R9, R28, -1056, -1056 ;  /* 0xe420e4201c097430 */ /* 0x000fe20000000000 */
[----:B------:R-:W-:Y:S01]  /*54a0*/  LOP3.LUT R36, R36, 0x64006400, RZ, 0xfc, !PT ;  /* 0x6400640024247812 */ /* 0x000fe200078efcff */
[----:B------:R-:W-:Y:S01]  /*54b0*/  HADD2 R12, R12, -1056, -1056 ;  /* 0xe420e4200c0c7430 */ /* 0x000fe20000000000 */
[----:B------:R-:W-:Y:S01]  /*54c0*/  LOP3.LUT R35, R40, 0x300030, R35, 0xf8, !PT ;  /* 0x0030003028237812 */ /* 0x000fe200078ef823 */
[----:B------:R-:W-:Y:S01]  /*54d0*/  HFMA2 R20, R9, R10, R20 ;  /* 0x0000000a09147231 */ /* 0x000fe20000000014 */
[-C--:B------:R-:W-:Y:S01]  /*54e0*/  HFMA2.MMA R22, R25, R10.reuse, R22 ;  /* 0x0000000a19167235 */ /* 0x080fe20000000016 */
        /* <DEDUP_REMOVED lines=9> */
[----:B------:R-:W-:Y:S01]  /*5580*/  HFMA2.MMA R21, R36, R11, R21 ;  /* 0x0000000b24157235 */ /* 0x000fe20000000015 */
        /* <DEDUP_REMOVED lines=11> */
[----:B------:R-:W-:Y:S02]  /*5640*/  HFMA2 R4, R21, R0, R4 ;  /* 0x0000000015047231 */ /* 0x000fe40000000004 */
.L_x_3245:
        /* <DEDUP_REMOVED lines=8> */
.L_x_3243:
[----:B------:R-:W-:-:S04]  /*56d0*/  ISETP.GE.AND P0, PT, R32, R7, PT ;  /* 0x000000072000720c */ /* 0x000fc80003f06270 */
[----:B------:R-:W-:-:S13]  /*56e0*/  ISETP.GE.OR P0, PT, R32, c[0x0][0x1b0], P0 ;  /* 0x00006c0020007a0c */ /* 0x000fda0000706670 */
[----:B------:R-:W-:Y:S05]  /*56f0*/  @P0 BRA `(.L_x_3247) ;  /* 0x0000167000000947 */ /* 0x000fea0003800000 */
.L_x_3249:
[----:B------:R-:W-:Y:S01]  /*5700*/  ISETP.NE.AND P0, PT, R32, R3, PT ;  /* 0x000000032000720c */ /* 0x000fe20003f05270 */
[----:B------:R-:W-:Y:S01]  /*5710*/  IMAD.MOV.U32 R33, RZ, RZ, c[0x0][0x18c] ;  /* 0x00006300ff217624 */ /* 0x000fe200078e00ff */
[----:B------:R1:W5:Y:S03]  /*5720*/  LDG.E.128.CONSTANT R28, [R26.64] ;  /* 0x000000061a1c7981 */ /* 0x000366000c1e9d00 */
[----:B------:R-:W-:-:S08]  /*5730*/  IMAD.WIDE R24, R33, 0x4, R26 ;  /* 0x0000000421187825 */ /* 0x000fd000078e021a */
[----:B------:R-:W-:Y:S01]  /*5740*/  @!P0 IADD3 R6, R6, 0x1, RZ ;  /* 0x0000000106068810 */ /* 0x000fe20007ffe0ff */
[----:B------:R-:W-:Y:S01]  /*5750*/  @!P0 IMAD.MOV.U32 R11, RZ, RZ, 0x2 ;  /* 0x00000002ff0b8424 */ /* 0x000fe200078e00ff */
[----:B------:R-:W-:-:S03]  /*5760*/  @!P0 LEA R10, R32, 0x1, 0x1 ;  /* 0x00000001200a8811 */ /* 0x000fc600078e08ff */
[----:B------:R-:W-:Y:S02]  /*5770*/  @!P0 IMAD R8, R6, 0x8, R1 ;  /* 0x0000000806088824 */ /* 0x000fe400078e0201 */
[----:B------:R-:W-:-:S04]  /*5780*/  @!P0 IMAD.WIDE R10, R10, R11, c[0x0][0x198] ;  /* 0x000066000a0a8625 */ /* 0x000fc800078e020b */
[C---:B------:R-:W-:Y:S01]  /*5790*/  IMAD.WIDE R16, R33.reuse, 0x4, R24 ;  /* 0x0000000421107825 */ /* 0x040fe200078e0218 */
[----:B------:R-:W2:Y:S04]  /*57a0*/  @!P0 LDL.64 R8, [R8] ;  /* 0x0000000008088983 */ /* 0x000ea80000100a00 */
[----:B------:R-:W3:Y:S01]  /*57b0*/  @!P0 LDG.E.U16.CONSTANT R11, [R10.64] ;  /* 0x000000060a0b8981 */ /* 0x000ee2000c1e9500 */
[----:B------:R-:W-:-:S03]  /*57c0*/  IMAD.WIDE R12, R33, 0x4, R16 ;  /* 0x00000004210c7825 */ /* 0x000fc600078e0210 */
[----:B-1----:R-:W5:Y:S04]  /*57d0*/  LDG.E.128.CONSTANT R24, [R24.64] ;  /* 0x0000000618187981 */ /* 0x002f68000c1e9d00 */
[----:B------:R-:W5:Y:S04]  /*57e0*/  LDG.E.128.CONSTANT R16, [R16.64] ;  /* 0x0000000610107981 */ /* 0x000f68000c1e9d00 */
[----:B------:R1:W5:Y:S01]  /*57f0*/  LDG.E.128.CONSTANT R20, [R12.64] ;  /* 0x000000060c147981 */ /* 0x000362000c1e9d00 */
[----:B------:R-:W-:Y:S01]  /*5800*/  IMAD.WIDE R14, R33, 0x4, R12 ;  /* 0x00000004210e7825 */ /* 0x000fe200078e020c */
[----:B0-----:R-:W-:-:S02]  /*5810*/  IADD3 R34, R32, 0x20, RZ ;  /* 0x0000002020227810 */ /* 0x001fc40007ffe0ff */
[----:B--2---:R-:W-:Y:S02]  /*5820*/  @!P0 PRMT R2, R8, 0x7610, R2 ;  /* 0x0000761008028816 */ /* 0x004fe40000000002 */
[----:B------:R-:W-:Y:S01]  /*5830*/  @!P0 PRMT R0, R9, 0x7610, R0 ;  /* 0x0000761009008816 */ /* 0x000fe20000000000 */
[----:B---3--:R-:W-:Y:S01]  /*5840*/  @!P0 IMAD.IADD R3, R11, 0x1, R32 ;  /* 0x000000010b038824 */ /* 0x008fe200078e0220 */
[----:B------:R-:W-:Y:S01]  /*5850*/  @!P0 PRMT R2, R2, 0x7610, R8 ;  /* 0x0000761002028816 */ /* 0x000fe20000000008 */
[----:B------:R-:W-:Y:S01]  /*5860*/  IMAD.WIDE R32, R33, 0x4, R14 ;  /* 0x0000000421207825 */ /* 0x000fe200078e020e */
[----:B------:R-:W-:Y:S01]  /*5870*/  @!P0 PRMT R0, R0, 0x7610, R9 ;  /* 0x0000761000008816 */ /* 0x000fe20000000009 */
[----:B------:R-:W-:Y:S05]  /*5880*/  @P1 BRA `(.L_x_3248) ;  /* 0x0000147000001947 */ /* 0x000fea0003800000 */
[----:B-1----:R-:W2:Y:S01]  /*5890*/  LDG.E.128.CONSTANT R12, [R14.64] ;  /* 0x000000060e0c7981 */ /* 0x002ea2000c1e9d00 */
[----:B-----5:R-:W-:Y:S01]  /*58a0*/  SHF.R.U32.HI R35, RZ, 0xf, R28 ;  /* 0x0000000fff237819 */ /* 0x020fe2000001161c */
[----:B------:R-:W-:Y:S01]  /*58b0*/  IMAD.MOV.U32 R42, RZ, RZ, 0x2800 ;  /* 0x00002800ff2a7424 */ /* 0x000fe200078e00ff */
[----:B------:R-:W-:Y:S01]  /*58c0*/  SHF.R.U32.HI R36, RZ, 0xf, R29 ;  /* 0x0000000fff247819 */ /* 0x000fe2000001161d */
[----:B------:R-:W0:Y:S01]  /*58d0*/  LDS.128 R8, [UR4] ;  /* 0x00000004ff087984 */ /* 0x000e220008000c00 */
[----:B------:R-:W-:-:S02]  /*58e0*/  SHF.R.U32.HI R37, RZ, 0xf, R30 ;  /* 0x0000000fff257819 */ /* 0x000fc4000001161e */
[----:B------:R-:W-:Y:S02]  /*58f0*/  SHF.R.U32.HI R38, RZ, 0xe, R24 ;  /* 0x0000000eff267819 */ /* 0x000fe40000011618 */
[----:B------:R-:W-:Y:S02]  /*5900*/  LOP3.LUT R35, R35, 0x10001, RZ, 0xc0, !PT ;  /* 0x0001000123237812 */ /* 0x000fe400078ec0ff */
[----:B------:R-:W-:Y:S02]  /*5910*/  SHF.R.U32.HI R39, RZ, 0xe, R25 ;  /* 0x0000000eff277819 */ /* 0x000fe40000011619 */
[----:B------:R-:W-:Y:S02]  /*5920*/  LOP3.LUT R36, R36, 0x10001, RZ, 0xc0, !PT ;  /* 0x0001000124247812 */ /* 0x000fe400078ec0ff */
[----:B------:R-:W-:Y:S02]  /*5930*/  SHF.R.U32.HI R41, RZ, 0xe, R26 ;  /* 0x0000000eff297819 */ /* 0x000fe4000001161a */
[----:B------:R-:W-:-:S02]  /*5940*/  LOP3.LUT R40, R37, 0x10001, RZ, 0xc0, !PT ;  /* 0x0001000125287812 */ /* 0x000fc400078ec0ff */
[----:B------:R-:W-:Y:S02]  /*5950*/  LOP3.LUT R38, R35, 0x20002, R38, 0xf8, !PT ;  /* 0x0002000223267812 */ /* 0x000fe400078ef826 */
[----:B------:R-:W-:Y:S02]  /*5960*/  LOP3.LUT R35, R36, 0x20002, R39, 0xf8, !PT ;  /* 0x0002000224237812 */ /* 0x000fe400078ef827 */
[----:B------:R-:W-:Y:S02]  /*5970*/  LOP3.LUT R36, R40, 0x20002, R41, 0xf8, !PT ;  /* 0x0002000228247812 */ /* 0x000fe400078ef829 */
[C---:B------:R-:W-:Y:S02]  /*5980*/  LOP3.LUT R41, R28.reuse, 0x3e003e0, RZ, 0xc0, !PT ;  /* 0x03e003e01c297812 */ /* 0x040fe400078ec0ff */
[----:B------:R-:W-:Y:S02]  /*5990*/  LOP3.LUT R40, R28, 0x1f001f, RZ, 0xc0, !PT ;  /* 0x001f001f1c287812 */ /* 0x000fe400078ec0ff */
[----:B------:R-:W-:-:S02]  /*59a0*/  PRMT R37, R42, 0x7610, R37 ;  /* 0x000076102a257816 */ /* 0x000fc40000000025 */
[----:B------:R-:W-:Y:S02]  /*59b0*/  LOP3.LUT R42, R41, 0x64006400, RZ, 0xfc, !PT ;  /* 0x64006400292a7812 */ /* 0x000fe400078efcff */
[----:B------:R-:W-:Y:S02]  /*59c0*/  LOP3.LUT R41, R40, 0x64006400, RZ, 0xfc, !PT ;  /* 0x6400640028297812 */ /* 0x000fe400078efcff */
[----:B------:R-:W-:Y:S01]  /*59d0*/  LOP3.LUT R44, R30, 0x1f001f, RZ, 0xc0, !PT ;  /* 0x001f001f1e2c7812 */ /* 0x000fe200078ec0ff */
[----:B------:R-:W-:Y:S01]  /*59e0*/  HFMA2 R40, R42, R37.H0_H0, -48, -48 ;  /* 0xd200d2002a287431 */ /* 0x000fe20000040025 */
[----:B------:R-:W-:Y:S01]  /*59f0*/  LOP3.LUT R43, R29, 0x1f001f, RZ, 0xc0, !PT ;  /* 0x001f001f1d2b7812 */ /* 0x000fe200078ec0ff */
[----:B------:R-:W-:Y:S01]  /*5a00*/  HADD2 R41, R41, -1040, -1040 ;  /* 0xe410e41029297430 */ /* 0x000fe20000000000 */
[----:B------:R-:W-:Y:S02]  /*5a10*/  LOP3.LUT R45, R31, 0x1f001f, RZ, 0xc0, !PT ;  /* 0x001f001f1f2d7812 */ /* 0x000fe400078ec0ff */
[----:B------:R-:W-:-:S02]  /*5a20*/  LOP3.LUT R44, R44, 0x64006400, RZ, 0xfc, !PT ;  /* 0x640064002c2c7812 */ /* 0x000fc400078efcff */
[----:B------:R-:W-:Y:S02]  /*5a30*/  LOP3.LUT R43, R43, 0x64006400, RZ, 0xfc, !PT ;  /* 0x640064002b2b7812 */ /* 0x000fe400078efcff */
[----:B------:R-:W-:Y:S01]  /*5a40*/  LOP3.LUT R45, R45, 0x64006400, RZ, 0xfc, !PT ;  /* 0x640064002d2d7812 */ /* 0x000fe200078efcff */
[----:B------:R-:W-:Y:S01]  /*5a50*/  HADD2 R47, R44, -1040, -1040 ;  /* 0xe410e4102c2f7430 */ /* 0x000fe20000000000 */
[-C--:B0-----:R-:W-:Y:S01]  /*5a60*/  HFMA2.MMA R44, R41, R8.reuse, RZ ;  /* 0x00000008292c7235 */ /* 0x081fe200000000ff */
[----:B------:R-:W-:Y:S01]  /*5a70*/  HADD2 R43, R43, -1040, -1040 ;  /* 0xe410e4102b2b7430 */ /* 0x000fe20000000000 */
[----:B------:R-:W-:Y:S01]  /*5a80*/  LOP3.LUT R39, R29, 0x3e003e0, RZ, 0xc0, !PT ;  /* 0x03e003e01d277812 */ /* 0x000fe200078ec0ff */
[----:B------:R-:W-:Y:S01]  /*5a90*/  HADD2 R45, R45, -1040, -1040 ;  /* 0xe410e4102d2d7430 */ /* 0x000fe20000000000 */
[----:B------:R-:W-:Y:S01]  /*5aa0*/  SHF.R.U32.HI R28, RZ, 0xa, R28 ;  /* 0x0000000aff1c7819 */ /* 0x000fe2000001161c */
[-C--:B------:R-:W-:Y:S01]  /*5ab0*/  HFMA2 R43, R43, R8.reuse, RZ.H0_H0 ;  /* 0x000000082b2b7231 */ /* 0x080fe200000400ff */
[----:B------:R-:W-:Y:S01]  /*5ac0*/  HFMA2.MMA R42, R47, R8, RZ ;  /* 0x000000082f2a7235 */ /* 0x000fe200000000ff */
[----:B------:R-:W-:Y:S01]  /*5ad0*/  HFMA2 R41, R45, R8, RZ.H0_H0 ;  /* 0x000000082d297231 */ /* 0x000fe200000400ff */
[----:B------:R-:W-:Y:S01]  /*5ae0*/  HFMA2.MMA R40, R40, R9, R44 ;  /* 0x0000000928287235 */ /* 0x000fe2000000002c */
[----:B------:R-:W-:-:S02]  /*5af0*/  LOP3.LUT R8, R39, 0x64006400, RZ, 0xfc, !PT ;  /* 0x6400640027087812 */ /* 0x000fc400078efcff */
[----:B------:R-:W-:Y:S02]  /*5b00*/  LOP3.LUT R44, R30, 0x3e003e0, RZ, 0xc0, !PT ;  /* 0x03e003e01e2c7812 */ /* 0x000fe400078ec0ff */
[----:B------:R-:W-:Y:S01]  /*5b10*/  LOP3.LUT R28, R28, 0x1f001f, RZ, 0xc0, !PT ;  /* 0x001f001f1c1c7812 */ /* 0x000fe200078ec0ff */
[-C--:B------:R-:W-:Y:S01]  /*5b20*/  HFMA2 R46, R8, R37.reuse.H0_H0, -48, -48 ;  /* 0xd200d200082e7431 */ /* 0x080fe20000040025 */
[----:B------:R-:W-:Y:S02]  /*5b30*/  LOP3.LUT R44, R44, 0x64006400, RZ, 0xfc, !PT ;  /* 0x640064002c2c7812 */ /* 0x000fe400078efcff */
[----:B------:R-:W-:Y:S02]  /*5b40*/  LOP3.LUT R45, R31, 0x3e003e0, RZ, 0xc0, !PT ;  /* 0x03e003e01f2d7812 */ /* 0x000fe400078ec0ff */
[--C-:B------:R-:W-:Y:S01]  /*5b50*/  SHF.R.U32.HI R8, RZ, 0xf, R31.reuse ;  /* 0x0000000fff087819 */ /* 0x100fe2000001161f */
[----:B------:R-:W-:Y:S01]  /*5b60*/  HFMA2.MMA R43, R46, R9, R43 ;  /* 0x000000092e2b7235 */ /* 0x000fe2000000002b */
[----:B------:R-:W-:Y:S01]  /*5b70*/  SHF.R.U32.HI R39, RZ, 0xa, R31 ;  /* 0x0000000aff277819 */ /* 0x000fe2000001161f */
[----:B------:R-:W-:Y:S01]  /*5b80*/  HFMA2 R31, R44, R37.H0_H0, -48, -48 ;  /* 0xd200d2002c1f7431 */ /* 0x000fe20000040025 */
[----:B------:R-:W-:-:S02]  /*5b90*/  SHF.R.U32.HI R29, RZ, 0xa, R29 ;  /* 0x0000000aff1d7819 */ /* 0x000fc4000001161d */
[----:B------:R-:W-:Y:S02]  /*5ba0*/  SHF.R.U32.HI R30, RZ, 0xa, R30 ;  /* 0x0000000aff1e7819 */ /* 0x000fe4000001161e */
[----:B------:R-:W-:Y:S01]  /*5bb0*/  LOP3.LUT R28, R28, 0x64006400, RZ, 0xfc, !PT ;  /* 0x640064001c1c7812 */ /* 0x000fe200078efcff */
[----:B------:R-:W-:Y:S01]  /*5bc0*/  HFMA2.MMA R44, R31, R9, R42 ;  /* 0x000000091f2c7235 */ /* 0x000fe2000000002a */
[----:B------:R-:W-:Y:S02]  /*5bd0*/  LOP3.LUT R46, R45, 0x64006400, RZ, 0xfc, !PT ;  /* 0x640064002d2e7812 */ /* 0x000fe400078efcff */
[----:B------:R-:W-:Y:S01]  /*5be0*/  LOP3.LUT R29, R29, 0x1f001f, RZ, 0xc0, !PT ;  /* 0x001f001f1d1d7812 */ /* 0x000fe200078ec0ff */
[----:B------:R-:W-:Y:S01]  /*5bf0*/  HADD2 R31, R28, -1040, -1040 ;  /* 0xe410e4101c1f7430 */ /* 0x000fe20000000000 */
[----:B------:R-:W-:Y:S01]  /*5c00*/  LOP3.LUT R30, R30, 0x1f001f, RZ, 0xc0, !PT ;  /* 0x001f001f1e1e7812 */ /* 0x000fe200078ec0ff */
[----:B------:R-:W-:Y:S01]  /*5c10*/  HFMA2 R46, R46, R37.H0_H0, -48, -48 ;  /* 0xd200d2002e2e7431 */ /* 0x000fe20000040025 */
[----:B------:R-:W-:-:S02]  /*5c20*/  LOP3.LUT R29, R29, 0x64006400, RZ, 0xfc, !PT ;  /* 0x640064001d1d7812 */ /* 0x000fc400078efcff */
[----:B------:R-:W-:Y:S01]  /*5c30*/  LOP3.LUT R30, R30, 0x64006400, RZ, 0xfc, !PT ;  /* 0x640064001e1e7812 */ /* 0x000fe200078efcff */
[----:B------:R-:W-:Y:S01]  /*5c40*/  HFMA2 R41, R46, R9, R41 ;  /* 0x000000092e297231 */ /* 0x000fe20000000029 */
[-C--:B------:R-:W-:Y:S01]  /*5c50*/  HFMA2.MMA R42, R31, R10.reuse, R40 ;  /* 0x0000000a1f2a7235 */ /* 0x080fe20000000028 */
[----:B------:R-:W-:Y:S01]  /*5c60*/  HADD2 R46, R29, -1040, -1040 ;  /* 0xe410e4101d2e7430 */ /* 0x000fe20000000000 */
[----:B------:R-:W-:Y:S01]  /*5c70*/  SHF.R.U32.HI R47, RZ, 0xe, R27 ;  /* 0x0000000eff2f7819 */ /* 0x000fe2000001161b */
[----:B------:R-:W-:Y:S01]  /*5c80*/  HADD2 R45, R30, -1040, -1040 ;  /* 0xe410e4101e2d7430 */ /* 0x000fe20000000000 */
[----:B------:R-:W-:Y:S01]  /*5c90*/  LOP3.LUT R52, R17, 0x3e003e0, RZ, 0xc0, !PT ;  /* 0x03e003e011347812 */ /* 0x000fe200078ec0ff */
[----:B------:R-:W0:Y:S01]  /*5ca0*/  LDS.128 R28, [UR4+0x10] ;  /* 0x00001004ff1c7984 */ /* 0x000e220008000c00 */
[----:B------:R-:W-:Y:S01]  /*5cb0*/  HFMA2 R9, R46, R10, R43 ;  /* 0x0000000a2e097231 */ /* 0x000fe2000000002b */
[----:B------:R-:W-:Y:S02]  /*5cc0*/  LOP3.LUT R46, R8, 0x10001, RZ, 0xc0, !PT ;  /* 0x00010001082e7812 */ /* 0x000fe400078ec0ff */
[----:B------:R-:W-:Y:S01]  /*5cd0*/  HFMA2.MMA R40, R45, R10, R44 ;  /* 0x0000000a2d287235 */ /* 0x000fe2000000002c */
[----:B------:R-:W-:-:S02]  /*5ce0*/  LOP3.LUT R45, R39, 0x1f001f, RZ, 0xc0, !PT ;  /* 0x001f001f272d7812 */ /* 0x000fc400078ec0ff */
[----:B------:R-:W-:Y:S02]  /*5cf0*/  LOP3.LUT R44, R26, 0x1f001f, RZ, 0xc0, !PT ;  /* 0x001f001f1a2c7812 */ /* 0x000fe400078ec0ff */
[----:B------:R-:W-:Y:S02]  /*5d00*/  LOP3.LUT R39, R25, 0x1f001f, RZ, 0xc0, !PT ;  /* 0x001f001f19277812 */ /* 0x000fe400078ec0ff */
[----:B------:R-:W-:Y:S02]  /*5d10*/  LOP3.LUT R45, R45, 0x64006400, RZ, 0xfc, !PT ;  /* 0x640064002d2d7812 */ /* 0x000fe400078efcff */
[----:B------:R-:W-:Y:S02]  /*5d20*/  LOP3.LUT R44, R44, 0x64006400, RZ, 0xfc, !PT ;  /* 0x640064002c2c7812 */ /* 0x000fe400078efcff */
[----:B------:R-:W-:Y:S02]  /*5d30*/  LOP3.LUT R8, R39, 0x64006400, RZ, 0xfc, !PT ;  /* 0x6400640027087812 */ /* 0x000fe400078efcff */
[----:B------:R-:W-:-:S02]  /*5d40*/  LOP3.LUT R43, R24, 0x1f001f, RZ, 0xc0, !PT ;  /* 0x001f001f182b7812 */ /* 0x000fc400078ec0ff */
[----:B------:R-:W-:Y:S01]  /*5d50*/  LOP3.LUT R39, R46, 0x20002, R47, 0xf8, !PT ;  /* 0x000200022e277812 */ /* 0x000fe200078ef82f */
        /* <DEDUP_REMOVED lines=10> */
[----:B------:R-:W-:Y:S01]  /*5e00*/  LOP3.LUT R45, R26, 0x3e003e0, RZ, 0xc0, !PT ;  /* 0x03e003e01a2d7812 */ /* 0x000fe200078ec0ff */
[----:B------:R-:W-:Y:S01]  /*5e10*/  HFMA2 R41, R46, R10, R41 ;  /* 0x0000000a2e297231 */ /* 0x000fe20000000029 */
[----:B------:R-:W-:Y:S01]  /*5e20*/  SHF.R.U32.HI R40, RZ, 0xa, R26 ;  /* 0x0000000aff287819 */ /* 0x000fe2000001161a */
[----:B------:R-:W-:Y:S01]  /*5e30*/  HFMA2.MMA R10, R43, R11, R42 ;  /* 0x0000000b2b0a7235 */ /* 0x000fe2000000002a */
[----:B------:R-:W-:Y:S01]  /*5e40*/  LOP3.LUT R46, R45, 0x64006400, RZ, 0xfc, !PT ;  /* 0x640064002d2e7812 */ /* 0x000fe200078efcff */
[----:B------:R-:W-:Y:S01]  /*5e50*/  HADD2 R48, R47, -1040, -1040 ;  /* 0xe410e4102f307430 */ /* 0x000fe20000000000 */
[----:B------:R-:W-:-:S02]  /*5e60*/  LOP3.LUT R40, R40, 0x1f001f, RZ, 0xc0, !PT ;  /* 0x001f001f28287812 */ /* 0x000fc400078ec0ff */
[----:B------:R-:W-:Y:S01]  /*5e70*/  LOP3.LUT R26, R27, 0x3e003e0, RZ, 0xc0, !PT ;  /* 0x03e003e01b1a7812 */ /* 0x000fe200078ec0ff */
[----:B------:R-:W-:Y:S01]  /*5e80*/  HFMA2 R45, R46, R37.H0_H0, -48, -48 ;  /* 0xd200d2002e2d7431 */ /* 0x000fe20000040025 */
[----:B------:R-:W-:Y:S01]  /*5e90*/  LOP3.LUT R42, R24, 0x3e003e0, RZ, 0xc0, !PT ;  /* 0x03e003e0182a7812 */ /* 0x000fe200078ec0ff */
[----:B------:R-:W-:Y:S01]  /*5ea0*/  HFMA2.MMA R41, R48, R11, R41 ;  /* 0x0000000b30297235 */ /* 0x000fe20000000029 */
[----:B------:R-:W-:Y:S01]  /*5eb0*/  LOP3.LUT R43, R25, 0x3e003e0, RZ, 0xc0, !PT ;  /* 0x03e003e0192b7812 */ /* 0x000fe200078ec0ff */
[----:B0-----:R-:W-:Y:S01]  /*5ec0*/  HFMA2 R8, R45, R28, R8 ;  /* 0x0000001c2d087231 */ /* 0x001fe20000000008 */
[----:B------:R-:W-:Y:S02]  /*5ed0*/  SHF.R.U32.HI R24, RZ, 0xa, R24 ;  /* 0x0000000aff187819 */ /* 0x000fe40000011618 */
[----:B------:R-:W-:Y:S02]  /*5ee0*/  SHF.R.U32.HI R25, RZ, 0xa, R25 ;  /* 0x0000000aff197819 */ /* 0x000fe40000011619 */
[----:B------:R-:W-:-:S02]  /*5ef0*/  SHF.R.U32.HI R27, RZ, 0xa, R27 ;  /* 0x0000000aff1b7819 */ /* 0x000fc4000001161b */
[----:B------:R-:W-:Y:S02]  /*5f00*/  LOP3.LUT R40, R40, 0x64006400, RZ, 0xfc, !PT ;  /* 0x6400640028287812 */ /* 0x000fe400078efcff */
[----:B------:R-:W-:Y:S02]  /*5f10*/  LOP3.LUT R26, R26, 0x64006400, RZ, 0xfc, !PT ;  /* 0x640064001a1a7812 */ /* 0x000fe400078efcff */
[----:B------:R-:W-:Y:S01]  /*5f20*/  LOP3.LUT R44, R43, 0x64006400, RZ, 0xfc, !PT ;  /* 0x640064002b2c7812 */ /* 0x000fe200078efcff */
[----:B------:R-:W-:Y:S01]  /*5f30*/  HADD2 R45, R40, -1040, -1040 ;  /* 0xe410e410282d7430 */ /* 0x000fe20000000000 */
[----:B------:R-:W-:Y:S01]  /*5f40*/  LOP3.LUT R24, R24, 0x1f001f, RZ, 0xc0, !PT ;  /* 0x001f001f18187812 */ /* 0x000fe200078ec0ff */
[-C--:B------:R-:W-:Y:S01]  /*5f50*/  HFMA2 R26, R26, R37.reuse.H0_H0, -48, -48 ;  /* 0xd200d2001a1a7431 */ /* 0x080fe20000040025 */
[----:B------:R-:W-:Y:S01]  /*5f60*/  LOP3.LUT R25, R25, 0x1f001f, RZ, 0xc0, !PT ;  /* 0x001f001f19197812 */ /* 0x000fe200078ec0ff */
[----:B------:R-:W-:Y:S01]  /*5f70*/  HFMA2 R44, R44, R37.H0_H0, -48, -48 ;  /* 0xd200d2002c2c7431 */ /* 0x000fe20000040025 */
[----:B------:R-:W-:Y:S01]  /*5f80*/  LOP3.LUT R27, R27, 0x1f001f, RZ, 0xc0, !PT ;  /* 0x001f001f1b1b7812 */ /* 0x000fe200078ec0ff */
[----:B------:R-:W-:Y:S01]  /*5f90*/  HFMA2 R45, R45, R29, R8 ;  /* 0x0000001d2d2d7231 */ /* 0x000fe20000000008 */
[----:B------:R-:W-:Y:S01]  /*5fa0*/  LOP3.LUT R42, R42, 0x64006400, RZ, 0xfc, !PT ;  /* 0x640064002a2a7812 */ /* 0x000fe200078efcff */
[-C--:B------:R-:W-:Y:S01]  /*5fb0*/  HFMA2.MMA R41, R26, R28.reuse, R41 ;  /* 0x0000001c1a297235 */ /* 0x080fe20000000029 */
[----:B------:R-:W-:Y:S01]  /*5fc0*/  LOP3.LUT R24, R24, 0x64006400, RZ, 0xfc, !PT ;  /* 0x6400640018187812 */ /* 0x000fe200078efcff */
[----:B------:R-:W-:Y:S01]  /*5fd0*/  HFMA2.MMA R9, R44, R28, R9 ;  /* 0x0000001c2c097235 */ /* 0x000fe20000000009 */
        /* <DEDUP_REMOVED lines=11> */
[-C--:B------:R-:W-:Y:S01]  /*6090*/  HFMA2.MMA R9, R24, R29.reuse, R9 ;  /* 0x0000001d18097235 */ /* 0x080fe20000000009 */
[----:B------:R-:W-:Y:S01]  /*60a0*/  LOP3.LUT R40, R40, 0x64006400, RZ, 0xfc, !PT ;  /* 0x6400640028287812 */ /* 0x000fe200078efcff */
[----:B------:R-:W-:Y:S01]  /*60b0*/  HFMA2.MMA R43, R26, R29, R41 ;  /* 0x0000001d1a2b7235 */ /* 0x000fe20000000029 */
[----:B------:R-:W-:Y:S01]  /*60c0*/  LOP3.LUT R50, R50, 0x64006400, RZ, 0xfc, !PT ;  /* 0x6400640032327812 */ /* 0x000fe200078efcff */
[----:B------:R-:W-:Y:S01]  /*60d0*/  HFMA2 R25, R8, R37.H0_H0, -48, -48 ;  /* 0xd200d20008197431 */ /* 0x000fe20000040025 */
[----:B------:R-:W-:Y:S01]  /*60e0*/  LOP3.LUT R24, R23, 0x3e003e0, RZ, 0xc0, !PT ;  /* 0x03e003e017187812 */ /* 0x000fe200078ec0ff */
[----:B------:R-:W-:Y:S01]  /*60f0*/  HFMA2 R11, R11, R29, R10 ;  /* 0x0000001d0b0b7231 */ /* 0x000fe2000000000a */
        /* <DEDUP_REMOVED lines=18> */
[----:B------:R-:W-:Y:S01]  /*6220*/  SHF.R.U32.HI R47, RZ, 0xd, R18 ;  /* 0x0000000dff2f7819 */ /* 0x000fe20000011612 */
[----:B------:R-:W-:Y:S01]  /*6230*/  HADD2 R48, R48, -1040, -1040 ;  /* 0xe410e41030307430 */ /* 0x000fe20000000000 */
[----:B------:R-:W-:Y:S01]  /*6240*/  SHF.R.U32.HI R49, RZ, 0xc, R20 ;  /* 0x0000000cff317819 */ /* 0x000fe20000011614 */
[----:B------:R-:W-:Y:S01]  /*6250*/  HADD2 R46, R46, -1040, -1040 ;  /* 0xe410e4102e2e7430 */ /* 0x000fe20000000000 */
[----:B------:R-:W-:-:S02]  /*6260*/  LOP3.LUT R47, R36, 0x40004, R47, 0xf8, !PT ;  /* 0x00040004242f7812 */ /* 0x000fc400078ef82f */
[----:B------:R-:W-:Y:S01]  /*6270*/  SHF.R.U32.HI R36, RZ, 0xc, R21 ;  /* 0x0000000cff247819 */ /* 0x000fe20000011615 */
[----:B------:R-:W-:Y:S01]  /*6280*/  HFMA2 R9, R46, R30, R9 ;  /* 0x0000001e2e097231 */ /* 0x000fe20000000009 */
[----:B------:R-:W-:Y:S01]  /*6290*/  HFMA2.MMA R11, R48, R30, R11 ;  /* 0x0000001e300b7235 */ /* 0x000fe2000000000b */
        /* <DEDUP_REMOVED lines=12> */
[-C--:B------:R-:W-:Y:S02]  /*6360*/  HFMA2 R24, R52, R37.reuse.H0_H0, -48, -48 ;  /* 0xd200d20034187431 */ /* 0x080fe40000040025 */
[----:B------:R-:W-:Y:S01]  /*6370*/  HFMA2 R40, R40, R37.H0_H0, -48, -48 ;  /* 0xd200d20028287431 */ /* 0x000fe20000040025 */
[----:B------:R-:W-:-:S02]  /*6380*/  LOP3.LUT R37, R18, 0x1f001f, RZ, 0xc0, !PT ;  /* 0x001f001f12257812 */ /* 0x000fc400078ec0ff */
[----:B------:R-:W-:Y:S02]  /*6390*/  SHF.R.U32.HI R18, RZ, 0xa, R18 ;  /* 0x0000000aff127819 */ /* 0x000fe40000011612 */
[----:B------:R-:W-:Y:S02]  /*63a0*/  LOP3.LUT R37, R37, 0x64006400, RZ, 0xfc, !PT ;  /* 0x6400640025257812 */ /* 0x000fe400078efcff */
[----:B------:R-:W-:-:S03]  /*63b0*/  LOP3.LUT R18, R18, 0x1f001f, RZ, 0xc0, !PT ;  /* 0x001f001f12127812 */ /* 0x000fc600078ec0ff */
[----:B------:R-:W-:-:S06]  /*63c0*/  HADD2 R48, R37, -1040, -1040 ;  /* 0xe410e41025307430 */ /* 0x000fcc0000000000 */
[----:B------:R-:W-:Y:S01]  /*63d0*/  HFMA2.MMA R37, R48, R30, R45 ;  /* 0x0000001e30257235 */ /* 0x000fe2000000002d */
[--C-:B------:R-:W-:Y:S01]  /*63e0*/  SHF.R.U32.HI R45, RZ, 0xd, R16.reuse ;  /* 0x0000000dff2d7819 */ /* 0x100fe20000011610 */
[----:B------:R-:W-:Y:S01]  /*63f0*/  HADD2 R48, R46, -1040, -1040 ;  /* 0xe410e4102e307430 */ /* 0x000fe20000000000 */
[----:B------:R-:W-:Y:S02]  /*6400*/  SHF.R.U32.HI R16, RZ, 0xa, R16 ;  /* 0x0000000aff107819 */ /* 0x000fe40000011610 */
[----:B------:R-:W-:Y:S01]  /*6410*/  LOP3.LUT R46, R38, 0x40004, R45, 0xf8, !PT ;  /* 0x00040004262e7812 */ /* 0x000fe200078ef82d */
[----:B------:R-:W-:Y:S01]  /*6420*/  HFMA2 R38, R48, R30, R43 ;  /* 0x0000001e30267231 */ /* 0x000fe2000000002b */
[-C--:B------:R-:W-:Y:S01]  /*6430*/  HFMA2.MMA R45, R10, R31.reuse, R11 ;  /* 0x0000001f0a2d7235 */ /* 0x080fe2000000000b */
[-C--:B------:R-:W-:Y:S01]  /*6440*/  HFMA2 R43, R8, R31.reuse, R9 ;  /* 0x0000001f082b7231 */ /* 0x080fe20000000009 */
[----:B------:R-:W-:Y:S01]  /*6450*/  LOP3.LUT R16, R16, 0x1f001f, RZ, 0xc0, !PT ;  /* 0x001f001f10107812 */ /* 0x000fe200078ec0ff */
[----:B------:R-:W0:Y:S01]  /*6460*/  LDS.128 R8, [UR4+0x20] ;  /* 0x00002004ff087984 */ /* 0x000e220008000c00 */
[----:B------:R-:W-:Y:S01]  /*6470*/  SHF.R.U32.HI R30, RZ, 0xd, R17 ;  /* 0x0000000dff1e7819 */ /* 0x000fe20000011611 */
[----:B------:R-:W-:Y:S01]  /*6480*/  HFMA2 R38, R42, R31, R38 ;  /* 0x0000001f2a267231 */ /* 0x000fe20000000026 */
[----:B------:R-:W-:Y:S01]  /*6490*/  LOP3.LUT R16, R16, 0x64006400, RZ, 0xfc, !PT ;  /* 0x6400640010107812 */ /* 0x000fe200078efcff */
[----:B------:R-:W-:Y:S01]  /*64a0*/  HFMA2.MMA R37, R44, R31, R37 ;  /* 0x0000001f2c257235 */ /* 0x000fe20000000025 */
[----:B------:R-:W-:-:S02]  /*64b0*/  LOP3.LUT R35, R35, 0x40004, R30, 0xf8, !PT ;  /* 0x0004000423237812 */ /* 0x000fc400078ef81e */
[----:B------:R-:W-:Y:S01]  /*64c0*/  SHF.R.U32.HI R30, RZ, 0xd, R19 ;  /* 0x0000000dff1e7819 */ /* 0x000fe20000011613 */
[----:B------:R-:W-:Y:S01]  /*64d0*/  HADD2 R16, R16, -1040, -1040 ;  /* 0xe410e41010107430 */ /* 0x000fe20000000000 */
[----:B------:R-:W-:Y:S02]  /*64e0*/  SHF.R.U32.HI R17, RZ, 0xa, R17 ;  /* 0x0000000aff117819 */ /* 0x000fe40000011611 */
[----:B------:R-:W-:Y:S02]  /*64f0*/  SHF.R.U32.HI R19, RZ, 0xa, R19 ;  /* 0x0000000aff137819 */ /* 0x000fe40000011613 */
        /* <DEDUP_REMOVED lines=13> */
[--C-:B------:R-:W-:Y:S02]  /*65d0*/  SHF.R.U32.HI R48, RZ, 0xc, R22.reuse ;  /* 0x0000000cff307819 */ /* 0x100fe40000011616 */
[----:B------:R-:W-:Y:S02]  /*65e0*/  LOP3.LUT R31, R31, 0x64006400, RZ, 0xfc, !PT ;  /* 0x640064001f1f7812 */ /* 0x000fe400078efcff */
[----:B------:R-:W-:Y:S02]  /*65f0*/  SHF.R.U32.HI R21, RZ, 0xa, R21 ;  /* 0x0000000aff157819 */ /* 0x000fe40000011615 */
[----:B------:R-:W-:Y:S01]  /*6600*/  SHF.R.U32.HI R22, RZ, 0xa, R22 ;  /* 0x0000000aff167819 */ /* 0x000fe20000011616 */
[-C--:B0-----:R-:W-:Y:S01]  /*6610*/  HFMA2.MMA R45, R16, R8.reuse, R45 ;  /* 0x00000008102d7235 */ /* 0x081fe2000000002d */
[----:B------:R-:W-:Y:S01]  /*6620*/  LOP3.LUT R16, R20, 0x1f001f, RZ, 0xc0, !PT ;  /* 0x001f001f14107812 */ /* 0x000fe200078ec0ff */
[-C--:B------:R-:W-:Y:S01]  /*6630*/  HFMA2 R43, R42, R8.reuse, R43 ;  /* 0x000000082a2b7231 */ /* 0x080fe2000000002b */
[----:B------:R-:W-:Y:S01]  /*6640*/  HFMA2.MMA R37, R44, R8, R37 ;  /* 0x000000082c257235 */ /* 0x000fe20000000025 */
[----:B------:R-:W-:Y:S01]  /*6650*/  HFMA2 R42, R19, R8, R38 ;  /* 0x00000008132a7231 */ /* 0x000fe20000000026 */
[----:B------:R-:W-:Y:S01]  /*6660*/  LOP3.LUT R16, R16, 0x64006400, RZ, 0xfc, !PT ;  /* 0x6400640010107812 */ /* 0x000fe200078efcff */
[----:B------:R-:W-:Y:S01]  /*6670*/  HADD2 R44, R17, -1040, -1040 ;  /* 0xe410e410112c7430 */ /* 0x000fe20000000000 */
[----:B------:R-:W-:Y:S01]  /*6680*/  SHF.R.U32.HI R20, RZ, 0xa, R20 ;  /* 0x0000000aff147819 */ /* 0x000fe20000011614 */
[----:B------:R-:W-:Y:S01]  /*6690*/  HADD2 R8, R31, -1040, -1040 ;  /* 0xe410e4101f087430 */ /* 0x000fe20000000000 */
[----:B------:R-:W-:Y:S01]  /*66a0*/  LOP3.LUT R30, R39, 0x40004, R30, 0xf8, !PT ;  /* 0x00040004271e7812 */ /* 0x000fe200078ef81e */
[----:B------:R-:W-:Y:S01]  /*66b0*/  HADD2 R16, R16, -1040, -1040 ;  /* 0xe410e41010107430 */ /* 0x000fe20000000000 */
[----:B------:R-:W-:Y:S01]  /*66c0*/  LOP3.LUT R20, R20, 0x1f001f, RZ, 0xc0, !PT ;  /* 0x001f001f14147812 */ /* 0x000fe200078ec0ff */
[-C--:B------:R-:W-:Y:S01]  /*66d0*/  HFMA2 R31, R8, R9.reuse, R43 ;  /* 0x00000009081f7231 */ /* 0x080fe2000000002b */
[----:B------:R-:W-:Y:S01]  /*66e0*/  LOP3.LUT R21, R21, 0x1f001f, RZ, 0xc0, !PT ;  /* 0x001f001f15157812 */ /* 0x000fe200078ec0ff */
[-C--:B------:R-:W-:Y:S01]  /*66f0*/  HFMA2.MMA R8, R44, R9.reuse, R37 ;  /* 0x000000092c087235 */ /* 0x080fe20000000025 */
[----:B------:R-:W-:Y:S01]  /*6700*/  LOP3.LUT R39, R47, 0x80008, R48, 0xf8, !PT ;  /* 0x000800082f277812 */ /* 0x000fe200078ef830 */
[----:B------:R-:W-:Y:S01]  /*6710*/  HFMA2.MMA R38, R16, R9, R45 ;  /* 0x0000000910267235 */ /* 0x000fe2000000002d */
[----:B------:R-:W-:Y:S01]  /*6720*/  HADD2 R45, R18, -1040, -1040 ;  /* 0xe410e410122d7430 */ /* 0x000fe20000000000 */
[----:B------:R-:W-:Y:S01]  /*6730*/  LOP3.LUT R22, R22, 0x1f001f, RZ, 0xc0, !PT ;  /* 0x001f001f16167812 */ /* 0x000fe200078ec0ff */
[----:B------:R-:W0:Y:S01]  /*6740*/  LDS.128 R16, [UR4+0x30] ;  /* 0x00003004ff107984 */ /* 0x000e220008000c00 */
[--C-:B------:R-:W-:Y:S01]  /*6750*/  SHF.R.U32.HI R47, RZ, 0xc, R23.reuse ;  /* 0x0000000cff2f7819 */ /* 0x100fe20000011617 */
[----:B------:R-:W-:Y:S01]  /*6760*/  HFMA2 R9, R45, R9, R42 ;  /* 0x000000092d097231 */ /* 0x000fe2000000002a */
[----:B------:R-:W-:Y:S01]  /*6770*/  LOP3.LUT R20, R20, 0x64006400, RZ, 0xfc, !PT ;  /* 0x6400640014147812 */ /* 0x000fe200078efcff */
[-C--:B------:R-:W-:Y:S01]  /*6780*/  HFMA2.MMA R38, R25, R10.reuse, R38 ;  /* 0x0000000a19267235 */ /* 0x080fe20000000026 */
[----:B------:R-:W-:Y:S01]  /*6790*/  SHF.R.U32.HI R23, RZ, 0xa, R23 ;  /* 0x0000000aff177819 */ /* 0x000fe20000011617 */
        /* <DEDUP_REMOVED lines=12> */
[-C--:B------:R-:W-:Y:S01]  /*6860*/  HFMA2.MMA R38, R25, R11.reuse, R38 ;  /* 0x0000000b19267235 */ /* 0x080fe20000000026 */
[----:B------:R-:W-:Y:S01]  /*6870*/  LOP3.LUT R37, R37, 0x64006400, RZ, 0xfc, !PT ;  /* 0x6400640025257812 */ /* 0x000fe200078efcff */
[----:B------:R-:W-:Y:S01]  /*6880*/  HFMA2 R31, R10, R11, R31 ;  /* 0x0000000b0a1f7231 */ /* 0x000fe2000000001f */
[----:B------:R-:W-:Y:S01]  /*6890*/  LOP3.LUT R46, R46, 0x80008, R49, 0xf8, !PT ;  /* 0x000800082e2e7812 */ /* 0x000fe200078ef831 */
[----:B------:R-:W-:Y:S01]  /*68a0*/  HFMA2.MMA R8, R21, R11, R8 ;  /* 0x0000000b15087235 */ /* 0x000fe20000000008 */
[----:B------:R-:W-:Y:S01]  /*68b0*/  SHF.R.U32.HI R35, RZ, 0xb, R12 ;  /* 0x0000000bff237819 */ /* 0x000fe2000001160c */
[----:B------:R-:W-:Y:S01]  /*68c0*/  HADD2 R37, R37, -1040, -1040 ;  /* 0xe410e41025257430 */ /* 0x000fe20000000000 */
[----:B------:R-:W-:-:S02]  /*68d0*/  LOP3.LUT R42, R13, 0x1f001f, RZ, 0xc0, !PT ;  /* 0x001f001f0d2a7812 */ /* 0x000fc400078ec0ff */
[----:B------:R-:W-:Y:S02]  /*68e0*/  LOP3.LUT R30, R30, 0x80008, R47, 0xf8, !PT ;  /* 0x000800081e1e7812 */ /* 0x000fe400078ef82f */
[----:B------:R-:W-:Y:S02]  /*68f0*/  LOP3.LUT R44, R15, 0x1f001f, RZ, 0xc0, !PT ;  /* 0x001f001f0f2c7812 */ /* 0x000fe400078ec0ff */
[----:B------:R-:W-:Y:S02]  /*6900*/  LOP3.LUT R23, R23, 0x64006400, RZ, 0xfc, !PT ;  /* 0x6400640017177812 */ /* 0x000fe400078efcff */
[----:B------:R-:W-:Y:S02]  /*6910*/  LOP3.LUT R43, R43, 0x64006400, RZ, 0xfc, !PT ;  /* 0x640064002b2b7812 */ /* 0x000fe400078efcff */
[----:B------:R-:W-:Y:S01]  /*6920*/  SHF.R.U32.HI R47, RZ, 0xb, R13 ;  /* 0x0000000bff2f7819 */ /* 0x000fe2000001160d */
[----:B------:R-:W-:Y:S01]  /*6930*/  HADD2 R10, R23, -1040, -1040 ;  /* 0xe410e410170a7430 */ /* 0x000fe20000000000 */
[----:B------:R-:W-:Y:S01]  /*6940*/  SHF.R.U32.HI R12, RZ, 0xa, R12 ;  /* 0x0000000aff0c7819 */ /* 0x000fe2000001160c */
[----:B------:R-:W-:Y:S01]  /*6950*/  HADD2 R43, R43, -1040, -1040 ;  /* 0xe410e4102b2b7430 */ /* 0x000fe20000000000 */
[----:B------:R-:W-:Y:S01]  /*6960*/  LOP3.LUT R35, R46, 0x100010, R35, 0xf8, !PT ;  /* 0x001000102e237812 */ /* 0x000fe200078ef823 */
[-C--:B0-----:R-:W-:Y:S01]  /*6970*/  HFMA2.MMA R38, R37, R16.reuse, R38 ;  /* 0x0000001025267235 */ /* 0x081fe20000000026 */
[----:B------:R-:W-:Y:S01]  /*6980*/  SHF.R.U32.HI R13, RZ, 0xa, R13 ;  /* 0x0000000aff0d7819 */ /* 0x000fe2000001160d */
[----:B------:R-:W-:Y:S01]  /*6990*/  HFMA2 R9, R10, R11, R9 ;  /* 0x0000000b0a097231 */ /* 0x000fe20000000009 */
[----:B------:R-:W-:Y:S01]  /*69a0*/  LOP3.LUT R42, R42, 0x64006400, RZ, 0xfc, !PT ;  /* 0x640064002a2a7812 */ /* 0x000fe200078efcff */
[----:B------:R-:W-:Y:S01]  /*69b0*/  HFMA2.MMA R8, R43, R16, R8 ;  /* 0x000000102b087235 */ /* 0x000fe20000000008 */
[----:B------:R-:W-:-:S02]  /*69c0*/  SHF.R.U32.HI R46, RZ, 0xb, R14 ;  /* 0x0000000bff2e7819 */ /* 0x000fc4000001160e */
[----:B------:R-:W-:Y:S01]  /*69d0*/  SHF.R.U32.HI R14, RZ, 0xa, R14 ;  /* 0x0000000aff0e7819 */ /* 0x000fe2000001160e */
[----:B------:R-:W-:Y:S01]  /*69e0*/  HADD2 R42, R42, -1040, -1040 ;  /* 0xe410e4102a2a7430 */ /* 0x000fe20000000000 */
[----:B------:R-:W-:Y:S01]  /*69f0*/  LOP3.LUT R44, R44, 0x64006400, RZ, 0xfc, !PT ;  /* 0x640064002c2c7812 */ /* 0x000fe200078efcff */
[-C--:B------:R-:W-:Y:S01]  /*6a00*/  HFMA2.MMA R8, R24, R17.reuse, R8 ;  /* 0x0000001118087235 */ /* 0x080fe20000000008 */
[----:B------:R-:W-:Y:S01]  /*6a10*/  LOP3.LUT R12, R12, 0x1f001f, RZ, 0xc0, !PT ;  /* 0x001f001f0c0c7812 */ /* 0x000fe200078ec0ff */
[-C--:B------:R-:W-:Y:S01]  /*6a20*/  HFMA2 R31, R42, R16.reuse, R31 ;  /* 0x000000102a1f7231 */ /* 0x080fe2000000001f */
        /* <DEDUP_REMOVED lines=10> */
[--C-:B------:R-:W-:Y:S01]  /*6ad0*/  SHF.R.U32.HI R45, RZ, 0xb, R15.reuse ;  /* 0x0000000bff2d7819 */ /* 0x100fe2000001160f */
[----:B------:R-:W-:Y:S01]  /*6ae0*/  HADD2 R10, R13, -1040, -1040 ;  /* 0xe410e4100d0a7430 */ /* 0x000fe20000000000 */
[----:B------:R-:W-:Y:S01]  /*6af0*/  LOP3.LUT R39, R39, 0x100010, R46, 0xf8, !PT ;  /* 0x0010001027277812 */ /* 0x000fe200078ef82e */
[----:B------:R-:W-:Y:S01]  /*6b00*/  HADD2 R11, R14, -1040, -1040 ;  /* 0xe410e4100e0b7430 */ /* 0x000fe20000000000 */
[----:B------:R-:W-:Y:S01]  /*6b10*/  SHF.R.U32.HI R15, RZ, 0xa, R15 ;  /* 0x0000000aff0f7819 */ /* 0x000fe2000001160f */
[----:B------:R-:W-:Y:S01]  /*6b20*/  HFMA2 R31, R10, R18, R31 ;  /* 0x000000120a1f7231 */ /* 0x000fe2000000001f */
[----:B------:R-:W-:Y:S01]  /*6b30*/  LOP3.LUT R35, R35, 0x64006400, RZ, 0xfc, !PT ;  /* 0x6400640023237812 */ /* 0x000fe200078efcff */
[-C--:B------:R-:W-:Y:S01]  /*6b40*/  HFMA2.MMA R9, R12, R18.reuse, R9 ;  /* 0x000000120c097235 */ /* 0x080fe20000000009 */
[----:B------:R-:W-:Y:S01]  /*6b50*/  LOP3.LUT R15, R15, 0x1f001f, RZ, 0xc0, !PT ;  /* 0x001f001f0f0f7812 */ /* 0x000fe200078ec0ff */
[----:B------:R-:W-:Y:S01]  /*6b60*/  HFMA2.MMA R8, R11, R18, R8 ;  /* 0x000000120b087235 */ /* 0x000fe20000000008 */
[----:B------:R-:W-:Y:S01]  /*6b70*/  LOP3.LUT R39, R39, 0x64006400, RZ, 0xfc, !PT ;  /* 0x6400640027277812 */ /* 0x000fe200078efcff */
[----:B------:R-:W-:Y:S01]  /*6b80*/  HADD2 R10, R35, -1040, -1040 ;  /* 0xe410e410230a7430 */ /* 0x000fe20000000000 */
[----:B------:R-:W-:Y:S01]  /*6b90*/  LOP3.LUT R36, R36, 0x100010, R47, 0xf8, !PT ;  /* 0x0010001024247812 */ /* 0x000fe200078ef82f */
[----:B------:R-:W-:Y:S01]  /*6ba0*/  HFMA2 R20, R40, R17, R20 ;  /* 0x0000001128147231 */ /* 0x000fe20000000014 */
[----:B------:R-:W-:Y:S01]  /*6bb0*/  LOP3.LUT R30, R30, 0x100010, R45, 0xf8, !PT ;  /* 0x001000101e1e7812 */ /* 0x000fe200078ef82d */
[----:B------:R-:W-:Y:S01]  /*6bc0*/  HADD2 R39, R39, -1040, -1040 ;  /* 0xe410e41027277430 */ /* 0x000fe20000000000 */
[----:B------:R-:W-:Y:S01]  /*6bd0*/  LOP3.LUT R15, R15, 0x64006400, RZ, 0xfc, !PT ;  /* 0x640064000f0f7812 */ /* 0x000fe200078efcff */
[----:B------:R-:W-:Y:S01]  /*6be0*/  HFMA2.MMA R9, R10, R19, R9 ;  /* 0x000000130a097235 */ /* 0x000fe20000000009 */
[----:B------:R-:W-:-:S02]  /*6bf0*/  LOP3.LUT R36, R36, 0x64006400, RZ, 0xfc, !PT ;  /* 0x6400640024247812 */ /* 0x000fc400078efcff */
[----:B------:R-:W-:Y:S01]  /*6c00*/  LOP3.LUT R30, R30, 0x64006400, RZ, 0xfc, !PT ;  /* 0x640064001e1e7812 */ /* 0x000fe200078efcff */
[----:B------:R-:W-:Y:S01]  /*6c10*/  HADD2 R15, R15, -1040, -1040 ;  /* 0xe410e4100f0f7430 */ /* 0x000fe20000000000 */
        /* <DEDUP_REMOVED lines=13> */
[----:B------:R-:W-:Y:S02]  /*6cf0*/  HFMA2 R4, R8, R0, R4 ;  /* 0x0000000008047231 */ /* 0x000fe40000000004 */
.L_x_3248:
[C---:B-1----:R-:W-:Y:S01]  /*6d00*/  ISETP.GE.AND P0, PT, R34.reuse, c[0x0][0x1b0], PT ;  /* 0x00006c0022007a0c */ /* 0x042fe20003f06270 */
[----:B------:R-:W-:Y:S01]  /*6d10*/  UIADD3 UR4, UR4, 0x40, URZ ;  /* 0x0000004004047890 */ /* 0x000fe2000fffe03f */
[----:B------:R-:W-:Y:S01]  /*6d20*/  ISETP.LT.AND P2, PT, R34, R7, PT ;  /* 0x000000072200720c */ /* 0x000fe20003f41270 */
[----:B-----5:R-:W-:Y:S02]  /*6d30*/  IMAD.MOV.U32 R26, RZ, RZ, R32 ;  /* 0x000000ffff1a7224 */ /* 0x020fe400078e0020 */
[----:B------:R-:W-:Y:S02]  /*6d40*/  IMAD.MOV.U32 R27, RZ, RZ, R33 ;  /* 0x000000ffff1b7224 */ /* 0x000fe400078e0021 */
[----:B------:R-:W-:-:S08]  /*6d50*/  IMAD.MOV.U32 R32, RZ, RZ, R34 ;  /* 0x000000ffff207224 */ /* 0x000fd000078e0022 */
[----:B------:R-:W-:Y:S05]  /*6d60*/  @!P0 BRA P2, `(.L_x_3249) ;  /* 0xffffe99000008947 */ /* 0x000fea000103ffff */
.L_x_3247:
[----:B------:R-:W-:-:S04]  /*6d70*/  ISETP.GE.AND P0, PT, R32, R7, PT ;  /* 0x000000072000720c */ /* 0x000fc80003f06270 */
[----:B------:R-:W-:-:S13]  /*6d80*/  ISETP.GE.OR P0, PT, R32, c[0x0][0x1b4], P0 ;  /* 0x00006d0020007a0c */ /* 0x000fda0000706670 */
[----:B------:R-:W-:Y:S05]  /*6d90*/  @P0 BRA `(.L_x_3250) ;  /* 0x000024f000000947 */ /* 0x000fea0003800000 */
[----:B------:R-:W-:-:S05]  /*6da0*/  IMAD.MOV.U32 R22, RZ, RZ, c[0x0][0x18c] ;  /* 0x00006300ff167624 */ /* 0x000fca00078e00ff */
[----:B------:R-:W-:Y:S02]  /*6db0*/  SHF.R.S32.HI R22, RZ, 0x1f, R22 ;  /* 0x0000001fff167819 */ /* 0x000fe40000011416 */
.L_x_3252:
        /* <DEDUP_REMOVED lines=12> */
[----:B------:R-:W-:-:S02]  /*6e80*/  IADD3 R32, R32, 0x20, RZ ;  /* 0x0000002020207810 */ /* 0x000fc40007ffe0ff */
[----:B------:R-:W-:Y:S01]  /*6e90*/  @!P0 PRMT R0, R0, 0x7610, R11 ;  /* 0x0000761000008816 */ /* 0x000fe2000000000b */
[----:B0-----:R-:W-:Y:S05]  /*6ea0*/  @P1 BRA `(.L_x_3251) ;  /* 0x0000237000001947 */ /* 0x001fea0003800000 */
[----:B------:R-:W2:Y:S01]  /*6eb0*/  LDG.E.128.CONSTANT R16, [R26.64] ;  /* 0x000000061a107981 */ /* 0x000ea2000c1e9d00 */
[----:B------:R-:W-:-:S03]  /*6ec0*/  IMAD.MOV.U32 R25, RZ, RZ, c[0x0][0x18c] ;  /* 0x00006300ff197624 */ /* 0x000fc600078e00ff */
[----:B------:R-:W1:Y:S02]  /*6ed0*/  LDS.64 R28, [UR4] ;  /* 0x00000004ff1c7984 */ /* 0x000e640008000a00 */
[----:B------:R-:W-:-:S04]  /*6ee0*/  LEA R30, P0, R25, R26, 0x2 ;  /* 0x0000001a191e7211 */ /* 0x000fc800078010ff */
[----:B------:R-:W-:-:S05]  /*6ef0*/  LEA.HI.X R31, R25, R27, R22, 0x2, P0 ;  /* 0x0000001b191f7211 */ /* 0x000fca00000f1416 */
[----:B------:R3:W4:Y:S01]  /*6f00*/  LDG.E.128.CONSTANT R12, [R30.64] ;  /* 0x000000061e0c7981 */ /* 0x000722000c1e9d00 */
[----:B------:R-:W-:-:S05]  /*6f10*/  IMAD.WIDE R36, R25, 0x4, R30 ;  /* 0x0000000419247825 */ /* 0x000fca00078e021e */
[----:B------:R1:W5:Y:S01]  /*6f20*/  LDG.E.128.CONSTANT R8, [R36.64] ;  /* 0x0000000624087981 */ /* 0x000362000c1e9d00 */
[----:B------:R-:W-:-:S04]  /*6f30*/  IMAD.WIDE R24, R25, 0x4, R36 ;  /* 0x0000000419187825 */ /* 0x000fc800078e0224 */
[----:B------:R-:W-:Y:S01]  /*6f40*/  IMAD.MOV.U32 R20, RZ, RZ, 0x2c00 ;  /* 0x00002c00ff147424 */ /* 0x000fe200078e00ff */
[--C-:B-1----:R-:W-:Y:S02]  /*6f50*/  HADD2.F32 R37, -RZ, R28.reuse.H0_H0 ;  /* 0x2000001cff257230 */ /* 0x102fe40000004100 */
[----:B------:R-:W-:Y:S02]  /*6f60*/  HADD2.F32 R28, -RZ, R28.H1_H1 ;  /* 0x3000001cff1c7230 */ /* 0x000fe40000004100 */
[--C-:B---3--:R-:W-:Y:S02]  /*6f70*/  HADD2.F32 R31, -RZ, R29.reuse.H0_H0 ;  /* 0x2000001dff1f7230 */ /* 0x108fe40000004100 */
[----:B------:R-:W-:Y:S01]  /*6f80*/  HADD2.F32 R29, -RZ, R29.H1_H1 ;  /* 0x3000001dff1d7230 */ /* 0x000fe20000004100 */
[C---:B--2---:R-:W-:Y:S02]  /*6f90*/  LOP3.LUT R38, R16.reuse, 0xf000f, RZ, 0xc0, !PT ;  /* 0x000f000f10267812 */ /* 0x044fe400078ec0ff */
[----:B0-----:R-:W-:-:S02]  /*6fa0*/  LOP3.LUT R34, R16, 0xf000f0, RZ, 0xc0, !PT ;  /* 0x00f000f010227812 */ /* 0x001fc400078ec0ff */
        /* <DEDUP_REMOVED lines=19> */
[--C-:B------:R-:W-:Y:S01]  /*70e0*/  HADD2.F32 R44, -RZ, R40.reuse.H0_H0 ;  /* 0x20000028ff2c7230 */ /* 0x100fe20000004100 */
[----:B------:R-:W-:Y:S01]  /*70f0*/  SHF.R.U32.HI R18, RZ, 0x8, R18 ;  /* 0x00000008ff127819 */ /* 0x000fe20000011612 */
[----:B------:R-:W-:Y:S01]  /*7100*/  HADD2.F32 R43, -RZ, R39.H1_H1 ;  /* 0x30000027ff2b7230 */ /* 0x000fe20000004100 */
[----:B------:R-:W-:Y:S01]  /*7110*/  FFMA.FTZ R36, R36, R37, RZ ;  /* 0x0000002524247223 */ /* 0x000fe200000100ff */
[--C-:B------:R-:W-:Y:S01]  /*7120*/  HADD2.F32 R42, -RZ, R41.reuse.H0_H0 ;  /* 0x20000029ff2a7230 */ /* 0x100fe20000004100 */
[----:B------:R-:W-:Y:S01]  /*7130*/  SHF.R.U32.HI R19, RZ, 0x8, R19 ;  /* 0x00000008ff137819 */ /* 0x000fe20000011613 */
[----:B------:R-:W-:Y:S01]  /*7140*/  HADD2.F32 R39, -RZ, R41.H1_H1 ;  /* 0x30000029ff277230 */ /* 0x000fe20000004100 */
[C---:B------:R-:W-:Y:S01]  /*7150*/  FFMA.FTZ R41, R37.reuse, R44, RZ ;  /* 0x0000002c25297223 */ /* 0x040fe200000100ff */
[----:B------:R-:W-:Y:S01]  /*7160*/  HADD2.F32 R40, -RZ, R40.H1_H1 ;  /* 0x30000028ff287230 */ /* 0x000fe20000004100 */
[----:B------:R-:W-:Y:S01]  /*7170*/  FFMA.FTZ R42, R37, R42, RZ ;  /* 0x0000002a252a7223 */ /* 0x000fe200000100ff */
[--C-:B------:R-:W-:Y:S01]  /*7180*/  HADD2.F32 R46, -RZ, R38.reuse.H0_H0 ;  /* 0x20000026ff2e7230 */ /* 0x100fe20000004100 */
[----:B------:R-:W-:Y:S01]  /*7190*/  FFMA.FTZ R36, R43, R28, R36 ;  /* 0x0000001c2b247223 */ /* 0x000fe20000010024 */
[----:B------:R-:W-:Y:S01]  /*71a0*/  LOP3.LUT R43, R34, 0x64006400, RZ, 0xfc, !PT ;  /* 0x64006400222b7812 */ /* 0x000fe200078efcff */
[----:B------:R-:W-:Y:S01]  /*71b0*/  FFMA.FTZ R40, R28, R40, R41 ;  /* 0x000000281c287223 */ /* 0x000fe20000010029 */
[----:B------:R-:W-:Y:S01]  /*71c0*/  LOP3.LUT R41, R30, 0x64006400, RZ, 0xfc, !PT ;  /* 0x640064001e297812 */ /* 0x000fe200078efcff */
[----:B------:R-:W-:Y:S01]  /*71d0*/  FFMA.FTZ R34, R28, R39, R42 ;  /* 0x000000271c227223 */ /* 0x000fe2000001002a */
[----:B------:R-:W-:Y:S01]  /*71e0*/  LOP3.LUT R39, R33, 0x64006400, RZ, 0xfc, !PT ;  /* 0x6400640021277812 */ /* 0x000fe200078efcff */
[----:B------:R-:W-:Y:S01]  /*71f0*/  HFMA2 R33, R43, R20.H0_H0, -72, -72 ;  /* 0xd480d4802b217431 */ /* 0x000fe20000040014 */
[----:B------:R-:W-:Y:S01]  /*7200*/  FFMA.FTZ R37, R37, R46, RZ ;  /* 0x0000002e25257223 */ /* 0x000fe200000100ff */
[----:B------:R-:W-:-:S02]  /*7210*/  HADD2.F32 R43, -RZ, R38.H1_H1 ;  /* 0x30000026ff2b7230 */ /* 0x000fc40000004100 */
[-C--:B------:R-:W-:Y:S02]  /*7220*/  HFMA2 R38, R41, R20.reuse.H0_H0, -72, -72 ;  /* 0xd480d48029267431 */ /* 0x080fe40000040014 */
[-C--:B------:R-:W-:Y:S01]  /*7230*/  HFMA2 R35, R39, R20.reuse.H0_H0, -72, -72 ;  /* 0xd480d48027237431 */ /* 0x080fe20000040014 */
[----:B------:R-:W-:Y:S01]  /*7240*/  FFMA.FTZ R28, R28, R43, R37 ;  /* 0x0000002b1c1c7223 */ /* 0x000fe20000010025 */
[-C--:B------:R-:W-:Y:S02]  /*7250*/  HFMA2 R30, R45, R20.reuse.H0_H0, -72, -72 ;  /* 0xd480d4802d1e7431 */ /* 0x080fe40000040014 */
[----:B------:R-:W-:Y:S02]  /*7260*/  HADD2.F32 R37, -RZ, R38.H0_H0 ;  /* 0x20000026ff257230 */ /* 0x000fe40000004100 */
[----:B------:R-:W-:Y:S02]  /*7270*/  HADD2.F32 R39, -RZ, R33.H0_H0 ;  /* 0x20000021ff277230 */ /* 0x000fe40000004100 */
[----:B------:R-:W-:Y:S01]  /*7280*/  HADD2.F32 R41, -RZ, R35.H0_H0 ;  /* 0x20000023ff297230 */ /* 0x000fe20000004100 */
[----:B------:R-:W-:Y:S01]  /*7290*/  FFMA.FTZ R37, R31, R37, R28 ;  /* 0x000000251f257223 */ /* 0x000fe2000001001c */
[--C-:B------:R-:W-:Y:S01]  /*72a0*/  HADD2.F32 R42, -RZ, R30.reuse.H0_H0 ;  /* 0x2000001eff2a7230 */ /* 0x100fe20000004100 */
[----:B------:R-:W-:Y:S01]  /*72b0*/  FFMA.FTZ R39, R39, R31, R36 ;  /* 0x0000001f27277223 */ /* 0x000fe20000010024 */
        /* <DEDUP_REMOVED lines=10> */
[C---:B------:R-:W-:Y:S01]  /*7360*/  LOP3.LUT R33, R18.reuse, 0xf000f, RZ, 0xc0, !PT ;  /* 0x000f000f12217812 */ /* 0x040fe200078ec0ff */
[C---:B------:R-:W-:Y:S01]  /*7370*/  FFMA.FTZ R34, R29.reuse, R34, R41 ;  /* 0x000000221d227223 */ /* 0x040fe20000010029 */
[----:B------:R-:W-:Y:S01]  /*7380*/  HADD2 R41, R30, -1032, -1032 ;  /* 0xe408e4081e297430 */ /* 0x000fe20000000000 */
        /* <DEDUP_REMOVED lines=14> */
[----:B------:R-:W-:Y:S01]  /*7470*/  HADD2 R33, R38, -1032, -1032 ;  /* 0xe408e40826217430 */ /* 0x000fe20000000000 */
[----:B------:R-:W-:Y:S01]  /*7480*/  FFMA.FTZ R36, R39, R35, R36 ;  /* 0x0000002327247223 */ /* 0x000fe20000010024 */
[----:B------:R-:W-:Y:S01]  /*7490*/  HADD2.F32 R30, -RZ, R17.H1_H1 ;  /* 0x30000011ff1e7230 */ /* 0x000fe20000004100 */
[----:B------:R-:W-:Y:S01]  /*74a0*/  LOP3.LUT R19, R19, 0xf000f0, RZ, 0xc0, !PT ;  /* 0x00f000f013137812 */ /* 0x000fe200078ec0ff */
        /* <DEDUP_REMOVED lines=8> */
[----:B------:R-:W-:Y:S01]  /*7530*/  HADD2.F32 R42, -RZ, R33.H0_H0 ;  /* 0x20000021ff2a7230 */ /* 0x000fe20000004100 */
[----:B------:R-:W-:Y:S01]  /*7540*/  LOP3.LUT R23, R23, 0x64006400, RZ, 0xfc, !PT ;  /* 0x6400640017177812 */ /* 0x000fe200078efcff */
[----:B------:R-:W-:Y:S01]  /*7550*/  HADD2.F32 R41, -RZ, R43.H1_H1 ;  /* 0x3000002bff297230 */ /* 0x000fe20000004100 */
[----:B------:R-:W-:Y:S01]  /*7560*/  FFMA.FTZ R34, R39, R16, R36 ;  /* 0x0000001027227223 */ /* 0x000fe20000010024 */
[----:B------:R-:W-:Y:S01]  /*7570*/  HADD2.F32 R37, -RZ, R37.H1_H1 ;  /* 0x30000025ff257230 */ /* 0x000fe20000004100 */
[----:B------:R-:W-:Y:S01]  /*7580*/  FFMA.FTZ R17, R35, R42, R29 ;  /* 0x0000002a23117223 */ /* 0x000fe2000001001d */
[----:B------:R-:W-:Y:S01]  /*7590*/  HFMA2 R21, R21, R20.H0_H0, -72, -72 ;  /* 0xd480d48015157431 */ /* 0x000fe20000040014 */
[----:B------:R-:W-:Y:S01]  /*75a0*/  FFMA.FTZ R36, R16, R41, R38 ;  /* 0x0000002910247223 */ /* 0x000fe20000010026 */
[----:B------:R-:W-:Y:S01]  /*75b0*/  LOP3.LUT R35, R18, 0x64006400, RZ, 0xfc, !PT ;  /* 0x6400640012237812 */ /* 0x000fe200078efcff */
[----:B------:R-:W-:Y:S01]  /*75c0*/  FFMA.FTZ R38, R16, R37, R40 ;  /* 0x0000002510267223 */ /* 0x000fe20000010028 */
[----:B------:R-:W-:Y:S01]  /*75d0*/  HADD2.F32 R37, -RZ, R33.H1_H1 ;  /* 0x30000021ff257230 */ /* 0x000fe20000004100 */
[----:B------:R-:W0:Y:S01]  /*75e0*/  LDS.64 R28, [UR4+0x10] ;  /* 0x00001004ff1c7984 */ /* 0x000e220008000a00 */
[----:B------:R-:W-:-:S02]  /*75f0*/  HADD2.F32 R18, -RZ, R21.H0_H0 ;  /* 0x20000015ff127230 */ /* 0x000fc40000004100 */
[-C--:B------:R-:W-:Y:S01]  /*7600*/  HFMA2 R39, R19, R20.reuse.H0_H0, -72, -72 ;  /* 0xd480d48013277431 */ /* 0x080fe20000040014 */
[----:B------:R-:W-:Y:S01]  /*7610*/  FFMA.FTZ R40, R16, R37, R17 ;  /* 0x0000002510287223 */ /* 0x000fe20000010011 */
[-C--:B------:R-:W-:Y:S01]  /*7620*/  HFMA2 R23, R23, R20.reuse.H0_H0, -72, -72 ;  /* 0xd480d48017177431 */ /* 0x080fe20000040014 */
[----:B------:R-:W-:Y:S01]  /*7630*/  FFMA.FTZ R34, R18, R31, R34 ;  /* 0x0000001f12227223 */ /* 0x000fe20000010022 */
[----:B------:R-:W-:Y:S01]  /*7640*/  HFMA2 R33, R35, R20.H0_H0, -72, -72 ;  /* 0xd480d48023217431 */ /* 0x000fe20000040014 */
[----:B------:R1:W2:Y:S02]  /*7650*/  LDG.E.128.CONSTANT R16, [R24.64] ;  /* 0x0000000618107981 */ /* 0x0002a4000c1e9d00 */
[----:B------:R-:W-:Y:S02]  /*7660*/  HADD2.F32 R35, -RZ, R23.H0_H0 ;  /* 0x20000017ff237230 */ /* 0x000fe40000004100 */
[----:B------:R-:W-:Y:S02]  /*7670*/  HADD2.F32 R37, -RZ, R33.H0_H0 ;  /* 0x20000021ff257230 */ /* 0x000fe40000004100 */
        /* <DEDUP_REMOVED lines=8> */
[----:B------:R-:W-:Y:S02]  /*7700*/  FFMA.FTZ R34, R21, R30, R34 ;  /* 0x0000001e15227223 */ /* 0x000fe40000010022 */
[----:B------:R-:W-:Y:S01]  /*7710*/  FFMA.FTZ R21, R30, R33, R37 ;  /* 0x000000211e157223 */ /* 0x000fe20000010025 */
[----:B----4-:R-:W-:Y:S01]  /*7720*/  LOP3.LUT R33, R12, 0xf000f, RZ, 0xc0, !PT ;  /* 0x000f000f0c217812 */ /* 0x010fe200078ec0ff */
[C---:B------:R-:W-:Y:S01]  /*7730*/  FFMA.FTZ R31, R30.reuse, R23, R35 ;  /* 0x000000171e1f7223 */ /* 0x040fe20000010023 */
[----:B------:R-:W-:Y:S01]  /*7740*/  LOP3.LUT R37, R13, 0xf000f, RZ, 0xc0, !PT ;  /* 0x000f000f0d257812 */ /* 0x000fe200078ec0ff */
[----:B------:R-:W-:Y:S01]  /*7750*/  FFMA.FTZ R23, R30, R39, R36 ;  /* 0x000000271e177223 */ /* 0x000fe20000010024 */
[----:B------:R-:W-:-:S02]  /*7760*/  LOP3.LUT R36, R12, 0xf000f0, RZ, 0xc0, !PT ;  /* 0x00f000f00c247812 */ /* 0x000fc400078ec0ff */
[----:B-1----:R-:W-:Y:S02]  /*7770*/  SHF.R.U32.HI R24, RZ, 0x8, R12 ;  /* 0x00000008ff187819 */ /* 0x002fe4000001160c */
[----:B------:R-:W-:Y:S02]  /*7780*/  LOP3.LUT R35, R13, 0xf000f0, RZ, 0xc0, !PT ;  /* 0x00f000f00d237812 */ /* 0x000fe400078ec0ff */
[----:B------:R-:W-:Y:S02]  /*7790*/  SHF.R.U32.HI R25, RZ, 0x8, R13 ;  /* 0x00000008ff197819 */ /* 0x000fe4000001160d */
[----:B------:R-:W-:Y:S02]  /*77a0*/  LOP3.LUT R40, R15, 0xf000f, RZ, 0xc0, !PT ;  /* 0x000f000f0f287812 */ /* 0x000fe400078ec0ff */
[----:B------:R-:W-:Y:S02]  /*77b0*/  LOP3.LUT R12, R33, 0x64006400, RZ, 0xfc, !PT ;  /* 0x64006400210c7812 */ /* 0x000fe400078efcff */
[----:B------:R-:W-:-:S02]  /*77c0*/  LOP3.LUT R13, R14, 0xf000f, RZ, 0xc0, !PT ;  /* 0x000f000f0e0d7812 */ /* 0x000fc400078ec0ff */
[----:B------:R-:W-:Y:S01]  /*77d0*/  LOP3.LUT R37, R37, 0x64006400, RZ, 0xfc, !PT ;  /* 0x6400640025257812 */ /* 0x000fe200078efcff */
[----:B------:R-:W-:Y:S01]  /*77e0*/  HADD2 R12, R12, -1032, -1032 ;  /* 0xe408e4080c0c7430 */ /* 0x000fe20000000000 */
[----:B------:R-:W-:Y:S02]  /*77f0*/  LOP3.LUT R42, R40, 0x64006400, RZ, 0xfc, !PT ;  /* 0x64006400282a7812 */ /* 0x000fe400078efcff */
[----:B------:R-:W-:Y:S01]  /*7800*/  LOP3.LUT R13, R13, 0x64006400, RZ, 0xfc, !PT ;  /* 0x640064000d0d7812 */ /* 0x000fe200078efcff */
[----:B------:R-:W-:Y:S02]  /*7810*/  HADD2 R40, R37, -1032, -1032 ;  /* 0xe408e40825287430 */ /* 0x000fe40000000000 */
[----:B------:R-:W-:Y:S02]  /*7820*/  HADD2 R37, R42, -1032, -1032 ;  /* 0xe408e4082a257430 */ /* 0x000fe40000000000 */
[----:B0-----:R-:W-:Y:S02]  /*7830*/  HADD2.F32 R39, -RZ, R28.H0_H0 ;  /* 0x2000001cff277230 */ /* 0x001fe40000004100 */
[----:B------:R-:W-:-:S02]  /*7840*/  HADD2 R41, R13, -1032, -1032 ;  /* 0xe408e4080d297430 */ /* 0x000fc40000000000 */
[----:B------:R-:W-:Y:S02]  /*7850*/  HADD2.F32 R42, -RZ, R12.H0_H0 ;  /* 0x2000000cff2a7230 */ /* 0x000fe40000004100 */
[--C-:B------:R-:W-:Y:S02]  /*7860*/  HADD2.F32 R44, -RZ, R40.reuse.H0_H0 ;  /* 0x20000028ff2c7230 */ /* 0x100fe40000004100 */
[----:B------:R-:W-:Y:S01]  /*7870*/  HADD2.F32 R45, -RZ, R40.H1_H1 ;  /* 0x30000028ff2d7230 */ /* 0x000fe20000004100 */
[----:B------:R-:W-:Y:S01]  /*7880*/  FFMA.FTZ R40, R42, R39, RZ ;  /* 0x000000272a287223 */ /* 0x000fe200000100ff */
[----:B------:R-:W-:Y:S01]  /*7890*/  HADD2.F32 R28, -RZ, R28.H1_H1 ;  /* 0x3000001cff1c7230 */ /* 0x000fe20000004100 */
[C---:B------:R-:W-:Y:S01]  /*78a0*/  FFMA.FTZ R42, R39.reuse, R44, RZ ;  /* 0x0000002c272a7223 */ /* 0x040fe200000100ff */
[--C-:B------:R-:W-:Y:S02]  /*78b0*/  HADD2.F32 R46, -RZ, R41.reuse.H0_H0 ;  /* 0x20000029ff2e7230 */ /* 0x100fe40000004100 */
[----:B------:R-:W-:Y:S01]  /*78c0*/  HADD2.F32 R47, -RZ, R12.H1_H1 ;  /* 0x3000000cff2f7230 */ /* 0x000fe20000004100 */
[----:B------:R-:W-:Y:S01]  /*78d0*/  LOP3.LUT R38, R14, 0xf000f0, RZ, 0xc0, !PT ;  /* 0x00f000f00e267812 */ /* 0x000fe200078ec0ff */
[----:B------:R-:W0:Y:S01]  /*78e0*/  LDS.64 R12, [UR4+0x18] ;  /* 0x00001804ff0c7984 */ /* 0x000e220008000a00 */
[----:B------:R-:W-:Y:S01]  /*78f0*/  HADD2.F32 R44, -RZ, R41.H1_H1 ;  /* 0x30000029ff2c7230 */ /* 0x000fe20000004100 */
[----:B------:R-:W-:Y:S01]  /*7900*/  LOP3.LUT R41, R36, 0x64006400, RZ, 0xfc, !PT ;  /* 0x6400640024297812 */ /* 0x000fe200078efcff */
[----:B------:R-:W-:Y:S01]  /*7910*/  FFMA.FTZ R43, R39, R46, RZ ;  /* 0x0000002e272b7223 */ /* 0x000fe200000100ff */
[----:B------:R-:W-:Y:S01]  /*7920*/  LOP3.LUT R30, R15, 0xf000f0, RZ, 0xc0, !PT ;  /* 0x00f000f00f1e7812 */ /* 0x000fe200078ec0ff */
[----:B------:R-:W-:Y:S01]  /*7930*/  FFMA.FTZ R36, R28, R45, R42 ;  /* 0x0000002d1c247223 */ /* 0x000fe2000001002a */
[----:B------:R-:W-:Y:S01]  /*7940*/  LOP3.LUT R45, R35, 0x64006400, RZ, 0xfc, !PT ;  /* 0x64006400232d7812 */ /* 0x000fe200078efcff */
[----:B------:R-:W-:Y:S01]  /*7950*/  FFMA.FTZ R40, R47, R28, R40 ;  /* 0x0000001c2f287223 */ /* 0x000fe20000010028 */
[--C-:B------:R-:W-:Y:S01]  /*7960*/  HADD2.F32 R48, -RZ, R37.reuse.H0_H0 ;  /* 0x20000025ff307230 */ /* 0x100fe20000004100 */
[----:B------:R-:W-:Y:S01]  /*7970*/  LOP3.LUT R47, R38, 0x64006400, RZ, 0xfc, !PT ;  /* 0x64006400262f7812 */ /* 0x000fe200078efcff */
[----:B------:R-:W-:Y:S01]  /*7980*/  FFMA.FTZ R38, R28, R44, R43 ;  /* 0x0000002c1c267223 */ /* 0x000fe2000001002b */
[-C--:B------:R-:W-:Y:S01]  /*7990*/  HFMA2 R35, R41, R20.reuse.H0_H0, -72, -72 ;  /* 0xd480d48029237431 */ /* 0x080fe20000040014 */
[----:B------:R-:W-:Y:S01]  /*79a0*/  LOP3.LUT R43, R30, 0x64006400, RZ, 0xfc, !PT ;  /* 0x640064001e2b7812 */ /* 0x000fe200078efcff */
[----:B------:R-:W-:Y:S01]  /*79b0*/  HFMA2 R41, R45, R20.H0_H0, -72, -72 ;  /* 0xd480d4802d297431 */ /* 0x000fe20000040014 */
[----:B------:R-:W-:Y:S01]  /*79c0*/  FFMA.FTZ R39, R39, R48, RZ ;  /* 0x0000003027277223 */ /* 0x000fe200000100ff */
[----:B------:R-:W-:-:S02]  /*79d0*/  HADD2.F32 R45, -RZ, R37.H1_H1 ;  /* 0x30000025ff2d7230 */ /* 0x000fc40000004100 */
[----:B------:R-:W-:Y:S02]  /*79e0*/  HADD2.F32 R33, -RZ, R29.H0_H0 ;  /* 0x2000001dff217230 */ /* 0x000fe40000004100 */
[-C--:B------:R-:W-:Y:S02]  /*79f0*/  HFMA2 R30, R47, R20.reuse.H0_H0, -72, -72 ;  /* 0xd480d4802f1e7431 */ /* 0x080fe40000040014 */
[----:B------:R-:W-:Y:S02]  /*7a00*/  HADD2.F32 R42, -RZ, R35.H0_H0 ;  /* 0x20000023ff2a7230 */ /* 0x000fe40000004100 */
[----:B------:R-:W-:Y:S01]  /*7a10*/  HFMA2 R37, R43, R20.H0_H0, -72, -72 ;  /* 0xd480d4802b257431 */ /* 0x000fe20000040014 */
[----:B------:R-:W-:Y:S01]  /*7a20*/  FFMA.FTZ R46, R28, R45, R39 ;  /* 0x0000002d1c2e7223 */ /* 0x000fe20000010027 */
[----:B------:R-:W-:Y:S01]  /*7a30*/  HADD2.F32 R43, -RZ, R41.H0_H0 ;  /* 0x20000029ff2b7230 */ /* 0x000fe20000004100 */
[----:B------:R-:W-:Y:S01]  /*7a40*/  FFMA.FTZ R40, R42, R33, R40 ;  /* 0x000000212a287223 */ /* 0x000fe20000010028 */
[----:B------:R-:W-:-:S02]  /*7a50*/  HADD2.F32 R29, -RZ, R29.H1_H1 ;  /* 0x3000001dff1d7230 */ /* 0x000fc40000004100 */
[----:B------:R-:W-:Y:S02]  /*7a60*/  HADD2.F32 R28, -RZ, R35.H1_H1 ;  /* 0x30000023ff1c7230 */ /* 0x000fe40000004100 */
[--C-:B------:R-:W-:Y:S02]  /*7a70*/  HADD2.F32 R44, -RZ, R30.reuse.H0_H0 ;  /* 0x2000001eff2c7230 */ /* 0x100fe40000004100 */
[----:B------:R-:W-:Y:S01]  /*7a80*/  HADD2.F32 R39, -RZ, R37.H0_H0 ;  /* 0x20000025ff277230 */ /* 0x000fe20000004100 */
[C---:B------:R-:W-:Y:S01]  /*7a90*/  FFMA.FTZ R43, R33.reuse, R43, R36 ;  /* 0x0000002b212b7223 */ /* 0x040fe20000010024 */
[----:B------:R-:W-:Y:S01]  /*7aa0*/  HADD2.F32 R36, -RZ, R41.H1_H1 ;  /* 0x30000029ff247230 */ /* 0x000fe20000004100 */
[----:B------:R-:W-:Y:S01]  /*7ab0*/  FFMA.FTZ R35, R28, R29, R40 ;  /* 0x0000001d1c237223 */ /* 0x000fe20000010028 */
[----:B------:R-:W-:Y:S01]  /*7ac0*/  HADD2.F32 R30, -RZ, R30.H1_H1 ;  /* 0x3000001eff1e7230 */ /* 0x000fe20000004100 */
[C---:B------:R-:W-:Y:S01]  /*7ad0*/  FFMA.FTZ R38, R33.reuse, R44, R38 ;  /* 0x0000002c21267223 */ /* 0x040fe20000010026 */
[----:B------:R-:W-:Y:S01]  /*7ae0*/  HADD2.F32 R42, -RZ, R37.H1_H1 ;  /* 0x30000025ff2a7230 */ /* 0x000fe20000004100 */
[----:B------:R-:W-:Y:S01]  /*7af0*/  LOP3.LUT R28, R24, 0xf000f, RZ, 0xc0, !PT ;  /* 0x000f000f181c7812 */ /* 0x000fe200078ec0ff */
[----:B------:R-:W-:Y:S01]  /*7b00*/  FFMA.FTZ R33, R33, R39, R46 ;  /* 0x0000002721217223 */ /* 0x000fe2000001002e */
[----:B------:R-:W-:Y:S01]  /*7b10*/  SHF.R.U32.HI R14, RZ, 0x8, R14 ;  /* 0x00000008ff0e7819 */ /* 0x000fe2000001160e */
[C---:B------:R-:W-:Y:S01]  /*7b20*/  FFMA.FTZ R37, R29.reuse, R36, R43 ;  /* 0x000000241d257223 */ /* 0x040fe2000001002b */
[----:B------:R-:W-:Y:S01]  /*7b30*/  LOP3.LUT R28, R28, 0x64006400, RZ, 0xfc, !PT ;  /* 0x640064001c1c7812 */ /* 0x000fe200078efcff */
[----:B------:R-:W-:-:S02]  /*7b40*/  FFMA.FTZ R36, R29, R30, R38 ;  /* 0x0000001e1d247223 */ /* 0x000fc40000010026 */
[----:B------:R-:W-:Y:S01]  /*7b50*/  FFMA.FTZ R33, R29, R42, R33 ;  /* 0x0000002a1d217223 */ /* 0x000fe20000010021 */
[----:B------:R-:W-:Y:S01]  /*7b60*/  LOP3.LUT R29, R25, 0xf000f, RZ, 0xc0, !PT ;  /* 0x000f000f191d7812 */ /* 0x000fe200078ec0ff */
[----:B------:R-:W-:Y:S01]  /*7b70*/  HADD2 R40, R28, -1032, -1032 ;  /* 0xe408e4081c287430 */ /* 0x000fe20000000000 */
[----:B------:R-:W-:Y:S02]  /*7b80*/  SHF.R.U32.HI R15, RZ, 0x8, R15 ;  /* 0x00000008ff0f7819 */ /* 0x000fe4000001160f */
[----:B------:R-:W-:Y:S02]  /*7b90*/  LOP3.LUT R30, R14, 0xf000f, RZ, 0xc0, !PT ;  /* 0x000f000f0e1e7812 */ /* 0x000fe400078ec0ff */
[----:B------:R-:W-:Y:S02]  /*7ba0*/  LOP3.LUT R28, R29, 0x64006400, RZ, 0xfc, !PT ;  /* 0x640064001d1c7812 */ /* 0x000fe400078efcff */
[----:B------:R-:W-:Y:S02]  /*7bb0*/  LOP3.LUT R39, R15, 0xf000f, RZ, 0xc0, !PT ;  /* 0x000f000f0f277812 */ /* 0x000fe400078ec0ff */
[----:B------:R-:W-:Y:S01]  /*7bc0*/  LOP3.LUT R30, R30, 0x64006400, RZ, 0xfc, !PT ;  /* 0x640064001e1e7812 */ /* 0x000fe200078efcff */
[----:B------:R-:W-:Y:S01]  /*7bd0*/  HADD2 R41, R28, -1032, -1032 ;  /* 0xe408e4081c297430 */ /* 0x000fe20000000000 */
[----:B------:R-:W-:Y:S01]  /*7be0*/  LOP3.LUT R42, R39, 0x64006400, RZ, 0xfc, !PT ;  /* 0x64006400272a7812 */ /* 0x000fe200078efcff */
[----:B0-----:R-:W-:-:S02]  /*7bf0*/  HADD2.F32 R29, -RZ, R13.H0_H0 ;  /* 0x2000000dff1d7230 */ /* 0x001fc40000004100 */
[----:B------:R-:W-:Y:S02]  /*7c00*/  HADD2 R39, R30, -1032, -1032 ;  /* 0xe408e4081e277430 */ /* 0x000fe40000000000 */
[----:B------:R-:W-:Y:S02]  /*7c10*/  HADD2.F32 R28, -RZ, R13.H1_H1 ;  /* 0x3000000dff1c7230 */ /* 0x000fe40000004100 */
[----:B------:R-:W-:Y:S02]  /*7c20*/  HADD2.F32 R38, -RZ, R12.H0_H0 ;  /* 0x2000000cff267230 */ /* 0x000fe40000004100 */
[----:B------:R-:W-:Y:S02]  /*7c30*/  HADD2.F32 R13, -RZ, R41.H0_H0 ;  /* 0x20000029ff0d7230 */ /* 0x000fe40000004100 */
[----:B------:R-:W-:Y:S02]  /*7c40*/  HADD2.F32 R43, -RZ, R40.H0_H0 ;  /* 0x20000028ff2b7230 */ /* 0x000fe40000004100 */
[----:B------:R-:W-:-:S02]  /*7c50*/  HADD2 R30, R42, -1032, -1032 ;  /* 0xe408e4082a1e7430 */ /* 0x000fc40000000000 */
[----:B------:R-:W-:Y:S01]  /*7c60*/  HADD2.F32 R45, -RZ, R39.H0_H0 ;  /* 0x20000027ff2d7230 */ /* 0x000fe20000004100 */
[C---:B------:R-:W-:Y:S01]  /*7c70*/  FFMA.FTZ R37, R38.reuse, R13, R37 ;  /* 0x0000000d26257223 */ /* 0x040fe20000010025 */
[----:B------:R-:W-:Y:S02]  /*7c80*/  HADD2.F32 R12, -RZ, R12.H1_H1 ;  /* 0x3000000cff0c7230 */ /* 0x000fe40000004100 */
[----:B------:R-:W-:Y:S01]  /*7c90*/  HADD2.F32 R41, -RZ, R41.H1_H1 ;  /* 0x30000029ff297230 */ /* 0x000fe20000004100 */
[----:B------:R-:W-:Y:S01]  /*7ca0*/  FFMA.FTZ R43, R43, R38, R35 ;  /* 0x000000262b2b7223 */ /* 0x000fe20000010023 */
[----:B------:R-:W-:Y:S01]  /*7cb0*/  HADD2.F32 R42, -RZ, R30.H0_H0 ;  /* 0x2000001eff2a7230 */ /* 0x000fe20000004100 */
        /* <DEDUP_REMOVED lines=10> */
[----:B------:R-:W-:-:S02]  /*7d60*/  LOP3.LUT R15, R24, 0x64006400, RZ, 0xfc, !PT ;  /* 0x64006400180f7812 */ /* 0x000fc400078efcff */
[----:B------:R-:W-:Y:S02]  /*7d70*/  LOP3.LUT R35, R14, 0x64006400, RZ, 0xfc, !PT ;  /* 0x640064000e237812 */ /* 0x000fe400078efcff */
[----:B------:R-:W-:Y:S02]  /*7d80*/  LOP3.LUT R37, R37, 0x64006400, RZ, 0xfc, !PT ;  /* 0x6400640025257812 */ /* 0x000fe400078efcff */
[----:B------:R-:W-:Y:S01]  /*7d90*/  LOP3.LUT R25, R25, 0x64006400, RZ, 0xfc, !PT ;  /* 0x6400640019197812 */ /* 0x000fe200078efcff */
[-C--:B------:R-:W-:Y:S01]  /*7da0*/  HFMA2 R15, R15, R20.reuse.H0_H0, -72, -72 ;  /* 0xd480d4800f0f7431 */ /* 0x080fe20000040014 */
[----:B------:R-:W-:Y:S01]  /*7db0*/  FFMA.FTZ R40, R12, R39, R13 ;  /* 0x000000270c287223 */ /* 0x000fe2000001000d */
[-C--:B------:R-:W-:Y:S02]  /*7dc0*/  HFMA2 R35, R35, R20.reuse.H0_H0, -72, -72 ;  /* 0xd480d48023237431 */ /* 0x080fe40000040014 */
[-C--:B------:R-:W-:Y:S02]  /*7dd0*/  HFMA2 R13, R37, R20.reuse.H0_H0, -72, -72 ;  /* 0xd480d480250d7431 */ /* 0x080fe40000040014 */
[----:B------:R-:W-:-:S02]  /*7de0*/  HFMA2 R25, R25, R20.H0_H0, -72, -72 ;  /* 0xd480d48019197431 */ /* 0x000fc40000040014 */
[----:B------:R-:W-:Y:S02]  /*7df0*/  HADD2.F32 R37, -RZ, R30.H1_H1 ;  /* 0x3000001eff257230 */ /* 0x000fe40000004100 */
[----:B------:R-:W-:Y:S02]  /*7e00*/  HADD2.F32 R14, -RZ, R15.H0_H0 ;  /* 0x2000000fff0e7230 */ /* 0x000fe40000004100 */
[----:B------:R-:W-:Y:S01]  /*7e10*/  HADD2.F32 R30, -RZ, R35.H0_H0 ;  /* 0x20000023ff1e7230 */ /* 0x000fe20000004100 */
[----:B------:R-:W-:Y:S01]  /*7e20*/  FFMA.FTZ R12, R12, R37, R33 ;  /* 0x000000250c0c7223 */ /* 0x000fe20000010021 */
[----:B------:R-:W-:Y:S01]  /*7e30*/  HADD2.F32 R24, -RZ, R25.H0_H0 ;  /* 0x20000019ff187230 */ /* 0x000fe20000004100 */
[----:B------:R-:W-:Y:S01]  /*7e40*/  FFMA.FTZ R38, R14, R29, R38 ;  /* 0x0000001d0e267223 */ /* 0x000fe20000010026 */
[----:B------:R-:W-:Y:S01]  /*7e50*/  HADD2.F32 R33, -RZ, R15.H1_H1 ;  /* 0x3000000fff217230 */ /* 0x000fe20000004100 */
[----:B------:R-:W-:Y:S01]  /*7e60*/  FFMA.FTZ R30, R29, R30, R40 ;  /* 0x0000001e1d1e7223 */ /* 0x000fe20000010028 */
[----:B------:R-:W-:-:S02]  /*7e70*/  HADD2.F32 R35, -RZ, R35.H1_H1 ;  /* 0x30000023ff237230 */ /* 0x000fc40000004100 */
[----:B------:R-:W-:Y:S01]  /*7e80*/  HADD2.F32 R39, -RZ, R13.H0_H0 ;  /* 0x2000000dff277230 */ /* 0x000fe20000004100 */
[----:B------:R-:W-:Y:S01]  /*7e90*/  FFMA.FTZ R24, R29, R24, R36 ;  /* 0x000000181d187223 */ /* 0x000fe20000010024 */
[----:B------:R-:W-:Y:S01]  /*7ea0*/  HADD2.F32 R25, -RZ, R25.H1_H1 ;  /* 0x30000019ff197230 */ /* 0x000fe20000004100 */
[----:B------:R-:W-:Y:S02]  /*7eb0*/  FFMA.FTZ R36, R33, R28, R38 ;  /* 0x0000001c21247223 */ /* 0x000fe40000010026 */
[C---:B------:R-:W-:Y:S01]  /*7ec0*/  FFMA.FTZ R33, R28.reuse, R35, R30 ;  /* 0x000000231c217223 */ /* 0x040fe2000001001e */
[----:B------:R-:W-:Y:S01]  /*7ed0*/  HADD2.F32 R35, -RZ, R13.H1_H1 ;  /* 0x3000000dff237230 */ /* 0x000fe20000004100 */
[----:B------:R-:W-:Y:S01]  /*7ee0*/  FFMA.FTZ R29, R29, R39, R12 ;  /* 0x000000271d1d7223 */ /* 0x000fe2000001000c */
[--C-:B------:R-:W-:Y:S01]  /*7ef0*/  HADD2.F32 R15, -RZ, R2.reuse.H0_H0 ;  /* 0x20000002ff0f7230 */ /* 0x100fe20000004100 */
[----:B------:R-:W0:Y:S01]  /*7f00*/  LDS.64 R12, [UR4+0x20] ;  /* 0x00002004ff0c7984 */ /* 0x000e220008000a00 */
[----:B------:R-:W-:Y:S01]  /*7f10*/  HADD2.F32 R14, -RZ, R2.H1_H1 ;  /* 0x30000002ff0e7230 */ /* 0x000fe20000004100 */
[----:B------:R-:W-:Y:S01]  /*7f20*/  FFMA.FTZ R25, R28, R25, R24 ;  /* 0x000000191c197223 */ /* 0x000fe20000010018 */
[----:B------:R-:W-:-:S02]  /*7f30*/  HADD2.F32 R24, -RZ, R0.H0_H0 ;  /* 0x20000000ff187230 */ /* 0x000fc40000004100 */
[----:B------:R-:W-:Y:S01]  /*7f40*/  HADD2.F32 R30, -RZ, R0.H1_H1 ;  /* 0x30000000ff1e7230 */ /* 0x000fe20000004100 */
[C---:B------:R-:W-:Y:S02]  /*7f50*/  FMUL.FTZ R34, R15.reuse, R34 ;  /* 0x000000220f227220 */ /* 0x040fe40000410000 */
[----:B------:R-:W-:Y:S02]  /*7f60*/  FMUL.FTZ R31, R14, R31 ;  /* 0x0000001f0e1f7220 */ /* 0x000fe40000410000 */
[----:B------:R-:W-:Y:S02]  /*7f70*/  FMUL.FTZ R21, R24, R21 ;  /* 0x0000001518157220 */ /* 0x000fe40000410000 */
[----:B------:R-:W-:Y:S01]  /*7f80*/  FMUL.FTZ R23, R30, R23 ;  /* 0x000000171e177220 */ /* 0x000fe20000410000 */
[----:B------:R-:W-:Y:S01]  /*7f90*/  F2FP.PACK_AB R34, RZ, R34 ;  /* 0x00000022ff22723e */ /* 0x000fe200000000ff */
[----:B------:R-:W-:Y:S01]  /*7fa0*/  FFMA.FTZ R29, R28, R35, R29 ;  /* 0x000000231c1d7223 */ /* 0x000fe2000001001d */
[----:B------:R-:W-:Y:S01]  /*7fb0*/  F2FP.PACK_AB R31, RZ, R31 ;  /* 0x0000001fff1f723e */ /* 0x000fe200000000ff */
[----:B------:R-:W-:-:S02]  /*7fc0*/  FMUL.FTZ R36, R15, R36 ;  /* 0x000000240f247220 */ /* 0x000fc40000410000 */
[----:B------:R-:W-:Y:S01]  /*7fd0*/  FMUL.FTZ R25, R14, R25 ;  /* 0x000000190e197220 */ /* 0x000fe20000410000 */
[----:B------:R-:W-:Y:S01]  /*7fe0*/  F2FP.PACK_AB R21, RZ, R21 ;  /* 0x00000015ff15723e */ /* 0x000fe200000000ff */
[----:B------:R-:W-:Y:S01]  /*7ff0*/  IMAD.MOV.U32 R28, RZ, RZ, R5 ;  /* 0x000000ffff1c7224 */ /* 0x000fe200078e0005 */
[----:B------:R-:W-:Y:S02]  /*8000*/  F2FP.PACK_AB R5, RZ, R23 ;  /* 0x00000017ff05723e */ /* 0x000fe400000000ff */
[----:B------:R-:W-:Y:S02]  /*8010*/  PRMT R34, R34, 0x5410, R31 ;  /* 0x0000541022227816 */ /* 0x000fe4000000001f */
[----:B------:R-:W-:Y:S02]  /*8020*/  F2FP.PACK_AB R36, RZ, R36 ;  /* 0x00000024ff24723e */ /* 0x000fe400000000ff */
[----:B------:R-:W-:Y:S02]  /*8030*/  F2FP.PACK_AB R25, RZ, R25 ;  /* 0x00000019ff19723e */ /* 0x000fe400000000ff */
[----:B------:R-:W-:Y:S01]  /*8040*/  PRMT R21, R21, 0x5410, R5 ;  /* 0x0000541015157816 */ /* 0x000fe20000000005 */
[----:B------:R-:W-:Y:S01]  /*8050*/  HFMA2.MMA R23, R34, 1, 1, R28 ;  /* 0x3c003c0022177835 */ /* 0x000fe2000000001c */
[----:B------:R-:W-:-:S03]  /*8060*/  PRMT R36, R36, 0x5410, R25 ;  /* 0x0000541024247816 */ /* 0x000fc60000000019 */
[----:B------:R-:W-:Y:S01]  /*8070*/  HADD2 R21, R21, R4 ;  /* 0x0000000415157230 */ /* 0x000fe20000000000 */
[----:B-----5:R-:W-:Y:S02]  /*8080*/  LOP3.LUT R4, R8, 0xf000f, RZ, 0xc0, !PT ;  /* 0x000f000f08047812 */ /* 0x020fe400078ec0ff */
[----:B------:R-:W-:Y:S01]  /*8090*/  HFMA2.MMA R23, R36, 1, 1, R23 ;  /* 0x3c003c0024177835 */ /* 0x000fe20000000017 */
[----:B------:R-:W-:Y:S01]  /*80a0*/  LOP3.LUT R34, R10, 0xf000f, RZ, 0xc0, !PT ;  /* 0x000f000f0a227812 */ /* 0x000fe200078ec0ff */
[----:B------:R-:W-:Y:S01]  /*80b0*/  FMUL.FTZ R33, R24, R33 ;  /* 0x0000002118217220 */ /* 0x000fe20000410000 */
[----:B------:R-:W-:Y:S01]  /*80c0*/  LOP3.LUT R36, R11, 0xf000f, RZ, 0xc0, !PT ;  /* 0x000f000f0b247812 */ /* 0x000fe200078ec0ff */
[----:B------:R-:W-:Y:S01]  /*80d0*/  FMUL.FTZ R29, R30, R29 ;  /* 0x0000001d1e1d7220 */ /* 0x000fe20000410000 */
[----:B------:R-:W-:Y:S02]  /*80e0*/  LOP3.LUT R4, R4, 0x64006400, RZ, 0xfc, !PT ;  /* 0x6400640004047812 */ /* 0x000fe400078efcff */
[----:B------:R-:W-:-:S02]  /*80f0*/  LOP3.LUT R5, R9, 0xf000f, RZ, 0xc0, !PT ;  /* 0x000f000f09057812 */ /* 0x000fc400078ec0ff */
[----:B------:R-:W-:Y:S01]  /*8100*/  LOP3.LUT R34, R34, 0x64006400, RZ, 0xfc, !PT ;  /* 0x6400640022227812 */ /* 0x000fe200078efcff */
[----:B------:R-:W-:Y:S01]  /*8110*/  HADD2 R4, R4, -1032, -1032 ;  /* 0xe408e40804047430 */ /* 0x000fe20000000000 */
[----:B------:R-:W-:Y:S02]  /*8120*/  LOP3.LUT R38, R36, 0x64006400, RZ, 0xfc, !PT ;  /* 0x6400640024267812 */ /* 0x000fe400078efcff */
[----:B------:R-:W-:Y:S02]  /*8130*/  LOP3.LUT R5, R5, 0x64006400, RZ, 0xfc, !PT ;  /* 0x6400640005057812 */ /* 0x000fe400078efcff */
[----:B------:R-:W-:Y:S02]  /*8140*/  F2FP.PACK_AB R33, RZ, R33 ;  /* 0x00000021ff21723e */ /* 0x000fe400000000ff */
[----:B------:R-:W-:Y:S01]  /*8150*/  F2FP.PACK_AB R29, RZ, R29 ;  /* 0x0000001dff1d723e */ /* 0x000fe200000000ff */
[----:B------:R-:W-:Y:S02]  /*8160*/  HADD2 R37, R34, -1032, -1032 ;  /* 0xe408e40822257430 */ /* 0x000fe40000000000 */
[----:B------:R-:W-:Y:S01]  /*8170*/  HADD2 R34, R38, -1032, -1032 ;  /* 0xe408e40826227430 */ /* 0x000fe20000000000 */
[----:B------:R-:W-:Y:S01]  /*8180*/  PRMT R33, R33, 0x5410, R29 ;  /* 0x0000541021217816 */ /* 0x000fe2000000001d */
[----:B------:R-:W-:-:S02]  /*8190*/  HADD2 R36, R5, -1032, -1032 ;  /* 0xe408e40805247430 */ /* 0x000fc40000000000 */
[--C-:B------:R-:W-:Y:S02]  /*81a0*/  HADD2.F32 R38, -RZ, R4.reuse.H0_H0 ;  /* 0x20000004ff267230 */ /* 0x100fe40000004100 */
[----:B------:R-:W-:Y:S02]  /*81b0*/  HADD2.F32 R39, -RZ, R4.H1_H1 ;  /* 0x30000004ff277230 */ /* 0x000fe40000004100 */
[----:B------:R-:W1:Y:S01]  /*81c0*/  LDS.64 R4, [UR4+0x28] ;  /* 0x00002804ff047984 */ /* 0x000e620008000a00 */
[--C-:B0-----:R-:W-:Y:S02]  /*81d0*/  HADD2.F32 R35, -RZ, R12.reuse.H0_H0 ;  /* 0x2000000cff237230 */ /* 0x101fe40000004100 */
[----:B------:R-:W-:Y:S01]  /*81e0*/  HADD2 R21, R33, R21 ;  /* 0x0000001521157230 */ /* 0x000fe20000000000 */
[----:B------:R-:W-:Y:S01]  /*81f0*/  LOP3.LUT R33, R8, 0xf000f0, RZ, 0xc0, !PT ;  /* 0x00f000f008217812 */ /* 0x000fe200078ec0ff */
[----:B------:R-:W-:Y:S02]  /*8200*/  HADD2.F32 R12, -RZ, R12.H1_H1 ;  /* 0x3000000cff0c7230 */ /* 0x000fe40000004100 */
[----:B------:R-:W-:-:S02]  /*8210*/  HADD2.F32 R40, -RZ, R36.H0_H0 ;  /* 0x20000024ff287230 */ /* 0x000fc40000004100 */
[----:B------:R-:W-:Y:S01]  /*8220*/  HADD2.F32 R41, -RZ, R36.H1_H1 ;  /* 0x30000024ff297230 */ /* 0x000fe20000004100 */
[----:B------:R-:W-:Y:S01]  /*8230*/  FFMA.FTZ R36, R38, R35, RZ ;  /* 0x0000002326247223 */ /* 0x000fe200000100ff */
[----:B------:R-:W-:Y:S02]  /*8240*/  LOP3.LUT R28, R9, 0xf000f0, RZ, 0xc0, !PT ;  /* 0x00f000f0091c7812 */ /* 0x000fe400078ec0ff */
[----:B------:R-:W-:Y:S01]  /*8250*/  LOP3.LUT R33, R33, 0x64006400, RZ, 0xfc, !PT ;  /* 0x6400640021217812 */ /* 0x000fe200078efcff */
[----:B------:R-:W-:Y:S01]  /*8260*/  FFMA.FTZ R36, R39, R12, R36 ;  /* 0x0000000c27247223 */ /* 0x000fe20000010024 */
[----:B------:R-:W-:Y:S01]  /*8270*/  LOP3.LUT R29, R10, 0xf000f0, RZ, 0xc0, !PT ;  /* 0x00f000f00a1d7812 */ /* 0x000fe200078ec0ff */
[--C-:B------:R-:W-:Y:S01]  /*8280*/  HADD2.F32 R42, -RZ, R37.reuse.H0_H0 ;  /* 0x20000025ff2a7230 */ /* 0x100fe20000004100 */
[----:B------:R-:W-:Y:S01]  /*8290*/  LOP3.LUT R25, R11, 0xf000f0, RZ, 0xc0, !PT ;  /* 0x00f000f00b197812 */ /* 0x000fe200078ec0ff */
[----:B------:R-:W-:Y:S01]  /*82a0*/  HADD2.F32 R39, -RZ, R37.H1_H1 ;  /* 0x30000025ff277230 */ /* 0x000fe20000004100 */
[----:B------:R-:W-:Y:S01]  /*82b0*/  LOP3.LUT R37, R28, 0x64006400, RZ, 0xfc, !PT ;  /* 0x640064001c257812 */ /* 0x000fe200078efcff */
[----:B------:R-:W-:Y:S01]  /*82c0*/  FFMA.FTZ R38, R35, R40, RZ ;  /* 0x0000002823267223 */ /* 0x000fe200000100ff */
[-C--:B------:R-:W-:Y:S01]  /*82d0*/  HFMA2 R28, R33, R20.reuse.H0_H0, -72, -72 ;  /* 0xd480d480211c7431 */ /* 0x080fe20000040014 */
[----:B------:R-:W-:Y:S01]  /*82e0*/  LOP3.LUT R29, R29, 0x64006400, RZ, 0xfc, !PT ;  /* 0x640064001d1d7812 */ /* 0x000fe200078efcff */
[--C-:B------:R-:W-:Y:S01]  /*82f0*/  HADD2.F32 R44, -RZ, R34.reuse.H0_H0 ;  /* 0x20000022ff2c7230 */ /* 0x100fe20000004100 */
[----:B------:R-:W-:Y:S01]  /*8300*/  LOP3.LUT R33, R25, 0x64006400, RZ, 0xfc, !PT ;  /* 0x6400640019217812 */ /* 0x000fe200078efcff */
[-C--:B------:R-:W-:Y:S01]  /*8310*/  HFMA2 R37, R37, R20.reuse.H0_H0, -72, -72 ;  /* 0xd480d48025257431 */ /* 0x080fe20000040014 */
[----:B------:R-:W-:Y:S01]  /*8320*/  FFMA.FTZ R38, R12, R41, R38 ;  /* 0x000000290c267223 */ /* 0x000fe20000010026 */
[----:B------:R-:W-:Y:S01]  /*8330*/  HADD2.F32 R41, -RZ, R34.H1_H1 ;  /* 0x30000022ff297230 */ /* 0x000fe20000004100 */
[C---:B------:R-:W-:Y:S01]  /*8340*/  FFMA.FTZ R40, R35.reuse, R42, RZ ;  /* 0x0000002a23287223 */ /* 0x040fe200000100ff */
[-C--:B------:R-:W-:Y:S01]  /*8350*/  HFMA2 R25, R29, R20.reuse.H0_H0, -72, -72 ;  /* 0xd480d4801d197431 */ /* 0x080fe20000040014 */
[----:B------:R-:W-:Y:S01]  /*8360*/  FFMA.FTZ R35, R35, R44, RZ ;  /* 0x0000002c23237223 */ /* 0x000fe200000100ff */
[----:B------:R-:W-:-:S02]  /*8370*/  HFMA2 R33, R33, R20.H0_H0, -72, -72 ;  /* 0xd480d48021217431 */ /* 0x000fc40000040014 */
[----:B------:R-:W-:Y:S02]  /*8380*/  HADD2.F32 R31, -RZ, R13.H0_H0 ;  /* 0x2000000dff1f7230 */ /* 0x000fe40000004100 */
[----:B------:R-:W-:Y:S01]  /*8390*/  HADD2.F32 R34, -RZ, R37.H0_H0 ;  /* 0x20000025ff227230 */ /* 0x000fe20000004100 */
[C---:B------:R-:W-:Y:S01]  /*83a0*/  FFMA.FTZ R40, R12.reuse, R39, R40 ;  /* 0x000000270c287223 */ /* 0x040fe20000010028 */
[----:B------:R-:W-:Y:S01]  /*83b0*/  HADD2.F32 R29, -RZ, R28.H0_H0 ;  /* 0x2000001cff1d7230 */ /* 0x000fe20000004100 */
[----:B------:R-:W-:Y:S01]  /*83c0*/  FFMA.FTZ R42, R12, R41, R35 ;  /* 0x000000290c2a7223 */ /* 0x000fe20000010023 */
[----:B------:R-:W-:Y:S02]  /*83d0*/  HADD2.F32 R39, -RZ, R25.H0_H0 ;  /* 0x20000019ff277230 */ /* 0x000fe40000004100 */
[----:B------:R-:W-:Y:S01]  /*83e0*/  HADD2.F32 R35, -RZ, R33.H0_H0 ;  /* 0x20000021ff237230 */ /* 0x000fe20000004100 */
[----:B------:R-:W-:Y:S01]  /*83f0*/  FFMA.FTZ R34, R31, R34, R38 ;  /* 0x000000221f227223 */ /* 0x000fe20000010026 */
[----:B------:R-:W-:-:S02]  /*8400*/  HADD2.F32 R13, -RZ, R13.H1_H1 ;  /* 0x3000000dff0d7230 */ /* 0x000fc40000004100 */
[----:B------:R-:W-:Y:S01]  /*8410*/  HADD2.F32 R12, -RZ, R37.H1_H1 ;  /* 0x30000025ff0c7230 */ /* 0x000fe20000004100 */
[----:B------:R-:W-:Y:S01]  /*8420*/  SHF.R.U32.HI R8, RZ, 0x8, R8 ;  /* 0x00000008ff087819 */ /* 0x000fe20000011608 */
[----:B------:R-:W-:Y:S01]  /*8430*/  FFMA.FTZ R29, R29, R31, R36 ;  /* 0x0000001f1d1d7223 */ /* 0x000fe20000010024 */
        /* <DEDUP_REMOVED lines=8> */
[----:B------:R-:W-:Y:S01]  /*84c0*/  SHF.R.U32.HI R10, RZ, 0x8, R10 ;  /* 0x00000008ff0a7819 */ /* 0x000fe2000001160a */
[C---:B------:R-:W-:Y:S01]  /*84d0*/  FFMA.FTZ R29, R13.reuse, R36, R39 ;  /* 0x000000240d1d7223 */ /* 0x040fe20000010027 */
[----:B------:R-:W-:Y:S01]  /*84e0*/  SHF.R.U32.HI R9, RZ, 0x8, R9 ;  /* 0x00000008ff097819 */ /* 0x000fe20000011609 */
[----:B------:R-:W-:Y:S01]  /*84f0*/  FFMA.FTZ R33, R13, R38, R42 ;  /* 0x000000260d217223 */ /* 0x000fe2000001002a */
[----:B------:R-:W-:-:S02]  /*8500*/  SHF.R.U32.HI R11, RZ, 0x8, R11 ;  /* 0x00000008ff0b7819 */ /* 0x000fc4000001160b */
[----:B------:R-:W-:Y:S02]  /*8510*/  LOP3.LUT R13, R12, 0x64006400, RZ, 0xfc, !PT ;  /* 0x640064000c0d7812 */ /* 0x000fe400078efcff */
[----:B------:R-:W-:Y:S02]  /*8520*/  LOP3.LUT R28, R10, 0xf000f, RZ, 0xc0, !PT ;  /* 0x000f000f0a1c7812 */ /* 0x000fe400078ec0ff */
[----:B------:R-:W-:Y:S02]  /*8530*/  LOP3.LUT R25, R9, 0xf000f, RZ, 0xc0, !PT ;  /* 0x000f000f09197812 */ /* 0x000fe400078ec0ff */
[----:B------:R-:W-:Y:S01]  /*8540*/  LOP3.LUT R36, R11, 0xf000f, RZ, 0xc0, !PT ;  /* 0x000f000f0b247812 */ /* 0x000fe200078ec0ff */
[--C-:B-1----:R-:W-:Y:S01]  /*8550*/  HADD2.F32 R34, -RZ, R4.reuse.H0_H0 ;  /* 0x20000004ff227230 */ /* 0x102fe20000004100 */
        /* <DEDUP_REMOVED lines=8> */
[----:B------:R-:W-:Y:S02]  /*85e0*/  HADD2.F32 R39, -RZ, R4.H0_H0 ;  /* 0x20000004ff277230 */ /* 0x000fe40000004100 */
[--C-:B------:R-:W-:Y:S02]  /*85f0*/  HADD2.F32 R25, -RZ, R5.reuse.H0_H0 ;  /* 0x20000005ff197230 */ /* 0x100fe40000004100 */
[----:B------:R-:W-:Y:S02]  /*8600*/  HADD2.F32 R13, -RZ, R5.H1_H1 ;  /* 0x30000005ff0d7230 */ /* 0x000fe40000004100 */
[----:B------:R-:W-:-:S02]  /*8610*/  HADD2.F32 R38, -RZ, R36.H0_H0 ;  /* 0x20000024ff267230 */ /* 0x000fc40000004100 */
[----:B------:R-:W-:Y:S02]  /*8620*/  HADD2.F32 R40, -RZ, R37.H0_H0 ;  /* 0x20000025ff287230 */ /* 0x000fe40000004100 */
[----:B------:R-:W-:Y:S01]  /*8630*/  HADD2.F32 R41, -RZ, R28.H0_H0 ;  /* 0x2000001cff297230 */ /* 0x000fe20000004100 */
[----:B------:R-:W-:Y:S01]  /*8640*/  FFMA.FTZ R35, R39, R34, R35 ;  /* 0x0000002227237223 */ /* 0x000fe20000010023 */
[----:B------:R-:W-:Y:S01]  /*8650*/  HADD2.F32 R5, -RZ, R4.H1_H1 ;  /* 0x30000004ff057230 */ /* 0x000fe20000004100 */
[C---:B------:R-:W-:Y:S02]  /*8660*/  FFMA.FTZ R31, R34.reuse, R38, R31 ;  /* 0x00000026221f7223 */ /* 0x040fe4000001001f */
[C---:B------:R-:W-:Y:S02]  /*8670*/  FFMA.FTZ R40, R34.reuse, R40, R29 ;  /* 0x0000002822287223 */ /* 0x040fe4000001001d */
[----:B------:R-:W-:Y:S02]  /*8680*/  FFMA.FTZ R33, R34, R41, R33 ;  /* 0x0000002922217223 */ /* 0x000fe40000010021 */
[----:B------:R-:W-:-:S02]  /*8690*/  FFMA.FTZ R34, R5, R12, R35 ;  /* 0x0000000c05227223 */ /* 0x000fc40000010023 */
[----:B------:R-:W0:Y:S01]  /*86a0*/  LDS.64 R4, [UR4+0x30] ;  /* 0x00003004ff047984 */ /* 0x000e220008000a00 */
[----:B------:R-:W-:Y:S01]  /*86b0*/  HADD2.F32 R39, -RZ, R36.H1_H1 ;  /* 0x30000024ff277230 */ /* 0x000fe20000004100 */
[----:B------:R-:W-:Y:S02]  /*86c0*/  LOP3.LUT R8, R8, 0xf000f0, RZ, 0xc0, !PT ;  /* 0x00f000f008087812 */ /* 0x000fe400078ec0ff */
[----:B------:R-:W-:Y:S02]  /*86d0*/  LOP3.LUT R29, R9, 0xf000f0, RZ, 0xc0, !PT ;  /* 0x00f000f0091d7812 */ /* 0x000fe400078ec0ff */
[----:B------:R-:W-:Y:S01]  /*86e0*/  LOP3.LUT R10, R10, 0xf000f0, RZ, 0xc0, !PT ;  /* 0x00f000f00a0a7812 */ /* 0x000fe200078ec0ff */
[----:B------:R-:W-:Y:S01]  /*86f0*/  FFMA.FTZ R36, R12, R39, R31 ;  /* 0x000000270c247223 */ /* 0x000fe2000001001f */
[----:B------:R-:W-:Y:S02]  /*8700*/  LOP3.LUT R11, R11, 0xf000f0, RZ, 0xc0, !PT ;  /* 0x00f000f00b0b7812 */ /* 0x000fe400078ec0ff */
[----:B------:R-:W-:-:S02]  /*8710*/  LOP3.LUT R9, R8, 0x64006400, RZ, 0xfc, !PT ;  /* 0x6400640008097812 */ /* 0x000fc400078efcff */
[----:B------:R-:W-:Y:S02]  /*8720*/  LOP3.LUT R29, R29, 0x64006400, RZ, 0xfc, !PT ;  /* 0x640064001d1d7812 */ /* 0x000fe400078efcff */
[----:B------:R-:W-:Y:S02]  /*8730*/  LOP3.LUT R31, R10, 0x64006400, RZ, 0xfc, !PT ;  /* 0x640064000a1f7812 */ /* 0x000fe400078efcff */
[----:B------:R-:W-:Y:S01]  /*8740*/  LOP3.LUT R11, R11, 0x64006400, RZ, 0xfc, !PT ;  /* 0x640064000b0b7812 */ /* 0x000fe200078efcff */
[-C--:B------:R-:W-:Y:S02]  /*8750*/  HFMA2 R9, R9, R20.reuse.H0_H0, -72, -72 ;  /* 0xd480d48009097431 */ /* 0x080fe40000040014 */
[-C--:B------:R-:W-:Y:S02]  /*8760*/  HFMA2 R29, R29, R20.reuse.H0_H0, -72, -72 ;  /* 0xd480d4801d1d7431 */ /* 0x080fe40000040014 */
[----:B------:R-:W-:Y:S02]  /*8770*/  HFMA2 R31, R31, R20.H0_H0, -72, -72 ;  /* 0xd480d4801f1f7431 */ /* 0x000fe40000040014 */
[----:B------:R-:W-:-:S02]  /*8780*/  HADD2.F32 R37, -RZ, R37.H1_H1 ;  /* 0x30000025ff257230 */ /* 0x000fc40000004100 */
[----:B------:R-:W-:Y:S02]  /*8790*/  HADD2.F32 R35, -RZ, R28.H1_H1 ;  /* 0x3000001cff237230 */ /* 0x000fe40000004100 */
[----:B------:R-:W-:Y:S02]  /*87a0*/  HFMA2 R11, R11, R20.H0_H0, -72, -72 ;  /* 0xd480d4800b0b7431 */ /* 0x000fe40000040014 */
[----:B------:R-:W-:Y:S02]  /*87b0*/  HADD2.F32 R8, -RZ, R9.H0_H0 ;  /* 0x20000009ff087230 */ /* 0x000fe40000004100 */
        /* <DEDUP_REMOVED lines=16> */
[----:B------:R-:W-:Y:S01]  /*88c0*/  FFMA.FTZ R13, R13, R40, R33 ;  /* 0x000000280d0d7223 */ /* 0x000fe20000010021 */
[----:B--2---:R-:W-:Y:S01]  /*88d0*/  LOP3.LUT R33, R16, 0xf000f, RZ, 0xc0, !PT ;  /* 0x000f000f10217812 */ /* 0x004fe200078ec0ff */
[--C-:B0-----:R-:W-:Y:S01]  /*88e0*/  HADD2.F32 R35, -RZ, R4.reuse.H0_H0 ;  /* 0x20000004ff237230 */ /* 0x101fe20000004100 */
[----:B------:R-:W-:Y:S01]  /*88f0*/  LOP3.LUT R36, R18, 0xf000f, RZ, 0xc0, !PT ;  /* 0x000f000f12247812 */ /* 0x000fe200078ec0ff */
[----:B------:R-:W-:Y:S01]  /*8900*/  HADD2.F32 R12, -RZ, R4.H1_H1 ;  /* 0x30000004ff0c7230 */ /* 0x000fe20000004100 */
[----:B------:R-:W-:Y:S02]  /*8910*/  LOP3.LUT R4, R33, 0x64006400, RZ, 0xfc, !PT ;  /* 0x6400640021047812 */ /* 0x000fe400078efcff */
[----:B------:R-:W-:-:S02]  /*8920*/  LOP3.LUT R34, R17, 0xf000f, RZ, 0xc0, !PT ;  /* 0x000f000f11227812 */ /* 0x000fc400078ec0ff */
[----:B------:R-:W-:Y:S02]  /*8930*/  LOP3.LUT R37, R19, 0xf000f, RZ, 0xc0, !PT ;  /* 0x000f000f13257812 */ /* 0x000fe400078ec0ff */
[----:B------:R-:W-:Y:S01]  /*8940*/  LOP3.LUT R38, R36, 0x64006400, RZ, 0xfc, !PT ;  /* 0x6400640024267812 */ /* 0x000fe200078efcff */
[----:B------:R-:W-:Y:S01]  /*8950*/  HADD2 R36, R4, -1032, -1032 ;  /* 0xe408e40804247430 */ /* 0x000fe20000000000 */
[----:B------:R-:W-:Y:S02]  /*8960*/  LOP3.LUT R34, R34, 0x64006400, RZ, 0xfc, !PT ;  /* 0x6400640022227812 */ /* 0x000fe400078efcff */
[----:B------:R-:W-:Y:S02]  /*8970*/  LOP3.LUT R39, R37, 0x64006400, RZ, 0xfc, !PT ;  /* 0x6400640025277812 */ /* 0x000fe400078efcff */
[----:B------:R-:W-:Y:S02]  /*8980*/  HADD2.F32 R40, -RZ, R36.H0_H0 ;  /* 0x20000024ff287230 */ /* 0x000fe40000004100 */
[----:B------:R-:W-:-:S02]  /*8990*/  HADD2 R37, R34, -1032, -1032 ;  /* 0xe408e40822257430 */ /* 0x000fc40000000000 */
        /* <DEDUP_REMOVED lines=14> */
[----:B------:R-:W-:-:S02]  /*8a80*/  LOP3.LUT R37, R28, 0x64006400, RZ, 0xfc, !PT ;  /* 0x640064001c257812 */ /* 0x000fc400078efcff */
[----:B------:R-:W-:Y:S02]  /*8a90*/  LOP3.LUT R39, R31, 0x64006400, RZ, 0xfc, !PT ;  /* 0x640064001f277812 */ /* 0x000fe400078efcff */
[----:B------:R-:W-:Y:S01]  /*8aa0*/  LOP3.LUT R10, R19, 0xf000f0, RZ, 0xc0, !PT ;  /* 0x00f000f0130a7812 */ /* 0x000fe200078ec0ff */
[-C--:B------:R-:W-:Y:S02]  /*8ab0*/  HFMA2 R31, R29, R20.reuse.H0_H0, -72, -72 ;  /* 0xd480d4801d1f7431 */ /* 0x080fe40000040014 */
[----:B------:R-:W-:Y:S02]  /*8ac0*/  HADD2.F32 R44, -RZ, R38.H0_H0 ;  /* 0x20000026ff2c7230 */ /* 0x000fe40000004100 */
[-C--:B------:R-:W-:Y:S02]  /*8ad0*/  HFMA2 R37, R37, R20.reuse.H0_H0, -72, -72 ;  /* 0xd480d48025257431 */ /* 0x080fe40000040014 */
[----:B------:R-:W-:Y:S01]  /*8ae0*/  HFMA2 R29, R39, R20.H0_H0, -72, -72 ;  /* 0xd480d480271d7431 */ /* 0x000fe20000040014 */
[----:B------:R-:W-:Y:S01]  /*8af0*/  LOP3.LUT R39, R10, 0x64006400, RZ, 0xfc, !PT ;  /* 0x640064000a277812 */ /* 0x000fe200078efcff */
[----:B------:R-:W-:Y:S01]  /*8b00*/  HADD2.F32 R46, -RZ, R34.H0_H0 ;  /* 0x20000022ff2e7230 */ /* 0x000fe20000004100 */
[C---:B------:R-:W-:Y:S01]  /*8b10*/  FFMA.FTZ R42, R35.reuse, R42, RZ ;  /* 0x0000002a232a7223 */ /* 0x040fe200000100ff */
[----:B------:R-:W-:Y:S01]  /*8b20*/  HADD2.F32 R43, -RZ, R38.H1_H1 ;  /* 0x30000026ff2b7230 */ /* 0x000fe20000004100 */
[C---:B------:R-:W-:Y:S01]  /*8b30*/  FFMA.FTZ R44, R35.reuse, R44, RZ ;  /* 0x0000002c232c7223 */ /* 0x040fe200000100ff */
[----:B------:R-:W-:Y:S01]  /*8b40*/  HADD2.F32 R40, -RZ, R34.H1_H1 ;  /* 0x30000022ff287230 */ /* 0x000fe20000004100 */
[----:B------:R-:W-:Y:S01]  /*8b50*/  FFMA.FTZ R35, R35, R46, RZ ;  /* 0x0000002e23237223 */ /* 0x000fe200000100ff */
[----:B------:R-:W-:-:S02]  /*8b60*/  HADD2.F32 R10, -RZ, R37.H0_H0 ;  /* 0x20000025ff0a7230 */ /* 0x000fc40000004100 */
[----:B------:R-:W-:Y:S01]  /*8b70*/  HFMA2 R39, R39, R20.H0_H0, -72, -72 ;  /* 0xd480d48027277431 */ /* 0x000fe20000040014 */
[C---:B------:R-:W-:Y:S01]  /*8b80*/  FFMA.FTZ R28, R12.reuse, R41, R42 ;  /* 0x000000290c1c7223 */ /* 0x040fe2000001002a */
[----:B------:R-:W-:Y:S01]  /*8b90*/  HADD2.F32 R34, -RZ, R31.H0_H0 ;  /* 0x2000001fff227230 */ /* 0x000fe20000004100 */
[C---:B------:R-:W-:Y:S01]  /*8ba0*/  FFMA.FTZ R44, R12.reuse, R43, R44 ;  /* 0x0000002b0c2c7223 */ /* 0x040fe2000001002c */
[----:B------:R-:W-:Y:S01]  /*8bb0*/  HADD2.F32 R38, -RZ, R29.H0_H0 ;  /* 0x2000001dff267230 */ /* 0x000fe20000004100 */
[----:B------:R-:W-:Y:S01]  /*8bc0*/  FFMA.FTZ R40, R12, R40, R35 ;  /* 0x000000280c287223 */ /* 0x000fe20000010023 */
[----:B------:R-:W-:Y:S01]  /*8bd0*/  HADD2.F32 R35, -RZ, R39.H0_H0 ;  /* 0x20000027ff237230 */ /* 0x000fe20000004100 */
[----:B------:R-:W-:Y:S01]  /*8be0*/  FFMA.FTZ R36, R10, R25, R36 ;  /* 0x000000190a247223 */ /* 0x000fe20000010024 */
[----:B------:R-:W-:Y:S01]  /*8bf0*/  HADD2.F32 R10, -RZ, R37.H1_H1 ;  /* 0x30000025ff0a7230 */ /* 0x000fe20000004100 */
[----:B------:R-:W-:Y:S01]  /*8c00*/  SHF.R.U32.HI R16, RZ, 0x8, R16 ;  /* 0x00000008ff107819 */ /* 0x000fe20000011610 */
[C---:B------:R-:W-:Y:S01]  /*8c10*/  FFMA.FTZ R34, R25.reuse, R34, R28 ;  /* 0x0000002219227223 */ /* 0x040fe2000001001c */
[----:B------:R-:W-:Y:S01]  /*8c20*/  HADD2.F32 R12, -RZ, R29.H1_H1 ;  /* 0x3000001dff0c7230 */ /* 0x000fe20000004100 */
[C---:B------:R-:W-:Y:S01]  /*8c30*/  FFMA.FTZ R38, R25.reuse, R38, R44 ;  /* 0x0000002619267223 */ /* 0x040fe2000001002c */
[----:B------:R-:W-:Y:S01]  /*8c40*/  HADD2.F32 R28, -RZ, R31.H1_H1 ;  /* 0x3000001fff1c7230 */ /* 0x000fe20000004100 */
[----:B------:R-:W-:Y:S01]  /*8c50*/  SHF.R.U32.HI R17, RZ, 0x8, R17 ;  /* 0x00000008ff117819 */ /* 0x000fe20000011611 */
[----:B------:R-:W-:Y:S01]  /*8c60*/  HADD2.F32 R42, -RZ, R39.H1_H1 ;  /* 0x30000027ff2a7230 */ /* 0x000fe20000004100 */
[----:B------:R-:W-:Y:S01]  /*8c70*/  SHF.R.U32.HI R18, RZ, 0x8, R18 ;  /* 0x00000008ff127819 */ /* 0x000fe20000011612 */
[----:B------:R-:W-:Y:S01]  /*8c80*/  FFMA.FTZ R35, R25, R35, R40 ;  /* 0x0000002319237223 */ /* 0x000fe20000010028 */
[----:B------:R-:W-:Y:S01]  /*8c90*/  SHF.R.U32.HI R19, RZ, 0x8, R19 ;  /* 0x00000008ff137819 */ /* 0x000fe20000011613 */
        /* <DEDUP_REMOVED lines=11> */
[----:B------:R-:W-:Y:S01]  /*8d50*/  HADD2 R31, R10, -1032, -1032 ;  /* 0xe408e4080a1f7430 */ /* 0x000fe20000000000 */
[----:B------:R-:W-:Y:S01]  /*8d60*/  LOP3.LUT R37, R35, 0x64006400, RZ, 0xfc, !PT ;  /* 0x6400640023257812 */ /* 0x000fe200078efcff */
[----:B------:R-:W-:Y:S02]  /*8d70*/  HADD2 R35, R12, -1032, -1032 ;  /* 0xe408e4080c237430 */ /* 0x000fe40000000000 */
[----:B------:R-:W-:Y:S02]  /*8d80*/  HADD2 R36, R36, -1032, -1032 ;  /* 0xe408e40824247430 */ /* 0x000fe40000000000 */
[----:B------:R-:W-:-:S02]  /*8d90*/  HADD2 R12, R37, -1032, -1032 ;  /* 0xe408e408250c7430 */ /* 0x000fc40000000000 */
[----:B0-----:R-:W-:Y:S02]  /*8da0*/  HADD2.F32 R34, -RZ, R4.H0_H0 ;  /* 0x20000004ff227230 */ /* 0x001fe40000004100 */
[----:B------:R-:W-:Y:S02]  /*8db0*/  HADD2.F32 R37, -RZ, R31.H0_H0 ;  /* 0x2000001fff257230 */ /* 0x000fe40000004100 */
[----:B------:R-:W-:Y:S02]  /*8dc0*/  HADD2.F32 R39, -RZ, R35.H0_H0 ;  /* 0x20000023ff277230 */ /* 0x000fe40000004100 */
[----:B------:R-:W-:Y:S01]  /*8dd0*/  HADD2.F32 R38, -RZ, R36.H0_H0 ;  /* 0x20000024ff267230 */ /* 0x000fe20000004100 */
[----:B------:R-:W-:Y:S01]  /*8de0*/  FFMA.FTZ R29, R37, R34, R29 ;  /* 0x00000022251d7223 */ /* 0x000fe2000001001d */
[----:B------:R-:W-:Y:S02]  /*8df0*/  HADD2.F32 R4, -RZ, R4.H1_H1 ;  /* 0x30000004ff047230 */ /* 0x000fe40000004100 */
        /* <DEDUP_REMOVED lines=8> */
[----:B------:R-:W-:-:S02]  /*8e80*/  LOP3.LUT R17, R16, 0x64006400, RZ, 0xfc, !PT ;  /* 0x6400640010117812 */ /* 0x000fc400078efcff */
[----:B------:R-:W-:Y:S02]  /*8e90*/  LOP3.LUT R29, R28, 0x64006400, RZ, 0xfc, !PT ;  /* 0x640064001c1d7812 */ /* 0x000fe400078efcff */
[----:B------:R-:W-:Y:S01]  /*8ea0*/  LOP3.LUT R16, R19, 0xf000f0, RZ, 0xc0, !PT ;  /* 0x00f000f013107812 */ /* 0x000fe200078ec0ff */
[----:B------:R-:W-:Y:S01]  /*8eb0*/  HADD2.F32 R40, -RZ, R12.H0_H0 ;  /* 0x2000000cff287230 */ /* 0x000fe20000004100 */
[----:B------:R-:W-:Y:S01]  /*8ec0*/  LOP3.LUT R19, R18, 0x64006400, RZ, 0xfc, !PT ;  /* 0x6400640012137812 */ /* 0x000fe200078efcff */
[----:B------:R-:W-:Y:S01]  /*8ed0*/  FFMA.FTZ R37, R4, R31, R38 ;  /* 0x0000001f04257223 */ /* 0x000fe20000010026 */
[-C--:B------:R-:W-:Y:S01]  /*8ee0*/  HFMA2 R17, R17, R20.reuse.H0_H0, -72, -72 ;  /* 0xd480d48011117431 */ /* 0x080fe20000040014 */
[----:B------:R-:W-:Y:S01]  /*8ef0*/  LOP3.LUT R31, R16, 0x64006400, RZ, 0xfc, !PT ;  /* 0x64006400101f7812 */ /* 0x000fe200078efcff */
[----:B------:R-:W-:Y:S01]  /*8f00*/  HFMA2 R29, R29, R20.H0_H0, -72, -72 ;  /* 0xd480d4801d1d7431 */ /* 0x000fe20000040014 */
[----:B------:R-:W-:Y:S01]  /*8f10*/  FFMA.FTZ R33, R34, R40, R33 ;  /* 0x0000002822217223 */ /* 0x000fe20000010021 */
[----:B------:R-:W-:-:S02]  /*8f20*/  HADD2.F32 R35, -RZ, R35.H1_H1 ;  /* 0x30000023ff237230 */ /* 0x000fc40000004100 */
[----:B------:R-:W-:Y:S02]  /*8f30*/  HADD2.F32 R18, -RZ, R12.H1_H1 ;  /* 0x3000000cff127230 */ /* 0x000fe40000004100 */
[-C--:B------:R-:W-:Y:S02]  /*8f40*/  HFMA2 R19, R19, R20.reuse.H0_H0, -72, -72 ;  /* 0xd480d48013137431 */ /* 0x080fe40000040014 */
[----:B------:R-:W-:Y:S02]  /*8f50*/  HADD2.F32 R10, -RZ, R5.H0_H0 ;  /* 0x20000005ff0a7230 */ /* 0x000fe40000004100 */
[----:B------:R-:W-:Y:S02]  /*8f60*/  HADD2.F32 R12, -RZ, R17.H0_H0 ;  /* 0x20000011ff0c7230 */ /* 0x000fe40000004100 */
[----:B------:R-:W-:Y:S01]  /*8f70*/  HFMA2 R20, R31, R20.H0_H0, -72, -72 ;  /* 0xd480d4801f147431 */ /* 0x000fe20000040014 */
        /* <DEDUP_REMOVED lines=9> */
[----:B------:R-:W-:-:S02]  /*9010*/  HADD2.F32 R4, -RZ, R17.H1_H1 ;  /* 0x30000011ff047230 */ /* 0x000fc40000004100 */
[----:B------:R-:W-:Y:S01]  /*9020*/  HADD2.F32 R16, -RZ, R29.H1_H1 ;  /* 0x3000001dff107230 */ /* 0x000fe20000004100 */
[----:B------:R-:W-:Y:S01]  /*9030*/  FFMA.FTZ R25, R10, R25, R33 ;  /* 0x000000190a197223 */ /* 0x000fe20000010021 */
[----:B------:R-:W-:Y:S01]  /*9040*/  HADD2.F32 R18, -RZ, R19.H1_H1 ;  /* 0x30000013ff127230 */ /* 0x000fe20000004100 */
[----:B------:R-:W-:Y:S01]  /*9050*/  FMUL.FTZ R8, R15, R8 ;  /* 0x000000080f087220 */ /* 0x000fe20000410000 */
[----:B------:R-:W-:Y:S01]  /*9060*/  HADD2.F32 R20, -RZ, R20.H1_H1 ;  /* 0x30000014ff147230 */ /* 0x000fe20000004100 */
[----:B------:R-:W-:Y:S02]  /*9070*/  FMUL.FTZ R9, R14, R9 ;  /* 0x000000090e097220 */ /* 0x000fe40000410000 */
[----:B------:R-:W-:Y:S02]  /*9080*/  FFMA.FTZ R4, R4, R5, R12 ;  /* 0x0000000504047223 */ /* 0x000fe4000001000c */
[C---:B------:R-:W-:Y:S01]  /*9090*/  FFMA.FTZ R35, R5.reuse, R16, R35 ;  /* 0x0000001005237223 */ /* 0x040fe20000010023 */
[----:B------:R-:W-:Y:S01]  /*90a0*/  F2FP.PACK_AB R8, RZ, R8 ;  /* 0x00000008ff08723e */ /* 0x000fe200000000ff */
[C---:B------:R-:W-:Y:S01]  /*90b0*/  FFMA.FTZ R37, R5.reuse, R18, R37 ;  /* 0x0000001205257223 */ /* 0x040fe20000010025 */
[----:B------:R-:W-:Y:S01]  /*90c0*/  F2FP.PACK_AB R9, RZ, R9 ;  /* 0x00000009ff09723e */ /* 0x000fe200000000ff */
[----:B------:R-:W-:-:S02]  /*90d0*/  FFMA.FTZ R25, R5, R20, R25 ;  /* 0x0000001405197223 */ /* 0x000fc40000010019 */
[----:B------:R-:W-:Y:S02]  /*90e0*/  FMUL.FTZ R11, R24, R11 ;  /* 0x0000000b180b7220 */ /* 0x000fe40000410000 */
[----:B------:R-:W-:Y:S02]  /*90f0*/  FMUL.FTZ R13, R30, R13 ;  /* 0x0000000d1e0d7220 */ /* 0x000fe40000410000 */
[----:B------:R-:W-:Y:S02]  /*9100*/  FMUL.FTZ R4, R15, R4 ;  /* 0x000000040f047220 */ /* 0x000fe40000410000 */
[----:B------:R-:W-:Y:S01]  /*9110*/  FMUL.FTZ R35, R14, R35 ;  /* 0x000000230e237220 */ /* 0x000fe20000410000 */
[----:B------:R-:W-:Y:S01]  /*9120*/  PRMT R8, R8, 0x5410, R9 ;  /* 0x0000541008087816 */ /* 0x000fe20000000009 */
[----:B------:R-:W-:Y:S01]  /*9130*/  FMUL.FTZ R37, R24, R37 ;  /* 0x0000002518257220 */ /* 0x000fe20000410000 */
[----:B------:R-:W-:Y:S01]  /*9140*/  F2FP.PACK_AB R11, RZ, R11 ;  /* 0x0000000bff0b723e */ /* 0x000fe200000000ff */
[----:B------:R-:W-:Y:S01]  /*9150*/  FMUL.FTZ R25, R30, R25 ;  /* 0x000000191e197220 */ /* 0x000fe20000410000 */
[----:B------:R-:W-:-:S02]  /*9160*/  F2FP.PACK_AB R13, RZ, R13 ;  /* 0x0000000dff0d723e */ /* 0x000fc400000000ff */
[----:B------:R-:W-:Y:S02]  /*9170*/  F2FP.PACK_AB R4, RZ, R4 ;  /* 0x00000004ff04723e */ /* 0x000fe400000000ff */
[----:B------:R-:W-:Y:S02]  /*9180*/  F2FP.PACK_AB R35, RZ, R35 ;  /* 0x00000023ff23723e */ /* 0x000fe400000000ff */
[----:B------:R-:W-:Y:S02]  /*9190*/  F2FP.PACK_AB R37, RZ, R37 ;  /* 0x00000025ff25723e */ /* 0x000fe400000000ff */
[----:B------:R-:W-:Y:S02]  /*91a0*/  F2FP.PACK_AB R25, RZ, R25 ;  /* 0x00000019ff19723e */ /* 0x000fe400000000ff */
[----:B------:R-:W-:Y:S01]  /*91b0*/  PRMT R11, R11, 0x5410, R13 ;  /* 0x000054100b0b7816 */ /* 0x000fe2000000000d */
[----:B------:R-:W-:Y:S01]  /*91c0*/  HFMA2.MMA R23, R8, 1, 1, R23 ;  /* 0x3c003c0008177835 */ /* 0x000fe20000000017 */
[----:B------:R-:W-:-:S02]  /*91d0*/  PRMT R4, R4, 0x5410, R35 ;  /* 0x0000541004047816 */ /* 0x000fc40000000023 */
[----:B------:R-:W-:Y:S01]  /*91e0*/  PRMT R37, R37, 0x5410, R25 ;  /* 0x0000541025257816 */ /* 0x000fe20000000019 */
[----:B------:R-:W-:-:S03]  /*91f0*/  HADD2 R21, R11, R21 ;  /* 0x000000150b157230 */ /* 0x000fc60000000000 */
[----:B------:R-:W-:Y:S01]  /*9200*/  HFMA2.MMA R5, R4, 1, 1, R23 ;  /* 0x3c003c0004057835 */ /* 0x000fe20000000017 */
[----:B------:R-:W-:Y:S02]  /*9210*/  HADD2 R4, R37, R21 ;  /* 0x0000001525047230 */ /* 0x000fe40000000000 */
.L_x_3251:
[C---:B------:R-:W-:Y:S01]  /*9220*/  ISETP.GE.AND P0, PT, R32.reuse, c[0x0][0x1b4], PT ;  /* 0x00006d0020007a0c */ /* 0x040fe20003f06270 */
[----:B------:R-:W-:Y:S01]  /*9230*/  IMAD.MOV.U32 R9, RZ, RZ, c[0x0][0x18c] ;  /* 0x00006300ff097624 */ /* 0x000fe200078e00ff */
[----:B------:R-:W-:Y:S01]  /*9240*/  ISETP.LT.AND P3, PT, R32, R7, PT ;  /* 0x000000072000720c */ /* 0x000fe20003f61270 */
[----:B------:R-:W-:-:S03]  /*9250*/  UIADD3 UR4, UR4, 0x40, URZ ;  /* 0x0000004004047890 */ /* 0x000fc6000fffe03f */
[----:B------:R-:W-:-:S04]  /*9260*/  LEA R26, P2, R9, R26, 0x4 ;  /* 0x0000001a091a7211 */ /* 0x000fc800078420ff */
[----:B------:R-:W-:-:S05]  /*9270*/  LEA.HI.X R27, R9, R27, R22, 0x4, P2 ;  /* 0x0000001b091b7211 */ /* 0x000fca00010f2416 */
[----:B------:R-:W-:Y:S05]  /*9280*/  @!P0 BRA P3, `(.L_x_3252) ;  /* 0xffffdb3000008947 */ /* 0x000fea000183ffff */
.L_x_3250:
[----:B------:R-:W-:-:S04]  /*9290*/  ISETP.GE.AND P0, PT, R32, R7, PT ;  /* 0x000000072000720c */ /* 0x000fc80003f06270 */
[----:B------:R-:W-:-:S13]  /*92a0*/  ISETP.GE.OR P0, PT, R32, c[0x0][0x1b8], P0 ;  /* 0x00006e0020007a0c */ /* 0x000fda0000706670 */
[----:B------:R-:W-:Y:S05]  /*92b0*/  @P0 BRA `(.L_x_3253) ;  /* 0x000014b000000947 */ /* 0x000fea0003800000 */
.L_x_3255:
[----:B------:R-:W-:Y:S01]  /*92c0*/  ISETP.NE.AND P0, PT, R32, R3, PT ;  /* 0x000000032000720c */ /* 0x000fe20003f05270 */
        /* <DEDUP_REMOVED lines=11> */
[----:B------:R-:W-:-:S06]  /*9380*/  IMAD.WIDE R12, R25, 0x4, R10 ;  /* 0x00000004190c7825 */ /* 0x000fcc00078e020a */
[----:B------:R-:W-:Y:S01]  /*9390*/  IMAD.WIDE R24, R25, 0x4, R12 ;  /* 0x0000000419187825 */ /* 0x000fe200078e020c */
[----:B--2---:R-:W-:Y:S02]  /*93a0*/  @!P0 PRMT R2, R14, 0x7610, R2 ;  /* 0x000076100e028816 */ /* 0x004fe40000000002 */
[----:B------:R-:W-:Y:S01]  /*93b0*/  @!P0 PRMT R0, R15, 0x7610, R0 ;  /* 0x000076100f008816 */ /* 0x000fe20000000000 */
[----:B---3--:R-:W-:Y:S01]  /*93c0*/  @!P0 IMAD.IADD R3, R9, 0x1, R32 ;  /* 0x0000000109038824 */ /* 0x008fe200078e0220 */
[----:B------:R-:W-:Y:S02]  /*93d0*/  @!P0 PRMT R2, R2, 0x7610, R14 ;  /* 0x0000761002028816 */ /* 0x000fe4000000000e */
[----:B------:R-:W-:Y:S02]  /*93e0*/  IADD3 R32, R32, 0x20, RZ ;  /* 0x0000002020207810 */ /* 0x000fe40007ffe0ff */
[----:B------:R-:W-:Y:S01]  /*93f0*/  @!P0 PRMT R0, R0, 0x7610, R15 ;  /* 0x0000761000008816 */ /* 0x000fe2000000000f */
[----:B0-----:R-:W-:Y:S05]  /*9400*/  @P1 BRA `(.L_x_3254) ;  /* 0x0000130000001947 */ /* 0x001fea0003800000 */
[----:B-1----:R-:W2:Y:S01]  /*9410*/  LDG.E.128.CONSTANT R12, [R12.64] ;  /* 0x000000060c0c7981 */ /* 0x002ea2000c1e9d00 */
[----:B------:R-:W-:Y:S01]  /*9420*/  IMAD.MOV.U32 R26, RZ, RZ, 0x3000 ;  /* 0x00003000ff1a7424 */ /* 0x000fe200078e00ff */
[----:B-----5:R-:W-:Y:S01]  /*9430*/  SHF.R.U32.HI R44, RZ, 0xf, R23 ;  /* 0x0000000fff2c7819 */ /* 0x020fe20000011617 */
[----:B------:R-:W-:Y:S01]  /*9440*/  IMAD.MOV.U32 R27, RZ, RZ, 0x2400 ;  /* 0x00002400ff1b7424 */ /* 0x000fe200078e00ff */
[----:B------:R-:W1:Y:S01]  /*9450*/  LDS.128 R8, [UR4] ;  /* 0x00000004ff087984 */ /* 0x000e620008000c00 */
[----:B------:R-:W-:-:S02]  /*9460*/  SHF.R.U32.HI R30, RZ, 0xf, R21 ;  /* 0x0000000fff1e7819 */ /* 0x000fc40000011615 */
[----:B------:R-:W-:Y:S02]  /*9470*/  SHF.R.U32.HI R38, RZ, 0xf, R22 ;  /* 0x0000000fff267819 */ /* 0x000fe40000011616 */
[----:B------:R-:W-:Y:S02]  /*9480*/  PRMT R26, R27, 0x5410, R26 ;  /* 0x000054101b1a7816 */ /* 0x000fe4000000001a */
[----:B------:R-:W-:Y:S02]  /*9490*/  SHF.R.U32.HI R27, RZ, 0xe, R19 ;  /* 0x0000000eff1b7819 */ /* 0x000fe40000011613 */
[----:B------:R-:W-:Y:S02]  /*94a0*/  LOP3.LUT R44, R44, 0x10001, RZ, 0xc0, !PT ;  /* 0x000100012c2c7812 */ /* 0x000fe400078ec0ff */
[----:B------:R-:W-:Y:S02]  /*94b0*/  LOP3.LUT R33, R21, 0x380038, RZ, 0xc0, !PT ;  /* 0x0038003815217812 */ /* 0x000fe400078ec0ff */
[----:B------:R-:W-:-:S02]  /*94c0*/  SHF.R.U32.HI R41, RZ, 0xe, R17 ;  /* 0x0000000eff297819 */ /* 0x000fc40000011611 */
[----:B------:R-:W-:Y:S02]  /*94d0*/  LOP3.LUT R30, R30, 0x10001, RZ, 0xc0, !PT ;  /* 0x000100011e1e7812 */ /* 0x000fe400078ec0ff */
[----:B------:R-:W-:Y:S02]  /*94e0*/  LOP3.LUT R31, R21, 0x70007, RZ, 0xc0, !PT ;  /* 0x00070007151f7812 */ /* 0x000fe400078ec0ff */
[----:B------:R-:W-:Y:S02]  /*94f0*/  SHF.R.U32.HI R28, RZ, 0xf, R20 ;  /* 0x0000000fff1c7819 */ /* 0x000fe40000011614 */
[----:B0-----:R-:W-:Y:S02]  /*9500*/  SHF.R.U32.HI R34, RZ, 0x6, R21 ;  /* 0x00000006ff227819 */ /* 0x001fe40000011615 */
[----:B------:R-:W-:Y:S02]  /*9510*/  LOP3.LUT R37, R22, 0x70007, RZ, 0xc0, !PT ;  /* 0x0007000716257812 */ /* 0x000fe400078ec0ff */
[----:B------:R-:W-:-:S02]  /*9520*/  LOP3.LUT R21, R20, 0x380038, RZ, 0xc0, !PT ;  /* 0x0038003814157812 */ /* 0x000fc400078ec0ff */
[----:B------:R-:W-:Y:S02]  /*9530*/  SHF.R.U32.HI R35, RZ, 0x6, R20 ;  /* 0x00000006ff237819 */ /* 0x000fe40000011614 */
[----:B------:R-:W-:Y:S02]  /*9540*/  LOP3.LUT R36, R20, 0x70007, RZ, 0xc0, !PT ;  /* 0x0007000714247812 */ /* 0x000fe400078ec0ff */
[----:B------:R-:W-:Y:S02]  /*9550*/  LOP3.LUT R42, R38, 0x10001, RZ, 0xc0, !PT ;  /* 0x00010001262a7812 */ /* 0x000fe400078ec0ff */
[----:B------:R-:W-:Y:S02]  /*9560*/  LOP3.LUT R44, R44, 0x20002, R27, 0xf8, !PT ;  /* 0x000200022c2c7812 */ /* 0x000fe400078ef81b */
[----:B------:R-:W-:Y:S02]  /*9570*/  LOP3.LUT R20, R22, 0x380038, RZ, 0xc0, !PT ;  /* 0x0038003816147812 */ /* 0x000fe400078ec0ff */
[----:B------:R-:W-:-:S02]  /*9580*/  SHF.R.U32.HI R39, RZ, 0x6, R22 ;  /* 0x00000006ff277819 */ /* 0x000fc40000011616 */
[----:B------:R-:W-:Y:S02]  /*9590*/  LOP3.LUT R38, R30, 0x20002, R41, 0xf8, !PT ;  /* 0x000200021e267812 */ /* 0x000fe400078ef829 */
[----:B------:R-:W-:Y:S02]  /*95a0*/  LOP3.LUT R33, R33, 0x64006400, RZ, 0xfc, !PT ;  /* 0x6400640021217812 */ /* 0x000fe400078efcff */
[----:B------:R-:W-:Y:S02]  /*95b0*/  LOP3.LUT R22, R23, 0x380038, RZ, 0xc0, !PT ;  /* 0x0038003817167812 */ /* 0x000fe400078ec0ff */
[----:B------:R-:W-:Y:S02]  /*95c0*/  SHF.R.U32.HI R40, RZ, 0x6, R23 ;  /* 0x00000006ff287819 */ /* 0x000fe40000011617 */
[----:B------:R-:W-:Y:S02]  /*95d0*/  SHF.R.U32.HI R29, RZ, 0xe, R16 ;  /* 0x0000000eff1d7819 */ /* 0x000fe40000011610 */
[----:B------:R-:W-:-:S02]  /*95e0*/  LOP3.LUT R28, R28, 0x10001, RZ, 0xc0, !PT ;  /* 0x000100011c1c7812 */ /* 0x000fc400078ec0ff */
[----:B------:R-:W-:Y:S02]  /*95f0*/  LOP3.LUT R31, R31, 0x64006400, RZ, 0xfc, !PT ;  /* 0x640064001f1f7812 */ /* 0x000fe400078efcff */
[----:B------:R-:W-:Y:S02]  /*9600*/  LOP3.LUT R23, R23, 0x70007, RZ, 0xc0, !PT ;  /* 0x0007000717177812 */ /* 0x000fe400078ec0ff */
[----:B------:R-:W-:Y:S02]  /*9610*/  LOP3.LUT R37, R37, 0x64006400, RZ, 0xfc, !PT ;  /* 0x6400640025257812 */ /* 0x000fe400078efcff */
[----:B------:R-:W-:Y:S02]  /*9620*/  SHF.R.U32.HI R43, RZ, 0xe, R18 ;  /* 0x0000000eff2b7819 */ /* 0x000fe40000011612 */
[----:B------:R-:W-:Y:S01]  /*9630*/  LOP3.LUT R41, R28, 0x20002, R29, 0xf8, !PT ;  /* 0x000200021c297812 */ /* 0x000fe200078ef81d */
[----:B------:R-:W-:Y:S01]  /*9640*/  HADD2 R37, R37, -1028, -1028 ;  /* 0xe404e40425257430 */ /* 0x000fe20000000000 */
[----:B------:R-:W-:-:S02]  /*9650*/  LOP3.LUT R36, R36, 0x64006400, RZ, 0xfc, !PT ;  /* 0x6400640024247812 */ /* 0x000fc400078efcff */
[----:B------:R-:W-:Y:S02]  /*9660*/  LOP3.LUT R23, R23, 0x64006400, RZ, 0xfc, !PT ;  /* 0x6400640017177812 */ /* 0x000fe400078efcff */
[----:B------:R-:W-:Y:S02]  /*9670*/  LOP3.LUT R43, R42, 0x20002, R43, 0xf8, !PT ;  /* 0x000200022a2b7812 */ /* 0x000fe400078ef82b */
[----:B------:R-:W-:Y:S02]  /*9680*/  LOP3.LUT R21, R21, 0x64006400, RZ, 0xfc, !PT ;  /* 0x6400640015157812 */ /* 0x000fe400078efcff */
[----:B------:R-:W-:-:S04]  /*9690*/  LOP3.LUT R45, R40, 0x380038, RZ, 0xc0, !PT ;  /* 0x00380038282d7812 */ /* 0x000fc800078ec0ff */
[----:B------:R-:W-:-:S05]  /*96a0*/  LOP3.LUT R47, R45, 0x64006400, RZ, 0xfc, !PT ;  /* 0x640064002d2f7812 */ /* 0x000fca00078efcff */
[-C--:B------:R-:W-:Y:S01]  /*96b0*/  HFMA2 R49, R47, R26.reuse.H1_H1, -132, -132 ;  /* 0xd820d8202f317431 */ /* 0x080fe2000006001a */
[----:B--2---:R-:W-:Y:S02]  /*96c0*/  SHF.R.U32.HI R27, RZ, 0xd, R13 ;  /* 0x0000000dff1b7819 */ /* 0x004fe4000001160d */
[----:B------:R-:W-:Y:S02]  /*96d0*/  SHF.R.U32.HI R28, RZ, 0xd, R12 ;  /* 0x0000000dff1c7819 */ /* 0x000fe4000001160c */
[----:B------:R-:W-:Y:S01]  /*96e0*/  LOP3.LUT R27, R38, 0x40004, R27, 0xf8, !PT ;  /* 0x00040004261b7812 */ /* 0x000fe200078ef81b */
[----:B------:R-:W-:Y:S01]  /*96f0*/  HFMA2 R38, R33, R26.H1_H1, -132, -132 ;  /* 0xd820d82021267431 */ /* 0x000fe2000006001a */
[----:B------:R-:W-:Y:S01]  /*9700*/  SHF.R.U32.HI R30, RZ, 0xd, R14 ;  /* 0x0000000dff1e7819 */ /* 0x000fe2000001160e */
[----:B------:R-:W-:Y:S01]  /*9710*/  HADD2 R33, R31, -1028, -1028 ;  /* 0xe404e4041f217430 */ /* 0x000fe20000000000 */
[----:B------:R-:W-:Y:S01]  /*9720*/  LOP3.LUT R28, R41, 0x40004, R28, 0xf8, !PT ;  /* 0x00040004291c7812 */ /* 0x000fe200078ef81c */
[----:B------:R-:W-:Y:S01]  /*9730*/  HADD2 R31, R36, -1028, -1028 ;  /* 0xe404e404241f7430 */ /* 0x000fe20000000000 */
[----:B------:R-:W-:Y:S01]  /*9740*/  LOP3.LUT R30, R43, 0x40004, R30, 0xf8, !PT ;  /* 0x000400042b1e7812 */ /* 0x000fe200078ef81e */
[----:B------:R-:W-:Y:S01]  /*9750*/  HADD2 R41, R23, -1028, -1028 ;  /* 0xe404e40417297430 */ /* 0x000fe20000000000 */
[----:B------:R-:W-:Y:S01]  /*9760*/  SHF.R.U32.HI R29, RZ, 0xd, R15 ;  /* 0x0000000dff1d7819 */ /* 0x000fe2000001160f */
[-C--:B-1----:R-:W-:Y:S01]  /*9770*/  HFMA2.MMA R23, R33, R8.reuse, RZ ;  /* 0x0000000821177235 */ /* 0x082fe200000000ff */
[----:B------:R-:W-:Y:S01]  /*9780*/  HFMA2 R36, R31, R8, RZ.H0_H0 ;  /* 0x000000081f247231 */ /* 0x000fe200000400ff */
[----:B------:R-:W-:Y:S01]  /*9790*/  HFMA2.MMA R33, R37, R8, RZ ;  /* 0x0000000825217235 */ /* 0x000fe200000000ff */
[----:B------:R-:W-:Y:S01]  /*97a0*/  LOP3.LUT R37, R20, 0x64006400, RZ, 0xfc, !PT ;  /* 0x6400640014257812 */ /* 0x000fe200078efcff */
[----:B------:R-:W-:Y:S01]  /*97b0*/  HFMA2 R43, R21, R26.H1_H1, -132, -132 ;  /* 0xd820d820152b7431 */ /* 0x000fe2000006001a */
[----:B------:R-:W-:Y:S01]  /*97c0*/  LOP3.LUT R20, R34, 0x70007, RZ, 0xc0, !PT ;  /* 0x0007000722147812 */ /* 0x000fe200078ec0ff */
[----:B------:R-:W-:Y:S01]  /*97d0*/  HFMA2 R31, R41, R8, RZ.H0_H0 ;  /* 0x00000008291f7231 */ /* 0x000fe200000400ff */
[----:B------:R-:W-:Y:S01]  /*97e0*/  LOP3.LUT R8, R35, 0x70007, RZ, 0xc0, !PT ;  /* 0x0007000723087812 */ /* 0x000fe200078ec0ff */
[-C--:B------:R-:W-:Y:S01]  /*97f0*/  HFMA2.MMA R23, R38, R9.reuse, R23 ;  /* 0x0000000926177235 */ /* 0x080fe20000000017 */
[----:B------:R-:W-:Y:S01]  /*9800*/  LOP3.LUT R21, R20, 0x64006400, RZ, 0xfc, !PT ;  /* 0x6400640014157812 */ /* 0x000fe200078efcff */
[----:B------:R-:W-:Y:S01]  /*9810*/  HFMA2.MMA R36, R43, R9, R36 ;  /* 0x000000092b247235 */ /* 0x000fe20000000024 */
[----:B------:R-:W-:-:S02]  /*9820*/  LOP3.LUT R41, R22, 0x64006400, RZ, 0xfc, !PT ;  /* 0x6400640016297812 */ /* 0x000fc400078efcff */
[----:B------:R-:W-:Y:S01]  /*9830*/  LOP3.LUT R20, R8, 0x64006400, RZ, 0xfc, !PT ;  /* 0x6400640008147812 */ /* 0x000fe200078efcff */
[-C--:B------:R-:W-:Y:S01]  /*9840*/  HFMA2 R8, R37, R26.reuse.H1_H1, -132, -132 ;  /* 0xd820d82025087431 */ /* 0x080fe2000006001a */
[----:B------:R-:W-:Y:S01]  /*9850*/  LOP3.LUT R29, R44, 0x40004, R29, 0xf8, !PT ;  /* 0x000400042c1d7812 */ /* 0x000fe200078ef81d */
[----:B------:R-:W-:Y:S01]  /*9860*/  HADD2 R22, R21, -1028, -1028 ;  /* 0xe404e40415167430 */ /* 0x000fe20000000000 */
[----:B------:R-:W-:Y:S01]  /*9870*/  LOP3.LUT R28, R28, 0x64006400, RZ, 0xfc, !PT ;  /* 0x640064001c1c7812 */ /* 0x000fe200078efcff */
[----:B------:R-:W-:Y:S01]  /*9880*/  HFMA2 R38, R41, R26.H1_H1, -132, -132 ;  /* 0xd820d82029267431 */ /* 0x000fe2000006001a */
[----:B------:R-:W-:Y:S01]  /*9890*/  LOP3.LUT R41, R40, 0x70007, RZ, 0xc0, !PT ;  /* 0x0007000728297812 */ /* 0x000fe200078ec0ff */
[----:B------:R-:W-:Y:S01]  /*98a0*/  HADD2 R21, R20, -1028, -1028 ;  /* 0xe404e40414157430 */ /* 0x000fe20000000000 */
[----:B------:R-:W-:Y:S01]  /*98b0*/  HFMA2.MMA R8, R8, R9, R33 ;  /* 0x0000000908087235 */ /* 0x000fe20000000021 */
[----:B------:R-:W-:Y:S01]  /*98c0*/  HFMA2 R31, R38, R9, R31 ;  /* 0x00000009261f7231 */ /* 0x000fe2000000001f */
[----:B------:R-:W-:Y:S01]  /*98d0*/  HFMA2.MMA R9, R22, R10, R23 ;  /* 0x0000000a16097235 */ /* 0x000fe20000000017 */
[----:B------:R-:W-:Y:S01]  /*98e0*/  HFMA2 R44, R21, R10, R36 ;  /* 0x0000000a152c7231 */ /* 0x000fe20000000024 */
[----:B------:R-:W-:Y:S01]  /*98f0*/  LOP3.LUT R33, R39, 0x70007, RZ, 0xc0, !PT ;  /* 0x0007000727217812 */ /* 0x000fe200078ec0ff */
[----:B------:R-:W0:Y:S01]  /*9900*/  LDS.128 R20, [UR4+0x10] ;  /* 0x00001004ff147984 */ /* 0x000e220008000c00 */
[----:B------:R-:W-:-:S02]  /*9910*/  LOP3.LUT R36, R34, 0x380038, RZ, 0xc0, !PT ;  /* 0x0038003822247812 */ /* 0x000fc400078ec0ff */
[----:B------:R-:W-:Y:S02]  /*9920*/  LOP3.LUT R37, R33, 0x64006400, RZ, 0xfc, !PT ;  /* 0x6400640021257812 */ /* 0x000fe400078efcff */
[----:B------:R-:W-:Y:S02]  /*9930*/  LOP3.LUT R33, R35, 0x380038, RZ, 0xc0, !PT ;  /* 0x0038003823217812 */ /* 0x000fe400078ec0ff */
        /* <DEDUP_REMOVED lines=9> */
[-C--:B------:R-:W-:Y:S01]  /*99d0*/  HFMA2 R33, R33, R26.reuse.H1_H1, -132, -132 ;  /* 0xd820d82021217431 */ /* 0x080fe2000006001a */
[----:B------:R-:W-:Y:S01]  /*99e0*/  LOP3.LUT R45, R35, 0x64006400, RZ, 0xfc, !PT ;  /* 0x64006400232d7812 */ /* 0x000fe200078efcff */
[-C--:B------:R-:W-:Y:S01]  /*99f0*/  HFMA2 R38, R37, R26.reuse.H1_H1, -132, -132 ;  /* 0xd820d82025267431 */ /* 0x080fe2000006001a */
[----:B------:R-:W-:Y:S01]  /*9a00*/  LOP3.LUT R34, R34, 0x1c001c0, RZ, 0xc0, !PT ;  /* 0x01c001c022227812 */ /* 0x000fe200078ec0ff */
[-C--:B------:R-:W-:Y:S01]  /*9a10*/  HFMA2 R41, R41, R26.reuse.H1_H1, -132, -132 ;  /* 0xd820d82029297431 */ /* 0x080fe2000006001a */
[----:B------:R-:W-:Y:S01]  /*9a20*/  LOP3.LUT R40, R40, 0x1c001c0, RZ, 0xc0, !PT ;  /* 0x01c001c028287812 */ /* 0x000fe200078ec0ff */
[----:B------:R-:W-:Y:S01]  /*9a30*/  HFMA2.MMA R8, R8, R10, R31 ;  /* 0x0000000a08087235 */ /* 0x000fe2000000001f */
[-C--:B------:R-:W-:Y:S01]  /*9a40*/  HFMA2 R47, R45, R26.reuse.H0_H0, -20, -20 ;  /* 0xcd00cd002d2f7431 */ /* 0x080fe2000004001a */
[----:B------:R-:W-:Y:S01]  /*9a50*/  LOP3.LUT R35, R34, 0x64006400, RZ, 0xfc, !PT ;  /* 0x6400640022237812 */ /* 0x000fe200078efcff */
[-C--:B------:R-:W-:Y:S01]  /*9a60*/  HFMA2 R10, R38, R11.reuse, R9 ;  /* 0x0000000b260a7231 */ /* 0x080fe20000000009 */
[----:B------:R-:W-:Y:S01]  /*9a70*/  LOP3.LUT R45, R40, 0x64006400, RZ, 0xfc, !PT ;  /* 0x64006400282d7812 */ /* 0x000fe200078efcff */
[-C--:B------:R-:W-:Y:S01]  /*9a80*/  HFMA2.MMA R44, R33, R11.reuse, R44 ;  /* 0x0000000b212c7235 */ /* 0x080fe2000000002c */
[----:B------:R-:W-:Y:S01]  /*9a90*/  HFMA2 R9, R41, R11, R36 ;  /* 0x0000000b29097231 */ /* 0x000fe20000000024 */
[----:B------:R-:W-:Y:S01]  /*9aa0*/  LOP3.LUT R39, R39, 0x1c001c0, RZ, 0xc0, !PT ;  /* 0x01c001c027277812 */ /* 0x000fe200078ec0ff */
[----:B------:R-:W-:Y:S01]  /*9ab0*/  HFMA2.MMA R8, R49, R11, R8 ;  /* 0x0000000b31087235 */ /* 0x000fe20000000008 */
[C---:B------:R-:W-:Y:S01]  /*9ac0*/  LOP3.LUT R41, R16.reuse, 0x380038, RZ, 0xc0, !PT ;  /* 0x0038003810297812 */ /* 0x040fe200078ec0ff */
[-C--:B------:R-:W-:Y:S01]  /*9ad0*/  HFMA2 R35, R35, R26.reuse.H0_H0, -20, -20 ;  /* 0xcd00cd0023237431 */ /* 0x080fe2000004001a */
[----:B------:R-:W-:Y:S01]  /*9ae0*/  SHF.R.U32.HI R31, RZ, 0x6, R16 ;  /* 0x00000006ff1f7819 */ /* 0x000fe20000011610 */
[----:B------:R-:W-:Y:S01]  /*9af0*/  HFMA2 R45, R45, R26.H0_H0, -20, -20 ;  /* 0xcd00cd002d2d7431 */ /* 0x000fe2000004001a */
[----:B------:R-:W-:-:S02]  /*9b00*/  LOP3.LUT R43, R16, 0x70007, RZ, 0xc0, !PT ;  /* 0x00070007102b7812 */ /* 0x000fc400078ec0ff */
[----:B------:R-:W-:Y:S01]  /*9b10*/  LOP3.LUT R38, R19, 0x380038, RZ, 0xc0, !PT ;  /* 0x0038003813267812 */ /* 0x000fe200078ec0ff */
[----:B0-----:R-:W-:Y:S01]  /*9b20*/  HFMA2 R44, R47, R20, R44 ;  /* 0x000000142f2c7231 */ /* 0x001fe2000000002c */
[----:B------:R-:W-:Y:S01]  /*9b30*/  SHF.R.U32.HI R33, RZ, 0x6, R19 ;  /* 0x00000006ff217819 */ /* 0x000fe20000011613 */
[-C--:B------:R-:W-:Y:S01]  /*9b40*/  HFMA2.MMA R10, R35, R20.reuse, R10 ;  /* 0x00000014230a7235 */ /* 0x080fe2000000000a */
[C---:B------:R-:W-:Y:S01]  /*9b50*/  LOP3.LUT R36, R17.reuse, 0x380038, RZ, 0xc0, !PT ;  /* 0x0038003811247812 */ /* 0x040fe200078ec0ff */
[----:B------:R-:W-:Y:S01]  /*9b60*/  HFMA2.MMA R8, R45, R20, R8 ;  /* 0x000000142d087235 */ /* 0x000fe20000000008 */
[----:B------:R-:W-:Y:S02]  /*9b70*/  SHF.R.U32.HI R16, RZ, 0x6, R17 ;  /* 0x00000006ff107819 */ /* 0x000fe40000011611 */
[----:B------:R-:W-:Y:S02]  /*9b80*/  LOP3.LUT R42, R17, 0x70007, RZ, 0xc0, !PT ;  /* 0x00070007112a7812 */ /* 0x000fe400078ec0ff */
[----:B------:R-:W-:-:S02]  /*9b90*/  LOP3.LUT R19, R19, 0x70007, RZ, 0xc0, !PT ;  /* 0x0007000713137812 */ /* 0x000fc400078ec0ff */
[C---:B------:R-:W-:Y:S02]  /*9ba0*/  LOP3.LUT R37, R18.reuse, 0x380038, RZ, 0xc0, !PT ;  /* 0x0038003812257812 */ /* 0x040fe400078ec0ff */
[----:B------:R-:W-:Y:S02]  /*9bb0*/  SHF.R.U32.HI R17, RZ, 0x6, R18 ;  /* 0x00000006ff117819 */ /* 0x000fe40000011612 */
[----:B------:R-:W-:Y:S02]  /*9bc0*/  LOP3.LUT R18, R18, 0x70007, RZ, 0xc0, !PT ;  /* 0x0007000712127812 */ /* 0x000fe400078ec0ff */
[----:B------:R-:W-:Y:S02]  /*9bd0*/  LOP3.LUT R39, R39, 0x64006400, RZ, 0xfc, !PT ;  /* 0x6400640027277812 */ /* 0x000fe400078efcff */
[----:B------:R-:W-:Y:S02]  /*9be0*/  LOP3.LUT R43, R43, 0x64006400, RZ, 0xfc, !PT ;  /* 0x640064002b2b7812 */ /* 0x000fe400078efcff */
[----:B------:R-:W-:Y:S01]  /*9bf0*/  LOP3.LUT R19, R19, 0x64006400, RZ, 0xfc, !PT ;  /* 0x6400640013137812 */ /* 0x000fe200078efcff */
[----:B------:R-:W-:Y:S01]  /*9c00*/  HFMA2 R34, R39, R26.H0_H0, -20, -20 ;  /* 0xcd00cd0027227431 */ /* 0x000fe2000004001a */
[----:B------:R-:W-:Y:S01]  /*9c10*/  LOP3.LUT R42, R42, 0x64006400, RZ, 0xfc, !PT ;  /* 0x640064002a2a7812 */ /* 0x000fe200078efcff */
[----:B------:R-:W-:Y:S01]  /*9c20*/  HADD2 R11, R43, -1028, -1028 ;  /* 0xe404e4042b0b7430 */ /* 0x000fe20000000000 */
[----:B------:R-:W-:Y:S01]  /*9c30*/  LOP3.LUT R18, R18, 0x64006400, RZ, 0xfc, !PT ;  /* 0x6400640012127812 */ /* 0x000fe200078efcff */
[----:B------:R-:W-:Y:S01]  /*9c40*/  HADD2 R19, R19, -1028, -1028 ;  /* 0xe404e40413137430 */ /* 0x000fe20000000000 */
[----:B------:R-:W-:Y:S01]  /*9c50*/  LOP3.LUT R41, R41, 0x64006400, RZ, 0xfc, !PT ;  /* 0x6400640029297812 */ /* 0x000fe200078efcff */
[----:B------:R-:W-:Y:S01]  /*9c60*/  HFMA2 R9, R34, R20, R9 ;  /* 0x0000001422097231 */ /* 0x000fe20000000009 */
[C---:B------:R-:W-:Y:S01]  /*9c70*/  LOP3.LUT R40, R13.reuse, 0x380038, RZ, 0xc0, !PT ;  /* 0x003800380d287812 */ /* 0x040fe200078ec0ff */
[----:B------:R-:W-:Y:S01]  /*9c80*/  HADD2 R45, R42, -1028, -1028 ;  /* 0xe404e4042a2d7430 */ /* 0x000fe20000000000 */
[----:B------:R-:W-:Y:S01]  /*9c90*/  SHF.R.U32.HI R20, RZ, 0x6, R13 ;  /* 0x00000006ff147819 */ /* 0x000fe2000001160d */
[----:B------:R-:W-:Y:S01]  /*9ca0*/  HADD2 R18, R18, -1028, -1028 ;  /* 0xe404e40412127430 */ /* 0x000fe20000000000 */
[-C--:B------:R-:W-:Y:S01]  /*9cb0*/  HFMA2.MMA R43, R19, R21.reuse, R8 ;  /* 0x00000015132b7235 */ /* 0x080fe20000000008 */
[-C--:B------:R-:W-:Y:S01]  /*9cc0*/  HFMA2 R11, R11, R21.reuse, R44 ;  /* 0x000000150b0b7231 */ /* 0x080fe2000000002c */
[----:B------:R-:W-:Y:S01]  /*9cd0*/  LOP3.LUT R34, R13, 0x70007, RZ, 0xc0, !PT ;  /* 0x000700070d227812 */ /* 0x000fe200078ec0ff */
[----:B------:R-:W-:Y:S01]  /*9ce0*/  HFMA2 R42, R41, R26.H1_H1, -132, -132 ;  /* 0xd820d820292a7431 */ /* 0x000fe2000006001a */
[C---:B------:R-:W-:Y:S01]  /*9cf0*/  LOP3.LUT R39, R12.reuse, 0x380038, RZ, 0xc0, !PT ;  /* 0x003800380c277812 */ /* 0x040fe200078ec0ff */
[----:B------:R-:W-:Y:S01]  /*9d00*/  HFMA2 R44, R18, R21, R9 ;  /* 0x00000015122c7231 */ /* 0x000fe20000000009 */
[----:B------:R-:W-:Y:S01]  /*9d10*/  SHF.R.U32.HI R18, RZ, 0x6, R12 ;  /* 0x00000006ff127819 */ /* 0x000fe2000001160c */
[----:B------:R-:W-:Y:S01]  /*9d20*/  HFMA2.MMA R45, R45, R21, R10 ;  /* 0x000000152d2d7235 */ /* 0x000fe2000000000a */
[----:B------:R-:W-:Y:S01]  /*9d30*/  LOP3.LUT R19, R12, 0x70007, RZ, 0xc0, !PT ;  /* 0x000700070c137812 */ /* 0x000fe200078ec0ff */
[----:B------:R-:W-:Y:S01]  /*9d40*/  HFMA2 R42, R42, R22, R11 ;  /* 0x000000162a2a7231 */ /* 0x000fe2000000000b */
[----:B------:R-:W-:Y:S01]  /*9d50*/  LOP3.LUT R13, R36, 0x64006400, RZ, 0xfc, !PT ;  /* 0x64006400240d7812 */ /* 0x000fe200078efcff */
[----:B------:R-:W0:Y:S01]  /*9d60*/  LDS.128 R8, [UR4+0x20] ;  /* 0x00002004ff087984 */ /* 0x000e220008000c00 */
[----:B------:R-:W-:-:S02]  /*9d70*/  LOP3.LUT R49, R38, 0x64006400, RZ, 0xfc, !PT ;  /* 0x6400640026317812 */ /* 0x000fc400078efcff */
[----:B------:R-:W-:Y:S02]  /*9d80*/  LOP3.LUT R12, R31, 0x70007, RZ, 0xc0, !PT ;  /* 0x000700071f0c7812 */ /* 0x000fe400078ec0ff */
[----:B------:R-:W-:Y:S01]  /*9d90*/  LOP3.LUT R47, R37, 0x64006400, RZ, 0xfc, !PT ;  /* 0x64006400252f7812 */ /* 0x000fe200078efcff */
[-C--:B------:R-:W-:Y:S01]  /*9da0*/  HFMA2 R46, R49, R26.reuse.H1_H1, -132, -132 ;  /* 0xd820d820312e7431 */ /* 0x080fe2000006001a */
[C---:B------:R-:W-:Y:S02]  /*9db0*/  LOP3.LUT R41, R14.reuse, 0x380038, RZ, 0xc0, !PT ;  /* 0x003800380e297812 */ /* 0x040fe400078ec0ff */
[----:B------:R-:W-:Y:S01]  /*9dc0*/  SHF.R.U32.HI R21, RZ, 0x6, R14 ;  /* 0x00000006ff157819 */ /* 0x000fe2000001160e */
[-C--:B------:R-:W-:Y:S01]  /*9dd0*/  HFMA2 R47, R47, R26.reuse.H1_H1, -132, -132 ;  /* 0xd820d8202f2f7431 */ /* 0x080fe2000006001a */
[----:B------:R-:W-:Y:S01]  /*9de0*/  LOP3.LUT R35, R14, 0x70007, RZ, 0xc0, !PT ;  /* 0x000700070e237812 */ /* 0x000fe200078ec0ff */
[----:B------:R-:W-:Y:S01]  /*9df0*/  HFMA2 R14, R13, R26.H1_H1, -132, -132 ;  /* 0xd820d8200d0e7431 */ /* 0x000fe2000006001a */
[----:B------:R-:W-:Y:S01]  /*9e00*/  LOP3.LUT R12, R12, 0x64006400, RZ, 0xfc, !PT ;  /* 0x640064000c0c7812 */ /* 0x000fe200078efcff */
[----:B------:R-:W-:Y:S01]  /*9e10*/  HFMA2.MMA R43, R46, R22, R43 ;  /* 0x000000162e2b7235 */ /* 0x000fe2000000002b */
[----:B------:R-:W-:-:S02]  /*9e20*/  LOP3.LUT R38, R15, 0x380038, RZ, 0xc0, !PT ;  /* 0x003800380f267812 */ /* 0x000fc400078ec0ff */
[----:B------:R-:W-:Y:S01]  /*9e30*/  SHF.R.U32.HI R36, RZ, 0x6, R15 ;  /* 0x00000006ff247819 */ /* 0x000fe2000001160f */
[----:B------:R-:W-:Y:S01]  /*9e40*/  HADD2 R13, R12, -1028, -1028 ;  /* 0xe404e4040c0d7430 */ /* 0x000fe20000000000 */
[----:B------:R-:W-:Y:S01]  /*9e50*/  LOP3.LUT R37, R15, 0x70007, RZ, 0xc0, !PT ;  /* 0x000700070f257812 */ /* 0x000fe200078ec0ff */
[----:B------:R-:W-:Y:S01]  /*9e60*/  HFMA2.MMA R45, R14, R22, R45 ;  /* 0x000000160e2d7235 */ /* 0x000fe2000000002d */
[----:B------:R-:W-:Y:S01]  /*9e70*/  HFMA2 R12, R47, R22, R44 ;  /* 0x000000162f0c7231 */ /* 0x000fe2000000002c */
[----:B------:R-:W-:Y:S01]  /*9e80*/  LOP3.LUT R15, R16, 0x70007, RZ, 0xc0, !PT ;  /* 0x00070007100f7812 */ /* 0x000fe200078ec0ff */
[----:B------:R-:W-:Y:S01]  /*9e90*/  HFMA2 R14, R13, R23, R42 ;  /* 0x000000170d0e7231 */ /* 0x000fe2000000002a */
        /* <DEDUP_REMOVED lines=11> */
[----:B------:R-:W-:Y:S01]  /*9f50*/  HFMA2 R22, R15, R26.H1_H1, -132, -132 ;  /* 0xd820d8200f167431 */ /* 0x000fe2000006001a */
[----:B------:R-:W-:Y:S01]  /*9f60*/  LOP3.LUT R15, R17, 0x380038, RZ, 0xc0, !PT ;  /* 0x00380038110f7812 */ /* 0x000fe200078ec0ff */
[----:B------:R-:W-:Y:S01]  /*9f70*/  HFMA2.MMA R45, R46, R23, R45 ;  /* 0x000000172e2d7235 */ /* 0x000fe2000000002d */
[----:B------:R-:W-:Y:S01]  /*9f80*/  LOP3.LUT R13, R13, 0x64006400, RZ, 0xfc, !PT ;  /* 0x640064000d0d7812 */ /* 0x000fe200078efcff */
[----:B------:R-:W-:Y:S01]  /*9f90*/  HADD2 R44, R44, -1028, -1028 ;  /* 0xe404e4042c2c7430 */ /* 0x000fe20000000000 */
[----:B------:R-:W-:-:S02]  /*9fa0*/  LOP3.LUT R15, R15, 0x64006400, RZ, 0xfc, !PT ;  /* 0x640064000f0f7812 */ /* 0x000fc400078efcff */
[----:B------:R-:W-:Y:S01]  /*9fb0*/  LOP3.LUT R31, R31, 0x1c001c0, RZ, 0xc0, !PT ;  /* 0x01c001c01f1f7812 */ /* 0x000fe200078ec0ff */
[-C--:B------:R-:W-:Y:S01]  /*9fc0*/  HFMA2 R13, R13, R26.reuse.H1_H1, -132, -132 ;  /* 0xd820d8200d0d7431 */ /* 0x080fe2000006001a */
[----:B------:R-:W-:Y:S01]  /*9fd0*/  LOP3.LUT R17, R17, 0x1c001c0, RZ, 0xc0, !PT ;  /* 0x01c001c011117812 */ /* 0x000fe200078ec0ff */
[----:B------:R-:W-:Y:S01]  /*9fe0*/  HFMA2 R15, R15, R26.H1_H1, -132, -132 ;  /* 0xd820d8200f0f7431 */ /* 0x000fe2000006001a */
[----:B------:R-:W-:Y:S01]  /*9ff0*/  LOP3.LUT R49, R33, 0x380038, RZ, 0xc0, !PT ;  /* 0x0038003821317812 */ /* 0x000fe200078ec0ff */
[----:B------:R-:W-:Y:S01]  /*a000*/  HFMA2.MMA R23, R44, R23, R43 ;  /* 0x000000172c177235 */ /* 0x000fe2000000002b */
[----:B------:R-:W-:Y:S01]  /*a010*/  LOP3.LUT R16, R16, 0x1c001c0, RZ, 0xc0, !PT ;  /* 0x01c001c010107812 */ /* 0x000fe200078ec0ff */
[-C--:B0-----:R-:W-:Y:S01]  /*a020*/  HFMA2.MMA R14, R13, R8.reuse, R14 ;  /* 0x000000080d0e7235 */ /* 0x081fe2000000000e */
[----:B------:R-:W-:Y:S01]  /*a030*/  LOP3.LUT R31, R31, 0x64006400, RZ, 0xfc, !PT ;  /* 0x640064001f1f7812 */ /* 0x000fe200078efcff */
[----:B------:R-:W-:Y:S01]  /*a040*/  HFMA2.MMA R12, R15, R8, R12 ;  /* 0x000000080f0c7235 */ /* 0x000fe2000000000c */
[----:B------:R-:W-:Y:S01]  /*a050*/  LOP3.LUT R17, R17, 0x64006400, RZ, 0xfc, !PT ;  /* 0x6400640011117812 */ /* 0x000fe200078efcff */
[----:B------:R-:W-:Y:S01]  /*a060*/  HFMA2 R13, R22, R8, R45 ;  /* 0x00000008160d7231 */ /* 0x000fe2000000002d */
[----:B------:R-:W-:Y:S01]  /*a070*/  LOP3.LUT R49, R49, 0x64006400, RZ, 0xfc, !PT ;  /* 0x6400640031317812 */ /* 0x000fe200078efcff */
[-C--:B------:R-:W-:Y:S01]  /*a080*/  HFMA2 R31, R31, R26.reuse.H0_H0, -20, -20 ;  /* 0xcd00cd001f1f7431 */ /* 0x080fe2000004001a */
[----:B------:R-:W-:Y:S01]  /*a090*/  LOP3.LUT R15, R16, 0x64006400, RZ, 0xfc, !PT ;  /* 0x64006400100f7812 */ /* 0x000fe200078efcff */
[-C--:B------:R-:W-:Y:S01]  /*a0a0*/  HFMA2 R17, R17, R26.reuse.H0_H0, -20, -20 ;  /* 0xcd00cd0011117431 */ /* 0x080fe2000004001a */
[----:B------:R-:W-:Y:S01]  /*a0b0*/  LOP3.LUT R33, R33, 0x1c001c0, RZ, 0xc0, !PT ;  /* 0x01c001c021217812 */ /* 0x000fe200078ec0ff */
[-C--:B------:R-:W-:Y:S01]  /*a0c0*/  HFMA2 R52, R49, R26.reuse.H1_H1, -132, -132 ;  /* 0xd820d82031347431 */ /* 0x080fe2000006001a */
[----:B------:R-:W-:Y:S01]  /*a0d0*/  LOP3.LUT R47, R39, 0x64006400, RZ, 0xfc, !PT ;  /* 0x64006400272f7812 */ /* 0x000fe200078efcff */
[----:B------:R-:W-:Y:S01]  /*a0e0*/  HFMA2 R16, R15, R26.H0_H0, -20, -20 ;  /* 0xcd00cd000f107431 */ /* 0x000fe2000004001a */
[----:B------:R-:W-:Y:S01]  /*a0f0*/  LOP3.LUT R39, R36, 0x380038, RZ, 0xc0, !PT ;  /* 0x0038003824277812 */ /* 0x000fe200078ec0ff */
[----:B------:R-:W-:Y:S01]  /*a100*/  HFMA2 R23, R52, R8, R23 ;  /* 0x0000000834177231 */ /* 0x000fe20000000017 */
[-C--:B------:R-:W-:Y:S01]  /*a110*/  HFMA2.MMA R8, R31, R9.reuse, R14 ;  /* 0x000000091f087235 */ /* 0x080fe2000000000e */
[----:B------:R-:W-:Y:S01]  /*a120*/  HFMA2 R16, R16, R9, R13 ;  /* 0x0000000910107231 */ /* 0x000fe2000000000d */
[----:B------:R-:W-:Y:S01]  /*a130*/  HFMA2.MMA R17, R17, R9, R12 ;  /* 0x0000000911117235 */ /* 0x000fe2000000000c */
[----:B------:R-:W-:Y:S01]  /*a140*/  LOP3.LUT R33, R33, 0x64006400, RZ, 0xfc, !PT ;  /* 0x6400640021217812 */ /* 0x000fe200078efcff */
[----:B------:R-:W0:Y:S01]  /*a150*/  LDS.128 R12, [UR4+0x30] ;  /* 0x00003004ff0c7984 */ /* 0x000e220008000c00 */
[----:B------:R-:W-:-:S02]  /*a160*/  LOP3.LUT R43, R41, 0x64006400, RZ, 0xfc, !PT ;  /* 0x64006400292b7812 */ /* 0x000fc400078efcff */
[----:B------:R-:W-:Y:S01]  /*a170*/  LOP3.LUT R39, R39, 0x64006400, RZ, 0xfc, !PT ;  /* 0x6400640027277812 */ /* 0x000fe200078efcff */
[-C--:B------:R-:W-:Y:S01]  /*a180*/  HFMA2 R52, R33, R26.reuse.H0_H0, -20, -20 ;  /* 0xcd00cd0021347431 */ /* 0x080fe2000004001a */
[----:B------:R-:W-:Y:S01]  /*a190*/  LOP3.LUT R45, R40, 0x64006400, RZ, 0xfc, !PT ;  /* 0x64006400282d7812 */ /* 0x000fe200078efcff */
[-C--:B------:R-:W-:Y:S01]  /*a1a0*/  HFMA2 R48, R43, R26.reuse.H1_H1, -132, -132 ;  /* 0xd820d8202b307431 */ /* 0x080fe2000006001a */
[----:B------:R-:W-:Y:S01]  /*a1b0*/  LOP3.LUT R40, R21, 0x380038, RZ, 0xc0, !PT ;  /* 0x0038003815287812 */ /* 0x000fe200078ec0ff */
[-C--:B------:R-:W-:Y:S01]  /*a1c0*/  HFMA2 R50, R39, R26.reuse.H1_H1, -132, -132 ;  /* 0xd820d82027327431 */ /* 0x080fe2000006001a */
[----:B------:R-:W-:Y:S01]  /*a1d0*/  LOP3.LUT R41, R38, 0x64006400, RZ, 0xfc, !PT ;  /* 0x6400640026297812 */ /* 0x000fe200078efcff */
[----:B------:R-:W-:Y:S01]  /*a1e0*/  HFMA2 R9, R52, R9, R23 ;  /* 0x0000000934097231 */ /* 0x000fe20000000017 */
        /* <DEDUP_REMOVED lines=9> */
[----:B------:R-:W-:Y:S01]  /*a280*/  HADD2 R39, R39, -1028, -1028 ;  /* 0xe404e40427277430 */ /* 0x000fe20000000000 */
[----:B------:R-:W-:-:S02]  /*a290*/  LOP3.LUT R42, R20, 0x380038, RZ, 0xc0, !PT ;  /* 0x00380038142a7812 */ /* 0x000fc400078ec0ff */
[----:B------:R-:W-:Y:S02]  /*a2a0*/  LOP3.LUT R31, R21, 0x1c001c0, RZ, 0xc0, !PT ;  /* 0x01c001c0151f7812 */ /* 0x000fe400078ec0ff */
[----:B------:R-:W-:Y:S01]  /*a2b0*/  LOP3.LUT R33, R36, 0x1c001c0, RZ, 0xc0, !PT ;  /* 0x01c001c024217812 */ /* 0x000fe200078ec0ff */
[----:B------:R-:W-:Y:S01]  /*a2c0*/  HFMA2.MMA R8, R39, R10, R8 ;  /* 0x0000000a27087235 */ /* 0x000fe20000000008 */
[----:B------:R-:W-:Y:S02]  /*a2d0*/  LOP3.LUT R19, R19, 0x64006400, RZ, 0xfc, !PT ;  /* 0x6400640013137812 */ /* 0x000fe400078efcff */
[----:B------:R-:W-:Y:S02]  /*a2e0*/  LOP3.LUT R23, R23, 0x64006400, RZ, 0xfc, !PT ;  /* 0x6400640017177812 */ /* 0x000fe400078efcff */
[----:B------:R-:W-:Y:S01]  /*a2f0*/  LOP3.LUT R47, R44, 0x64006400, RZ, 0xfc, !PT ;  /* 0x640064002c2f7812 */ /* 0x000fe200078efcff */
[----:B------:R-:W-:Y:S01]  /*a300*/  HFMA2.MMA R38, R38, R11, R8 ;  /* 0x0000000b26267235 */ /* 0x000fe20000000008 */
[----:B------:R-:W-:-:S02]  /*a310*/  LOP3.LUT R45, R42, 0x64006400, RZ, 0xfc, !PT ;  /* 0x640064002a2d7812 */ /* 0x000fc400078efcff */
[----:B------:R-:W-:Y:S01]  /*a320*/  LOP3.LUT R41, R31, 0x64006400, RZ, 0xfc, !PT ;  /* 0x640064001f297812 */ /* 0x000fe200078efcff */
[-C--:B------:R-:W-:Y:S01]  /*a330*/  HFMA2 R31, R23, R26.reuse.H0_H0, -20, -20 ;  /* 0xcd00cd00171f7431 */ /* 0x080fe2000004001a */
[----:B------:R-:W-:Y:S01]  /*a340*/  LOP3.LUT R43, R33, 0x64006400, RZ, 0xfc, !PT ;  /* 0x64006400212b7812 */ /* 0x000fe200078efcff */
[-C--:B------:R-:W-:Y:S01]  /*a350*/  HFMA2 R33, R19, R26.reuse.H0_H0, -20, -20 ;  /* 0xcd00cd0013217431 */ /* 0x080fe2000004001a */
[----:B------:R-:W-:Y:S01]  /*a360*/  LOP3.LUT R35, R35, 0x64006400, RZ, 0xfc, !PT ;  /* 0x6400640023237812 */ /* 0x000fe200078efcff */
[-C--:B------:R-:W-:Y:S01]  /*a370*/  HFMA2 R44, R47, R26.reuse.H1_H1, -132, -132 ;  /* 0xd820d8202f2c7431 */ /* 0x080fe2000006001a */
[----:B------:R-:W-:Y:S01]  /*a380*/  LOP3.LUT R34, R34, 0x64006400, RZ, 0xfc, !PT ;  /* 0x6400640022227812 */ /* 0x000fe200078efcff */
[-C--:B------:R-:W-:Y:S01]  /*a390*/  HFMA2 R42, R45, R26.reuse.H1_H1, -132, -132 ;  /* 0xd820d8202d2a7431 */ /* 0x080fe2000006001a */
        /* <DEDUP_REMOVED lines=30> */
[----:B------:R-:W-:Y:S01]  /*a580*/  HFMA2 R9, R36, R12, R9 ;  /* 0x0000000c24097231 */ /* 0x000fe20000000009 */
        /* <DEDUP_REMOVED lines=24> */
.L_x_3254:
[C---:B-1----:R-:W-:Y:S01]  /*a710*/  ISETP.GE.AND P0, PT, R32.reuse, c[0x0][0x1b8], PT ;  /* 0x00006e0020007a0c */ /* 0x042fe20003f06270 */
[----:B------:R-:W-:Y:S01]  /*a720*/  UIADD3 UR4, UR4, 0x40, URZ ;  /* 0x0000004004047890 */ /* 0x000fe2000fffe03f */
[----:B------:R-:W-:Y:S01]  /*a730*/  ISETP.LT.AND P2, PT, R32, R7, PT ;  /* 0x000000072000720c */ /* 0x000fe20003f41270 */
[----:B------:R-:W-:Y:S02]  /*a740*/  IMAD.MOV.U32 R26, RZ, RZ, R24 ;  /* 0x000000ffff1a7224 */ /* 0x000fe400078e0018 */
[----:B------:R-:W-:-:S10]  /*a750*/  IMAD.MOV.U32 R27, RZ, RZ, R25 ;  /* 0x000000ffff1b7224 */ /* 0x000fd400078e0019 */
[----:B------:R-:W-:Y:S05]  /*a760*/  @!P0 BRA P2, `(.L_x_3255) ;  /* 0xffffeb5000008947 */ /* 0x000fea000103ffff */
.L_x_3253:
[----:B------:R-:W-:-:S04]  /*a770*/  ISETP.GE.AND P0, PT, R32, R7, PT ;  /* 0x000000072000720c */ /* 0x000fc80003f06270 */
[----:B------:R-:W-:-:S13]  /*a780*/  ISETP.GE.OR P0, PT, R32, c[0x0][0x1bc], P0 ;  /* 0x00006f0020007a0c */ /* 0x000fda0000706670 */
[----:B------:R-:W-:Y:S05]  /*a790*/  @P0 BRA `(.L_x_3256) ;  /* 0x00000ac000000947 */ /* 0x000fea0003800000 */
[----:B-----5:R-:W-:-:S05]  /*a7a0*/  IMAD.MOV.U32 R19, RZ, RZ, c[0x0][0x18c] ;  /* 0x00006300ff137624 */ /* 0x020fca00078e00ff */
[----:B------:R-:W-:-:S04]  /*a7b0*/  SHF.R.S32.HI R20, RZ, 0x1f, R19 ;  /* 0x0000001fff147819 */ /* 0x000fc80000011413 */
[----:B------:R-:W-:Y:S02]  /*a7c0*/  SHF.L.U64.HI R20, R19, 0x2, R20 ;  /* 0x0000000213147819 */ /* 0x000fe40000010214 */
.L_x_3258:
        /* <DEDUP_REMOVED lines=15> */
[----:B0-----:R-:W-:Y:S05]  /*a8c0*/  @P1 BRA `(.L_x_3257) ;  /* 0x0000093000001947 */ /* 0x001fea0003800000 */
[----:B-1----:R-:W2:Y:S01]  /*a8d0*/  LDG.E.128.CONSTANT R12, [R26.64] ;  /* 0x000000061a0c7981 */ /* 0x002ea2000c1e9d00 */
[----:B------:R-:W-:-:S02]  /*a8e0*/  IMAD.MOV.U32 R16, RZ, RZ, 0x2c00 ;  /* 0x00002c00ff107424 */ /* 0x000fc400078e00ff */
[----:B------:R-:W-:Y:S02]  /*a8f0*/  IMAD.MOV.U32 R8, RZ, RZ, 0x2400 ;  /* 0x00002400ff087424 */ /* 0x000fe400078e00ff */
[----:B0-----:R-:W-:-:S03]  /*a900*/  IMAD.MOV.U32 R34, RZ, RZ, 0x3400 ;  /* 0x00003400ff227424 */ /* 0x001fc600078e00ff */
[----:B------:R-:W-:Y:S02]  /*a910*/  PRMT R16, R8, 0x5410, R16 ;  /* 0x0000541008107816 */ /* 0x000fe40000000010 */
[----:B------:R-:W0:Y:S01]  /*a920*/  LDS.128 R8, [UR4] ;  /* 0x00000004ff087984 */ /* 0x000e220008000c00 */
[C---:B--2---:R-:W-:Y:S02]  /*a930*/  LOP3.LUT R43, R12.reuse, 0xc000c, RZ, 0xc0, !PT ;  /* 0x000c000c0c2b7812 */ /* 0x044fe400078ec0ff */
[C---:B------:R-:W-:Y:S02]  /*a940*/  LOP3.LUT R31, R12.reuse, 0x300030, RZ, 0xc0, !PT ;  /* 0x003000300c1f7812 */ /* 0x040fe400078ec0ff */
[C---:B------:R-:W-:Y:S02]  /*a950*/  LOP3.LUT R39, R12.reuse, 0x30003, RZ, 0xc0, !PT ;  /* 0x000300030c277812 */ /* 0x040fe400078ec0ff */
[----:B------:R-:W-:Y:S02]  /*a960*/  LOP3.LUT R30, R12, 0xc000c0, RZ, 0xc0, !PT ;  /* 0x00c000c00c1e7812 */ /* 0x000fe400078ec0ff */
[----:B------:R-:W-:-:S02]  /*a970*/  SHF.R.U32.HI R21, RZ, 0x8, R12 ;  /* 0x00000008ff157819 */ /* 0x000fc4000001160c */
[C---:B------:R-:W-:Y:S02]  /*a980*/  LOP3.LUT R47, R13.reuse, 0xc000c, RZ, 0xc0, !PT ;  /* 0x000c000c0d2f7812 */ /* 0x040fe400078ec0ff */
[C---:B------:R-:W-:Y:S02]  /*a990*/  LOP3.LUT R12, R13.reuse, 0x30003, RZ, 0xc0, !PT ;  /* 0x000300030d0c7812 */ /* 0x040fe400078ec0ff */
        /* <DEDUP_REMOVED lines=8> */
[----:B------:R-:W-:Y:S01]  /*aa20*/  HFMA2 R46, R43, R34.H0_H0, -258, -258 ;  /* 0xdc08dc082b2e7431 */ /* 0x000fe20000040022 */
[----:B------:R-:W-:Y:S01]  /*aa30*/  SHF.R.U32.HI R29, RZ, 0x8, R15 ;  /* 0x00000008ff1d7819 */ /* 0x000fe2000001160f */
[----:B------:R-:W-:Y:S01]  /*aa40*/  HADD2 R13, R13, -1026, -1026 ;  /* 0xe402e4020d0d7430 */ /* 0x000fe20000000000 */
[----:B------:R-:W-:-:S02]  /*aa50*/  SHF.R.U32.HI R23, RZ, 0x8, R14 ;  /* 0x00000008ff177819 */ /* 0x000fc4000001160e */
[C---:B------:R-:W-:Y:S02]  /*aa60*/  LOP3.LUT R37, R15.reuse, 0x300030, RZ, 0xc0, !PT ;  /* 0x003000300f257812 */ /* 0x040fe400078ec0ff */
[----:B------:R-:W-:Y:S01]  /*aa70*/  LOP3.LUT R28, R15, 0xc000c0, RZ, 0xc0, !PT ;  /* 0x00c000c00f1c7812 */ /* 0x000fe200078ec0ff */
[----:B0-----:R-:W-:Y:S01]  /*aa80*/  HFMA2.MMA R13, R13, R8, RZ ;  /* 0x000000080d0d7235 */ /* 0x001fe200000000ff */
[----:B------:R-:W-:Y:S02]  /*aa90*/  LOP3.LUT R36, R21, 0xc000c, RZ, 0xc0, !PT ;  /* 0x000c000c15247812 */ /* 0x000fe400078ec0ff */
[C---:B------:R-:W-:Y:S02]  /*aaa0*/  LOP3.LUT R35, R14.reuse, 0x300030, RZ, 0xc0, !PT ;  /* 0x003000300e237812 */ /* 0x040fe400078ec0ff */
[----:B------:R-:W-:Y:S02]  /*aab0*/  LOP3.LUT R25, R14, 0xc000c0, RZ, 0xc0, !PT ;  /* 0x00c000c00e197812 */ /* 0x000fe400078ec0ff */
[----:B------:R-:W-:-:S02]  /*aac0*/  LOP3.LUT R15, R15, 0x30003, RZ, 0xc0, !PT ;  /* 0x000300030f0f7812 */ /* 0x000fc400078ec0ff */
[----:B------:R-:W-:Y:S02]  /*aad0*/  LOP3.LUT R39, R39, 0x64006400, RZ, 0xfc, !PT ;  /* 0x6400640027277812 */ /* 0x000fe400078efcff */
[----:B------:R-:W-:Y:S02]  /*aae0*/  LOP3.LUT R14, R12, 0x64006400, RZ, 0xfc, !PT ;  /* 0x640064000c0e7812 */ /* 0x000fe400078efcff */
[----:B------:R-:W-:Y:S01]  /*aaf0*/  LOP3.LUT R45, R45, 0x64006400, RZ, 0xfc, !PT ;  /* 0x640064002d2d7812 */ /* 0x000fe200078efcff */
[----:B------:R-:W-:Y:S01]  /*ab00*/  HADD2 R39, R39, -1026, -1026 ;  /* 0xe402e40227277430 */ /* 0x000fe20000000000 */
[----:B------:R-:W-:Y:S02]  /*ab10*/  LOP3.LUT R41, R41, 0x64006400, RZ, 0xfc, !PT ;  /* 0x6400640029297812 */ /* 0x000fe400078efcff */
[----:B------:R-:W-:Y:S01]  /*ab20*/  LOP3.LUT R12, R29, 0xc000c, RZ, 0xc0, !PT ;  /* 0x000c000c1d0c7812 */ /* 0x000fe200078ec0ff */
[----:B------:R-:W-:Y:S01]  /*ab30*/  HFMA2 R44, R45, R34.H0_H0, -258, -258 ;  /* 0xdc08dc082d2c7431 */ /* 0x000fe20000040022 */
[----:B------:R-:W-:Y:S01]  /*ab40*/  LOP3.LUT R40, R23, 0xc000c, RZ, 0xc0, !PT ;  /* 0x000c000c17287812 */ /* 0x000fe200078ec0ff */
[----:B------:R-:W-:Y:S01]  /*ab50*/  HFMA2.MMA R39, R39, R8, RZ ;  /* 0x0000000827277235 */ /* 0x000fe200000000ff */
[----:B------:R-:W-:Y:S01]  /*ab60*/  LOP3.LUT R43, R36, 0x64006400, RZ, 0xfc, !PT ;  /* 0x64006400242b7812 */ /* 0x000fe200078efcff */
[----:B------:R-:W-:Y:S01]  /*ab70*/  HFMA2 R44, R44, R9, R13 ;  /* 0x000000092c2c7231 */ /* 0x000fe2000000000d */
[----:B------:R-:W-:-:S02]  /*ab80*/  LOP3.LUT R15, R15, 0x64006400, RZ, 0xfc, !PT ;  /* 0x640064000f0f7812 */ /* 0x000fc400078efcff */
        /* <DEDUP_REMOVED lines=11> */
[-C--:B------:R-:W-:Y:S01]  /*ac40*/  HFMA2 R15, R41, R8.reuse, RZ.H0_H0 ;  /* 0x00000008290f7231 */ /* 0x080fe200000400ff */
[----:B------:R-:W-:Y:S01]  /*ac50*/  LOP3.LUT R41, R29, 0x300030, RZ, 0xc0, !PT ;  /* 0x003000301d297812 */ /* 0x000fe200078ec0ff */
[----:B------:R-:W-:Y:S01]  /*ac60*/  HFMA2 R14, R43, R8, RZ.H0_H0 ;  /* 0x000000082b0e7231 */ /* 0x000fe200000400ff */
[-C--:B------:R-:W-:Y:S01]  /*ac70*/  HFMA2.MMA R8, R46, R9.reuse, R39 ;  /* 0x000000092e087235 */ /* 0x080fe20000000027 */
[-C--:B------:R-:W-:Y:S01]  /*ac80*/  HFMA2 R36, R45, R34.reuse.H0_H0, -258, -258 ;  /* 0xdc08dc082d247431 */ /* 0x080fe20000040022 */
[----:B------:R-:W-:Y:S01]  /*ac90*/  LOP3.LUT R43, R21, 0x300030, RZ, 0xc0, !PT ;  /* 0x00300030152b7812 */ /* 0x000fe200078ec0ff */
[-C--:B------:R-:W-:Y:S01]  /*aca0*/  HFMA2.MMA R42, R42, R9.reuse, R15 ;  /* 0x000000092a2a7235 */ /* 0x080fe2000000000f */
[----:B------:R-:W-:Y:S01]  /*acb0*/  LOP3.LUT R45, R24, 0x300030, RZ, 0xc0, !PT ;  /* 0x00300030182d7812 */ /* 0x000fe200078ec0ff */
[----:B------:R-:W-:Y:S01]  /*acc0*/  HFMA2.MMA R9, R12, R9, R14 ;  /* 0x000000090c097235 */ /* 0x000fe2000000000e */
[----:B------:R-:W-:Y:S01]  /*acd0*/  LOP3.LUT R39, R23, 0x300030, RZ, 0xc0, !PT ;  /* 0x0030003017277812 */ /* 0x000fe200078ec0ff */
[----:B------:R-:W0:Y:S01]  /*ace0*/  LDS.128 R12, [UR4+0x10] ;  /* 0x00001004ff0c7984 */ /* 0x000e220008000c00 */
[-C--:B------:R-:W-:Y:S01]  /*acf0*/  HFMA2 R38, R47, R34.reuse.H0_H0, -258, -258 ;  /* 0xdc08dc082f267431 */ /* 0x080fe20000040022 */
[----:B------:R-:W-:Y:S01]  /*ad00*/  LOP3.LUT R43, R43, 0x64006400, RZ, 0xfc, !PT ;  /* 0x640064002b2b7812 */ /* 0x000fe200078efcff */
[----:B------:R-:W-:Y:S01]  /*ad10*/  HFMA2 R34, R49, R34.H0_H0, -258, -258 ;  /* 0xdc08dc0831227431 */ /* 0x000fe20000040022 */
        /* <DEDUP_REMOVED lines=12> */
[C---:B------:R-:W-:Y:S01]  /*ade0*/  LOP3.LUT R51, R21.reuse, 0xc000c0, RZ, 0xc0, !PT ;  /* 0x00c000c015337812 */ /* 0x040fe200078ec0ff */
[-C--:B------:R-:W-:Y:S01]  /*adf0*/  HFMA2.MMA R8, R31, R10.reuse, R8 ;  /* 0x0000000a1f087235 */ /* 0x080fe20000000008 */
[----:B------:R-:W-:Y:S01]  /*ae00*/  LOP3.LUT R21, R21, 0x30003, RZ, 0xc0, !PT ;  /* 0x0003000315157812 */ /* 0x000fe200078ec0ff */
[----:B------:R-:W-:Y:S01]  /*ae10*/  HFMA2 R22, R49, R16.H0_H0, -18, -18 ;  /* 0xcc80cc8031167431 */ /* 0x000fe20000040010 */
[----:B------:R-:W-:Y:S01]  /*ae20*/  LOP3.LUT R25, R25, 0x64006400, RZ, 0xfc, !PT ;  /* 0x6400640019197812 */ /* 0x000fe200078efcff */
[----:B------:R-:W-:Y:S01]  /*ae30*/  HFMA2.MMA R44, R35, R10, R44 ;  /* 0x0000000a232c7235 */ /* 0x000fe2000000002c */
[----:B------:R-:W-:-:S02]  /*ae40*/  LOP3.LUT R30, R24, 0xc000c0, RZ, 0xc0, !PT ;  /* 0x00c000c0181e7812 */ /* 0x000fc400078ec0ff */
[----:B------:R-:W-:Y:S01]  /*ae50*/  LOP3.LUT R53, R28, 0x64006400, RZ, 0xfc, !PT ;  /* 0x640064001c357812 */ /* 0x000fe200078efcff */
[-C--:B------:R-:W-:Y:S01]  /*ae60*/  HFMA2 R28, R47, R16.reuse.H0_H0, -18, -18 ;  /* 0xcc80cc802f1c7431 */ /* 0x080fe20000040010 */
[C---:B------:R-:W-:Y:S02]  /*ae70*/  LOP3.LUT R46, R23.reuse, 0xc000c0, RZ, 0xc0, !PT ;  /* 0x00c000c0172e7812 */ /* 0x040fe400078ec0ff */
[----:B------:R-:W-:Y:S02]  /*ae80*/  LOP3.LUT R23, R23, 0x30003, RZ, 0xc0, !PT ;  /* 0x0003000317177812 */ /* 0x000fe400078ec0ff */
[----:B------:R-:W-:Y:S01]  /*ae90*/  LOP3.LUT R21, R21, 0x64006400, RZ, 0xfc, !PT ;  /* 0x6400640015157812 */ /* 0x000fe200078efcff */
[-C--:B------:R-:W-:Y:S01]  /*aea0*/  HFMA2.MMA R28, R28, R11.reuse, R8 ;  /* 0x0000000b1c1c7235 */ /* 0x080fe20000000008 */
[----:B------:R-:W-:Y:S01]  /*aeb0*/  LOP3.LUT R49, R30, 0x64006400, RZ, 0xfc, !PT ;  /* 0x640064001e317812 */ /* 0x000fe200078efcff */
[-C--:B------:R-:W-:Y:S01]  /*aec0*/  HFMA2 R30, R25, R16.reuse.H0_H0, -18, -18 ;  /* 0xcc80cc80191e7431 */ /* 0x080fe20000040010 */
[----:B------:R-:W-:Y:S01]  /*aed0*/  LOP3.LUT R23, R23, 0x64006400, RZ, 0xfc, !PT ;  /* 0x6400640017177812 */ /* 0x000fe200078efcff */
[----:B------:R-:W-:Y:S01]  /*aee0*/  HADD2 R21, R21, -1026, -1026 ;  /* 0xe402e40215157430 */ /* 0x000fe20000000000 */
[----:B------:R-:W-:Y:S01]  /*aef0*/  LOP3.LUT R33, R33, 0x64006400, RZ, 0xfc, !PT ;  /* 0x6400640021217812 */ /* 0x000fe200078efcff */
[-C--:B------:R-:W-:Y:S01]  /*af00*/  HFMA2 R50, R49, R16.reuse.H0_H0, -18, -18 ;  /* 0xcc80cc8031327431 */ /* 0x080fe20000040010 */
[----:B------:R-:W-:Y:S01]  /*af10*/  LOP3.LUT R37, R37, 0x64006400, RZ, 0xfc, !PT ;  /* 0x6400640025257812 */ /* 0x000fe200078efcff */
[----:B------:R-:W-:Y:S01]  /*af20*/  HFMA2.MMA R30, R30, R11, R44 ;  /* 0x0000000b1e1e7235 */ /* 0x000fe2000000002c */
[----:B------:R-:W-:Y:S01]  /*af30*/  HADD2 R23, R23, -1026, -1026 ;  /* 0xe402e40217177430 */ /* 0x000fe20000000000 */
[----:B------:R-:W-:Y:S01]  /*af40*/  LOP3.LUT R24, R24, 0x30003, RZ, 0xc0, !PT ;  /* 0x0003000318187812 */ /* 0x000fe200078ec0ff */
[-C--:B------:R-:W-:Y:S01]  /*af50*/  HFMA2 R33, R33, R16.reuse.H1_H1, -66, -66 ;  /* 0xd420d42021217431 */ /* 0x080fe20000060010 */
[-C--:B0-----:R-:W-:Y:S01]  /*af60*/  HFMA2.MMA R28, R21, R12.reuse, R28 ;  /* 0x0000000c151c7235 */ /* 0x081fe2000000001c */
[----:B------:R-:W-:Y:S01]  /*af70*/  HFMA2 R37, R37, R16.H1_H1, -66, -66 ;  /* 0xd420d42025257431 */ /* 0x000fe20000060010 */
[C---:B------:R-:W-:Y:S01]  /*af80*/  LOP3.LUT R47, R29.reuse, 0xc000c0, RZ, 0xc0, !PT ;  /* 0x00c000c01d2f7812 */ /* 0x040fe200078ec0ff */
[----:B------:R-:W-:Y:S01]  /*af90*/  HFMA2 R42, R33, R10, R42 ;  /* 0x0000000a212a7231 */ /* 0x000fe2000000002a */
[----:B------:R-:W-:Y:S01]  /*afa0*/  LOP3.LUT R25, R46, 0x64006400, RZ, 0xfc, !PT ;  /* 0x640064002e197812 */ /* 0x000fe200078efcff */
[----:B------:R-:W-:Y:S01]  /*afb0*/  HFMA2 R46, R53, R16.H0_H0, -18, -18 ;  /* 0xcc80cc80352e7431 */ /* 0x000fe20000040010 */
[----:B------:R-:W-:Y:S01]  /*afc0*/  LOP3.LUT R29, R29, 0x30003, RZ, 0xc0, !PT ;  /* 0x000300031d1d7812 */ /* 0x000fe200078ec0ff */
[----:B------:R-:W-:Y:S01]  /*afd0*/  HFMA2 R9, R37, R10, R9 ;  /* 0x0000000a25097231 */ /* 0x000fe20000000009 */
[----:B------:R-:W-:Y:S01]  /*afe0*/  LOP3.LUT R24, R24, 0x64006400, RZ, 0xfc, !PT ;  /* 0x6400640018187812 */ /* 0x000fe200078efcff */
[----:B------:R-:W-:Y:S01]  /*aff0*/  HFMA2.MMA R30, R23, R12, R30 ;  /* 0x0000000c171e7235 */ /* 0x000fe2000000001e */
[----:B------:R-:W-:Y:S01]  /*b000*/  LOP3.LUT R29, R29, 0x64006400, RZ, 0xfc, !PT ;  /* 0x640064001d1d7812 */ /* 0x000fe200078efcff */
[-C--:B------:R-:W-:Y:S01]  /*b010*/  HFMA2.MMA R28, R40, R13.reuse, R28 ;  /* 0x0000000d281c7235 */ /* 0x080fe2000000001c */
[----:B------:R-:W-:Y:S01]  /*b020*/  LOP3.LUT R51, R51, 0x64006400, RZ, 0xfc, !PT ;  /* 0x6400640033337812 */ /* 0x000fe200078efcff */
[-C--:B------:R-:W-:Y:S01]  /*b030*/  HFMA2 R22, R22, R11.reuse, R42 ;  /* 0x0000000b16167231 */ /* 0x080fe2000000002a */
[----:B------:R-:W-:Y:S01]  /*b040*/  LOP3.LUT R47, R47, 0x64006400, RZ, 0xfc, !PT ;  /* 0x640064002f2f7812 */ /* 0x000fe200078efcff */
[----:B------:R-:W-:Y:S01]  /*b050*/  HFMA2 R9, R46, R11, R9 ;  /* 0x0000000b2e097231 */ /* 0x000fe20000000009 */
[----:B------:R-:W-:Y:S01]  /*b060*/  HFMA2.MMA R30, R36, R13, R30 ;  /* 0x0000000d241e7235 */ /* 0x000fe2000000001e */
[----:B------:R-:W-:Y:S01]  /*b070*/  HADD2 R11, R24, -1026, -1026 ;  /* 0xe402e402180b7430 */ /* 0x000fe20000000000 */
[----:B------:R-:W-:Y:S01]  /*b080*/  HFMA2.MMA R24, R39, R14, R28 ;  /* 0x0000000e27187235 */ /* 0x000fe2000000001c */
[----:B------:R-:W-:-:S02]  /*b090*/  HADD2 R8, R29, -1026, -1026 ;  /* 0xe402e4021d087430 */ /* 0x000fc40000000000 */
[----:B------:R-:W-:Y:S01]  /*b0a0*/  HFMA2 R48, R51, R16.H0_H0, -18, -18 ;  /* 0xcc80cc8033307431 */ /* 0x000fe20000040010 */
[----:B------:R-:W-:Y:S01]  /*b0b0*/  HFMA2.MMA R30, R43, R14, R30 ;  /* 0x0000000e2b1e7235 */ /* 0x000fe2000000001e */
[----:B------:R-:W-:Y:S02]  /*b0c0*/  HFMA2 R22, R11, R12, R22 ;  /* 0x0000000c0b167231 */ /* 0x000fe40000000016 */
[----:B------:R-:W-:Y:S02]  /*b0d0*/  HFMA2 R52, R25, R16.H0_H0, -18, -18 ;  /* 0xcc80cc8019347431 */ /* 0x000fe40000040010 */
[----:B------:R-:W-:Y:S01]  /*b0e0*/  HFMA2 R9, R8, R12, R9 ;  /* 0x0000000c08097231 */ /* 0x000fe20000000009 */
[-C--:B------:R-:W-:Y:S01]  /*b0f0*/  HFMA2.MMA R24, R48, R15.reuse, R24 ;  /* 0x0000000f30187235 */ /* 0x080fe20000000018 */
[-C--:B------:R-:W-:Y:S02]  /*b100*/  HFMA2 R22, R38, R13.reuse, R22 ;  /* 0x0000000d26167231 */ /* 0x080fe40000000016 */
        /* <DEDUP_REMOVED lines=15> */
.L_x_3257:
[----:B-1----:R-:W-:Y:S01]  /*b200*/  LEA R26, P3, R19, R26, 0x2 ;  /* 0x0000001a131a7211 */ /* 0x002fe200078610ff */
[----:B------:R-:W-:Y:S01]  /*b210*/  UIADD3 UR4, UR4, 0x20, URZ ;  /* 0x0000002004047890 */ /* 0x000fe2000fffe03f */
[----:B-----5:R-:W-:Y:S02]  /*b220*/  @!P0 IMAD.IADD R3, R17, 0x1, R32 ;  /* 0x0000000111038824 */ /* 0x020fe400078e0220 */
[----:B------:R-:W-:Y:S02]  /*b230*/  IMAD.MOV.U32 R32, RZ, RZ, R18 ;  /* 0x000000ffff207224 */ /* 0x000fe400078e0012 */
[----:B------:R-:W-:Y:S01]  /*b240*/  IMAD.X R27, R27, 0x1, R20, P3 ;  /* 0x000000011b1b7824 */ /* 0x000fe200018e0614 */
[----:B------:R-:W-:Y:S05]  /*b250*/  @!P2 BRA P4, `(.L_x_3258) ;  /* 0xfffff5700000a947 */ /* 0x000fea000203ffff */
.L_x_3256:
[----:B------:R-:W-:Y:S05]  /*b260*/  @P1 EXIT ;  /* 0x000000000000194d */ /* 0x000fea0003800000 */
[----:B------:R-:W1:Y:S04]  /*b270*/  S2R R0, SR_CTAID.X ;  /* 0x0000000000007919 */ /* 0x000e680000002500 */
[----:B------:R-:W1:Y:S04]  /*b280*/  S2R R3, SR_TID.X ;  /* 0x0000000000037919 */ /* 0x000e680000002100 */
[----:B------:R-:W2:Y:S01]  /*b290*/  S2R R7, SR_CTAID.Y ;  /* 0x0000000000077919 */ /* 0x000ea20000002600 */
[----:B-1----:R-:W-:-:S02]  /*b2a0*/  IMAD R0, R0, 0x40, R3 ;  /* 0x0000004000007824 */ /* 0x002fc400078e0203 */
[----:B------:R-:W-:Y:S02]  /*b2b0*/  IMAD.MOV.U32 R3, RZ, RZ, 0x2 ;  /* 0x00000002ff037424 */ /* 0x000fe400078e00ff */
[----:B------:R-:W-:-:S04]  /*b2c0*/  IMAD.SHL.U32 R0, R0, 0x4, RZ ;  /* 0x0000000400007824 */ /* 0x000fc800078e00ff */
[----:B--2---:R-:W-:-:S04]  /*b2d0*/  IMAD R2, R7, c[0x0][0x18c], R0 ;  /* 0x0000630007027a24 */ /* 0x004fc800078e0200 */
[----:B------:R-:W-:-:S05]  /*b2e0*/  IMAD.WIDE R2, R3, R2, c[0x0][0x180] ;  /* 0x0000600003027625 */ /* 0x000fca00078e0202 */
[----:B------:R-:W2:Y:S01]  /*b2f0*/  ATOM.E.ADD.F16x2.RN.STRONG.GPU P0, RZ, [R2.64], R5 ;  /* 0x0000000502ff798a */ /* 0x000ea2000810e9c6 */
[----:B------:R-:W-:Y:S01]  /*b300*/  BSSY B0, `(.L_x_3259) ;  /* 0x000000e000007945 */ /* 0x000fe20003800000 */
[----:B--2---:R-:W-:Y:S05]  /*b310*/  @P0 BRA `(.L_x_3260) ;  /* 0x000000c000000947 */ /* 0x004fea0003800000 */
[----:B------:R-:W1:Y:S02]  /*b320*/  QSPC.E.S P0, RZ, [R2] ;  /* 0x0000000002ff73aa */ /* 0x000e640000000500 */
[----:B-1----:R-:W-:Y:S05]  /*b330*/  @!P0 BRA `(.L_x_3261) ;  /* 0x0000007000008947 */ /* 0x002fea0003800000 */
[----:B------:R-:W-:-:S05]  /*b340*/  LOP3.LUT R0, R2, 0xffffff, RZ, 0xc0, !PT ;  /* 0x00ffffff02007812 */ /* 0x000fca00078ec0ff */
.L_x_3262:
[----:B------:R-:W1:Y:S02]  /*b350*/  LDS R6, [R0] ;  /* 0x0000000000067984 */ /* 0x000e640000000800 */
[----:B-1----:R-:W-:-:S06]  /*b360*/  HADD2 R7, R6, R5 ;  /* 0x0000000506077230 */ /* 0x002fcc0000000000 */
[----:B------:R-:W1:Y:S02]  /*b370*/  ATOMS.CAST.SPIN R7, [R0], R6, R7 ;  /* 0x000000060007738d */ /* 0x000e640001800007 */
[----:B-1----:R-:W-:-:S13]  /*b380*/  ISETP.EQ.U32.AND P0, PT, R7, 0x1, PT ;  /* 0x000000010700780c */ /* 0x002fda0003f02070 */
[----:B------:R-:W-:Y:S05]  /*b390*/  @!P0 BRA `(.L_x_3262) ;  /* 0xffffffb000008947 */ /* 0x000fea000383ffff */
[----:B------:R-:W-:Y:S05]  /*b3a0*/  BRA `(.L_x_3260) ;  /* 0x0000003000007947 */ /* 0x000fea0003800000 */
.L_x_3261:
[----:B------:R-:W2:Y:S02]  /*b3b0*/  LD.E R0, [R2.64] ;  /* 0x0000000602007980 */ /* 0x000ea4000c101900 */
[----:B--2---:R-:W-:-:S05]  /*b3c0*/  IMAD.IADD R5, R5, 0x1, R0 ;  /* 0x0000000105057824 */ /* 0x004fca00078e0200 */
[----:B------:R1:W-:Y:S02]  /*b3d0*/  ST.E [R2.64], R5 ;  /* 0x0000000502007985 */ /* 0x0003e4000c101906 */
.L_x_3260:
[----:B------:R-:W-:Y:S05]  /*b3e0*/  BSYNC B0 ;  /* 0x0000000000007941 */ /* 0x000fea0003800000 */
.L_x_3259:
[----:B------:R-:W2:Y:S02]  /*b3f0*/  ATOM.E.ADD.F16x2.RN.STRONG.GPU P0, RZ, [R2.64+0x4], R4 ;  /* 0x0000040402ff798a */ /* 0x000ea4000810e9c6 */
[----:B--2---:R-:W-:Y:S05]  /*b400*/  @P0 EXIT ;  /* 0x000000000000094d */ /* 0x004fea0003800000 */
[----:B------:R-:W2:Y:S02]  /*b410*/  QSPC.E.S P0, RZ, [R2+0x4] ;  /* 0x0000040002ff73aa */ /* 0x000ea40000000500 */
[----:B--2---:R-:W-:Y:S05]  /*b420*/  @!P0 BRA `(.L_x_3263) ;  /* 0x0000009000008947 */ /* 0x004fea0003800000 */
[----:B-1----:R-:W-:Y:S01]  /*b430*/  IADD3 R2, R2, 0x4, RZ ;  /* 0x0000000402027810 */ /* 0x002fe20007ffe0ff */
[----:B------:R-:W-:-:S03]  /*b440*/  IMAD.MOV.U32 R3, RZ, RZ, R4 ;  /* 0x000000ffff037224 */ /* 0x000fc600078e0004 */
[----:B------:R-:W-:-:S05]  /*b450*/  LOP3.LUT R2, R2, 0xffffff, RZ, 0xc0, !PT ;  /* 0x00ffffff02027812 */ /* 0x000fca00078ec0ff */
.L_x_3264:
[----:B------:R-:W1:Y:S02]  /*b460*/  LDS R4, [R2] ;  /* 0x0000000002047984 */ /* 0x000e640000000800 */
[----:B-1----:R-:W-:-:S10]  /*b470*/  HFMA2.MMA R5, R4, 1, 1, R3 ;  /* 0x3c003c0004057835 */ /* 0x002fd40000000003 */
[----:B------:R-:W1:Y:S02]  /*b480*/  ATOMS.CAST.SPIN R5, [R2], R4, R5 ;  /* 0x000000040205738d */ /* 0x000e640001800005 */
[----:B-1----:R-:W-:-:S13]  /*b490*/  ISETP.EQ.U32.AND P0, PT, R5, 0x1, PT ;  /* 0x000000010500780c */ /* 0x002fda0003f02070 */
[----:B------:R-:W-:Y:S05]  /*b4a0*/  @!P0 BRA `(.L_x_3264) ;  /* 0xffffffb000008947 */ /* 0x000fea000383ffff */
[----:B------:R-:W-:Y:S05]  /*b4b0*/  EXIT ;  /* 0x000000000000794d */ /* 0x000fea0003800000 */
.L_x_3263:
[----:B------:R-:W2:Y:S02]  /*b4c0*/  LD.E R0, [R2.64+0x4] ;  /* 0x0000040602007980 */ /* 0x000ea4000c101900 */
[----:B-12---:R-:W-:-:S05]  /*b4d0*/  IMAD.IADD R5, R4, 0x1, R0 ;  /* 0x0000000104057824 */ /* 0x006fca00078e0200 */
[----:B------:R-:W-:Y:S01]  /*b4e0*/  ST.E [R2.64+0x4], R5 ;  /* 0x0000040502007985 */ /* 0x000fe2000c101906 */
[----:B------:R-:W-:Y:S05]  /*b4f0*/  EXIT ;  /* 0x000000000000794d */ /* 0x000fea0003800000 */
.L_x_3265:
        /* <DEDUP_REMOVED lines=16> */
.L_x_3781:


//--------------------- .text._Z23gemm_half_q_half_kernelILi1ELi160ELb0ELb0ELi64EEvPK6__halfPKjS4_S2_PS0_iiiiPKtS7_iiiiiibS2_i --------------------------
	.section	.text._Z23gemm_half_q_half_kernelILi1ELi160ELb0ELb0ELi64EEvPK6__halfPKjS4_S2_PS0_iiiiPKtS7_iiiiiibS2_i,"ax",@progbits
	.sectioninfo	@"SHI_REGISTERS=40"
	.align	128
        .global         _Z23gemm_half_q_half_kernelILi1ELi160ELb0ELb0ELi64EEvPK6__halfPKjS4_S2_PS0_iiiiPKtS7_iiiiiibS2_i
        .type           _Z23gemm_half_q_half_kernelILi1ELi160ELb0ELb0ELi64EEvPK6__halfPKjS4_S2_PS0_iiiiPKtS7_iiiiiibS2_i,@function
        .size           _Z23gemm_half_q_half_kernelILi1ELi160ELb0ELb0ELi64EEvPK6__halfPKjS4_S2_PS0_iiiiPKtS7_iiiiiibS2_i,(.L_x_3782 - _Z23gemm_half_q_half_kernelILi1ELi160ELb0ELb0ELi64EEvPK6__halfPKjS4_S2_PS0_iiiiPKtS7_iiiiiibS2_i)
        .other          _Z23gemm_half_q_half_kernelILi1ELi160ELb0ELb0ELi64EEvPK6__halfPKjS4_S2_PS0_iiiiPKtS7_iiiiiibS2_i,@"STO_CUDA_ENTRY STV_DEFAULT"
_Z23gemm_half_q_half_kernelILi1ELi160ELb0ELb0ELi64EEvPK6__halfPKjS4_S2_PS0_iiiiPKtS7_iiiiiibS2_i:
.text._Z23gemm_half_q_half_kernelILi1ELi160ELb0ELb0ELi64EEvPK6__halfPKjS4_S2_PS0_iiiiPKtS7_iiiiiibS2_i:
        /* <DEDUP_REMOVED lines=39> */
.L_x_3267:
[----:B------:R-:W-:Y:S05]  /*0270*/  BSYNC B0 ;  /* 0x0000000000007941 */ /* 0x000fea0003800000 */
.L_x_3266:
        /* <DEDUP_REMOVED lines=22> */
.L_x_3269:
[----:B-----5:R-:W-:Y:S02]  /*03e0*/  IMAD.IADD R15, R2, 0x1, R3 ;  /* 0x00000001020f7824 */ /* 0x020fe400078e0203 */
[----:B-1----:R-:W-:Y:S02]  /*03f0*/  IMAD.MOV.U32 R13, RZ, RZ, 0x4 ;  /* 0x00000004ff0d7424 */ /* 0x002fe400078e00ff */
[----:B------:R-:W-:-:S05]  /*0400*/  IMAD R10, R15, c[0x0][0x18c], RZ ;  /* 0x000063000f0a7a24 */ /* 0x000fca00078e02ff */
[----:B------:R-:W-:-:S04]  /*0410*/  SHF.R.S32.HI R11, RZ, 0x1f, R10 ;  /* 0x0000001fff0b7819 */ /* 0x000fc8000001140a */
[----:B------:R-:W-:-:S04]  /*0420*/  LEA.HI R10, R11, R10, RZ, 0x3 ;  /* 0x0000000a0b0a7211 */ /* 0x000fc800078f18ff */
[----:B------:R-:W-:-:S05]  /*0430*/  LEA.HI.SX32 R10, R10, R9, 0x1d ;  /* 0x000000090a0a7211 */ /* 0x000fca00078feaff */
[----:B------:R-:W-:-:S06]  /*0440*/  IMAD.WIDE R12, R10, R13, c[0x0][0x170] ;  /* 0x00005c000a0c7625 */ /* 0x000fcc00078e020d */
[----:B------:R-:W2:Y:S01]  /*0450*/  LDG.E.CONSTANT R12, [R12.64] ;  /* 0x000000060c0c7981 */ /* 0x000ea2000c1e9900 */
[----:B------:R-:W-:Y:S01]  /*0460*/  IMAD.WIDE R14, R15, R0, c[0x0][0x178] ;  /* 0x00005e000f0e7625 */ /* 0x000fe200078e0200 */
[----:B------:R-:W-:-:S04]  /*0470*/  LEA R17, R8, 0x1, 0x1 ;  /* 0x0000000108117811 */ /* 0x000fc800078e08ff */
[----:B------:R1:W3:Y:S01]  /*0480*/  LDG.E.U16.CONSTANT R10, [R14.64] ;  /* 0x000000060e0a7981 */ /* 0x0002e2000c1e9500 */
[----:B------:R-:W-:-:S05]  /*0490*/  IMAD.WIDE R16, R17, R0, c[0x0][0x198] ;  /* 0x0000660011107625 */ /* 0x000fca00078e0200 */
        /* <DEDUP_REMOVED lines=31> */
.L_x_3268:
        /* <DEDUP_REMOVED lines=12> */
[----:B-1----:R-:W-:-:S02]  /*0750*/  LEA.HI R12, R3, R2, RZ, 0x5 ;  /* 0x00000002030c7211 */ /* 0x002fc400078f28ff */
[----:B------:R-:W-:Y:S02]  /*0760*/  @P2 IMNMX R2, R28, c[0x0][0x1b0], PT ;  /* 0x00006c001c022a17 */ /* 0x000fe40003800200 */
[----:B------:R-:W-:Y:S02]  /*0770*/  @P0 IADD3 R0, R0, -c[0x0][0x1a8], RZ ;  /* 0x80006a0000000a10 */ /* 0x000fe40007ffe0ff */
[----:B------:R-:W-:Y:S02]  /*0780*/  @P3 IMNMX R5, R28, c[0x0][0x1b4], PT ;  /* 0x00006d001c053a17 */ /* 0x000fe40003800200 */
[----:B------:R-:W-:Y:S02]  /*0790*/  @P2 IADD3 R2, R2, -c[0x0][0x1ac], RZ ;  /* 0x80006b0002022a10 */ /* 0x000fe40007ffe0ff */
[----:B------:R-:W-:Y:S02]  /*07a0*/  @P0 SHF.R.S32.HI R3, RZ, 0x1f, R0 ;  /* 0x0000001fff030819 */ /* 0x000fe40000011400 */
[----:B0-----:R-:W-:-:S02]  /*07b0*/  @P4 IMNMX R7, R28, c[0x0][0x1b8], PT ;  /* 0x00006e001c074a17 */ /* 0x001fc40003800200 */
        /* <DEDUP_REMOVED lines=28> */
[----:B------:R-:W-:-:S02]  /*0980*/  IMAD.MOV.U32 R6, RZ, RZ, RZ ;  /* 0x000000ffff067224 */ /* 0x000fc400078e00ff */
[----:B------:R-:W-:Y:S01]  /*0990*/  @P4 IMAD R3, R11, 0x3, RZ ;  /* 0x000000030b034824 */ /* 0x000fe200078e02ff */
[----:B------:R-:W-:Y:S01]  /*09a0*/  IADD3 R0, R7, R2, R0 ;  /* 0x0000000207007210 */ /* 0x000fe20007ffe000 */
[----:B------:R-:W-:Y:S01]  /*09b0*/  @P5 IMAD.SHL.U32 R6, R13, 0x2, RZ ;  /* 0x000000020d065824 */ /* 0x000fe200078e00ff */
[----:B------:R-:W-:-:S04]  /*09c0*/  PRMT R2, RZ, 0x5410, RZ ;  /* 0x00005410ff027816 */ /* 0x000fc800000000ff */
        /* <DEDUP_REMOVED lines=24> */
.L_x_3275:
        /* <DEDUP_REMOVED lines=13> */
[----:B01----:R-:W-:Y:S05]  /*0c20*/  @P1 BRA `(.L_x_3271) ;  /* 0x00000c4000001947 */ /* 0x003fea0003800000 */
[----:B------:R-:W2:Y:S04]  /*0c30*/  LDG.E.128.CONSTANT R4, [R14.64] ;  /* 0x000000060e047981 */ /* 0x000ea8000c1e9d00 */
[----:B------:R-:W3:Y:S04]  /*0c40*/  LDG.E.128.CONSTANT R8, [R18.64] ;  /* 0x0000000612087981 */ /* 0x000ee8000c1e9d00 */
[----:B------:R-:W0:Y:S01]  /*0c50*/  LDS.64 R12, [UR4] ;  /* 0x00000004ff0c7984 */ /* 0x000e220008000a00 */
[----:B--2---:R-:W-:-:S02]  /*0c60*/  LOP3.LUT R17, R5, 0xff, RZ, 0xc0, !PT ;  /* 0x000000ff05117812 */ /* 0x004fc400078ec0ff */
[----:B------:R-:W-:Y:S02]  /*0c70*/  LOP3.LUT R16, R4, 0xff, RZ, 0xc0, !PT ;  /* 0x000000ff04107812 */ /* 0x000fe400078ec0ff */
[----:B------:R-:W-:Y:S02]  /*0c80*/  IADD3 R22, R17, -0x80, RZ ;  /* 0xffffff8011167810 */ /* 0x000fe40007ffe0ff */
[----:B------:R-:W-:Y:S02]  /*0c90*/  LOP3.LUT R17, R6, 0xff, RZ, 0xc0, !PT ;  /* 0x000000ff06117812 */ /* 0x000fe400078ec0ff */
[----:B------:R-:W-:Y:S02]  /*0ca0*/  IADD3 R16, R16, -0x80, RZ ;  /* 0xffffff8010107810 */ /* 0x000fe40007ffe0ff */
[----:B------:R-:W-:Y:S01]  /*0cb0*/  IADD3 R20, R17, -0x80, RZ ;  /* 0xffffff8011147810 */ /* 0x000fe20007ffe0ff */
[----:B------:R-:W1:Y:S01]  /*0cc0*/  I2F.F16 R22, R22 ;  /* 0x0000001600167306 */ /* 0x000e620000200c00 */
[----:B------:R-:W-:-:S02]  /*0cd0*/  LOP3.LUT R17, R7, 0xff, RZ, 0xc0, !PT ;  /* 0x000000ff07117812 */ /* 0x000fc400078ec0ff */
[----:B------:R-:W-:Y:S02]  /*0ce0*/  SHF.R.U32.HI R21, RZ, 0x8, R5 ;  /* 0x00000008ff157819 */ /* 0x000fe40000011605 */
[----:B------:R-:W-:Y:S02]  /*0cf0*/  IADD3 R32, R17, -0x80, RZ ;  /* 0xffffff8011207810 */ /* 0x000fe40007ffe0ff */
[----:B------:R-:W-:Y:S01]  /*0d00*/  SHF.R.U32.HI R17, RZ, 0x8, R4 ;  /* 0x00000008ff117819 */ /* 0x000fe20000011604 */
[----:B------:R-:W2:Y:S01]  /*0d10*/  I2F.F16 R34, R16 ;  /* 0x0000001000227306 */ /* 0x000ea20000200c00 */
[----:B------:R-:W-:Y:S02]  /*0d20*/  LEA.HI R29, R4, 0xffffff80, RZ, 0x8 ;  /* 0xffffff80041d7811 */ /* 0x000fe400078f40ff */
[----:B------:R-:W-:Y:S02]  /*0d30*/  LOP3.LUT R17, R17, 0xff, RZ, 0xc0, !PT ;  /* 0x000000ff11117812 */ /* 0x000fe400078ec0ff */
[----:B------:R-:W-:-:S02]  /*0d40*/  LOP3.LUT R21, R21, 0xff, RZ, 0xc0, !PT ;  /* 0x000000ff15157812 */ /* 0x000fc400078ec0ff */
[----:B------:R-:W-:Y:S01]  /*0d50*/  IADD3 R23, R17, -0x80, RZ ;  /* 0xffffff8011177810 */ /* 0x000fe20007ffe0ff */
[----:B------:R-:W4:Y:S01]  /*0d60*/  I2F.F16 R20, R20 ;  /* 0x0000001400147306 */ /* 0x000f220000200c00 */
[----:B0-----:R-:W-:Y:S01]  /*0d70*/  HADD2.F32 R17, -RZ, R12.H0_H0 ;  /* 0x2000000cff117230 */ /* 0x001fe20000004100 */
[----:B------:R-:W-:Y:S01]  /*0d80*/  SHF.R.U32.HI R31, RZ, 0x8, R7 ;  /* 0x00000008ff1f7819 */ /* 0x000fe20000011607 */
[----:B-1----:R-:W-:Y:S01]  /*0d90*/  HADD2.F32 R22, -RZ, R22.H0_H0 ;  /* 0x20000016ff167230 */ /* 0x002fe20000004100 */
[----:B------:R-:W-:Y:S02]  /*0da0*/  SHF.R.U32.HI R30, RZ, 0x8, R6 ;  /* 0x00000008ff1e7819 */ /* 0x000fe40000011606 */
[----:B------:R-:W-:Y:S02]  /*0db0*/  IADD3 R21, R21, -0x80, RZ ;  /* 0xffffff8015157810 */ /* 0x000fe40007ffe0ff */
[----:B------:R-:W0:Y:S01]  /*0dc0*/  I2F.F16 R32, R32 ;  /* 0x0000002000207306 */ /* 0x000e220000200c00 */
[----:B--2---:R-:W-:Y:S01]  /*0dd0*/  HADD2.F32 R34, -RZ, R34.H0_H0 ;  /* 0x20000022ff227230 */ /* 0x004fe20000004100 */
[----:B------:R-:W-:Y:S01]  /*0de0*/  FFMA.FTZ R22, R17, R22, RZ ;  /* 0x0000001611167223 */ /* 0x000fe200000100ff */
[----:B------:R-:W-:-:S02]  /*0df0*/  LOP3.LUT R30, R30, 0xff, RZ, 0xc0, !PT ;  /* 0x000000ff1e1e7812 */ /* 0x000fc400078ec0ff */
[----:B------:R-:W-:Y:S02]  /*0e00*/  SHF.R.U32.HI R4, RZ, 0x10, R4 ;  /* 0x00000010ff047819 */ /* 0x000fe40000011604 */
[----:B------:R-:W-:Y:S01]  /*0e10*/  IADD3 R30, R30, -0x80, RZ ;  /* 0xffffff801e1e7810 */ /* 0x000fe20007ffe0ff */
[----:B------:R-:W1:Y:S01]  /*0e20*/  I2F.F16 R23, R23 ;  /* 0x0000001700177306 */ /* 0x000e620000200c00 */
[----:B----4-:R-:W-:Y:S01]  /*0e30*/  HADD2.F32 R20, -RZ, R20.H0_H0 ;  /* 0x20000014ff147230 */ /* 0x010fe20000004100 */
[----:B------:R-:W-:Y:S02]  /*0e40*/  LOP3.LUT R4, R4, 0xff, RZ, 0xc0, !PT ;  /* 0x000000ff04047812 */ /* 0x000fe400078ec0ff */
[----:B---3--:R-:W-:Y:S02]  /*0e50*/  LEA.HI R33, R8, 0xffffff80, RZ, 0x8 ;  /* 0xffffff8008217811 */ /* 0x008fe400078f40ff */
[----:B------:R-:W-:Y:S01]  /*0e60*/  FFMA.FTZ R20, R17, R20, RZ ;  /* 0x0000001411147223 */ /* 0x000fe200000100ff */
[----:B------:R-:W-:Y:S01]  /*0e70*/  IADD3 R4, R4, -0x80, RZ ;  /* 0xffffff8004047810 */ /* 0x000fe20007ffe0ff */
[----:B0-----:R-:W-:Y:S01]  /*0e80*/  HADD2.F32 R32, -RZ, R32.H0_H0 ;  /* 0x20000020ff207230 */ /* 0x001fe20000004100 */
[----:B------:R0:W2:Y:S08]  /*0e90*/  I2F.F16 R16, R29 ;  /* 0x0000001d00107306 */ /* 0x0000b00000200c00 */
[----:B------:R-:W3:Y:S01]  /*0ea0*/  I2F.F16 R21, R21 ;  /* 0x0000001500157306 */ /* 0x000ee20000200c00 */
[----:B0-----:R-:W-:-:S02]  /*0eb0*/  FFMA.FTZ R29, R34, R17, RZ ;  /* 0x00000011221d7223 */ /* 0x001fc400000100ff */
[----:B------:R-:W-:Y:S01]  /*0ec0*/  FFMA.FTZ R17, R17, R32, RZ ;  /* 0x0000002011117223 */ /* 0x000fe200000100ff */
[----:B------:R-:W-:Y:S01]  /*0ed0*/  LOP3.LUT R32, R31, 0xff, RZ, 0xc0, !PT ;  /* 0x000000ff1f207812 */ /* 0x000fe200078ec0ff */
[----:B------:R-:W-:Y:S02]  /*0ee0*/  HADD2.F32 R31, -RZ, R12.H1_H1 ;  /* 0x3000000cff1f7230 */ /* 0x000fe40000004100 */
[----:B-1----:R-:W-:Y:S01]  /*0ef0*/  HADD2.F32 R12, -RZ, R23.H0_H0 ;  /* 0x20000017ff0c7230 */ /* 0x002fe20000004100 */
[----:B------:R-:W-:Y:S01]  /*0f00*/  SHF.R.U32.HI R23, RZ, 0x10, R5 ;  /* 0x00000010ff177819 */ /* 0x000fe20000011605 */
[----:B------:R-:W0:Y:S01]  /*0f10*/  I2F.F16 R30, R30 ;  /* 0x0000001e001e7306 */ /* 0x000e220000200c00 */
[----:B------:R-:W-:Y:S01]  /*0f20*/  IADD3 R32, R32, -0x80, RZ ;  /* 0xffffff8020207810 */ /* 0x000fe20007ffe0ff */
[----:B--2---:R-:W-:Y:S01]  /*0f30*/  HADD2.F32 R16, -RZ, R16.H0_H0 ;  /* 0x20000010ff107230 */ /* 0x004fe20000004100 */
[----:B------:R-:W-:Y:S01]  /*0f40*/  LOP3.LUT R23, R23, 0xff, RZ, 0xc0, !PT ;  /* 0x000000ff17177812 */ /* 0x000fe200078ec0ff */
[----:B------:R-:W-:Y:S01]  /*0f50*/  FFMA.FTZ R12, R12, R31, R29 ;  /* 0x0000001f0c0c7223 */ /* 0x000fe2000001001d */
[----:B------:R-:W-:-:S02]  /*0f60*/  LEA.HI R29, R6, 0xffffff80, RZ, 0x8 ;  /* 0xffffff80061d7811 */ /* 0x000fc400078f40ff */
[----:B------:R-:W-:Y:S01]  /*0f70*/  IADD3 R23, R23, -0x80, RZ ;  /* 0xffffff8017177810 */ /* 0x000fe20007ffe0ff */
[----:B------:R-:W1:Y:S01]  /*0f80*/  I2F.F16 R32, R32 ;  /* 0x0000002000207306 */ /* 0x000e620000200c00 */
[----:B---3--:R-:W-:Y:S01]  /*0f90*/  HADD2.F32 R21, -RZ, R21.H0_H0 ;  /* 0x20000015ff157230 */ /* 0x008fe20000004100 */
[----:B------:R-:W-:-:S04]  /*0fa0*/  SHF.R.U32.HI R6, RZ, 0x10, R6 ;  /* 0x00000010ff067819 */ /* 0x000fc80000011606 */
[----:B------:R-:W-:Y:S01]  /*0fb0*/  FFMA.FTZ R22, R31, R21, R22 ;  /* 0x000000151f167223 */ /* 0x000fe20000010016 */
[----:B------:R-:W-:Y:S01]  /*0fc0*/  LOP3.LUT R6, R6, 0xff, RZ, 0xc0, !PT ;  /* 0x000000ff06067812 */ /* 0x000fe200078ec0ff */
[----:B------:R-:W2:Y:S01]  /*0fd0*/  I2F.F16 R23, R23 ;  /* 0x0000001700177306 */ /* 0x000ea20000200c00 */
[----:B0-----:R-:W-:Y:S01]  /*0fe0*/  HADD2.F32 R21, -RZ, R30.H0_H0 ;  /* 0x2000001eff157230 */ /* 0x001fe20000004100 */
[----:B------:R-:W-:Y:S02]  /*0ff0*/  LEA.HI R30, R5, 0xffffff80, RZ, 0x8 ;  /* 0xffffff80051e7811 */ /* 0x000fe400078f40ff */
[----:B------:R-:W-:Y:S02]  /*1000*/  IADD3 R34, R6, -0x80, RZ ;  /* 0xffffff8006227810 */ /* 0x000fe40007ffe0ff */
[----:B------:R-:W-:Y:S01]  /*1010*/  FFMA.FTZ R20, R31, R21, R20 ;  /* 0x000000151f147223 */ /* 0x000fe20000010014 */
[----:B------:R-:W-:Y:S01]  /*1020*/  HADD2.F32 R21, -RZ, R13.H0_H0 ;  /* 0x2000000dff157230 */ /* 0x000fe20000004100 */
[----:B------:R-:W0:Y:S01]  /*1030*/  I2F.F16 R4, R4 ;  /* 0x0000000400047306 */ /* 0x000e220000200c00 */
[----:B-1----:R-:W-:-:S02]  /*1040*/  HADD2.F32 R32, -RZ, R32.H0_H0 ;  /* 0x20000020ff207230 */ /* 0x002fc40000004100 */
[----:B------:R-:W-:-:S03]  /*1050*/  HADD2.F32 R13, -RZ, R13.H1_H1 ;  /* 0x3000000dff0d7230 */ /* 0x000fc60000004100 */
[----:B------:R-:W-:Y:S01]  /*1060*/  FFMA.FTZ R17, R31, R32, R17 ;  /* 0x000000201f117223 */ /* 0x000fe20000010011 */
[----:B--2---:R-:W-:Y:S01]  /*1070*/  HADD2.F32 R23, -RZ, R23.H0_H0 ;  /* 0x20000017ff177230 */ /* 0x004fe20000004100 */
[----:B------:R-:W1:Y:S04]  /*1080*/  I2F.F16 R30, R30 ;  /* 0x0000001e001e7306 */ /* 0x000e680000200c00 */
[----:B------:R-:W-:Y:S01]  /*1090*/  FFMA.FTZ R22, R21, R23, R22 ;  /* 0x0000001715167223 */ /* 0x000fe20000010016 */
[----:B------:R-:W-:Y:S01]  /*10a0*/  LOP3.LUT R23, R8, 0xff, RZ, 0xc0, !PT ;  /* 0x000000ff08177812 */ /* 0x000fe200078ec0ff */
[----:B0-----:R-:W-:Y:S02]  /*10b0*/  HADD2.F32 R32, -RZ, R4.H0_H0 ;  /* 0x20000004ff207230 */ /* 0x001fe40000004100 */
[----:B------:R-:W0:Y:S01]  /*10c0*/  I2F.F16 R29, R29 ;  /* 0x0000001d001d7306 */ /* 0x000e220000200c00 */
[----:B------:R-:W2:Y:S01]  /*10d0*/  LDS.64 R4, [UR4+0x8] ;  /* 0x00000804ff047984 */ /* 0x000ea20008000a00 */
[----:B------:R-:W-:Y:S01]  /*10e0*/  IADD3 R23, R23, -0x80, RZ ;  /* 0xffffff8017177810 */ /* 0x000fe20007ffe0ff */
[----:B------:R-:W-:Y:S01]  /*10f0*/  FFMA.FTZ R32, R32, R21, R12 ;  /* 0x0000001520207223 */ /* 0x000fe2000001000c */
[----:B------:R-:W-:-:S02]  /*1100*/  LEA.HI R12, R7, 0xffffff80, RZ, 0x8 ;  /* 0xffffff80070c7811 */ /* 0x000fc400078f40ff */
[----:B------:R-:W-:Y:S02]  /*1110*/  SHF.R.U32.HI R7, RZ, 0x10, R7 ;  /* 0x00000010ff077819 */ /* 0x000fe40000011607 */
[----:B------:R-:W3:Y:S01]  /*1120*/  I2F.F16 R31, R23 ;  /* 0x00000017001f7306 */ /* 0x000ee20000200c00 */
[----:B------:R-:W-:Y:S01]  /*1130*/  FFMA.FTZ R32, R16, R13, R32 ;  /* 0x0000000d10207223 */ /* 0x000fe20000010020 */
[----:B------:R-:W-:Y:S01]  /*1140*/  LOP3.LUT R16, R9, 0xff, RZ, 0xc0, !PT ;  /* 0x000000ff09107812 */ /* 0x000fe200078ec0ff */
[----:B-1----:R-:W-:Y:S01]  /*1150*/  HADD2.F32 R30, -RZ, R30.H0_H0 ;  /* 0x2000001eff1e7230 */ /* 0x002fe20000004100 */
[----:B------:R-:W-:Y:S02]  /*1160*/  LOP3.LUT R6, R7, 0xff, RZ, 0xc0, !PT ;  /* 0x000000ff07067812 */ /* 0x000fe400078ec0ff */
[----:B------:R-:W-:Y:S02]  /*1170*/  IADD3 R16, R16, -0x80, RZ ;  /* 0xffffff8010107810 */ /* 0x000fe40007ffe0ff */
[----:B------:R-:W-:Y:S01]  /*1180*/  FFMA.FTZ R30, R13, R30, R22 ;  /* 0x0000001e0d1e7223 */ /* 0x000fe20000010016 */
[----:B------:R-:W1:Y:S01]  /*1190*/  I2F.F16 R23, R34 ;  /* 0x0000002200177306 */ /* 0x000e620000200c00 */
[----:B0-----:R-:W-:-:S02]  /*11a0*/  HADD2.F32 R29, -RZ, R29.H0_H0 ;  /* 0x2000001dff1d7230 */ /* 0x001fc40000004100 */
[----:B---3--:R-:W-:-:S05]  /*11b0*/  HADD2.F32 R22, -RZ, R31.H0_H0 ;  /* 0x2000001fff167230 */ /* 0x008fca0000004100 */
[----:B------:R-:W0:Y:S01]  /*11c0*/  I2F.F16 R16, R16 ;  /* 0x0000001000107306 */ /* 0x000e220000200c00 */
[----:B------:R-:W-:Y:S02]  /*11d0*/  IADD3 R31, R6, -0x80, RZ ;  /* 0xffffff80061f7810 */ /* 0x000fe40007ffe0ff */
[--C-:B------:R-:W-:Y:S02]  /*11e0*/  SHF.R.U32.HI R6, RZ, 0x8, R8.reuse ;  /* 0x00000008ff067819 */ /* 0x100fe40000011608 */
[----:B------:R-:W-:-:S03]  /*11f0*/  SHF.R.U32.HI R8, RZ, 0x10, R8 ;  /* 0x00000010ff087819 */ /* 0x000fc60000011608 */
[----:B------:R-:W3:Y:S01]  /*1200*/  I2F.F16 R31, R31 ;  /* 0x0000001f001f7306 */ /* 0x000ee20000200c00 */
[----:B-1----:R-:W-:Y:S02]  /*1210*/  HADD2.F32 R35, -RZ, R23.H0_H0 ;  /* 0x20000017ff237230 */ /* 0x002fe40000004100 */
[----:B--2---:R-:W-:-:S05]  /*1220*/  HADD2.F32 R7, -RZ, R4.H0_H0 ;  /* 0x20000004ff077230 */ /* 0x004fca0000004100 */
[----:B------:R-:W1:Y:S01]  /*1230*/  I2F.F16 R12, R12 ;  /* 0x0000000c000c7306 */ /* 0x000e620000200c00 */
[----:B0-----:R-:W-:Y:S01]  /*1240*/  HADD2.F32 R16, -RZ, R16.H0_H0 ;  /* 0x20000010ff107230 */ /* 0x001fe20000004100 */
[----:B------:R-:W-:Y:S01]  /*1250*/  FFMA.FTZ R22, R22, R7, R32 ;  /* 0x0000000716167223 */ /* 0x000fe20000010020 */
[----:B------:R-:W-:-:S03]  /*1260*/  LOP3.LUT R32, R6, 0xff, RZ, 0xc0, !PT ;  /* 0x000000ff06207812 */ /* 0x000fc600078ec0ff */
[----:B------:R-:W-:Y:S01]  /*1270*/  FFMA.FTZ R16, R7, R16, R30 ;  /* 0x0000001007107223 */ /* 0x000fe2000001001e */
[----:B---3--:R-:W-:Y:S01]  /*1280*/  HADD2.F32 R30, -RZ, R31.H0_H0 ;  /* 0x2000001fff1e7230 */ /* 0x008fe20000004100 */
[----:B------:R-:W-:Y:S01]  /*1290*/  SHF.R.U32.HI R31, RZ, 0x10, R9 ;  /* 0x00000010ff1f7819 */ /* 0x000fe20000011609 */
[----:B------:R0:W2:Y:S01]  /*12a0*/  I2F.F16 R6, R33 ;  /* 0x0000002100067306 */ /* 0x0000a20000200c00 */
[----:B------:R-:W-:Y:S01]  /*12b0*/  IADD3 R23, R32, -0x80, RZ ;  /* 0xffffff8020177810 */ /* 0x000fe20007ffe0ff */
[----:B------:R-:W-:Y:S01]  /*12c0*/  FFMA.FTZ R32, R21, R35, R20 ;  /* 0x0000002315207223 */ /* 0x000fe20000010014 */
[----:B------:R-:W-:Y:S01]  /*12d0*/  LEA.HI R20, R9, 0xffffff80, RZ, 0x8 ;  /* 0xffffff8009147811 */ /* 0x000fe200078f40ff */
[----:B------:R-:W-:Y:S01]  /*12e0*/  FFMA.FTZ R30, R21, R30, R17 ;  /* 0x0000001e151e7223 */ /* 0x000fe20000010011 */
[----:B------:R-:W-:Y:S01]  /*12f0*/  LOP3.LUT R21, R10, 0xff, RZ, 0xc0, !PT ;  /* 0x000000ff0a157812 */ /* 0x000fe200078ec0ff */
[----:B------:R-:W-:Y:S01]  /*1300*/  FFMA.FTZ R32, R13, R29, R32 ;  /* 0x0000001d0d207223 */ /* 0x000fe20000010020 */
[----:B-1----:R-:W-:Y:S01]  /*1310*/  HADD2.F32 R12, -RZ, R12.H0_H0 ;  /* 0x2000000cff0c7230 */ /* 0x002fe20000004100 */
[----:B------:R-:W1:Y:S01]  /*1320*/  I2F.F16 R23, R23 ;  /* 0x0000001700177306 */ /* 0x000e620000200c00 */
[----:B------:R-:W-:Y:S01]  /*1330*/  IADD3 R29, R21, -0x80, RZ ;  /* 0xffffff80151d7810 */ /* 0x000fe20007ffe0ff */
[----:B------:R-:W-:Y:S01]  /*1340*/  HADD2.F32 R21, -RZ, R4.H1_H1 ;  /* 0x30000004ff157230 */ /* 0x000fe20000004100 */
[----:B------:R-:W-:Y:S01]  /*1350*/  LOP3.LUT R4, R11, 0xff, RZ, 0xc0, !PT ;  /* 0x000000ff0b047812 */ /* 0x000fe200078ec0ff */
[----:B------:R-:W-:Y:S01]  /*1360*/  FFMA.FTZ R30, R13, R12, R30 ;  /* 0x0000000c0d1e7223 */ /* 0x000fe2000001001e */
[----:B------:R-:W-:-:S02]  /*1370*/  LOP3.LUT R31, R31, 0xff, RZ, 0xc0, !PT ;  /* 0x000000ff1f1f7812 */ /* 0x000fc400078ec0ff */
[----:B0-----:R-:W-:Y:S01]  /*1380*/  IADD3 R33, R4, -0x80, RZ ;  /* 0xffffff8004217810 */ /* 0x001fe20007ffe0ff */
[----:B------:R-:W0:Y:S01]  /*1390*/  I2F.F16 R29, R29 ;  /* 0x0000001d001d7306 */ /* 0x000e220000200c00 */
[----:B------:R-:W-:Y:S01]  /*13a0*/  LOP3.LUT R4, R8, 0xff, RZ, 0xc0, !PT ;  /* 0x000000ff08047812 */ /* 0x000fe200078ec0ff */
[----:B--2---:R-:W-:Y:S01]  /*13b0*/  HADD2.F32 R6, -RZ, R6.H0_H0 ;  /* 0x20000006ff067230 */ /* 0x004fe20000004100 */
[----:B------:R-:W-:Y:S02]  /*13c0*/  SHF.R.U32.HI R13, RZ, 0x8, R11 ;  /* 0x00000008ff0d7819 */ /* 0x000fe4000001160b */
[----:B------:R-:W-:Y:S02]  /*13d0*/  LEA.HI R17, R10, 0xffffff80, RZ, 0x8 ;  /* 0xffffff800a117811 */ /* 0x000fe400078f40ff */
[----:B------:R-:W-:Y:S01]  /*13e0*/  LOP3.LUT R13, R13, 0xff, RZ, 0xc0, !PT ;  /* 0x000000ff0d0d7812 */ /* 0x000fe200078ec0ff */
[----:B-1----:R-:W-:Y:S01]  /*13f0*/  HADD2.F32 R23, -RZ, R23.H0_H0 ;  /* 0x20000017ff177230 */ /* 0x002fe20000004100 */
[----:B------:R-:W1:Y:S01]  /*1400*/  I2F.F16 R8, R33 ;  /* 0x0000002100087306 */ /* 0x000e620000200c00 */
[----:B------:R-:W-:-:S02]  /*1410*/  IADD3 R4, R4, -0x80, RZ ;  /* 0xffffff8004047810 */ /* 0x000fc40007ffe0ff */
[----:B------:R-:W-:Y:S01]  /*1420*/  IADD3 R13, R13, -0x80, RZ ;  /* 0xffffff800d0d7810 */ /* 0x000fe20007ffe0ff */
[----:B------:R-:W-:Y:S01]  /*1430*/  FFMA.FTZ R22, R23, R21, R22 ;  /* 0x0000001517167223 */ /* 0x000fe20000010016 */
[----:B------:R-:W-:Y:S01]  /*1440*/  SHF.R.U32.HI R23, RZ, 0x8, R9 ;  /* 0x00000008ff177819 */ /* 0x000fe20000011609 */
[----:B0-----:R-:W-:Y:S02]  /*1450*/  HADD2.F32 R29, -RZ, R29.H0_H0 ;  /* 0x2000001dff1d7230 */ /* 0x001fe40000004100 */
[----:B------:R-:W0:Y:S01]  /*1460*/  I2F.F16 R4, R4 ;  /* 0x0000000400047306 */ /* 0x000e220000200c00 */
[----:B------:R-:W-:Y:S02]  /*1470*/  LOP3.LUT R23, R23, 0xff, RZ, 0xc0, !PT ;  /* 0x000000ff17177812 */ /* 0x000fe400078ec0ff */
[----:B------:R-:W-:Y:S02]  /*1480*/  FFMA.FTZ R32, R7, R29, R32 ;  /* 0x0000001d07207223 */ /* 0x000fe40000010020 */
[----:B------:R-:W-:-:S02]  /*1490*/  IADD3 R9, R23, -0x80, RZ ;  /* 0xffffff8017097810 */ /* 0x000fc40007ffe0ff */
[--C-:B------:R-:W-:Y:S01]  /*14a0*/  SHF.R.U32.HI R29, RZ, 0x8, R10.reuse ;  /* 0x00000008ff1d7819 */ /* 0x100fe2000001160a */
[----:B------:R-:W2:Y:S01]  /*14b0*/  I2F.F16 R13, R13 ;  /* 0x0000000d000d7306 */ /* 0x000ea20000200c00 */
[----:B------:R-:W-:Y:S01]  /*14c0*/  IADD3 R23, R31, -0x80, RZ ;  /* 0xffffff801f177810 */ /* 0x000fe20007ffe0ff */
[----:B-1----:R-:W-:Y:S01]  /*14d0*/  HADD2.F32 R33, -RZ, R8.H0_H0 ;  /* 0x20000008ff217230 */ /* 0x002fe20000004100 */
[----:B------:R-:W-:Y:S02]  /*14e0*/  LOP3.LUT R29, R29, 0xff, RZ, 0xc0, !PT ;  /* 0x000000ff1d1d7812 */ /* 0x000fe400078ec0ff */
[----:B------:R-:W-:Y:S02]  /*14f0*/  SHF.R.U32.HI R31, RZ, 0x10, R10 ;  /* 0x00000010ff1f7819 */ /* 0x000fe4000001160a */
[----:B------:R-:W-:Y:S01]  /*1500*/  IADD3 R10, R29, -0x80, RZ ;  /* 0xffffff801d0a7810 */ /* 0x000fe20007ffe0ff */
[----:B------:R-:W1:Y:S01]  /*1510*/  I2F.F16 R9, R9 ;  /* 0x0000000900097306 */ /* 0x000e620000200c00 */
[----:B------:R-:W-:Y:S01]  /*1520*/  SHF.R.U32.HI R29, RZ, 0x10, R11 ;  /* 0x00000010ff1d7819 */ /* 0x000fe2000001160b */
[----:B------:R-:W-:Y:S01]  /*1530*/  FFMA.FTZ R30, R7, R33, R30 ;  /* 0x00000021071e7223 */ /* 0x000fe2000001001e */
[----:B------:R-:W-:Y:S01]  /*1540*/  LOP3.LUT R31, R31, 0xff, RZ, 0xc0, !PT ;  /* 0x000000ff1f1f7812 */ /* 0x000fe200078ec0ff */
[----:B------:R-:W-:Y:S01]  /*1550*/  HADD2.F32 R7, -RZ, R5.H0_H0 ;  /* 0x20000005ff077230 */ /* 0x000fe20000004100 */
[----:B------:R-:W-:Y:S01]  /*1560*/  LOP3.LUT R29, R29, 0xff, RZ, 0xc0, !PT ;  /* 0x000000ff1d1d7812 */ /* 0x000fe200078ec0ff */
[----:B0-----:R-:W-:Y:S01]  /*1570*/  HADD2.F32 R4, -RZ, R4.H0_H0 ;  /* 0x20000004ff047230 */ /* 0x001fe20000004100 */
[----:B------:R-:W-:Y:S01]  /*1580*/  IADD3 R12, R31, -0x80, RZ ;  /* 0xffffff801f0c7810 */ /* 0x000fe20007ffe0ff */
[----:B------:R-:W0:Y:S01]  /*1590*/  I2F.F16 R10, R10 ;  /* 0x0000000a000a7306 */ /* 0x000e220000200c00 */
[----:B------:R-:W-:Y:S01]  /*15a0*/  IADD3 R29, R29, -0x80, RZ ;  /* 0xffffff801d1d7810 */ /* 0x000fe20007ffe0ff */
[----:B--2---:R-:W-:Y:S01]  /*15b0*/  HADD2.F32 R13, -RZ, R13.H0_H0 ;  /* 0x2000000dff0d7230 */ /* 0x004fe20000004100 */
[----:B------:R-:W-:Y:S01]  /*15c0*/  FFMA.FTZ R4, R4, R7, R22 ;  /* 0x0000000704047223 */ /* 0x000fe20000010016 */
[----:B------:R-:W-:-:S03]  /*15d0*/  HADD2.F32 R5, -RZ, R5.H1_H1 ;  /* 0x30000005ff057230 */ /* 0x000fc60000004100 */
[----:B------:R-:W-:Y:S01]  /*15e0*/  FFMA.FTZ R30, R21, R13, R30 ;  /* 0x0000000d151e7223 */ /* 0x000fe2000001001e */
[----:B------:R-:W2:Y:S01]  /*15f0*/  I2F.F16 R23, R23 ;  /* 0x0000001700177306 */ /* 0x000ea20000200c00 */
[----:B-1----:R-:W-:Y:S01]  /*1600*/  HADD2.F32 R31, -RZ, R9.H0_H0 ;  /* 0x20000009ff1f7230 */ /* 0x002fe20000004100 */
[----:B------:R-:W-:Y:S01]  /*1610*/  LEA.HI R9, R11, 0xffffff80, RZ, 0x8 ;  /* 0xffffff800b097811 */ /* 0x000fe200078f40ff */
[----:B------:R-:W-:Y:S01]  /*1620*/  FFMA.FTZ R4, R6, R5, R4 ;  /* 0x0000000506047223 */ /* 0x000fe20000010004 */
[--C-:B------:R-:W-:Y:S02]  /*1630*/  HADD2.F32 R11, -RZ, R0.reuse.H0_H0 ;  /* 0x20000000ff0b7230 */ /* 0x100fe40000004100 */
[----:B------:R-:W-:Y:S01]  /*1640*/  FFMA.FTZ R16, R21, R31, R16 ;  /* 0x0000001f15107223 */ /* 0x000fe20000010010 */
[----:B------:R-:W-:Y:S01]  /*1650*/  HADD2.F32 R13, -RZ, R0.H1_H1 ;  /* 0x30000000ff0d7230 */ /* 0x000fe20000004100 */
        /* <DEDUP_REMOVED lines=14> */
[----:B--2---:R-:W-:-:S03]  /*1740*/  HADD2.F32 R20, -RZ, R20.H0_H0 ;  /* 0x20000014ff147230 */ /* 0x004fc60000004100 */
[----:B------:R-:W-:Y:S02]  /*1750*/  FMUL.FTZ R4, R4, R7 ;  /* 0x0000000704047220 */ /* 0x000fe40000410000 */
[----:B------:R-:W-:Y:S01]  /*1760*/  FFMA.FTZ R16, R5, R20, R16 ;  /* 0x0000001405107223 */ /* 0x000fe20000010010 */
[----:B-1----:R-:W-:Y:S02]  /*1770*/  HADD2.F32 R8, -RZ, R17.H0_H0 ;  /* 0x20000011ff087230 */ /* 0x002fe40000004100 */
[----:B------:R-:W-:-:S03]  /*1780*/  F2FP.PACK_AB R4, RZ, R4 ;  /* 0x00000004ff04723e */ /* 0x000fc600000000ff */
[----:B------:R-:W-:Y:S01]  /*1790*/  FFMA.FTZ R8, R5, R8, R12 ;  /* 0x0000000805087223 */ /* 0x000fe2000001000c */
[----:B0-----:R-:W-:-:S03]  /*17a0*/  HADD2.F32 R6, -RZ, R9.H0_H0 ;  /* 0x20000009ff067230 */ /* 0x001fc60000004100 */
[----:B------:R-:W-:Y:S01]  /*17b0*/  FMUL.FTZ R8, R8, R11 ;  /* 0x0000000b08087220 */ /* 0x000fe20000410000 */
[----:B------:R-:W-:Y:S01]  /*17c0*/  HADD2.F32 R9, -RZ, R24.H1_H1 ;  /* 0x30000018ff097230 */ /* 0x000fe20000004100 */
[----:B------:R-:W-:-:S03]  /*17d0*/  FFMA.FTZ R6, R5, R6, R10 ;  /* 0x0000000605067223 */ /* 0x000fc6000001000a */
        /* <DEDUP_REMOVED lines=8> */
[----:B------:R-:W-:Y:S02]  /*1860*/  HADD2 R2, R8, R2 ;  /* 0x0000000208027230 */ /* 0x000fe40000000000 */
.L_x_3271:
[----:B------:R-:W-:-:S04]  /*1870*/  IMAD.MOV.U32 R12, RZ, RZ, c[0x0][0x18c] ;  /* 0x00006300ff0c7624 */ /* 0x000fc800078e00ff */
[----:B------:R-:W-:-:S04]  /*1880*/  IMAD.WIDE R4, R12, 0x8, R14 ;  /* 0x000000080c047825 */ /* 0x000fc800078e020e */
[----:B------:R-:W-:-:S04]  /*1890*/  IMAD.WIDE R18, R12, 0x8, R18 ;  /* 0x000000080c127825 */ /* 0x000fc800078e0212 */
[----:B------:R-:W-:Y:S02]  /*18a0*/  IMAD.WIDE R20, R12, 0x8, R4 ;  /* 0x000000080c147825 */ /* 0x000fe400078e0204 */
[----:B------:R-:W5:Y:S01]  /*18b0*/  LDG.E.128.CONSTANT R4, [R4.64] ;  /* 0x0000000604047981 */ /* 0x000f62000c1e9d00 */
[----:B------:R-:W-:Y:S05]  /*18c0*/  @P1 BRA `(.L_x_3272) ;  /* 0x00000c3000001947 */ /* 0x000fea0003800000 */
[----:B------:R-:W2:Y:S01]  /*18d0*/  LDG.E.128.CONSTANT R8, [R18.64] ;  /* 0x0000000612087981 */ /* 0x000ea2000c1e9d00 */
[----:B-----5:R-:W-:Y:S02]  /*18e0*/  LOP3.LUT R16, R5, 0xff, RZ, 0xc0, !PT ;  /* 0x000000ff05107812 */ /* 0x020fe400078ec0ff */
[----:B------:R-:W-:Y:S01]  /*18f0*/  LOP3.LUT R13, R4, 0xff, RZ, 0xc0, !PT ;  /* 0x000000ff040d7812 */ /* 0x000fe200078ec0ff */
[----:B------:R-:W0:Y:S01]  /*1900*/  LDS.64 R14, [UR4+0x10] ;  /* 0x00001004ff0e7984 */ /* 0x000e220008000a00 */
[----:B------:R-:W-:Y:S02]  /*1910*/  IADD3 R22, R16, -0x80, RZ ;  /* 0xffffff8010167810 */ /* 0x000fe40007ffe0ff */
[----:B------:R-:W-:-:S02]  /*1920*/  LOP3.LUT R16, R6, 0xff, RZ, 0xc0, !PT ;  /* 0x000000ff06107812 */ /* 0x000fc400078ec0ff */
[----:B------:R-:W-:Y:S02]  /*1930*/  IADD3 R13, R13, -0x80, RZ ;  /* 0xffffff800d0d7810 */ /* 0x000fe40007ffe0ff */
        /* <DEDUP_REMOVED lines=9> */
[----:B------:R-:W-:-:S03]  /*19d0*/  LOP3.LUT R23, R23, 0xff, RZ, 0xc0, !PT ;  /* 0x000000ff17177812 */ /* 0x000fc600078ec0ff */
[----:B------:R-:W4:Y:S01]  /*19e0*/  I2F.F16 R13, R13 ;  /* 0x0000000d000d7306 */ /* 0x000f220000200c00 */
[----:B-1----:R-:W-:Y:S01]  /*19f0*/  HADD2.F32 R31, -RZ, R22.H0_H0 ;  /* 0x20000016ff1f7230 */ /* 0x002fe20000004100 */
[----:B------:R-:W-:-:S06]  /*1a00*/  IADD3 R23, R23, -0x80, RZ ;  /* 0xffffff8017177810 */ /* 0x000fcc0007ffe0ff */
[----:B------:R-:W1:Y:S01]  /*1a10*/  I2F.F16 R16, R16 ;  /* 0x0000001000107306 */ /* 0x000e620000200c00 */
[----:B---3--:R-:W-:Y:S02]  /*1a20*/  HADD2.F32 R17, -RZ, R17.H0_H0 ;  /* 0x20000011ff117230 */ /* 0x008fe40000004100 */
[----:B0-----:R-:W-:-:S05]  /*1a30*/  HADD2.F32 R32, -RZ, R14.H0_H0 ;  /* 0x2000000eff207230 */ /* 0x001fca0000004100 */
[----:B------:R-:W0:Y:S01]  /*1a40*/  I2F.F16 R30, R30 ;  /* 0x0000001e001e7306 */ /* 0x000e220000200c00 */
[----:B----4-:R-:W-:Y:S02]  /*1a50*/  HADD2.F32 R13, -RZ, R13.H0_H0 ;  /* 0x2000000dff0d7230 */ /* 0x010fe40000004100 */
[----:B------:R-:W-:Y:S01]  /*1a60*/  HADD2.F32 R22, -RZ, R14.H1_H1 ;  /* 0x3000000eff167230 */ /* 0x000fe20000004100 */
[C---:B------:R-:W-:Y:S02]  /*1a70*/  FFMA.FTZ R29, R32.reuse, R17, RZ ;  /* 0x00000011201d7223 */ /* 0x040fe400000100ff */
[----:B------:R-:W-:Y:S01]  /*1a80*/  FFMA.FTZ R33, R13, R32, RZ ;  /* 0x000000200d217223 */ /* 0x000fe200000100ff */
[----:B-1----:R-:W-:Y:S01]  /*1a90*/  HADD2.F32 R35, -RZ, R16.H0_H0 ;  /* 0x20000010ff237230 */ /* 0x002fe20000004100 */
[----:B------:R-:W-:Y:S01]  /*1aa0*/  FFMA.FTZ R31, R32, R31, RZ ;  /* 0x0000001f201f7223 */ /* 0x000fe200000100ff */
[----:B------:R-:W-:Y:S01]  /*1ab0*/  SHF.R.U32.HI R16, RZ, 0x8, R6 ;  /* 0x00000008ff107819 */ /* 0x000fe20000011606 */
[----:B------:R-:W1:Y:S01]  /*1ac0*/  I2F.F16 R23, R23 ;  /* 0x0000001700177306 */ /* 0x000e620000200c00 */
[----:B------:R-:W-:Y:S01]  /*1ad0*/  LEA.HI R13, R4, 0xffffff80, RZ, 0x8 ;  /* 0xffffff80040d7811 */ /* 0x000fe200078f40ff */
[----:B------:R-:W-:Y:S01]  /*1ae0*/  FFMA.FTZ R17, R32, R35, RZ ;  /* 0x0000002320117223 */ /* 0x000fe200000100ff */
[----:B------:R-:W-:-:S02]  /*1af0*/  SHF.R.U32.HI R32, RZ, 0x8, R7 ;  /* 0x00000008ff207819 */ /* 0x000fc40000011607 */
[----:B------:R-:W-:Y:S01]  /*1b00*/  LOP3.LUT R16, R16, 0xff, RZ, 0xc0, !PT ;  /* 0x000000ff10107812 */ /* 0x000fe200078ec0ff */
[----:B0-----:R-:W-:Y:S01]  /*1b10*/  HADD2.F32 R14, -RZ, R30.H0_H0 ;  /* 0x2000001eff0e7230 */ /* 0x001fe20000004100 */
[----:B------:R-:W-:Y:S01]  /*1b20*/  LOP3.LUT R32, R32, 0xff, RZ, 0xc0, !PT ;  /* 0x000000ff20207812 */ /* 0x000fe200078ec0ff */
[----:B------:R-:W0:Y:S01]  /*1b30*/  I2F.F16 R13, R13 ;  /* 0x0000000d000d7306 */ /* 0x000e220000200c00 */
[----:B------:R-:W-:Y:S02]  /*1b40*/  IADD3 R16, R16, -0x80, RZ ;  /* 0xffffff8010107810 */ /* 0x000fe40007ffe0ff */
[----:B------:R-:W-:Y:S02]  /*1b50*/  IADD3 R32, R32, -0x80, RZ ;  /* 0xffffff8020207810 */ /* 0x000fe40007ffe0ff */
[----:B------:R-:W-:-:S03]  /*1b60*/  SHF.R.U32.HI R4, RZ, 0x10, R4 ;  /* 0x00000010ff047819 */ /* 0x000fc60000011604 */
[----:B------:R3:W4:Y:S01]  /*1b70*/  I2F.F16 R30, R32 ;  /* 0x00000020001e7306 */ /* 0x0007220000200c00 */
[----:B-1----:R-:W-:Y:S01]  /*1b80*/  HADD2.F32 R23, -RZ, R23.H0_H0 ;  /* 0x20000017ff177230 */ /* 0x002fe20000004100 */
[----:B------:R-:W-:-:S04]  /*1b90*/  LOP3.LUT R4, R4, 0xff, RZ, 0xc0, !PT ;  /* 0x000000ff04047812 */ /* 0x000fc800078ec0ff */
[----:B------:R-:W-:Y:S01]  /*1ba0*/  FFMA.FTZ R33, R23, R22, R33 ;  /* 0x0000001617217223 */ /* 0x000fe20000010021 */
[----:B------:R-:W-:Y:S01]  /*1bb0*/  IADD3 R4, R4, -0x80, RZ ;  /* 0xffffff8004047810 */ /* 0x000fe20007ffe0ff */
[----:B------:R-:W1:Y:S01]  /*1bc0*/  I2F.F16 R16, R16 ;  /* 0x0000001000107306 */ /* 0x000e620000200c00 */
[----:B------:R-:W-:Y:S01]  /*1bd0*/  FFMA.FTZ R23, R22, R14, R31 ;  /* 0x0000000e16177223 */ /* 0x000fe2000001001f */
[----:B------:R-:W-:Y:S01]  /*1be0*/  LEA.HI R14, R5, 0xffffff80, RZ, 0x8 ;  /* 0xffffff80050e7811 */ /* 0x000fe200078f40ff */
[----:B0-----:R-:W-:Y:S01]  /*1bf0*/  HADD2.F32 R13, -RZ, R13.H0_H0 ;  /* 0x2000000dff0d7230 */ /* 0x001fe20000004100 */
[----:B------:R-:W-:Y:S02]  /*1c00*/  SHF.R.U32.HI R5, RZ, 0x10, R5 ;  /* 0x00000010ff057819 */ /* 0x000fe40000011605 */
[----:B---3--:R-:W-:Y:S01]  /*1c10*/  LEA.HI R32, R6, 0xffffff80, RZ, 0x8 ;  /* 0xffffff8006207811 */ /* 0x008fe200078f40ff */
[----:B----4-:R-:W-:Y:S01]  /*1c20*/  HADD2.F32 R31, -RZ, R30.H0_H0 ;  /* 0x2000001eff1f7230 */ /* 0x010fe20000004100 */
[----:B------:R-:W-:Y:S01]  /*1c30*/  SHF.R.U32.HI R30, RZ, 0x10, R6 ;  /* 0x00000010ff1e7819 */ /* 0x000fe20000011606 */
[----:B------:R-:W0:Y:S01]  /*1c40*/  I2F.F16 R4, R4 ;  /* 0x0000000400047306 */ /* 0x000e220000200c00 */
[----:B------:R-:W-:-:S02]  /*1c50*/  LOP3.LUT R5, R5, 0xff, RZ, 0xc0, !PT ;  /* 0x000000ff05057812 */ /* 0x000fc400078ec0ff */
[----:B------:R-:W-:Y:S01]  /*1c60*/  LOP3.LUT R30, R30, 0xff, RZ, 0xc0, !PT ;  /* 0x000000ff1e1e7812 */ /* 0x000fe200078ec0ff */
[----:B------:R-:W-:Y:S01]  /*1c70*/  FFMA.FTZ R17, R22, R31, R17 ;  /* 0x0000001f16117223 */ /* 0x000fe20000010011 */
[----:B-1----:R-:W-:-:S03]  /*1c80*/  HADD2.F32 R16, -RZ, R16.H0_H0 ;  /* 0x20000010ff107230 */ /* 0x002fc60000004100 */
[----:B------:R-:W-:Y:S02]  /*1c90*/  I2F.F16 R14, R14 ;  /* 0x0000000e000e7306 */ /* 0x000fe40000200c00 */
[----:B------:R-:W-:Y:S01]  /*1ca0*/  FFMA.FTZ R29, R22, R16, R29 ;  /* 0x00000010161d7223 */ /* 0x000fe2000001001d */
[----:B------:R-:W-:Y:S02]  /*1cb0*/  IADD3 R16, R5, -0x80, RZ ;  /* 0xffffff8005107810 */ /* 0x000fe40007ffe0ff */
[----:B------:R-:W-:Y:S02]  /*1cc0*/  IADD3 R5, R30, -0x80, RZ ;  /* 0xffffff801e057810 */ /* 0x000fe40007ffe0ff */
[----:B------:R-:W-:Y:S01]  /*1cd0*/  SHF.R.U32.HI R22, RZ, 0x10, R7 ;  /* 0x00000010ff167819 */ /* 0x000fe20000011607 */
[----:B0-----:R-:W-:Y:S01]  /*1ce0*/  HADD2.F32 R4, -RZ, R4.H0_H0 ;  /* 0x20000004ff047230 */ /* 0x001fe20000004100 */
[----:B------:R-:W0:Y:S02]  /*1cf0*/  I2F.F16 R16, R16 ;  /* 0x0000001000107306 */ /* 0x000e240000200c00 */
[----:B------:R-:W-:-:S04]  /*1d00*/  LOP3.LUT R22, R22, 0xff, RZ, 0xc0, !PT ;  /* 0x000000ff16167812 */ /* 0x000fc800078ec0ff */
[----:B------:R-:W-:Y:S01]  /*1d10*/  IADD3 R31, R22, -0x80, RZ ;  /* 0xffffff80161f7810 */ /* 0x000fe20007ffe0ff */
[--C-:B------:R-:W-:Y:S01]  /*1d20*/  HADD2.F32 R22, -RZ, R15.reuse.H0_H0 ;  /* 0x2000000fff167230 */ /* 0x100fe20000004100 */
[----:B------:R-:W1:Y:S01]  /*1d30*/  I2F.F16 R5, R5 ;  /* 0x0000000500057306 */ /* 0x000e620000200c00 */
[----:B------:R-:W-:-:S03]  /*1d40*/  HADD2.F32 R15, -RZ, R15.H1_H1 ;  /* 0x3000000fff0f7230 */ /* 0x000fc60000004100 */
[----:B------:R-:W-:Y:S01]  /*1d50*/  FFMA.FTZ R6, R4, R22, R33 ;  /* 0x0000001604067223 */ /* 0x000fe20000010021 */
[----:B------:R-:W-:-:S03]  /*1d60*/  LEA.HI R33, R7, 0xffffff80, RZ, 0x8 ;  /* 0xffffff8007217811 */ /* 0x000fc600078f40ff */
[----:B------:R-:W3:Y:S01]  /*1d70*/  I2F.F16 R31, R31 ;  /* 0x0000001f001f7306 */ /* 0x000ee20000200c00 */
[----:B0-----:R-:W-:-:S05]  /*1d80*/  HADD2.F32 R30, -RZ, R16.H0_H0 ;  /* 0x20000010ff1e7230 */ /* 0x001fca0000004100 */
[C---:B------:R-:W-:Y:S01]  /*1d90*/  FFMA.FTZ R30, R22.reuse, R30, R23 ;  /* 0x0000001e161e7223 */ /* 0x040fe20000010017 */
[----:B-1----:R-:W-:Y:S01]  /*1da0*/  HADD2.F32 R7, -RZ, R5.H0_H0 ;  /* 0x20000005ff077230 */ /* 0x002fe20000004100 */
[----:B------:R0:W1:Y:S01]  /*1db0*/  I2F.F16 R23, R33 ;  /* 0x0000002100177306 */ /* 0x0000620000200c00 */
[----:B------:R-:W4:Y:S03]  /*1dc0*/  LDS.64 R4, [UR4+0x18] ;  /* 0x00001804ff047984 */ /* 0x000f260008000a00 */
[----:B------:R-:W-:Y:S01]  /*1dd0*/  FFMA.FTZ R29, R22, R7, R29 ;  /* 0x00000007161d7223 */ /* 0x000fe2000001001d */
[----:B---3--:R-:W-:-:S03]  /*1de0*/  HADD2.F32 R31, -RZ, R31.H0_H0 ;  /* 0x2000001fff1f7230 */ /* 0x008fc60000004100 */
[----:B------:R3:W3:Y:S01]  /*1df0*/  I2F.F16 R16, R32 ;  /* 0x0000002000107306 */ /* 0x0006e20000200c00 */
[----:B0-----:R-:W-:Y:S01]  /*1e00*/  HADD2.F32 R33, -RZ, R14.H0_H0 ;  /* 0x2000000eff217230 */ /* 0x001fe20000004100 */
[----:B------:R-:W-:-:S04]  /*1e10*/  FFMA.FTZ R22, R22, R31, R17 ;  /* 0x0000001f16167223 */ /* 0x000fc80000010011 */
[----:B------:R-:W-:Y:S01]  /*1e20*/  FFMA.FTZ R30, R15, R33, R30 ;  /* 0x000000210f1e7223 */ /* 0x000fe2000001001e */
[----:B-1----:R-:W-:Y:S01]  /*1e30*/  HADD2.F32 R23, -RZ, R23.H0_H0 ;  /* 0x20000017ff177230 */ /* 0x002fe20000004100 */
[----:B---3--:R-:W-:-:S04]  /*1e40*/  FFMA.FTZ R32, R13, R15, R6 ;  /* 0x0000000f0d207223 */ /* 0x008fc80000010006 */
[----:B------:R-:W-:Y:S01]  /*1e50*/  FFMA.FTZ R22, R15, R23, R22 ;  /* 0x000000170f167223 */ /* 0x000fe20000010016 */
[----:B------:R-:W-:-:S05]  /*1e60*/  HADD2.F32 R16, -RZ, R16.H0_H0 ;  /* 0x20000010ff107230 */ /* 0x000fca0000004100 */
[----:B------:R-:W-:Y:S01]  /*1e70*/  FFMA.FTZ R16, R15, R16, R29 ;  /* 0x000000100f107223 */ /* 0x000fe2000001001d */
[----:B--2---:R-:W-:Y:S02]  /*1e80*/  LOP3.LUT R31, R8, 0xff, RZ, 0xc0, !PT ;  /* 0x000000ff081f7812 */ /* 0x004fe400078ec0ff */
[----:B------:R-:W-:Y:S02]  /*1e90*/  LOP3.LUT R13, R9, 0xff, RZ, 0xc0, !PT ;  /* 0x000000ff090d7812 */ /* 0x000fe400078ec0ff */
[----:B------:R-:W-:Y:S02]  /*1ea0*/  IADD3 R31, R31, -0x80, RZ ;  /* 0xffffff801f1f7810 */ /* 0x000fe40007ffe0ff */
[----:B------:R-:W-:Y:S01]  /*1eb0*/  IADD3 R33, R13, -0x80, RZ ;  /* 0xffffff800d217810 */ /* 0x000fe20007ffe0ff */
[----:B----4-:R-:W-:Y:S01]  /*1ec0*/  HADD2.F32 R13, -RZ, R4.H0_H0 ;  /* 0x20000004ff0d7230 */ /* 0x010fe20000004100 */
[----:B------:R0:W1:Y:S01]  /*1ed0*/  I2F.F16 R14, R31 ;  /* 0x0000001f000e7306 */ /* 0x0000620000200c00 */
[----:B------:R-:W-:-:S02]  /*1ee0*/  LOP3.LUT R23, R10, 0xff, RZ, 0xc0, !PT ;  /* 0x000000ff0a177812 */ /* 0x000fc400078ec0ff */
[----:B------:R-:W-:Y:S02]  /*1ef0*/  SHF.R.U32.HI R29, RZ, 0x8, R8 ;  /* 0x00000008ff1d7819 */ /* 0x000fe40000011608 */
[----:B------:R-:W-:Y:S02]  /*1f00*/  IADD3 R23, R23, -0x80, RZ ;  /* 0xffffff8017177810 */ /* 0x000fe40007ffe0ff */
[----:B------:R-:W-:Y:S01]  /*1f10*/  LEA.HI R7, R8, 0xffffff80, RZ, 0x8 ;  /* 0xffffff8008077811 */ /* 0x000fe200078f40ff */
[----:B------:R-:W2:Y:S01]  /*1f20*/  I2F.F16 R15, R33 ;  /* 0x00000021000f7306 */ /* 0x000ea20000200c00 */
[----:B0-----:R-:W-:Y:S02]  /*1f30*/  LOP3.LUT R31, R11, 0xff, RZ, 0xc0, !PT ;  /* 0x000000ff0b1f7812 */ /* 0x001fe400078ec0ff */
[----:B------:R-:W-:Y:S02]  /*1f40*/  LEA.HI R17, R9, 0xffffff80, RZ, 0x8 ;  /* 0xffffff8009117811 */ /* 0x000fe400078f40ff */
[----:B------:R-:W-:-:S02]  /*1f50*/  IADD3 R34, R31, -0x80, RZ ;  /* 0xffffff801f227810 */ /* 0x000fc40007ffe0ff */
[----:B------:R-:W-:Y:S01]  /*1f60*/  LOP3.LUT R31, R29, 0xff, RZ, 0xc0, !PT ;  /* 0x000000ff1d1f7812 */ /* 0x000fe200078ec0ff */
[----:B------:R-:W0:Y:S01]  /*1f70*/  I2F.F16 R23, R23 ;  /* 0x0000001700177306 */ /* 0x000e220000200c00 */
[----:B-1----:R-:W-:Y:S01]  /*1f80*/  HADD2.F32 R14, -RZ, R14.H0_H0 ;  /* 0x2000000eff0e7230 */ /* 0x002fe20000004100 */
[----:B------:R-:W-:-:S04]  /*1f90*/  LEA.HI R6, R10, 0xffffff80, RZ, 0x8 ;  /* 0xffffff800a067811 */ /* 0x000fc800078f40ff */
[----:B------:R-:W-:Y:S01]  /*1fa0*/  FFMA.FTZ R14, R14, R13, R32 ;  /* 0x0000000d0e0e7223 */ /* 0x000fe20000010020 */
[----:B------:R-:W-:Y:S01]  /*1fb0*/  SHF.R.U32.HI R32, RZ, 0x10, R8 ;  /* 0x00000010ff207819 */ /* 0x000fe20000011608 */
[----:B------:R-:W1:Y:S01]  /*1fc0*/  I2F.F16 R29, R34 ;  /* 0x00000022001d7306 */ /* 0x000e620000200c00 */
[----:B------:R-:W-:Y:S01]  /*1fd0*/  IADD3 R8, R31, -0x80, RZ ;  /* 0xffffff801f087810 */ /* 0x000fe20007ffe0ff */
[----:B--2---:R-:W-:Y:S01]  /*1fe0*/  HADD2.F32 R15, -RZ, R15.H0_H0 ;  /* 0x2000000fff0f7230 */ /* 0x004fe20000004100 */
[--C-:B------:R-:W-:Y:S02]  /*1ff0*/  SHF.R.U32.HI R31, RZ, 0x8, R9.reuse ;  /* 0x00000008ff1f7819 */ /* 0x100fe40000011609 */
[----:B------:R-:W-:Y:S02]  /*2000*/  LOP3.LUT R32, R32, 0xff, RZ, 0xc0, !PT ;  /* 0x000000ff20207812 */ /* 0x000fe400078ec0ff */
[----:B------:R-:W-:Y:S01]  /*2010*/  FFMA.FTZ R30, R13, R15, R30 ;  /* 0x0000000f0d1e7223 */ /* 0x000fe2000001001e */
[----:B------:R-:W-:Y:S01]  /*2020*/  LOP3.LUT R31, R31, 0xff, RZ, 0xc0, !PT ;  /* 0x000000ff1f1f7812 */ /* 0x000fe200078ec0ff */
[----:B------:R-:W2:Y:S01]  /*2030*/  I2F.F16 R8, R8 ;  /* 0x0000000800087306 */ /* 0x000ea20000200c00 */
[----:B------:R-:W-:Y:S01]  /*2040*/  IADD3 R15, R32, -0x80, RZ ;  /* 0xffffff80200f7810 */ /* 0x000fe20007ffe0ff */
[----:B0-----:R-:W-:Y:S01]  /*2050*/  HADD2.F32 R32, -RZ, R23.H0_H0 ;  /* 0x20000017ff207230 */ /* 0x001fe20000004100 */
[----:B------:R-:W-:-:S02]  /*2060*/  SHF.R.U32.HI R23, RZ, 0x10, R9 ;  /* 0x00000010ff177819 */ /* 0x000fc40000011609 */
[----:B------:R-:W-:Y:S02]  /*2070*/  IADD3 R9, R31, -0x80, RZ ;  /* 0xffffff801f097810 */ /* 0x000fe40007ffe0ff */
[----:B------:R-:W-:Y:S01]  /*2080*/  SHF.R.U32.HI R31, RZ, 0x8, R10 ;  /* 0x00000008ff1f7819 */ /* 0x000fe2000001160a */
[----:B-1----:R-:W-:Y:S01]  /*2090*/  HADD2.F32 R29, -RZ, R29.H0_H0 ;  /* 0x2000001dff1d7230 */ /* 0x002fe20000004100 */
[----:B------:R-:W-:Y:S01]  /*20a0*/  FFMA.FTZ R16, R13, R32, R16 ;  /* 0x000000200d107223 */ /* 0x000fe20000010010 */
[----:B------:R-:W-:Y:S01]  /*20b0*/  SHF.R.U32.HI R32, RZ, 0x10, R10 ;  /* 0x00000010ff207819 */ /* 0x000fe2000001160a */
[----:B------:R-:W0:Y:S01]  /*20c0*/  I2F.F16 R9, R9 ;  /* 0x0000000900097306 */ /* 0x000e220000200c00 */
[----:B------:R-:W-:Y:S01]  /*20d0*/  LOP3.LUT R31, R31, 0xff, RZ, 0xc0, !PT ;  /* 0x000000ff1f1f7812 */ /* 0x000fe200078ec0ff */
[----:B------:R-:W-:Y:S01]  /*20e0*/  FFMA.FTZ R22, R13, R29, R22 ;  /* 0x0000001d0d167223 */ /* 0x000fe20000010016 */
[--C-:B------:R-:W-:Y:S02]  /*20f0*/  SHF.R.U32.HI R29, RZ, 0x8, R11.reuse ;  /* 0x00000008ff1d7819 */ /* 0x100fe4000001160b */
[----:B------:R-:W-:Y:S01]  /*2100*/  IADD3 R10, R31, -0x80, RZ ;  /* 0xffffff801f0a7810 */ /* 0x000fe20007ffe0ff */
[----:B--2---:R-:W-:Y:S01]  /*2110*/  HADD2.F32 R8, -RZ, R8.H0_H0 ;  /* 0x20000008ff087230 */ /* 0x004fe20000004100 */
[----:B------:R-:W-:Y:S01]  /*2120*/  SHF.R.U32.HI R31, RZ, 0x10, R11 ;  /* 0x00000010ff1f7819 */ /* 0x000fe2000001160b */
[----:B------:R-:W1:Y:S01]  /*2130*/  I2F.F16 R15, R15 ;  /* 0x0000000f000f7306 */ /* 0x000e620000200c00 */
[----:B------:R-:W-:-:S02]  /*2140*/  LOP3.LUT R29, R29, 0xff, RZ, 0xc0, !PT ;  /* 0x000000ff1d1d7812 */ /* 0x000fc400078ec0ff */
[----:B------:R-:W-:Y:S02]  /*2150*/  LOP3.LUT R32, R32, 0xff, RZ, 0xc0, !PT ;  /* 0x000000ff20207812 */ /* 0x000fe400078ec0ff */
[----:B------:R-:W-:Y:S02]  /*2160*/  LOP3.LUT R23, R23, 0xff, RZ, 0xc0, !PT ;  /* 0x000000ff17177812 */ /* 0x000fe400078ec0ff */
[----:B------:R-:W-:Y:S01]  /*2170*/  LOP3.LUT R31, R31, 0xff, RZ, 0xc0, !PT ;  /* 0x000000ff1f1f7812 */ /* 0x000fe200078ec0ff */
[----:B------:R-:W2:Y:S01]  /*2180*/  I2F.F16 R10, R10 ;  /* 0x0000000a000a7306 */ /* 0x000ea20000200c00 */
[----:B------:R-:W-:Y:S01]  /*2190*/  IADD3 R29, R29, -0x80, RZ ;  /* 0xffffff801d1d7810 */ /* 0x000fe20007ffe0ff */
[----:B0-----:R-:W-:Y:S01]  /*21a0*/  HADD2.F32 R9, -RZ, R9.H0_H0 ;  /* 0x20000009ff097230 */ /* 0x001fe20000004100 */
[----:B------:R-:W-:Y:S02]  /*21b0*/  IADD3 R13, R32, -0x80, RZ ;  /* 0xffffff80200d7810 */ /* 0x000fe40007ffe0ff */
[----:B------:R-:W-:-:S02]  /*21c0*/  IADD3 R23, R23, -0x80, RZ ;  /* 0xffffff8017177810 */ /* 0x000fc40007ffe0ff */
[----:B------:R-:W-:Y:S01]  /*21d0*/  IADD3 R32, R31, -0x80, RZ ;  /* 0xffffff801f207810 */ /* 0x000fe20007ffe0ff */
[----:B------:R-:W-:Y:S01]  /*21e0*/  HADD2.F32 R31, -RZ, R4.H1_H1 ;  /* 0x30000004ff1f7230 */ /* 0x000fe20000004100 */
[----:B------:R-:W0:Y:S01]  /*21f0*/  I2F.F16 R29, R29 ;  /* 0x0000001d001d7306 */ /* 0x000e220000200c00 */
[----:B-1----:R-:W-:-:S03]  /*2200*/  HADD2.F32 R15, -RZ, R15.H0_H0 ;  /* 0x2000000fff0f7230 */ /* 0x002fc60000004100 */
[----:B------:R-:W-:Y:S01]  /*2210*/  FFMA.FTZ R14, R8, R31, R14 ;  /* 0x0000001f080e7223 */ /* 0x000fe2000001000e */
[----:B------:R-:W-:Y:S01]  /*2220*/  LEA.HI R8, R11, 0xffffff80, RZ, 0x8 ;  /* 0xffffff800b087811 */ /* 0x000fe200078f40ff */
[C---:B------:R-:W-:Y:S01]  /*2230*/  FFMA.FTZ R30, R31.reuse, R9, R30 ;  /* 0x000000091f1e7223 */ /* 0x040fe2000001001e */
[----:B--2---:R-:W-:Y:S01]  /*2240*/  HADD2.F32 R10, -RZ, R10.H0_H0 ;  /* 0x2000000aff0a7230 */ /* 0x004fe20000004100 */
[----:B------:R-:W1:Y:S01]  /*2250*/  I2F.F16 R23, R23 ;  /* 0x0000001700177306 */ /* 0x000e620000200c00 */
[--C-:B------:R-:W-:Y:S02]  /*2260*/  HADD2.F32 R9, -RZ, R5.reuse.H0_H0 ;  /* 0x20000005ff097230 */ /* 0x100fe40000004100 */
[----:B------:R-:W-:Y:S01]  /*2270*/  HADD2.F32 R5, -RZ, R5.H1_H1 ;  /* 0x30000005ff057230 */ /* 0x000fe20000004100 */
[----:B------:R-:W-:Y:S02]  /*2280*/  FFMA.FTZ R16, R31, R10, R16 ;  /* 0x0000000a1f107223 */ /* 0x000fe40000010010 */
        /* <DEDUP_REMOVED lines=14> */
[--C-:B------:R-:W-:Y:S01]  /*2370*/  HADD2.F32 R9, -RZ, R24.reuse.H1_H1 ;  /* 0x30000018ff097230 */ /* 0x100fe20000004100 */
[----:B------:R-:W0:Y:S01]  /*2380*/  I2F.F16 R6, R6 ;  /* 0x0000000600067306 */ /* 0x000e220000200c00 */
[----:B-1----:R-:W-:Y:S02]  /*2390*/  HADD2.F32 R4, -RZ, R7.H0_H0 ;  /* 0x20000007ff047230 */ /* 0x002fe40000004100 */
[----:B------:R-:W-:-:S03]  /*23a0*/  HADD2.F32 R7, -RZ, R24.H0_H0 ;  /* 0x20000018ff077230 */ /* 0x000fc60000004100 */
        /* <DEDUP_REMOVED lines=8> */
[----:B------:R-:W-:Y:S01]  /*2430*/  FFMA.FTZ R6, R5, R6, R13 ;  /* 0x0000000605067223 */ /* 0x000fe2000001000d */
[----:B------:R-:W-:Y:S01]  /*2440*/  HADD2.F32 R13, -RZ, R0.H0_H0 ;  /* 0x20000000ff0d7230 */ /* 0x000fe20000004100 */
[----:B------:R-:W-:Y:S01]  /*2450*/  F2FP.PACK_AB R10, RZ, R10 ;  /* 0x0000000aff0a723e */ /* 0x000fe200000000ff */
[----:B-1----:R-:W-:-:S03]  /*2460*/  HADD2.F32 R8, -RZ, R8.H0_H0 ;  /* 0x20000008ff087230 */ /* 0x002fc60000004100 */
[----:B------:R-:W-:Y:S01]  /*2470*/  FMUL.FTZ R6, R13, R6 ;  /* 0x000000060d067220 */ /* 0x000fe20000410000 */
[----:B------:R-:W-:Y:S01]  /*2480*/  PRMT R4, R4, 0x5410, R10 ;  /* 0x0000541004047816 */ /* 0x000fe2000000000a */
[----:B------:R-:W-:-:S03]  /*2490*/  FFMA.FTZ R8, R5, R8, R11 ;  /* 0x0000000805087223 */ /* 0x000fc6000001000b */
[----:B------:R-:W-:Y:S01]  /*24a0*/  F2FP.PACK_AB R6, RZ, R6 ;  /* 0x00000006ff06723e */ /* 0x000fe200000000ff */
[----:B------:R-:W-:Y:S01]  /*24b0*/  FMUL.FTZ R8, R15, R8 ;  /* 0x000000080f087220 */ /* 0x000fe20000410000 */
[----:B------:R-:W-:-:S04]  /*24c0*/  HFMA2.MMA R3, R4, 1, 1, R3 ;  /* 0x3c003c0004037835 */ /* 0x000fc80000000003 */
[----:B------:R-:W-:-:S04]  /*24d0*/  F2FP.PACK_AB R8, RZ, R8 ;  /* 0x00000008ff08723e */ /* 0x000fc800000000ff */
[----:B------:R-:W-:-:S05]  /*24e0*/  PRMT R6, R6, 0x5410, R8 ;  /* 0x0000541006067816 */ /* 0x000fca0000000008 */
[----:B------:R-:W-:Y:S02]  /*24f0*/  HADD2 R2, R6, R2 ;  /* 0x0000000206027230 */ /* 0x000fe40000000000 */
.L_x_3272:
[----:B-----5:R0:W5:Y:S01]  /*2500*/  LDG.E.128.CONSTANT R4, [R20.64] ;  /* 0x0000000614047981 */ /* 0x020162000c1e9d00 */
[----:B------:R-:W-:-:S04]  /*2510*/  IMAD.WIDE R18, R12, 0x8, R18 ;  /* 0x000000080c127825 */ /* 0x000fc800078e0212 */
[----:B------:R-:W-:Y:S01]  /*2520*/  IMAD.WIDE R16, R12, 0x8, R20 ;  /* 0x000000080c107825 */ /* 0x000fe200078e0214 */
[----:B------:R-:W-:Y:S05]  /*2530*/  @P1 BRA `(.L_x_3273) ;  /* 0x00000c3000001947 */ /* 0x000fea0003800000 */
[----:B------:R-:W2:Y:S01]  /*2540*/  LDG.E.128.CONSTANT R8, [R18.64] ;  /* 0x0000000612087981 */ /* 0x000ea2000c1e9d00 */
[----:B0----5:R-:W-:Y:S02]  /*2550*/  LOP3.LUT R20, R5, 0xff, RZ, 0xc0, !PT ;  /* 0x000000ff05147812 */ /* 0x021fe400078ec0ff */
[----:B------:R-:W-:Y:S01]  /*2560*/  LOP3.LUT R13, R4, 0xff, RZ, 0xc0, !PT ;  /* 0x000000ff040d7812 */ /* 0x000fe200078ec0ff */
[----:B------:R-:W0:Y:S01]  /*2570*/  LDS.64 R14, [UR4+0x20] ;  /* 0x00002004ff0e7984 */ /* 0x000e220008000a00 */
        /* <DEDUP_REMOVED lines=191> */
.L_x_3273:
[----:B-----5:R1:W5:Y:S01]  /*3170*/  LDG.E.128.CONSTANT R4, [R16.64] ;  /* 0x0000000610047981 */ /* 0x020362000c1e9d00 */
        /* <DEDUP_REMOVED lines=15> */
[----:B------:R-:W4:Y:S01]  /*3270*/  I2F.F16 R21, R21 ;  /* 0x0000001500157306 */ /* 0x000f220000200c00 */
[----:B------:R-:W-:-:S02]  /*3280*/  SHF.R.U32.HI R23, RZ, 0x8, R4 ;  /* 0x00000008ff177819 */ /* 0x000fc40000011604 */
[----:B------:R-:W-:Y:S02]  /*3290*/  IADD3 R30, R29, -0x80, RZ ;  /* 0xffffff801d1e7810 */ /* 0x000fe40007ffe0ff */
[----:B------:R-:W-:-:S03]  /*32a0*/  LOP3.LUT R23, R23, 0xff, RZ, 0xc0, !PT ;  /* 0x000000ff17177812 */ /* 0x000fc600078ec0ff */
[----:B------:R-:W1:Y:S01]  /*32b0*/  I2F.F16 R13, R13 ;  /* 0x0000000d000d7306 */ /* 0x000e620000200c00 */
[----:B---3--:R-:W-:Y:S01]  /*32c0*/  HADD2.F32 R31, -RZ, R22.H0_H0 ;  /* 0x20000016ff1f7230 */ /* 0x008fe20000004100 */
[----:B------:R-:W-:-:S06]  /*32d0*/  IADD3 R23, R23, -0x80, RZ ;  /* 0xffffff8017177810 */ /* 0x000fcc0007ffe0ff */
[----:B------:R-:W3:Y:S01]  /*32e0*/  I2F.F16 R20, R20 ;  /* 0x0000001400147306 */ /* 0x000ee20000200c00 */
[----:B----4-:R-:W-:Y:S02]  /*32f0*/  HADD2.F32 R21, -RZ, R21.H0_H0 ;  /* 0x20000015ff157230 */ /* 0x010fe40000004100 */
[----:B0-----:R-:W-:-:S05]  /*3300*/  HADD2.F32 R32, -RZ, R14.H0_H0 ;  /* 0x2000000eff207230 */ /* 0x001fca0000004100 */
[----:B------:R-:W0:Y:S01]  /*3310*/  I2F.F16 R30, R30 ;  /* 0x0000001e001e7306 */ /* 0x000e220000200c00 */
[----:B-1----:R-:W-:Y:S02]  /*3320*/  HADD2.F32 R13, -RZ, R13.H0_H0 ;  /* 0x2000000dff0d7230 */ /* 0x002fe40000004100 */
[----:B------:R-:W-:Y:S01]  /*3330*/  HADD2.F32 R22, -RZ, R14.H1_H1 ;  /* 0x3000000eff167230 */ /* 0x000fe20000004100 */
[C---:B------:R-:W-:Y:S02]  /*3340*/  FFMA.FTZ R29, R32.reuse, R21, RZ ;  /* 0x00000015201d7223 */ /* 0x040fe400000100ff */
[----:B------:R-:W-:Y:S01]  /*3350*/  FFMA.FTZ R33, R13, R32, RZ ;  /* 0x000000200d217223 */ /* 0x000fe200000100ff */
[----:B---3--:R-:W-:Y:S01]  /*3360*/  HADD2.F32 R35, -RZ, R20.H0_H0 ;  /* 0x20000014ff237230 */ /* 0x008fe20000004100 */
        /* <DEDUP_REMOVED lines=166> */
.L_x_3274:
[----:B------:R-:W-:Y:S01]  /*3dd0*/  IADD3 R28, R28, 0x20, RZ ;  /* 0x000000201c1c7810 */ /* 0x000fe20007ffe0ff */
[----:B------:R-:W-:Y:S01]  /*3de0*/  UIADD3 UR4, UR4, 0x40, URZ ;  /* 0x0000004004047890 */ /* 0x000fe2000fffe03f */
[----:B------:R-:W-:Y:S02]  /*3df0*/  IMAD.WIDE R18, R12, 0x8, R18 ;  /* 0x000000080c127825 */ /* 0x000fe400078e0212 */
[C---:B------:R-:W-:Y:S02]  /*3e00*/  ISETP.GE.AND P0, PT, R28.reuse, c[0x0][0x1a8], PT ;  /* 0x00006a001c007a0c */ /* 0x040fe40003f06270 */
[----:B------:R-:W-:Y:S01]  /*3e10*/  ISETP.LT.AND P2, PT, R28, R27, PT ;  /* 0x0000001b1c00720c */ /* 0x000fe20003f41270 */
[----:B------:R-:W-:-:S12]  /*3e20*/  IMAD.WIDE R14, R12, 0x8, R16 ;  /* 0x000000080c0e7825 */ /* 0x000fd800078e0210 */
[----:B------:R-:W-:Y:S05]  /*3e30*/  @!P0 BRA P2, `(.L_x_3275) ;  /* 0xffffcd1000008947 */ /* 0x000fea000103ffff */
.L_x_3270:
[----:B------:R-:W-:-:S04]  /*3e40*/  ISETP.GE.AND P0, PT, R28, R27, PT ;  /* 0x0000001b1c00720c */ /* 0x000fc80003f06270 */
[----:B------:R-:W-:-:S13]  /*3e50*/  ISETP.GE.OR P0, PT, R28, c[0x0][0x1ac], P0 ;  /* 0x00006b001c007a0c */ /* 0x000fda0000706670 */
[----:B------:R-:W-:Y:S05]  /*3e60*/  @P0 BRA `(.L_x_3276) ;  /* 0x0000185000000947 */ /* 0x000fea0003800000 */
[----:B------:R-:W-:Y:S02]  /*3e70*/  ULDC UR5, c[0x0][0x18c] ;  /* 0x0000630000057ab9 */ /* 0x000fe40000000800 */
[----:B------:R-:W-:Y:S02]  /*3e80*/  USHF.R.S32.HI UR5, URZ, 0x1f, UR5 ;  /* 0x0000001f3f057899 */ /* 0x000fe40008011405 */
.L_x_3279:
        /* <DEDUP_REMOVED lines=17> */
[----:B01----:R-:W-:Y:S05]  /*3fa0*/  @P1 BRA `(.L_x_3277) ;  /* 0x00000b2000001947 */ /* 0x003fea0003800000 */
[C---:B0---4-:R-:W-:Y:S01]  /*3fb0*/  IMAD.WIDE R20, R29.reuse, 0x4, R30 ;  /* 0x000000041d147825 */ /* 0x051fe200078e021e */
[----:B-1----:R-:W0:Y:S04]  /*3fc0*/  LDS.128 R16, [UR4] ;  /* 0x00000004ff107984 */ /* 0x002e280008000c00 */
[----:B------:R1:W2:Y:S01]  /*3fd0*/  LDG.E.128.CONSTANT R8, [R20.64] ;  /* 0x0000000614087981 */ /* 0x0002a2000c1e9d00 */
[----:B------:R-:W-:-:S06]  /*3fe0*/  IMAD.WIDE R12, R29, 0x4, R20 ;  /* 0x000000041d0c7825 */ /* 0x000fcc00078e0214 */
[----:B------:R-:W3:Y:S01]  /*3ff0*/  LDG.E.128.CONSTANT R12, [R12.64] ;  /* 0x000000060c0c7981 */ /* 0x000ee2000c1e9d00 */
[----:B-----5:R-:W-:Y:S02]  /*4000*/  LOP3.LUT R35, R4, 0x3f003f, RZ, 0xc0, !PT ;  /* 0x003f003f04237812 */ /* 0x020fe400078ec0ff */
[----:B-1----:R-:W-:Y:S02]  /*4010*/  SHF.R.U32.HI R20, RZ, 0x6, R4 ;  /* 0x00000006ff147819 */ /* 0x002fe40000011604 */
        /* <DEDUP_REMOVED lines=16> */
[----:B------:R-:W-:Y:S01]  /*4120*/  LOP3.LUT R22, R22, 0x3f003f, RZ, 0xc0, !PT ;  /* 0x003f003f16167812 */ /* 0x000fe200078ec0ff */
[-C--:B0-----:R-:W-:Y:S01]  /*4130*/  HFMA2.MMA R35, R35, R16.reuse, RZ ;  /* 0x0000001023237235 */ /* 0x081fe200000000ff */
[-C--:B------:R-:W-:Y:S01]  /*4140*/  HFMA2 R33, R33, R16.reuse, RZ.H0_H0 ;  /* 0x0000001021217231 */ /* 0x080fe200000400ff */
[----:B------:R-:W-:Y:S01]  /*4150*/  HFMA2.MMA R23, R23, R16, RZ ;  /* 0x0000001017177235 */ /* 0x000fe200000000ff */
[----:B------:R-:W-:Y:S01]  /*4160*/  LOP3.LUT R22, R22, 0x64006400, RZ, 0xfc, !PT ;  /* 0x6400640016167812 */ /* 0x000fe200078efcff */
[----:B------:R-:W-:Y:S01]  /*4170*/  HFMA2 R16, R21, R16, RZ.H0_H0 ;  /* 0x0000001015107231 */ /* 0x000fe200000400ff */
[----:B------:R-:W-:Y:S01]  /*4180*/  SHF.R.U32.HI R21, RZ, 0x6, R7 ;  /* 0x00000006ff157819 */ /* 0x000fe20000011607 */
[----:B------:R-:W-:Y:S01]  /*4190*/  HFMA2.MMA R35, R20, R17, R35 ;  /* 0x0000001114237235 */ /* 0x000fe20000000023 */
[----:B------:R-:W-:Y:S01]  /*41a0*/  SHF.R.U32.HI R20, RZ, 0x6, R6 ;  /* 0x00000006ff147819 */ /* 0x000fe20000011606 */
[----:B------:R-:W-:Y:S01]  /*41b0*/  HADD2 R22, R22, -1056, -1056 ;  /* 0xe420e42016167430 */ /* 0x000fe20000000000 */
[----:B------:R-:W-:-:S02]  /*41c0*/  LOP3.LUT R21, R21, 0x3f003f, RZ, 0xc0, !PT ;  /* 0x003f003f15157812 */ /* 0x000fc400078ec0ff */
[----:B------:R-:W-:Y:S01]  /*41d0*/  LOP3.LUT R20, R20, 0x3f003f, RZ, 0xc0, !PT ;  /* 0x003f003f14147812 */ /* 0x000fe200078ec0ff */
[-C--:B------:R-:W-:Y:S01]  /*41e0*/  HFMA2 R33, R22, R17.reuse, R33 ;  /* 0x0000001116217231 */ /* 0x080fe20000000021 */
[----:B------:R-:W-:Y:S02]  /*41f0*/  LOP3.LUT R21, R21, 0x64006400, RZ, 0xfc, !PT ;  /* 0x6400640015157812 */ /* 0x000fe400078efcff */
[----:B------:R-:W-:Y:S02]  /*4200*/  LOP3.LUT R22, R20, 0x64006400, RZ, 0xfc, !PT ;  /* 0x6400640014167812 */ /* 0x000fe400078efcff */
[----:B------:R-:W-:Y:S01]  /*4210*/  SHF.R.U32.HI R4, RZ, 0xc, R4 ;  /* 0x0000000cff047819 */ /* 0x000fe20000011604 */
[----:B------:R-:W-:Y:S01]  /*4220*/  HADD2 R21, R21, -1056, -1056 ;  /* 0xe420e42015157430 */ /* 0x000fe20000000000 */
[----:B------:R-:W-:Y:S01]  /*4230*/  SHF.R.U32.HI R7, RZ, 0xc, R7 ;  /* 0x0000000cff077819 */ /* 0x000fe20000011607 */
[----:B------:R-:W-:Y:S01]  /*4240*/  HADD2 R22, R22, -1056, -1056 ;  /* 0xe420e42016167430 */ /* 0x000fe20000000000 */
[----:B------:R-:W-:Y:S01]  /*4250*/  SHF.R.U32.HI R6, RZ, 0xc, R6 ;  /* 0x0000000cff067819 */ /* 0x000fe20000011606 */
[----:B------:R-:W-:-:S03]  /*4260*/  HFMA2 R21, R21, R17, R16 ;  /* 0x0000001115157231 */ /* 0x000fc60000000010 */
[----:B------:R-:W-:Y:S01]  /*4270*/  LOP3.LUT R6, R6, 0xf000f, RZ, 0xc0, !PT ;  /* 0x000f000f06067812 */ /* 0x000fe200078ec0ff */
[----:B------:R-:W-:Y:S01]  /*4280*/  HFMA2.MMA R23, R22, R17, R23 ;  /* 0x0000001116177235 */ /* 0x000fe20000000017 */
[----:B--2---:R-:W-:Y:S02]  /*4290*/  LOP3.LUT R20, R8, 0x3f003f, RZ, 0xc0, !PT ;  /* 0x003f003f08147812 */ /* 0x004fe400078ec0ff */
[----:B------:R-:W-:Y:S02]  /*42a0*/  LOP3.LUT R16, R9, 0x3f003f, RZ, 0xc0, !PT ;  /* 0x003f003f09107812 */ /* 0x000fe400078ec0ff */
[----:B------:R-:W-:Y:S02]  /*42b0*/  LOP3.LUT R20, R20, 0x64006400, RZ, 0xfc, !PT ;  /* 0x6400640014147812 */ /* 0x000fe400078efcff */
[----:B------:R-:W-:Y:S02]  /*42c0*/  LOP3.LUT R17, R16, 0x64006400, RZ, 0xfc, !PT ;  /* 0x6400640010117812 */ /* 0x000fe400078efcff */
[----:B------:R-:W-:Y:S01]  /*42d0*/  LOP3.LUT R16, R10, 0x3f003f, RZ, 0xc0, !PT ;  /* 0x003f003f0a107812 */ /* 0x000fe200078ec0ff */
[----:B------:R-:W-:-:S02]  /*42e0*/  HADD2 R20, R20, -1056, -1056 ;  /* 0xe420e42014147430 */ /* 0x000fc40000000000 */
[----:B------:R-:W-:Y:S01]  /*42f0*/  HADD2 R22, R17, -1056, -1056 ;  /* 0xe420e42011167430 */ /* 0x000fe20000000000 */
[----:B------:R-:W-:-:S03]  /*4300*/  LOP3.LUT R16, R16, 0x64006400, RZ, 0xfc, !PT ;  /* 0x6400640010107812 */ /* 0x000fc600078efcff */
[----:B------:R-:W-:Y:S01]  /*4310*/  HFMA2.MMA R35, R20, R18, R35 ;  /* 0x0000001214237235 */ /* 0x000fe20000000023 */
[----:B------:R-:W-:Y:S01]  /*4320*/  LOP3.LUT R20, R11, 0x3f003f, RZ, 0xc0, !PT ;  /* 0x003f003f0b147812 */ /* 0x000fe200078ec0ff */
[----:B------:R-:W-:Y:S02]  /*4330*/  HADD2 R16, R16, -1056, -1056 ;  /* 0xe420e42010107430 */ /* 0x000fe40000000000 */
[----:B------:R-:W-:Y:S01]  /*4340*/  HFMA2 R17, R22, R18, R33 ;  /* 0x0000001216117231 */ /* 0x000fe20000000021 */
[----:B------:R-:W-:-:S03]  /*4350*/  LOP3.LUT R20, R20, 0x64006400, RZ, 0xfc, !PT ;  /* 0x6400640014147812 */ /* 0x000fc600078efcff */
[----:B------:R-:W-:Y:S01]  /*4360*/  HFMA2.MMA R16, R16, R18, R23 ;  /* 0x0000001210107235 */ /* 0x000fe20000000017 */
[--C-:B------:R-:W-:Y:S01]  /*4370*/  SHF.R.U32.HI R23, RZ, 0x6, R10.reuse ;  /* 0x00000006ff177819 */ /* 0x100fe2000001160a */
[----:B------:R-:W-:Y:S01]  /*4380*/  HADD2 R20, R20, -1056, -1056 ;  /* 0xe420e42014147430 */ /* 0x000fe20000000000 */
[----:B------:R-:W-:Y:S02]  /*4390*/  SHF.R.U32.HI R10, RZ, 0xc, R10 ;  /* 0x0000000cff0a7819 */ /* 0x000fe4000001160a */
[----:B------:R-:W-:Y:S01]  /*43a0*/  LOP3.LUT R23, R23, 0x3f003f, RZ, 0xc0, !PT ;  /* 0x003f003f17177812 */ /* 0x000fe200078ec0ff */
[----:B------:R-:W-:Y:S01]  /*43b0*/  HFMA2 R18, R20, R18, R21 ;  /* 0x0000001214127231 */ /* 0x000fe20000000015 */
[----:B------:R-:W-:Y:S02]  /*43c0*/  SHF.R.U32.HI R20, RZ, 0x6, R8 ;  /* 0x00000006ff147819 */ /* 0x000fe40000011608 */
[----:B------:R-:W-:Y:S02]  /*43d0*/  SHF.R.U32.HI R21, RZ, 0x6, R9 ;  /* 0x00000006ff157819 */ /* 0x000fe40000011609 */
[----:B------:R-:W-:-:S02]  /*43e0*/  LOP3.LUT R20, R20, 0x3f003f, RZ, 0xc0, !PT ;  /* 0x003f003f14147812 */ /* 0x000fc400078ec0ff */
[----:B------:R-:W-:Y:S02]  /*43f0*/  LOP3.LUT R22, R21, 0x3f003f, RZ, 0xc0, !PT ;  /* 0x003f003f15167812 */ /* 0x000fe400078ec0ff */
[----:B------:R-:W-:Y:S02]  /*4400*/  LOP3.LUT R21, R20, 0x64006400, RZ, 0xfc, !PT ;  /* 0x6400640014157812 */ /* 0x000fe400078efcff */
[----:B------:R-:W-:Y:S02]  /*4410*/  LOP3.LUT R22, R22, 0x64006400, RZ, 0xfc, !PT ;  /* 0x6400640016167812 */ /* 0x000fe400078efcff */
[----:B------:R-:W-:Y:S01]  /*4420*/  LOP3.LUT R20, R23, 0x64006400, RZ, 0xfc, !PT ;  /* 0x6400640017147812 */ /* 0x000fe200078efcff */
[----:B------:R-:W-:Y:S01]  /*4430*/  HADD2 R32, R21, -1056, -1056 ;  /* 0xe420e42015207430 */ /* 0x000fe20000000000 */
[----:B------:R-:W-:Y:S01]  /*4440*/  SHF.R.U32.HI R8, RZ, 0xc, R8 ;  /* 0x0000000cff087819 */ /* 0x000fe20000011608 */
[----:B------:R-:W-:Y:S01]  /*4450*/  HADD2 R22, R22, -1056, -1056 ;  /* 0xe420e42016167430 */ /* 0x000fe20000000000 */
[----:B------:R-:W-:-:S03]  /*4460*/  SHF.R.U32.HI R9, RZ, 0xc, R9 ;  /* 0x0000000cff097819 */ /* 0x000fc60000011609 */
[-C--:B------:R-:W-:Y:S01]  /*4470*/  HFMA2.MMA R33, R32, R19.reuse, R35 ;  /* 0x0000001320217235 */ /* 0x080fe20000000023 */
[----:B------:R-:W-:Y:S01]  /*4480*/  HFMA2 R17, R22, R19, R17 ;  /* 0x0000001316117231 */ /* 0x000fe20000000011 */
[----:B------:R-:W-:Y:S01]  /*4490*/  LOP3.LUT R9, R9, 0xf000f, RZ, 0xc0, !PT ;  /* 0x000f000f09097812 */ /* 0x000fe200078ec0ff */
[----:B------:R-:W-:Y:S02]  /*44a0*/  HADD2 R35, R20, -1056, -1056 ;  /* 0xe420e42014237430 */ /* 0x000fe40000000000 */
[----:B------:R-:W0:Y:S04]  /*44b0*/  LDS.128 R20, [UR4+0x10] ;  /* 0x00001004ff147984 */ /* 0x000e280008000c00 */
[----:B------:R-:W-:Y:S01]  /*44c0*/  HFMA2.MMA R32, R35, R19, R16 ;  /* 0x0000001323207235 */ /* 0x000fe20000000010 */
[----:B------:R-:W-:-:S02]  /*44d0*/  SHF.R.U32.HI R16, RZ, 0x6, R11 ;  /* 0x00000006ff107819 */ /* 0x000fc4000001160b */
[----:B------:R-:W-:Y:S02]  /*44e0*/  SHF.R.U32.HI R11, RZ, 0xc, R11 ;  /* 0x0000000cff0b7819 */ /* 0x000fe4000001160b */
[----:B------:R-:W-:-:S04]  /*44f0*/  LOP3.LUT R16, R16, 0x3f003f, RZ, 0xc0, !PT ;  /* 0x003f003f10107812 */ /* 0x000fc800078ec0ff */
[----:B------:R-:W-:-:S05]  /*4500*/  LOP3.LUT R16, R16, 0x64006400, RZ, 0xfc, !PT ;  /* 0x6400640010107812 */ /* 0x000fca00078efcff */
[----:B------:R-:W-:Y:S01]  /*4510*/  HADD2 R35, R16, -1056, -1056 ;  /* 0xe420e42010237430 */ /* 0x000fe20000000000 */
[----:B---3--:R-:W-:-:S03]  /*4520*/  LOP3.LUT R16, R12, 0x3f003f, RZ, 0xc0, !PT ;  /* 0x003f003f0c107812 */ /* 0x008fc600078ec0ff */
[----:B------:R-:W-:Y:S01]  /*4530*/  HFMA2 R19, R35, R19, R18 ;  /* 0x0000001323137231 */ /* 0x000fe20000000012 */
[----:B------:R-:W-:Y:S02]  /*4540*/  LOP3.LUT R18, R13, 0x3f003f, RZ, 0xc0, !PT ;  /* 0x003f003f0d127812 */ /* 0x000fe400078ec0ff */
[----:B------:R-:W-:Y:S02]  /*4550*/  LOP3.LUT R16, R16, 0x64006400, RZ, 0xfc, !PT ;  /* 0x6400640010107812 */ /* 0x000fe400078efcff */
[----:B------:R-:W-:-:S03]  /*4560*/  LOP3.LUT R18, R18, 0x64006400, RZ, 0xfc, !PT ;  /* 0x6400640012127812 */ /* 0x000fc600078efcff */
[----:B------:R-:W-:Y:S02]  /*4570*/  HADD2 R16, R16, -1056, -1056 ;  /* 0xe420e42010107430 */ /* 0x000fe40000000000 */
[----:B------:R-:W-:-:S04]  /*4580*/  HADD2 R18, R18, -1056, -1056 ;  /* 0xe420e42012127430 */ /* 0x000fc80000000000 */
[----:B0-----:R-:W-:Y:S01]  /*4590*/  HFMA2 R17, R18, R20, R17 ;  /* 0x0000001412117231 */ /* 0x001fe20000000011 */
[----:B------:R-:W-:Y:S01]  /*45a0*/  LOP3.LUT R18, R14, 0x3f003f, RZ, 0xc0, !PT ;  /* 0x003f003f0e127812 */ /* 0x000fe200078ec0ff */
[----:B------:R-:W-:Y:S01]  /*45b0*/  HFMA2.MMA R16, R16, R20, R33 ;  /* 0x0000001410107235 */ /* 0x000fe20000000021 */
[----:B------:R-:W-:Y:S02]  /*45c0*/  LOP3.LUT R33, R15, 0x3f003f, RZ, 0xc0, !PT ;  /* 0x003f003f0f217812 */ /* 0x000fe400078ec0ff */
[----:B------:R-:W-:Y:S02]  /*45d0*/  LOP3.LUT R18, R18, 0x64006400, RZ, 0xfc, !PT ;  /* 0x6400640012127812 */ /* 0x000fe400078efcff */
[----:B------:R-:W-:-:S03]  /*45e0*/  LOP3.LUT R33, R33, 0x64006400, RZ, 0xfc, !PT ;  /* 0x6400640021217812 */ /* 0x000fc600078efcff */
[----:B------:R-:W-:Y:S02]  /*45f0*/  HADD2 R35, R18, -1056, -1056 ;  /* 0xe420e42012237430 */ /* 0x000fe40000000000 */
[----:B------:R-:W-:-:S04]  /*4600*/  HADD2 R34, R33, -1056, -1056 ;  /* 0xe420e42021227430 */ /* 0x000fc80000000000 */
[----:B------:R-:W-:Y:S01]  /*4610*/  HFMA2.MMA R18, R35, R20, R32 ;  /* 0x0000001423127235 */ /* 0x000fe20000000020 */
[----:B------:R-:W-:Y:S01]  /*4620*/  LOP3.LUT R32, R5, 0xf000f, RZ, 0xc0, !PT ;  /* 0x000f000f05207812 */ /* 0x000fe200078ec0ff */
[----:B------:R-:W-:Y:S01]  /*4630*/  HFMA2 R20, R34, R20, R19 ;  /* 0x0000001422147231 */ /* 0x000fe20000000013 */
[----:B------:R-:W-:Y:S02]  /*4640*/  SHF.R.U32.HI R5, RZ, 0x8, R13 ;  /* 0x00000008ff057819 */ /* 0x000fe4000001160d */
[----:B------:R-:W-:Y:S02]  /*4650*/  LOP3.LUT R19, R4, 0xf000f, RZ, 0xc0, !PT ;  /* 0x000f000f04137812 */ /* 0x000fe400078ec0ff */
[----:B------:R-:W-:Y:S02]  /*4660*/  SHF.R.U32.HI R4, RZ, 0x8, R12 ;  /* 0x00000008ff047819 */ /* 0x000fe4000001160c */
[----:B------:R-:W-:Y:S02]  /*4670*/  LOP3.LUT R5, R32, 0x300030, R5, 0xf8, !PT ;  /* 0x0030003020057812 */ /* 0x000fe400078ef805 */
[----:B------:R-:W-:-:S02]  /*4680*/  LOP3.LUT R32, R7, 0xf000f, RZ, 0xc0, !PT ;  /* 0x000f000f07207812 */ /* 0x000fc400078ec0ff */
[----:B------:R-:W-:Y:S02]  /*4690*/  LOP3.LUT R4, R19, 0x300030, R4, 0xf8, !PT ;  /* 0x0030003013047812 */ /* 0x000fe400078ef804 */
[----:B------:R-:W-:Y:S02]  /*46a0*/  SHF.R.U32.HI R7, RZ, 0x8, R14 ;  /* 0x00000008ff077819 */ /* 0x000fe4000001160e */
[----:B------:R-:W-:Y:S02]  /*46b0*/  SHF.R.U32.HI R19, RZ, 0x8, R15 ;  /* 0x00000008ff137819 */ /* 0x000fe4000001160f */
[----:B------:R-:W-:Y:S02]  /*46c0*/  LOP3.LUT R7, R6, 0x300030, R7, 0xf8, !PT ;  /* 0x0030003006077812 */ /* 0x000fe400078ef807 */
[----:B------:R-:W-:Y:S02]  /*46d0*/  LOP3.LUT R6, R32, 0x300030, R19, 0xf8, !PT ;  /* 0x0030003020067812 */ /* 0x000fe400078ef813 */
[----:B------:R-:W-:-:S02]  /*46e0*/  LOP3.LUT R19, R8, 0xf000f, RZ, 0xc0, !PT ;  /* 0x000f000f08137812 */ /* 0x000fc400078ec0ff */
[----:B------:R-:W-:Y:S02]  /*46f0*/  SHF.R.U32.HI R8, RZ, 0xa, R12 ;  /* 0x0000000aff087819 */ /* 0x000fe4000001160c */
[----:B------:R-:W-:Y:S02]  /*4700*/  LOP3.LUT R32, R10, 0xf000f, RZ, 0xc0, !PT ;  /* 0x000f000f0a207812 */ /* 0x000fe400078ec0ff */
[----:B------:R-:W-:Y:S02]  /*4710*/  LOP3.LUT R8, R19, 0x300030, R8, 0xf8, !PT ;  /* 0x0030003013087812 */ /* 0x000fe400078ef808 */
[----:B------:R-:W-:Y:S02]  /*4720*/  SHF.R.U32.HI R10, RZ, 0xa, R13 ;  /* 0x0000000aff0a7819 */ /* 0x000fe4000001160d */
[----:B------:R-:W-:Y:S02]  /*4730*/  SHF.R.U32.HI R19, RZ, 0xa, R14 ;  /* 0x0000000aff137819 */ /* 0x000fe4000001160e */
[----:B------:R-:W-:-:S02]  /*4740*/  SHF.R.U32.HI R12, RZ, 0x6, R12 ;  /* 0x00000006ff0c7819 */ /* 0x000fc4000001160c */
[----:B------:R-:W-:Y:S02]  /*4750*/  SHF.R.U32.HI R13, RZ, 0x6, R13 ;  /* 0x00000006ff0d7819 */ /* 0x000fe4000001160d */
[----:B------:R-:W-:Y:S02]  /*4760*/  SHF.R.U32.HI R14, RZ, 0x6, R14 ;  /* 0x00000006ff0e7819 */ /* 0x000fe4000001160e */
[----:B------:R-:W-:Y:S02]  /*4770*/  LOP3.LUT R10, R9, 0x300030, R10, 0xf8, !PT ;  /* 0x00300030090a7812 */ /* 0x000fe400078ef80a */
[----:B------:R-:W-:Y:S02]  /*4780*/  LOP3.LUT R9, R32, 0x300030, R19, 0xf8, !PT ;  /* 0x0030003020097812 */ /* 0x000fe400078ef813 */
[----:B------:R-:W-:Y:S02]  /*4790*/  LOP3.LUT R12, R12, 0x3f003f, RZ, 0xc0, !PT ;  /* 0x003f003f0c0c7812 */ /* 0x000fe400078ec0ff */
[----:B------:R-:W-:-:S02]  /*47a0*/  LOP3.LUT R32, R11, 0xf000f, RZ, 0xc0, !PT ;  /* 0x000f000f0b207812 */ /* 0x000fc400078ec0ff */
[----:B------:R-:W-:Y:S02]  /*47b0*/  LOP3.LUT R13, R13, 0x3f003f, RZ, 0xc0, !PT ;  /* 0x003f003f0d0d7812 */ /* 0x000fe400078ec0ff */
[--C-:B------:R-:W-:Y:S02]  /*47c0*/  SHF.R.U32.HI R11, RZ, 0xa, R15.reuse ;  /* 0x0000000aff0b7819 */ /* 0x100fe4000001160f */
        /* <DEDUP_REMOVED lines=22> */
[----:B------:R-:W-:Y:S01]  /*4930*/  HFMA2 R20, R15, R21, R20 ;  /* 0x000000150f147231 */ /* 0x000fe20000000014 */
[----:B------:R-:W-:Y:S01]  /*4940*/  LOP3.LUT R11, R32, 0x300030, R11, 0xf8, !PT ;  /* 0x00300030200b7812 */ /* 0x000fe200078ef80b */
[----:B------:R-:W-:Y:S01]  /*4950*/  HADD2 R5, R6, -1056, -1056 ;  /* 0xe420e42006057430 */ /* 0x000fe20000000000 */
[----:B------:R-:W-:Y:S01]  /*4960*/  HFMA2.MMA R16, R13, R22, R16 ;  /* 0x000000160d107235 */ /* 0x000fe20000000010 */
[----:B------:R-:W-:Y:S01]  /*4970*/  HADD2 R7, R7, -1056, -1056 ;  /* 0xe420e42007077430 */ /* 0x000fe20000000000 */
[----:B------:R-:W-:Y:S01]  /*4980*/  LOP3.LUT R10, R10, 0x64006400, RZ, 0xfc, !PT ;  /* 0x640064000a0a7812 */ /* 0x000fe200078efcff */
[----:B------:R-:W-:Y:S01]  /*4990*/  HFMA2 R20, R5, R22, R20 ;  /* 0x0000001605147231 */ /* 0x000fe20000000014 */
[----:B------:R-:W-:Y:S01]  /*49a0*/  LOP3.LUT R11, R11, 0x64006400, RZ, 0xfc, !PT ;  /* 0x640064000b0b7812 */ /* 0x000fe200078efcff */
[----:B------:R-:W-:-:S02]  /*49b0*/  HADD2 R5, R8, -1056, -1056 ;  /* 0xe420e42008057430 */ /* 0x000fc40000000000 */
[----:B------:R-:W-:Y:S01]  /*49c0*/  HFMA2.MMA R18, R7, R22, R18 ;  /* 0x0000001607127235 */ /* 0x000fe20000000012 */
[----:B------:R-:W-:Y:S02]  /*49d0*/  HADD2 R9, R9, -1056, -1056 ;  /* 0xe420e42009097430 */ /* 0x000fe40000000000 */
[----:B------:R-:W-:Y:S01]  /*49e0*/  HFMA2 R17, R4, R22, R17 ;  /* 0x0000001604117231 */ /* 0x000fe20000000011 */
[-C--:B------:R-:W-:Y:S01]  /*49f0*/  HFMA2.MMA R16, R5, R23.reuse, R16 ;  /* 0x0000001705107235 */ /* 0x080fe20000000010 */
[----:B------:R-:W-:Y:S02]  /*4a00*/  HADD2 R10, R10, -1056, -1056 ;  /* 0xe420e4200a0a7430 */ /* 0x000fe40000000000 */
[----:B------:R-:W-:Y:S01]  /*4a10*/  HFMA2.MMA R18, R9, R23, R18 ;  /* 0x0000001709127235 */ /* 0x000fe20000000012 */
        /* <DEDUP_REMOVED lines=10> */
[----:B------:R-:W-:-:S03]  /*4ac0*/  HFMA2 R2, R18, R0, R2 ;  /* 0x0000000012027231 */ /* 0x000fc60000000002 */
.L_x_3277:
[----:B----4-:R-:W-:Y:S05]  /*4ad0*/  @P1 BRA `(.L_x_3278) ;  /* 0x00000b6000001947 */ /* 0x010fea0003800000 */
[----:B------:R-:W-:Y:S01]  /*4ae0*/  UIMAD UR8, UR5, 0xc, URZ ;  /* 0x0000000c050878a4 */ /* 0x000fe2000f8e023f */
[----:B0-----:R-:W-:Y:S01]  /*4af0*/  IMAD.WIDE.U32 R20, R29, 0xc, R30 ;  /* 0x0000000c1d147825 */ /* 0x001fe200078e001e */
[----:B-1----:R-:W0:Y:S04]  /*4b00*/  LDS.128 R16, [UR4+0x20] ;  /* 0x00002004ff107984 */ /* 0x002e280008000c00 */
[----:B------:R-:W-:-:S05]  /*4b10*/  IADD3 R21, R21, UR8, RZ ;  /* 0x0000000815157c10 */ /* 0x000fca000fffe0ff */
[----:B-----5:R-:W2:Y:S01]  /*4b20*/  LDG.E.128.CONSTANT R4, [R20.64] ;  /* 0x0000000614047981 */ /* 0x020ea2000c1e9d00 */
[----:B------:R-:W-:-:S05]  /*4b30*/  IMAD.WIDE R36, R29, 0x4, R20 ;  /* 0x000000041d247825 */ /* 0x000fca00078e0214 */
[----:B------:R-:W3:Y:S01]  /*4b40*/  LDG.E.128.CONSTANT R8, [R36.64] ;  /* 0x0000000624087981 */ /* 0x000ee2000c1e9d00 */
[----:B------:R-:W-:-:S06]  /*4b50*/  IMAD.WIDE R12, R29, 0x4, R36 ;  /* 0x000000041d0c7825 */ /* 0x000fcc00078e0224 */
[----:B------:R-:W4:Y:S01]  /*4b60*/  LDG.E.128.CONSTANT R12, [R12.64] ;  /* 0x000000060c0c7981 */ /* 0x000f22000c1e9d00 */
[----:B--2---:R-:W-:Y:S02]  /*4b70*/  LOP3.LUT R35, R4, 0x3f003f, RZ, 0xc0, !PT ;  /* 0x003f003f04237812 */ /* 0x004fe400078ec0ff */
[----:B------:R-:W-:Y:S02]  /*4b80*/  SHF.R.U32.HI R20, RZ, 0x6, R4 ;  /* 0x00000006ff147819 */ /* 0x000fe40000011604 */
[----:B------:R-:W-:Y:S02]  /*4b90*/  LOP3.LUT R35, R35, 0x64006400, RZ, 0xfc, !PT ;  /* 0x6400640023237812 */ /* 0x000fe400078efcff */
[----:B------:R-:W-:Y:S02]  /*4ba0*/  LOP3.LUT R23, R6, 0x3f003f, RZ, 0xc0, !PT ;  /* 0x003f003f06177812 */ /* 0x000fe400078ec0ff */
[----:B------:R-:W-:Y:S01]  /*4bb0*/  LOP3.LUT R20, R20, 0x3f003f, RZ, 0xc0, !PT ;  /* 0x003f003f14147812 */ /* 0x000fe200078ec0ff */
[----:B------:R-:W-:Y:S01]  /*4bc0*/  HADD2 R35, R35, -1056, -1056 ;  /* 0xe420e42023237430 */ /* 0x000fe20000000000 */
[----:B------:R-:W-:-:S02]  /*4bd0*/  LOP3.LUT R33, R5, 0x3f003f, RZ, 0xc0, !PT ;  /* 0x003f003f05217812 */ /* 0x000fc400078ec0ff */
[----:B------:R-:W-:Y:S02]  /*4be0*/  LOP3.LUT R21, R7, 0x3f003f, RZ, 0xc0, !PT ;  /* 0x003f003f07157812 */ /* 0x000fe400078ec0ff */
[----:B------:R-:W-:Y:S01]  /*4bf0*/  SHF.R.U32.HI R22, RZ, 0x6, R5 ;  /* 0x00000006ff167819 */ /* 0x000fe20000011605 */
        /* <DEDUP_REMOVED lines=12> */
[-C--:B------:R-:W-:Y:S01]  /*4cc0*/  HFMA2 R33, R33, R16.reuse, RZ.H0_H0 ;  /* 0x0000001021217231 */ /* 0x080fe200000400ff */
[----:B------:R-:W-:Y:S01]  /*4cd0*/  HFMA2.MMA R23, R23, R16, RZ ;  /* 0x0000001017177235 */ /* 0x000fe200000000ff */
[----:B------:R-:W-:Y:S01]  /*4ce0*/  HFMA2 R16, R21, R16, RZ.H0_H0 ;  /* 0x0000001015107231 */ /* 0x000fe200000400ff */
[----:B------:R-:W-:Y:S01]  /*4cf0*/  HFMA2.MMA R35, R20, R17, R35 ;  /* 0x0000001114237235 */ /* 0x000fe20000000023 */
[----:B------:R-:W-:Y:S01]  /*4d00*/  HADD2 R22, R22, -1056, -1056 ;  /* 0xe420e42016167430 */ /* 0x000fe20000000000 */
[----:B------:R-:W-:-:S02]  /*4d10*/  SHF.R.U32.HI R20, RZ, 0x6, R6 ;  /* 0x00000006ff147819 */ /* 0x000fc40000011606 */
[----:B------:R-:W-:Y:S01]  /*4d20*/  SHF.R.U32.HI R21, RZ, 0x6, R7 ;  /* 0x00000006ff157819 */ /* 0x000fe20000011607 */
[----:B------:R-:W-:Y:S01]  /*4d30*/  HFMA2 R33, R22, R17, R33 ;  /* 0x0000001116217231 */ /* 0x000fe20000000021 */
[----:B------:R-:W-:Y:S02]  /*4d40*/  LOP3.LUT R20, R20, 0x3f003f, RZ, 0xc0, !PT ;  /* 0x003f003f14147812 */ /* 0x000fe400078ec0ff */
[----:B------:R-:W-:Y:S02]  /*4d50*/  LOP3.LUT R22, R21, 0x3f003f, RZ, 0xc0, !PT ;  /* 0x003f003f15167812 */ /* 0x000fe400078ec0ff */
[----:B------:R-:W-:Y:S02]  /*4d60*/  LOP3.LUT R21, R20, 0x64006400, RZ, 0xfc, !PT ;  /* 0x6400640014157812 */ /* 0x000fe400078efcff */
[----:B------:R-:W-:Y:S02]  /*4d70*/  LOP3.LUT R22, R22, 0x64006400, RZ, 0xfc, !PT ;  /* 0x6400640016167812 */ /* 0x000fe400078efcff */
[----:B---3--:R-:W-:Y:S01]  /*4d80*/  LOP3.LUT R20, R8, 0x3f003f, RZ, 0xc0, !PT ;  /* 0x003f003f08147812 */ /* 0x008fe200078ec0ff */
[----:B------:R-:W-:Y:S01]  /*4d90*/  HADD2 R32, R21, -1056, -1056 ;  /* 0xe420e42015207430 */ /* 0x000fe20000000000 */
[----:B------:R-:W-:Y:S01]  /*4da0*/  SHF.R.U32.HI R5, RZ, 0xc, R5 ;  /* 0x0000000cff057819 */ /* 0x000fe20000011605 */
[----:B------:R-:W-:Y:S01]  /*4db0*/  HADD2 R21, R22, -1056, -1056 ;  /* 0xe420e42016157430 */ /* 0x000fe20000000000 */
[----:B------:R-:W-:-:S02]  /*4dc0*/  LOP3.LUT R20, R20, 0x64006400, RZ, 0xfc, !PT ;  /* 0x6400640014147812 */ /* 0x000fc400078efcff */
[----:B------:R-:W-:Y:S01]  /*4dd0*/  SHF.R.U32.HI R6, RZ, 0xc, R6 ;  /* 0x0000000cff067819 */ /* 0x000fe20000011606 */
[----:B------:R-:W-:Y:S01]  /*4de0*/  HFMA2 R21, R21, R17, R16 ;  /* 0x0000001115157231 */ /* 0x000fe20000000010 */
[----:B------:R-:W-:Y:S01]  /*4df0*/  LOP3.LUT R16, R9, 0x3f003f, RZ, 0xc0, !PT ;  /* 0x003f003f09107812 */ /* 0x000fe200078ec0ff */
[----:B------:R-:W-:Y:S01]  /*4e00*/  HADD2 R20, R20, -1056, -1056 ;  /* 0xe420e42014147430 */ /* 0x000fe20000000000 */
[----:B------:R-:W-:Y:S02]  /*4e10*/  HFMA2.MMA R23, R32, R17, R23 ;  /* 0x0000001120177235 */ /* 0x000fe40000000017 */
[----:B------:R-:W-:Y:S02]  /*4e20*/  LOP3.LUT R17, R16, 0x64006400, RZ, 0xfc, !PT ;  /* 0x6400640010117812 */ /* 0x000fe400078efcff */
[----:B------:R-:W-:Y:S01]  /*4e30*/  LOP3.LUT R16, R10, 0x3f003f, RZ, 0xc0, !PT ;  /* 0x003f003f0a107812 */ /* 0x000fe200078ec0ff */
[----:B------:R-:W-:Y:S01]  /*4e40*/  HFMA2.MMA R35, R20, R18, R35 ;  /* 0x0000001214237235 */ /* 0x000fe20000000023 */
[----:B------:R-:W-:Y:S01]  /*4e50*/  LOP3.LUT R20, R11, 0x3f003f, RZ, 0xc0, !PT ;  /* 0x003f003f0b147812 */ /* 0x000fe200078ec0ff */
[----:B------:R-:W-:Y:S01]  /*4e60*/  HADD2 R22, R17, -1056, -1056 ;  /* 0xe420e42011167430 */ /* 0x000fe20000000000 */
[----:B------:R-:W-:-:S02]  /*4e70*/  LOP3.LUT R16, R16, 0x64006400, RZ, 0xfc, !PT ;  /* 0x6400640010107812 */ /* 0x000fc400078efcff */
[----:B------:R-:W-:Y:S01]  /*4e80*/  LOP3.LUT R20, R20, 0x64006400, RZ, 0xfc, !PT ;  /* 0x6400640014147812 */ /* 0x000fe200078efcff */
[----:B------:R-:W-:Y:S02]  /*4e90*/  HFMA2 R17, R22, R18, R33 ;  /* 0x0000001216117231 */ /* 0x000fe40000000021 */
[----:B------:R-:W-:Y:S02]  /*4ea0*/  HADD2 R16, R16, -1056, -1056 ;  /* 0xe420e42010107430 */ /* 0x000fe40000000000 */
[----:B------:R-:W-:-:S04]  /*4eb0*/  HADD2 R20, R20, -1056, -1056 ;  /* 0xe420e42014147430 */ /* 0x000fc80000000000 */
[----:B------:R-:W-:Y:S01]  /*4ec0*/  HFMA2.MMA R16, R16, R18, R23 ;  /* 0x0000001210107235 */ /* 0x000fe20000000017 */
[----:B------:R-:W-:Y:S01]  /*4ed0*/  HFMA2 R18, R20, R18, R21 ;  /* 0x0000001214127231 */ /* 0x000fe20000000015 */
[----:B------:R-:W-:Y:S02]  /*4ee0*/  SHF.R.U32.HI R20, RZ, 0x6, R8 ;  /* 0x00000006ff147819 */ /* 0x000fe40000011608 */
[----:B------:R-:W-:Y:S02]  /*4ef0*/  SHF.R.U32.HI R21, RZ, 0x6, R9 ;  /* 0x00000006ff157819 */ /* 0x000fe40000011609 */
[----:B------:R-:W-:Y:S02]  /*4f00*/  LOP3.LUT R20, R20, 0x3f003f, RZ, 0xc0, !PT ;  /* 0x003f003f14147812 */ /* 0x000fe400078ec0ff */
[----:B------:R-:W-:Y:S02]  /*4f10*/  LOP3.LUT R22, R21, 0x3f003f, RZ, 0xc0, !PT ;  /* 0x003f003f15167812 */ /* 0x000fe400078ec0ff */
[----:B------:R-:W-:-:S02]  /*4f20*/  SHF.R.U32.HI R23, RZ, 0x6, R10 ;  /* 0x00000006ff177819 */ /* 0x000fc4000001160a */
[----:B------:R-:W-:Y:S02]  /*4f30*/  LOP3.LUT R21, R20, 0x64006400, RZ, 0xfc, !PT ;  /* 0x6400640014157812 */ /* 0x000fe400078efcff */
[----:B------:R-:W-:Y:S02]  /*4f40*/  LOP3.LUT R22, R22, 0x64006400, RZ, 0xfc, !PT ;  /* 0x6400640016167812 */ /* 0x000fe400078efcff */
[----:B------:R-:W-:Y:S01]  /*4f50*/  LOP3.LUT R23, R23, 0x3f003f, RZ, 0xc0, !PT ;  /* 0x003f003f17177812 */ /* 0x000fe200078ec0ff */
[----:B------:R-:W-:Y:S01]  /*4f60*/  HADD2 R32, R21, -1056, -1056 ;  /* 0xe420e42015207430 */ /* 0x000fe20000000000 */
[----:B------:R-:W-:Y:S01]  /*4f70*/  SHF.R.U32.HI R8, RZ, 0xc, R8 ;  /* 0x0000000cff087819 */ /* 0x000fe20000011608 */
[----:B------:R-:W-:Y:S01]  /*4f80*/  HADD2 R22, R22, -1056, -1056 ;  /* 0xe420e42016167430 */ /* 0x000fe20000000000 */
[----:B------:R-:W-:Y:S02]  /*4f90*/  LOP3.LUT R20, R23, 0x64006400, RZ, 0xfc, !PT ;  /* 0x6400640017147812 */ /* 0x000fe400078efcff */
[----:B------:R-:W-:Y:S01]  /*4fa0*/  SHF.R.U32.HI R10, RZ, 0xc, R10 ;  /* 0x0000000cff0a7819 */ /* 0x000fe2000001160a */
[----:B------:R-:W-:Y:S01]  /*4fb0*/  HFMA2.MMA R33, R32, R19, R35 ;  /* 0x0000001320217235 */ /* 0x000fe20000000023 */
[----:B------:R-:W-:Y:S01]  /*4fc0*/  HFMA2 R17, R22, R19, R17 ;  /* 0x0000001316117231 */ /* 0x000fe20000000011 */
[----:B------:R-:W-:Y:S01]  /*4fd0*/  SHF.R.U32.HI R9, RZ, 0xc, R9 ;  /* 0x0000000cff097819 */ /* 0x000fe20000011609 */
[----:B------:R-:W-:-:S02]  /*4fe0*/  HADD2 R35, R20, -1056, -1056 ;  /* 0xe420e42014237430 */ /* 0x000fc40000000000 */
[----:B------:R-:W0:Y:S01]  /*4ff0*/  LDS.128 R20, [UR4+0x30] ;  /* 0x00003004ff147984 */ /* 0x000e220008000c00 */
[----:B------:R-:W-:-:S03]  /*5000*/  LOP3.LUT R9, R9, 0xf000f, RZ, 0xc0, !PT ;  /* 0x000f000f09097812 */ /* 0x000fc600078ec0ff */
[----:B------:R-:W-:Y:S01]  /*5010*/  HFMA2.MMA R32, R35, R19, R16 ;  /* 0x0000001323207235 */ /* 0x000fe20000000010 */
[--C-:B------:R-:W-:Y:S02]  /*5020*/  SHF.R.U32.HI R16, RZ, 0x6, R11.reuse ;  /* 0x00000006ff107819 */ /* 0x100fe4000001160b */
[----:B------:R-:W-:Y:S02]  /*5030*/  SHF.R.U32.HI R11, RZ, 0xc, R11 ;  /* 0x0000000cff0b7819 */ /* 0x000fe4000001160b */
[----:B------:R-:W-:-:S04]  /*5040*/  LOP3.LUT R16, R16, 0x3f003f, RZ, 0xc0, !PT ;  /* 0x003f003f10107812 */ /* 0x000fc800078ec0ff */
[----:B------:R-:W-:-:S05]  /*5050*/  LOP3.LUT R16, R16, 0x64006400, RZ, 0xfc, !PT ;  /* 0x6400640010107812 */ /* 0x000fca00078efcff */
[----:B------:R-:W-:Y:S01]  /*5060*/  HADD2 R35, R16, -1056, -1056 ;  /* 0xe420e42010237430 */ /* 0x000fe20000000000 */
[----:B----4-:R-:W-:-:S03]  /*5070*/  LOP3.LUT R16, R12, 0x3f003f, RZ, 0xc0, !PT ;  /* 0x003f003f0c107812 */ /* 0x010fc600078ec0ff */
        /* <DEDUP_REMOVED lines=15> */
[----:B------:R-:W-:Y:S01]  /*5170*/  HFMA2 R20, R34, R20, R19 ;  /* 0x0000001422147231 */ /* 0x000fe20000000013 */
[----:B------:R-:W-:Y:S02]  /*5180*/  LOP3.LUT R19, R4, 0xf000f, RZ, 0xc0, !PT ;  /* 0x000f000f04137812 */ /* 0x000fe400078ec0ff */
[----:B------:R-:W-:Y:S02]  /*5190*/  SHF.R.U32.HI R4, RZ, 0x8, R12 ;  /* 0x00000008ff047819 */ /* 0x000fe4000001160c */
[----:B------:R-:W-:Y:S02]  /*51a0*/  LOP3.LUT R32, R5, 0xf000f, RZ, 0xc0, !PT ;  /* 0x000f000f05207812 */ /* 0x000fe400078ec0ff */
[----:B------:R-:W-:Y:S02]  /*51b0*/  LOP3.LUT R4, R19, 0x300030, R4, 0xf8, !PT ;  /* 0x0030003013047812 */ /* 0x000fe400078ef804 */
[----:B------:R-:W-:-:S02]  /*51c0*/  SHF.R.U32.HI R5, RZ, 0x8, R13 ;  /* 0x00000008ff057819 */ /* 0x000fc4000001160d */
[----:B------:R-:W-:Y:S02]  /*51d0*/  SHF.R.U32.HI R19, RZ, 0xc, R7 ;  /* 0x0000000cff137819 */ /* 0x000fe40000011607 */
[----:B------:R-:W-:Y:S02]  /*51e0*/  LOP3.LUT R5, R32, 0x300030, R5, 0xf8, !PT ;  /* 0x0030003020057812 */ /* 0x000fe400078ef805 */
[----:B------:R-:W-:Y:S02]  /*51f0*/  LOP3.LUT R7, R6, 0xf000f, RZ, 0xc0, !PT ;  /* 0x000f000f06077812 */ /* 0x000fe400078ec0ff */
[----:B------:R-:W-:Y:S02]  /*5200*/  LOP3.LUT R32, R19, 0xf000f, RZ, 0xc0, !PT ;  /* 0x000f000f13207812 */ /* 0x000fe400078ec0ff */
[----:B------:R-:W-:Y:S02]  /*5210*/  SHF.R.U32.HI R6, RZ, 0x8, R14 ;  /* 0x00000008ff067819 */ /* 0x000fe4000001160e */
[----:B------:R-:W-:-:S02]  /*5220*/  SHF.R.U32.HI R19, RZ, 0x8, R15 ;  /* 0x00000008ff137819 */ /* 0x000fc4000001160f */
[----:B------:R-:W-:Y:S02]  /*5230*/  LOP3.LUT R6, R7, 0x300030, R6, 0xf8, !PT ;  /* 0x0030003007067812 */ /* 0x000fe400078ef806 */
[----:B------:R-:W-:Y:S02]  /*5240*/  LOP3.LUT R7, R32, 0x300030, R19, 0xf8, !PT ;  /* 0x0030003020077812 */ /* 0x000fe400078ef813 */
[----:B------:R-:W-:Y:S02]  /*5250*/  LOP3.LUT R19, R8, 0xf000f, RZ, 0xc0, !PT ;  /* 0x000f000f08137812 */ /* 0x000fe400078ec0ff */
[----:B------:R-:W-:Y:S02]  /*5260*/  SHF.R.U32.HI R8, RZ, 0xa, R12 ;  /* 0x0000000aff087819 */ /* 0x000fe4000001160c */
[----:B------:R-:W-:Y:S02]  /*5270*/  LOP3.LUT R32, R10, 0xf000f, RZ, 0xc0, !PT ;  /* 0x000f000f0a207812 */ /* 0x000fe400078ec0ff */
[----:B------:R-:W-:-:S02]  /*5280*/  LOP3.LUT R8, R19, 0x300030, R8, 0xf8, !PT ;  /* 0x0030003013087812 */ /* 0x000fc400078ef808 */
[--C-:B------:R-:W-:Y:S02]  /*5290*/  SHF.R.U32.HI R10, RZ, 0xa, R13.reuse ;  /* 0x0000000aff0a7819 */ /* 0x100fe4000001160d */
[----:B------:R-:W-:Y:S02]  /*52a0*/  SHF.R.U32.HI R12, RZ, 0x6, R12 ;  /* 0x00000006ff0c7819 */ /* 0x000fe4000001160c */
[--C-:B------:R-:W-:Y:S02]  /*52b0*/  SHF.R.U32.HI R19, RZ, 0xa, R14.reuse ;  /* 0x0000000aff137819 */ /* 0x100fe4000001160e */
[----:B------:R-:W-:Y:S02]  /*52c0*/  SHF.R.U32.HI R13, RZ, 0x6, R13 ;  /* 0x00000006ff0d7819 */ /* 0x000fe4000001160d */
        /* <DEDUP_REMOVED lines=18> */
[--C-:B------:R-:W-:Y:S01]  /*53f0*/  SHF.R.U32.HI R11, RZ, 0xa, R15.reuse ;  /* 0x0000000aff0b7819 */ /* 0x100fe2000001160f */
[----:B------:R-:W-:Y:S01]  /*5400*/  HFMA2.MMA R18, R13, R21, R18 ;  /* 0x000000150d127235 */ /* 0x000fe20000000012 */
[----:B------:R-:W-:Y:S01]  /*5410*/  SHF.R.U32.HI R15, RZ, 0x6, R15 ;  /* 0x00000006ff0f7819 */ /* 0x000fe2000001160f */
        /* <DEDUP_REMOVED lines=8> */
[----:B------:R-:W-:Y:S01]  /*54a0*/  HFMA2 R17, R4, R22, R17 ;  /* 0x0000001604117231 */ /* 0x000fe20000000011 */
[----:B------:R-:W-:Y:S01]  /*54b0*/  LOP3.LUT R11, R32, 0x300030, R11, 0xf8, !PT ;  /* 0x00300030200b7812 */ /* 0x000fe200078ef80b */
        /* <DEDUP_REMOVED lines=8> */
[----:B------:R-:W-:-:S02]  /*5540*/  HFMA2 R20, R15, R21, R20 ;  /* 0x000000150f147231 */ /* 0x000fc40000000014 */
        /* <DEDUP_REMOVED lines=15> */
.L_x_3278:
        /* <DEDUP_REMOVED lines=8> */
.L_x_3276:
[----:B------:R-:W-:Y:S05]  /*56c0*/  @P1 EXIT ;  /* 0x000000000000194d */ /* 0x000fea0003800000 */
[----:B------:R-:W2:Y:S04]  /*56d0*/  S2R R0, SR_CTAID.X ;  /* 0x0000000000007919 */ /* 0x000ea80000002500 */
[----:B-----5:R-:W2:Y:S04]  /*56e0*/  S2R R5, SR_TID.X ;  /* 0x0000000000057919 */ /* 0x020ea80000002100 */
[----:B------:R-:W3:Y:S01]  /*56f0*/  S2R R7, SR_CTAID.Y ;  /* 0x0000000000077919 */ /* 0x000ee20000002600 */
[----:B--2---:R-:W-:Y:S02]  /*5700*/  IMAD R0, R0, 0x40, R5 ;  /* 0x0000004000007824 */ /* 0x004fe400078e0205 */
[----:B------:R-:W-:-:S02]  /*5710*/  IMAD.MOV.U32 R5, RZ, RZ, 0x2 ;  /* 0x00000002ff057424 */ /* 0x000fc400078e00ff */
[----:B------:R-:W-:-:S04]  /*5720*/  IMAD.SHL.U32 R0, R0, 0x4, RZ ;  /* 0x0000000400007824 */ /* 0x000fc800078e00ff */
[----:B---3--:R-:W-:-:S04]  /*5730*/  IMAD R4, R7, c[0x0][0x18c], R0 ;  /* 0x0000630007047a24 */ /* 0x008fc800078e0200 */
[----:B------:R-:W-:-:S05]  /*5740*/  IMAD.WIDE R4, R5, R4, c[0x0][0x180] ;  /* 0x0000600005047625 */ /* 0x000fca00078e0204 */
[----:B------:R-:W2:Y:S01]  /*5750*/  ATOM.E.ADD.F16x2.RN.STRONG.GPU P0, RZ, [R4.64], R3 ;  /* 0x0000000304ff798a */ /* 0x000ea2000810e9c6 */
[----:B------:R-:W-:Y:S01]  /*5760*/  BSSY B0, `(.L_x_3280) ;  /* 0x000000e000007945 */ /* 0x000fe20003800000 */
[----:B--2---:R-:W-:Y:S05]  /*5770*/  @P0 BRA `(.L_x_3281) ;  /* 0x000000c000000947 */ /* 0x004fea0003800000 */
[----:B------:R-:W2:Y:S02]  /*5780*/  QSPC.E.S P0, RZ, [R4] ;  /* 0x0000000004ff73aa */ /* 0x000ea40000000500 */
[----:B--2---:R-:W-:Y:S05]  /*5790*/  @!P0 BRA `(.L_x_3282) ;  /* 0x0000007000008947 */ /* 0x004fea0003800000 */
[----:B------:R-:W-:-:S05]  /*57a0*/  LOP3.LUT R0, R4, 0xffffff, RZ, 0xc0, !PT ;  /* 0x00ffffff04007812 */ /* 0x000fca00078ec0ff */
.L_x_3283:
[----:B------:R-:W2:Y:S02]  /*57b0*/  LDS R6, [R0] ;  /* 0x0000000000067984 */ /* 0x000ea40000000800 */
[----:B--2---:R-:W-:-:S06]  /*57c0*/  HADD2 R7, R6, R3 ;  /* 0x0000000306077230 */ /* 0x004fcc0000000000 */
[----:B------:R-:W2:Y:S02]  /*57d0*/  ATOMS.CAST.SPIN R7, [R0], R6, R7 ;  /* 0x000000060007738d */ /* 0x000ea40001800007 */
[----:B--2---:R-:W-:-:S13]  /*57e0*/  ISETP.EQ.U32.AND P0, PT, R7, 0x1, PT ;  /* 0x000000010700780c */ /* 0x004fda0003f02070 */
[----:B------:R-:W-:Y:S05]  /*57f0*/  @!P0 BRA `(.L_x_3283) ;  /* 0xffffffb000008947 */ /* 0x000fea000383ffff */
[----:B------:R-:W-:Y:S05]  /*5800*/  BRA `(.L_x_3281) ;  /* 0x0000003000007947 */ /* 0x000fea0003800000 */
.L_x_3282:
[----:B------:R-:W2:Y:S02]  /*5810*/  LD.E R0, [R4.64] ;  /* 0x0000000604007980 */ /* 0x000ea4000c101900 */
[----:B--2---:R-:W-:-:S05]  /*5820*/  IMAD.IADD R3, R3, 0x1, R0 ;  /* 0x0000000103037824 */ /* 0x004fca00078e0200 */
[----:B------:R2:W-:Y:S02]  /*5830*/  ST.E [R4.64], R3 ;  /* 0x0000000304007985 */ /* 0x0005e4000c101906 */
.L_x_3281:
[----:B------:R-:W-:Y:S05]  /*5840*/  BSYNC B0 ;  /* 0x0000000000007941 */ /* 0x000fea0003800000 */
.L_x_3280:
[----:B------:R-:W3:Y:S02]  /*5850*/  ATOM.E.ADD.F16x2.RN.STRONG.GPU P0, RZ, [R4.64+0x4], R2 ;  /* 0x0000040204ff798a */ /* 0x000ee4000810e9c6 */
[----:B---3--:R-:W-:Y:S05]  /*5860*/  @P0 EXIT ;  /* 0x000000000000094d */ /* 0x008fea0003800000 */
[----:B------:R-:W3:Y:S02]  /*5870*/  QSPC.E.S P0, RZ, [R4+0x4] ;  /* 0x0000040004ff73aa */ /* 0x000ee40000000500 */
[----:B---3--:R-:W-:Y:S05]  /*5880*/  @!P0 BRA `(.L_x_3284) ;  /* 0x0000009000008947 */ /* 0x008fea0003800000 */
[----:B--2---:R-:W-:Y:S01]  /*5890*/  IADD3 R4, R4, 0x4, RZ ;  /* 0x0000000404047810 */ /* 0x004fe20007ffe0ff */
[----:B------:R-:W-:-:S03]  /*58a0*/  IMAD.MOV.U32 R5, RZ, RZ, R2 ;  /* 0x000000ffff057224 */ /* 0x000fc600078e0002 */
[----:B------:R-:W-:-:S05]  /*58b0*/  LOP3.LUT R4, R4, 0xffffff, RZ, 0xc0, !PT ;  /* 0x00ffffff04047812 */ /* 0x000fca00078ec0ff */
.L_x_3285:
[----:B------:R-:W2:Y:S02]  /*58c0*/  LDS R2, [R4] ;  /* 0x0000000004027984 */ /* 0x000ea40000000800 */
[----:B--2---:R-:W-:-:S10]  /*58d0*/  HFMA2.MMA R3, R2, 1, 1, R5 ;  /* 0x3c003c0002037835 */ /* 0x004fd40000000005 */
[----:B------:R-:W2:Y:S02]  /*58e0*/  ATOMS.CAST.SPIN R3, [R4], R2, R3 ;  /* 0x000000020403738d */ /* 0x000ea40001800003 */
[----:B--2---:R-:W-:-:S13]  /*58f0*/  ISETP.EQ.U32.AND P0, PT, R3, 0x1, PT ;  /* 0x000000010300780c */ /* 0x004fda0003f02070 */
[----:B------:R-:W-:Y:S05]  /*5900*/  @!P0 BRA `(.L_x_3285) ;  /* 0xffffffb000008947 */ /* 0x000fea000383ffff */
[----:B------:R-:W-:Y:S05]  /*5910*/  EXIT ;  /* 0x000000000000794d */ /* 0x000fea0003800000 */
.L_x_3284:
[----:B------:R-:W3:Y:S02]  /*5920*/  LD.E R0, [R4.64+0x4] ;  /* 0x0000040604007980 */ /* 0x000ee4000c101900 */
[----:B--23--:R-:W-:-:S05]  /*5930*/  IMAD.IADD R3, R2, 0x1, R0 ;  /* 0x0000000102037824 */ /* 0x00cfca00078e0200 */
[----:B------:R-:W-:Y:S01]  /*5940*/  ST.E [R4.64+0x4], R3 ;  /* 0x0000040304007985 */ /* 0x000fe2000c101906 */
[----:B------:R-:W-:Y:S05]  /*5950*/  EXIT ;  /* 0x000000000000794d */ /* 0x000fea0003800000 */
.L_x_3286:
        /* <DEDUP_REMOVED lines=10> */
.L_x_3782:


//--------------------- .text._Z23gemm_half_q_half_kernelILi1ELi40ELb0ELb0ELi64EEvPK6__halfPKjS4_S2_PS0_iiiiPKtS7_iiiiiibS2_i --------------------------
	.section	.text._Z23gemm_half_q_half_kernelILi1ELi40ELb0ELb0ELi64EEvPK6__halfPKjS4_S2_PS0_iiiiPKtS7_iiiiiibS2_i,"ax",@progbits
	.sectioninfo	@"SHI_REGISTERS=41"
	.align	128
        .global         _Z23gemm_half_q_half_kernelILi1ELi40ELb0ELb0ELi64EEvPK6__halfPKjS4_S2_PS0_iiiiPKtS7_iiiiiibS2_i
        .type           _Z23gemm_half_q_half_kernelILi1ELi40ELb0ELb0ELi64EEvPK6__halfPKjS4_S2_PS0_iiiiPKtS7_iiiiiibS2_i,@function
        .size           _Z23gemm_half_q_half_kernelILi1ELi40ELb0ELb0ELi64EEvPK6__halfPKjS4_S2_PS0_iiiiPKtS7_iiiiiibS2_i,(.L_x_3783 - _Z23gemm_half_q_half_kernelILi1ELi40ELb0ELb0ELi64EEvPK6__halfPKjS4_S2_PS0_iiiiPKtS7_iiiiiibS2_i)
        .other          _Z23gemm_half_q_half_kernelILi1ELi40ELb0ELb0ELi64EEvPK6__halfPKjS4_S2_PS0_iiiiPKtS7_iiiiiibS2_i,@"STO_CUDA_ENTRY STV_DEFAULT"
_Z23gemm_half_q_half_kernelILi1ELi40ELb0ELb0ELi64EEvPK6__halfPKjS4_S2_PS0_iiiiPKtS7_iiiiiibS2_i:
.text._Z23gemm_half_q_half_kernelILi1ELi40ELb0ELb0ELi64EEvPK6__halfPKjS4_S2_PS0_iiiiPKtS7_iiiiiibS2_i:
        /* <DEDUP_REMOVED lines=39> */
.L_x_3288:
[----:B------:R-:W-:Y:S05]  /*0270*/  BSYNC B0 ;  /* 0x0000000000007941 */ /* 0x000fea0003800000 */
.L_x_3287:
[----:B------:R-:W-:Y:S05]  /*0280*/  @P1 EXIT ;  /* 0x000000000000194d */ /* 0x000fea0003800000 */
[----:B0-----:R-:W0:Y:S01]  /*0290*/  LDC.S8 R0, c[0x0][0x1c0] ;  /* 0x00007000ff007b82 */ /* 0x001e220000000200 */
[----:B------:R-:W-:Y:S01]  /*02a0*/  IMAD.SHL.U32 R7, R10, 0x80, RZ ;  /* 0x000000800a077824 */ /* 0x000fe200078e00ff */
[----:B0-----:R-:W-:Y:S01]  /*02b0*/  ISETP.NE.AND P0, PT, R0, RZ, PT ;  /* 0x000000ff0000720c */ /* 0x001fe20003f05270 */
[----:B------:R-:W-:-:S03]  /*02c0*/  IMAD.MOV.U32 R0, RZ, RZ, 0x2 ;  /* 0x00000002ff007424 */ /* 0x000fc600078e00ff */
[----:B------:R-:W-:Y:S01]  /*02d0*/  ISETP.NE.OR P0, PT, R10, RZ, !P0 ;  /* 0x000000ff0a00720c */ /* 0x000fe20004705670 */
[----:B------:R-:W-:-:S03]  /*02e0*/  IMAD.WIDE R6, R7, R0, c[0x0][0x198] ;  /* 0x0000660007067625 */ /* 0x000fc600078e0200 */
[----:B------:R-:W-:Y:S02]  /*02f0*/  ISETP.GE.OR P1, PT, R13, c[0x0][0x188], P0 ;  /* 0x000062000d007a0c */ /* 0x000fe40000726670 */
[----:B------:R-:W-:-:S11]  /*0300*/  ISETP.GE.AND P0, PT, R26, R27, PT ;  /* 0x0000001b1a00720c */ /* 0x000fd60003f06270 */
        /* <DEDUP_REMOVED lines=13> */
.L_x_3290:
        /* <DEDUP_REMOVED lines=43> */
.L_x_3289:
[----:B0-----:R0:W2:Y:S04]  /*0690*/  LDG.E.U16.CONSTANT R5, [R6.64+0x2] ;  /* 0x0000020606057981 */ /* 0x0010a8000c1e9500 */
[----:B------:R3:W5:Y:S01]  /*06a0*/  LDL.64 R28, [R1] ;  /* 0x00000000011c7983 */ /* 0x0007620000100a00 */
[C---:B------:R-:W-:Y:S02]  /*06b0*/  ISETP.GT.AND P1, PT, R26.reuse, c[0x0][0x1a8], PT ;  /* 0x00006a001a007a0c */ /* 0x040fe40003f24270 */
[C---:B------:R-:W-:Y:S02]  /*06c0*/  ISETP.GT.AND P3, PT, R26.reuse, c[0x0][0x1ac], PT ;  /* 0x00006b001a007a0c */ /* 0x040fe40003f64270 */
[----:B------:R-:W-:-:S02]  /*06d0*/  ISETP.GT.AND P5, PT, R26, c[0x0][0x1b4], PT ;  /* 0x00006d001a007a0c */ /* 0x000fc40003fa4270 */
[C---:B------:R-:W-:Y:S02]  /*06e0*/  IMNMX R2, R26.reuse, c[0x0][0x1a8], PT ;  /* 0x00006a001a027a17 */ /* 0x040fe40003800200 */
[----:B------:R-:W-:Y:S02]  /*06f0*/  ISETP.GT.AND P4, PT, R26, c[0x0][0x1b0], PT ;  /* 0x00006c001a007a0c */ /* 0x000fe40003f84270 */
[----:B------:R-:W-:-:S03]  /*0700*/  SHF.R.S32.HI R3, RZ, 0x1f, R2 ;  /* 0x0000001fff037819 */ /* 0x000fc60000011402 */
[C---:B------:R-:W-:Y:S02]  /*0710*/  @P1 IMNMX R0, R26.reuse, c[0x0][0x1ac], PT ;  /* 0x00006b001a001a17 */ /* 0x040fe40003800200 */
[----:B------:R-:W-:Y:S02]  /*0720*/  ISETP.GT.AND P6, PT, R26, c[0x0][0x1b8], PT ;  /* 0x00006e001a007a0c */ /* 0x000fe40003fc4270 */
[----:B------:R-:W-:Y:S02]  /*0730*/  @P1 IADD3 R0, R0, -c[0x0][0x1a8], RZ ;  /* 0x80006a0000001a10 */ /* 0x000fe40007ffe0ff */
[----:B-1----:R-:W-:Y:S02]  /*0740*/  LEA.HI R10, R3, R2, RZ, 0x5 ;  /* 0x00000002030a7211 */ /* 0x002fe400078f28ff */
[----:B------:R-:W-:Y:S02]  /*0750*/  @P3 IMNMX R2, R26, c[0x0][0x1b0], PT ;  /* 0x00006c001a023a17 */ /* 0x000fe40003800200 */
[----:B------:R-:W-:-:S02]  /*0760*/  @P1 SHF.R.S32.HI R3, RZ, 0x1f, R0 ;  /* 0x0000001fff031819 */ /* 0x000fc40000011400 */
[----:B0-----:R-:W-:Y:S02]  /*0770*/  @P5 IMNMX R7, R26, c[0x0][0x1b8], PT ;  /* 0x00006e001a075a17 */ /* 0x001fe40003800200 */
[----:B------:R-:W-:Y:S02]  /*0780*/  @P3 IADD3 R2, R2, -c[0x0][0x1ac], RZ ;  /* 0x80006b0002023a10 */ /* 0x000fe40007ffe0ff */
[----:B------:R-:W-:Y:S02]  /*0790*/  @P4 IMNMX R6, R26, c[0x0][0x1b4], PT ;  /* 0x00006d001a064a17 */ /* 0x000fe40003800200 */
[----:B------:R-:W-:Y:S02]  /*07a0*/  @P1 LEA.HI R3, R3, R0, RZ, 0x5 ;  /* 0x0000000003031211 */ /* 0x000fe400078f28ff */
[----:B------:R-:W-:Y:S02]  /*07b0*/  @P5 IADD3 R0, R7, -c[0x0][0x1b4], RZ ;  /* 0x80006d0007005a10 */ /* 0x000fe40007ffe0ff */
[----:B------:R-:W-:-:S02]  /*07c0*/  @P3 SHF.R.S32.HI R7, RZ, 0x1f, R2 ;  /* 0x0000001fff073819 */ /* 0x000fc40000011402 */
[----:B------:R-:W-:Y:S02]  /*07d0*/  @P4 IADD3 R6, R6, -c[0x0][0x1b0], RZ ;  /* 0x80006c0006064a10 */ /* 0x000fe40007ffe0ff */
[----:B------:R-:W-:Y:S02]  /*07e0*/  @P6 IMNMX R8, R26, c[0x0][0x1bc], PT ;  /* 0x00006f001a086a17 */ /* 0x000fe40003800200 */
[----:B------:R-:W-:Y:S02]  /*07f0*/  @P3 LEA.HI R7, R7, R2, RZ, 0x5 ;  /* 0x0000000207073211 */ /* 0x000fe400078f28ff */
[----:B------:R-:W-:Y:S02]  /*0800*/  @P4 SHF.R.S32.HI R9, RZ, 0x1f, R6 ;  /* 0x0000001fff094819 */ /* 0x000fe40000011406 */
[----:B------:R-:W-:Y:S02]  /*0810*/  @P6 IADD3 R8, R8, -c[0x0][0x1b8], RZ ;  /* 0x80006e0008086a10 */ /* 0x000fe40007ffe0ff */
[----:B------:R-:W-:-:S02]  /*0820*/  @P5 SHF.R.S32.HI R11, RZ, 0x1f, R0 ;  /* 0x0000001fff0b5819 */ /* 0x000fc40000011400 */
[----:B------:R-:W-:Y:S02]  /*0830*/  @P3 SHF.R.S32.HI R7, RZ, 0x5, R7 ;  /* 0x00000005ff073819 */ /* 0x000fe40000011407 */
[----:B------:R-:W-:Y:S02]  /*0840*/  @P4 LEA.HI R6, R9, R6, RZ, 0x5 ;  /* 0x0000000609064211 */ /* 0x000fe400078f28ff */
[----:B------:R-:W-:Y:S02]  /*0850*/  @P6 SHF.R.S32.HI R13, RZ, 0x1f, R8 ;  /* 0x0000001fff0d6819 */ /* 0x000fe40000011408 */
[----:B------:R-:W-:Y:S02]  /*0860*/  @P1 SHF.R.S32.HI R3, RZ, 0x5, R3 ;  /* 0x00000005ff031819 */ /* 0x000fe40000011403 */
[----:B------:R-:W-:Y:S01]  /*0870*/  @P5 LEA.HI R11, R11, R0, RZ, 0x5 ;  /* 0x000000000b0b5211 */ /* 0x000fe200078f28ff */
[----:B------:R-:W-:Y:S01]  /*0880*/  IMAD.MOV.U32 R0, RZ, RZ, RZ ;  /* 0x000000ffff007224 */ /* 0x000fe200078e00ff */
        /* <DEDUP_REMOVED lines=9> */
[----:B------:R-:W-:-:S02]  /*0920*/  @P4 IMAD.SHL.U32 R9, R6, 0x4, RZ ;  /* 0x0000000406094824 */ /* 0x000fc400078e00ff */
[----:B------:R-:W-:Y:S02]  /*0930*/  IMAD R2, R7, 0x8, R2 ;  /* 0x0000000807027824 */ /* 0x000fe400078e0202 */
[----:B------:R-:W-:Y:S02]  /*0940*/  IMAD.MOV.U32 R3, RZ, RZ, RZ ;  /* 0x000000ffff037224 */ /* 0x000fe400078e00ff */
[----:B------:R-:W-:Y:S01]  /*0950*/  IMAD.MOV.U32 R6, RZ, RZ, RZ ;  /* 0x000000ffff067224 */ /* 0x000fe200078e00ff */
[----:B------:R-:W-:Y:S01]  /*0960*/  IADD3 R0, R9, R2, R0 ;  /* 0x0000000209007210 */ /* 0x000fe20007ffe000 */
[----:B------:R-:W-:Y:S02]  /*0970*/  @P5 IMAD R3, R11, 0x3, RZ ;  /* 0x000000030b035824 */ /* 0x000fe400078e02ff */
[----:B------:R-:W-:-:S05]  /*0980*/  @P6 IMAD.SHL.U32 R6, R13, 0x2, RZ ;  /* 0x000000020d066824 */ /* 0x000fca00078e00ff */
[----:B------:R-:W-:Y:S02]  /*0990*/  IADD3 R0, R6, R0, R3 ;  /* 0x0000000006007210 */ /* 0x000fe40007ffe003 */
[----:B------:R-:W-:-:S03]  /*09a0*/  ISETP.GE.OR P0, PT, R26, c[0x0][0x1ac], P0 ;  /* 0x00006b001a007a0c */ /* 0x000fc60000706670 */
[----:B------:R-:W-:Y:S01]  /*09b0*/  IMAD R3, R0, c[0x0][0x18c], RZ ;  /* 0x0000630000037a24 */ /* 0x000fe200078e02ff */
[----:B------:R-:W-:-:S04]  /*09c0*/  SHF.R.S32.HI R0, RZ, 0x1f, R4 ;  /* 0x0000001fff007819 */ /* 0x000fc80000011404 */
[----:B------:R-:W-:Y:S01]  /*09d0*/  IADD3 R4, P1, R4, R3, RZ ;  /* 0x0000000304047210 */ /* 0x000fe20007f3e0ff */
[----:B------:R-:W-:-:S03]  /*09e0*/  UMOV UR4, URZ ;  /* 0x0000003f00047c82 */ /* 0x000fc60008000000 */
[----:B------:R-:W-:Y:S02]  /*09f0*/  LEA.HI.X.SX32 R3, R3, R0, 0x1, P1 ;  /* 0x0000000003037211 */ /* 0x000fe400008f0eff */
[C---:B------:R-:W-:Y:S01]  /*0a00*/  LEA R17, P1, R4.reuse, c[0x0][0x168], 0x2 ;  /* 0x00005a0004117a11 */ /* 0x040fe200078210ff */
[----:B------:R-:W-:Y:S01]  /*0a10*/  IMAD.MOV.U32 R25, RZ, RZ, RZ ;  /* 0x000000ffff197224 */ /* 0x000fe200078e00ff */
[----:B------:R-:W-:Y:S02]  /*0a20*/  PRMT R2, RZ, 0x5410, RZ ;  /* 0x00005410ff027816 */ /* 0x000fe400000000ff */
[----:B------:R-:W-:Y:S02]  /*0a30*/  LEA.HI.X R0, R4, c[0x0][0x16c], R3, 0x2, P1 ;  /* 0x00005b0004007a11 */ /* 0x000fe400008f1403 */
[----:B------:R-:W-:Y:S01]  /*0a40*/  PRMT R3, RZ, 0x5410, RZ ;  /* 0x00005410ff037816 */ /* 0x000fe200000000ff */
[----:B--2---:R-:W-:Y:S01]  /*0a50*/  IMAD.IADD R24, R26, 0x1, R5 ;  /* 0x000000011a187824 */ /* 0x004fe200078e0205 */
[----:B------:R-:W-:Y:S05]  /*0a60*/  @P0 BRA `(.L_x_3291) ;  /* 0x000018a000000947 */ /* 0x000fea0003800000 */
[----:B---3--:R-:W-:Y:S01]  /*0a70*/  IMAD.MOV.U32 R25, RZ, RZ, RZ ;  /* 0x000000ffff197224 */ /* 0x008fe200078e00ff */
[----:B------:R-:W-:Y:S01]  /*0a80*/  PRMT R2, RZ, 0x5410, RZ ;  /* 0x00005410ff027816 */ /* 0x000fe200000000ff */
[----:B------:R-:W-:Y:S01]  /*0a90*/  ULDC UR5, c[0x0][0x18c] ;  /* 0x0000630000057ab9 */ /* 0x000fe20000000800 */
[----:B------:R-:W-:Y:S01]  /*0aa0*/  PRMT R3, RZ, 0x5410, RZ ;  /* 0x00005410ff037816 */ /* 0x000fe200000000ff */
[----:B------:R-:W-:-:S02]  /*0ab0*/  USHF.R.S32.HI UR5, URZ, 0x1f, UR5 ;  /* 0x0000001f3f057899 */ /* 0x000fc40008011405 */
[----:B------:R-:W-:Y:S02]  /*0ac0*/  UMOV UR4, URZ ;  /* 0x0000003f00047c82 */ /* 0x000fe40008000000 */
.L_x_3294:
[----:B------:R-:W-:-:S13]  /*0ad0*/  ISETP.NE.AND P0, PT, R26, R24, PT ;  /* 0x000000181a00720c */ /* 0x000fda0003f05270 */
[----:B------:R-:W-:Y:S01]  /*0ae0*/  @!P0 IADD3 R25, R25, 0x1, RZ ;  /* 0x0000000119198810 */ /* 0x000fe20007ffe0ff */
[----:B------:R-:W-:Y:S02]  /*0af0*/  @!P0 IMAD.SHL.U32 R8, R26, 0x2, RZ ;  /* 0x000000021a088824 */ /* 0x000fe400078e00ff */
[----:B------:R-:W-:Y:S02]  /*0b00*/  @!P0 IMAD.MOV.U32 R9, RZ, RZ, 0x2 ;  /* 0x00000002ff098424 */ /* 0x000fe400078e00ff */
[----:B------:R-:W-:Y:S02]  /*0b10*/  @!P0 IMAD R10, R25, 0x8, R1 ;  /* 0x00000008190a8824 */ /* 0x000fe400078e0201 */
[----:B------:R-:W-:-:S04]  /*0b20*/  @!P0 IMAD.WIDE R8, R8, R9, c[0x0][0x198] ;  /* 0x0000660008088625 */ /* 0x000fc800078e0209 */
[----:B------:R-:W2:Y:S01]  /*0b30*/  @!P0 LDL.64 R10, [R10] ;  /* 0x000000000a0a8983 */ /* 0x000ea20000100a00 */
[----:B------:R-:W-:Y:S02]  /*0b40*/  IMAD.MOV.U32 R30, RZ, RZ, R17 ;  /* 0x000000ffff1e7224 */ /* 0x000fe400078e0011 */
[----:B------:R-:W-:Y:S01]  /*0b50*/  IMAD.MOV.U32 R31, RZ, RZ, R0 ;  /* 0x000000ffff1f7224 */ /* 0x000fe200078e0000 */
[----:B------:R-:W3:Y:S04]  /*0b60*/  @!P0 LDG.E.U16.CONSTANT R9, [R8.64+0x2] ;  /* 0x0000020608098981 */ /* 0x000ee8000c1e9500 */
[----:B-----5:R0:W5:Y:S01]  /*0b70*/  LDG.E.128.CONSTANT R4, [R30.64] ;  /* 0x000000061e047981 */ /* 0x020162000c1e9d00 */
[----:B------:R-:W-:Y:S01]  /*0b80*/  IMAD.MOV.U32 R0, RZ, RZ, c[0x0][0x18c] ;  /* 0x00006300ff007624 */ /* 0x000fe200078e00ff */
[----:B--2---:R-:W-:-:S02]  /*0b90*/  @!P0 PRMT R28, R10, 0x7610, R28 ;  /* 0x000076100a1c8816 */ /* 0x004fc4000000001c */
[----:B------:R-:W-:Y:S01]  /*0ba0*/  @!P0 PRMT R29, R11, 0x7610, R29 ;  /* 0x000076100b1d8816 */ /* 0x000fe2000000001d */
[----:B---3--:R-:W-:Y:S01]  /*0bb0*/  @!P0 IMAD.IADD R24, R9, 0x1, R26 ;  /* 0x0000000109188824 */ /* 0x008fe200078e021a */
[----:B------:R-:W-:Y:S02]  /*0bc0*/  @!P0 PRMT R28, R28, 0x7610, R10 ;  /* 0x000076101c1c8816 */ /* 0x000fe4000000000a */
[----:B------:R-:W-:Y:S01]  /*0bd0*/  @!P0 PRMT R29, R29, 0x7610, R11 ;  /* 0x000076101d1d8816 */ /* 0x000fe2000000000b */
[----:B------:R-:W-:Y:S05]  /*0be0*/  @P2 BRA `(.L_x_3292) ;  /* 0x00000b2000002947 */ /* 0x000fea0003800000 */
[C---:B0-----:R-:W-:Y:S01]  /*0bf0*/  IMAD.WIDE R20, R0.reuse, 0x4, R30 ;  /* 0x0000000400147825 */ /* 0x041fe200078e021e */
[----:B------:R-:W0:Y:S04]  /*0c00*/  LDS.128 R16, [UR4] ;  /* 0x00000004ff107984 */ /* 0x000e280008000c00 */
        /* <DEDUP_REMOVED lines=176> */
.L_x_3292:
[----:B0-----:R-:W-:Y:S05]  /*1710*/  @P2 BRA `(.L_x_3293) ;  /* 0x00000b6000002947 */ /* 0x001fea0003800000 */
[----:B------:R-:W-:Y:S01]  /*1720*/  UIMAD UR8, UR5, 0xc, URZ ;  /* 0x0000000c050878a4 */ /* 0x000fe2000f8e023f */
[----:B------:R-:W-:Y:S01]  /*1730*/  IMAD.WIDE.U32 R20, R0, 0xc, R30 ;  /* 0x0000000c00147825 */ /* 0x000fe200078e001e */
[----:B------:R-:W0:Y:S04]  /*1740*/  LDS.128 R16, [UR4+0x20] ;  /* 0x00002004ff107984 */ /* 0x000e280008000c00 */
        /* <DEDUP_REMOVED lines=179> */
.L_x_3293:
        /* <DEDUP_REMOVED lines=9> */
.L_x_3291:
[----:B---3--:R-:W-:-:S04]  /*2310*/  ISETP.GE.AND P0, PT, R26, R27, PT ;  /* 0x0000001b1a00720c */ /* 0x008fc80003f06270 */
[----:B------:R-:W-:-:S13]  /*2320*/  ISETP.GE.OR P0, PT, R26, c[0x0][0x1b4], P0 ;  /* 0x00006d001a007a0c */ /* 0x000fda0000706670 */
[----:B------:R-:W-:Y:S05]  /*2330*/  @P0 BRA `(.L_x_3295) ;  /* 0x0000250000000947 */ /* 0x000fea0003800000 */
[----:B------:R-:W-:-:S05]  /*2340*/  IMAD.MOV.U32 R16, RZ, RZ, c[0x0][0x18c] ;  /* 0x00006300ff107624 */ /* 0x000fca00078e00ff */
[----:B------:R-:W-:Y:S02]  /*2350*/  SHF.R.S32.HI R16, RZ, 0x1f, R16 ;  /* 0x0000001fff107819 */ /* 0x000fe40000011410 */
.L_x_3297:
        /* <DEDUP_REMOVED lines=14> */
[----:B------:R-:W-:Y:S05]  /*2440*/  @P2 BRA `(.L_x_3296) ;  /* 0x0000238000002947 */ /* 0x000fea0003800000 */
[----:B------:R-:W-:Y:S01]  /*2450*/  IMAD.MOV.U32 R4, RZ, RZ, R17 ;  /* 0x000000ffff047224 */ /* 0x000fe200078e0011 */
[----:B------:R-:W0:Y:S01]  /*2460*/  LDS.64 R12, [UR4] ;  /* 0x00000004ff0c7984 */ /* 0x000e220008000a00 */
[----:B------:R-:W-:-:S06]  /*2470*/  IMAD.MOV.U32 R5, RZ, RZ, R0 ;  /* 0x000000ffff057224 */ /* 0x000fcc00078e0000 */
[----:B------:R-:W2:Y:S01]  /*2480*/  LDG.E.128.CONSTANT R4, [R4.64] ;  /* 0x0000000604047981 */ /* 0x000ea2000c1e9d00 */
[----:B------:R-:W-:-:S05]  /*2490*/  IMAD.MOV.U32 R18, RZ, RZ, c[0x0][0x18c] ;  /* 0x00006300ff127624 */ /* 0x000fca00078e00ff */
[----:B------:R-:W-:-:S04]  /*24a0*/  LEA R34, P0, R18, R17, 0x2 ;  /* 0x0000001112227211 */ /* 0x000fc800078010ff */
[----:B------:R-:W-:-:S05]  /*24b0*/  LEA.HI.X R35, R18, R0, R16, 0x2, P0 ;  /* 0x0000000012237211 */ /* 0x000fca00000f1410 */
[----:B------:R1:W3:Y:S02]  /*24c0*/  LDG.E.128.CONSTANT R8, [R34.64] ;  /* 0x0000000622087981 */ /* 0x0002e4000c1e9d00 */
[----:B-1----:R-:W-:Y:S01]  /*24d0*/  IMAD.WIDE R34, R18, 0x4, R34 ;  /* 0x0000000412227825 */ /* 0x002fe200078e0222 */
[--C-:B0-----:R-:W-:Y:S02]  /*24e0*/  HADD2.F32 R30, -RZ, R12.reuse.H0_H0 ;  /* 0x2000000cff1e7230 */ /* 0x101fe40000004100 */
[----:B------:R-:W-:Y:S02]  /*24f0*/  HADD2.F32 R12, -RZ, R12.H1_H1 ;  /* 0x3000000cff0c7230 */ /* 0x000fe40000004100 */
[----:B------:R-:W-:Y:S01]  /*2500*/  HADD2.F32 R36, -RZ, R13.H0_H0 ;  /* 0x2000000dff247230 */ /* 0x000fe20000004100 */
[----:B--2---:R-:W-:Y:S02]  /*2510*/  LOP3.LUT R14, R4, 0xf000f, RZ, 0xc0, !PT ;  /* 0x000f000f040e7812 */ /* 0x004fe400078ec0ff */
[----:B------:R-:W-:-:S02]  /*2520*/  LOP3.LUT R19, R6, 0xf000f, RZ, 0xc0, !PT ;  /* 0x000f000f06137812 */ /* 0x000fc400078ec0ff */
[----:B------:R-:W-:Y:S02]  /*2530*/  LOP3.LUT R15, R5, 0xf000f, RZ, 0xc0, !PT ;  /* 0x000f000f050f7812 */ /* 0x000fe400078ec0ff */
[----:B------:R-:W-:Y:S02]  /*2540*/  LOP3.LUT R20, R7, 0xf000f, RZ, 0xc0, !PT ;  /* 0x000f000f07147812 */ /* 0x000fe400078ec0ff */
[----:B------:R-:W-:Y:S02]  /*2550*/  LOP3.LUT R14, R14, 0x64006400, RZ, 0xfc, !PT ;  /* 0x640064000e0e7812 */ /* 0x000fe400078efcff */
[----:B------:R-:W-:Y:S02]  /*2560*/  LOP3.LUT R19, R19, 0x64006400, RZ, 0xfc, !PT ;  /* 0x6400640013137812 */ /* 0x000fe400078efcff */
[----:B------:R-:W-:Y:S02]  /*2570*/  LOP3.LUT R15, R15, 0x64006400, RZ, 0xfc, !PT ;  /* 0x640064000f0f7812 */ /* 0x000fe400078efcff */
[----:B------:R-:W-:Y:S01]  /*2580*/  LOP3.LUT R21, R20, 0x64006400, RZ, 0xfc, !PT ;  /* 0x6400640014157812 */ /* 0x000fe200078efcff */
[----:B------:R-:W-:-:S02]  /*2590*/  HADD2 R20, R14, -1032, -1032 ;  /* 0xe408e4080e147430 */ /* 0x000fc40000000000 */
[----:B------:R-:W-:Y:S02]  /*25a0*/  HADD2 R14, R19, -1032, -1032 ;  /* 0xe408e408130e7430 */ /* 0x000fe40000000000 */
[----:B------:R-:W-:Y:S02]  /*25b0*/  HADD2 R22, R15, -1032, -1032 ;  /* 0xe408e4080f167430 */ /* 0x000fe40000000000 */
[----:B------:R-:W-:Y:S02]  /*25c0*/  HADD2 R19, R21, -1032, -1032 ;  /* 0xe408e40815137430 */ /* 0x000fe40000000000 */
[----:B------:R-:W-:Y:S02]  /*25d0*/  HADD2.F32 R15, -RZ, R14.H0_H0 ;  /* 0x2000000eff0f7230 */ /* 0x000fe40000004100 */
[----:B------:R-:W-:Y:S02]  /*25e0*/  HADD2.F32 R33, -RZ, R20.H0_H0 ;  /* 0x20000014ff217230 */ /* 0x000fe40000004100 */
[----:B------:R-:W-:Y:S01]  /*25f0*/  HADD2.F32 R21, -RZ, R22.H0_H0 ;  /* 0x20000016ff157230 */ /* 0x000fe20000004100 */
[C---:B------:R-:W-:Y:S01]  /*2600*/  FFMA.FTZ R15, R30.reuse, R15, RZ ;  /* 0x0000000f1e0f7223 */ /* 0x040fe200000100ff */
[--C-:B------:R-:W-:Y:S01]  /*2610*/  HADD2.F32 R23, -RZ, R19.reuse.H0_H0 ;  /* 0x20000013ff177230 */ /* 0x100fe20000004100 */
[----:B------:R-:W-:Y:S01]  /*2620*/  FFMA.FTZ R33, R33, R30, RZ ;  /* 0x0000001e21217223 */ /* 0x000fe200000100ff */
[----:B------:R-:W-:Y:S01]  /*2630*/  HADD2.F32 R14, -RZ, R14.H1_H1 ;  /* 0x3000000eff0e7230 */ /* 0x000fe20000004100 */
[C---:B------:R-:W-:Y:S01]  /*2640*/  FFMA.FTZ R21, R30.reuse, R21, RZ ;  /* 0x000000151e157223 */ /* 0x040fe200000100ff */
[----:B------:R-:W-:Y:S01]  /*2650*/  HADD2.F32 R19, -RZ, R19.H1_H1 ;  /* 0x30000013ff137230 */ /* 0x000fe20000004100 */
[----:B------:R-:W-:Y:S01]  /*2660*/  FFMA.FTZ R30, R30, R23, RZ ;  /* 0x000000171e1e7223 */ /* 0x000fe200000100ff */
[----:B------:R-:W-:Y:S01]  /*2670*/  HADD2.F32 R20, -RZ, R20.H1_H1 ;  /* 0x30000014ff147230 */ /* 0x000fe20000004100 */
[C---:B------:R-:W-:Y:S01]  /*2680*/  FFMA.FTZ R15, R12.reuse, R14, R15 ;  /* 0x0000000e0c0f7223 */ /* 0x040fe2000001000f */
[----:B------:R-:W-:Y:S01]  /*2690*/  HADD2.F32 R22, -RZ, R22.H1_H1 ;  /* 0x30000016ff167230 */ /* 0x000fe20000004100 */
[----:B------:R-:W-:Y:S01]  /*26a0*/  LOP3.LUT R14, R5, 0xf000f0, RZ, 0xc0, !PT ;  /* 0x00f000f0050e7812 */ /* 0x000fe200078ec0ff */
[----:B------:R-:W-:Y:S01]  /*26b0*/  FFMA.FTZ R30, R12, R19, R30 ;  /* 0x000000130c1e7223 */ /* 0x000fe2000001001e */
[----:B------:R-:W-:Y:S01]  /*26c0*/  SHF.R.U32.HI R5, RZ, 0x8, R5 ;  /* 0x00000008ff057819 */ /* 0x000fe20000011605 */
[----:B------:R-:W-:Y:S01]  /*26d0*/  FFMA.FTZ R33, R20, R12, R33 ;  /* 0x0000000c14217223 */ /* 0x000fe20000010021 */
[----:B------:R-:W-:Y:S01]  /*26e0*/  LOP3.LUT R14, R14, 0x64006400, RZ, 0xfc, !PT ;  /* 0x640064000e0e7812 */ /* 0x000fe200078efcff */
[----:B------:R-:W-:Y:S01]  /*26f0*/  FFMA.FTZ R21, R12, R22, R21 ;  /* 0x000000160c157223 */ /* 0x000fe20000010015 */
[----:B------:R-:W-:Y:S01]  /*2700*/  LOP3.LUT R12, R4, 0xf000f0, RZ, 0xc0, !PT ;  /* 0x00f000f0040c7812 */ /* 0x000fe200078ec0ff */
[----:B------:R-:W-:-:S03]  /*2710*/  IMAD.MOV.U32 R19, RZ, RZ, 0x2c00 ;  /* 0x00002c00ff137424 */ /* 0x000fc600078e00ff */
[----:B------:R-:W-:Y:S02]  /*2720*/  LOP3.LUT R12, R12, 0x64006400, RZ, 0xfc, !PT ;  /* 0x640064000c0c7812 */ /* 0x000fe400078efcff */
[-C--:B------:R-:W-:Y:S01]  /*2730*/  HFMA2 R23, R14, R19.reuse.H0_H0, -72, -72 ;  /* 0xd480d4800e177431 */ /* 0x080fe20000040013 */
[----:B------:R-:W-:Y:S02]  /*2740*/  LOP3.LUT R14, R6, 0xf000f0, RZ, 0xc0, !PT ;  /* 0x00f000f0060e7812 */ /* 0x000fe400078ec0ff */
[----:B------:R-:W-:Y:S01]  /*2750*/  HFMA2 R32, R12, R19.H0_H0, -72, -72 ;  /* 0xd480d4800c207431 */ /* 0x000fe20000040013 */
[----:B------:R-:W-:Y:S01]  /*2760*/  SHF.R.U32.HI R6, RZ, 0x8, R6 ;  /* 0x00000008ff067819 */ /* 0x000fe20000011606 */
[----:B------:R-:W-:Y:S01]  /*2770*/  HADD2.F32 R12, -RZ, R23.H0_H0 ;  /* 0x20000017ff0c7230 */ /* 0x000fe20000004100 */
[----:B------:R-:W-:Y:S02]  /*2780*/  LOP3.LUT R14, R14, 0x64006400, RZ, 0xfc, !PT ;  /* 0x640064000e0e7812 */ /* 0x000fe400078efcff */
[----:B------:R-:W-:-:S02]  /*2790*/  HADD2.F32 R20, -RZ, R32.H0_H0 ;  /* 0x20000020ff147230 */ /* 0x000fc40000004100 */
[----:B------:R-:W-:Y:S01]  /*27a0*/  FFMA.FTZ R12, R36, R12, R21 ;  /* 0x0000000c240c7223 */ /* 0x000fe20000010015 */
[----:B------:R-:W-:Y:S02]  /*27b0*/  HFMA2 R31, R14, R19.H0_H0, -72, -72 ;  /* 0xd480d4800e1f7431 */ /* 0x000fe40000040013 */
[----:B------:R-:W-:Y:S01]  /*27c0*/  FFMA.FTZ R33, R20, R36, R33 ;  /* 0x0000002414217223 */ /* 0x000fe20000010021 */
[----:B------:R-:W-:Y:S01]  /*27d0*/  LOP3.LUT R20, R7, 0xf000f0, RZ, 0xc0, !PT ;  /* 0x00f000f007147812 */ /* 0x000fe200078ec0ff */
[----:B------:R-:W-:Y:S01]  /*27e0*/  HADD2.F32 R32, -RZ, R32.H1_H1 ;  /* 0x30000020ff207230 */ /* 0x000fe20000004100 */
[----:B------:R-:W-:Y:S01]  /*27f0*/  SHF.R.U32.HI R7, RZ, 0x8, R7 ;  /* 0x00000008ff077819 */ /* 0x000fe20000011607 */
[--C-:B------:R-:W-:Y:S01]  /*2800*/  HADD2.F32 R22, -RZ, R31.reuse.H0_H0 ;  /* 0x2000001fff167230 */ /* 0x100fe20000004100 */
[----:B------:R-:W-:Y:S01]  /*2810*/  LOP3.LUT R20, R20, 0x64006400, RZ, 0xfc, !PT ;  /* 0x6400640014147812 */ /* 0x000fe200078efcff */
[----:B------:R-:W-:-:S03]  /*2820*/  HADD2.F32 R31, -RZ, R31.H1_H1 ;  /* 0x3000001fff1f7230 */ /* 0x000fc60000004100 */
[----:B------:R-:W-:Y:S01]  /*2830*/  FFMA.FTZ R22, R36, R22, R15 ;  /* 0x0000001624167223 */ /* 0x000fe2000001000f */
[----:B------:R-:W-:Y:S01]  /*2840*/  HFMA2 R20, R20, R19.H0_H0, -72, -72 ;  /* 0xd480d48014147431 */ /* 0x000fe20000040013 */
[----:B------:R-:W0:Y:S04]  /*2850*/  LDS.64 R14, [UR4+0x8] ;  /* 0x00000804ff0e7984 */ /* 0x000e280008000a00 */
[--C-:B------:R-:W-:Y:S02]  /*2860*/  HADD2.F32 R21, -RZ, R20.reuse.H0_H0 ;  /* 0x20000014ff157230 */ /* 0x100fe40000004100 */
[----:B------:R-:W-:-:S03]  /*2870*/  HADD2.F32 R20, -RZ, R20.H1_H1 ;  /* 0x30000014ff147230 */ /* 0x000fc60000004100 */
[----:B------:R-:W-:Y:S01]  /*2880*/  FFMA.FTZ R21, R36, R21, R30 ;  /* 0x0000001524157223 */ /* 0x000fe2000001001e */
[----:B------:R-:W-:Y:S02]  /*2890*/  HADD2.F32 R30, -RZ, R13.H1_H1 ;  /* 0x3000000dff1e7230 */ /* 0x000fe40000004100 */
[----:B------:R-:W-:-:S03]  /*28a0*/  HADD2.F32 R13, -RZ, R23.H1_H1 ;  /* 0x30000017ff0d7230 */ /* 0x000fc60000004100 */
[----:B------:R-:W-:Y:S01]  /*28b0*/  FFMA.FTZ R23, R32, R30, R33 ;  /* 0x0000001e20177223 */ /* 0x000fe20000010021 */
[----:B------:R-:W-:Y:S01]  /*28c0*/  LOP3.LUT R32, R6, 0xf000f, RZ, 0xc0, !PT ;  /* 0x000f000f06207812 */ /* 0x000fe200078ec0ff */
[C---:B------:R-:W-:Y:S01]  /*28d0*/  FFMA.FTZ R12, R30.reuse, R13, R12 ;  /* 0x0000000d1e0c7223 */ /* 0x040fe2000001000c */
[----:B------:R-:W-:Y:S01]  /*28e0*/  SHF.R.U32.HI R13, RZ, 0x8, R4 ;  /* 0x00000008ff0d7819 */ /* 0x000fe20000011604 */
[----:B------:R-:W-:Y:S01]  /*28f0*/  FFMA.FTZ R22, R30, R31, R22 ;  /* 0x0000001f1e167223 */ /* 0x000fe20000010016 */
[----:B------:R-:W-:Y:S01]  /*2900*/  LOP3.LUT R32, R32, 0x64006400, RZ, 0xfc, !PT ;  /* 0x6400640020207812 */ /* 0x000fe200078efcff */
[----:B------:R-:W-:Y:S01]  /*2910*/  FFMA.FTZ R20, R30, R20, R21 ;  /* 0x000000141e147223 */ /* 0x000fe20000010015 */
[C---:B------:R-:W-:Y:S02]  /*2920*/  LOP3.LUT R4, R13.reuse, 0xf000f, RZ, 0xc0, !PT ;  /* 0x000f000f0d047812 */ /* 0x040fe400078ec0ff */
[----:B------:R-:W-:Y:S01]  /*2930*/  LOP3.LUT R13, R13, 0xf000f0, RZ, 0xc0, !PT ;  /* 0x00f000f00d0d7812 */ /* 0x000fe200078ec0ff */
[----:B------:R-:W-:Y:S01]  /*2940*/  HADD2 R32, R32, -1032, -1032 ;  /* 0xe408e40820207430 */ /* 0x000fe20000000000 */
[----:B------:R-:W-:-:S02]  /*2950*/  LOP3.LUT R4, R4, 0x64006400, RZ, 0xfc, !PT ;  /* 0x6400640004047812 */ /* 0x000fc400078efcff */
[----:B------:R-:W-:Y:S02]  /*2960*/  LOP3.LUT R6, R6, 0xf000f0, RZ, 0xc0, !PT ;  /* 0x00f000f006067812 */ /* 0x000fe400078ec0ff */
[--C-:B------:R-:W-:Y:S02]  /*2970*/  HADD2.F32 R33, -RZ, R32.reuse.H0_H0 ;  /* 0x20000020ff217230 */ /* 0x100fe40000004100 */
[----:B------:R-:W-:Y:S01]  /*2980*/  HADD2 R4, R4, -1032, -1032 ;  /* 0xe408e40804047430 */ /* 0x000fe20000000000 */
[----:B------:R-:W-:Y:S01]  /*2990*/  LOP3.LUT R6, R6, 0x64006400, RZ, 0xfc, !PT ;  /* 0x6400640006067812 */ /* 0x000fe200078efcff */
[----:B------:R-:W-:-:S03]  /*29a0*/  HADD2.F32 R32, -RZ, R32.H1_H1 ;  /* 0x30000020ff207230 */ /* 0x000fc60000004100 */
[--C-:B------:R-:W-:Y:S02]  /*29b0*/  HADD2.F32 R30, -RZ, R4.reuse.H0_H0 ;  /* 0x20000004ff1e7230 */ /* 0x100fe40000004100 */
[----:B------:R-:W-:Y:S02]  /*29c0*/  HADD2.F32 R4, -RZ, R4.H1_H1 ;  /* 0x30000004ff047230 */ /* 0x000fe40000004100 */
[----:B0-----:R-:W-:-:S05]  /*29d0*/  HADD2.F32 R21, -RZ, R14.H0_H0 ;  /* 0x2000000eff157230 */ /* 0x001fca0000004100 */
[----:B------:R-:W-:Y:S01]  /*29e0*/  FFMA.FTZ R23, R30, R21, R23 ;  /* 0x000000151e177223 */ /* 0x000fe20000010017 */
[----:B------:R-:W-:Y:S01]  /*29f0*/  LOP3.LUT R30, R5, 0xf000f, RZ, 0xc0, !PT ;  /* 0x000f000f051e7812 */ /* 0x000fe200078ec0ff */
[----:B------:R-:W-:-:S03]  /*2a00*/  FFMA.FTZ R22, R21, R33, R22 ;  /* 0x0000002115167223 */ /* 0x000fc60000010016 */
[----:B------:R-:W-:Y:S02]  /*2a10*/  LOP3.LUT R31, R30, 0x64006400, RZ, 0xfc, !PT ;  /* 0x640064001e1f7812 */ /* 0x000fe400078efcff */
[----:B------:R-:W-:-:S03]  /*2a20*/  LOP3.LUT R30, R7, 0xf000f, RZ, 0xc0, !PT ;  /* 0x000f000f071e7812 */ /* 0x000fc600078ec0ff */
[----:B------:R-:W-:Y:S01]  /*2a30*/  HADD2 R31, R31, -1032, -1032 ;  /* 0xe408e4081f1f7430 */ /* 0x000fe20000000000 */
[----:B------:R-:W-:-:S04]  /*2a40*/  LOP3.LUT R30, R30, 0x64006400, RZ, 0xfc, !PT ;  /* 0x640064001e1e7812 */ /* 0x000fc800078efcff */
[--C-:B------:R-:W-:Y:S02]  /*2a50*/  HADD2.F32 R36, -RZ, R31.reuse.H0_H0 ;  /* 0x2000001fff247230 */ /* 0x100fe40000004100 */
[----:B------:R-:W-:Y:S02]  /*2a60*/  HADD2 R30, R30, -1032, -1032 ;  /* 0xe408e4081e1e7430 */ /* 0x000fe40000000000 */
[----:B------:R-:W-:Y:S01]  /*2a70*/  HADD2.F32 R31, -RZ, R31.H1_H1 ;  /* 0x3000001fff1f7230 */ /* 0x000fe20000004100 */
[----:B------:R-:W-:Y:S02]  /*2a80*/  FFMA.FTZ R36, R21, R36, R12 ;  /* 0x0000002415247223 */ /* 0x000fe4000001000c */
[--C-:B------:R-:W-:Y:S02]  /*2a90*/  HADD2.F32 R12, -RZ, R30.reuse.H0_H0 ;  /* 0x2000001eff0c7230 */ /* 0x100fe40000004100 */
[----:B------:R-:W-:-:S03]  /*2aa0*/  HADD2.F32 R30, -RZ, R30.H1_H1 ;  /* 0x3000001eff1e7230 */ /* 0x000fc60000004100 */
[----:B------:R-:W-:Y:S01]  /*2ab0*/  FFMA.FTZ R12, R21, R12, R20 ;  /* 0x0000000c150c7223 */ /* 0x000fe20000010014 */
[----:B------:R-:W-:Y:S01]  /*2ac0*/  HADD2.F32 R21, -RZ, R14.H1_H1 ;  /* 0x3000000eff157230 */ /* 0x000fe20000004100 */
[----:B------:R-:W-:Y:S02]  /*2ad0*/  LOP3.LUT R20, R5, 0xf000f0, RZ, 0xc0, !PT ;  /* 0x00f000f005147812 */ /* 0x000fe400078ec0ff */
[----:B------:R-:W-:Y:S01]  /*2ae0*/  LOP3.LUT R14, R13, 0x64006400, RZ, 0xfc, !PT ;  /* 0x640064000d0e7812 */ /* 0x000fe200078efcff */
[----:B------:R-:W-:Y:S01]  /*2af0*/  HADD2.F32 R13, -RZ, R15.H0_H0 ;  /* 0x2000000fff0d7230 */ /* 0x000fe20000004100 */
[----:B------:R-:W-:Y:S01]  /*2b00*/  FFMA.FTZ R23, R4, R21, R23 ;  /* 0x0000001504177223 */ /* 0x000fe20000010017 */
[----:B------:R-:W-:Y:S01]  /*2b10*/  LOP3.LUT R20, R20, 0x64006400, RZ, 0xfc, !PT ;  /* 0x6400640014147812 */ /* 0x000fe200078efcff */
[----:B------:R-:W0:Y:S01]  /*2b20*/  LDS.64 R4, [UR4+0x10] ;  /* 0x00001004ff047984 */ /* 0x000e220008000a00 */
[-C--:B------:R-:W-:Y:S01]  /*2b30*/  HFMA2 R14, R14, R19.reuse.H0_H0, -72, -72 ;  /* 0xd480d4800e0e7431 */ /* 0x080fe20000040013 */
[----:B------:R-:W-:Y:S01]  /*2b40*/  FFMA.FTZ R12, R21, R30, R12 ;  /* 0x0000001e150c7223 */ /* 0x000fe2000001000c */
[----:B------:R-:W-:Y:S01]  /*2b50*/  LOP3.LUT R30, R7, 0xf000f0, RZ, 0xc0, !PT ;  /* 0x00f000f0071e7812 */ /* 0x000fe200078ec0ff */
[C---:B------:R-:W-:Y:S01]  /*2b60*/  FFMA.FTZ R36, R21.reuse, R31, R36 ;  /* 0x0000001f15247223 */ /* 0x040fe20000010024 */
[-C--:B------:R-:W-:Y:S01]  /*2b70*/  HFMA2 R7, R6, R19.reuse.H0_H0, -72, -72 ;  /* 0xd480d48006077431 */ /* 0x080fe20000040013 */
[----:B------:R-:W-:Y:S01]  /*2b80*/  FFMA.FTZ R22, R21, R32, R22 ;  /* 0x0000002015167223 */ /* 0x000fe20000010016 */
[----:B------:R-:W-:Y:S01]  /*2b90*/  HFMA2 R21, R20, R19.H0_H0, -72, -72 ;  /* 0xd480d48014157431 */ /* 0x000fe20000040013 */
[----:B------:R-:W-:Y:S01]  /*2ba0*/  LOP3.LUT R6, R30, 0x64006400, RZ, 0xfc, !PT ;  /* 0x640064001e067812 */ /* 0x000fe200078efcff */
[----:B------:R-:W-:-:S02]  /*2bb0*/  HADD2.F32 R20, -RZ, R14.H0_H0 ;  /* 0x2000000eff147230 */ /* 0x000fc40000004100 */
[----:B------:R-:W-:Y:S02]  /*2bc0*/  HADD2.F32 R14, -RZ, R14.H1_H1 ;  /* 0x3000000eff0e7230 */ /* 0x000fe40000004100 */
[----:B------:R-:W-:Y:S01]  /*2bd0*/  HFMA2 R6, R6, R19.H0_H0, -72, -72 ;  /* 0xd480d48006067431 */ /* 0x000fe20000040013 */
[----:B------:R-:W-:Y:S01]  /*2be0*/  FFMA.FTZ R31, R20, R13, R23 ;  /* 0x0000000d141f7223 */ /* 0x000fe20000010017 */
[----:B------:R-:W-:Y:S02]  /*2bf0*/  HADD2.F32 R20, -RZ, R15.H1_H1 ;  /* 0x3000000fff147230 */ /* 0x000fe40000004100 */
[----:B------:R-:W-:Y:S02]  /*2c00*/  HADD2.F32 R33, -RZ, R21.H0_H0 ;  /* 0x20000015ff217230 */ /* 0x000fe40000004100 */
[----:B------:R-:W-:Y:S01]  /*2c10*/  HADD2.F32 R23, -RZ, R7.H0_H0 ;  /* 0x20000007ff177230 */ /* 0x000fe20000004100 */
[----:B------:R-:W-:Y:S01]  /*2c20*/  FFMA.FTZ R15, R14, R20, R31 ;  /* 0x000000140e0f7223 */ /* 0x000fe2000001001f */
[--C-:B------:R-:W-:Y:S01]  /*2c30*/  HADD2.F32 R37, -RZ, R6.reuse.H0_H0 ;  /* 0x20000006ff257230 */ /* 0x100fe20000004100 */
[----:B---3--:R-:W-:Y:S01]  /*2c40*/  LOP3.LUT R14, R8, 0xf000f, RZ, 0xc0, !PT ;  /* 0x000f000f080e7812 */ /* 0x008fe200078ec0ff */
[----:B------:R-:W-:Y:S01]  /*2c50*/  HADD2.F32 R21, -RZ, R21.H1_H1 ;  /* 0x30000015ff157230 */ /* 0x000fe20000004100 */
[C---:B------:R-:W-:Y:S01]  /*2c60*/  FFMA.FTZ R33, R13.reuse, R33, R36 ;  /* 0x000000210d217223 */ /* 0x040fe20000010024 */
[----:B------:R-:W-:Y:S01]  /*2c70*/  HADD2.F32 R7, -RZ, R7.H1_H1 ;  /* 0x30000007ff077230 */ /* 0x000fe20000004100 */
[C---:B------:R-:W-:Y:S01]  /*2c80*/  FFMA.FTZ R23, R13.reuse, R23, R22 ;  /* 0x000000170d177223 */ /* 0x040fe20000010016 */
[----:B------:R-:W-:Y:S01]  /*2c90*/  LOP3.LUT R14, R14, 0x64006400, RZ, 0xfc, !PT ;  /* 0x640064000e0e7812 */ /* 0x000fe200078efcff */
[----:B------:R-:W-:Y:S01]  /*2ca0*/  FFMA.FTZ R37, R13, R37, R12 ;  /* 0x000000250d257223 */ /* 0x000fe2000001000c */
[----:B------:R-:W-:Y:S01]  /*2cb0*/  HADD2.F32 R6, -RZ, R6.H1_H1 ;  /* 0x30000006ff067230 */ /* 0x000fe20000004100 */
[----:B------:R-:W1:Y:S01]  /*2cc0*/  LDS.64 R12, [UR4+0x18] ;  /* 0x00001804ff0c7984 */ /* 0x000e620008000a00 */
[----:B------:R-:W-:-:S02]  /*2cd0*/  FFMA.FTZ R22, R20, R21, R33 ;  /* 0x0000001514167223 */ /* 0x000fc40000010021 */
[----:B------:R-:W-:Y:S01]  /*2ce0*/  FFMA.FTZ R21, R20, R7, R23 ;  /* 0x0000000714157223 */ /* 0x000fe20000010017 */
[----:B------:R-:W-:Y:S01]  /*2cf0*/  HADD2 R7, R14, -1032, -1032 ;  /* 0xe408e4080e077430 */ /* 0x000fe20000000000 */
[----:B------:R-:W-:Y:S01]  /*2d00*/  LOP3.LUT R14, R8, 0xf000f0, RZ, 0xc0, !PT ;  /* 0x00f000f0080e7812 */ /* 0x000fe200078ec0ff */
[----:B------:R-:W-:Y:S01]  /*2d10*/  FFMA.FTZ R20, R20, R6, R37 ;  /* 0x0000000614147223 */ /* 0x000fe20000010025 */
[----:B------:R-:W-:Y:S02]  /*2d20*/  SHF.R.U32.HI R8, RZ, 0x8, R8 ;  /* 0x00000008ff087819 */ /* 0x000fe40000011608 */
[--C-:B------:R-:W-:Y:S01]  /*2d30*/  HADD2.F32 R23, -RZ, R7.reuse.H0_H0 ;  /* 0x20000007ff177230 */ /* 0x100fe20000004100 */
[----:B------:R-:W-:Y:S01]  /*2d40*/  LOP3.LUT R14, R14, 0x64006400, RZ, 0xfc, !PT ;  /* 0x640064000e0e7812 */ /* 0x000fe200078efcff */
[----:B0-----:R-:W-:Y:S02]  /*2d50*/  HADD2.F32 R6, -RZ, R4.H0_H0 ;  /* 0x20000004ff067230 */ /* 0x001fe40000004100 */
[----:B------:R-:W-:-:S02]  /*2d60*/  HADD2.F32 R30, -RZ, R7.H1_H1 ;  /* 0x30000007ff1e7230 */ /* 0x000fc40000004100 */
[----:B------:R-:W-:Y:S01]  /*2d70*/  HADD2.F32 R7, -RZ, R4.H1_H1 ;  /* 0x30000004ff077230 */ /* 0x000fe20000004100 */
[----:B------:R-:W-:Y:S01]  /*2d80*/  FFMA.FTZ R4, R23, R6, RZ ;  /* 0x0000000617047223 */ /* 0x000fe200000100ff */
[----:B------:R-:W-:Y:S01]  /*2d90*/  HFMA2 R23, R14, R19.H0_H0, -72, -72 ;  /* 0xd480d4800e177431 */ /* 0x000fe20000040013 */
[----:B------:R-:W-:Y:S01]  /*2da0*/  LOP3.LUT R14, R9, 0xf000f, RZ, 0xc0, !PT ;  /* 0x000f000f090e7812 */ /* 0x000fe200078ec0ff */
[--C-:B------:R-:W-:Y:S01]  /*2db0*/  HADD2.F32 R36, -RZ, R5.reuse.H1_H1 ;  /* 0x30000005ff247230 */ /* 0x100fe20000004100 */
[----:B------:R-:W-:Y:S01]  /*2dc0*/  FFMA.FTZ R31, R30, R7, R4 ;  /* 0x000000071e1f7223 */ /* 0x000fe20000010004 */
[----:B------:R-:W-:Y:S01]  /*2dd0*/  HADD2.F32 R4, -RZ, R5.H0_H0 ;  /* 0x20000005ff047230 */ /* 0x000fe20000004100 */
[----:B------:R-:W-:Y:S01]  /*2de0*/  LOP3.LUT R14, R14, 0x64006400, RZ, 0xfc, !PT ;  /* 0x640064000e0e7812 */ /* 0x000fe200078efcff */
[--C-:B------:R-:W-:Y:S02]  /*2df0*/  HADD2.F32 R32, -RZ, R23.reuse.H0_H0 ;  /* 0x20000017ff207230 */ /* 0x100fe40000004100 */
[----:B------:R-:W-:-:S02]  /*2e00*/  HADD2.F32 R30, -RZ, R23.H1_H1 ;  /* 0x30000017ff1e7230 */ /* 0x000fc40000004100 */
[----:B------:R-:W-:Y:S01]  /*2e10*/  HADD2 R5, R14, -1032, -1032 ;  /* 0xe408e4080e057430 */ /* 0x000fe20000000000 */
[----:B------:R-:W-:Y:S01]  /*2e20*/  FFMA.FTZ R32, R32, R4, R31 ;  /* 0x0000000420207223 */ /* 0x000fe2000001001f */
[----:B------:R-:W-:-:S03]  /*2e30*/  LOP3.LUT R31, R8, 0xf000f, RZ, 0xc0, !PT ;  /* 0x000f000f081f7812 */ /* 0x000fc600078ec0ff */
[--C-:B------:R-:W-:Y:S01]  /*2e40*/  HADD2.F32 R14, -RZ, R5.reuse.H0_H0 ;  /* 0x20000005ff0e7230 */ /* 0x100fe20000004100 */
[----:B------:R-:W-:Y:S01]  /*2e50*/  LOP3.LUT R31, R31, 0x64006400, RZ, 0xfc, !PT ;  /* 0x640064001f1f7812 */ /* 0x000fe200078efcff */
[----:B------:R-:W-:Y:S01]  /*2e60*/  FFMA.FTZ R32, R30, R36, R32 ;  /* 0x000000241e207223 */ /* 0x000fe20000010020 */
[----:B------:R-:W-:Y:S02]  /*2e70*/  HADD2.F32 R5, -RZ, R5.H1_H1 ;  /* 0x30000005ff057230 */ /* 0x000fe40000004100 */
[----:B------:R-:W-:Y:S01]  /*2e80*/  FFMA.FTZ R14, R6, R14, RZ ;  /* 0x0000000e060e7223 */ /* 0x000fe200000100ff */
[----:B------:R-:W-:Y:S02]  /*2e90*/  HADD2 R23, R31, -1032, -1032 ;  /* 0xe408e4081f177430 */ /* 0x000fe40000000000 */
[----:B-1----:R-:W-:-:S03]  /*2ea0*/  HADD2.F32 R30, -RZ, R12.H0_H0 ;  /* 0x2000000cff1e7230 */ /* 0x002fc60000004100 */
[----:B------:R-:W-:-:S05]  /*2eb0*/  HADD2.F32 R31, -RZ, R23.H0_H0 ;  /* 0x20000017ff1f7230 */ /* 0x000fca0000004100 */
[----:B------:R-:W-:Y:S02]  /*2ec0*/  FFMA.FTZ R31, R31, R30, R32 ;  /* 0x0000001e1f1f7223 */ /* 0x000fe40000010020 */
[----:B------:R-:W-:Y:S01]  /*2ed0*/  FFMA.FTZ R32, R7, R5, R14 ;  /* 0x0000000507207223 */ /* 0x000fe2000001000e */
[----:B------:R-:W-:Y:S02]  /*2ee0*/  LOP3.LUT R5, R9, 0xf000f0, RZ, 0xc0, !PT ;  /* 0x00f000f009057812 */ /* 0x000fe400078ec0ff */
[----:B------:R-:W-:Y:S02]  /*2ef0*/  SHF.R.U32.HI R9, RZ, 0x8, R9 ;  /* 0x00000008ff097819 */ /* 0x000fe40000011609 */
[----:B------:R-:W-:-:S05]  /*2f00*/  LOP3.LUT R14, R5, 0x64006400, RZ, 0xfc, !PT ;  /* 0x64006400050e7812 */ /* 0x000fca00078efcff */
[----:B------:R-:W-:-:S05]  /*2f10*/  HFMA2 R14, R14, R19.H0_H0, -72, -72 ;  /* 0xd480d4800e0e7431 */ /* 0x000fca0000040013 */
[--C-:B------:R-:W-:Y:S02]  /*2f20*/  HADD2.F32 R5, -RZ, R14.reuse.H0_H0 ;  /* 0x2000000eff057230 */ /* 0x100fe40000004100 */
[----:B------:R-:W-:-:S03]  /*2f30*/  HADD2.F32 R14, -RZ, R14.H1_H1 ;  /* 0x3000000eff0e7230 */ /* 0x000fc60000004100 */
[----:B------:R-:W-:-:S04]  /*2f40*/  FFMA.FTZ R5, R4, R5, R32 ;  /* 0x0000000504057223 */ /* 0x000fc80000010020 */
[----:B------:R-:W-:Y:S01]  /*2f50*/  FFMA.FTZ R5, R36, R14, R5 ;  /* 0x0000000e24057223 */ /* 0x000fe20000010005 */
[----:B------:R-:W-:-:S04]  /*2f60*/  LOP3.LUT R14, R9, 0xf000f, RZ, 0xc0, !PT ;  /* 0x000f000f090e7812 */ /* 0x000fc800078ec0ff */
[----:B------:R-:W-:-:S05]  /*2f70*/  LOP3.LUT R14, R14, 0x64006400, RZ, 0xfc, !PT ;  /* 0x640064000e0e7812 */ /* 0x000fca00078efcff */
[----:B------:R-:W-:Y:S02]  /*2f80*/  HADD2 R32, R14, -1032, -1032 ;  /* 0xe408e4080e207430 */ /* 0x000fe40000000000 */
[----:B------:R-:W-:-:S03]  /*2f90*/  HADD2.F32 R14, -RZ, R28.H0_H0 ;  /* 0x2000001cff0e7230 */ /* 0x000fc60000004100 */
[----:B------:R-:W-:-:S05]  /*2fa0*/  HADD2.F32 R33, -RZ, R32.H0_H0 ;  /* 0x20000020ff217230 */ /* 0x000fca0000004100 */
[----:B------:R-:W-:Y:S02]  /*2fb0*/  FFMA.FTZ R33, R30, R33, R5 ;  /* 0x000000211e217223 */ /* 0x000fe40000010005 */
[----:B------:R-:W-:Y:S01]  /*2fc0*/  FMUL.FTZ R5, R15, R14 ;  /* 0x0000000e0f057220 */ /* 0x000fe20000410000 */
[----:B------:R-:W-:-:S04]  /*2fd0*/  HADD2.F32 R15, -RZ, R28.H1_H1 ;  /* 0x3000001cff0f7230 */ /* 0x000fc80000004100 */
[----:B------:R-:W-:Y:S01]  /*2fe0*/  F2FP.PACK_AB R5, RZ, R5 ;  /* 0x00000005ff05723e */ /* 0x000fe200000000ff */
[----:B------:R-:W-:-:S05]  /*2ff0*/  FMUL.FTZ R22, R22, R15 ;  /* 0x0000000f16167220 */ /* 0x000fca0000410000 */
[----:B------:R-:W-:-:S04]  /*3000*/  F2FP.PACK_AB R22, RZ, R22 ;  /* 0x00000016ff16723e */ /* 0x000fc800000000ff */
[----:B------:R-:W-:-:S06]  /*3010*/  PRMT R5, R5, 0x5410, R22 ;  /* 0x0000541005057816 */ /* 0x000fcc0000000016 */
[----:B------:R-:W-:Y:S01]  /*3020*/  HFMA2.MMA R22, R5, 1, 1, R3 ;  /* 0x3c003c0005167835 */ /* 0x000fe20000000003 */
[----:B------:R-:W-:-:S04]  /*3030*/  LOP3.LUT R3, R10, 0xf000f, RZ, 0xc0, !PT ;  /* 0x000f000f0a037812 */ /* 0x000fc800078ec0ff */
[----:B------:R-:W-:-:S05]  /*3040*/  LOP3.LUT R3, R3, 0x64006400, RZ, 0xfc, !PT ;  /* 0x6400640003037812 */ /* 0x000fca00078efcff */
[----:B------:R-:W-:-:S05]  /*3050*/  HADD2 R3, R3, -1032, -1032 ;  /* 0xe408e40803037430 */ /* 0x000fca0000000000 */
[--C-:B------:R-:W-:Y:S02]  /*3060*/  HADD2.F32 R5, -RZ, R3.reuse.H0_H0 ;  /* 0x20000003ff057230 */ /* 0x100fe40000004100 */
[----:B------:R-:W-:-:S03]  /*3070*/  HADD2.F32 R3, -RZ, R3.H1_H1 ;  /* 0x30000003ff037230 */ /* 0x000fc60000004100 */
[----:B------:R-:W-:-:S04]  /*3080*/  FFMA.FTZ R5, R6, R5, RZ ;  /* 0x0000000506057223 */ /* 0x000fc800000100ff */
[----:B------:R-:W-:Y:S01]  /*3090*/  FFMA.FTZ R37, R7, R3, R5 ;  /* 0x0000000307257223 */ /* 0x000fe20000010005 */
        /* <DEDUP_REMOVED lines=9> */
[----:B------:R-:W-:-:S05]  /*3130*/  HFMA2 R5, R5, R19.H0_H0, -72, -72 ;  /* 0xd480d48005057431 */ /* 0x000fca0000040013 */
[--C-:B------:R-:W-:Y:S02]  /*3140*/  HADD2.F32 R3, -RZ, R5.reuse.H0_H0 ;  /* 0x20000005ff037230 */ /* 0x100fe40000004100 */
[----:B------:R-:W-:-:S03]  /*3150*/  HADD2.F32 R5, -RZ, R5.H1_H1 ;  /* 0x30000005ff057230 */ /* 0x000fc60000004100 */
[----:B------:R-:W-:Y:S01]  /*3160*/  FFMA.FTZ R37, R4, R3, R37 ;  /* 0x0000000304257223 */ /* 0x000fe20000010025 */
[----:B------:R-:W-:-:S03]  /*3170*/  LOP3.LUT R3, R11, 0xf000f0, RZ, 0xc0, !PT ;  /* 0x00f000f00b037812 */ /* 0x000fc600078ec0ff */
[----:B------:R-:W-:Y:S01]  /*3180*/  FFMA.FTZ R37, R36, R5, R37 ;  /* 0x0000000524257223 */ /* 0x000fe20000010025 */
[----:B------:R-:W-:-:S05]  /*3190*/  LOP3.LUT R3, R3, 0x64006400, RZ, 0xfc, !PT ;  /* 0x6400640003037812 */ /* 0x000fca00078efcff */
[----:B------:R-:W-:-:S05]  /*31a0*/  HFMA2 R3, R3, R19.H0_H0, -72, -72 ;  /* 0xd480d48003037431 */ /* 0x000fca0000040013 */
[--C-:B------:R-:W-:Y:S02]  /*31b0*/  HADD2.F32 R6, -RZ, R3.reuse.H0_H0 ;  /* 0x20000003ff067230 */ /* 0x100fe40000004100 */
[----:B------:R-:W-:-:S03]  /*31c0*/  HADD2.F32 R3, -RZ, R3.H1_H1 ;  /* 0x30000003ff037230 */ /* 0x000fc60000004100 */
[----:B------:R-:W-:-:S04]  /*31d0*/  FFMA.FTZ R4, R4, R6, R7 ;  /* 0x0000000604047223 */ /* 0x000fc80000010007 */
[----:B------:R-:W-:Y:S02]  /*31e0*/  FFMA.FTZ R36, R36, R3, R4 ;  /* 0x0000000324247223 */ /* 0x000fe40000010004 */
[----:B------:R0:W2:Y:S01]  /*31f0*/  LDG.E.128.CONSTANT R4, [R34.64] ;  /* 0x0000000622047981 */ /* 0x0000a2000c1e9d00 */
[----:B------:R-:W-:Y:S01]  /*3200*/  LOP3.LUT R8, R8, 0xf000f0, RZ, 0xc0, !PT ;  /* 0x00f000f008087812 */ /* 0x000fe200078ec0ff */
[----:B------:R-:W-:Y:S01]  /*3210*/  HADD2.F32 R23, -RZ, R23.H1_H1 ;  /* 0x30000017ff177230 */ /* 0x000fe20000004100 */
[----:B------:R-:W-:Y:S01]  /*3220*/  LOP3.LUT R9, R9, 0xf000f0, RZ, 0xc0, !PT ;  /* 0x00f000f009097812 */ /* 0x000fe200078ec0ff */
[----:B------:R-:W-:Y:S01]  /*3230*/  HADD2.F32 R12, -RZ, R12.H1_H1 ;  /* 0x3000000cff0c7230 */ /* 0x000fe20000004100 */
[----:B------:R-:W-:Y:S01]  /*3240*/  LOP3.LUT R8, R8, 0x64006400, RZ, 0xfc, !PT ;  /* 0x6400640008087812 */ /* 0x000fe200078efcff */
[----:B------:R-:W-:Y:S01]  /*3250*/  HADD2.F32 R32, -RZ, R32.H1_H1 ;  /* 0x30000020ff207230 */ /* 0x000fe20000004100 */
[----:B------:R-:W-:Y:S02]  /*3260*/  LOP3.LUT R9, R9, 0x64006400, RZ, 0xfc, !PT ;  /* 0x6400640009097812 */ /* 0x000fe400078efcff */
[----:B------:R-:W-:Y:S01]  /*3270*/  FFMA.FTZ R31, R23, R12, R31 ;  /* 0x0000000c171f7223 */ /* 0x000fe2000001001f */
[-C--:B------:R-:W-:Y:S01]  /*3280*/  HFMA2 R8, R8, R19.reuse.H0_H0, -72, -72 ;  /* 0xd480d48008087431 */ /* 0x080fe20000040013 */
[----:B------:R-:W-:Y:S01]  /*3290*/  FFMA.FTZ R33, R12, R32, R33 ;  /* 0x000000200c217223 */ /* 0x000fe20000010021 */
[--C-:B------:R-:W-:Y:S01]  /*32a0*/  HADD2.F32 R23, -RZ, R13.reuse.H0_H0 ;  /* 0x2000000dff177230 */ /* 0x100fe20000004100 */
[----:B------:R-:W-:Y:S01]  /*32b0*/  SHF.R.U32.HI R38, RZ, 0x8, R10 ;  /* 0x00000008ff267819 */ /* 0x000fe2000001160a */
[----:B------:R-:W-:Y:S01]  /*32c0*/  HADD2.F32 R13, -RZ, R13.H1_H1 ;  /* 0x3000000dff0d7230 */ /* 0x000fe20000004100 */
[----:B------:R-:W-:Y:S01]  /*32d0*/  SHF.R.U32.HI R11, RZ, 0x8, R11 ;  /* 0x00000008ff0b7819 */ /* 0x000fe2000001160b */
[--C-:B------:R-:W-:Y:S01]  /*32e0*/  HADD2.F32 R32, -RZ, R8.reuse.H0_H0 ;  /* 0x20000008ff207230 */ /* 0x100fe20000004100 */
[C---:B------:R-:W-:Y:S01]  /*32f0*/  LOP3.LUT R3, R38.reuse, 0xf000f, RZ, 0xc0, !PT ;  /* 0x000f000f26037812 */ /* 0x040fe200078ec0ff */
[----:B------:R-:W-:Y:S01]  /*3300*/  HADD2.F32 R8, -RZ, R8.H1_H1 ;  /* 0x30000008ff087230 */ /* 0x000fe20000004100 */
[----:B------:R-:W-:Y:S01]  /*3310*/  LOP3.LUT R38, R38, 0xf000f0, RZ, 0xc0, !PT ;  /* 0x00f000f026267812 */ /* 0x000fe200078ec0ff */
[----:B------:R-:W-:Y:S01]  /*3320*/  HFMA2 R9, R9, R19.H0_H0, -72, -72 ;  /* 0xd480d48009097431 */ /* 0x000fe20000040013 */
[----:B------:R-:W-:Y:S01]  /*3330*/  FFMA.FTZ R31, R32, R23, R31 ;  /* 0x00000017201f7223 */ /* 0x000fe2000001001f */
[----:B------:R-:W-:Y:S01]  /*3340*/  LOP3.LUT R3, R3, 0x64006400, RZ, 0xfc, !PT ;  /* 0x6400640003037812 */ /* 0x000fe200078efcff */
[----:B0-----:R-:W-:Y:S01]  /*3350*/  IMAD.WIDE R34, R18, 0x4, R34 ;  /* 0x0000000412227825 */ /* 0x001fe200078e0222 */
[----:B------:R-:W-:Y:S01]  /*3360*/  LOP3.LUT R38, R38, 0x64006400, RZ, 0xfc, !PT ;  /* 0x6400640026267812 */ /* 0x000fe200078efcff */
[----:B------:R-:W-:-:S02]  /*3370*/  HADD2.F32 R32, -RZ, R9.H0_H0 ;  /* 0x20000009ff207230 */ /* 0x000fc40000004100 */
[----:B------:R-:W-:Y:S01]  /*3380*/  FFMA.FTZ R31, R8, R13, R31 ;  /* 0x0000000d081f7223 */ /* 0x000fe2000001001f */
[----:B------:R-:W-:Y:S01]  /*3390*/  LOP3.LUT R8, R11, 0xf000f, RZ, 0xc0, !PT ;  /* 0x000f000f0b087812 */ /* 0x000fe200078ec0ff */
[----:B------:R-:W-:Y:S01]  /*33a0*/  HADD2 R3, R3, -1032, -1032 ;  /* 0xe408e40803037430 */ /* 0x000fe20000000000 */
[----:B------:R-:W-:Y:S01]  /*33b0*/  FFMA.FTZ R32, R23, R32, R33 ;  /* 0x0000002017207223 */ /* 0x000fe20000010021 */
[----:B------:R-:W-:Y:S01]  /*33c0*/  HADD2.F32 R9, -RZ, R9.H1_H1 ;  /* 0x30000009ff097230 */ /* 0x000fe20000004100 */
[----:B------:R-:W-:Y:S01]  /*33d0*/  LOP3.LUT R8, R8, 0x64006400, RZ, 0xfc, !PT ;  /* 0x6400640008087812 */ /* 0x000fe200078efcff */
[----:B------:R-:W-:Y:S01]  /*33e0*/  FMUL.FTZ R31, R14, R31 ;  /* 0x0000001f0e1f7220 */ /* 0x000fe20000410000 */
[----:B------:R-:W-:Y:S01]  /*33f0*/  HADD2.F32 R10, -RZ, R3.H0_H0 ;  /* 0x20000003ff0a7230 */ /* 0x000fe20000004100 */
[----:B------:R-:W-:Y:S01]  /*3400*/  LOP3.LUT R11, R11, 0xf000f0, RZ, 0xc0, !PT ;  /* 0x00f000f00b0b7812 */ /* 0x000fe200078ec0ff */
[----:B------:R-:W-:Y:S01]  /*3410*/  FFMA.FTZ R32, R13, R9, R32 ;  /* 0x000000090d207223 */ /* 0x000fe20000010020 */
[----:B------:R-:W-:-:S02]  /*3420*/  HADD2 R8, R8, -1032, -1032 ;  /* 0xe408e40808087430 */ /* 0x000fc40000000000 */
[----:B------:R-:W-:Y:S01]  /*3430*/  HADD2.F32 R3, -RZ, R3.H1_H1 ;  /* 0x30000003ff037230 */ /* 0x000fe20000004100 */
[----:B------:R-:W-:Y:S02]  /*3440*/  FFMA.FTZ R10, R30, R10, R37 ;  /* 0x0000000a1e0a7223 */ /* 0x000fe40000010025 */
[--C-:B------:R-:W-:Y:S02]  /*3450*/  HADD2.F32 R9, -RZ, R8.reuse.H0_H0 ;  /* 0x20000008ff097230 */ /* 0x100fe40000004100 */
[----:B------:R-:W-:Y:S01]  /*3460*/  HADD2.F32 R8, -RZ, R8.H1_H1 ;  /* 0x30000008ff087230 */ /* 0x000fe20000004100 */
[----:B------:R-:W-:Y:S01]  /*3470*/  FFMA.FTZ R10, R12, R3, R10 ;  /* 0x000000030c0a7223 */ /* 0x000fe2000001000a */
[----:B------:R-:W-:Y:S01]  /*3480*/  HFMA2 R3, R38, R19.H0_H0, -72, -72 ;  /* 0xd480d48026037431 */ /* 0x000fe20000040013 */
[----:B------:R-:W-:-:S04]  /*3490*/  FFMA.FTZ R9, R30, R9, R36 ;  /* 0x000000091e097223 */ /* 0x000fc80000010024 */
[----:B------:R-:W-:Y:S01]  /*34a0*/  FFMA.FTZ R12, R12, R8, R9 ;  /* 0x000000080c0c7223 */ /* 0x000fe20000010009 */
[----:B------:R-:W-:Y:S01]  /*34b0*/  LOP3.LUT R8, R11, 0x64006400, RZ, 0xfc, !PT ;  /* 0x640064000b087812 */ /* 0x000fe200078efcff */
[--C-:B------:R-:W-:Y:S02]  /*34c0*/  HADD2.F32 R9, -RZ, R3.reuse.H0_H0 ;  /* 0x20000003ff097230 */ /* 0x100fe40000004100 */
[----:B------:R-:W-:Y:S02]  /*34d0*/  HADD2.F32 R3, -RZ, R3.H1_H1 ;  /* 0x30000003ff037230 */ /* 0x000fe40000004100 */
[----:B------:R-:W-:Y:S01]  /*34e0*/  HFMA2 R8, R8, R19.H0_H0, -72, -72 ;  /* 0xd480d48008087431 */ /* 0x000fe20000040013 */
[----:B------:R-:W-:-:S04]  /*34f0*/  FFMA.FTZ R10, R23, R9, R10 ;  /* 0x00000009170a7223 */ /* 0x000fc8000001000a */
[--C-:B------:R-:W-:Y:S01]  /*3500*/  HADD2.F32 R11, -RZ, R8.reuse.H0_H0 ;  /* 0x20000008ff0b7230 */ /* 0x100fe20000004100 */
[----:B------:R-:W-:Y:S01]  /*3510*/  FFMA.FTZ R10, R13, R3, R10 ;  /* 0x000000030d0a7223 */ /* 0x000fe2000001000a */
[----:B------:R-:W-:-:S03]  /*3520*/  HADD2.F32 R8, -RZ, R8.H1_H1 ;  /* 0x30000008ff087230 */ /* 0x000fc60000004100 */
[----:B------:R-:W-:Y:S01]  /*3530*/  FFMA.FTZ R11, R23, R11, R12 ;  /* 0x0000000b170b7223 */ /* 0x000fe2000001000c */
[----:B------:R-:W-:-:S03]  /*3540*/  HADD2.F32 R12, -RZ, R29.H1_H1 ;  /* 0x3000001dff0c7230 */ /* 0x000fc60000004100 */
[----:B------:R-:W-:Y:S01]  /*3550*/  FFMA.FTZ R3, R13, R8, R11 ;  /* 0x000000080d037223 */ /* 0x000fe2000001000b */
[----:B------:R-:W-:Y:S01]  /*3560*/  HADD2.F32 R13, -RZ, R29.H0_H0 ;  /* 0x2000001dff0d7230 */ /* 0x000fe20000004100 */
[----:B------:R-:W0:Y:S01]  /*3570*/  LDS.64 R8, [UR4+0x20] ;  /* 0x00002004ff087984 */ /* 0x000e220008000a00 */
        /* <DEDUP_REMOVED lines=8> */
[----:B------:R-:W-:-:S06]  /*3600*/  PRMT R21, R21, 0x5410, R20 ;  /* 0x0000541015157816 */ /* 0x000fcc0000000014 */
[----:B------:R-:W-:Y:S01]  /*3610*/  HFMA2.MMA R20, R21, 1, 1, R2 ;  /* 0x3c003c0015147835 */ /* 0x000fe20000000002 */
[----:B------:R-:W-:Y:S01]  /*3620*/  FMUL.FTZ R21, R13, R10 ;  /* 0x0000000a0d157220 */ /* 0x000fe20000410000 */
[----:B------:R-:W1:Y:S01]  /*3630*/  LDS.64 R2, [UR4+0x28] ;  /* 0x00002804ff027984 */ /* 0x000e620008000a00 */
[----:B------:R-:W-:-:S03]  /*3640*/  F2FP.PACK_AB R10, RZ, R31 ;  /* 0x0000001fff0a723e */ /* 0x000fc600000000ff */
[----:B------:R-:W-:Y:S02]  /*3650*/  F2FP.PACK_AB R21, RZ, R21 ;  /* 0x00000015ff15723e */ /* 0x000fe400000000ff */
[----:B------:R-:W-:Y:S02]  /*3660*/  PRMT R10, R10, 0x5410, R11 ;  /* 0x000054100a0a7816 */ /* 0x000fe4000000000b */
[----:B------:R-:W-:-:S04]  /*3670*/  PRMT R21, R21, 0x5410, R23 ;  /* 0x0000541015157816 */ /* 0x000fc80000000017 */
[----:B------:R-:W-:Y:S01]  /*3680*/  HFMA2.MMA R22, R10, 1, 1, R22 ;  /* 0x3c003c000a167835 */ /* 0x000fe20000000016 */
[----:B------:R-:W-:Y:S02]  /*3690*/  HADD2 R20, R21, R20 ;  /* 0x0000001415147230 */ /* 0x000fe40000000000 */
[----:B0-----:R-:W-:Y:S02]  /*36a0*/  HADD2.F32 R10, -RZ, R8.H0_H0 ;  /* 0x20000008ff0a7230 */ /* 0x001fe40000004100 */
[----:B------:R-:W-:Y:S01]  /*36b0*/  HADD2.F32 R33, -RZ, R9.H1_H1 ;  /* 0x30000009ff217230 */ /* 0x000fe20000004100 */
[C---:B--2---:R-:W-:Y:S02]  /*36c0*/  LOP3.LUT R30, R4.reuse, 0xf000f, RZ, 0xc0, !PT ;  /* 0x000f000f041e7812 */ /* 0x044fe400078ec0ff */
[----:B------:R-:W-:Y:S02]  /*36d0*/  LOP3.LUT R21, R4, 0xf000f0, RZ, 0xc0, !PT ;  /* 0x00f000f004157812 */ /* 0x000fe400078ec0ff */
[----:B------:R-:W-:-:S02]  /*36e0*/  LOP3.LUT R30, R30, 0x64006400, RZ, 0xfc, !PT ;  /* 0x640064001e1e7812 */ /* 0x000fc400078efcff */
[----:B------:R-:W-:-:S03]  /*36f0*/  SHF.R.U32.HI R4, RZ, 0x8, R4 ;  /* 0x00000008ff047819 */ /* 0x000fc60000011604 */
[----:B------:R-:W-:Y:S01]  /*3700*/  HADD2 R11, R30, -1032, -1032 ;  /* 0xe408e4081e0b7430 */ /* 0x000fe20000000000 */
[----:B------:R-:W-:-:S04]  /*3710*/  LOP3.LUT R30, R21, 0x64006400, RZ, 0xfc, !PT ;  /* 0x64006400151e7812 */ /* 0x000fc800078efcff */
[--C-:B------:R-:W-:Y:S02]  /*3720*/  HADD2.F32 R23, -RZ, R11.reuse.H0_H0 ;  /* 0x2000000bff177230 */ /* 0x100fe40000004100 */
[----:B------:R-:W-:Y:S02]  /*3730*/  HADD2.F32 R32, -RZ, R11.H1_H1 ;  /* 0x3000000bff207230 */ /* 0x000fe40000004100 */
[----:B------:R-:W-:Y:S01]  /*3740*/  HADD2.F32 R11, -RZ, R8.H1_H1 ;  /* 0x30000008ff0b7230 */ /* 0x000fe20000004100 */
[----:B------:R-:W-:Y:S01]  /*3750*/  FFMA.FTZ R23, R23, R10, RZ ;  /* 0x0000000a17177223 */ /* 0x000fe200000100ff */
[----:B------:R-:W-:Y:S02]  /*3760*/  HFMA2 R21, R30, R19.H0_H0, -72, -72 ;  /* 0xd480d4801e157431 */ /* 0x000fe40000040013 */
[----:B------:R-:W-:Y:S01]  /*3770*/  HADD2.F32 R8, -RZ, R9.H0_H0 ;  /* 0x20000009ff087230 */ /* 0x000fe20000004100 */
[----:B------:R-:W-:Y:S01]  /*3780*/  FFMA.FTZ R31, R32, R11, R23 ;  /* 0x0000000b201f7223 */ /* 0x000fe20000010017 */
[C---:B------:R-:W-:Y:S01]  /*3790*/  LOP3.LUT R23, R4.reuse, 0xf000f, RZ, 0xc0, !PT ;  /* 0x000f000f04177812 */ /* 0x040fe200078ec0ff */
[--C-:B------:R-:W-:Y:S01]  /*37a0*/  HADD2.F32 R30, -RZ, R21.reuse.H0_H0 ;  /* 0x20000015ff1e7230 */ /* 0x100fe20000004100 */
[----:B------:R-:W-:Y:S01]  /*37b0*/  LOP3.LUT R4, R4, 0xf000f0, RZ, 0xc0, !PT ;  /* 0x00f000f004047812 */ /* 0x000fe200078ec0ff */
[----:B------:R-:W-:Y:S01]  /*37c0*/  HADD2.F32 R21, -RZ, R21.H1_H1 ;  /* 0x30000015ff157230 */ /* 0x000fe20000004100 */
[----:B------:R-:W-:Y:S01]  /*37d0*/  LOP3.LUT R23, R23, 0x64006400, RZ, 0xfc, !PT ;  /* 0x6400640017177812 */ /* 0x000fe200078efcff */
[----:B-1----:R-:W-:Y:S01]  /*37e0*/  HADD2.F32 R32, -RZ, R2.H0_H0 ;  /* 0x20000002ff207230 */ /* 0x002fe20000004100 */
[----:B------:R-:W-:-:S03]  /*37f0*/  FFMA.FTZ R30, R30, R8, R31 ;  /* 0x000000081e1e7223 */ /* 0x000fc6000001001f */
[----:B------:R-:W-:Y:S01]  /*3800*/  HADD2 R9, R23, -1032, -1032 ;  /* 0xe408e40817097430 */ /* 0x000fe20000000000 */
[----:B------:R-:W-:Y:S01]  /*3810*/  FFMA.FTZ R21, R21, R33, R30 ;  /* 0x0000002115157223 */ /* 0x000fe2000001001e */
[----:B------:R-:W-:Y:S01]  /*3820*/  LOP3.LUT R30, R4, 0x64006400, RZ, 0xfc, !PT ;  /* 0x64006400041e7812 */ /* 0x000fe200078efcff */
[----:B------:R-:W-:Y:S01]  /*3830*/  HADD2.F32 R4, -RZ, R2.H1_H1 ;  /* 0x30000002ff047230 */ /* 0x000fe20000004100 */
[----:B------:R-:W-:Y:S01]  /*3840*/  LOP3.LUT R2, R5, 0xf000f, RZ, 0xc0, !PT ;  /* 0x000f000f05027812 */ /* 0x000fe200078ec0ff */
[--C-:B------:R-:W-:Y:S02]  /*3850*/  HADD2.F32 R23, -RZ, R9.reuse.H0_H0 ;  /* 0x20000009ff177230 */ /* 0x100fe40000004100 */
[----:B------:R-:W-:Y:S01]  /*3860*/  HADD2.F32 R9, -RZ, R9.H1_H1 ;  /* 0x30000009ff097230 */ /* 0x000fe20000004100 */
[----:B------:R-:W-:Y:S02]  /*3870*/  LOP3.LUT R2, R2, 0x64006400, RZ, 0xfc, !PT ;  /* 0x6400640002027812 */ /* 0x000fe400078efcff */
[----:B------:R-:W-:Y:S01]  /*3880*/  FFMA.FTZ R21, R23, R32, R21 ;  /* 0x0000002017157223 */ /* 0x000fe20000010015 */
[----:B------:R-:W-:-:S02]  /*3890*/  HADD2.F32 R23, -RZ, R3.H1_H1 ;  /* 0x30000003ff177230 */ /* 0x000fc40000004100 */
[----:B------:R-:W-:Y:S01]  /*38a0*/  HADD2 R2, R2, -1032, -1032 ;  /* 0xe408e40802027430 */ /* 0x000fe20000000000 */
[----:B------:R-:W-:Y:S01]  /*38b0*/  FFMA.FTZ R21, R9, R4, R21 ;  /* 0x0000000409157223 */ /* 0x000fe20000010015 */
[----:B------:R-:W-:Y:S02]  /*38c0*/  HFMA2 R9, R30, R19.H0_H0, -72, -72 ;  /* 0xd480d4801e097431 */ /* 0x000fe40000040013 */
[----:B------:R-:W-:Y:S02]  /*38d0*/  HADD2.F32 R30, -RZ, R3.H0_H0 ;  /* 0x20000003ff1e7230 */ /* 0x000fe40000004100 */
[--C-:B------:R-:W-:Y:S02]  /*38e0*/  HADD2.F32 R3, -RZ, R2.reuse.H0_H0 ;  /* 0x20000002ff037230 */ /* 0x100fe40000004100 */
[----:B------:R-:W-:Y:S02]  /*38f0*/  HADD2.F32 R2, -RZ, R2.H1_H1 ;  /* 0x30000002ff027230 */ /* 0x000fe40000004100 */
[--C-:B------:R-:W-:Y:S01]  /*3900*/  HADD2.F32 R36, -RZ, R9.reuse.H0_H0 ;  /* 0x20000009ff247230 */ /* 0x100fe20000004100 */
[----:B------:R-:W-:Y:S01]  /*3910*/  FFMA.FTZ R3, R10, R3, RZ ;  /* 0x000000030a037223 */ /* 0x000fe200000100ff */
[----:B------:R-:W-:-:S03]  /*3920*/  HADD2.F32 R9, -RZ, R9.H1_H1 ;  /* 0x30000009ff097230 */ /* 0x000fc60000004100 */
[----:B------:R-:W-:Y:S01]  /*3930*/  FFMA.FTZ R3, R11, R2, R3 ;  /* 0x000000020b037223 */ /* 0x000fe20000010003 */
[----:B------:R-:W-:Y:S01]  /*3940*/  LOP3.LUT R2, R5, 0xf000f0, RZ, 0xc0, !PT ;  /* 0x00f000f005027812 */ /* 0x000fe200078ec0ff */
[----:B------:R-:W-:Y:S01]  /*3950*/  FFMA.FTZ R36, R36, R30, R21 ;  /* 0x0000001e24247223 */ /* 0x000fe20000010015 */
[----:B------:R-:W-:Y:S02]  /*3960*/  SHF.R.U32.HI R5, RZ, 0x8, R5 ;  /* 0x00000008ff057819 */ /* 0x000fe40000011605 */
[----:B------:R-:W-:Y:S01]  /*3970*/  LOP3.LUT R2, R2, 0x64006400, RZ, 0xfc, !PT ;  /* 0x6400640002027812 */ /* 0x000fe200078efcff */
[----:B------:R-:W-:-:S04]  /*3980*/  FFMA.FTZ R21, R9, R23, R36 ;  /* 0x0000001709157223 */ /* 0x000fc80000010024 */
[----:B------:R-:W-:-:S05]  /*3990*/  HFMA2 R2, R2, R19.H0_H0, -72, -72 ;  /* 0xd480d48002027431 */ /* 0x000fca0000040013 */
[--C-:B------:R-:W-:Y:S02]  /*39a0*/  HADD2.F32 R36, -RZ, R2.reuse.H0_H0 ;  /* 0x20000002ff247230 */ /* 0x100fe40000004100 */
[----:B------:R-:W-:-:S03]  /*39b0*/  HADD2.F32 R2, -RZ, R2.H1_H1 ;  /* 0x30000002ff027230 */ /* 0x000fc60000004100 */
[----:B------:R-:W-:-:S04]  /*39c0*/  FFMA.FTZ R36, R8, R36, R3 ;  /* 0x0000002408247223 */ /* 0x000fc80000010003 */
[----:B------:R-:W-:Y:S01]  /*39d0*/  FFMA.FTZ R3, R33, R2, R36 ;  /* 0x0000000221037223 */ /* 0x000fe20000010024 */
[----:B------:R-:W-:-:S04]  /*39e0*/  LOP3.LUT R2, R5, 0xf000f, RZ, 0xc0, !PT ;  /* 0x000f000f05027812 */ /* 0x000fc800078ec0ff */
[----:B------:R-:W-:-:S05]  /*39f0*/  LOP3.LUT R2, R2, 0x64006400, RZ, 0xfc, !PT ;  /* 0x6400640002027812 */ /* 0x000fca00078efcff */
[----:B------:R-:W-:-:S05]  /*3a00*/  HADD2 R2, R2, -1032, -1032 ;  /* 0xe408e40802027430 */ /* 0x000fca0000000000 */
[----:B------:R-:W-:-:S05]  /*3a10*/  HADD2.F32 R9, -RZ, R2.H0_H0 ;  /* 0x20000002ff097230 */ /* 0x000fca0000004100 */
[----:B------:R-:W-:Y:S01]  /*3a20*/  FFMA.FTZ R3, R32, R9, R3 ;  /* 0x0000000920037223 */ /* 0x000fe20000010003 */
[----:B------:R-:W-:Y:S01]  /*3a30*/  HADD2.F32 R9, -RZ, R2.H1_H1 ;  /* 0x30000002ff097230 */ /* 0x000fe20000004100 */
[----:B------:R-:W-:-:S04]  /*3a40*/  LOP3.LUT R2, R5, 0xf000f0, RZ, 0xc0, !PT ;  /* 0x00f000f005027812 */ /* 0x000fc800078ec0ff */
[----:B------:R-:W-:Y:S01]  /*3a50*/  LOP3.LUT R2, R2, 0x64006400, RZ, 0xfc, !PT ;  /* 0x6400640002027812 */ /* 0x000fe200078efcff */
[----:B------:R-:W-:Y:S01]  /*3a60*/  FFMA.FTZ R5, R4, R9, R3 ;  /* 0x0000000904057223 */ /* 0x000fe20000010003 */
[----:B------:R-:W-:-:S03]  /*3a70*/  LOP3.LUT R9, R6, 0xf000f, RZ, 0xc0, !PT ;  /* 0x000f000f06097812 */ /* 0x000fc600078ec0ff */
[----:B------:R-:W-:Y:S01]  /*3a80*/  HFMA2 R3, R2, R19.H0_H0, -72, -72 ;  /* 0xd480d48002037431 */ /* 0x000fe20000040013 */
[----:B------:R-:W-:-:S04]  /*3a90*/  LOP3.LUT R2, R9, 0x64006400, RZ, 0xfc, !PT ;  /* 0x6400640009027812 */ /* 0x000fc800078efcff */
[--C-:B------:R-:W-:Y:S02]  /*3aa0*/  HADD2.F32 R9, -RZ, R3.reuse.H0_H0 ;  /* 0x20000003ff097230 */ /* 0x100fe40000004100 */
[----:B------:R-:W-:Y:S02]  /*3ab0*/  HADD2 R2, R2, -1032, -1032 ;  /* 0xe408e40802027430 */ /* 0x000fe40000000000 */
[----:B------:R-:W-:Y:S01]  /*3ac0*/  HADD2.F32 R31, -RZ, R3.H1_H1 ;  /* 0x30000003ff1f7230 */ /* 0x000fe20000004100 */
[----:B------:R-:W-:Y:S02]  /*3ad0*/  FFMA.FTZ R36, R30, R9, R5 ;  /* 0x000000091e247223 */ /* 0x000fe40000010005 */
[--C-:B------:R-:W-:Y:S02]  /*3ae0*/  HADD2.F32 R3, -RZ, R2.reuse.H0_H0 ;  /* 0x20000002ff037230 */ /* 0x100fe40000004100 */
[----:B------:R-:W-:Y:S01]  /*3af0*/  HADD2.F32 R2, -RZ, R2.H1_H1 ;  /* 0x30000002ff027230 */ /* 0x000fe20000004100 */
[----:B------:R-:W-:-:S02]  /*3b00*/  FFMA.FTZ R31, R23, R31, R36 ;  /* 0x0000001f171f7223 */ /* 0x000fc40000010024 */
        /* <DEDUP_REMOVED lines=9> */
[----:B------:R-:W-:Y:S02]  /*3ba0*/  LOP3.LUT R2, R6, 0xf000f0, RZ, 0xc0, !PT ;  /* 0x00f000f006027812 */ /* 0x000fe400078ec0ff */
[----:B------:R-:W-:Y:S02]  /*3bb0*/  LOP3.LUT R3, R7, 0xf000f0, RZ, 0xc0, !PT ;  /* 0x00f000f007037812 */ /* 0x000fe400078ec0ff */
[----:B------:R-:W-:Y:S02]  /*3bc0*/  LOP3.LUT R2, R2, 0x64006400, RZ, 0xfc, !PT ;  /* 0x6400640002027812 */ /* 0x000fe400078efcff */
[----:B------:R-:W-:-:S03]  /*3bd0*/  LOP3.LUT R10, R3, 0x64006400, RZ, 0xfc, !PT ;  /* 0x64006400030a7812 */ /* 0x000fc600078efcff */
[-C--:B------:R-:W-:Y:S02]  /*3be0*/  HFMA2 R2, R2, R19.reuse.H0_H0, -72, -72 ;  /* 0xd480d48002027431 */ /* 0x080fe40000040013 */
[----:B------:R-:W-:-:S03]  /*3bf0*/  HFMA2 R3, R10, R19.H0_H0, -72, -72 ;  /* 0xd480d4800a037431 */ /* 0x000fc60000040013 */
[----:B------:R-:W-:Y:S02]  /*3c00*/  HADD2.F32 R9, -RZ, R2.H0_H0 ;  /* 0x20000002ff097230 */ /* 0x000fe40000004100 */
[----:B------:R-:W-:-:S03]  /*3c10*/  HADD2.F32 R18, -RZ, R3.H0_H0 ;  /* 0x20000003ff127230 */ /* 0x000fc60000004100 */
[C---:B------:R-:W-:Y:S02]  /*3c20*/  FFMA.FTZ R5, R8.reuse, R9, R5 ;  /* 0x0000000908057223 */ /* 0x040fe40000010005 */
[----:B------:R-:W-:Y:S02]  /*3c30*/  FFMA.FTZ R18, R8, R18, R11 ;  /* 0x0000001208127223 */ /* 0x000fe4000001000b */
[----:B------:R-:W2:Y:S01]  /*3c40*/  LDG.E.128.CONSTANT R8, [R34.64] ;  /* 0x0000000622087981 */ /* 0x000ea2000c1e9d00 */
[----:B------:R-:W-:Y:S01]  /*3c50*/  HADD2.F32 R2, -RZ, R2.H1_H1 ;  /* 0x30000002ff027230 */ /* 0x000fe20000004100 */
[----:B------:R-:W-:Y:S01]  /*3c60*/  SHF.R.U32.HI R6, RZ, 0x8, R6 ;  /* 0x00000008ff067819 */ /* 0x000fe20000011606 */
[----:B------:R-:W-:Y:S01]  /*3c70*/  HADD2.F32 R3, -RZ, R3.H1_H1 ;  /* 0x30000003ff037230 */ /* 0x000fe20000004100 */
[----:B------:R-:W-:Y:S01]  /*3c80*/  SHF.R.U32.HI R7, RZ, 0x8, R7 ;  /* 0x00000008ff077819 */ /* 0x000fe20000011607 */
[----:B------:R-:W-:Y:S02]  /*3c90*/  FMUL.FTZ R21, R14, R21 ;  /* 0x000000150e157220 */ /* 0x000fe40000410000 */
[C---:B------:R-:W-:Y:S01]  /*3ca0*/  FFMA.FTZ R5, R33.reuse, R2, R5 ;  /* 0x0000000221057223 */ /* 0x040fe20000010005 */
[----:B------:R-:W-:Y:S01]  /*3cb0*/  LOP3.LUT R2, R6, 0xf000f, RZ, 0xc0, !PT ;  /* 0x000f000f06027812 */ /* 0x000fe200078ec0ff */
[----:B------:R-:W-:Y:S01]  /*3cc0*/  FFMA.FTZ R33, R33, R3, R18 ;  /* 0x0000000321217223 */ /* 0x000fe20000010012 */
[----:B------:R-:W-:Y:S01]  /*3cd0*/  LOP3.LUT R18, R7, 0xf000f, RZ, 0xc0, !PT ;  /* 0x000f000f07127812 */ /* 0x000fe200078ec0ff */
[----:B------:R-:W-:Y:S01]  /*3ce0*/  FMUL.FTZ R31, R15, R31 ;  /* 0x0000001f0f1f7220 */ /* 0x000fe20000410000 */
[----:B------:R-:W-:-:S02]  /*3cf0*/  LOP3.LUT R2, R2, 0x64006400, RZ, 0xfc, !PT ;  /* 0x6400640002027812 */ /* 0x000fc400078efcff */
[----:B------:R-:W-:Y:S02]  /*3d00*/  LOP3.LUT R6, R6, 0xf000f0, RZ, 0xc0, !PT ;  /* 0x00f000f006067812 */ /* 0x000fe400078ec0ff */
[----:B------:R-:W-:Y:S01]  /*3d10*/  LOP3.LUT R7, R7, 0xf000f0, RZ, 0xc0, !PT ;  /* 0x00f000f007077812 */ /* 0x000fe200078ec0ff */
[----:B------:R-:W-:Y:S01]  /*3d20*/  HADD2 R3, R2, -1032, -1032 ;  /* 0xe408e40802037430 */ /* 0x000fe20000000000 */
[----:B------:R-:W-:Y:S02]  /*3d30*/  LOP3.LUT R2, R18, 0x64006400, RZ, 0xfc, !PT ;  /* 0x6400640012027812 */ /* 0x000fe400078efcff */
[----:B------:R-:W-:Y:S02]  /*3d40*/  LOP3.LUT R6, R6, 0x64006400, RZ, 0xfc, !PT ;  /* 0x6400640006067812 */ /* 0x000fe400078efcff */
[--C-:B------:R-:W-:Y:S01]  /*3d50*/  HADD2.F32 R18, -RZ, R3.reuse.H0_H0 ;  /* 0x20000003ff127230 */ /* 0x100fe20000004100 */
[----:B------:R-:W-:Y:S01]  /*3d60*/  F2FP.PACK_AB R21, RZ, R21 ;  /* 0x00000015ff15723e */ /* 0x000fe200000000ff */
[----:B------:R-:W-:Y:S01]  /*3d70*/  HADD2 R2, R2, -1032, -1032 ;  /* 0xe408e40802027430 */ /* 0x000fe20000000000 */
[----:B------:R-:W-:Y:S01]  /*3d80*/  F2FP.PACK_AB R31, RZ, R31 ;  /* 0x0000001fff1f723e */ /* 0x000fe200000000ff */
[----:B------:R-:W-:Y:S01]  /*3d90*/  HADD2.F32 R3, -RZ, R3.H1_H1 ;  /* 0x30000003ff037230 */ /* 0x000fe20000004100 */
[----:B------:R-:W-:Y:S01]  /*3da0*/  FFMA.FTZ R5, R32, R18, R5 ;  /* 0x0000001220057223 */ /* 0x000fe20000010005 */
[----:B------:R-:W-:Y:S01]  /*3db0*/  HFMA2 R6, R6, R19.H0_H0, -72, -72 ;  /* 0xd480d48006067431 */ /* 0x000fe20000040013 */
[----:B------:R-:W-:Y:S01]  /*3dc0*/  PRMT R21, R21, 0x5410, R31 ;  /* 0x0000541015157816 */ /* 0x000fe2000000001f */
[----:B------:R-:W-:Y:S01]  /*3dd0*/  HADD2.F32 R18, -RZ, R2.H0_H0 ;  /* 0x20000002ff127230 */ /* 0x000fe20000004100 */
[----:B------:R-:W-:-:S04]  /*3de0*/  FFMA.FTZ R5, R4, R3, R5 ;  /* 0x0000000304057223 */ /* 0x000fc80000010005 */
[----:B------:R-:W-:Y:S01]  /*3df0*/  FFMA.FTZ R33, R32, R18, R33 ;  /* 0x0000001220217223 */ /* 0x000fe20000010021 */
[----:B------:R-:W-:Y:S01]  /*3e00*/  HADD2.F32 R18, -RZ, R2.H1_H1 ;  /* 0x30000002ff127230 */ /* 0x000fe20000004100 */
[----:B------:R-:W-:Y:S01]  /*3e10*/  HFMA2.MMA R22, R21, 1, 1, R22 ;  /* 0x3c003c0015167835 */ /* 0x000fe20000000016 */
[----:B------:R-:W0:Y:S03]  /*3e20*/  LDS.64 R2, [UR4+0x30] ;  /* 0x00003004ff027984 */ /* 0x000e260008000a00 */
[----:B------:R-:W-:Y:S01]  /*3e30*/  FFMA.FTZ R33, R4, R18, R33 ;  /* 0x0000001204217223 */ /* 0x000fe20000010021 */
[----:B------:R-:W-:Y:S01]  /*3e40*/  LOP3.LUT R4, R7, 0x64006400, RZ, 0xfc, !PT ;  /* 0x6400640007047812 */ /* 0x000fe200078efcff */
[--C-:B------:R-:W-:Y:S02]  /*3e50*/  HADD2.F32 R7, -RZ, R6.reuse.H0_H0 ;  /* 0x20000006ff077230 */ /* 0x100fe40000004100 */
[----:B------:R-:W-:-:S02]  /*3e60*/  HADD2.F32 R6, -RZ, R6.H1_H1 ;  /* 0x30000006ff067230 */ /* 0x000fc40000004100 */
[----:B------:R-:W-:Y:S01]  /*3e70*/  HFMA2 R4, R4, R19.H0_H0, -72, -72 ;  /* 0xd480d48004047431 */ /* 0x000fe20000040013 */
[----:B------:R-:W-:-:S04]  /*3e80*/  FFMA.FTZ R5, R30, R7, R5 ;  /* 0x000000071e057223 */ /* 0x000fc80000010005 */
[----:B------:R-:W-:Y:S01]  /*3e90*/  HADD2.F32 R7, -RZ, R4.H0_H0 ;  /* 0x20000004ff077230 */ /* 0x000fe20000004100 */
[----:B------:R-:W-:-:S04]  /*3ea0*/  FFMA.FTZ R6, R23, R6, R5 ;  /* 0x0000000617067223 */ /* 0x000fc80000010005 */
[----:B------:R-:W-:Y:S01]  /*3eb0*/  FFMA.FTZ R30, R30, R7, R33 ;  /* 0x000000071e1e7223 */ /* 0x000fe20000010021 */
[----:B------:R-:W-:Y:S01]  /*3ec0*/  HADD2.F32 R7, -RZ, R4.H1_H1 ;  /* 0x30000004ff077230 */ /* 0x000fe20000004100 */
[----:B------:R-:W-:Y:S01]  /*3ed0*/  FMUL.FTZ R6, R13, R6 ;  /* 0x000000060d067220 */ /* 0x000fe20000410000 */
[----:B------:R-:W1:Y:S03]  /*3ee0*/  LDS.64 R4, [UR4+0x38] ;  /* 0x00003804ff047984 */ /* 0x000e660008000a00 */
[----:B------:R-:W-:Y:S01]  /*3ef0*/  FFMA.FTZ R23, R23, R7, R30 ;  /* 0x0000000717177223 */ /* 0x000fe2000001001e */
[----:B------:R-:W-:-:S03]  /*3f00*/  F2FP.PACK_AB R6, RZ, R6 ;  /* 0x00000006ff06723e */ /* 0x000fc600000000ff */
[----:B------:R-:W-:-:S05]  /*3f10*/  FMUL.FTZ R23, R12, R23 ;  /* 0x000000170c177220 */ /* 0x000fca0000410000 */
[----:B------:R-:W-:-:S04]  /*3f20*/  F2FP.PACK_AB R23, RZ, R23 ;  /* 0x00000017ff17723e */ /* 0x000fc800000000ff */
[----:B------:R-:W-:Y:S01]  /*3f30*/  PRMT R6, R6, 0x5410, R23 ;  /* 0x0000541006067816 */ /* 0x000fe20000000017 */
[----:B0-----:R-:W-:-:S04]  /*3f40*/  HADD2.F32 R7, -RZ, R2.H0_H0 ;  /* 0x20000002ff077230 */ /* 0x001fc80000004100 */
[----:B------:R-:W-:Y:S01]  /*3f50*/  HADD2 R20, R6, R20 ;  /* 0x0000001406147230 */ /* 0x000fe20000000000 */
[C---:B--2---:R-:W-:Y:S02]  /*3f60*/  LOP3.LUT R18, R8.reuse, 0xf000f, RZ, 0xc0, !PT ;  /* 0x000f000f08127812 */ /* 0x044fe400078ec0ff */
[----:B------:R-:W-:Y:S02]  /*3f70*/  LOP3.LUT R30, R8, 0xf000f0, RZ, 0xc0, !PT ;  /* 0x00f000f0081e7812 */ /* 0x000fe400078ec0ff */
[----:B------:R-:W-:Y:S02]  /*3f80*/  LOP3.LUT R18, R18, 0x64006400, RZ, 0xfc, !PT ;  /* 0x6400640012127812 */ /* 0x000fe400078efcff */
[----:B------:R-:W-:Y:S02]  /*3f90*/  LOP3.LUT R30, R30, 0x64006400, RZ, 0xfc, !PT ;  /* 0x640064001e1e7812 */ /* 0x000fe400078efcff */
[----:B------:R-:W-:Y:S01]  /*3fa0*/  SHF.R.U32.HI R8, RZ, 0x8, R8 ;  /* 0x00000008ff087819 */ /* 0x000fe20000011608 */
[----:B------:R-:W-:-:S02]  /*3fb0*/  HADD2 R18, R18, -1032, -1032 ;  /* 0xe408e40812127430 */ /* 0x000fc40000000000 */
[----:B------:R-:W-:-:S03]  /*3fc0*/  HFMA2 R30, R30, R19.H0_H0, -72, -72 ;  /* 0xd480d4801e1e7431 */ /* 0x000fc60000040013 */
[--C-:B------:R-:W-:Y:S02]  /*3fd0*/  HADD2.F32 R32, -RZ, R18.reuse.H0_H0 ;  /* 0x20000012ff207230 */ /* 0x100fe40000004100 */
[----:B------:R-:W-:Y:S02]  /*3fe0*/  HADD2.F32 R33, -RZ, R18.H1_H1 ;  /* 0x30000012ff217230 */ /* 0x000fe40000004100 */
[----:B------:R-:W-:Y:S01]  /*3ff0*/  HADD2.F32 R18, -RZ, R2.H1_H1 ;  /* 0x30000002ff127230 */ /* 0x000fe20000004100 */
[----:B------:R-:W-:Y:S01]  /*4000*/  FFMA.FTZ R32, R32, R7, RZ ;  /* 0x0000000720207223 */ /* 0x000fe200000100ff */
[--C-:B------:R-:W-:Y:S02]  /*4010*/  HADD2.F32 R2, -RZ, R3.reuse.H0_H0 ;  /* 0x20000003ff027230 */ /* 0x100fe40000004100 */
[--C-:B------:R-:W-:Y:S01]  /*4020*/  HADD2.F32 R34, -RZ, R30.reuse.H0_H0 ;  /* 0x2000001eff227230 */ /* 0x100fe20000004100 */
[----:B------:R-:W-:Y:S01]  /*4030*/  FFMA.FTZ R33, R33, R18, R32 ;  /* 0x0000001221217223 */ /* 0x000fe20000010020 */
[C---:B------:R-:W-:Y:S01]  /*4040*/  LOP3.LUT R32, R8.reuse, 0xf000f, RZ, 0xc0, !PT ;  /* 0x000f000f08207812 */ /* 0x040fe200078ec0ff */
[----:B------:R-:W-:Y:S01]  /*4050*/  HADD2.F32 R3, -RZ, R3.H1_H1 ;  /* 0x30000003ff037230 */ /* 0x000fe20000004100 */
[----:B------:R-:W-:Y:S01]  /*4060*/  LOP3.LUT R8, R8, 0xf000f0, RZ, 0xc0, !PT ;  /* 0x00f000f008087812 */ /* 0x000fe200078ec0ff */
[----:B------:R-:W-:Y:S01]  /*4070*/  FFMA.FTZ R34, R34, R2, R33 ;  /* 0x0000000222227223 */ /* 0x000fe20000010021 */
[----:B------:R-:W-:Y:S01]  /*4080*/  LOP3.LUT R32, R32, 0x64006400, RZ, 0xfc, !PT ;  /* 0x6400640020207812 */ /* 0x000fe200078efcff */
[----:B------:R-:W-:Y:S01]  /*4090*/  HADD2.F32 R33, -RZ, R30.H1_H1 ;  /* 0x3000001eff217230 */ /* 0x000fe20000004100 */
[----:B------:R-:W-:-:S03]  /*40a0*/  LOP3.LUT R8, R8, 0x64006400, RZ, 0xfc, !PT ;  /* 0x6400640008087812 */ /* 0x000fc600078efcff */
[----:B------:R-:W-:Y:S01]  /*40b0*/  HADD2 R30, R32, -1032, -1032 ;  /* 0xe408e408201e7430 */ /* 0x000fe20000000000 */
[----:B------:R-:W-:Y:S01]  /*40c0*/  FFMA.FTZ R34, R33, R3, R34 ;  /* 0x0000000321227223 */ /* 0x000fe20000010022 */
[--C-:B-1----:R-:W-:Y:S02]  /*40d0*/  HADD2.F32 R32, -RZ, R4.reuse.H0_H0 ;  /* 0x20000004ff207230 */ /* 0x102fe40000004100 */
[----:B------:R-:W-:Y:S02]  /*40e0*/  HADD2.F32 R4, -RZ, R4.H1_H1 ;  /* 0x30000004ff047230 */ /* 0x000fe40000004100 */
[--C-:B------:R-:W-:Y:S02]  /*40f0*/  HADD2.F32 R33, -RZ, R30.reuse.H0_H0 ;  /* 0x2000001eff217230 */ /* 0x100fe40000004100 */
[----:B------:R-:W-:Y:S02]  /*4100*/  HADD2.F32 R30, -RZ, R30.H1_H1 ;  /* 0x3000001eff1e7230 */ /* 0x000fe40000004100 */
[----:B------:R-:W-:Y:S01]  /*4110*/  HFMA2 R8, R8, R19.H0_H0, -72, -72 ;  /* 0xd480d48008087431 */ /* 0x000fe20000040013 */
[----:B------:R-:W-:-:S04]  /*4120*/  FFMA.FTZ R33, R33, R32, R34 ;  /* 0x0000002021217223 */ /* 0x000fc80000010022 */
[----:B------:R-:W-:Y:S01]  /*4130*/  FFMA.FTZ R33, R30, R4, R33 ;  /* 0x000000041e217223 */ /* 0x000fe20000010021 */
[--C-:B------:R-:W-:Y:S02]  /*4140*/  HADD2.F32 R30, -RZ, R5.reuse.H0_H0 ;  /* 0x20000005ff1e7230 */ /* 0x100fe40000004100 */
[--C-:B------:R-:W-:Y:S02]  /*4150*/  HADD2.F32 R34, -RZ, R8.reuse.H0_H0 ;  /* 0x20000008ff227230 */ /* 0x100fe40000004100 */
[----:B------:R-:W-:Y:S02]  /*4160*/  HADD2.F32 R5, -RZ, R5.H1_H1 ;  /* 0x30000005ff057230 */ /* 0x000fe40000004100 */
[----:B------:R-:W-:Y:S01]  /*4170*/  HADD2.F32 R8, -RZ, R8.H1_H1 ;  /* 0x30000008ff087230 */ /* 0x000fe20000004100 */
[----:B------:R-:W-:-:S04]  /*4180*/  FFMA.FTZ R34, R34, R30, R33 ;  /* 0x0000001e22227223 */ /* 0x000fc80000010021 */
[----:B------:R-:W-:Y:S01]  /*4190*/  FFMA.FTZ R35, R8, R5, R34 ;  /* 0x0000000508237223 */ /* 0x000fe20000010022 */
[----:B------:R-:W-:-:S03]  /*41a0*/  LOP3.LUT R8, R9, 0xf000f, RZ, 0xc0, !PT ;  /* 0x000f000f09087812 */ /* 0x000fc600078ec0ff */
[----:B------:R-:W-:Y:S01]  /*41b0*/  FMUL.FTZ R35, R14, R35 ;  /* 0x000000230e237220 */ /* 0x000fe20000410000 */
[----:B------:R-:W-:-:S04]  /*41c0*/  LOP3.LUT R8, R8, 0x64006400, RZ, 0xfc, !PT ;  /* 0x6400640008087812 */ /* 0x000fc800078efcff */
[----:B------:R-:W-:Y:S01]  /*41d0*/  F2FP.PACK_AB R35, RZ, R35 ;  /* 0x00000023ff23723e */ /* 0x000fe200000000ff */
[----:B------:R-:W-:-:S05]  /*41e0*/  HADD2 R33, R8, -1032, -1032 ;  /* 0xe408e40808217430 */ /* 0x000fca0000000000 */
[--C-:B------:R-:W-:Y:S02]  /*41f0*/  HADD2.F32 R8, -RZ, R33.reuse.H0_H0 ;  /* 0x20000021ff087230 */ /* 0x100fe40000004100 */
[----:B------:R-:W-:-:S03]  /*4200*/  HADD2.F32 R33, -RZ, R33.H1_H1 ;  /* 0x30000021ff217230 */ /* 0x000fc60000004100 */
[----:B------:R-:W-:-:S04]  /*4210*/  FFMA.FTZ R8, R7, R8, RZ ;  /* 0x0000000807087223 */ /* 0x000fc800000100ff */
        /* <DEDUP_REMOVED lines=9> */
[C---:B------:R-:W-:Y:S02]  /*42b0*/  LOP3.LUT R8, R9.reuse, 0xf000f, RZ, 0xc0, !PT ;  /* 0x000f000f09087812 */ /* 0x040fe400078ec0ff */
[----:B------:R-:W-:Y:S02]  /*42c0*/  LOP3.LUT R9, R9, 0xf000f0, RZ, 0xc0, !PT ;  /* 0x00f000f009097812 */ /* 0x000fe400078ec0ff */
[----:B------:R-:W-:-:S05]  /*42d0*/  LOP3.LUT R8, R8, 0x64006400, RZ, 0xfc, !PT ;  /* 0x6400640008087812 */ /* 0x000fca00078efcff */
[----:B------:R-:W-:-:S05]  /*42e0*/  HADD2 R8, R8, -1032, -1032 ;  /* 0xe408e40808087430 */ /* 0x000fca0000000000 */
[--C-:B------:R-:W-:Y:S02]  /*42f0*/  HADD2.F32 R14, -RZ, R8.reuse.H0_H0 ;  /* 0x20000008ff0e7230 */ /* 0x100fe40000004100 */
[----:B------:R-:W-:-:S03]  /*4300*/  HADD2.F32 R8, -RZ, R8.H1_H1 ;  /* 0x30000008ff087230 */ /* 0x000fc60000004100 */
[----:B------:R-:W-:-:S04]  /*4310*/  FFMA.FTZ R33, R32, R14, R33 ;  /* 0x0000000e20217223 */ /* 0x000fc80000010021 */
[----:B------:R-:W-:Y:S01]  /*4320*/  FFMA.FTZ R33, R4, R8, R33 ;  /* 0x0000000804217223 */ /* 0x000fe20000010021 */
[----:B------:R-:W-:Y:S02]  /*4330*/  LOP3.LUT R8, R9, 0x64006400, RZ, 0xfc, !PT ;  /* 0x6400640009087812 */ /* 0x000fe400078efcff */
[----:B------:R-:W-:-:S03]  /*4340*/  LOP3.LUT R9, R10, 0xf000f, RZ, 0xc0, !PT ;  /* 0x000f000f0a097812 */ /* 0x000fc600078ec0ff */
[----:B------:R-:W-:Y:S01]  /*4350*/  HFMA2 R8, R8, R19.H0_H0, -72, -72 ;  /* 0xd480d48008087431 */ /* 0x000fe20000040013 */
[----:B------:R-:W-:-:S04]  /*4360*/  LOP3.LUT R9, R9, 0x64006400, RZ, 0xfc, !PT ;  /* 0x6400640009097812 */ /* 0x000fc800078efcff */
[--C-:B------:R-:W-:Y:S02]  /*4370*/  HADD2.F32 R14, -RZ, R8.reuse.H0_H0 ;  /* 0x20000008ff0e7230 */ /* 0x100fe40000004100 */
[----:B------:R-:W-:Y:S02]  /*4380*/  HADD2.F32 R8, -RZ, R8.H1_H1 ;  /* 0x30000008ff087230 */ /* 0x000fe40000004100 */
[----:B------:R-:W-:Y:S01]  /*4390*/  HADD2 R9, R9, -1032, -1032 ;  /* 0xe408e40809097430 */ /* 0x000fe20000000000 */
[----:B------:R-:W-:-:S04]  /*43a0*/  FFMA.FTZ R14, R30, R14, R33 ;  /* 0x0000000e1e0e7223 */ /* 0x000fc80000010021 */
[----:B------:R-:W-:Y:S01]  /*43b0*/  FFMA.FTZ R8, R5, R8, R14 ;  /* 0x0000000805087223 */ /* 0x000fe2000001000e */
[----:B------:R-:W-:Y:S01]  /*43c0*/  LOP3.LUT R14, R10, 0xf000f0, RZ, 0xc0, !PT ;  /* 0x00f000f00a0e7812 */ /* 0x000fe200078ec0ff */
[--C-:B------:R-:W-:Y:S01]  /*43d0*/  HADD2.F32 R34, -RZ, R9.reuse.H0_H0 ;  /* 0x20000009ff227230 */ /* 0x100fe20000004100 */
[----:B------:R-:W-:Y:S01]  /*43e0*/  SHF.R.U32.HI R10, RZ, 0x8, R10 ;  /* 0x00000008ff0a7819 */ /* 0x000fe2000001160a */
[----:B------:R-:W-:Y:S01]  /*43f0*/  HADD2.F32 R9, -RZ, R9.H1_H1 ;  /* 0x30000009ff097230 */ /* 0x000fe20000004100 */
[----:B------:R-:W-:Y:S01]  /*4400*/  LOP3.LUT R14, R14, 0x64006400, RZ, 0xfc, !PT ;  /* 0x640064000e0e7812 */ /* 0x000fe200078efcff */
[----:B------:R-:W-:Y:S02]  /*4410*/  FMUL.FTZ R8, R15, R8 ;  /* 0x000000080f087220 */ /* 0x000fe40000410000 */
[----:B------:R-:W-:Y:S02]  /*4420*/  FFMA.FTZ R34, R7, R34, RZ ;  /* 0x0000002207227223 */ /* 0x000fe400000100ff */
[----:B------:R-:W-:Y:S01]  /*4430*/  HFMA2 R14, R14, R19.H0_H0, -72, -72 ;  /* 0xd480d4800e0e7431 */ /* 0x000fe20000040013 */
[----:B------:R-:W-:Y:S01]  /*4440*/  F2FP.PACK_AB R8, RZ, R8 ;  /* 0x00000008ff08723e */ /* 0x000fe200000000ff */
[----:B------:R-:W-:-:S03]  /*4450*/  FFMA.FTZ R9, R18, R9, R34 ;  /* 0x0000000912097223 */ /* 0x000fc60000010022 */
[----:B------:R-:W-:Y:S01]  /*4460*/  HADD2.F32 R34, -RZ, R14.H0_H0 ;  /* 0x2000000eff227230 */ /* 0x000fe20000004100 */
[----:B------:R-:W-:-:S04]  /*4470*/  PRMT R35, R35, 0x5410, R8 ;  /* 0x0000541023237816 */ /* 0x000fc80000000008 */
[----:B------:R-:W-:Y:S01]  /*4480*/  FFMA.FTZ R34, R2, R34, R9 ;  /* 0x0000002202227223 */ /* 0x000fe20000010009 */
[----:B------:R-:W-:Y:S01]  /*4490*/  HADD2.F32 R9, -RZ, R14.H1_H1 ;  /* 0x3000000eff097230 */ /* 0x000fe20000004100 */
[C---:B------:R-:W-:Y:S02]  /*44a0*/  LOP3.LUT R14, R10.reuse, 0xf000f, RZ, 0xc0, !PT ;  /* 0x000f000f0a0e7812 */ /* 0x040fe400078ec0ff */
[----:B------:R-:W-:Y:S02]  /*44b0*/  LOP3.LUT R10, R10, 0xf000f0, RZ, 0xc0, !PT ;  /* 0x00f000f00a0a7812 */ /* 0x000fe400078ec0ff */
[----:B------:R-:W-:Y:S01]  /*44c0*/  LOP3.LUT R14, R14, 0x64006400, RZ, 0xfc, !PT ;  /* 0x640064000e0e7812 */ /* 0x000fe200078efcff */
[----:B------:R-:W-:Y:S01]  /*44d0*/  FFMA.FTZ R9, R3, R9, R34 ;  /* 0x0000000903097223 */ /* 0x000fe20000010022 */
[----:B------:R-:W-:-:S03]  /*44e0*/  LOP3.LUT R10, R10, 0x64006400, RZ, 0xfc, !PT ;  /* 0x640064000a0a7812 */ /* 0x000fc600078efcff */
[----:B------:R-:W-:-:S05]  /*44f0*/  HADD2 R14, R14, -1032, -1032 ;  /* 0xe408e4080e0e7430 */ /* 0x000fca0000000000 */
[--C-:B------:R-:W-:Y:S02]  /*4500*/  HADD2.F32 R33, -RZ, R14.reuse.H0_H0 ;  /* 0x2000000eff217230 */ /* 0x100fe40000004100 */
[----:B------:R-:W-:-:S03]  /*4510*/  HADD2.F32 R14, -RZ, R14.H1_H1 ;  /* 0x3000000eff0e7230 */ /* 0x000fc60000004100 */
[----:B------:R-:W-:-:S04]  /*4520*/  FFMA.FTZ R9, R32, R33, R9 ;  /* 0x0000002120097223 */ /* 0x000fc80000010009 */
[----:B------:R-:W-:Y:S01]  /*4530*/  FFMA.FTZ R33, R4, R14, R9 ;  /* 0x0000000e04217223 */ /* 0x000fe20000010009 */
[----:B------:R-:W-:Y:S01]  /*4540*/  LOP3.LUT R14, R11, 0xf000f, RZ, 0xc0, !PT ;  /* 0x000f000f0b0e7812 */ /* 0x000fe200078ec0ff */
[----:B------:R-:W-:-:S03]  /*4550*/  HFMA2 R9, R10, R19.H0_H0, -72, -72 ;  /* 0xd480d4800a097431 */ /* 0x000fc60000040013 */
[----:B------:R-:W-:Y:S02]  /*4560*/  LOP3.LUT R10, R14, 0x64006400, RZ, 0xfc, !PT ;  /* 0x640064000e0a7812 */ /* 0x000fe400078efcff */
[--C-:B------:R-:W-:Y:S02]  /*4570*/  HADD2.F32 R14, -RZ, R9.reuse.H0_H0 ;  /* 0x20000009ff0e7230 */ /* 0x100fe40000004100 */
[----:B------:R-:W-:Y:S02]  /*4580*/  HADD2.F32 R9, -RZ, R9.H1_H1 ;  /* 0x30000009ff097230 */ /* 0x000fe40000004100 */
[----:B------:R-:W-:Y:S01]  /*4590*/  HADD2 R10, R10, -1032, -1032 ;  /* 0xe408e4080a0a7430 */ /* 0x000fe20000000000 */
[----:B------:R-:W-:-:S04]  /*45a0*/  FFMA.FTZ R14, R30, R14, R33 ;  /* 0x0000000e1e0e7223 */ /* 0x000fc80000010021 */
[--C-:B------:R-:W-:Y:S01]  /*45b0*/  HADD2.F32 R34, -RZ, R10.reuse.H0_H0 ;  /* 0x2000000aff227230 */ /* 0x100fe20000004100 */
[----:B------:R-:W-:Y:S01]  /*45c0*/  FFMA.FTZ R14, R5, R9, R14 ;  /* 0x00000009050e7223 */ /* 0x000fe2000001000e */
[----:B------:R-:W-:-:S03]  /*45d0*/  HADD2.F32 R33, -RZ, R10.H1_H1 ;  /* 0x3000000aff217230 */ /* 0x000fc60000004100 */
[----:B------:R-:W-:Y:S01]  /*45e0*/  FFMA.FTZ R34, R7, R34, RZ ;  /* 0x0000002207227223 */ /* 0x000fe200000100ff */
[----:B------:R-:W-:Y:S01]  /*45f0*/  LOP3.LUT R7, R11, 0xf000f0, RZ, 0xc0, !PT ;  /* 0x00f000f00b077812 */ /* 0x000fe200078ec0ff */
[----:B------:R-:W-:Y:S01]  /*4600*/  FMUL.FTZ R14, R13, R14 ;  /* 0x0000000e0d0e7220 */ /* 0x000fe20000410000 */
[----:B------:R-:W-:Y:S01]  /*4610*/  SHF.R.U32.HI R11, RZ, 0x8, R11 ;  /* 0x00000008ff0b7819 */ /* 0x000fe2000001160b */
[----:B------:R-:W-:Y:S01]  /*4620*/  FFMA.FTZ R33, R18, R33, R34 ;  /* 0x0000002112217223 */ /* 0x000fe20000010022 */
[----:B------:R-:W-:Y:S02]  /*4630*/  LOP3.LUT R10, R7, 0x64006400, RZ, 0xfc, !PT ;  /* 0x64006400070a7812 */ /* 0x000fe400078efcff */
[----:B------:R-:W-:-:S03]  /*4640*/  F2FP.PACK_AB R14, RZ, R14 ;  /* 0x0000000eff0e723e */ /* 0x000fc600000000ff */
[----:B------:R-:W-:-:S05]  /*4650*/  HFMA2 R7, R10, R19.H0_H0, -72, -72 ;  /* 0xd480d4800a077431 */ /* 0x000fca0000040013 */
[--C-:B------:R-:W-:Y:S02]  /*4660*/  HADD2.F32 R10, -RZ, R7.reuse.H0_H0 ;  /* 0x20000007ff0a7230 */ /* 0x100fe40000004100 */
[----:B------:R-:W-:-:S03]  /*4670*/  HADD2.F32 R18, -RZ, R7.H1_H1 ;  /* 0x30000007ff127230 */ /* 0x000fc60000004100 */
[----:B------:R-:W-:Y:S01]  /*4680*/  FFMA.FTZ R2, R2, R10, R33 ;  /* 0x0000000a02027223 */ /* 0x000fe20000010021 */
[C---:B------:R-:W-:Y:S02]  /*4690*/  LOP3.LUT R10, R11.reuse, 0xf000f, RZ, 0xc0, !PT ;  /* 0x000f000f0b0a7812 */ /* 0x040fe400078ec0ff */
[----:B------:R-:W-:Y:S01]  /*46a0*/  LOP3.LUT R11, R11, 0xf000f0, RZ, 0xc0, !PT ;  /* 0x00f000f00b0b7812 */ /* 0x000fe200078ec0ff */
[----:B------:R-:W-:Y:S01]  /*46b0*/  FFMA.FTZ R3, R3, R18, R2 ;  /* 0x0000001203037223 */ /* 0x000fe20000010002 */
[----:B------:R-:W-:Y:S02]  /*46c0*/  LOP3.LUT R10, R10, 0x64006400, RZ, 0xfc, !PT ;  /* 0x640064000a0a7812 */ /* 0x000fe400078efcff */
[----:B------:R-:W-:-:S03]  /*46d0*/  LOP3.LUT R2, R11, 0x64006400, RZ, 0xfc, !PT ;  /* 0x640064000b027812 */ /* 0x000fc600078efcff */
[----:B------:R-:W-:Y:S02]  /*46e0*/  HADD2 R7, R10, -1032, -1032 ;  /* 0xe408e4080a077430 */ /* 0x000fe40000000000 */
[----:B------:R-:W-:-:S03]  /*46f0*/  HFMA2 R19, R2, R19.H0_H0, -72, -72 ;  /* 0xd480d48002137431 */ /* 0x000fc60000040013 */
[--C-:B------:R-:W-:Y:S02]  /*4700*/  HADD2.F32 R10, -RZ, R7.reuse.H0_H0 ;  /* 0x20000007ff0a7230 */ /* 0x100fe40000004100 */
[----:B------:R-:W-:Y:S02]  /*4710*/  HADD2.F32 R7, -RZ, R7.H1_H1 ;  /* 0x30000007ff077230 */ /* 0x000fe40000004100 */
[----:B------:R-:W-:Y:S01]  /*4720*/  HADD2.F32 R2, -RZ, R19.H0_H0 ;  /* 0x20000013ff027230 */ /* 0x000fe20000004100 */
[----:B------:R-:W-:-:S04]  /*4730*/  FFMA.FTZ R3, R32, R10, R3 ;  /* 0x0000000a20037223 */ /* 0x000fc80000010003 */
[----:B------:R-:W-:Y:S01]  /*4740*/  FFMA.FTZ R3, R4, R7, R3 ;  /* 0x0000000704037223 */ /* 0x000fe20000010003 */
[----:B------:R-:W-:-:S03]  /*4750*/  HADD2.F32 R4, -RZ, R19.H1_H1 ;  /* 0x30000013ff047230 */ /* 0x000fc60000004100 */
[----:B------:R-:W-:Y:S01]  /*4760*/  FFMA.FTZ R2, R30, R2, R3 ;  /* 0x000000021e027223 */ /* 0x000fe20000010003 */
[----:B------:R-:W-:-:S03]  /*4770*/  HFMA2.MMA R3, R35, 1, 1, R22 ;  /* 0x3c003c0023037835 */ /* 0x000fc60000000016 */
[----:B------:R-:W-:-:S04]  /*4780*/  FFMA.FTZ R5, R5, R4, R2 ;  /* 0x0000000405057223 */ /* 0x000fc80000010002 */
[----:B------:R-:W-:-:S05]  /*4790*/  FMUL.FTZ R5, R12, R5 ;  /* 0x000000050c057220 */ /* 0x000fca0000410000 */
[----:B------:R-:W-:-:S04]  /*47a0*/  F2FP.PACK_AB R5, RZ, R5 ;  /* 0x00000005ff05723e */ /* 0x000fc800000000ff */
[----:B------:R-:W-:-:S05]  /*47b0*/  PRMT R14, R14, 0x5410, R5 ;  /* 0x000054100e0e7816 */ /* 0x000fca0000000005 */
[----:B------:R-:W-:Y:S02]  /*47c0*/  HADD2 R2, R14, R20 ;  /* 0x000000140e027230 */ /* 0x000fe40000000000 */
.L_x_3296:
[C---:B------:R-:W-:Y:S01]  /*47d0*/  ISETP.GE.AND P0, PT, R26.reuse, c[0x0][0x1b4], PT ;  /* 0x00006d001a007a0c */ /* 0x040fe20003f06270 */
[----:B------:R-:W-:Y:S01]  /*47e0*/  IMAD.MOV.U32 R5, RZ, RZ, c[0x0][0x18c] ;  /* 0x00006300ff057624 */ /* 0x000fe200078e00ff */
[----:B------:R-:W-:Y:S01]  /*47f0*/  ISETP.LT.AND P3, PT, R26, R27, PT ;  /* 0x0000001b1a00720c */ /* 0x000fe20003f61270 */
[----:B------:R-:W-:-:S03]  /*4800*/  UIADD3 UR4, UR4, 0x40, URZ ;  /* 0x0000004004047890 */ /* 0x000fc6000fffe03f */
[----:B------:R-:W-:-:S04]  /*4810*/  LEA R17, P1, R5, R17, 0x4 ;  /* 0x0000001105117211 */ /* 0x000fc800078220ff */
[----:B------:R-:W-:-:S05]  /*4820*/  LEA.HI.X R0, R5, R0, R16, 0x4, P1 ;  /* 0x0000000005007211 */ /* 0x000fca00008f2410 */
[----:B------:R-:W-:Y:S05]  /*4830*/  @!P0 BRA P3, `(.L_x_3297) ;  /* 0xffffdb2000008947 */ /* 0x000fea000183ffff */
.L_x_3295:
[----:B------:R-:W-:Y:S05]  /*4840*/  @P2 EXIT ;  /* 0x000000000000294d */ /* 0x000fea0003800000 */
[----:B------:R-:W0:Y:S04]  /*4850*/  S2R R0, SR_CTAID.X ;  /* 0x0000000000007919 */ /* 0x000e280000002500 */
[----:B-----5:R-:W0:Y:S04]  /*4860*/  S2R R5, SR_TID.X ;  /* 0x0000000000057919 */ /* 0x020e280000002100 */
[----:B------:R-:W1:Y:S01]  /*4870*/  S2R R7, SR_CTAID.Y ;  /* 0x0000000000077919 */ /* 0x000e620000002600 */
[----:B0-----:R-:W-:Y:S02]  /*4880*/  IMAD R0, R0, 0x40, R5 ;  /* 0x0000004000007824 */ /* 0x001fe400078e0205 */
[----:B------:R-:W-:-:S02]  /*4890*/  IMAD.MOV.U32 R5, RZ, RZ, 0x2 ;  /* 0x00000002ff057424 */ /* 0x000fc400078e00ff */
[----:B------:R-:W-:-:S04]  /*48a0*/  IMAD.SHL.U32 R0, R0, 0x4, RZ ;  /* 0x0000000400007824 */ /* 0x000fc800078e00ff */
[----:B-1----:R-:W-:-:S04]  /*48b0*/  IMAD R4, R7, c[0x0][0x18c], R0 ;  /* 0x0000630007047a24 */ /* 0x002fc800078e0200 */
[----:B------:R-:W-:-:S05]  /*48c0*/  IMAD.WIDE R4, R5, R4, c[0x0][0x180] ;  /* 0x0000600005047625 */ /* 0x000fca00078e0204 */
[----:B------:R-:W2:Y:S01]  /*48d0*/  ATOM.E.ADD.F16x2.RN.STRONG.GPU P0, RZ, [R4.64], R3 ;  /* 0x0000000304ff798a */ /* 0x000ea2000810e9c6 */
[----:B------:R-:W-:Y:S01]  /*48e0*/  BSSY B0, `(.L_x_3298) ;  /* 0x000000e000007945 */ /* 0x000fe20003800000 */
[----:B--2---:R-:W-:Y:S05]  /*48f0*/  @P0 BRA `(.L_x_3299) ;  /* 0x000000c000000947 */ /* 0x004fea0003800000 */
[----:B------:R-:W0:Y:S02]  /*4900*/  QSPC.E.S P0, RZ, [R4] ;  /* 0x0000000004ff73aa */ /* 0x000e240000000500 */
[----:B0-----:R-:W-:Y:S05]  /*4910*/  @!P0 BRA `(.L_x_3300) ;  /* 0x0000007000008947 */ /* 0x001fea0003800000 */
[----:B------:R-:W-:-:S05]  /*4920*/  LOP3.LUT R0, R4, 0xffffff, RZ, 0xc0, !PT ;  /* 0x00ffffff04007812 */ /* 0x000fca00078ec0ff */
.L_x_3301:
[----:B------:R-:W0:Y:S02]  /*4930*/  LDS R6, [R0] ;  /* 0x0000000000067984 */ /* 0x000e240000000800 */
[----:B0-----:R-:W-:-:S10]  /*4940*/  HFMA2.MMA R7, R6, 1, 1, R3 ;  /* 0x3c003c0006077835 */ /* 0x001fd40000000003 */
[----:B------:R-:W0:Y:S02]  /*4950*/  ATOMS.CAST.SPIN R7, [R0], R6, R7 ;  /* 0x000000060007738d */ /* 0x000e240001800007 */
[----:B0-----:R-:W-:-:S13]  /*4960*/  ISETP.EQ.U32.AND P0, PT, R7, 0x1, PT ;  /* 0x000000010700780c */ /* 0x001fda0003f02070 */
[----:B------:R-:W-:Y:S05]  /*4970*/  @!P0 BRA `(.L_x_3301) ;  /* 0xffffffb000008947 */ /* 0x000fea000383ffff */
[----:B------:R-:W-:Y:S05]  /*4980*/  BRA `(.L_x_3299) ;  /* 0x0000003000007947 */ /* 0x000fea0003800000 */
.L_x_3300:
[----:B------:R-:W2:Y:S02]  /*4990*/  LD.E R0, [R4.64] ;  /* 0x0000000604007980 */ /* 0x000ea4000c101900 */
[----:B--2---:R-:W-:-:S05]  /*49a0*/  IMAD.IADD R3, R3, 0x1, R0 ;  /* 0x0000000103037824 */ /* 0x004fca00078e0200 */
[----:B------:R0:W-:Y:S02]  /*49b0*/  ST.E [R4.64], R3 ;  /* 0x0000000304007985 */ /* 0x0001e4000c101906 */
.L_x_3299:
[----:B------:R-:W-:Y:S05]  /*49c0*/  BSYNC B0 ;  /* 0x0000000000007941 */ /* 0x000fea0003800000 */
.L_x_3298:
[----:B------:R-:W2:Y:S02]  /*49d0*/  ATOM.E.ADD.F16x2.RN.STRONG.GPU P0, RZ, [R4.64+0x4], R2 ;  /* 0x0000040204ff798a */ /* 0x000ea4000810e9c6 */
[----:B--2---:R-:W-:Y:S05]  /*49e0*/  @P0 EXIT ;  /* 0x000000000000094d */ /* 0x004fea0003800000 */
[----:B------:R-:W1:Y:S02]  /*49f0*/  QSPC.E.S P0, RZ, [R4+0x4] ;  /* 0x0000040004ff73aa */ /* 0x000e640000000500 */
[----:B-1----:R-:W-:Y:S05]  /*4a00*/  @!P0 BRA `(.L_x_3302) ;  /* 0x0000009000008947 */ /* 0x002fea0003800000 */
[----:B0-----:R-:W-:Y:S01]  /*4a10*/  IADD3 R4, R4, 0x4, RZ ;  /* 0x0000000404047810 */ /* 0x001fe20007ffe0ff */
[----:B------:R-:W-:-:S03]  /*4a20*/  IMAD.MOV.U32 R5, RZ, RZ, R2 ;  /* 0x000000ffff057224 */ /* 0x000fc600078e0002 */
[----:B------:R-:W-:-:S05]  /*4a30*/  LOP3.LUT R4, R4, 0xffffff, RZ, 0xc0, !PT ;  /* 0x00ffffff04047812 */ /* 0x000fca00078ec0ff */
.L_x_3303:
[----:B------:R-:W0:Y:S02]  /*4a40*/  LDS R2, [R4] ;  /* 0x0000000004027984 */ /* 0x000e240000000800 */
[----:B0-----:R-:W-:-:S06]  /*4a50*/  HADD2 R3, R2, R5 ;  /* 0x0000000502037230 */ /* 0x001fcc0000000000 */
[----:B------:R-:W0:Y:S02]  /*4a60*/  ATOMS.CAST.SPIN R3, [R4], R2, R3 ;  /* 0x000000020403738d */ /* 0x000e240001800003 */
[----:B0-----:R-:W-:-:S13]  /*4a70*/  ISETP.EQ.U32.AND P0, PT, R3, 0x1, PT ;  /* 0x000000010300780c */ /* 0x001fda0003f02070 */
[----:B------:R-:W-:Y:S05]  /*4a80*/  @!P0 BRA `(.L_x_3303) ;  /* 0xffffffb000008947 */ /* 0x000fea000383ffff */
[----:B------:R-:W-:Y:S05]  /*4a90*/  EXIT ;  /* 0x000000000000794d */ /* 0x000fea0003800000 */
.L_x_3302:
[----:B------:R-:W2:Y:S02]  /*4aa0*/  LD.E R0, [R4.64+0x4] ;  /* 0x0000040604007980 */ /* 0x000ea4000c101900 */
[----:B0-2---:R-:W-:-:S05]  /*4ab0*/  IMAD.IADD R3, R2, 0x1, R0 ;  /* 0x0000000102037824 */ /* 0x005fca00078e0200 */
[----:B------:R-:W-:Y:S01]  /*4ac0*/  ST.E [R4.64+0x4], R3 ;  /* 0x0000040304007985 */ /* 0x000fe2000c101906 */
[----:B------:R-:W-:Y:S05]  /*4ad0*/  EXIT ;  /* 0x000000000000794d */ /* 0x000fea0003800000 */
.L_x_3304:
        /* <DEDUP_REMOVED lines=10> */
.L_x_3783:


//--------------------- .text._Z23gemm_half_q_half_kernelILi1ELi10ELb0ELb0ELi64EEvPK6__halfPKjS4_S2_PS0_iiiiPKtS7_iiiiiibS2_i --------------------------
	.section	.text._Z23gemm_half_q_half_kernelILi1ELi10ELb0ELb0ELi64EEvPK6__halfPKjS4_S2_PS0_iiiiPKtS7_iiiiiibS2_i,"ax",@progbits
	.sectioninfo	@"SHI_REGISTERS=42"
	.align	128
        .global         _Z23gemm_half_q_half_kernelILi1ELi10ELb0ELb0ELi64EEvPK6__halfPKjS4_S2_PS0_iiiiPKtS7_iiiiiibS2_i
        .type           _Z23gemm_half_q_half_kernelILi1ELi10ELb0ELb0ELi64EEvPK6__halfPKjS4_S2_PS0_iiiiPKtS7_iiiiiibS2_i,@function
        .size           _Z23gemm_half_q_half_kernelILi1ELi10ELb0ELb0ELi64EEvPK6__halfPKjS4_S2_PS0_iiiiPKtS7_iiiiiibS2_i,(.L_x_3784 - _Z23gemm_half_q_half_kernelILi1ELi10ELb0ELb0ELi64EEvPK6__halfPKjS4_S2_PS0_iiiiPKtS7_iiiiiibS2_i)
        .other          _Z23gemm_half_q_half_kernelILi1ELi10ELb0ELb0ELi64EEvPK6__halfPKjS4_S2_PS0_iiiiPKtS7_iiiiiibS2_i,@"STO_CUDA_ENTRY STV_DEFAULT"
_Z23gemm_half_q_half_kernelILi1ELi10ELb0ELb0ELi64EEvPK6__halfPKjS4_S2_PS0_iiiiPKtS7_iiiiiibS2_i:
.text._Z23gemm_half_q_half_kernelILi1ELi10ELb0ELb0ELi64EEvPK6__halfPKjS4_S2_PS0_iiiiPKtS7_iiiiiibS2_i:
[----:B------:R-:W-:Y:S02]  /*0000*/  IMAD.MOV.U32 R1, RZ, RZ, c[0x0][0x28] ;  /* 0x00000a00ff017624 */ /* 0x000fe400078e00ff */
[----:B------:R-:W0:Y:S01]  /*0010*/  S2R R10, SR_CTAID.Z ;  /* 0x00000000000a7919 */ /* 0x000e220000002700 */
[----:B------:R-:W-:Y:S01]  /*0020*/  ULDC.64 UR6, c[0x0][0x118] ;  /* 0x0000460000067ab9 */ /* 0x000fe20000000a00 */
[----:B------:R-:W-:Y:S01]  /*0030*/  BSSY B0, `(.L_x_3305) ;  /* 0x0000024000007945 */ /* 0x000fe20003800000 */
[----:B------:R-:W-:Y:S01]  /*0040*/  IADD3 R1, R1, -0x10, RZ ;  /* 0xfffffff001017810 */ /* 0x000fe20007ffe0ff */
[----:B------:R-:W1:Y:S04]  /*0050*/  S2R R12, SR_TID.X ;  /* 0x00000000000c7919 */ /* 0x000e680000002100 */
[----:B------:R-:W2:Y:S04]  /*0060*/  S2R R11, SR_CTAID.Y ;  /* 0x00000000000b7919 */ /* 0x000ea80000002600 */
[----:B------:R-:W3:Y:S01]  /*0070*/  S2R R3, SR_CTAID.X ;  /* 0x0000000000037919 */ /* 0x000ee20000002500 */
[----:B0-----:R-:W-:-:S04]  /*0080*/  IMAD.SHL.U32 R23, R10, 0x40, RZ ;  /* 0x000000400a177824 */ /* 0x001fc800078e00ff */
[C-C-:B-1----:R-:W-:Y:S01]  /*0090*/  IMAD.IADD R5, R23.reuse, 0x1, R12.reuse ;  /* 0x0000000117057824 */ /* 0x142fe200078e020c */
[----:B------:R-:W-:Y:S02]  /*00a0*/  IADD3 R18, R23, 0x40, RZ ;  /* 0x0000004017127810 */ /* 0x000fe40007ffe0ff */
[----:B--2---:R-:W-:Y:S02]  /*00b0*/  ISETP.GE.AND P2, PT, R11, c[0x0][0x188], PT ;  /* 0x000062000b007a0c */ /* 0x004fe40003f46270 */
[----:B------:R-:W-:Y:S01]  /*00c0*/  IMNMX R18, R18, c[0x0][0x190], PT ;  /* 0x0000640012127a17 */ /* 0x000fe20003800200 */
[----:B---3--:R-:W-:-:S03]  /*00d0*/  IMAD R3, R3, 0x40, R12 ;  /* 0x0000004003037824 */ /* 0x008fc600078e020c */
[----:B------:R-:W-:Y:S01]  /*00e0*/  ISETP.GE.OR P0, PT, R5, R18, P2 ;  /* 0x000000120500720c */ /* 0x000fe20001706670 */
[----:B------:R-:W-:-:S05]  /*00f0*/  IMAD.SHL.U32 R4, R3, 0x4, RZ ;  /* 0x0000000403047824 */ /* 0x000fca00078e00ff */
[----:B------:R-:W-:-:S07]  /*0100*/  ISETP.GE.AND P1, PT, R4, c[0x0][0x18c], PT ;  /* 0x0000630004007a0c */ /* 0x000fce0003f26270 */
[----:B------:R-:W-:Y:S05]  /*0110*/  @P0 BRA `(.L_x_3306) ;  /* 0x0000015000000947 */ /* 0x000fea0003800000 */
[----:B------:R-:W-:Y:S02]  /*0120*/  ISETP.NE.U32.AND P0, PT, RZ, c[0x0][0x1a0], PT ;  /* 0x00006800ff007a0c */ /* 0x000fe40003f05070 */
[----:B------:R-:W-:Y:S02]  /*0130*/  SHF.R.S32.HI R6, RZ, 0x1f, R5 ;  /* 0x0000001fff067819 */ /* 0x000fe40000011405 */
[----:B------:R-:W-:-:S13]  /*0140*/  ISETP.NE.AND.EX P0, PT, RZ, c[0x0][0x1a4], PT, P0 ;  /* 0x00006900ff007a0c */ /* 0x000fda0003f05300 */
[----:B------:R-:W-:-:S04]  /*0150*/  @P0 LEA R2, P3, R5, c[0x0][0x1a0], 0x1 ;  /* 0x0000680005020a11 */ /* 0x000fc800078608ff */
[----:B------:R-:W-:-:S06]  /*0160*/  @P0 LEA.HI.X R3, R5, c[0x0][0x1a4], R6, 0x1, P3 ;  /* 0x0000690005030a11 */ /* 0x000fcc00018f0c06 */
[----:B------:R-:W2:Y:S01]  /*0170*/  @P0 LDG.E.U16.CONSTANT R3, [R2.64] ;  /* 0x0000000602030981 */ /* 0x000ea2000c1e9500 */
[----:B------:R-:W-:-:S05]  /*0180*/  IMAD R0, R11, c[0x0][0x190], RZ ;  /* 0x000064000b007a24 */ /* 0x000fca00078e02ff */
[----:B------:R-:W-:Y:S02]  /*0190*/  SHF.R.S32.HI R7, RZ, 0x1f, R0 ;  /* 0x0000001fff077819 */ /* 0x000fe40000011400 */
[----:B------:R-:W-:Y:S02]  /*01a0*/  @!P0 IADD3 R5, P4, R5, R0, RZ ;  /* 0x0000000005058210 */ /* 0x000fe40007f9e0ff */
[----:B--2---:R-:W-:-:S03]  /*01b0*/  @P0 IADD3 R13, P3, R0, R3, RZ ;  /* 0x00000003000d0210 */ /* 0x004fc60007f7e0ff */
[--C-:B------:R-:W-:Y:S01]  /*01c0*/  @!P0 IMAD.X R0, R6, 0x1, R7.reuse, P4 ;  /* 0x0000000106008824 */ /* 0x100fe200020e0607 */
[----:B------:R-:W-:Y:S01]  /*01d0*/  @!P0 LEA R8, P4, R5, c[0x0][0x160], 0x1 ;  /* 0x0000580005088a11 */ /* 0x000fe200078808ff */
[----:B------:R-:W-:Y:S01]  /*01e0*/  @P0 IMAD.X R14, RZ, RZ, R7, P3 ;  /* 0x000000ffff0e0224 */ /* 0x000fe200018e0607 */
[----:B------:R-:W-:Y:S02]  /*01f0*/  @P0 LEA R6, P3, R13, c[0x0][0x160], 0x1 ;  /* 0x000058000d060a11 */ /* 0x000fe400078608ff */
[----:B------:R-:W-:Y:S02]  /*0200*/  @!P0 LEA.HI.X R9, R5, c[0x0][0x164], R0, 0x1, P4 ;  /* 0x0000590005098a11 */ /* 0x000fe400020f0c00 */
[----:B------:R-:W-:-:S04]  /*0210*/  @P0 LEA.HI.X R7, R13, c[0x0][0x164], R14, 0x1, P3 ;  /* 0x000059000d070a11 */ /* 0x000fc800018f0c0e */
[----:B------:R-:W2:Y:S04]  /*0220*/  @!P0 LDG.E.U16.CONSTANT R9, [R8.64] ;  /* 0x0000000608098981 */ /* 0x000ea8000c1e9500 */
[----:B------:R-:W3:Y:S01]  /*0230*/  @P0 LDG.E.U16.CONSTANT R7, [R6.64] ;  /* 0x0000000606070981 */ /* 0x000ee2000c1e9500 */
[----:B------:R-:W-:-:S05]  /*0240*/  IMAD.SHL.U32 R0, R12, 0x2, RZ ;  /* 0x000000020c007824 */ /* 0x000fca00078e00ff */
[----:B---3--:R0:W-:Y:S04]  /*0250*/  @P0 STS.U16 [R0], R7 ;  /* 0x0000000700000388 */ /* 0x0081e80000000400 */
[----:B--2---:R0:W-:Y:S02]  /*0260*/  @!P0 STS.U16 [R0], R9 ;  /* 0x0000000900008388 */ /* 0x0041e40000000400 */
.L_x_3306:
[----:B------:R-:W-:Y:S05]  /*0270*/  BSYNC B0 ;  /* 0x0000000000007941 */ /* 0x000fea0003800000 */
.L_x_3305:
        /* <DEDUP_REMOVED lines=22> */
.L_x_3308:
        /* <DEDUP_REMOVED lines=29> */
[----:B-1----:R-:W-:-:S02]  /*05b0*/  IMAD R14, R12, R12, RZ ;  /* 0x0000000c0c0e7224 */ /* 0x002fc400078e02ff */
        /* <DEDUP_REMOVED lines=13> */
.L_x_3307:
        /* <DEDUP_REMOVED lines=11> */
[----:B-1----:R-:W-:-:S02]  /*0740*/  LEA.HI R12, R3, R2, RZ, 0x5 ;  /* 0x00000002030c7211 */ /* 0x002fc400078f28ff */
[C---:B------:R-:W-:Y:S02]  /*0750*/  @P3 IMNMX R2, R23.reuse, c[0x0][0x1b0], PT ;  /* 0x00006c0017023a17 */ /* 0x040fe40003800200 */
[----:B------:R-:W-:Y:S02]  /*0760*/  @P1 IADD3 R0, R0, -c[0x0][0x1a8], RZ ;  /* 0x80006a0000001a10 */ /* 0x000fe40007ffe0ff */
[C---:B------:R-:W-:Y:S02]  /*0770*/  @P4 IMNMX R5, R23.reuse, c[0x0][0x1b4], PT ;  /* 0x00006d0017054a17 */ /* 0x040fe40003800200 */
        /* <DEDUP_REMOVED lines=41> */
[----:B------:R-:W-:Y:S01]  /*0a10*/  LEA.HI.X.SX32 R3, R3, R0, 0x1, P1 ;  /* 0x0000000003037211 */ /* 0x000fe200008f0eff */
[----:B------:R-:W-:Y:S01]  /*0a20*/  IMAD.MOV.U32 R0, RZ, RZ, RZ ;  /* 0x000000ffff007224 */ /* 0x000fe200078e00ff */
[----:B------:R-:W-:-:S04]  /*0a30*/  LEA R16, P1, R4, c[0x0][0x168], 0x2 ;  /* 0x00005a0004107a11 */ /* 0x000fc800078210ff */
[----:B------:R-:W-:Y:S02]  /*0a40*/  LEA.HI.X R17, R4, c[0x0][0x16c], R3, 0x2, P1 ;  /* 0x00005b0004117a11 */ /* 0x000fe400008f1403 */
[----:B--2---:R-:W-:Y:S02]  /*0a50*/  PRMT R3, R8, 0x7610, R9 ;  /* 0x0000761008037816 */ /* 0x004fe40000000009 */
[----:B------:R-:W-:Y:S01]  /*0a60*/  PRMT R2, R9, 0x7610, R8 ;  /* 0x0000761009027816 */ /* 0x000fe20000000008 */
[----:B---3--:R-:W-:Y:S01]  /*0a70*/  IMAD.IADD R19, R23, 0x1, R19 ;  /* 0x0000000117137824 */ /* 0x008fe200078e0213 */
[----:B------:R-:W-:Y:S05]  /*0a80*/  @P0 BRA `(.L_x_3309) ;  /* 0x0000252000000947 */ /* 0x000fea0003800000 */
[----:B------:R-:W-:Y:S01]  /*0a90*/  IMAD.MOV.U32 R22, RZ, RZ, c[0x0][0x18c] ;  /* 0x00006300ff167624 */ /* 0x000fe200078e00ff */
[----:B------:R-:W-:Y:S01]  /*0aa0*/  PRMT R20, RZ, 0x5410, RZ ;  /* 0x00005410ff147816 */ /* 0x000fe200000000ff */
[----:B------:R-:W-:Y:S01]  /*0ab0*/  IMAD.MOV.U32 R0, RZ, RZ, RZ ;  /* 0x000000ffff007224 */ /* 0x000fe200078e00ff */
[----:B------:R-:W-:Y:S01]  /*0ac0*/  PRMT R21, RZ, 0x5410, RZ ;  /* 0x00005410ff157816 */ /* 0x000fe200000000ff */
[----:B------:R-:W-:Y:S01]  /*0ad0*/  UMOV UR4, URZ ;  /* 0x0000003f00047c82 */ /* 0x000fe20008000000 */
[----:B------:R-:W-:-:S02]  /*0ae0*/  SHF.R.S32.HI R22, RZ, 0x1f, R22 ;  /* 0x0000001fff167819 */ /* 0x000fc40000011416 */
.L_x_3311:
        /* <DEDUP_REMOVED lines=11> */
[----:B------:R-:W-:Y:S02]  /*0ba0*/  IADD3 R23, R23, 0x20, RZ ;  /* 0x0000002017177810 */ /* 0x000fe40007ffe0ff */
[----:B------:R-:W-:-:S02]  /*0bb0*/  @!P0 PRMT R2, R7, 0x7610, R2 ;  /* 0x0000761007028816 */ /* 0x000fc40000000002 */
[----:B------:R-:W-:Y:S01]  /*0bc0*/  @!P0 PRMT R3, R3, 0x7610, R7 ;  /* 0x0000761003038816 */ /* 0x000fe20000000007 */
[----:B------:R-:W-:Y:S05]  /*0bd0*/  @P2 BRA `(.L_x_3310) ;  /* 0x0000236000002947 */ /* 0x000fea0003800000 */
[----:B------:R-:W2:Y:S01]  /*0be0*/  LDG.E.128.CONSTANT R8, [R16.64] ;  /* 0x0000000610087981 */ /* 0x000ea2000c1e9d00 */
[----:B------:R-:W-:-:S03]  /*0bf0*/  IMAD.MOV.U32 R25, RZ, RZ, c[0x0][0x18c] ;  /* 0x00006300ff197624 */ /* 0x000fc600078e00ff */
[----:B------:R-:W0:Y:S02]  /*0c00*/  LDS.64 R14, [UR4] ;  /* 0x00000004ff0e7984 */ /* 0x000e240008000a00 */
[----:B------:R-:W-:-:S04]  /*0c10*/  LEA R34, P0, R25, R16, 0x2 ;  /* 0x0000001019227211 */ /* 0x000fc800078010ff */
[----:B------:R-:W-:-:S05]  /*0c20*/  LEA.HI.X R35, R25, R17, R22, 0x2, P0 ;  /* 0x0000001119237211 */ /* 0x000fca00000f1416 */
[----:B------:R1:W3:Y:S02]  /*0c30*/  LDG.E.128.CONSTANT R4, [R34.64] ;  /* 0x0000000622047981 */ /* 0x0002e4000c1e9d00 */
[----:B-1----:R-:W-:Y:S01]  /*0c40*/  IMAD.WIDE R34, R25, 0x4, R34 ;  /* 0x0000000419227825 */ /* 0x002fe200078e0222 */
[----:B0-----:R-:W-:Y:S01]  /*0c50*/  HADD2.F32 R38, -RZ, R14.H0_H0 ;  /* 0x2000000eff267230 */ /* 0x001fe20000004100 */
[----:B--2---:R-:W-:Y:S02]  /*0c60*/  LOP3.LUT R12, R8, 0xf000f, RZ, 0xc0, !PT ;  /* 0x000f000f080c7812 */ /* 0x004fe400078ec0ff */
        /* <DEDUP_REMOVED lines=18> */
[C---:B------:R-:W-:Y:S01]  /*0d90*/  FFMA.FTZ R28, R38.reuse, R31, RZ ;  /* 0x0000001f261c7223 */ /* 0x040fe200000100ff */
[----:B------:R-:W-:Y:S01]  /*0da0*/  HADD2.F32 R26, -RZ, R26.H1_H1 ;  /* 0x3000001aff1a7230 */ /* 0x000fe20000004100 */
[----:B------:R-:W-:Y:S01]  /*0db0*/  FFMA.FTZ R38, R38, R27, RZ ;  /* 0x0000001b26267223 */ /* 0x000fe200000100ff */
[----:B------:R-:W-:Y:S01]  /*0dc0*/  HADD2.F32 R27, -RZ, R13.H1_H1 ;  /* 0x3000000dff1b7230 */ /* 0x000fe20000004100 */
[----:B------:R-:W-:Y:S01]  /*0dd0*/  LOP3.LUT R31, R10, 0xf000f0, RZ, 0xc0, !PT ;  /* 0x00f000f00a1f7812 */ /* 0x000fe200078ec0ff */
[----:B------:R-:W-:Y:S01]  /*0de0*/  HADD2.F32 R13, -RZ, R14.H1_H1 ;  /* 0x3000000eff0d7230 */ /* 0x000fe20000004100 */
[----:B------:R-:W-:Y:S01]  /*0df0*/  SHF.R.U32.HI R10, RZ, 0x8, R10 ;  /* 0x00000008ff0a7819 */ /* 0x000fe2000001160a */
[----:B------:R-:W-:Y:S01]  /*0e00*/  HADD2.F32 R14, -RZ, R29.H1_H1 ;  /* 0x3000001dff0e7230 */ /* 0x000fe20000004100 */
[----:B------:R-:W-:Y:S01]  /*0e10*/  LOP3.LUT R31, R31, 0x64006400, RZ, 0xfc, !PT ;  /* 0x640064001f1f7812 */ /* 0x000fe200078efcff */
[----:B------:R-:W-:Y:S01]  /*0e20*/  HADD2.F32 R29, -RZ, R15.H0_H0 ;  /* 0x2000000fff1d7230 */ /* 0x000fe20000004100 */
[----:B------:R-:W-:Y:S01]  /*0e30*/  FFMA.FTZ R38, R13, R12, R38 ;  /* 0x0000000c0d267223 */ /* 0x000fe20000010026 */
[----:B------:R-:W-:Y:S01]  /*0e40*/  LOP3.LUT R12, R8, 0xf000f0, RZ, 0xc0, !PT ;  /* 0x00f000f0080c7812 */ /* 0x000fe200078ec0ff */
[----:B------:R-:W-:-:S02]  /*0e50*/  FFMA.FTZ R36, R27, R13, R36 ;  /* 0x0000000d1b247223 */ /* 0x000fc40000010024 */
[C---:B------:R-:W-:Y:S02]  /*0e60*/  FFMA.FTZ R14, R13.reuse, R14, R24 ;  /* 0x0000000e0d0e7223 */ /* 0x040fe40000010018 */
[----:B------:R-:W-:Y:S01]  /*0e70*/  FFMA.FTZ R28, R13, R26, R28 ;  /* 0x0000001a0d1c7223 */ /* 0x000fe2000001001c */
[----:B------:R-:W-:Y:S01]  /*0e80*/  LOP3.LUT R26, R9, 0xf000f0, RZ, 0xc0, !PT ;  /* 0x00f000f0091a7812 */ /* 0x000fe200078ec0ff */
[----:B------:R-:W-:Y:S01]  /*0e90*/  IMAD.MOV.U32 R24, RZ, RZ, 0x2c00 ;  /* 0x00002c00ff187424 */ /* 0x000fe200078e00ff */
[----:B------:R-:W-:Y:S02]  /*0ea0*/  LOP3.LUT R13, R12, 0x64006400, RZ, 0xfc, !PT ;  /* 0x640064000c0d7812 */ /* 0x000fe400078efcff */
[----:B------:R-:W-:Y:S02]  /*0eb0*/  LOP3.LUT R27, R26, 0x64006400, RZ, 0xfc, !PT ;  /* 0x640064001a1b7812 */ /* 0x000fe400078efcff */
[-C--:B------:R-:W-:Y:S01]  /*0ec0*/  HFMA2 R31, R31, R24.reuse.H0_H0, -72, -72 ;  /* 0xd480d4801f1f7431 */ /* 0x080fe20000040018 */
[----:B------:R-:W-:Y:S01]  /*0ed0*/  SHF.R.U32.HI R9, RZ, 0x8, R9 ;  /* 0x00000008ff097819 */ /* 0x000fe20000011609 */
[----:B------:R-:W-:-:S02]  /*0ee0*/  HFMA2 R32, R13, R24.H0_H0, -72, -72 ;  /* 0xd480d4800d207431 */ /* 0x000fc40000040018 */
[----:B------:R-:W-:-:S03]  /*0ef0*/  HFMA2 R30, R27, R24.H0_H0, -72, -72 ;  /* 0xd480d4801b1e7431 */ /* 0x000fc60000040018 */
[----:B------:R-:W-:Y:S02]  /*0f00*/  HADD2.F32 R13, -RZ, R32.H0_H0 ;  /* 0x20000020ff0d7230 */ /* 0x000fe40000004100 */
[----:B------:R-:W-:Y:S02]  /*0f10*/  HADD2.F32 R12, -RZ, R30.H0_H0 ;  /* 0x2000001eff0c7230 */ /* 0x000fe40000004100 */
[----:B------:R-:W-:Y:S01]  /*0f20*/  HADD2.F32 R32, -RZ, R32.H1_H1 ;  /* 0x30000020ff207230 */ /* 0x000fe20000004100 */
[----:B------:R-:W-:Y:S01]  /*0f30*/  FFMA.FTZ R36, R13, R29, R36 ;  /* 0x0000001d0d247223 */ /* 0x000fe20000010024 */
[----:B------:R-:W-:Y:S01]  /*0f40*/  LOP3.LUT R13, R11, 0xf000f0, RZ, 0xc0, !PT ;  /* 0x00f000f00b0d7812 */ /* 0x000fe200078ec0ff */
[----:B------:R-:W-:Y:S01]  /*0f50*/  FFMA.FTZ R14, R29, R12, R14 ;  /* 0x0000000c1d0e7223 */ /* 0x000fe2000001000e */
[--C-:B------:R-:W-:Y:S01]  /*0f60*/  HADD2.F32 R12, -RZ, R31.reuse.H0_H0 ;  /* 0x2000001fff0c7230 */ /* 0x100fe20000004100 */
[----:B------:R-:W-:Y:S01]  /*0f70*/  SHF.R.U32.HI R11, RZ, 0x8, R11 ;  /* 0x00000008ff0b7819 */ /* 0x000fe2000001160b */
[----:B------:R-:W-:Y:S01]  /*0f80*/  HADD2.F32 R31, -RZ, R31.H1_H1 ;  /* 0x3000001fff1f7230 */ /* 0x000fe20000004100 */
[----:B------:R-:W-:-:S02]  /*0f90*/  LOP3.LUT R13, R13, 0x64006400, RZ, 0xfc, !PT ;  /* 0x640064000d0d7812 */ /* 0x000fc400078efcff */
[----:B------:R-:W-:Y:S01]  /*0fa0*/  FFMA.FTZ R28, R29, R12, R28 ;  /* 0x0000000c1d1c7223 */ /* 0x000fe2000001001c */
[----:B------:R-:W-:Y:S02]  /*0fb0*/  LOP3.LUT R37, R11, 0xf000f0, RZ, 0xc0, !PT ;  /* 0x00f000f00b257812 */ /* 0x000fe400078ec0ff */
[----:B------:R-:W-:Y:S02]  /*0fc0*/  HFMA2 R26, R13, R24.H0_H0, -72, -72 ;  /* 0xd480d4800d1a7431 */ /* 0x000fe40000040018 */
[----:B------:R-:W0:Y:S01]  /*0fd0*/  LDS.64 R12, [UR4+0x8] ;  /* 0x00000804ff0c7984 */ /* 0x000e220008000a00 */
[----:B------:R-:W-:Y:S02]  /*0fe0*/  LOP3.LUT R37, R37, 0x64006400, RZ, 0xfc, !PT ;  /* 0x6400640025257812 */ /* 0x000fe400078efcff */
        /* <DEDUP_REMOVED lines=9> */
[C---:B------:R-:W-:Y:S01]  /*1080*/  FFMA.FTZ R28, R29.reuse, R31, R28 ;  /* 0x0000001f1d1c7223 */ /* 0x040fe2000001001c */
[----:B------:R-:W-:Y:S01]  /*1090*/  LOP3.LUT R32, R32, 0x64006400, RZ, 0xfc, !PT ;  /* 0x6400640020207812 */ /* 0x000fe200078efcff */
[----:B------:R-:W-:Y:S01]  /*10a0*/  FFMA.FTZ R26, R29, R26, R27 ;  /* 0x0000001a1d1a7223 */ /* 0x000fe2000001001b */
[C---:B------:R-:W-:Y:S02]  /*10b0*/  LOP3.LUT R8, R15.reuse, 0xf000f, RZ, 0xc0, !PT ;  /* 0x000f000f0f087812 */ /* 0x040fe400078ec0ff */
[----:B------:R-:W-:Y:S01]  /*10c0*/  LOP3.LUT R15, R15, 0xf000f0, RZ, 0xc0, !PT ;  /* 0x00f000f00f0f7812 */ /* 0x000fe200078ec0ff */
[----:B------:R-:W-:Y:S01]  /*10d0*/  HADD2 R32, R32, -1032, -1032 ;  /* 0xe408e40820207430 */ /* 0x000fe20000000000 */
[----:B------:R-:W-:-:S02]  /*10e0*/  LOP3.LUT R8, R8, 0x64006400, RZ, 0xfc, !PT ;  /* 0x6400640008087812 */ /* 0x000fc400078efcff */
[----:B------:R-:W-:Y:S02]  /*10f0*/  LOP3.LUT R15, R15, 0x64006400, RZ, 0xfc, !PT ;  /* 0x640064000f0f7812 */ /* 0x000fe400078efcff */
[--C-:B------:R-:W-:Y:S01]  /*1100*/  HADD2.F32 R33, -RZ, R32.reuse.H0_H0 ;  /* 0x20000020ff217230 */ /* 0x100fe20000004100 */
[----:B------:R-:W-:Y:S01]  /*1110*/  LOP3.LUT R10, R10, 0xf000f0, RZ, 0xc0, !PT ;  /* 0x00f000f00a0a7812 */ /* 0x000fe200078ec0ff */
[----:B------:R-:W-:Y:S02]  /*1120*/  HADD2 R8, R8, -1032, -1032 ;  /* 0xe408e40808087430 */ /* 0x000fe40000000000 */
        /* <DEDUP_REMOVED lines=19> */
[----:B------:R-:W-:Y:S01]  /*1260*/  LOP3.LUT R12, R9, 0xf000f0, RZ, 0xc0, !PT ;  /* 0x00f000f0090c7812 */ /* 0x000fe200078ec0ff */
[----:B------:R-:W-:-:S03]  /*1270*/  HADD2.F32 R26, -RZ, R13.H1_H1 ;  /* 0x3000000dff1a7230 */ /* 0x000fc60000004100 */
[----:B------:R-:W-:Y:S02]  /*1280*/  FFMA.FTZ R29, R8, R27, R29 ;  /* 0x0000001b081d7223 */ /* 0x000fe4000001001d */
[----:B------:R-:W0:Y:S01]  /*1290*/  LDS.64 R8, [UR4+0x10] ;  /* 0x00001004ff087984 */ /* 0x000e220008000a00 */
[C---:B------:R-:W-:Y:S01]  /*12a0*/  FFMA.FTZ R36, R27.reuse, R31, R36 ;  /* 0x0000001f1b247223 */ /* 0x040fe20000010024 */
[----:B------:R-:W-:Y:S01]  /*12b0*/  LOP3.LUT R31, R10, 0x64006400, RZ, 0xfc, !PT ;  /* 0x640064000a1f7812 */ /* 0x000fe200078efcff */
[C---:B------:R-:W-:Y:S02]  /*12c0*/  FFMA.FTZ R28, R27.reuse, R32, R28 ;  /* 0x000000201b1c7223 */ /* 0x040fe4000001001c */
[----:B------:R-:W-:Y:S01]  /*12d0*/  FFMA.FTZ R14, R27, R30, R14 ;  /* 0x0000001e1b0e7223 */ /* 0x000fe2000001000e */
[----:B------:R-:W-:Y:S01]  /*12e0*/  LOP3.LUT R27, R12, 0x64006400, RZ, 0xfc, !PT ;  /* 0x640064000c1b7812 */ /* 0x000fe200078efcff */
[----:B------:R-:W-:Y:S02]  /*12f0*/  HFMA2 R12, R15, R24.H0_H0, -72, -72 ;  /* 0xd480d4800f0c7431 */ /* 0x000fe40000040018 */
[----:B------:R-:W-:-:S02]  /*1300*/  HADD2.F32 R15, -RZ, R13.H0_H0 ;  /* 0x2000000dff0f7230 */ /* 0x000fc40000004100 */
[-C--:B------:R-:W-:Y:S02]  /*1310*/  HFMA2 R11, R31, R24.reuse.H0_H0, -72, -72 ;  /* 0xd480d4801f0b7431 */ /* 0x080fe40000040018 */
[--C-:B------:R-:W-:Y:S02]  /*1320*/  HADD2.F32 R10, -RZ, R12.reuse.H0_H0 ;  /* 0x2000000cff0a7230 */ /* 0x100fe40000004100 */
[-C--:B------:R-:W-:Y:S02]  /*1330*/  HFMA2 R27, R27, R24.reuse.H0_H0, -72, -72 ;  /* 0xd480d4801b1b7431 */ /* 0x080fe40000040018 */
[----:B------:R-:W-:Y:S01]  /*1340*/  HADD2.F32 R12, -RZ, R12.H1_H1 ;  /* 0x3000000cff0c7230 */ /* 0x000fe20000004100 */
[----:B------:R-:W-:Y:S01]  /*1350*/  FFMA.FTZ R31, R10, R15, R29 ;  /* 0x0000000f0a1f7223 */ /* 0x000fe2000001001d */
[----:B------:R-:W-:Y:S02]  /*1360*/  HFMA2 R10, R37, R24.H0_H0, -72, -72 ;  /* 0xd480d480250a7431 */ /* 0x000fe40000040018 */
[----:B------:R-:W-:-:S02]  /*1370*/  HADD2.F32 R33, -RZ, R27.H0_H0 ;  /* 0x2000001bff217230 */ /* 0x000fc40000004100 */
[----:B------:R-:W-:Y:S02]  /*1380*/  HADD2.F32 R29, -RZ, R11.H0_H0 ;  /* 0x2000000bff1d7230 */ /* 0x000fe40000004100 */
[--C-:B------:R-:W-:Y:S01]  /*1390*/  HADD2.F32 R37, -RZ, R10.reuse.H0_H0 ;  /* 0x2000000aff257230 */ /* 0x100fe20000004100 */
[C---:B------:R-:W-:Y:S01]  /*13a0*/  FFMA.FTZ R33, R15.reuse, R33, R36 ;  /* 0x000000210f217223 */ /* 0x040fe20000010024 */
[----:B------:R-:W-:Y:S01]  /*13b0*/  HADD2.F32 R27, -RZ, R27.H1_H1 ;  /* 0x3000001bff1b7230 */ /* 0x000fe20000004100 */
[C---:B------:R-:W-:Y:S01]  /*13c0*/  FFMA.FTZ R29, R15.reuse, R29, R28 ;  /* 0x0000001d0f1d7223 */ /* 0x040fe2000001001c */
[----:B------:R-:W-:Y:S01]  /*13d0*/  HADD2.F32 R11, -RZ, R11.H1_H1 ;  /* 0x3000000bff0b7230 */ /* 0x000fe20000004100 */
[----:B------:R-:W-:Y:S01]  /*13e0*/  FFMA.FTZ R37, R15, R37, R14 ;  /* 0x000000250f257223 */ /* 0x000fe2000001000e */
[----:B---3--:R-:W-:Y:S01]  /*13f0*/  LOP3.LUT R14, R4, 0xf000f, RZ, 0xc0, !PT ;  /* 0x000f000f040e7812 */ /* 0x008fe200078ec0ff */
[----:B------:R-:W-:Y:S01]  /*1400*/  FFMA.FTZ R15, R12, R26, R31 ;  /* 0x0000001a0c0f7223 */ /* 0x000fe2000001001f */
[----:B------:R-:W-:Y:S01]  /*1410*/  HADD2.F32 R10, -RZ, R10.H1_H1 ;  /* 0x3000000aff0a7230 */ /* 0x000fe20000004100 */
[----:B------:R-:W1:Y:S01]  /*1420*/  LDS.64 R12, [UR4+0x18] ;  /* 0x00001804ff0c7984 */ /* 0x000e620008000a00 */
[----:B------:R-:W-:Y:S01]  /*1430*/  LOP3.LUT R14, R14, 0x64006400, RZ, 0xfc, !PT ;  /* 0x640064000e0e7812 */ /* 0x000fe200078efcff */
[----:B------:R-:W-:-:S02]  /*1440*/  FFMA.FTZ R33, R26, R27, R33 ;  /* 0x0000001b1a217223 */ /* 0x000fc40000010021 */
[----:B------:R-:W-:Y:S02]  /*1450*/  FFMA.FTZ R27, R26, R11, R29 ;  /* 0x0000000b1a1b7223 */ /* 0x000fe4000001001d */
[----:B------:R-:W-:Y:S01]  /*1460*/  HADD2 R11, R14, -1032, -1032 ;  /* 0xe408e4080e0b7430 */ /* 0x000fe20000000000 */
[----:B------:R-:W-:Y:S01]  /*1470*/  LOP3.LUT R14, R4, 0xf000f0, RZ, 0xc0, !PT ;  /* 0x00f000f0040e7812 */ /* 0x000fe200078ec0ff */
[----:B------:R-:W-:Y:S01]  /*1480*/  FFMA.FTZ R26, R26, R10, R37 ;  /* 0x0000000a1a1a7223 */ /* 0x000fe20000010025 */
[--C-:B0-----:R-:W-:Y:S01]  /*1490*/  HADD2.F32 R10, -RZ, R8.reuse.H0_H0 ;  /* 0x20000008ff0a7230 */ /* 0x101fe20000004100 */
[----:B------:R-:W-:Y:S01]  /*14a0*/  SHF.R.U32.HI R4, RZ, 0x8, R4 ;  /* 0x00000008ff047819 */ /* 0x000fe20000011604 */
[--C-:B------:R-:W-:Y:S01]  /*14b0*/  HADD2.F32 R31, -RZ, R11.reuse.H0_H0 ;  /* 0x2000000bff1f7230 */ /* 0x100fe20000004100 */
[----:B------:R-:W-:Y:S01]  /*14c0*/  LOP3.LUT R29, R14, 0x64006400, RZ, 0xfc, !PT ;  /* 0x640064000e1d7812 */ /* 0x000fe200078efcff */
[----:B------:R-:W-:Y:S02]  /*14d0*/  HADD2.F32 R14, -RZ, R11.H1_H1 ;  /* 0x3000000bff0e7230 */ /* 0x000fe40000004100 */
[----:B------:R-:W-:Y:S01]  /*14e0*/  HADD2.F32 R11, -RZ, R8.H1_H1 ;  /* 0x30000008ff0b7230 */ /* 0x000fe20000004100 */
[----:B------:R-:W-:Y:S01]  /*14f0*/  FFMA.FTZ R31, R31, R10, RZ ;  /* 0x0000000a1f1f7223 */ /* 0x000fe200000100ff */
[----:B------:R-:W-:-:S02]  /*1500*/  HFMA2 R28, R29, R24.H0_H0, -72, -72 ;  /* 0xd480d4801d1c7431 */ /* 0x000fc40000040018 */
[--C-:B------:R-:W-:Y:S01]  /*1510*/  HADD2.F32 R8, -RZ, R9.reuse.H0_H0 ;  /* 0x20000009ff087230 */ /* 0x100fe20000004100 */
[----:B------:R-:W-:Y:S01]  /*1520*/  FFMA.FTZ R29, R14, R11, R31 ;  /* 0x0000000b0e1d7223 */ /* 0x000fe2000001001f */
[----:B------:R-:W-:Y:S01]  /*1530*/  LOP3.LUT R31, R4, 0xf000f, RZ, 0xc0, !PT ;  /* 0x000f000f041f7812 */ /* 0x000fe200078ec0ff */
[--C-:B------:R-:W-:Y:S02]  /*1540*/  HADD2.F32 R14, -RZ, R28.reuse.H0_H0 ;  /* 0x2000001cff0e7230 */ /* 0x100fe40000004100 */
[----:B------:R-:W-:Y:S01]  /*1550*/  HADD2.F32 R36, -RZ, R9.H1_H1 ;  /* 0x30000009ff247230 */ /* 0x000fe20000004100 */
[----:B------:R-:W-:Y:S01]  /*1560*/  LOP3.LUT R31, R31, 0x64006400, RZ, 0xfc, !PT ;  /* 0x640064001f1f7812 */ /* 0x000fe200078efcff */
[----:B------:R-:W-:Y:S01]  /*1570*/  HADD2.F32 R30, -RZ, R28.H1_H1 ;  /* 0x3000001cff1e7230 */ /* 0x000fe20000004100 */
[----:B------:R-:W-:Y:S01]  /*1580*/  FFMA.FTZ R29, R14, R8, R29 ;  /* 0x000000080e1d7223 */ /* 0x000fe2000001001d */
[----:B------:R-:W-:Y:S02]  /*1590*/  LOP3.LUT R14, R5, 0xf000f, RZ, 0xc0, !PT ;  /* 0x000f000f050e7812 */ /* 0x000fe400078ec0ff */
[----:B------:R-:W-:-:S02]  /*15a0*/  HADD2 R28, R31, -1032, -1032 ;  /* 0xe408e4081f1c7430 */ /* 0x000fc40000000000 */
[----:B------:R-:W-:-:S05]  /*15b0*/  LOP3.LUT R14, R14, 0x64006400, RZ, 0xfc, !PT ;  /* 0x640064000e0e7812 */ /* 0x000fca00078efcff */
[----:B------:R-:W-:Y:S01]  /*15c0*/  HADD2 R9, R14, -1032, -1032 ;  /* 0xe408e4080e097430 */ /* 0x000fe20000000000 */
[----:B------:R-:W-:Y:S01]  /*15d0*/  FFMA.FTZ R14, R30, R36, R29 ;  /* 0x000000241e0e7223 */ /* 0x000fe2000001001d */
[----:B------:R-:W-:Y:S02]  /*15e0*/  HADD2.F32 R30, -RZ, R28.H0_H0 ;  /* 0x2000001cff1e7230 */ /* 0x000fe40000004100 */
[----:B-1----:R-:W-:Y:S02]  /*15f0*/  HADD2.F32 R29, -RZ, R12.H0_H0 ;  /* 0x2000000cff1d7230 */ /* 0x002fe40000004100 */
[--C-:B------:R-:W-:Y:S02]  /*1600*/  HADD2.F32 R31, -RZ, R9.reuse.H0_H0 ;  /* 0x20000009ff1f7230 */ /* 0x100fe40000004100 */
[----:B------:R-:W-:Y:S01]  /*1610*/  HADD2.F32 R9, -RZ, R9.H1_H1 ;  /* 0x30000009ff097230 */ /* 0x000fe20000004100 */
[----:B------:R-:W-:Y:S02]  /*1620*/  FFMA.FTZ R30, R30, R29, R14 ;  /* 0x0000001d1e1e7223 */ /* 0x000fe4000001000e */
        /* <DEDUP_REMOVED lines=27> */
[----:B------:R-:W-:Y:S01]  /*17e0*/  HADD2.F32 R38, -RZ, R9.H1_H1 ;  /* 0x30000009ff267230 */ /* 0x000fe20000004100 */
[----:B------:R-:W-:Y:S02]  /*17f0*/  LOP3.LUT R9, R7, 0xf000f, RZ, 0xc0, !PT ;  /* 0x000f000f07097812 */ /* 0x000fe400078ec0ff */
[----:B------:R-:W-:Y:S02]  /*1800*/  FFMA.FTZ R33, R10, R33, RZ ;  /* 0x000000210a217223 */ /* 0x000fe400000100ff */
[----:B------:R-:W-:Y:S02]  /*1810*/  LOP3.LUT R9, R9, 0x64006400, RZ, 0xfc, !PT ;  /* 0x6400640009097812 */ /* 0x000fe400078efcff */
[----:B------:R-:W-:-:S03]  /*1820*/  FFMA.FTZ R33, R11, R38, R33 ;  /* 0x000000260b217223 */ /* 0x000fc60000010021 */
        /* <DEDUP_REMOVED lines=19> */
[----:B------:R-:W2:Y:S01]  /*1960*/  LDG.E.128.CONSTANT R8, [R34.64] ;  /* 0x0000000622087981 */ /* 0x000ea2000c1e9d00 */
[----:B------:R-:W-:Y:S01]  /*1970*/  SHF.R.U32.HI R38, RZ, 0x8, R6 ;  /* 0x00000008ff267819 */ /* 0x000fe20000011606 */
[----:B------:R-:W-:Y:S01]  /*1980*/  HADD2.F32 R31, -RZ, R31.H1_H1 ;  /* 0x3000001fff1f7230 */ /* 0x000fe20000004100 */
[----:B------:R-:W-:Y:S01]  /*1990*/  LOP3.LUT R5, R5, 0xf000f0, RZ, 0xc0, !PT ;  /* 0x00f000f005057812 */ /* 0x000fe200078ec0ff */
[----:B------:R-:W-:Y:S01]  /*19a0*/  HADD2.F32 R28, -RZ, R28.H1_H1 ;  /* 0x3000001cff1c7230 */ /* 0x000fe20000004100 */
[----:B------:R-:W-:Y:S02]  /*19b0*/  LOP3.LUT R6, R38, 0xf000f, RZ, 0xc0, !PT ;  /* 0x000f000f26067812 */ /* 0x000fe400078ec0ff */
[----:B------:R-:W-:Y:S02]  /*19c0*/  LOP3.LUT R5, R5, 0x64006400, RZ, 0xfc, !PT ;  /* 0x6400640005057812 */ /* 0x000fe400078efcff */
[----:B------:R-:W-:-:S02]  /*19d0*/  LOP3.LUT R6, R6, 0x64006400, RZ, 0xfc, !PT ;  /* 0x6400640006067812 */ /* 0x000fc400078efcff */
[----:B------:R-:W-:Y:S01]  /*19e0*/  SHF.R.U32.HI R7, RZ, 0x8, R7 ;  /* 0x00000008ff077819 */ /* 0x000fe20000011607 */
[----:B------:R-:W-:Y:S01]  /*19f0*/  HFMA2 R5, R5, R24.H0_H0, -72, -72 ;  /* 0xd480d48005057431 */ /* 0x000fe20000040018 */
[----:B------:R-:W-:Y:S01]  /*1a00*/  LOP3.LUT R38, R38, 0xf000f0, RZ, 0xc0, !PT ;  /* 0x00f000f026267812 */ /* 0x000fe200078ec0ff */
[----:B------:R-:W-:-:S05]  /*1a10*/  HADD2 R6, R6, -1032, -1032 ;  /* 0xe408e40806067430 */ /* 0x000fca0000000000 */
[--C-:B------:R-:W-:Y:S02]  /*1a20*/  HADD2.F32 R37, -RZ, R6.reuse.H0_H0 ;  /* 0x20000006ff257230 */ /* 0x100fe40000004100 */
[----:B------:R-:W-:-:S03]  /*1a30*/  HADD2.F32 R6, -RZ, R6.H1_H1 ;  /* 0x30000006ff067230 */ /* 0x000fc60000004100 */
[----:B------:R-:W-:Y:S01]  /*1a40*/  FFMA.FTZ R33, R29, R37, R33 ;  /* 0x000000251d217223 */ /* 0x000fe20000010021 */
[----:B------:R-:W-:-:S05]  /*1a50*/  HADD2.F32 R37, -RZ, R12.H1_H1 ;  /* 0x3000000cff257230 */ /* 0x000fca0000004100 */
[C---:B------:R-:W-:Y:S01]  /*1a60*/  FFMA.FTZ R32, R37.reuse, R31, R32 ;  /* 0x0000001f25207223 */ /* 0x040fe20000010020 */
[----:B------:R-:W-:Y:S01]  /*1a70*/  LOP3.LUT R31, R4, 0xf000f0, RZ, 0xc0, !PT ;  /* 0x00f000f0041f7812 */ /* 0x000fe200078ec0ff */
[----:B------:R-:W-:Y:S01]  /*1a80*/  FFMA.FTZ R30, R28, R37, R30 ;  /* 0x000000251c1e7223 */ /* 0x000fe2000001001e */
[--C-:B------:R-:W-:Y:S01]  /*1a90*/  HADD2.F32 R28, -RZ, R5.reuse.H0_H0 ;  /* 0x20000005ff1c7230 */ /* 0x100fe20000004100 */
[----:B------:R-:W-:Y:S01]  /*1aa0*/  FFMA.FTZ R6, R37, R6, R33 ;  /* 0x0000000625067223 */ /* 0x000fe20000010021 */
[----:B------:R-:W-:Y:S01]  /*1ab0*/  LOP3.LUT R31, R31, 0x64006400, RZ, 0xfc, !PT ;  /* 0x640064001f1f7812 */ /* 0x000fe200078efcff */
[----:B------:R-:W-:-:S04]  /*1ac0*/  HADD2.F32 R5, -RZ, R5.H1_H1 ;  /* 0x30000005ff057230 */ /* 0x000fc80000004100 */
[----:B------:R-:W-:Y:S02]  /*1ad0*/  HFMA2 R4, R31, R24.H0_H0, -72, -72 ;  /* 0xd480d4801f047431 */ /* 0x000fe40000040018 */
[--C-:B------:R-:W-:Y:S02]  /*1ae0*/  HADD2.F32 R31, -RZ, R13.reuse.H0_H0 ;  /* 0x2000000dff1f7230 */ /* 0x100fe40000004100 */
[----:B------:R-:W-:Y:S02]  /*1af0*/  HADD2.F32 R13, -RZ, R13.H1_H1 ;  /* 0x3000000dff0d7230 */ /* 0x000fe40000004100 */
[--C-:B------:R-:W-:Y:S01]  /*1b00*/  HADD2.F32 R12, -RZ, R4.reuse.H0_H0 ;  /* 0x20000004ff0c7230 */ /* 0x100fe20000004100 */
[----:B------:R-:W-:Y:S01]  /*1b10*/  FFMA.FTZ R28, R31, R28, R32 ;  /* 0x0000001c1f1c7223 */ /* 0x000fe20000010020 */
[----:B------:R-:W-:-:S03]  /*1b20*/  HADD2.F32 R4, -RZ, R4.H1_H1 ;  /* 0x30000004ff047230 */ /* 0x000fc60000004100 */
[----:B------:R-:W-:Y:S02]  /*1b30*/  FFMA.FTZ R30, R12, R31, R30 ;  /* 0x0000001f0c1e7223 */ /* 0x000fe4000001001e */
[----:B------:R-:W-:Y:S02]  /*1b40*/  FFMA.FTZ R28, R13, R5, R28 ;  /* 0x000000050d1c7223 */ /* 0x000fe4000001001c */
[----:B------:R-:W-:Y:S01]  /*1b50*/  FFMA.FTZ R39, R4, R13, R30 ;  /* 0x0000000d04277223 */ /* 0x000fe2000001001e */
[C---:B------:R-:W-:Y:S02]  /*1b60*/  LOP3.LUT R4, R7.reuse, 0xf000f, RZ, 0xc0, !PT ;  /* 0x000f000f07047812 */ /* 0x040fe400078ec0ff */
[----:B------:R-:W-:Y:S02]  /*1b70*/  LOP3.LUT R7, R7, 0xf000f0, RZ, 0xc0, !PT ;  /* 0x00f000f007077812 */ /* 0x000fe400078ec0ff */
[----:B------:R-:W-:Y:S02]  /*1b80*/  LOP3.LUT R4, R4, 0x64006400, RZ, 0xfc, !PT ;  /* 0x6400640004047812 */ /* 0x000fe400078efcff */
[----:B------:R-:W-:-:S03]  /*1b90*/  LOP3.LUT R7, R7, 0x64006400, RZ, 0xfc, !PT ;  /* 0x6400640007077812 */ /* 0x000fc600078efcff */
[----:B------:R-:W-:-:S05]  /*1ba0*/  HADD2 R4, R4, -1032, -1032 ;  /* 0xe408e40804047430 */ /* 0x000fca0000000000 */
[--C-:B------:R-:W-:Y:S02]  /*1bb0*/  HADD2.F32 R5, -RZ, R4.reuse.H0_H0 ;  /* 0x20000004ff057230 */ /* 0x100fe40000004100 */
[----:B------:R-:W-:-:S03]  /*1bc0*/  HADD2.F32 R4, -RZ, R4.H1_H1 ;  /* 0x30000004ff047230 */ /* 0x000fc60000004100 */
[----:B------:R-:W-:Y:S01]  /*1bd0*/  FFMA.FTZ R36, R29, R5, R36 ;  /* 0x000000051d247223 */ /* 0x000fe20000010024 */
[----:B------:R-:W-:-:S03]  /*1be0*/  LOP3.LUT R5, R38, 0x64006400, RZ, 0xfc, !PT ;  /* 0x6400640026057812 */ /* 0x000fc600078efcff */
[----:B------:R-:W-:Y:S02]  /*1bf0*/  FFMA.FTZ R36, R37, R4, R36 ;  /* 0x0000000425247223 */ /* 0x000fe40000010024 */
[-C--:B------:R-:W-:Y:S02]  /*1c00*/  HFMA2 R4, R5, R24.reuse.H0_H0, -72, -72 ;  /* 0xd480d48005047431 */ /* 0x080fe40000040018 */
[----:B------:R-:W-:-:S03]  /*1c10*/  HFMA2 R5, R7, R24.H0_H0, -72, -72 ;  /* 0xd480d48007057431 */ /* 0x000fc60000040018 */
[--C-:B------:R-:W-:Y:S02]  /*1c20*/  HADD2.F32 R7, -RZ, R4.reuse.H0_H0 ;  /* 0x20000004ff077230 */ /* 0x100fe40000004100 */
[--C-:B------:R-:W-:Y:S02]  /*1c30*/  HADD2.F32 R12, -RZ, R5.reuse.H0_H0 ;  /* 0x20000005ff0c7230 */ /* 0x100fe40000004100 */
[----:B------:R-:W-:Y:S01]  /*1c40*/  HADD2.F32 R4, -RZ, R4.H1_H1 ;  /* 0x30000004ff047230 */ /* 0x000fe20000004100 */
[C---:B------:R-:W-:Y:S02]  /*1c50*/  FFMA.FTZ R6, R31.reuse, R7, R6 ;  /* 0x000000071f067223 */ /* 0x040fe40000010006 */
[----:B------:R-:W-:Y:S01]  /*1c60*/  FFMA.FTZ R36, R31, R12, R36 ;  /* 0x0000000c1f247223 */ /* 0x000fe20000010024 */
[----:B------:R-:W-:Y:S01]  /*1c70*/  HADD2.F32 R12, -RZ, R5.H1_H1 ;  /* 0x30000005ff0c7230 */ /* 0x000fe20000004100 */
[C---:B------:R-:W-:Y:S02]  /*1c80*/  FFMA.FTZ R7, R13.reuse, R4, R6 ;  /* 0x000000040d077223 */ /* 0x040fe40000010006 */
[----:B------:R-:W0:Y:S02]  /*1c90*/  LDS.64 R4, [UR4+0x20] ;  /* 0x00002004ff047984 */ /* 0x000e240008000a00 */
[----:B------:R-:W-:Y:S01]  /*1ca0*/  FFMA.FTZ R6, R13, R12, R36 ;  /* 0x0000000c0d067223 */ /* 0x000fe20000010024 */
[----:B------:R-:W-:-:S02]  /*1cb0*/  HADD2.F32 R12, -RZ, R2.H0_H0 ;  /* 0x20000002ff0c7230 */ /* 0x000fc40000004100 */
[----:B------:R-:W-:-:S03]  /*1cc0*/  HADD2.F32 R13, -RZ, R3.H1_H1 ;  /* 0x30000003ff0d7230 */ /* 0x000fc60000004100 */
[----:B------:R-:W-:Y:S02]  /*1cd0*/  FMUL.FTZ R27, R27, R12 ;  /* 0x0000000c1b1b7220 */ /* 0x000fe40000410000 */
[----:B------:R-:W-:-:S03]  /*1ce0*/  FMUL.FTZ R26, R26, R13 ;  /* 0x0000000d1a1a7220 */ /* 0x000fc60000410000 */
[----:B------:R-:W-:Y:S02]  /*1cf0*/  F2FP.PACK_AB R27, RZ, R27 ;  /* 0x0000001bff1b723e */ /* 0x000fe400000000ff */
[----:B------:R-:W-:-:S04]  /*1d00*/  F2FP.PACK_AB R26, RZ, R26 ;  /* 0x0000001aff1a723e */ /* 0x000fc800000000ff */
[----:B------:R-:W-:Y:S01]  /*1d10*/  PRMT R29, R27, 0x5410, R26 ;  /* 0x000054101b1d7816 */ /* 0x000fe2000000001a */
[----:B------:R-:W-:Y:S02]  /*1d20*/  FMUL.FTZ R26, R14, R39 ;  /* 0x000000270e1a7220 */ /* 0x000fe40000410000 */
[----:B------:R-:W-:Y:S02]  /*1d30*/  FMUL.FTZ R27, R15, R28 ;  /* 0x0000001c0f1b7220 */ /* 0x000fe40000410000 */
[----:B------:R-:W-:Y:S01]  /*1d40*/  FMUL.FTZ R28, R12, R7 ;  /* 0x000000070c1c7220 */ /* 0x000fe20000410000 */
[----:B------:R-:W-:Y:S01]  /*1d50*/  HFMA2.MMA R20, R29, 1, 1, R20 ;  /* 0x3c003c001d147835 */ /* 0x000fe20000000014 */
[----:B------:R-:W-:Y:S01]  /*1d60*/  FMUL.FTZ R29, R13, R6 ;  /* 0x000000060d1d7220 */ /* 0x000fe20000410000 */
[----:B------:R-:W-:Y:S01]  /*1d70*/  F2FP.PACK_AB R26, RZ, R26 ;  /* 0x0000001aff1a723e */ /* 0x000fe200000000ff */
[----:B------:R-:W1:Y:S01]  /*1d80*/  LDS.64 R6, [UR4+0x28] ;  /* 0x00002804ff067984 */ /* 0x000e620008000a00 */
[----:B------:R-:W-:Y:S01]  /*1d90*/  F2FP.PACK_AB R27, RZ, R27 ;  /* 0x0000001bff1b723e */ /* 0x000fe200000000ff */
[----:B------:R-:W-:Y:S01]  /*1da0*/  IMAD.WIDE R38, R25, 0x4, R34 ;  /* 0x0000000419267825 */ /* 0x000fe200078e0222 */
[----:B------:R-:W-:-:S02]  /*1db0*/  F2FP.PACK_AB R28, RZ, R28 ;  /* 0x0000001cff1c723e */ /* 0x000fc400000000ff */
[----:B------:R-:W-:Y:S02]  /*1dc0*/  PRMT R31, R26, 0x5410, R27 ;  /* 0x000054101a1f7816 */ /* 0x000fe4000000001b */
[----:B------:R-:W-:-:S04]  /*1dd0*/  F2FP.PACK_AB R29, RZ, R29 ;  /* 0x0000001dff1d723e */ /* 0x000fc800000000ff */
[----:B------:R-:W-:Y:S01]  /*1de0*/  PRMT R28, R28, 0x5410, R29 ;  /* 0x000054101c1c7816 */ /* 0x000fe2000000001d */
[--C-:B0-----:R-:W-:Y:S01]  /*1df0*/  HADD2.F32 R32, -RZ, R4.reuse.H0_H0 ;  /* 0x20000004ff207230 */ /* 0x101fe20000004100 */
[----:B------:R-:W-:Y:S01]  /*1e00*/  HFMA2.MMA R21, R31, 1, 1, R21 ;  /* 0x3c003c001f157835 */ /* 0x000fe20000000015 */
[----:B------:R-:W-:Y:S02]  /*1e10*/  HADD2.F32 R33, -RZ, R4.H1_H1 ;  /* 0x30000004ff217230 */ /* 0x000fe40000004100 */
[----:B------:R-:W-:Y:S02]  /*1e20*/  HADD2 R20, R28, R20 ;  /* 0x000000141c147230 */ /* 0x000fe40000000000 */
[--C-:B------:R-:W-:Y:S02]  /*1e30*/  HADD2.F32 R4, -RZ, R5.reuse.H0_H0 ;  /* 0x20000005ff047230 */ /* 0x100fe40000004100 */
[----:B------:R-:W-:Y:S01]  /*1e40*/  HADD2.F32 R31, -RZ, R5.H1_H1 ;  /* 0x30000005ff1f7230 */ /* 0x000fe20000004100 */
[----:B--2---:R-:W-:-:S02]  /*1e50*/  LOP3.LUT R30, R8, 0xf000f, RZ, 0xc0, !PT ;  /* 0x000f000f081e7812 */ /* 0x004fc400078ec0ff */
[----:B------:R-:W-:Y:S02]  /*1e60*/  LOP3.LUT R27, R8, 0xf000f0, RZ, 0xc0, !PT ;  /* 0x00f000f0081b7812 */ /* 0x000fe400078ec0ff */
[----:B------:R-:W-:Y:S02]  /*1e70*/  LOP3.LUT R30, R30, 0x64006400, RZ, 0xfc, !PT ;  /* 0x640064001e1e7812 */ /* 0x000fe400078efcff */
[----:B------:R-:W-:-:S03]  /*1e80*/  LOP3.LUT R27, R27, 0x64006400, RZ, 0xfc, !PT ;  /* 0x640064001b1b7812 */ /* 0x000fc600078efcff */
[----:B------:R-:W-:Y:S02]  /*1e90*/  HADD2 R26, R30, -1032, -1032 ;  /* 0xe408e4081e1a7430 */ /* 0x000fe40000000000 */
[----:B------:R-:W-:-:S03]  /*1ea0*/  HFMA2 R27, R27, R24.H0_H0, -72, -72 ;  /* 0xd480d4801b1b7431 */ /* 0x000fc60000040018 */
[--C-:B------:R-:W-:Y:S02]  /*1eb0*/  HADD2.F32 R29, -RZ, R26.reuse.H0_H0 ;  /* 0x2000001aff1d7230 */ /* 0x100fe40000004100 */
[----:B------:R-:W-:-:S03]  /*1ec0*/  HADD2.F32 R26, -RZ, R26.H1_H1 ;  /* 0x3000001aff1a7230 */ /* 0x000fc60000004100 */
[----:B------:R-:W-:-:S04]  /*1ed0*/  FFMA.FTZ R29, R29, R32, RZ ;  /* 0x000000201d1d7223 */ /* 0x000fc800000100ff */
[----:B------:R-:W-:Y:S01]  /*1ee0*/  FFMA.FTZ R29, R26, R33, R29 ;  /* 0x000000211a1d7223 */ /* 0x000fe2000001001d */
[----:B------:R-:W-:Y:S01]  /*1ef0*/  SHF.R.U32.HI R26, RZ, 0x8, R8 ;  /* 0x00000008ff1a7819 */ /* 0x000fe20000011608 */
[--C-:B------:R-:W-:Y:S02]  /*1f00*/  HADD2.F32 R8, -RZ, R27.reuse.H0_H0 ;  /* 0x2000001bff087230 */ /* 0x100fe40000004100 */
[----:B------:R-:W-:Y:S01]  /*1f10*/  HADD2.F32 R27, -RZ, R27.H1_H1 ;  /* 0x3000001bff1b7230 */ /* 0x000fe20000004100 */
[----:B------:R-:W-:Y:S02]  /*1f20*/  LOP3.LUT R28, R26, 0xf000f, RZ, 0xc0, !PT ;  /* 0x000f000f1a1c7812 */ /* 0x000fe400078ec0ff */
[----:B------:R-:W-:Y:S01]  /*1f30*/  FFMA.FTZ R8, R8, R4, R29 ;  /* 0x0000000408087223 */ /* 0x000fe2000001001d */
[----:B------:R-:W-:Y:S02]  /*1f40*/  LOP3.LUT R26, R26, 0xf000f0, RZ, 0xc0, !PT ;  /* 0x00f000f01a1a7812 */ /* 0x000fe400078ec0ff */
[----:B------:R-:W-:Y:S01]  /*1f50*/  LOP3.LUT R28, R28, 0x64006400, RZ, 0xfc, !PT ;  /* 0x640064001c1c7812 */ /* 0x000fe200078efcff */
[----:B------:R-:W-:Y:S01]  /*1f60*/  FFMA.FTZ R27, R27, R31, R8 ;  /* 0x0000001f1b1b7223 */ /* 0x000fe20000010008 */
[----:B-1----:R-:W-:-:S03]  /*1f70*/  HADD2.F32 R8, -RZ, R6.H0_H0 ;  /* 0x20000006ff087230 */ /* 0x002fc60000004100 */
[----:B------:R-:W-:-:S05]  /*1f80*/  HADD2 R5, R28, -1032, -1032 ;  /* 0xe408e4081c057430 */ /* 0x000fca0000000000 */
[--C-:B------:R-:W-:Y:S02]  /*1f90*/  HADD2.F32 R28, -RZ, R5.reuse.H0_H0 ;  /* 0x20000005ff1c7230 */ /* 0x100fe40000004100 */
[----:B------:R-:W-:Y:S01]  /*1fa0*/  HADD2.F32 R29, -RZ, R5.H1_H1 ;  /* 0x30000005ff1d7230 */ /* 0x000fe20000004100 */
[----:B------:R-:W-:Y:S02]  /*1fb0*/  LOP3.LUT R5, R26, 0x64006400, RZ, 0xfc, !PT ;  /* 0x640064001a057812 */ /* 0x000fe400078efcff */
[----:B------:R-:W-:Y:S01]  /*1fc0*/  FFMA.FTZ R27, R28, R8, R27 ;  /* 0x000000081c1b7223 */ /* 0x000fe2000001001b */
[----:B------:R-:W-:Y:S02]  /*1fd0*/  HADD2.F32 R28, -RZ, R6.H1_H1 ;  /* 0x30000006ff1c7230 */ /* 0x000fe40000004100 */
[----:B------:R-:W-:Y:S01]  /*1fe0*/  HFMA2 R6, R5, R24.H0_H0, -72, -72 ;  /* 0xd480d48005067431 */ /* 0x000fe20000040018 */
[----:B------:R-:W-:Y:S02]  /*1ff0*/  LOP3.LUT R5, R9, 0xf000f, RZ, 0xc0, !PT ;  /* 0x000f000f09057812 */ /* 0x000fe400078ec0ff */
[----:B------:R-:W-:Y:S01]  /*2000*/  FFMA.FTZ R26, R29, R28, R27 ;  /* 0x0000001c1d1a7223 */ /* 0x000fe2000001001b */
[----:B------:R-:W-:Y:S01]  /*2010*/  HADD2.F32 R29, -RZ, R7.H0_H0 ;  /* 0x20000007ff1d7230 */ /* 0x000fe20000004100 */
[----:B------:R-:W-:Y:S01]  /*2020*/  LOP3.LUT R5, R5, 0x64006400, RZ, 0xfc, !PT ;  /* 0x6400640005057812 */ /* 0x000fe200078efcff */
[----:B------:R-:W-:-:S02]  /*2030*/  HADD2.F32 R27, -RZ, R6.H0_H0 ;  /* 0x20000006ff1b7230 */ /* 0x000fc40000004100 */
[----:B------:R-:W-:Y:S02]  /*2040*/  HADD2.F32 R6, -RZ, R6.H1_H1 ;  /* 0x30000006ff067230 */ /* 0x000fe40000004100 */
[----:B------:R-:W-:Y:S01]  /*2050*/  HADD2 R5, R5, -1032, -1032 ;  /* 0xe408e40805057430 */ /* 0x000fe20000000000 */
[----:B------:R-:W-:Y:S01]  /*2060*/  FFMA.FTZ R27, R27, R29, R26 ;  /* 0x0000001d1b1b7223 */ /* 0x000fe2000001001a */
[----:B------:R-:W-:-:S03]  /*2070*/  HADD2.F32 R26, -RZ, R7.H1_H1 ;  /* 0x30000007ff1a7230 */ /* 0x000fc60000004100 */
[--C-:B------:R-:W-:Y:S02]  /*2080*/  HADD2.F32 R7, -RZ, R5.reuse.H0_H0 ;  /* 0x20000005ff077230 */ /* 0x100fe40000004100 */
[----:B------:R-:W-:Y:S01]  /*2090*/  FFMA.FTZ R27, R6, R26, R27 ;  /* 0x0000001a061b7223 */ /* 0x000fe2000001001b */
[----:B------:R-:W-:Y:S02]  /*20a0*/  HADD2.F32 R6, -RZ, R5.H1_H1 ;  /* 0x30000005ff067230 */ /* 0x000fe40000004100 */
[----:B------:R-:W-:-:S04]  /*20b0*/  FFMA.FTZ R7, R32, R7, RZ ;  /* 0x0000000720077223 */ /* 0x000fc800000100ff */
[----:B------:R-:W-:Y:S01]  /*20c0*/  FFMA.FTZ R5, R33, R6, R7 ;  /* 0x0000000621057223 */ /* 0x000fe20000010007 */
[----:B------:R-:W-:Y:S02]  /*20d0*/  LOP3.LUT R6, R9, 0xf000f0, RZ, 0xc0, !PT ;  /* 0x00f000f009067812 */ /* 0x000fe400078ec0ff */
[----:B------:R-:W-:Y:S02]  /*20e0*/  SHF.R.U32.HI R9, RZ, 0x8, R9 ;  /* 0x00000008ff097819 */ /* 0x000fe40000011609 */
[----:B------:R-:W-:-:S05]  /*20f0*/  LOP3.LUT R7, R6, 0x64006400, RZ, 0xfc, !PT ;  /* 0x6400640006077812 */ /* 0x000fca00078efcff */
[----:B------:R-:W-:-:S05]  /*2100*/  HFMA2 R6, R7, R24.H0_H0, -72, -72 ;  /* 0xd480d48007067431 */ /* 0x000fca0000040018 */
[----:B------:R-:W-:-:S05]  /*2110*/  HADD2.F32 R30, -RZ, R6.H0_H0 ;  /* 0x20000006ff1e7230 */ /* 0x000fca0000004100 */
        /* <DEDUP_REMOVED lines=32> */
[----:B------:R-:W-:Y:S02]  /*2320*/  LOP3.LUT R9, R6, 0x64006400, RZ, 0xfc, !PT ;  /* 0x6400640006097812 */ /* 0x000fe400078efcff */
[----:B------:R-:W-:-:S03]  /*2330*/  LOP3.LUT R6, R11, 0xf000f0, RZ, 0xc0, !PT ;  /* 0x00f000f00b067812 */ /* 0x000fc600078ec0ff */
[----:B------:R-:W-:Y:S01]  /*2340*/  HFMA2 R9, R9, R24.H0_H0, -72, -72 ;  /* 0xd480d48009097431 */ /* 0x000fe20000040018 */
[----:B------:R-:W-:-:S04]  /*2350*/  LOP3.LUT R7, R6, 0x64006400, RZ, 0xfc, !PT ;  /* 0x6400640006077812 */ /* 0x000fc800078efcff */
[----:B------:R-:W-:Y:S02]  /*2360*/  HADD2.F32 R6, -RZ, R9.H0_H0 ;  /* 0x20000009ff067230 */ /* 0x000fe40000004100 */
[----:B------:R-:W-:-:S03]  /*2370*/  HFMA2 R32, R7, R24.H0_H0, -72, -72 ;  /* 0xd480d48007207431 */ /* 0x000fc60000040018 */
[----:B------:R-:W-:Y:S02]  /*2380*/  FFMA.FTZ R34, R4, R6, R5 ;  /* 0x0000000604227223 */ /* 0x000fe40000010005 */
[----:B------:R-:W-:-:S05]  /*2390*/  HADD2.F32 R36, -RZ, R32.H0_H0 ;  /* 0x20000020ff247230 */ /* 0x000fca0000004100 */
[----:B------:R-:W-:Y:S02]  /*23a0*/  FFMA.FTZ R36, R4, R36, R33 ;  /* 0x0000002404247223 */ /* 0x000fe40000010021 */
[----:B------:R-:W2:Y:S01]  /*23b0*/  LDG.E.128.CONSTANT R4, [R38.64] ;  /* 0x0000000626047981 */ /* 0x000ea2000c1e9d00 */
[----:B------:R-:W-:Y:S01]  /*23c0*/  SHF.R.U32.HI R10, RZ, 0x8, R10 ;  /* 0x00000008ff0a7819 */ /* 0x000fe2000001160a */
[----:B------:R-:W-:Y:S01]  /*23d0*/  HADD2.F32 R9, -RZ, R9.H1_H1 ;  /* 0x30000009ff097230 */ /* 0x000fe20000004100 */
[----:B------:R-:W-:Y:S01]  /*23e0*/  SHF.R.U32.HI R11, RZ, 0x8, R11 ;  /* 0x00000008ff0b7819 */ /* 0x000fe2000001160b */
[----:B------:R-:W-:Y:S01]  /*23f0*/  HADD2.F32 R32, -RZ, R32.H1_H1 ;  /* 0x30000020ff207230 */ /* 0x000fe20000004100 */
[----:B------:R-:W-:Y:S01]  /*2400*/  LOP3.LUT R25, R10, 0xf000f, RZ, 0xc0, !PT ;  /* 0x000f000f0a197812 */ /* 0x000fe200078ec0ff */
[----:B------:R-:W-:Y:S01]  /*2410*/  FMUL.FTZ R27, R14, R27 ;  /* 0x0000001b0e1b7220 */ /* 0x000fe20000410000 */
[----:B------:R-:W-:Y:S01]  /*2420*/  LOP3.LUT R33, R11, 0xf000f, RZ, 0xc0, !PT ;  /* 0x000f000f0b217812 */ /* 0x000fe200078ec0ff */
[----:B------:R-:W-:Y:S01]  /*2430*/  FFMA.FTZ R9, R31, R9, R34 ;  /* 0x000000091f097223 */ /* 0x000fe20000010022 */
[----:B------:R-:W-:Y:S01]  /*2440*/  LOP3.LUT R25, R25, 0x64006400, RZ, 0xfc, !PT ;  /* 0x6400640019197812 */ /* 0x000fe200078efcff */
[----:B------:R-:W-:Y:S01]  /*2450*/  FFMA.FTZ R31, R31, R32, R36 ;  /* 0x000000201f1f7223 */ /* 0x000fe20000010024 */
[----:B------:R-:W-:Y:S01]  /*2460*/  LOP3.LUT R10, R10, 0xf000f0, RZ, 0xc0, !PT ;  /* 0x00f000f00a0a7812 */ /* 0x000fe200078ec0ff */
[----:B------:R-:W-:Y:S01]  /*2470*/  FMUL.FTZ R30, R15, R30 ;  /* 0x0000001e0f1e7220 */ /* 0x000fe20000410000 */
[----:B------:R-:W-:Y:S01]  /*2480*/  F2FP.PACK_AB R27, RZ, R27 ;  /* 0x0000001bff1b723e */ /* 0x000fe200000000ff */
[----:B------:R-:W-:Y:S01]  /*2490*/  HADD2 R32, R25, -1032, -1032 ;  /* 0xe408e40819207430 */ /* 0x000fe20000000000 */
[----:B------:R-:W-:-:S02]  /*24a0*/  LOP3.LUT R25, R33, 0x64006400, RZ, 0xfc, !PT ;  /* 0x6400640021197812 */ /* 0x000fc400078efcff */
[----:B------:R-:W-:Y:S02]  /*24b0*/  F2FP.PACK_AB R30, RZ, R30 ;  /* 0x0000001eff1e723e */ /* 0x000fe400000000ff */
[--C-:B------:R-:W-:Y:S02]  /*24c0*/  HADD2.F32 R33, -RZ, R32.reuse.H0_H0 ;  /* 0x20000020ff217230 */ /* 0x100fe40000004100 */
[----:B------:R-:W-:Y:S01]  /*24d0*/  HADD2 R25, R25, -1032, -1032 ;  /* 0xe408e40819197430 */ /* 0x000fe20000000000 */
[----:B------:R-:W-:Y:S01]  /*24e0*/  PRMT R27, R27, 0x5410, R30 ;  /* 0x000054101b1b7816 */ /* 0x000fe2000000001e */
[----:B------:R-:W-:Y:S01]  /*24f0*/  HADD2.F32 R32, -RZ, R32.H1_H1 ;  /* 0x30000020ff207230 */ /* 0x000fe20000004100 */
[----:B------:R-:W-:Y:S02]  /*2500*/  FFMA.FTZ R9, R8, R33, R9 ;  /* 0x0000002108097223 */ /* 0x000fe40000010009 */
[--C-:B------:R-:W-:Y:S02]  /*2510*/  HADD2.F32 R33, -RZ, R25.reuse.H0_H0 ;  /* 0x20000019ff217230 */ /* 0x100fe40000004100 */
[----:B------:R-:W-:Y:S01]  /*2520*/  HADD2.F32 R25, -RZ, R25.H1_H1 ;  /* 0x30000019ff197230 */ /* 0x000fe20000004100 */
[----:B------:R-:W-:Y:S01]  /*2530*/  FFMA.FTZ R32, R28, R32, R9 ;  /* 0x000000201c207223 */ /* 0x000fe20000010009 */
[----:B------:R-:W-:Y:S01]  /*2540*/  HFMA2.MMA R21, R27, 1, 1, R21 ;  /* 0x3c003c001b157835 */ /* 0x000fe20000000015 */
[----:B------:R-:W-:-:S02]  /*2550*/  FFMA.FTZ R31, R8, R33, R31 ;  /* 0x00000021081f7223 */ /* 0x000fc4000001001f */
[----:B------:R-:W0:Y:S02]  /*2560*/  LDS.64 R8, [UR4+0x30] ;  /* 0x00003004ff087984 */ /* 0x000e240008000a00 */
[----:B------:R-:W-:Y:S01]  /*2570*/  FFMA.FTZ R28, R28, R25, R31 ;  /* 0x000000191c1c7223 */ /* 0x000fe2000001001f */
[----:B------:R-:W-:Y:S02]  /*2580*/  LOP3.LUT R25, R10, 0x64006400, RZ, 0xfc, !PT ;  /* 0x640064000a197812 */ /* 0x000fe400078efcff */
[----:B------:R-:W-:-:S03]  /*2590*/  LOP3.LUT R10, R11, 0xf000f0, RZ, 0xc0, !PT ;  /* 0x00f000f00b0a7812 */ /* 0x000fc600078ec0ff */
[----:B------:R-:W-:Y:S01]  /*25a0*/  HFMA2 R11, R25, R24.H0_H0, -72, -72 ;  /* 0xd480d480190b7431 */ /* 0x000fe20000040018 */
[----:B------:R-:W-:-:S04]  /*25b0*/  LOP3.LUT R25, R10, 0x64006400, RZ, 0xfc, !PT ;  /* 0x640064000a197812 */ /* 0x000fc800078efcff */
[--C-:B------:R-:W-:Y:S02]  /*25c0*/  HADD2.F32 R31, -RZ, R11.reuse.H0_H0 ;  /* 0x2000000bff1f7230 */ /* 0x100fe40000004100 */
[----:B------:R-:W-:Y:S02]  /*25d0*/  HFMA2 R10, R25, R24.H0_H0, -72, -72 ;  /* 0xd480d480190a7431 */ /* 0x000fe40000040018 */
[----:B------:R-:W-:Y:S01]  /*25e0*/  HADD2.F32 R11, -RZ, R11.H1_H1 ;  /* 0x3000000bff0b7230 */ /* 0x000fe20000004100 */
[----:B------:R-:W-:Y:S02]  /*25f0*/  FFMA.FTZ R25, R29, R31, R32 ;  /* 0x0000001f1d197223 */ /* 0x000fe40000010020 */
[----:B------:R-:W-:Y:S02]  /*2600*/  HADD2.F32 R31, -RZ, R10.H0_H0 ;  /* 0x2000000aff1f7230 */ /* 0x000fe40000004100 */
[----:B------:R-:W-:-:S03]  /*2610*/  FFMA.FTZ R25, R26, R11, R25 ;  /* 0x0000000b1a197223 */ /* 0x000fc60000010019 */
[----:B------:R-:W-:Y:S01]  /*2620*/  FFMA.FTZ R29, R29, R31, R28 ;  /* 0x0000001f1d1d7223 */ /* 0x000fe2000001001c */
[----:B------:R-:W-:Y:S01]  /*2630*/  HADD2.F32 R28, -RZ, R10.H1_H1 ;  /* 0x3000000aff1c7230 */ /* 0x000fe20000004100 */
[----:B------:R-:W-:Y:S01]  /*2640*/  FMUL.FTZ R25, R12, R25 ;  /* 0x000000190c197220 */ /* 0x000fe20000410000 */
[----:B------:R-:W1:Y:S03]  /*2650*/  LDS.64 R10, [UR4+0x38] ;  /* 0x00003804ff0a7984 */ /* 0x000e660008000a00 */
[----:B------:R-:W-:Y:S01]  /*2660*/  FFMA.FTZ R26, R26, R28, R29 ;  /* 0x0000001c1a1a7223 */ /* 0x000fe2000001001d */
[----:B------:R-:W-:-:S03]  /*2670*/  F2FP.PACK_AB R25, RZ, R25 ;  /* 0x00000019ff19723e */ /* 0x000fc600000000ff */
[----:B------:R-:W-:Y:S01]  /*2680*/  FMUL.FTZ R26, R13, R26 ;  /* 0x0000001a0d1a7220 */ /* 0x000fe20000410000 */
[----:B0-----:R-:W-:-:S04]  /*2690*/  HADD2.F32 R28, -RZ, R8.H0_H0 ;  /* 0x20000008ff1c7230 */ /* 0x001fc80000004100 */
[----:B------:R-:W-:-:S04]  /*26a0*/  F2FP.PACK_AB R26, RZ, R26 ;  /* 0x0000001aff1a723e */ /* 0x000fc800000000ff */
[----:B------:R-:W-:-:S05]  /*26b0*/  PRMT R25, R25, 0x5410, R26 ;  /* 0x0000541019197816 */ /* 0x000fca000000001a */
[----:B------:R-:W-:Y:S01]  /*26c0*/  HADD2 R20, R25, R20 ;  /* 0x0000001419147230 */ /* 0x000fe20000000000 */
[C---:B--2---:R-:W-:Y:S02]  /*26d0*/  LOP3.LUT R32, R4.reuse, 0xf000f, RZ, 0xc0, !PT ;  /* 0x000f000f04207812 */ /* 0x044fe400078ec0ff */
[----:B------:R-:W-:Y:S02]  /*26e0*/  LOP3.LUT R33, R4, 0xf000f0, RZ, 0xc0, !PT ;  /* 0x00f000f004217812 */ /* 0x000fe400078ec0ff */
[----:B------:R-:W-:Y:S02]  /*26f0*/  LOP3.LUT R31, R32, 0x64006400, RZ, 0xfc, !PT ;  /* 0x64006400201f7812 */ /* 0x000fe400078efcff */
[----:B------:R-:W-:Y:S02]  /*2700*/  LOP3.LUT R33, R33, 0x64006400, RZ, 0xfc, !PT ;  /* 0x6400640021217812 */ /* 0x000fe400078efcff */
[----:B------:R-:W-:Y:S01]  /*2710*/  SHF.R.U32.HI R4, RZ, 0x8, R4 ;  /* 0x00000008ff047819 */ /* 0x000fe20000011604 */
[----:B------:R-:W-:-:S05]  /*2720*/  HADD2 R31, R31, -1032, -1032 ;  /* 0xe408e4081f1f7430 */ /* 0x000fca0000000000 */
[--C-:B------:R-:W-:Y:S02]  /*2730*/  HADD2.F32 R29, -RZ, R31.reuse.H0_H0 ;  /* 0x2000001fff1d7230 */ /* 0x100fe40000004100 */
[----:B------:R-:W-:Y:S02]  /*2740*/  HADD2.F32 R32, -RZ, R31.H1_H1 ;  /* 0x3000001fff207230 */ /* 0x000fe40000004100 */
[----:B------:R-:W-:Y:S01]  /*2750*/  HFMA2 R31, R33, R24.H0_H0, -72, -72 ;  /* 0xd480d480211f7431 */ /* 0x000fe20000040018 */
[----:B------:R-:W-:Y:S01]  /*2760*/  FFMA.FTZ R34, R29, R28, RZ ;  /* 0x0000001c1d227223 */ /* 0x000fe200000100ff */
[----:B------:R-:W-:Y:S02]  /*2770*/  HADD2.F32 R29, -RZ, R8.H1_H1 ;  /* 0x30000008ff1d7230 */ /* 0x000fe40000004100 */
[--C-:B------:R-:W-:Y:S02]  /*2780*/  HADD2.F32 R8, -RZ, R9.reuse.H0_H0 ;  /* 0x20000009ff087230 */ /* 0x100fe40000004100 */
[----:B------:R-:W-:Y:S01]  /*2790*/  HADD2.F32 R9, -RZ, R9.H1_H1 ;  /* 0x30000009ff097230 */ /* 0x000fe20000004100 */
[----:B------:R-:W-:Y:S01]  /*27a0*/  FFMA.FTZ R33, R32, R29, R34 ;  /* 0x0000001d20217223 */ /* 0x000fe20000010022 */
[C---:B------:R-:W-:Y:S01]  /*27b0*/  LOP3.LUT R32, R4.reuse, 0xf000f, RZ, 0xc0, !PT ;  /* 0x000f000f04207812 */ /* 0x040fe200078ec0ff */
[----:B------:R-:W-:Y:S01]  /*27c0*/  HADD2.F32 R34, -RZ, R31.H0_H0 ;  /* 0x2000001fff227230 */ /* 0x000fe20000004100 */
[----:B------:R-:W-:-:S02]  /*27d0*/  LOP3.LUT R4, R4, 0xf000f0, RZ, 0xc0, !PT ;  /* 0x00f000f004047812 */ /* 0x000fc400078ec0ff */
[----:B------:R-:W-:Y:S02]  /*27e0*/  LOP3.LUT R32, R32, 0x64006400, RZ, 0xfc, !PT ;  /* 0x6400640020207812 */ /* 0x000fe400078efcff */
[----:B------:R-:W-:Y:S01]  /*27f0*/  FFMA.FTZ R34, R34, R8, R33 ;  /* 0x0000000822227223 */ /* 0x000fe20000010021 */
[----:B------:R-:W-:Y:S01]  /*2800*/  HADD2.F32 R33, -RZ, R31.H1_H1 ;  /* 0x3000001fff217230 */ /* 0x000fe20000004100 */
[----:B------:R-:W-:Y:S01]  /*2810*/  LOP3.LUT R35, R4, 0x64006400, RZ, 0xfc, !PT ;  /* 0x6400640004237812 */ /* 0x000fe200078efcff */
[----:B------:R-:W-:Y:S02]  /*2820*/  HADD2 R31, R32, -1032, -1032 ;  /* 0xe408e408201f7430 */ /* 0x000fe40000000000 */
[--C-:B-1----:R-:W-:Y:S01]  /*2830*/  HADD2.F32 R32, -RZ, R10.reuse.H0_H0 ;  /* 0x2000000aff207230 */ /* 0x102fe20000004100 */
[----:B------:R-:W-:Y:S01]  /*2840*/  FFMA.FTZ R34, R33, R9, R34 ;  /* 0x0000000921227223 */ /* 0x000fe20000010022 */
[----:B------:R-:W-:Y:S02]  /*2850*/  HADD2.F32 R10, -RZ, R10.H1_H1 ;  /* 0x3000000aff0a7230 */ /* 0x000fe40000004100 */
[----:B------:R-:W-:-:S02]  /*2860*/  HADD2.F32 R33, -RZ, R31.H0_H0 ;  /* 0x2000001fff217230 */ /* 0x000fc40000004100 */
[----:B------:R-:W-:Y:S01]  /*2870*/  HADD2.F32 R4, -RZ, R31.H1_H1 ;  /* 0x3000001fff047230 */ /* 0x000fe20000004100 */
[----:B------:R-:W-:Y:S01]  /*2880*/  LOP3.LUT R31, R5, 0xf000f, RZ, 0xc0, !PT ;  /* 0x000f000f051f7812 */ /* 0x000fe200078ec0ff */
[----:B------:R-:W-:Y:S01]  /*2890*/  HFMA2 R35, R35, R24.H0_H0, -72, -72 ;  /* 0xd480d48023237431 */ /* 0x000fe20000040018 */
[----:B------:R-:W-:Y:S02]  /*28a0*/  FFMA.FTZ R33, R33, R32, R34 ;  /* 0x0000002021217223 */ /* 0x000fe40000010022 */
[----:B------:R-:W-:Y:S02]  /*28b0*/  LOP3.LUT R31, R31, 0x64006400, RZ, 0xfc, !PT ;  /* 0x640064001f1f7812 */ /* 0x000fe400078efcff */
[----:B------:R-:W-:Y:S01]  /*28c0*/  FFMA.FTZ R33, R4, R10, R33 ;  /* 0x0000000a04217223 */ /* 0x000fe20000010021 */
[----:B------:R-:W-:Y:S02]  /*28d0*/  HADD2.F32 R4, -RZ, R11.H0_H0 ;  /* 0x2000000bff047230 */ /* 0x000fe40000004100 */
[----:B------:R-:W-:-:S02]  /*28e0*/  HADD2.F32 R34, -RZ, R35.H0_H0 ;  /* 0x20000023ff227230 */ /* 0x000fc40000004100 */
[----:B------:R-:W-:Y:S02]  /*28f0*/  HADD2.F32 R11, -RZ, R11.H1_H1 ;  /* 0x3000000bff0b7230 */ /* 0x000fe40000004100 */
[----:B------:R-:W-:Y:S01]  /*2900*/  HADD2.F32 R35, -RZ, R35.H1_H1 ;  /* 0x30000023ff237230 */ /* 0x000fe20000004100 */
[----:B------:R-:W-:Y:S01]  /*2910*/  FFMA.FTZ R34, R34, R4, R33 ;  /* 0x0000000422227223 */ /* 0x000fe20000010021 */
[----:B------:R-:W-:-:S03]  /*2920*/  HADD2 R33, R31, -1032, -1032 ;  /* 0xe408e4081f217430 */ /* 0x000fc60000000000 */
[----:B------:R-:W-:Y:S02]  /*2930*/  FFMA.FTZ R35, R35, R11, R34 ;  /* 0x0000000b23237223 */ /* 0x000fe40000010022 */
[--C-:B------:R-:W-:Y:S02]  /*2940*/  HADD2.F32 R31, -RZ, R33.reuse.H0_H0 ;  /* 0x20000021ff1f7230 */ /* 0x100fe40000004100 */
[----:B------:R-:W-:Y:S01]  /*2950*/  FMUL.FTZ R35, R14, R35 ;  /* 0x000000230e237220 */ /* 0x000fe20000410000 */
[----:B------:R-:W-:Y:S02]  /*2960*/  HADD2.F32 R14, -RZ, R33.H1_H1 ;  /* 0x30000021ff0e7230 */ /* 0x000fe40000004100 */
[----:B------:R-:W-:Y:S02]  /*2970*/  FFMA.FTZ R31, R28, R31, RZ ;  /* 0x0000001f1c1f7223 */ /* 0x000fe400000100ff */
[----:B------:R-:W-:Y:S02]  /*2980*/  F2FP.PACK_AB R35, RZ, R35 ;  /* 0x00000023ff23723e */ /* 0x000fe400000000ff */
[----:B------:R-:W-:Y:S01]  /*2990*/  FFMA.FTZ R31, R29, R14, R31 ;  /* 0x0000000e1d1f7223 */ /* 0x000fe2000001001f */
[----:B------:R-:W-:-:S02]  /*29a0*/  LOP3.LUT R14, R5, 0xf000f0, RZ, 0xc0, !PT ;  /* 0x00f000f0050e7812 */ /* 0x000fc400078ec0ff */
        /* <DEDUP_REMOVED lines=16> */
[----:B------:R-:W-:Y:S01]  /*2ab0*/  FFMA.FTZ R31, R10, R14, R31 ;  /* 0x0000000e0a1f7223 */ /* 0x000fe2000001001f */
[----:B------:R-:W-:Y:S01]  /*2ac0*/  HFMA2 R14, R5, R24.H0_H0, -72, -72 ;  /* 0xd480d480050e7431 */ /* 0x000fe20000040018 */
[----:B------:R-:W-:-:S04]  /*2ad0*/  LOP3.LUT R5, R33, 0x64006400, RZ, 0xfc, !PT ;  /* 0x6400640021057812 */ /* 0x000fc800078efcff */
[--C-:B------:R-:W-:Y:S02]  /*2ae0*/  HADD2.F32 R33, -RZ, R14.reuse.H0_H0 ;  /* 0x2000000eff217230 */ /* 0x100fe40000004100 */
[----:B------:R-:W-:Y:S02]  /*2af0*/  HADD2 R5, R5, -1032, -1032 ;  /* 0xe408e40805057430 */ /* 0x000fe40000000000 */
[----:B------:R-:W-:Y:S01]  /*2b00*/  HADD2.F32 R14, -RZ, R14.H1_H1 ;  /* 0x3000000eff0e7230 */ /* 0x000fe20000004100 */
[----:B------:R-:W-:Y:S02]  /*2b10*/  FFMA.FTZ R34, R4, R33, R31 ;  /* 0x0000002104227223 */ /* 0x000fe4000001001f */
[--C-:B------:R-:W-:Y:S02]  /*2b20*/  HADD2.F32 R31, -RZ, R5.reuse.H0_H0 ;  /* 0x20000005ff1f7230 */ /* 0x100fe40000004100 */
[----:B------:R-:W-:Y:S01]  /*2b30*/  FFMA.FTZ R14, R11, R14, R34 ;  /* 0x0000000e0b0e7223 */ /* 0x000fe20000010022 */
[----:B------:R-:W-:-:S02]  /*2b40*/  HADD2.F32 R34, -RZ, R5.H1_H1 ;  /* 0x30000005ff227230 */ /* 0x000fc40000004100 */
[----:B------:R-:W-:Y:S02]  /*2b50*/  FFMA.FTZ R31, R28, R31, RZ ;  /* 0x0000001f1c1f7223 */ /* 0x000fe400000100ff */
[----:B------:R-:W-:Y:S02]  /*2b60*/  FMUL.FTZ R14, R15, R14 ;  /* 0x0000000e0f0e7220 */ /* 0x000fe40000410000 */
[----:B------:R-:W-:Y:S01]  /*2b70*/  FFMA.FTZ R5, R29, R34, R31 ;  /* 0x000000221d057223 */ /* 0x000fe2000001001f */
[----:B------:R-:W-:Y:S02]  /*2b80*/  LOP3.LUT R31, R6, 0xf000f0, RZ, 0xc0, !PT ;  /* 0x00f000f0061f7812 */ /* 0x000fe400078ec0ff */
[----:B------:R-:W-:Y:S02]  /*2b90*/  SHF.R.U32.HI R6, RZ, 0x8, R6 ;  /* 0x00000008ff067819 */ /* 0x000fe40000011606 */
[----:B------:R-:W-:Y:S02]  /*2ba0*/  LOP3.LUT R31, R31, 0x64006400, RZ, 0xfc, !PT ;  /* 0x640064001f1f7812 */ /* 0x000fe400078efcff */
[----:B------:R-:W-:-:S03]  /*2bb0*/  F2FP.PACK_AB R14, RZ, R14 ;  /* 0x0000000eff0e723e */ /* 0x000fc600000000ff */
[----:B------:R-:W-:Y:S01]  /*2bc0*/  HFMA2 R31, R31, R24.H0_H0, -72, -72 ;  /* 0xd480d4801f1f7431 */ /* 0x000fe20000040018 */
[----:B------:R-:W-:-:S04]  /*2bd0*/  PRMT R35, R35, 0x5410, R14 ;  /* 0x0000541023237816 */ /* 0x000fc8000000000e */
[----:B------:R-:W-:Y:S02]  /*2be0*/  HADD2.F32 R34, -RZ, R31.H0_H0 ;  /* 0x2000001fff227230 */ /* 0x000fe40000004100 */
[----:B------:R-:W-:-:S03]  /*2bf0*/  HFMA2.MMA R21, R35, 1, 1, R21 ;  /* 0x3c003c0023157835 */ /* 0x000fc60000000015 */
[----:B------:R-:W-:Y:S01]  /*2c00*/  FFMA.FTZ R34, R8, R34, R5 ;  /* 0x0000002208227223 */ /* 0x000fe20000010005 */
[----:B------:R-:W-:Y:S01]  /*2c10*/  HADD2.F32 R5, -RZ, R31.H1_H1 ;  /* 0x3000001fff057230 */ /* 0x000fe20000004100 */
[C---:B------:R-:W-:Y:S02]  /*2c20*/  LOP3.LUT R31, R6.reuse, 0xf000f, RZ, 0xc0, !PT ;  /* 0x000f000f061f7812 */ /* 0x040fe400078ec0ff */
[----:B------:R-:W-:Y:S02]  /*2c30*/  LOP3.LUT R6, R6, 0xf000f0, RZ, 0xc0, !PT ;  /* 0x00f000f006067812 */ /* 0x000fe400078ec0ff */
[----:B------:R-:W-:Y:S01]  /*2c40*/  LOP3.LUT R31, R31, 0x64006400, RZ, 0xfc, !PT ;  /* 0x640064001f1f7812 */ /* 0x000fe200078efcff */
[----:B------:R-:W-:-:S04]  /*2c50*/  FFMA.FTZ R5, R9, R5, R34 ;  /* 0x0000000509057223 */ /* 0x000fc80000010022 */
        /* <DEDUP_REMOVED lines=16> */
[----:B------:R-:W-:Y:S02]  /*2d60*/  FFMA.FTZ R31, R28, R31, RZ ;  /* 0x0000001f1c1f7223 */ /* 0x000fe400000100ff */
[----:B------:R-:W-:Y:S02]  /*2d70*/  FMUL.FTZ R5, R12, R5 ;  /* 0x000000050c057220 */ /* 0x000fe40000410000 */
[----:B------:R-:W-:Y:S01]  /*2d80*/  FFMA.FTZ R29, R29, R6, R31 ;  /* 0x000000061d1d7223 */ /* 0x000fe2000001001f */
[----:B------:R-:W-:Y:S02]  /*2d90*/  LOP3.LUT R6, R7, 0xf000f0, RZ, 0xc0, !PT ;  /* 0x00f000f007067812 */ /* 0x000fe400078ec0ff */
[----:B------:R-:W-:Y:S02]  /*2da0*/  SHF.R.U32.HI R7, RZ, 0x8, R7 ;  /* 0x00000008ff077819 */ /* 0x000fe40000011607 */
[----:B------:R-:W-:Y:S02]  /*2db0*/  LOP3.LUT R31, R6, 0x64006400, RZ, 0xfc, !PT ;  /* 0x64006400061f7812 */ /* 0x000fe400078efcff */
[----:B------:R-:W-:-:S03]  /*2dc0*/  F2FP.PACK_AB R5, RZ, R5 ;  /* 0x00000005ff05723e */ /* 0x000fc600000000ff */
[----:B------:R-:W-:-:S05]  /*2dd0*/  HFMA2 R6, R31, R24.H0_H0, -72, -72 ;  /* 0xd480d4801f067431 */ /* 0x000fca0000040018 */
[----:B------:R-:W-:-:S05]  /*2de0*/  HADD2.F32 R28, -RZ, R6.H0_H0 ;  /* 0x20000006ff1c7230 */ /* 0x000fca0000004100 */
[----:B------:R-:W-:Y:S01]  /*2df0*/  FFMA.FTZ R8, R8, R28, R29 ;  /* 0x0000001c08087223 */ /* 0x000fe2000001001d */
[C---:B------:R-:W-:Y:S01]  /*2e00*/  LOP3.LUT R28, R7.reuse, 0xf000f, RZ, 0xc0, !PT ;  /* 0x000f000f071c7812 */ /* 0x040fe200078ec0ff */
[----:B------:R-:W-:Y:S01]  /*2e10*/  HADD2.F32 R29, -RZ, R6.H1_H1 ;  /* 0x30000006ff1d7230 */ /* 0x000fe20000004100 */
[----:B------:R-:W-:Y:S02]  /*2e20*/  LOP3.LUT R7, R7, 0xf000f0, RZ, 0xc0, !PT ;  /* 0x00f000f007077812 */ /* 0x000fe400078ec0ff */
[----:B------:R-:W-:Y:S02]  /*2e30*/  LOP3.LUT R28, R28, 0x64006400, RZ, 0xfc, !PT ;  /* 0x640064001c1c7812 */ /* 0x000fe400078efcff */
[----:B------:R-:W-:Y:S01]  /*2e40*/  LOP3.LUT R7, R7, 0x64006400, RZ, 0xfc, !PT ;  /* 0x6400640007077812 */ /* 0x000fe200078efcff */
[----:B------:R-:W-:Y:S02]  /*2e50*/  FFMA.FTZ R29, R9, R29, R8 ;  /* 0x0000001d091d7223 */ /* 0x000fe40000010008 */
[----:B------:R-:W-:-:S02]  /*2e60*/  HADD2 R6, R28, -1032, -1032 ;  /* 0xe408e4081c067430 */ /* 0x000fc40000000000 */
[----:B------:R-:W-:-:S03]  /*2e70*/  HFMA2 R24, R7, R24.H0_H0, -72, -72 ;  /* 0xd480d48007187431 */ /* 0x000fc60000040018 */
[--C-:B------:R-:W-:Y:S02]  /*2e80*/  HADD2.F32 R8, -RZ, R6.reuse.H0_H0 ;  /* 0x20000006ff087230 */ /* 0x100fe40000004100 */
[----:B------:R-:W-:Y:S02]  /*2e90*/  HADD2.F32 R7, -RZ, R6.H1_H1 ;  /* 0x30000006ff077230 */ /* 0x000fe40000004100 */
[--C-:B------:R-:W-:Y:S01]  /*2ea0*/  HADD2.F32 R6, -RZ, R24.reuse.H0_H0 ;  /* 0x20000018ff067230 */ /* 0x100fe20000004100 */
[----:B------:R-:W-:Y:S01]  /*2eb0*/  FFMA.FTZ R8, R32, R8, R29 ;  /* 0x0000000820087223 */ /* 0x000fe2000001001d */
[----:B------:R-:W-:-:S03]  /*2ec0*/  HADD2.F32 R24, -RZ, R24.H1_H1 ;  /* 0x30000018ff187230 */ /* 0x000fc60000004100 */
[----:B------:R-:W-:-:S04]  /*2ed0*/  FFMA.FTZ R7, R10, R7, R8 ;  /* 0x000000070a077223 */ /* 0x000fc80000010008 */
[----:B------:R-:W-:-:S04]  /*2ee0*/  FFMA.FTZ R6, R4, R6, R7 ;  /* 0x0000000604067223 */ /* 0x000fc80000010007 */
[----:B------:R-:W-:-:S04]  /*2ef0*/  FFMA.FTZ R6, R11, R24, R6 ;  /* 0x000000180b067223 */ /* 0x000fc80000010006 */
[----:B------:R-:W-:-:S05]  /*2f00*/  FMUL.FTZ R6, R13, R6 ;  /* 0x000000060d067220 */ /* 0x000fca0000410000 */
[----:B------:R-:W-:-:S04]  /*2f10*/  F2FP.PACK_AB R6, RZ, R6 ;  /* 0x00000006ff06723e */ /* 0x000fc800000000ff */
[----:B------:R-:W-:-:S05]  /*2f20*/  PRMT R5, R5, 0x5410, R6 ;  /* 0x0000541005057816 */ /* 0x000fca0000000006 */
[----:B------:R-:W-:Y:S02]  /*2f30*/  HADD2 R20, R5, R20 ;  /* 0x0000001405147230 */ /* 0x000fe40000000000 */
.L_x_3310:
[C---:B------:R-:W-:Y:S01]  /*2f40*/  ISETP.GE.AND P0, PT, R23.reuse, c[0x0][0x1b4], PT ;  /* 0x00006d0017007a0c */ /* 0x040fe20003f06270 */
[----:B------:R-:W-:Y:S01]  /*2f50*/  IMAD.MOV.U32 R5, RZ, RZ, c[0x0][0x18c] ;  /* 0x00006300ff057624 */ /* 0x000fe200078e00ff */
[----:B------:R-:W-:Y:S01]  /*2f60*/  ISETP.LT.AND P3, PT, R23, R18, PT ;  /* 0x000000121700720c */ /* 0x000fe20003f61270 */
[----:B------:R-:W-:-:S03]  /*2f70*/  UIADD3 UR4, UR4, 0x40, URZ ;  /* 0x0000004004047890 */ /* 0x000fc6000fffe03f */
[----:B------:R-:W-:-:S04]  /*2f80*/  LEA R16, P1, R5, R16, 0x4 ;  /* 0x0000001005107211 */ /* 0x000fc800078220ff */
[----:B------:R-:W-:-:S05]  /*2f90*/  LEA.HI.X R17, R5, R17, R22, 0x4, P1 ;  /* 0x0000001105117211 */ /* 0x000fca00008f2416 */
[----:B------:R-:W-:Y:S05]  /*2fa0*/  @!P0 BRA P3, `(.L_x_3311) ;  /* 0xffffdb4000008947 */ /* 0x000fea000183ffff */
.L_x_3309:
[----:B------:R-:W-:-:S04]  /*2fb0*/  ISETP.GE.AND P0, PT, R23, R18, PT ;  /* 0x000000121700720c */ /* 0x000fc80003f06270 */
[----:B------:R-:W-:-:S13]  /*2fc0*/  ISETP.GE.OR P0, PT, R23, c[0x0][0x1bc], P0 ;  /* 0x00006f0017007a0c */ /* 0x000fda0000706670 */
[----:B------:R-:W-:Y:S05]  /*2fd0*/  @P0 BRA `(.L_x_3312) ;  /* 0x00000ae000000947 */ /* 0x000fea0003800000 */
[----:B------:R-:W-:-:S05]  /*2fe0*/  IMAD.MOV.U32 R27, RZ, RZ, c[0x0][0x18c] ;  /* 0x00006300ff1b7624 */ /* 0x000fca00078e00ff */
[----:B------:R-:W-:-:S04]  /*2ff0*/  SHF.R.S32.HI R24, RZ, 0x1f, R27 ;  /* 0x0000001fff187819 */ /* 0x000fc8000001141b */
[----:B------:R-:W-:Y:S02]  /*3000*/  SHF.L.U64.HI R24, R27, 0x2, R24 ;  /* 0x000000021b187819 */ /* 0x000fe40000010218 */
.L_x_3314:
        /* <DEDUP_REMOVED lines=16> */
[----:B------:R-:W-:Y:S05]  /*3110*/  @P2 BRA `(.L_x_3313) ;  /* 0x0000095000002947 */ /* 0x000fea0003800000 */
[----:B------:R-:W2:Y:S01]  /*3120*/  LDG.E.128.CONSTANT R4, [R16.64] ;  /* 0x0000000610047981 */ /* 0x000ea2000c1e9d00 */
[----:B------:R-:W-:-:S02]  /*3130*/  IMAD.MOV.U32 R22, RZ, RZ, 0x2c00 ;  /* 0x00002c00ff167424 */ /* 0x000fc400078e00ff */
[----:B------:R-:W-:Y:S01]  /*3140*/  IMAD.MOV.U32 R12, RZ, RZ, 0x2400 ;  /* 0x00002400ff0c7424 */ /* 0x000fe200078e00ff */
[----:B------:R-:W0:Y:S01]  /*3150*/  LDS.128 R8, [UR4] ;  /* 0x00000004ff087984 */ /* 0x000e220008000c00 */
[----:B------:R-:W-:-:S03]  /*3160*/  IMAD.MOV.U32 R23, RZ, RZ, 0x3400 ;  /* 0x00003400ff177424 */ /* 0x000fc600078e00ff */
        /* <DEDUP_REMOVED lines=13> */
[-C--:B0-----:R-:W-:Y:S01]  /*3240*/  HFMA2.MMA R29, R13, R8.reuse, RZ ;  /* 0x000000080d1d7235 */ /* 0x081fe200000000ff */
[----:B------:R-:W-:Y:S01]  /*3250*/  LOP3.LUT R14, R5, 0xc000c, RZ, 0xc0, !PT ;  /* 0x000c000c050e7812 */ /* 0x000fe200078ec0ff */
[----:B------:R-:W-:Y:S01]  /*3260*/  HADD2 R35, R15, -1026, -1026 ;  /* 0xe402e4020f237430 */ /* 0x000fe20000000000 */
[----:B------:R-:W-:Y:S01]  /*3270*/  LOP3.LUT R30, R30, 0x64006400, RZ, 0xfc, !PT ;  /* 0x640064001e1e7812 */ /* 0x000fe200078efcff */
[----:B------:R-:W-:Y:S01]  /*3280*/  HADD2 R31, R12, -1026, -1026 ;  /* 0xe402e4020c1f7430 */ /* 0x000fe20000000000 */
[----:B------:R-:W-:Y:S01]  /*3290*/  LOP3.LUT R28, R28, 0x64006400, RZ, 0xfc, !PT ;  /* 0x640064001c1c7812 */ /* 0x000fe200078efcff */
[----:B------:R-:W-:Y:S01]  /*32a0*/  HFMA2.MMA R12, R33, R8, RZ ;  /* 0x00000008210c7235 */ /* 0x000fe200000000ff */
[----:B------:R-:W-:Y:S01]  /*32b0*/  LOP3.LUT R26, R6, 0xc000c, RZ, 0xc0, !PT ;  /* 0x000c000c061a7812 */ /* 0x000fe200078ec0ff */
[-C--:B------:R-:W-:Y:S01]  /*32c0*/  HFMA2 R30, R30, R23.reuse.H0_H0, -258, -258 ;  /* 0xdc08dc081e1e7431 */ /* 0x080fe20000040017 */
[----:B------:R-:W-:Y:S01]  /*32d0*/  LOP3.LUT R14, R14, 0x64006400, RZ, 0xfc, !PT ;  /* 0x640064000e0e7812 */ /* 0x000fe200078efcff */
[-C--:B------:R-:W-:Y:S01]  /*32e0*/  HFMA2 R13, R35, R8.reuse, RZ.H0_H0 ;  /* 0x00000008230d7231 */ /* 0x080fe200000400ff */
[----:B------:R-:W-:Y:S01]  /*32f0*/  LOP3.LUT R26, R26, 0x64006400, RZ, 0xfc, !PT ;  /* 0x640064001a1a7812 */ /* 0x000fe200078efcff */
[-C--:B------:R-:W-:Y:S01]  /*3300*/  HFMA2 R28, R28, R23.reuse.H0_H0, -258, -258 ;  /* 0xdc08dc081c1c7431 */ /* 0x080fe20000040017 */
[----:B------:R-:W-:Y:S01]  /*3310*/  LOP3.LUT R33, R7, 0xc000c0, RZ, 0xc0, !PT ;  /* 0x00c000c007217812 */ /* 0x000fe200078ec0ff */
[----:B------:R-:W-:Y:S01]  /*3320*/  HFMA2 R15, R31, R8, RZ.H0_H0 ;  /* 0x000000081f0f7231 */ /* 0x000fe200000400ff */
[-C--:B------:R-:W-:Y:S01]  /*3330*/  HFMA2.MMA R30, R30, R9.reuse, R29 ;  /* 0x000000091e1e7235 */ /* 0x080fe2000000001d */
[-C--:B------:R-:W-:Y:S01]  /*3340*/  HFMA2 R8, R14, R23.reuse.H0_H0, -258, -258 ;  /* 0xdc08dc080e087431 */ /* 0x080fe20000040017 */
[----:B------:R-:W-:Y:S01]  /*3350*/  LOP3.LUT R14, R4, 0x300030, RZ, 0xc0, !PT ;  /* 0x00300030040e7812 */ /* 0x000fe200078ec0ff */
[----:B------:R-:W-:Y:S01]  /*3360*/  HFMA2 R29, R26, R23.H0_H0, -258, -258 ;  /* 0xdc08dc081a1d7431 */ /* 0x000fe20000040017 */
[----:B------:R-:W-:Y:S01]  /*3370*/  HFMA2.MMA R28, R28, R9, R13 ;  /* 0x000000091c1c7235 */ /* 0x000fe2000000000d */
[----:B------:R-:W-:-:S02]  /*3380*/  LOP3.LUT R33, R33, 0x64006400, RZ, 0xfc, !PT ;  /* 0x6400640021217812 */ /* 0x000fc400078efcff */
[----:B------:R-:W-:Y:S01]  /*3390*/  LOP3.LUT R13, R14, 0x64006400, RZ, 0xfc, !PT ;  /* 0x640064000e0d7812 */ /* 0x000fe200078efcff */
[----:B------:R-:W-:Y:S01]  /*33a0*/  HFMA2 R26, R29, R9, R12 ;  /* 0x000000091d1a7231 */ /* 0x000fe2000000000c */
[----:B------:R-:W-:Y:S01]  /*33b0*/  HFMA2.MMA R8, R8, R9, R15 ;  /* 0x0000000908087235 */ /* 0x000fe2000000000f */
[----:B------:R-:W-:Y:S01]  /*33c0*/  LOP3.LUT R29, R7, 0x300030, RZ, 0xc0, !PT ;  /* 0x00300030071d7812 */ /* 0x000fe200078ec0ff */
[-C--:B------:R-:W-:Y:S01]  /*33d0*/  HFMA2 R33, R33, R22.reuse.H0_H0, -18, -18 ;  /* 0xcc80cc8021217431 */ /* 0x080fe20000040016 */
[----:B------:R-:W-:Y:S01]  /*33e0*/  LOP3.LUT R9, R5, 0x300030, RZ, 0xc0, !PT ;  /* 0x0030003005097812 */ /* 0x000fe200078ec0ff */
[----:B------:R-:W-:Y:S01]  /*33f0*/  HFMA2 R31, R13, R22.H1_H1, -66, -66 ;  /* 0xd420d4200d1f7431 */ /* 0x000fe20000060016 */
[----:B------:R-:W-:Y:S02]  /*3400*/  LOP3.LUT R12, R4, 0xc000c0, RZ, 0xc0, !PT ;  /* 0x00c000c0040c7812 */ /* 0x000fe400078ec0ff */
[----:B------:R-:W-:Y:S02]  /*3410*/  LOP3.LUT R14, R6, 0x300030, RZ, 0xc0, !PT ;  /* 0x00300030060e7812 */ /* 0x000fe400078ec0ff */
[----:B------:R-:W-:Y:S01]  /*3420*/  LOP3.LUT R29, R29, 0x64006400, RZ, 0xfc, !PT ;  /* 0x640064001d1d7812 */ /* 0x000fe200078efcff */
[----:B------:R-:W-:Y:S01]  /*3430*/  HFMA2.MMA R30, R31, R10, R30 ;  /* 0x0000000a1f1e7235 */ /* 0x000fe2000000001e */
[----:B------:R-:W-:-:S02]  /*3440*/  LOP3.LUT R9, R9, 0x64006400, RZ, 0xfc, !PT ;  /* 0x6400640009097812 */ /* 0x000fc400078efcff */
[----:B------:R-:W-:Y:S01]  /*3450*/  LOP3.LUT R15, R14, 0x64006400, RZ, 0xfc, !PT ;  /* 0x640064000e0f7812 */ /* 0x000fe200078efcff */
[-C--:B------:R-:W-:Y:S01]  /*3460*/  HFMA2 R29, R29, R22.reuse.H1_H1, -66, -66 ;  /* 0xd420d4201d1d7431 */ /* 0x080fe20000060016 */
[----:B------:R-:W-:Y:S01]  /*3470*/  LOP3.LUT R13, R12, 0x64006400, RZ, 0xfc, !PT ;  /* 0x640064000c0d7812 */ /* 0x000fe200078efcff */
[-C--:B------:R-:W-:Y:S01]  /*3480*/  HFMA2 R9, R9, R22.reuse.H1_H1, -66, -66 ;  /* 0xd420d42009097431 */ /* 0x080fe20000060016 */
[----:B------:R-:W-:Y:S01]  /*3490*/  LOP3.LUT R31, R6, 0xc000c0, RZ, 0xc0, !PT ;  /* 0x00c000c0061f7812 */ /* 0x000fe200078ec0ff */
[-C--:B------:R-:W-:Y:S01]  /*34a0*/  HFMA2 R15, R15, R22.reuse.H1_H1, -66, -66 ;  /* 0xd420d4200f0f7431 */ /* 0x080fe20000060016 */
[----:B------:R-:W-:Y:S01]  /*34b0*/  SHF.R.U32.HI R4, RZ, 0x8, R4 ;  /* 0x00000008ff047819 */ /* 0x000fe20000011604 */
[----:B------:R-:W-:Y:S01]  /*34c0*/  HFMA2 R13, R13, R22.H0_H0, -18, -18 ;  /* 0xcc80cc800d0d7431 */ /* 0x000fe20000040016 */
[-C--:B------:R-:W-:Y:S01]  /*34d0*/  HFMA2.MMA R28, R29, R10.reuse, R28 ;  /* 0x0000000a1d1c7235 */ /* 0x080fe2000000001c */
[----:B------:R-:W-:Y:S01]  /*34e0*/  LOP3.LUT R29, R5, 0xc000c0, RZ, 0xc0, !PT ;  /* 0x00c000c0051d7812 */ /* 0x000fe200078ec0ff */
[----:B------:R-:W-:Y:S01]  /*34f0*/  HFMA2.MMA R9, R9, R10, R8 ;  /* 0x0000000a09097235 */ /* 0x000fe20000000008 */
[----:B------:R-:W-:Y:S01]  /*3500*/  HFMA2 R26, R15, R10, R26 ;  /* 0x0000000a0f1a7231 */ /* 0x000fe2000000001a */
[----:B------:R-:W-:Y:S01]  /*3510*/  LOP3.LUT R31, R31, 0x64006400, RZ, 0xfc, !PT ;  /* 0x640064001f1f7812 */ /* 0x000fe200078efcff */
[----:B------:R-:W-:Y:S01]  /*3520*/  HFMA2 R8, R13, R11, R30 ;  /* 0x0000000b0d087231 */ /* 0x000fe2000000001e */
[----:B------:R-:W-:Y:S01]  /*3530*/  LOP3.LUT R29, R29, 0x64006400, RZ, 0xfc, !PT ;  /* 0x640064001d1d7812 */ /* 0x000fe200078efcff */
[----:B------:R-:W0:Y:S01]  /*3540*/  LDS.128 R12, [UR4+0x10] ;  /* 0x00001004ff0c7984 */ /* 0x000e220008000c00 */
[----:B------:R-:W-:Y:S01]  /*3550*/  SHF.R.U32.HI R6, RZ, 0x8, R6 ;  /* 0x00000008ff067819 */ /* 0x000fe20000011606 */
[-C--:B------:R-:W-:Y:S01]  /*3560*/  HFMA2 R31, R31, R22.reuse.H0_H0, -18, -18 ;  /* 0xcc80cc801f1f7431 */ /* 0x080fe20000040016 */
[----:B------:R-:W-:Y:S01]  /*3570*/  SHF.R.U32.HI R7, RZ, 0x8, R7 ;  /* 0x00000008ff077819 */ /* 0x000fe20000011607 */
[----:B------:R-:W-:Y:S01]  /*3580*/  HFMA2 R10, R29, R22.H0_H0, -18, -18 ;  /* 0xcc80cc801d0a7431 */ /* 0x000fe20000040016 */
[----:B------:R-:W-:-:S02]  /*3590*/  SHF.R.U32.HI R5, RZ, 0x8, R5 ;  /* 0x00000008ff057819 */ /* 0x000fc40000011605 */
[----:B------:R-:W-:Y:S02]  /*35a0*/  LOP3.LUT R29, R6, 0xc000c, RZ, 0xc0, !PT ;  /* 0x000c000c061d7812 */ /* 0x000fe400078ec0ff */
[----:B------:R-:W-:Y:S01]  /*35b0*/  LOP3.LUT R30, R7, 0xc000c, RZ, 0xc0, !PT ;  /* 0x000c000c071e7812 */ /* 0x000fe200078ec0ff */
[-C--:B------:R-:W-:Y:S01]  /*35c0*/  HFMA2.MMA R9, R10, R11.reuse, R9 ;  /* 0x0000000b0a097235 */ /* 0x080fe20000000009 */
[----:B------:R-:W-:Y:S01]  /*35d0*/  HFMA2 R10, R31, R11, R26 ;  /* 0x0000000b1f0a7231 */ /* 0x000fe2000000001a */
[----:B------:R-:W-:Y:S01]  /*35e0*/  LOP3.LUT R26, R4, 0xc000c, RZ, 0xc0, !PT ;  /* 0x000c000c041a7812 */ /* 0x000fe200078ec0ff */
[----:B------:R-:W-:Y:S01]  /*35f0*/  HFMA2.MMA R11, R33, R11, R28 ;  /* 0x0000000b210b7235 */ /* 0x000fe2000000001c */
        /* <DEDUP_REMOVED lines=19> */
[-C--:B0-----:R-:W-:Y:S02]  /*3730*/  HFMA2 R9, R34, R12.reuse, R9 ;  /* 0x0000000c22097231 */ /* 0x081fe40000000009 */
[----:B------:R-:W-:Y:S02]  /*3740*/  HADD2 R29, R29, -1026, -1026 ;  /* 0xe402e4021d1d7430 */ /* 0x000fe40000000000 */
[-C--:B------:R-:W-:Y:S01]  /*3750*/  HFMA2.MMA R10, R23, R12.reuse, R10 ;  /* 0x0000000c170a7235 */ /* 0x080fe2000000000a */
[----:B------:R-:W-:Y:S01]  /*3760*/  HADD2 R34, R31, -1026, -1026 ;  /* 0xe402e4021f227430 */ /* 0x000fe20000000000 */
[----:B------:R-:W-:Y:S01]  /*3770*/  LOP3.LUT R23, R5, 0x300030, RZ, 0xc0, !PT ;  /* 0x0030003005177812 */ /* 0x000fe200078ec0ff */
[-C--:B------:R-:W-:Y:S01]  /*3780*/  HFMA2 R9, R28, R13.reuse, R9 ;  /* 0x0000000d1c097231 */ /* 0x080fe20000000009 */
[----:B------:R-:W-:Y:S01]  /*3790*/  LOP3.LUT R28, R6, 0x300030, RZ, 0xc0, !PT ;  /* 0x00300030061c7812 */ /* 0x000fe200078ec0ff */
        /* <DEDUP_REMOVED lines=9> */
[-C--:B------:R-:W-:Y:S01]  /*3830*/  HFMA2 R12, R23, R22.reuse.H1_H1, -66, -66 ;  /* 0xd420d420170c7431 */ /* 0x080fe20000060016 */
[----:B------:R-:W-:Y:S01]  /*3840*/  LOP3.LUT R6, R6, 0xc000c0, RZ, 0xc0, !PT ;  /* 0x00c000c006067812 */ /* 0x000fe200078ec0ff */
[-C--:B------:R-:W-:Y:S01]  /*3850*/  HFMA2 R23, R29, R22.reuse.H1_H1, -66, -66 ;  /* 0xd420d4201d177431 */ /* 0x080fe20000060016 */
[----:B------:R-:W-:Y:S01]  /*3860*/  LOP3.LUT R4, R4, 0xc000c0, RZ, 0xc0, !PT ;  /* 0x00c000c004047812 */ /* 0x000fe200078ec0ff */
[----:B------:R-:W-:Y:S01]  /*3870*/  HFMA2 R31, R31, R22.H1_H1, -66, -66 ;  /* 0xd420d4201f1f7431 */ /* 0x000fe20000060016 */
[C---:B------:R-:W-:Y:S01]  /*3880*/  LOP3.LUT R30, R7.reuse, 0x300030, RZ, 0xc0, !PT ;  /* 0x00300030071e7812 */ /* 0x040fe200078ec0ff */
[----:B------:R-:W-:Y:S01]  /*3890*/  HFMA2 R9, R12, R14, R9 ;  /* 0x0000000e0c097231 */ /* 0x000fe20000000009 */
[----:B------:R-:W-:Y:S01]  /*38a0*/  LOP3.LUT R26, R7, 0xc000c0, RZ, 0xc0, !PT ;  /* 0x00c000c0071a7812 */ /* 0x000fe200078ec0ff */
[-C--:B------:R-:W-:Y:S01]  /*38b0*/  HFMA2.MMA R10, R23, R14.reuse, R10 ;  /* 0x0000000e170a7235 */ /* 0x080fe2000000000a */
[----:B------:R-:W-:Y:S01]  /*38c0*/  LOP3.LUT R13, R5, 0xc000c0, RZ, 0xc0, !PT ;  /* 0x00c000c0050d7812 */ /* 0x000fe200078ec0ff */
[----:B------:R-:W-:Y:S01]  /*38d0*/  HFMA2.MMA R8, R31, R14, R8 ;  /* 0x0000000e1f087235 */ /* 0x000fe20000000008 */
[----:B------:R-:W-:-:S02]  /*38e0*/  LOP3.LUT R7, R6, 0x64006400, RZ, 0xfc, !PT ;  /* 0x6400640006077812 */ /* 0x000fc400078efcff */
[----:B------:R-:W-:Y:S02]  /*38f0*/  LOP3.LUT R5, R4, 0x64006400, RZ, 0xfc, !PT ;  /* 0x6400640004057812 */ /* 0x000fe400078efcff */
[----:B------:R-:W-:Y:S01]  /*3900*/  LOP3.LUT R33, R30, 0x64006400, RZ, 0xfc, !PT ;  /* 0x640064001e217812 */ /* 0x000fe200078efcff */
[-C--:B------:R-:W-:Y:S01]  /*3910*/  HFMA2 R7, R7, R22.reuse.H0_H0, -18, -18 ;  /* 0xcc80cc8007077431 */ /* 0x080fe20000040016 */
[----:B------:R-:W-:Y:S01]  /*3920*/  LOP3.LUT R13, R13, 0x64006400, RZ, 0xfc, !PT ;  /* 0x640064000d0d7812 */ /* 0x000fe200078efcff */
[-C--:B------:R-:W-:Y:S01]  /*3930*/  HFMA2 R5, R5, R22.reuse.H0_H0, -18, -18 ;  /* 0xcc80cc8005057431 */ /* 0x080fe20000040016 */
[----:B------:R-:W-:Y:S01]  /*3940*/  LOP3.LUT R31, R26, 0x64006400, RZ, 0xfc, !PT ;  /* 0x640064001a1f7812 */ /* 0x000fe200078efcff */
[-C--:B------:R-:W-:Y:S02]  /*3950*/  HFMA2 R29, R33, R22.reuse.H1_H1, -66, -66 ;  /* 0xd420d420211d7431 */ /* 0x080fe40000060016 */
[-C--:B------:R-:W-:Y:S01]  /*3960*/  HFMA2.MMA R10, R7, R15.reuse, R10 ;  /* 0x0000000f070a7235 */ /* 0x080fe2000000000a */
[-C--:B------:R-:W-:Y:S01]  /*3970*/  HFMA2 R4, R13, R22.reuse.H0_H0, -18, -18 ;  /* 0xcc80cc800d047431 */ /* 0x080fe20000040016 */
[----:B------:R-:W-:Y:S01]  /*3980*/  HFMA2.MMA R8, R5, R15, R8 ;  /* 0x0000000f05087235 */ /* 0x000fe20000000008 */
[----:B------:R-:W-:-:S02]  /*3990*/  HFMA2 R22, R31, R22.H0_H0, -18, -18 ;  /* 0xcc80cc801f167431 */ /* 0x000fc40000040016 */
[----:B------:R-:W-:Y:S02]  /*39a0*/  HFMA2 R11, R29, R14, R11 ;  /* 0x0000000e1d0b7231 */ /* 0x000fe4000000000b */
[-C--:B------:R-:W-:Y:S02]  /*39b0*/  HFMA2 R9, R4, R15.reuse, R9 ;  /* 0x0000000f04097231 */ /* 0x080fe40000000009 */
[----:B------:R-:W-:Y:S02]  /*39c0*/  HFMA2 R11, R22, R15, R11 ;  /* 0x0000000f160b7231 */ /* 0x000fe4000000000b */
[----:B------:R-:W-:Y:S02]  /*39d0*/  HADD2 R10, R10.H0_H0, R10.H1_H1 ;  /* 0x3000000a0a0a7230 */ /* 0x000fe40000000800 */
[----:B------:R-:W-:Y:S02]  /*39e0*/  HADD2 R5, R11.H0_H0, R11.H1_H1 ;  /* 0x3000000b0b057230 */ /* 0x000fe40000000800 */
[----:B------:R-:W-:-:S02]  /*39f0*/  HADD2 R8, R8.H0_H0, R8.H1_H1 ;  /* 0x3000000808087230 */ /* 0x000fc40000000800 */
[----:B------:R-:W-:Y:S01]  /*3a00*/  HADD2 R4, R9.H0_H0, R9.H1_H1 ;  /* 0x3000000909047230 */ /* 0x000fe20000000800 */
[----:B------:R-:W-:Y:S02]  /*3a10*/  PRMT R10, R10, 0x5410, R5 ;  /* 0x000054100a0a7816 */ /* 0x000fe40000000005 */
[----:B------:R-:W-:Y:S02]  /*3a20*/  PRMT R5, R3, 0x7610, R2 ;  /* 0x0000761003057816 */ /* 0x000fe40000000002 */
[----:B------:R-:W-:-:S06]  /*3a30*/  PRMT R8, R8, 0x5410, R4 ;  /* 0x0000541008087816 */ /* 0x000fcc0000000004 */
[----:B------:R-:W-:Y:S01]  /*3a40*/  HFMA2.MMA R21, R8, R5, R21 ;  /* 0x0000000508157235 */ /* 0x000fe20000000015 */
[----:B------:R-:W-:-:S05]  /*3a50*/  PRMT R5, R2, 0x7610, R3 ;  /* 0x0000761002057816 */ /* 0x000fca0000000003 */
[----:B------:R-:W-:Y:S02]  /*3a60*/  HFMA2 R20, R10, R5, R20 ;  /* 0x000000050a147231 */ /* 0x000fe40000000014 */
.L_x_3313:
[----:B------:R-:W-:Y:S01]  /*3a70*/  LEA R16, P0, R27, R16, 0x2 ;  /* 0x000000101b107211 */ /* 0x000fe200078010ff */
[----:B------:R-:W-:Y:S01]  /*3a80*/  UIADD3 UR4, UR4, 0x20, URZ ;  /* 0x0000002004047890 */ /* 0x000fe2000fffe03f */
[----:B------:R-:W-:-:S03]  /*3a90*/  IMAD.MOV.U32 R23, RZ, RZ, R25 ;  /* 0x000000ffff177224 */ /* 0x000fc600078e0019 */
[----:B------:R-:W-:Y:S01]  /*3aa0*/  IMAD.X R17, R17, 0x1, R24, P0 ;  /* 0x0000000111117824 */ /* 0x000fe200000e0618 */
[----:B------:R-:W-:Y:S05]  /*3ab0*/  @!P1 BRA P3, `(.L_x_3314) ;  /* 0xfffff55000009947 */ /* 0x000fea000183ffff */
.L_x_3312:
[----:B------:R-:W-:Y:S05]  /*3ac0*/  @P2 EXIT ;  /* 0x000000000000294d */ /* 0x000fea0003800000 */
[----:B------:R-:W0:Y:S04]  /*3ad0*/  S2R R0, SR_CTAID.X ;  /* 0x0000000000007919 */ /* 0x000e280000002500 */
[----:B------:R-:W0:Y:S04]  /*3ae0*/  S2R R3, SR_TID.X ;  /* 0x0000000000037919 */ /* 0x000e280000002100 */
[----:B------:R-:W1:Y:S01]  /*3af0*/  S2R R5, SR_CTAID.Y ;  /* 0x0000000000057919 */ /* 0x000e620000002600 */
[----:B0-----:R-:W-:-:S02]  /*3b00*/  IMAD R0, R0, 0x40, R3 ;  /* 0x0000004000007824 */ /* 0x001fc400078e0203 */
[----:B------:R-:W-:Y:S02]  /*3b10*/  IMAD.MOV.U32 R3, RZ, RZ, 0x2 ;  /* 0x00000002ff037424 */ /* 0x000fe400078e00ff */
        /* <DEDUP_REMOVED lines=9> */
.L_x_3318:
[----:B------:R-:W0:Y:S02]  /*3bb0*/  LDS R4, [R0] ;  /* 0x0000000000047984 */ /* 0x000e240000000800 */
[----:B0-----:R-:W-:-:S06]  /*3bc0*/  HADD2 R5, R4, R21 ;  /* 0x0000001504057230 */ /* 0x001fcc0000000000 */
[----:B------:R-:W0:Y:S02]  /*3bd0*/  ATOMS.CAST.SPIN R5, [R0], R4, R5 ;  /* 0x000000040005738d */ /* 0x000e240001800005 */
[----:B0-----:R-:W-:-:S13]  /*3be0*/  ISETP.EQ.U32.AND P0, PT, R5, 0x1, PT ;  /* 0x000000010500780c */ /* 0x001fda0003f02070 */
[----:B------:R-:W-:Y:S05]  /*3bf0*/  @!P0 BRA `(.L_x_3318) ;  /* 0xffffffb000008947 */ /* 0x000fea000383ffff */
[----:B------:R-:W-:Y:S05]  /*3c00*/  BRA `(.L_x_3316) ;  /* 0x0000003000007947 */ /* 0x000fea0003800000 */
.L_x_3317:
[----:B------:R-:W2:Y:S02]  /*3c10*/  LD.E R0, [R2.64] ;  /* 0x0000000602007980 */ /* 0x000ea4000c101900 */
[----:B--2---:R-:W-:-:S05]  /*3c20*/  IMAD.IADD R5, R21, 0x1, R0 ;  /* 0x0000000115057824 */ /* 0x004fca00078e0200 */
[----:B------:R0:W-:Y:S02]  /*3c30*/  ST.E [R2.64], R5 ;  /* 0x0000000502007985 */ /* 0x0001e4000c101906 */
.L_x_3316:
[----:B------:R-:W-:Y:S05]  /*3c40*/  BSYNC B0 ;  /* 0x0000000000007941 */ /* 0x000fea0003800000 */
.L_x_3315:
[----:B------:R-:W2:Y:S02]  /*3c50*/  ATOM.E.ADD.F16x2.RN.STRONG.GPU P0, RZ, [R2.64+0x4], R20 ;  /* 0x0000041402ff798a */ /* 0x000ea4000810e9c6 */
[----:B--2---:R-:W-:Y:S05]  /*3c60*/  @P0 EXIT ;  /* 0x000000000000094d */ /* 0x004fea0003800000 */
[----:B------:R-:W1:Y:S02]  /*3c70*/  QSPC.E.S P0, RZ, [R2+0x4] ;  /* 0x0000040002ff73aa */ /* 0x000e640000000500 */
[----:B-1----:R-:W-:Y:S05]  /*3c80*/  @!P0 BRA `(.L_x_3319) ;  /* 0x0000008000008947 */ /* 0x002fea0003800000 */
[----:B0-----:R-:W-:-:S04]  /*3c90*/  IADD3 R2, R2, 0x4, RZ ;  /* 0x0000000402027810 */ /* 0x001fc80007ffe0ff */
[----:B------:R-:W-:-:S05]  /*3ca0*/  LOP3.LUT R2, R2, 0xffffff, RZ, 0xc0, !PT ;  /* 0x00ffffff02027812 */ /* 0x000fca00078ec0ff */
.L_x_3320:
[----:B------:R-:W0:Y:S02]  /*3cb0*/  LDS R4, [R2] ;  /* 0x0000000002047984 */ /* 0x000e240000000800 */
[----:B0-----:R-:W-:-:S10]  /*3cc0*/  HFMA2.MMA R5, R4, 1, 1, R20 ;  /* 0x3c003c0004057835 */ /* 0x001fd40000000014 */
[----:B------:R-:W0:Y:S02]  /*3cd0*/  ATOMS.CAST.SPIN R5, [R2], R4, R5 ;  /* 0x000000040205738d */ /* 0x000e240001800005 */
[----:B0-----:R-:W-:-:S13]  /*3ce0*/  ISETP.EQ.U32.AND P0, PT, R5, 0x1, PT ;  /* 0x000000010500780c */ /* 0x001fda0003f02070 */
[----:B------:R-:W-:Y:S05]  /*3cf0*/  @!P0 BRA `(.L_x_3320) ;  /* 0xffffffb000008947 */ /* 0x000fea000383ffff */
[----:B------:R-:W-:Y:S05]  /*3d00*/  EXIT ;  /* 0x000000000000794d */ /* 0x000fea0003800000 */
.L_x_3319:
[----:B------:R-:W2:Y:S02]  /*3d10*/  LD.E R0, [R2.64+0x4] ;  /* 0x0000040602007980 */ /* 0x000ea4000c101900 */
[----:B0-2---:R-:W-:-:S05]  /*3d20*/  IMAD.IADD R5, R20, 0x1, R0 ;  /* 0x0000000114057824 */ /* 0x005fca00078e0200 */
[----:B------:R-:W-:Y:S01]  /*3d30*/  ST.E [R2.64+0x4], R5 ;  /* 0x0000040502007985 */ /* 0x000fe2000c101906 */
[----:B------:R-:W-:Y:S05]  /*3d40*/  EXIT ;  /* 0x000000000000794d */ /* 0x000fea0003800000 */
.L_x_3321:
        /* <DEDUP_REMOVED lines=11> */
.L_x_3784:


//--------------------- .text._Z23gemm_half_q_half_kernelILi1ELi172ELb0ELb0ELi64EEvPK6__halfPKjS4_S2_PS0_iiiiPKtS7_iiiiiibS2_i --------------------------
	.section	.text._Z23gemm_half_q_half_kernelILi1ELi172ELb0ELb0ELi64EEvPK6__halfPKjS4_S2_PS0_iiiiPKtS7_iiiiiibS2_i,"ax",@progbits
	.sectioninfo	@"SHI_REGISTERS=48"
	.align	128
        .global         _Z23gemm_half_q_half_kernelILi1ELi172ELb0ELb0ELi64EEvPK6__halfPKjS4_S2_PS0_iiiiPKtS7_iiiiiibS2_i
        .type           _Z23gemm_half_q_half_kernelILi1ELi172ELb0ELb0ELi64EEvPK6__halfPKjS4_S2_PS0_iiiiPKtS7_iiiiiibS2_i,@function
        .size           _Z23gemm_half_q_half_kernelILi1ELi172ELb0ELb0ELi64EEvPK6__halfPKjS4_S2_PS0_iiiiPKtS7_iiiiiibS2_i,(.L_x_3785 - _Z23gemm_half_q_half_kernelILi1ELi172ELb0ELb0ELi64EEvPK6__halfPKjS4_S2_PS0_iiiiPKtS7_iiiiiibS2_i)
        .other          _Z23gemm_half_q_half_kernelILi1ELi172ELb0ELb0ELi64EEvPK6__halfPKjS4_S2_PS0_iiiiPKtS7_iiiiiibS2_i,@"STO_CUDA_ENTRY STV_DEFAULT"
_Z23gemm_half_q_half_kernelILi1ELi172ELb0ELb0ELi64EEvPK6__halfPKjS4_S2_PS0_iiiiPKtS7_iiiiiibS2_i:
.text._Z23gemm_half_q_half_kernelILi1ELi172ELb0ELb0ELi64EEvPK6__halfPKjS4_S2_PS0_iiiiPKtS7_iiiiiibS2_i:
        /* <DEDUP_REMOVED lines=39> */
.L_x_3323:
[----:B------:R-:W-:Y:S05]  /*0270*/  BSYNC B0 ;  /* 0x0000000000007941 */ /* 0x000fea0003800000 */
.L_x_3322:
        /* <DEDUP_REMOVED lines=22> */
.L_x_3325:
        /* <DEDUP_REMOVED lines=43> */
.L_x_3324:
        /* <DEDUP_REMOVED lines=51> */
[----:B------:R-:W-:-:S05]  /*09c0*/  @P5 IMAD.SHL.U32 R6, R15, 0x2, RZ ;  /* 0x000000020f065824 */ /* 0x000fca00078e00ff */
        /* <DEDUP_REMOVED lines=24> */
.L_x_3331:
[----:B------:R-:W-:-:S13]  /*0b50*/  ISETP.NE.AND P0, PT, R24, R3, PT ;  /* 0x000000031800720c */ /* 0x000fda0003f05270 */
[----:B------:R-:W-:-:S05]  /*0b60*/  @!P0 IADD3 R18, R18, 0x1, RZ ;  /* 0x0000000112128810 */ /* 0x000fca0007ffe0ff */
[----:B------:R-:W-:-:S06]  /*0b70*/  @!P0 IMAD R4, R18, 0x8, R1 ;  /* 0x0000000812048824 */ /* 0x000fcc00078e0201 */
[----:B------:R-:W2:Y:S01]  /*0b80*/  @!P0 LDL.64 R4, [R4] ;  /* 0x0000000004048983 */ /* 0x000ea20000100a00 */
[----:B------:R-:W-:Y:S02]  /*0b90*/  IMAD.MOV.U32 R20, RZ, RZ, c[0x0][0x18c] ;  /* 0x00006300ff147624 */ /* 0x000fe400078e00ff */
[----:B------:R-:W-:Y:S02]  /*0ba0*/  @!P0 IMAD.SHL.U32 R21, R24, 0x2, RZ ;  /* 0x0000000218158824 */ /* 0x000fe400078e00ff */
[----:B------:R-:W-:Y:S01]  /*0bb0*/  IMAD.WIDE R12, R20, 0x8, R22 ;  /* 0x00000008140c7825 */ /* 0x000fe200078e0216 */
[----:B--2---:R-:W-:Y:S02]  /*0bc0*/  @!P0 PRMT R0, R4, 0x7610, R0 ;  /* 0x0000761004008816 */ /* 0x004fe40000000000 */
[----:B------:R-:W-:Y:S02]  /*0bd0*/  @!P0 PRMT R2, R5, 0x7610, R2 ;  /* 0x0000761005028816 */ /* 0x000fe40000000002 */
[----:B------:R-:W-:-:S02]  /*0be0*/  @!P0 PRMT R0, R0, 0x7610, R4 ;  /* 0x0000761000008816 */ /* 0x000fc40000000004 */
[----:B------:R-:W-:Y:S01]  /*0bf0*/  @!P0 PRMT R2, R2, 0x7610, R5 ;  /* 0x0000761002028816 */ /* 0x000fe20000000005 */
[----:B-1---5:R-:W-:Y:S05]  /*0c00*/  @P1 BRA `(.L_x_3327) ;  /* 0x00000c4000001947 */ /* 0x022fea0003800000 */
[----:B------:R-:W2:Y:S04]  /*0c10*/  LDG.E.128.CONSTANT R4, [R22.64] ;  /* 0x0000000616047981 */ /* 0x000ea8000c1e9d00 */
[----:B------:R-:W3:Y:S04]  /*0c20*/  LDG.E.128.CONSTANT R8, [R26.64] ;  /* 0x000000061a087981 */ /* 0x000ee8000c1e9d00 */
[----:B------:R-:W0:Y:S01]  /*0c30*/  LDS.64 R14, [UR4] ;  /* 0x00000004ff0e7984 */ /* 0x000e220008000a00 */
[----:B--2---:R-:W-:-:S02]  /*0c40*/  LOP3.LUT R33, R5, 0xff, RZ, 0xc0, !PT ;  /* 0x000000ff05217812 */ /* 0x004fc400078ec0ff */
[----:B------:R-:W-:Y:S02]  /*0c50*/  LOP3.LUT R35, R7, 0xff, RZ, 0xc0, !PT ;  /* 0x000000ff07237812 */ /* 0x000fe400078ec0ff */
[----:B------:R-:W-:Y:S02]  /*0c60*/  IADD3 R37, R33, -0x80, RZ ;  /* 0xffffff8021257810 */ /* 0x000fe40007ffe0ff */
[----:B------:R-:W-:Y:S02]  /*0c70*/  LOP3.LUT R33, R6, 0xff, RZ, 0xc0, !PT ;  /* 0x000000ff06217812 */ /* 0x000fe400078ec0ff */
[----:B------:R-:W-:Y:S02]  /*0c80*/  LOP3.LUT R32, R4, 0xff, RZ, 0xc0, !PT ;  /* 0x000000ff04207812 */ /* 0x000fe400078ec0ff */
[----:B------:R-:W-:Y:S01]  /*0c90*/  SHF.R.U32.HI R34, RZ, 0x8, R4 ;  /* 0x00000008ff227819 */ /* 0x000fe20000011604 */
[----:B------:R-:W1:Y:S01]  /*0ca0*/  I2F.F16 R37, R37 ;  /* 0x0000002500257306 */ /* 0x000e620000200c00 */
[----:B------:R-:W-:-:S02]  /*0cb0*/  IADD3 R33, R33, -0x80, RZ ;  /* 0xffffff8021217810 */ /* 0x000fc40007ffe0ff */
[----:B------:R-:W-:Y:S02]  /*0cc0*/  IADD3 R36, R35, -0x80, RZ ;  /* 0xffffff8023247810 */ /* 0x000fe40007ffe0ff */
[----:B------:R-:W-:Y:S02]  /*0cd0*/  IADD3 R32, R32, -0x80, RZ ;  /* 0xffffff8020207810 */ /* 0x000fe40007ffe0ff */
[----:B------:R-:W-:Y:S01]  /*0ce0*/  LOP3.LUT R34, R34, 0xff, RZ, 0xc0, !PT ;  /* 0x000000ff22227812 */ /* 0x000fe200078ec0ff */
[----:B------:R-:W2:Y:S01]  /*0cf0*/  I2F.F16 R33, R33 ;  /* 0x0000002100217306 */ /* 0x000ea20000200c00 */
[----:B------:R-:W-:Y:S02]  /*0d00*/  SHF.R.U32.HI R35, RZ, 0x8, R5 ;  /* 0x00000008ff237819 */ /* 0x000fe40000011605 */
[----:B------:R-:W-:Y:S02]  /*0d10*/  LEA.HI R28, R4, 0xffffff80, RZ, 0x8 ;  /* 0xffffff80041c7811 */ /* 0x000fe400078f40ff */
[----:B------:R-:W-:-:S02]  /*0d20*/  LOP3.LUT R35, R35, 0xff, RZ, 0xc0, !PT ;  /* 0x000000ff23237812 */ /* 0x000fc400078ec0ff */
[----:B---3--:R-:W-:Y:S01]  /*0d30*/  LOP3.LUT R38, R8, 0xff, RZ, 0xc0, !PT ;  /* 0x000000ff08267812 */ /* 0x008fe200078ec0ff */
[----:B------:R3:W4:Y:S01]  /*0d40*/  I2F.F16 R39, R32 ;  /* 0x0000002000277306 */ /* 0x0007220000200c00 */
[----:B------:R-:W-:Y:S01]  /*0d50*/  IADD3 R35, R35, -0x80, RZ ;  /* 0xffffff8023237810 */ /* 0x000fe20007ffe0ff */
[----:B-1----:R-:W-:Y:S01]  /*0d60*/  HADD2.F32 R37, -RZ, R37.H0_H0 ;  /* 0x20000025ff257230 */ /* 0x002fe20000004100 */
[----:B------:R-:W-:Y:S02]  /*0d70*/  IADD3 R38, R38, -0x80, RZ ;  /* 0xffffff8026267810 */ /* 0x000fe40007ffe0ff */
[----:B------:R-:W-:Y:S02]  /*0d80*/  LEA.HI R30, R5, 0xffffff80, RZ, 0x8 ;  /* 0xffffff80051e7811 */ /* 0x000fe400078f40ff */
[----:B------:R-:W-:Y:S01]  /*0d90*/  SHF.R.U32.HI R5, RZ, 0x10, R5 ;  /* 0x00000010ff057819 */ /* 0x000fe20000011605 */
[----:B------:R-:W1:Y:S01]  /*0da0*/  I2F.F16 R36, R36 ;  /* 0x0000002400247306 */ /* 0x000e620000200c00 */
[----:B---3--:R-:W-:Y:S01]  /*0db0*/  IADD3 R32, R34, -0x80, RZ ;  /* 0xffffff8022207810 */ /* 0x008fe20007ffe0ff */
[----:B0-----:R-:W-:Y:S01]  /*0dc0*/  HADD2.F32 R34, -RZ, R14.H0_H0 ;  /* 0x2000000eff227230 */ /* 0x001fe20000004100 */
[----:B------:R-:W-:Y:S01]  /*0dd0*/  LEA.HI R29, R6, 0xffffff80, RZ, 0x8 ;  /* 0xffffff80061d7811 */ /* 0x000fe200078f40ff */
[----:B--2---:R-:W-:Y:S01]  /*0de0*/  HADD2.F32 R33, -RZ, R33.H0_H0 ;  /* 0x20000021ff217230 */ /* 0x004fe20000004100 */
[----:B------:R-:W-:-:S02]  /*0df0*/  LOP3.LUT R5, R5, 0xff, RZ, 0xc0, !PT ;  /* 0x000000ff05057812 */ /* 0x000fc400078ec0ff */
[----:B------:R-:W-:Y:S01]  /*0e00*/  LEA.HI R31, R7, 0xffffff80, RZ, 0x8 ;  /* 0xffffff80071f7811 */ /* 0x000fe200078f40ff */
[----:B------:R-:W0:Y:S01]  /*0e10*/  I2F.F16 R32, R32 ;  /* 0x0000002000207306 */ /* 0x000e220000200c00 */
[----:B----4-:R-:W-:Y:S01]  /*0e20*/  HADD2.F32 R39, -RZ, R39.H0_H0 ;  /* 0x20000027ff277230 */ /* 0x010fe20000004100 */
[----:B------:R-:W-:Y:S01]  /*0e30*/  FFMA.FTZ R33, R34, R33, RZ ;  /* 0x0000002122217223 */ /* 0x000fe200000100ff */
[----:B------:R-:W-:Y:S02]  /*0e40*/  LEA.HI R25, R8, 0xffffff80, RZ, 0x8 ;  /* 0xffffff8008197811 */ /* 0x000fe400078f40ff */
[----:B------:R-:W-:Y:S01]  /*0e50*/  LEA.HI R23, R9, 0xffffff80, RZ, 0x8 ;  /* 0xffffff8009177811 */ /* 0x000fe200078f40ff */
[----:B------:R-:W-:Y:S01]  /*0e60*/  FFMA.FTZ R40, R39, R34, RZ ;  /* 0x0000002227287223 */ /* 0x000fe200000100ff */
[----:B------:R-:W-:Y:S01]  /*0e70*/  LOP3.LUT R39, R9, 0xff, RZ, 0xc0, !PT ;  /* 0x000000ff09277812 */ /* 0x000fe200078ec0ff */
[----:B------:R-:W2:Y:S01]  /*0e80*/  I2F.F16 R35, R35 ;  /* 0x0000002300237306 */ /* 0x000ea20000200c00 */
[----:B-1----:R-:W-:Y:S01]  /*0e90*/  HADD2.F32 R41, -RZ, R36.H0_H0 ;  /* 0x20000024ff297230 */ /* 0x002fe20000004100 */
[----:B------:R-:W-:Y:S01]  /*0ea0*/  FFMA.FTZ R36, R34, R37, RZ ;  /* 0x0000002522247223 */ /* 0x000fe200000100ff */
[----:B------:R-:W-:Y:S01]  /*0eb0*/  HADD2.F32 R37, -RZ, R14.H1_H1 ;  /* 0x3000000eff257230 */ /* 0x000fe20000004100 */
[----:B------:R-:W-:-:S02]  /*0ec0*/  IADD3 R42, R39, -0x80, RZ ;  /* 0xffffff80272a7810 */ /* 0x000fc40007ffe0ff */
[----:B------:R-:W-:Y:S01]  /*0ed0*/  FFMA.FTZ R34, R34, R41, RZ ;  /* 0x0000002922227223 */ /* 0x000fe200000100ff */
[----:B------:R-:W-:Y:S01]  /*0ee0*/  LEA.HI R22, R10, 0xffffff80, RZ, 0x8 ;  /* 0xffffff800a167811 */ /* 0x000fe200078f40ff */
[----:B0-----:R-:W-:Y:S01]  /*0ef0*/  HADD2.F32 R41, -RZ, R32.H0_H0 ;  /* 0x20000020ff297230 */ /* 0x001fe20000004100 */
[----:B------:R-:W-:Y:S01]  /*0f00*/  SHF.R.U32.HI R32, RZ, 0x10, R4 ;  /* 0x00000010ff207819 */ /* 0x000fe20000011604 */
[----:B------:R0:W-:Y:S03]  /*0f10*/  I2F.F16 R14, R38 ;  /* 0x00000026000e7306 */ /* 0x0001e60000200c00 */
[----:B------:R-:W-:Y:S01]  /*0f20*/  FFMA.FTZ R4, R41, R37, R40 ;  /* 0x0000002529047223 */ /* 0x000fe20000010028 */
[----:B------:R-:W-:Y:S01]  /*0f30*/  LOP3.LUT R39, R32, 0xff, RZ, 0xc0, !PT ;  /* 0x000000ff20277812 */ /* 0x000fe200078ec0ff */
[----:B--2---:R-:W-:Y:S01]  /*0f40*/  HADD2.F32 R40, -RZ, R35.H0_H0 ;  /* 0x20000023ff287230 */ /* 0x004fe20000004100 */
[----:B------:R-:W-:-:S02]  /*0f50*/  SHF.R.U32.HI R35, RZ, 0x8, R6 ;  /* 0x00000008ff237819 */ /* 0x000fc40000011606 */
[----:B------:R-:W1:Y:S01]  /*0f60*/  I2F.F16 R32, R42 ;  /* 0x0000002a00207306 */ /* 0x000e620000200c00 */
[----:B------:R-:W-:Y:S02]  /*0f70*/  IADD3 R41, R39, -0x80, RZ ;  /* 0xffffff8027297810 */ /* 0x000fe40007ffe0ff */
[----:B------:R-:W-:Y:S01]  /*0f80*/  LOP3.LUT R35, R35, 0xff, RZ, 0xc0, !PT ;  /* 0x000000ff23237812 */ /* 0x000fe200078ec0ff */
[----:B------:R-:W-:Y:S01]  /*0f90*/  FFMA.FTZ R36, R37, R40, R36 ;  /* 0x0000002825247223 */ /* 0x000fe20000010024 */
[----:B------:R-:W-:Y:S02]  /*0fa0*/  SHF.R.U32.HI R39, RZ, 0x8, R7 ;  /* 0x00000008ff277819 */ /* 0x000fe40000011607 */
[----:B0-----:R-:W-:Y:S01]  /*0fb0*/  IADD3 R38, R35, -0x80, RZ ;  /* 0xffffff8023267810 */ /* 0x001fe20007ffe0ff */
[----:B------:R-:W0:Y:S01]  /*0fc0*/  I2F.F16 R41, R41 ;  /* 0x0000002900297306 */ /* 0x000e220000200c00 */
[----:B------:R-:W-:Y:S02]  /*0fd0*/  LOP3.LUT R39, R39, 0xff, RZ, 0xc0, !PT ;  /* 0x000000ff27277812 */ /* 0x000fe400078ec0ff */
[----:B------:R-:W-:-:S02]  /*0fe0*/  SHF.R.U32.HI R6, RZ, 0x10, R6 ;  /* 0x00000010ff067819 */ /* 0x000fc40000011606 */
[----:B------:R-:W-:Y:S02]  /*0ff0*/  IADD3 R39, R39, -0x80, RZ ;  /* 0xffffff8027277810 */ /* 0x000fe40007ffe0ff */
[----:B------:R-:W-:Y:S01]  /*1000*/  IADD3 R35, R5, -0x80, RZ ;  /* 0xffffff8005237810 */ /* 0x000fe20007ffe0ff */
[----:B------:R-:W2:Y:S01]  /*1010*/  I2F.F16 R38, R38 ;  /* 0x0000002600267306 */ /* 0x000ea20000200c00 */
[----:B------:R-:W-:Y:S01]  /*1020*/  LOP3.LUT R6, R6, 0xff, RZ, 0xc0, !PT ;  /* 0x000000ff06067812 */ /* 0x000fe200078ec0ff */
[----:B-1----:R-:W-:Y:S01]  /*1030*/  HADD2.F32 R32, -RZ, R32.H0_H0 ;  /* 0x20000020ff207230 */ /* 0x002fe20000004100 */
[----:B------:R-:W-:Y:S02]  /*1040*/  SHF.R.U32.HI R7, RZ, 0x10, R7 ;  /* 0x00000010ff077819 */ /* 0x000fe40000011607 */
[----:B------:R-:W-:Y:S02]  /*1050*/  IADD3 R5, R6, -0x80, RZ ;  /* 0xffffff8006057810 */ /* 0x000fe40007ffe0ff */
[----:B------:R-:W-:Y:S01]  /*1060*/  LOP3.LUT R6, R7, 0xff, RZ, 0xc0, !PT ;  /* 0x000000ff07067812 */ /* 0x000fe200078ec0ff */
[----:B------:R-:W1:Y:S01]  /*1070*/  I2F.F16 R39, R39 ;  /* 0x0000002700277306 */ /* 0x000e620000200c00 */
[----:B0-----:R-:W-:-:S02]  /*1080*/  HADD2.F32 R41, -RZ, R41.H0_H0 ;  /* 0x20000029ff297230 */ /* 0x001fc40000004100 */
[----:B--2---:R-:W-:-:S05]  /*1090*/  HADD2.F32 R38, -RZ, R38.H0_H0 ;  /* 0x20000026ff267230 */ /* 0x004fca0000004100 */
[----:B------:R-:W0:Y:S01]  /*10a0*/  I2F.F16 R35, R35 ;  /* 0x0000002300237306 */ /* 0x000e220000200c00 */
[----:B------:R-:W-:Y:S01]  /*10b0*/  FFMA.FTZ R40, R37, R38, R33 ;  /* 0x0000002625287223 */ /* 0x000fe20000010021 */
[----:B------:R-:W-:Y:S01]  /*10c0*/  IADD3 R33, R6, -0x80, RZ ;  /* 0xffffff8006217810 */ /* 0x000fe20007ffe0ff */
[----:B-1----:R-:W-:-:S05]  /*10d0*/  HADD2.F32 R7, -RZ, R39.H0_H0 ;  /* 0x20000027ff077230 */ /* 0x002fca0000004100 */
[----:B------:R-:W1:Y:S01]  /*10e0*/  I2F.F16 R5, R5 ;  /* 0x0000000500057306 */ /* 0x000e620000200c00 */
[----:B------:R-:W-:Y:S01]  /*10f0*/  HADD2.F32 R39, -RZ, R15.H0_H0 ;  /* 0x2000000fff277230 */ /* 0x000fe20000004100 */
[----:B------:R-:W-:Y:S01]  /*1100*/  LOP3.LUT R6, R10, 0xff, RZ, 0xc0, !PT ;  /* 0x000000ff0a067812 */ /* 0x000fe200078ec0ff */
[----:B------:R-:W-:Y:S01]  /*1110*/  FFMA.FTZ R38, R37, R7, R34 ;  /* 0x0000000725267223 */ /* 0x000fe20000010022 */
[----:B------:R-:W-:Y:S02]  /*1120*/  LOP3.LUT R34, R11, 0xff, RZ, 0xc0, !PT ;  /* 0x000000ff0b227812 */ /* 0x000fe400078ec0ff */
[----:B------:R-:W-:Y:S02]  /*1130*/  IADD3 R7, R6, -0x80, RZ ;  /* 0xffffff8006077810 */ /* 0x000fe40007ffe0ff */
[----:B------:R-:W2:Y:S01]  /*1140*/  I2F.F16 R37, R33 ;  /* 0x0000002100257306 */ /* 0x000ea20000200c00 */
[----:B------:R-:W-:Y:S01]  /*1150*/  FFMA.FTZ R6, R41, R39, R4 ;  /* 0x0000002729067223 */ /* 0x000fe20000010004 */
[----:B------:R-:W-:Y:S01]  /*1160*/  SHF.R.U32.HI R4, RZ, 0x8, R8 ;  /* 0x00000008ff047819 */ /* 0x000fe20000011608 */
[----:B0-----:R-:W-:Y:S01]  /*1170*/  HADD2.F32 R35, -RZ, R35.H0_H0 ;  /* 0x20000023ff237230 */ /* 0x001fe20000004100 */
[----:B------:R-:W-:-:S02]  /*1180*/  IADD3 R42, R34, -0x80, RZ ;  /* 0xffffff80222a7810 */ /* 0x000fc40007ffe0ff */
[----:B------:R-:W-:Y:S02]  /*1190*/  LOP3.LUT R4, R4, 0xff, RZ, 0xc0, !PT ;  /* 0x000000ff04047812 */ /* 0x000fe400078ec0ff */
[C---:B------:R-:W-:Y:S01]  /*11a0*/  FFMA.FTZ R34, R39.reuse, R35, R36 ;  /* 0x0000002327227223 */ /* 0x040fe20000010024 */
[----:B-1----:R-:W-:Y:S01]  /*11b0*/  HADD2.F32 R35, -RZ, R5.H0_H0 ;  /* 0x20000005ff237230 */ /* 0x002fe20000004100 */
[----:B------:R-:W-:Y:S01]  /*11c0*/  IADD3 R41, R4, -0x80, RZ ;  /* 0xffffff8004297810 */ /* 0x000fe20007ffe0ff */
[----:B------:R-:W0:Y:S01]  /*11d0*/  I2F.F16 R30, R30 ;  /* 0x0000001e001e7306 */ /* 0x000e220000200c00 */
[----:B------:R-:W-:Y:S02]  /*11e0*/  SHF.R.U32.HI R5, RZ, 0x10, R8 ;  /* 0x00000010ff057819 */ /* 0x000fe40000011608 */
[----:B------:R-:W-:Y:S01]  /*11f0*/  FFMA.FTZ R8, R39, R35, R40 ;  /* 0x0000002327087223 */ /* 0x000fe20000010028 */
[----:B--2---:R-:W-:Y:S01]  /*1200*/  HADD2.F32 R4, -RZ, R37.H0_H0 ;  /* 0x20000025ff047230 */ /* 0x004fe20000004100 */
[----:B------:R-:W-:-:S03]  /*1210*/  LOP3.LUT R36, R5, 0xff, RZ, 0xc0, !PT ;  /* 0x000000ff05247812 */ /* 0x000fc600078ec0ff */
[----:B------:R-:W1:Y:S01]  /*1220*/  I2F.F16 R31, R31 ;  /* 0x0000001f001f7306 */ /* 0x000e620000200c00 */
[----:B------:R-:W-:Y:S01]  /*1230*/  FFMA.FTZ R35, R39, R4, R38 ;  /* 0x0000000427237223 */ /* 0x000fe20000010026 */
[--C-:B------:R-:W-:Y:S01]  /*1240*/  SHF.R.U32.HI R39, RZ, 0x10, R9.reuse ;  /* 0x00000010ff277819 */ /* 0x100fe20000011609 */
[----:B------:R-:W2:Y:S01]  /*1250*/  LDS.64 R4, [UR4+0x8] ;  /* 0x00000804ff047984 */ /* 0x000ea20008000a00 */
[----:B------:R-:W-:Y:S02]  /*1260*/  SHF.R.U32.HI R38, RZ, 0x8, R9 ;  /* 0x00000008ff267819 */ /* 0x000fe40000011609 */
[----:B------:R-:W-:Y:S02]  /*1270*/  LOP3.LUT R39, R39, 0xff, RZ, 0xc0, !PT ;  /* 0x000000ff27277812 */ /* 0x000fe400078ec0ff */
[----:B------:R-:W-:Y:S01]  /*1280*/  I2F.F16 R28, R28 ;  /* 0x0000001c001c7306 */ /* 0x000fe20000200c00 */
[----:B0-----:R-:W-:Y:S01]  /*1290*/  HADD2.F32 R30, -RZ, R30.H0_H0 ;  /* 0x2000001eff1e7230 */ /* 0x001fe20000004100 */
[----:B------:R-:W-:-:S02]  /*12a0*/  LOP3.LUT R38, R38, 0xff, RZ, 0xc0, !PT ;  /* 0x000000ff26267812 */ /* 0x000fc400078ec0ff */
[----:B------:R-:W-:Y:S01]  /*12b0*/  IADD3 R40, R39, -0x80, RZ ;  /* 0xffffff8027287810 */ /* 0x000fe20007ffe0ff */
[----:B------:R-:W-:Y:S01]  /*12c0*/  HADD2.F32 R39, -RZ, R15.H1_H1 ;  /* 0x3000000fff277230 */ /* 0x000fe20000004100 */
[----:B------:R-:W-:Y:S02]  /*12d0*/  IADD3 R9, R38, -0x80, RZ ;  /* 0xffffff8026097810 */ /* 0x000fe40007ffe0ff */
[----:B------:R-:W0:Y:S01]  /*12e0*/  I2F.F16 R29, R29 ;  /* 0x0000001d001d7306 */ /* 0x000e220000200c00 */
[----:B------:R-:W-:Y:S01]  /*12f0*/  SHF.R.U32.HI R38, RZ, 0x8, R10 ;  /* 0x00000008ff267819 */ /* 0x000fe2000001160a */
[----:B------:R-:W-:Y:S01]  /*1300*/  FFMA.FTZ R34, R39, R30, R34 ;  /* 0x0000001e27227223 */ /* 0x000fe20000010022 */
[----:B------:R-:W-:Y:S02]  /*1310*/  SHF.R.U32.HI R30, RZ, 0x8, R11 ;  /* 0x00000008ff1e7819 */ /* 0x000fe4000001160b */
[----:B------:R-:W-:Y:S02]  /*1320*/  LOP3.LUT R38, R38, 0xff, RZ, 0xc0, !PT ;  /* 0x000000ff26267812 */ /* 0x000fe400078ec0ff */
[----:B------:R-:W-:Y:S01]  /*1330*/  LOP3.LUT R30, R30, 0xff, RZ, 0xc0, !PT ;  /* 0x000000ff1e1e7812 */ /* 0x000fe200078ec0ff */
[----:B------:R1:W3:Y:S01]  /*1340*/  I2F.F16 R15, R40 ;  /* 0x00000028000f7306 */ /* 0x0002e20000200c00 */
[----:B------:R-:W-:-:S02]  /*1350*/  IADD3 R38, R38, -0x80, RZ ;  /* 0xffffff8026267810 */ /* 0x000fc40007ffe0ff */
[----:B------:R-:W-:-:S05]  /*1360*/  IADD3 R36, R36, -0x80, RZ ;  /* 0xffffff8024247810 */ /* 0x000fca0007ffe0ff */
[----:B------:R-:W-:Y:S01]  /*1370*/  I2F.F16 R7, R7 ;  /* 0x0000000700077306 */ /* 0x000fe20000200c00 */
[----:B-1----:R-:W-:Y:S02]  /*1380*/  HADD2.F32 R40, -RZ, R31.H0_H0 ;  /* 0x2000001fff287230 */ /* 0x002fe40000004100 */
[----:B0-----:R-:W-:-:S03]  /*1390*/  HADD2.F32 R29, -RZ, R29.H0_H0 ;  /* 0x2000001dff1d7230 */ /* 0x001fc60000004100 */
[C---:B------:R-:W-:Y:S01]  /*13a0*/  FFMA.FTZ R35, R39.reuse, R40, R35 ;  /* 0x0000002827237223 */ /* 0x040fe20000010023 */
[----:B------:R-:W-:Y:S01]  /*13b0*/  SHF.R.U32.HI R40, RZ, 0x10, R11 ;  /* 0x00000010ff287819 */ /* 0x000fe2000001160b */
[----:B------:R0:W1:Y:S01]  /*13c0*/  I2F.F16 R37, R41 ;  /* 0x0000002900257306 */ /* 0x0000620000200c00 */
[----:B------:R-:W-:Y:S01]  /*13d0*/  FFMA.FTZ R8, R39, R29, R8 ;  /* 0x0000001d27087223 */ /* 0x000fe20000010008 */
[----:B------:R-:W-:Y:S01]  /*13e0*/  LEA.HI R29, R11, 0xffffff80, RZ, 0x8 ;  /* 0xffffff800b1d7811 */ /* 0x000fe200078f40ff */
[----:B---3--:R-:W-:Y:S01]  /*13f0*/  HADD2.F32 R15, -RZ, R15.H0_H0 ;  /* 0x2000000fff0f7230 */ /* 0x008fe20000004100 */
[----:B------:R-:W-:Y:S01]  /*1400*/  LOP3.LUT R40, R40, 0xff, RZ, 0xc0, !PT ;  /* 0x000000ff28287812 */ /* 0x000fe200078ec0ff */
[----:B--2---:R-:W-:-:S03]  /*1410*/  HADD2.F32 R31, -RZ, R4.H0_H0 ;  /* 0x20000004ff1f7230 */ /* 0x004fc60000004100 */
[----:B------:R-:W2:Y:S01]  /*1420*/  I2F.F16 R33, R42 ;  /* 0x0000002a00217306 */ /* 0x000ea20000200c00 */
[----:B0-----:R-:W-:Y:S01]  /*1430*/  HADD2.F32 R41, -RZ, R28.H0_H0 ;  /* 0x2000001cff297230 */ /* 0x001fe20000004100 */
[----:B------:R-:W-:Y:S02]  /*1440*/  SHF.R.U32.HI R28, RZ, 0x10, R10 ;  /* 0x00000010ff1c7819 */ /* 0x000fe4000001160a */
[----:B------:R-:W-:Y:S02]  /*1450*/  IADD3 R40, R40, -0x80, RZ ;  /* 0xffffff8028287810 */ /* 0x000fe40007ffe0ff */
[----:B------:R-:W-:Y:S01]  /*1460*/  LOP3.LUT R28, R28, 0xff, RZ, 0xc0, !PT ;  /* 0x000000ff1c1c7812 */ /* 0x000fe200078ec0ff */
[----:B------:R-:W-:Y:S01]  /*1470*/  FFMA.FTZ R10, R41, R39, R6 ;  /* 0x00000027290a7223 */ /* 0x000fe20000010006 */
[----:B------:R-:W-:Y:S01]  /*1480*/  IADD3 R39, R30, -0x80, RZ ;  /* 0xffffff801e277810 */ /* 0x000fe20007ffe0ff */
[----:B------:R-:W0:Y:S01]  /*1490*/  I2F.F16 R9, R9 ;  /* 0x0000000900097306 */ /* 0x000e220000200c00 */
[----:B------:R-:W-:Y:S01]  /*14a0*/  IADD3 R28, R28, -0x80, RZ ;  /* 0xffffff801c1c7810 */ /* 0x000fe20007ffe0ff */
[----:B------:R-:W-:-:S02]  /*14b0*/  HADD2.F32 R30, -RZ, R4.H1_H1 ;  /* 0x30000004ff1e7230 */ /* 0x000fc40000004100 */
[----:B-1----:R-:W-:Y:S02]  /*14c0*/  HADD2.F32 R41, -RZ, R37.H0_H0 ;  /* 0x20000025ff297230 */ /* 0x002fe40000004100 */
[----:B------:R-:W-:Y:S02]  /*14d0*/  HADD2.F32 R4, -RZ, R5.H0_H0 ;  /* 0x20000005ff047230 */ /* 0x000fe40000004100 */
[----:B------:R1:W3:Y:S01]  /*14e0*/  I2F.F16 R6, R38 ;  /* 0x0000002600067306 */ /* 0x0002e20000200c00 */
[----:B--2---:R-:W-:Y:S01]  /*14f0*/  HADD2.F32 R42, -RZ, R33.H0_H0 ;  /* 0x20000021ff2a7230 */ /* 0x004fe20000004100 */
[----:B------:R-:W-:Y:S01]  /*1500*/  FFMA.FTZ R33, R31, R32, R34 ;  /* 0x000000201f217223 */ /* 0x000fe20000010022 */
[----:B------:R-:W-:-:S03]  /*1510*/  HADD2.F32 R5, -RZ, R5.H1_H1 ;  /* 0x30000005ff057230 */ /* 0x000fc60000004100 */
[C---:B------:R-:W-:Y:S02]  /*1520*/  FFMA.FTZ R35, R31.reuse, R42, R35 ;  /* 0x0000002a1f237223 */ /* 0x040fe40000010023 */
[----:B------:R-:W2:Y:S01]  /*1530*/  I2F.F16 R11, R39 ;  /* 0x00000027000b7306 */ /* 0x000ea20000200c00 */
[----:B-1----:R-:W-:Y:S02]  /*1540*/  HADD2.F32 R38, -RZ, R14.H0_H0 ;  /* 0x2000000eff267230 */ /* 0x002fe40000004100 */
[----:B------:R-:W-:Y:S02]  /*1550*/  HADD2.F32 R14, -RZ, R7.H0_H0 ;  /* 0x20000007ff0e7230 */ /* 0x000fe40000004100 */
[----:B0-----:R-:W-:Y:S01]  /*1560*/  HADD2.F32 R9, -RZ, R9.H0_H0 ;  /* 0x20000009ff097230 */ /* 0x001fe20000004100 */
[----:B------:R-:W-:Y:S02]  /*1570*/  FFMA.FTZ R10, R38, R31, R10 ;  /* 0x0000001f260a7223 */ /* 0x000fe4000001000a */
[----:B------:R-:W0:Y:S01]  /*1580*/  I2F.F16 R36, R36 ;  /* 0x0000002400247306 */ /* 0x000e220000200c00 */
[----:B---3--:R-:W-:Y:S01]  /*1590*/  HADD2.F32 R6, -RZ, R6.H0_H0 ;  /* 0x20000006ff067230 */ /* 0x008fe20000004100 */
[----:B------:R-:W-:-:S02]  /*15a0*/  FFMA.FTZ R37, R31, R14, R8 ;  /* 0x0000000e1f257223 */ /* 0x000fc40000010008 */
[C---:B------:R-:W-:Y:S02]  /*15b0*/  FFMA.FTZ R9, R30.reuse, R9, R33 ;  /* 0x000000091e097223 */ /* 0x040fe40000010021 */
[----:B------:R-:W-:Y:S02]  /*15c0*/  FFMA.FTZ R41, R41, R30, R10 ;  /* 0x0000001e29297223 */ /* 0x000fe4000001000a */
[----:B------:R-:W1:Y:S01]  /*15d0*/  I2F.F16 R28, R28 ;  /* 0x0000001c001c7306 */ /* 0x000e620000200c00 */
[----:B--2---:R-:W-:Y:S01]  /*15e0*/  HADD2.F32 R11, -RZ, R11.H0_H0 ;  /* 0x2000000bff0b7230 */ /* 0x004fe20000004100 */
[----:B------:R-:W-:Y:S02]  /*15f0*/  FFMA.FTZ R37, R30, R6, R37 ;  /* 0x000000061e257223 */ /* 0x000fe40000010025 */
[----:B------:R-:W-:Y:S01]  /*1600*/  FFMA.FTZ R9, R4, R15, R9 ;  /* 0x0000000f04097223 */ /* 0x000fe20000010009 */
[----:B------:R-:W-:Y:S01]  /*1610*/  HADD2.F32 R15, -RZ, R2.H1_H1 ;  /* 0x30000002ff0f7230 */ /* 0x000fe20000004100 */
        /* <DEDUP_REMOVED lines=10> */
[----:B------:R-:W-:Y:S01]  /*16c0*/  HADD2.F32 R7, -RZ, R0.H0_H0 ;  /* 0x20000000ff077230 */ /* 0x000fe20000004100 */
[----:B------:R-:W2:Y:S01]  /*16d0*/  I2F.F16 R22, R22 ;  /* 0x0000001600167306 */ /* 0x000ea20000200c00 */
[----:B0-----:R-:W-:Y:S02]  /*16e0*/  HADD2.F32 R8, -RZ, R23.H0_H0 ;  /* 0x20000017ff087230 */ /* 0x001fe40000004100 */
[----:B------:R-:W-:-:S03]  /*16f0*/  HADD2.F32 R11, -RZ, R2.H0_H0 ;  /* 0x20000002ff0b7230 */ /* 0x000fc60000004100 */
[----:B------:R-:W-:Y:S01]  /*1700*/  FFMA.FTZ R8, R5, R8, R9 ;  /* 0x0000000805087223 */ /* 0x000fe20000010009 */
[----:B------:R-:W-:Y:S01]  /*1710*/  HADD2.F32 R9, -RZ, R0.H1_H1 ;  /* 0x30000000ff097230 */ /* 0x000fe20000004100 */
[----:B------:R-:W0:Y:S01]  /*1720*/  I2F.F16 R29, R29 ;  /* 0x0000001d001d7306 */ /* 0x000e220000200c00 */
[----:B-1----:R-:W-:-:S03]  /*1730*/  HADD2.F32 R6, -RZ, R25.H0_H0 ;  /* 0x20000019ff067230 */ /* 0x002fc60000004100 */
[----:B------:R-:W-:Y:S02]  /*1740*/  FMUL.FTZ R8, R8, R9 ;  /* 0x0000000908087220 */ /* 0x000fe40000410000 */
[----:B------:R-:W-:Y:S01]  /*1750*/  FFMA.FTZ R6, R6, R5, R36 ;  /* 0x0000000506067223 */ /* 0x000fe20000010024 */
[----:B--2---:R-:W-:Y:S02]  /*1760*/  HADD2.F32 R22, -RZ, R22.H0_H0 ;  /* 0x20000016ff167230 */ /* 0x004fe40000004100 */
[----:B------:R-:W-:Y:S01]  /*1770*/  F2FP.PACK_AB R8, RZ, R8 ;  /* 0x00000008ff08723e */ /* 0x000fe200000000ff */
        /* <DEDUP_REMOVED lines=12> */
[----:B------:R-:W-:Y:S02]  /*1840*/  HADD2 R16, R11, R16 ;  /* 0x000000100b107230 */ /* 0x000fe40000000000 */
.L_x_3327:
[C---:B------:R-:W-:Y:S01]  /*1850*/  IMAD.WIDE R30, R20.reuse, 0x8, R12 ;  /* 0x00000008141e7825 */ /* 0x040fe200078e020c */
[----:B------:R0:W5:Y:S03]  /*1860*/  LDG.E.128.CONSTANT R8, [R12.64] ;  /* 0x000000060c087981 */ /* 0x000166000c1e9d00 */
[----:B------:R-:W-:Y:S02]  /*1870*/  @!P0 IMAD.MOV.U32 R14, RZ, RZ, 0x2 ;  /* 0x00000002ff0e8424 */ /* 0x000fe400078e00ff */
[----:B------:R-:W-:-:S04]  /*1880*/  IMAD.WIDE R22, R20, 0x8, R30 ;  /* 0x0000000814167825 */ /* 0x000fc800078e021e */
[----:B------:R-:W-:Y:S01]  /*1890*/  @!P0 IMAD.WIDE R14, R21, R14, c[0x0][0x198] ;  /* 0x00006600150e8625 */ /* 0x000fe200078e020e */
[----:B------:R0:W5:Y:S04]  /*18a0*/  LDG.E.128.CONSTANT R4, [R22.64] ;  /* 0x0000000616047981 */ /* 0x000168000c1e9d00 */
[----:B------:R0:W5:Y:S01]  /*18b0*/  @!P0 LDG.E.U16.CONSTANT R21, [R14.64+0x2] ;  /* 0x000002060e158981 */ /* 0x000162000c1e9500 */
[----:B------:R-:W-:Y:S01]  /*18c0*/  IMAD.WIDE R26, R20, 0x8, R26 ;  /* 0x00000008141a7825 */ /* 0x000fe200078e021a */
[----:B------:R-:W-:Y:S05]  /*18d0*/  @P1 BRA `(.L_x_3328) ;  /* 0x00000c3000001947 */ /* 0x000fea0003800000 */
[----:B0-----:R-:W2:Y:S01]  /*18e0*/  LDG.E.128.CONSTANT R12, [R26.64] ;  /* 0x000000061a0c7981 */ /* 0x001ea2000c1e9d00 */
[----:B-----5:R-:W-:Y:S02]  /*18f0*/  LOP3.LUT R33, R9, 0xff, RZ, 0xc0, !PT ;  /* 0x000000ff09217812 */ /* 0x020fe400078ec0ff */
[----:B------:R-:W-:Y:S01]  /*1900*/  SHF.R.U32.HI R34, RZ, 0x8, R8 ;  /* 0x00000008ff227819 */ /* 0x000fe20000011608 */
[----:B------:R-:W0:Y:S01]  /*1910*/  LDS.64 R28, [UR4+0x10] ;  /* 0x00001004ff1c7984 */ /* 0x000e220008000a00 */
[----:B------:R-:W-:-:S02]  /*1920*/  IADD3 R37, R33, -0x80, RZ ;  /* 0xffffff8021257810 */ /* 0x000fc40007ffe0ff */
[----:B------:R-:W-:Y:S02]  /*1930*/  LOP3.LUT R25, R8, 0xff, RZ, 0xc0, !PT ;  /* 0x000000ff08197812 */ /* 0x000fe400078ec0ff */
[----:B------:R-:W-:Y:S02]  /*1940*/  LOP3.LUT R34, R34, 0xff, RZ, 0xc0, !PT ;  /* 0x000000ff22227812 */ /* 0x000fe400078ec0ff */
[----:B------:R-:W-:Y:S01]  /*1950*/  SHF.R.U32.HI R36, RZ, 0x8, R9 ;  /* 0x00000008ff247819 */ /* 0x000fe20000011609 */
[----:B------:R-:W1:Y:S01]  /*1960*/  I2F.F16 R37, R37 ;  /* 0x0000002500257306 */ /* 0x000e620000200c00 */
[----:B------:R-:W-:Y:S02]  /*1970*/  IADD3 R25, R25, -0x80, RZ ;  /* 0xffffff8019197810 */ /* 0x000fe40007ffe0ff */
[----:B------:R-:W-:Y:S02]  /*1980*/  IADD3 R39, R34, -0x80, RZ ;  /* 0xffffff8022277810 */ /* 0x000fe40007ffe0ff */
[----:B------:R-:W-:-:S02]  /*1990*/  LOP3.LUT R33, R10, 0xff, RZ, 0xc0, !PT ;  /* 0x000000ff0a217812 */ /* 0x000fc400078ec0ff */
[----:B------:R-:W-:Y:S01]  /*19a0*/  LOP3.LUT R34, R36, 0xff, RZ, 0xc0, !PT ;  /* 0x000000ff24227812 */ /* 0x000fe200078ec0ff */
[----:B------:R-:W3:Y:S01]  /*19b0*/  I2F.F16 R41, R25 ;  /* 0x0000001900297306 */ /* 0x000ee20000200c00 */
[----:B------:R-:W-:Y:S02]  /*19c0*/  IADD3 R35, R33, -0x80, RZ ;  /* 0xffffff8021237810 */ /* 0x000fe40007ffe0ff */
[----:B------:R-:W-:Y:S02]  /*19d0*/  IADD3 R34, R34, -0x80, RZ ;  /* 0xffffff8022227810 */ /* 0x000fe40007ffe0ff */
[----:B------:R-:W-:Y:S02]  /*19e0*/  LOP3.LUT R33, R11, 0xff, RZ, 0xc0, !PT ;  /* 0x000000ff0b217812 */ /* 0x000fe400078ec0ff */
[----:B------:R-:W-:Y:S01]  /*19f0*/  LEA.HI R32, R8, 0xffffff80, RZ, 0x8 ;  /* 0xffffff8008207811 */ /* 0x000fe200078f40ff */
[----:B------:R-:W-:Y:S01]  /*1a00*/  I2F.F16 R39, R39 ;  /* 0x0000002700277306 */ /* 0x000fe20000200c00 */
[----:B------:R-:W-:Y:S01]  /*1a10*/  IADD3 R33, R33, -0x80, RZ ;  /* 0xffffff8021217810 */ /* 0x000fe20007ffe0ff */
[----:B-1----:R-:W-:Y:S01]  /*1a20*/  HADD2.F32 R37, -RZ, R37.H0_H0 ;  /* 0x20000025ff257230 */ /* 0x002fe20000004100 */
[----:B------:R-:W-:-:S02]  /*1a30*/  LEA.HI R38, R9, 0xffffff80, RZ, 0x8 ;  /* 0xffffff8009267811 */ /* 0x000fc400078f40ff */
[----:B------:R-:W-:Y:S02]  /*1a40*/  SHF.R.U32.HI R8, RZ, 0x10, R8 ;  /* 0x00000010ff087819 */ /* 0x000fe40000011608 */
[----:B------:R-:W-:Y:S01]  /*1a50*/  SHF.R.U32.HI R9, RZ, 0x10, R9 ;  /* 0x00000010ff097819 */ /* 0x000fe20000011609 */
[----:B------:R-:W1:Y:S01]  /*1a60*/  I2F.F16 R34, R34 ;  /* 0x0000002200227306 */ /* 0x000e620000200c00 */
[----:B---3--:R-:W-:Y:S01]  /*1a70*/  HADD2.F32 R41, -RZ, R41.H0_H0 ;  /* 0x20000029ff297230 */ /* 0x008fe20000004100 */
[----:B------:R-:W-:Y:S02]  /*1a80*/  LOP3.LUT R8, R8, 0xff, RZ, 0xc0, !PT ;  /* 0x000000ff08087812 */ /* 0x000fe400078ec0ff */
[----:B------:R-:W-:-:S04]  /*1a90*/  LOP3.LUT R9, R9, 0xff, RZ, 0xc0, !PT ;  /* 0x000000ff09097812 */ /* 0x000fc800078ec0ff */
[----:B------:R-:W3:Y:S01]  /*1aa0*/  I2F.F16 R35, R35 ;  /* 0x0000002300237306 */ /* 0x000ee20000200c00 */
[----:B0-----:R-:W-:-:S05]  /*1ab0*/  HADD2.F32 R36, -RZ, R28.H0_H0 ;  /* 0x2000001cff247230 */ /* 0x001fca0000004100 */
[----:B------:R-:W-:Y:S02]  /*1ac0*/  FFMA.FTZ R40, R41, R36, RZ ;  /* 0x0000002429287223 */ /* 0x000fe400000100ff */
[----:B------:R-:W0:Y:S01]  /*1ad0*/  I2F.F16 R33, R33 ;  /* 0x0000002100217306 */ /* 0x000e220000200c00 */
[----:B-1----:R-:W-:-:S07]  /*1ae0*/  HADD2.F32 R41, -RZ, R34.H0_H0 ;  /* 0x20000022ff297230 */ /* 0x002fce0000004100 */
[----:B------:R1:W-:Y:S01]  /*1af0*/  I2F.F16 R25, R38 ;  /* 0x0000002600197306 */ /* 0x0003e20000200c00 */
[----:B---3--:R-:W-:-:S05]  /*1b00*/  HADD2.F32 R35, -RZ, R35.H0_H0 ;  /* 0x20000023ff237230 */ /* 0x008fca0000004100 */
[C---:B------:R-:W-:Y:S01]  /*1b10*/  FFMA.FTZ R35, R36.reuse, R35, RZ ;  /* 0x0000002324237223 */ /* 0x040fe200000100ff */
[----:B0-----:R-:W-:Y:S01]  /*1b20*/  HADD2.F32 R33, -RZ, R33.H0_H0 ;  /* 0x20000021ff217230 */ /* 0x001fe20000004100 */
[----:B-1----:R-:W-:Y:S01]  /*1b30*/  FFMA.FTZ R38, R36, R37, RZ ;  /* 0x0000002524267223 */ /* 0x002fe200000100ff */
[----:B------:R-:W-:Y:S01]  /*1b40*/  HADD2.F32 R37, -RZ, R28.H1_H1 ;  /* 0x3000001cff257230 */ /* 0x000fe20000004100 */
[----:B------:R-:W-:Y:S01]  /*1b50*/  I2F.F16 R32, R32 ;  /* 0x0000002000207306 */ /* 0x000fe20000200c00 */
[----:B------:R-:W-:Y:S01]  /*1b60*/  HADD2.F32 R28, -RZ, R39.H0_H0 ;  /* 0x20000027ff1c7230 */ /* 0x000fe20000004100 */
[----:B------:R-:W-:Y:S01]  /*1b70*/  IADD3 R39, R8, -0x80, RZ ;  /* 0xffffff8008277810 */ /* 0x000fe20007ffe0ff */
[----:B------:R-:W-:Y:S01]  /*1b80*/  FFMA.FTZ R36, R36, R33, RZ ;  /* 0x0000002124247223 */ /* 0x000fe200000100ff */
[----:B------:R-:W-:Y:S02]  /*1b90*/  SHF.R.U32.HI R8, RZ, 0x8, R10 ;  /* 0x00000008ff087819 */ /* 0x000fe4000001160a */
[----:B------:R-:W-:Y:S01]  /*1ba0*/  FFMA.FTZ R28, R28, R37, R40 ;  /* 0x000000251c1c7223 */ /* 0x000fe20000010028 */
[----:B------:R-:W-:Y:S01]  /*1bb0*/  IADD3 R40, R9, -0x80, RZ ;  /* 0xffffff8009287810 */ /* 0x000fe20007ffe0ff */
[----:B------:R-:W0:Y:S01]  /*1bc0*/  I2F.F16 R39, R39 ;  /* 0x0000002700277306 */ /* 0x000e220000200c00 */
[----:B------:R-:W-:Y:S01]  /*1bd0*/  LOP3.LUT R9, R8, 0xff, RZ, 0xc0, !PT ;  /* 0x000000ff08097812 */ /* 0x000fe200078ec0ff */
[----:B------:R-:W-:Y:S01]  /*1be0*/  FFMA.FTZ R8, R37, R41, R38 ;  /* 0x0000002925087223 */ /* 0x000fe20000010026 */
[----:B------:R-:W-:-:S02]  /*1bf0*/  SHF.R.U32.HI R38, RZ, 0x8, R11 ;  /* 0x00000008ff267819 */ /* 0x000fc4000001160b */
[----:B------:R-:W-:Y:S02]  /*1c00*/  IADD3 R9, R9, -0x80, RZ ;  /* 0xffffff8009097810 */ /* 0x000fe40007ffe0ff */
[----:B------:R-:W-:Y:S01]  /*1c10*/  LOP3.LUT R38, R38, 0xff, RZ, 0xc0, !PT ;  /* 0x000000ff26267812 */ /* 0x000fe200078ec0ff */
[----:B------:R1:W-:Y:S01]  /*1c20*/  I2F.F16 R34, R40 ;  /* 0x0000002800227306 */ /* 0x0003e20000200c00 */
[----:B------:R-:W-:Y:S02]  /*1c30*/  LEA.HI R33, R10, 0xffffff80, RZ, 0x8 ;  /* 0xffffff800a217811 */ /* 0x000fe400078f40ff */
[----:B------:R-:W-:Y:S02]  /*1c40*/  SHF.R.U32.HI R10, RZ, 0x10, R10 ;  /* 0x00000010ff0a7819 */ /* 0x000fe4000001160a */
[----:B------:R-:W-:Y:S02]  /*1c50*/  IADD3 R41, R38, -0x80, RZ ;  /* 0xffffff8026297810 */ /* 0x000fe40007ffe0ff */
[----:B------:R-:W-:Y:S01]  /*1c60*/  LOP3.LUT R38, R10, 0xff, RZ, 0xc0, !PT ;  /* 0x000000ff0a267812 */ /* 0x000fe200078ec0ff */
[----:B------:R-:W3:Y:S01]  /*1c70*/  I2F.F16 R9, R9 ;  /* 0x0000000900097306 */ /* 0x000ee20000200c00 */
[----:B-1----:R-:W-:Y:S01]  /*1c80*/  SHF.R.U32.HI R40, RZ, 0x10, R11 ;  /* 0x00000010ff287819 */ /* 0x002fe2000001160b */
[----:B0-----:R-:W-:Y:S01]  /*1c90*/  HADD2.F32 R39, -RZ, R39.H0_H0 ;  /* 0x20000027ff277230 */ /* 0x001fe20000004100 */
[----:B------:R-:W-:-:S02]  /*1ca0*/  IADD3 R38, R38, -0x80, RZ ;  /* 0xffffff8026267810 */ /* 0x000fc40007ffe0ff */
[----:B------:R-:W-:Y:S02]  /*1cb0*/  LOP3.LUT R40, R40, 0xff, RZ, 0xc0, !PT ;  /* 0x000000ff28287812 */ /* 0x000fe400078ec0ff */
[----:B------:R-:W-:Y:S01]  /*1cc0*/  LEA.HI R11, R11, 0xffffff80, RZ, 0x8 ;  /* 0xffffff800b0b7811 */ /* 0x000fe200078f40ff */
[----:B------:R-:W0:Y:S01]  /*1cd0*/  I2F.F16 R10, R41 ;  /* 0x00000029000a7306 */ /* 0x000e220000200c00 */
[----:B------:R-:W-:Y:S01]  /*1ce0*/  IADD3 R42, R40, -0x80, RZ ;  /* 0xffffff80282a7810 */ /* 0x000fe20007ffe0ff */
[----:B---3--:R-:W-:-:S06]  /*1cf0*/  HADD2.F32 R44, -RZ, R9.H0_H0 ;  /* 0x20000009ff2c7230 */ /* 0x008fcc0000004100 */
[----:B------:R-:W1:Y:S01]  /*1d00*/  I2F.F16 R38, R38 ;  /* 0x0000002600267306 */ /* 0x000e620000200c00 */
[----:B------:R-:W-:Y:S01]  /*1d10*/  FFMA.FTZ R9, R37, R44, R35 ;  /* 0x0000002c25097223 */ /* 0x000fe20000010023 */
[----:B0-----:R-:W-:-:S06]  /*1d20*/  HADD2.F32 R10, -RZ, R10.H0_H0 ;  /* 0x2000000aff0a7230 */ /* 0x001fcc0000004100 */
[----:B------:R-:W0:Y:S01]  /*1d30*/  I2F.F16 R35, R42 ;  /* 0x0000002a00237306 */ /* 0x000e220000200c00 */
[----:B------:R-:W-:Y:S01]  /*1d40*/  FFMA.FTZ R36, R37, R10, R36 ;  /* 0x0000000a25247223 */ /* 0x000fe20000010024 */
[--C-:B------:R-:W-:Y:S02]  /*1d50*/  HADD2.F32 R37, -RZ, R29.reuse.H0_H0 ;  /* 0x2000001dff257230 */ /* 0x100fe40000004100 */
[----:B------:R-:W-:-:S04]  /*1d60*/  HADD2.F32 R29, -RZ, R29.H1_H1 ;  /* 0x3000001dff1d7230 */ /* 0x000fc80000004100 */
[----:B------:R-:W3:Y:S01]  /*1d70*/  I2F.F16 R33, R33 ;  /* 0x0000002100217306 */ /* 0x000ee20000200c00 */
[----:B-1----:R-:W-:Y:S01]  /*1d80*/  HADD2.F32 R38, -RZ, R38.H0_H0 ;  /* 0x20000026ff267230 */ /* 0x002fe20000004100 */
[----:B------:R-:W-:Y:S01]  /*1d90*/  FFMA.FTZ R28, R39, R37, R28 ;  /* 0x00000025271c7223 */ /* 0x000fe2000001001c */
[----:B------:R-:W-:-:S03]  /*1da0*/  HADD2.F32 R39, -RZ, R34.H0_H0 ;  /* 0x20000022ff277230 */ /* 0x000fc60000004100 */
[C---:B------:R-:W-:Y:S01]  /*1db0*/  FFMA.FTZ R38, R37.reuse, R38, R9 ;  /* 0x0000002625267223 */ /* 0x040fe20000010009 */
[----:B0-----:R-:W-:Y:S01]  /*1dc0*/  HADD2.F32 R42, -RZ, R35.H0_H0 ;  /* 0x20000023ff2a7230 */ /* 0x001fe20000004100 */
[C---:B------:R-:W-:Y:S01]  /*1dd0*/  FFMA.FTZ R35, R37.reuse, R39, R8 ;  /* 0x0000002725237223 */ /* 0x040fe20000010008 */
[----:B------:R-:W0:Y:S01]  /*1de0*/  I2F.F16 R11, R11 ;  /* 0x0000000b000b7306 */ /* 0x000e220000200c00 */
[----:B------:R-:W1:Y:S02]  /*1df0*/  LDS.64 R8, [UR4+0x18] ;  /* 0x00001804ff087984 */ /* 0x000e640008000a00 */
[----:B------:R-:W-:Y:S01]  /*1e00*/  FFMA.FTZ R36, R37, R42, R36 ;  /* 0x0000002a25247223 */ /* 0x000fe20000010024 */
[----:B------:R-:W-:-:S05]  /*1e10*/  HADD2.F32 R42, -RZ, R32.H0_H0 ;  /* 0x20000020ff2a7230 */ /* 0x000fca0000004100 */
[----:B------:R-:W-:Y:S01]  /*1e20*/  FFMA.FTZ R28, R42, R29, R28 ;  /* 0x0000001d2a1c7223 */ /* 0x000fe2000001001c */
[----:B--2---:R-:W-:Y:S02]  /*1e30*/  LOP3.LUT R39, R12, 0xff, RZ, 0xc0, !PT ;  /* 0x000000ff0c277812 */ /* 0x004fe400078ec0ff */
[----:B------:R-:W-:Y:S02]  /*1e40*/  LEA.HI R40, R13, 0xffffff80, RZ, 0x8 ;  /* 0xffffff800d287811 */ /* 0x000fe400078f40ff */
[----:B------:R-:W-:Y:S02]  /*1e50*/  IADD3 R32, R39, -0x80, RZ ;  /* 0xffffff8027207810 */ /* 0x000fe40007ffe0ff */
[----:B------:R-:W-:Y:S01]  /*1e60*/  LOP3.LUT R39, R13, 0xff, RZ, 0xc0, !PT ;  /* 0x000000ff0d277812 */ /* 0x000fe200078ec0ff */
[----:B------:R2:W4:Y:S01]  /*1e70*/  I2F.F16 R34, R40 ;  /* 0x0000002800227306 */ /* 0x0005220000200c00 */
[----:B------:R-:W-:Y:S02]  /*1e80*/  LEA.HI R41, R14, 0xffffff80, RZ, 0x8 ;  /* 0xffffff800e297811 */ /* 0x000fe400078f40ff */
[----:B------:R-:W-:-:S05]  /*1e90*/  LEA.HI R10, R12, 0xffffff80, RZ, 0x8 ;  /* 0xffffff800c0a7811 */ /* 0x000fca00078f40ff */
[----:B------:R-:W1:Y:S01]  /*1ea0*/  I2F.F16 R32, R32 ;  /* 0x0000002000207306 */ /* 0x000e620000200c00 */
[----:B--2---:R-:W-:Y:S01]  /*1eb0*/  HADD2.F32 R40, -RZ, R25.H0_H0 ;  /* 0x20000019ff287230 */ /* 0x004fe20000004100 */
[----:B------:R-:W-:Y:S01]  /*1ec0*/  IADD3 R25, R39, -0x80, RZ ;  /* 0xffffff8027197810 */ /* 0x000fe20007ffe0ff */
[----:B---3--:R-:W-:Y:S01]  /*1ed0*/  HADD2.F32 R39, -RZ, R33.H0_H0 ;  /* 0x20000021ff277230 */ /* 0x008fe20000004100 */
[----:B------:R-:W-:Y:S02]  /*1ee0*/  LOP3.LUT R33, R14, 0xff, RZ, 0xc0, !PT ;  /* 0x000000ff0e217812 */ /* 0x000fe400078ec0ff */
[C---:B------:R-:W-:Y:S02]  /*1ef0*/  FFMA.FTZ R35, R29.reuse, R40, R35 ;  /* 0x000000281d237223 */ /* 0x040fe40000010023 */
[----:B------:R-:W-:Y:S01]  /*1f00*/  FFMA.FTZ R38, R29, R39, R38 ;  /* 0x000000271d267223 */ /* 0x000fe20000010026 */
[----:B0-----:R-:W-:Y:S01]  /*1f10*/  HADD2.F32 R39, -RZ, R11.H0_H0 ;  /* 0x2000000bff277230 */ /* 0x001fe20000004100 */
[----:B------:R-:W-:Y:S01]  /*1f20*/  IADD3 R40, R33, -0x80, RZ ;  /* 0xffffff8021287810 */ /* 0x000fe20007ffe0ff */
[----:B------:R0:W-:Y:S01]  /*1f30*/  I2F.F16 R37, R41 ;  /* 0x0000002900257306 */ /* 0x0001e20000200c00 */
[----:B------:R-:W-:Y:S01]  /*1f40*/  LOP3.LUT R33, R15, 0xff, RZ, 0xc0, !PT ;  /* 0x000000ff0f217812 */ /* 0x000fe200078ec0ff */
[----:B----4-:R-:W-:Y:S01]  /*1f50*/  HADD2.F32 R34, -RZ, R34.H0_H0 ;  /* 0x20000022ff227230 */ /* 0x010fe20000004100 */
[----:B------:R-:W-:Y:S01]  /*1f60*/  FFMA.FTZ R36, R29, R39, R36 ;  /* 0x000000271d247223 */ /* 0x000fe20000010024 */
[--C-:B------:R-:W-:Y:S01]  /*1f70*/  SHF.R.U32.HI R29, RZ, 0x8, R12.reuse ;  /* 0x00000008ff1d7819 */ /* 0x100fe2000001160c */
[----:B-1----:R-:W-:Y:S01]  /*1f80*/  HADD2.F32 R42, -RZ, R32.H0_H0 ;  /* 0x20000020ff2a7230 */ /* 0x002fe20000004100 */
[----:B------:R-:W-:-:S02]  /*1f90*/  SHF.R.U32.HI R32, RZ, 0x10, R12 ;  /* 0x00000010ff207819 */ /* 0x000fc4000001160c */
[----:B------:R-:W-:Y:S01]  /*1fa0*/  LOP3.LUT R39, R29, 0xff, RZ, 0xc0, !PT ;  /* 0x000000ff1d277812 */ /* 0x000fe200078ec0ff */
[----:B------:R-:W1:Y:S01]  /*1fb0*/  I2F.F16 R25, R25 ;  /* 0x0000001900197306 */ /* 0x000e620000200c00 */
[----:B0-----:R-:W-:Y:S01]  /*1fc0*/  IADD3 R41, R33, -0x80, RZ ;  /* 0xffffff8021297810 */ /* 0x001fe20007ffe0ff */
[----:B------:R-:W-:Y:S01]  /*1fd0*/  HADD2.F32 R33, -RZ, R8.H0_H0 ;  /* 0x20000008ff217230 */ /* 0x000fe20000004100 */
[----:B------:R-:W-:Y:S02]  /*1fe0*/  IADD3 R12, R39, -0x80, RZ ;  /* 0xffffff80270c7810 */ /* 0x000fe40007ffe0ff */
[----:B------:R-:W-:Y:S02]  /*1ff0*/  SHF.R.U32.HI R39, RZ, 0x8, R13 ;  /* 0x00000008ff277819 */ /* 0x000fe4000001160d */
[----:B------:R-:W-:Y:S01]  /*2000*/  FFMA.FTZ R28, R42, R33, R28 ;  /* 0x000000212a1c7223 */ /* 0x000fe2000001001c */
[----:B------:R0:W2:Y:S01]  /*2010*/  I2F.F16 R11, R40 ;  /* 0x00000028000b7306 */ /* 0x0000a20000200c00 */
[----:B------:R-:W-:-:S02]  /*2020*/  LOP3.LUT R39, R39, 0xff, RZ, 0xc0, !PT ;  /* 0x000000ff27277812 */ /* 0x000fc400078ec0ff */
[----:B------:R-:W-:-:S04]  /*2030*/  LOP3.LUT R32, R32, 0xff, RZ, 0xc0, !PT ;  /* 0x000000ff20207812 */ /* 0x000fc800078ec0ff */
[----:B------:R-:W-:Y:S01]  /*2040*/  IADD3 R32, R32, -0x80, RZ ;  /* 0xffffff8020207810 */ /* 0x000fe20007ffe0ff */
[----:B------:R-:W3:Y:S01]  /*2050*/  I2F.F16 R29, R41 ;  /* 0x00000029001d7306 */ /* 0x000ee20000200c00 */
[----:B0-----:R-:W-:Y:S01]  /*2060*/  SHF.R.U32.HI R40, RZ, 0x10, R13 ;  /* 0x00000010ff287819 */ /* 0x001fe2000001160d */
[----:B-1----:R-:W-:Y:S01]  /*2070*/  HADD2.F32 R42, -RZ, R25.H0_H0 ;  /* 0x20000019ff2a7230 */ /* 0x002fe20000004100 */
[----:B------:R-:W-:Y:S02]  /*2080*/  IADD3 R13, R39, -0x80, RZ ;  /* 0xffffff80270d7810 */ /* 0x000fe40007ffe0ff */
[----:B------:R-:W-:Y:S02]  /*2090*/  SHF.R.U32.HI R39, RZ, 0x8, R14 ;  /* 0x00000008ff277819 */ /* 0x000fe4000001160e */
[----:B------:R-:W-:Y:S01]  /*20a0*/  LOP3.LUT R40, R40, 0xff, RZ, 0xc0, !PT ;  /* 0x000000ff28287812 */ /* 0x000fe200078ec0ff */
[----:B------:R-:W-:Y:S01]  /*20b0*/  FFMA.FTZ R35, R33, R42, R35 ;  /* 0x0000002a21237223 */ /* 0x000fe20000010023 */
[----:B------:R-:W-:Y:S01]  /*20c0*/  LOP3.LUT R39, R39, 0xff, RZ, 0xc0, !PT ;  /* 0x000000ff27277812 */ /* 0x000fe200078ec0ff */
[----:B------:R-:W0:Y:S01]  /*20d0*/  I2F.F16 R12, R12 ;  /* 0x0000000c000c7306 */ /* 0x000e220000200c00 */
[----:B------:R-:W-:Y:S01]  /*20e0*/  IADD3 R25, R40, -0x80, RZ ;  /* 0xffffff8028197810 */ /* 0x000fe20007ffe0ff */
[----:B--2---:R-:W-:Y:S01]  /*20f0*/  HADD2.F32 R40, -RZ, R11.H0_H0 ;  /* 0x2000000bff287230 */ /* 0x004fe20000004100 */
[----:B------:R-:W-:-:S02]  /*2100*/  IADD3 R11, R39, -0x80, RZ ;  /* 0xffffff80270b7810 */ /* 0x000fc40007ffe0ff */
[----:B------:R-:W-:Y:S01]  /*2110*/  SHF.R.U32.HI R14, RZ, 0x10, R14 ;  /* 0x00000010ff0e7819 */ /* 0x000fe2000001160e */
[----:B---3--:R-:W-:Y:S01]  /*2120*/  HADD2.F32 R39, -RZ, R29.H0_H0 ;  /* 0x2000001dff277230 */ /* 0x008fe20000004100 */
[--C-:B------:R-:W-:Y:S01]  /*2130*/  SHF.R.U32.HI R29, RZ, 0x8, R15.reuse ;  /* 0x00000008ff1d7819 */ /* 0x100fe2000001160f */
[----:B------:R-:W-:Y:S01]  /*2140*/  FFMA.FTZ R38, R33, R40, R38 ;  /* 0x0000002821267223 */ /* 0x000fe20000010026 */
[----:B------:R-:W-:Y:S01]  /*2150*/  LOP3.LUT R14, R14, 0xff, RZ, 0xc0, !PT ;  /* 0x000000ff0e0e7812 */ /* 0x000fe200078ec0ff */
[----:B------:R-:W1:Y:S01]  /*2160*/  I2F.F16 R11, R11 ;  /* 0x0000000b000b7306 */ /* 0x000e620000200c00 */
[----:B------:R-:W-:Y:S01]  /*2170*/  LOP3.LUT R29, R29, 0xff, RZ, 0xc0, !PT ;  /* 0x000000ff1d1d7812 */ /* 0x000fe200078ec0ff */
[----:B------:R-:W-:Y:S01]  /*2180*/  FFMA.FTZ R36, R33, R39, R36 ;  /* 0x0000002721247223 */ /* 0x000fe20000010024 */
[----:B------:R-:W-:Y:S02]  /*2190*/  SHF.R.U32.HI R33, RZ, 0x10, R15 ;  /* 0x00000010ff217819 */ /* 0x000fe4000001160f */
[----:B------:R-:W-:Y:S01]  /*21a0*/  IADD3 R29, R29, -0x80, RZ ;  /* 0xffffff801d1d7810 */ /* 0x000fe20007ffe0ff */
[----:B0-----:R-:W-:Y:S01]  /*21b0*/  HADD2.F32 R12, -RZ, R12.H0_H0 ;  /* 0x2000000cff0c7230 */ /* 0x001fe20000004100 */
[----:B------:R-:W-:Y:S01]  /*21c0*/  IADD3 R14, R14, -0x80, RZ ;  /* 0xffffff800e0e7810 */ /* 0x000fe20007ffe0ff */
[----:B------:R-:W0:Y:S01]  /*21d0*/  I2F.F16 R13, R13 ;  /* 0x0000000d000d7306 */ /* 0x000e220000200c00 */
[----:B------:R-:W-:-:S02]  /*21e0*/  LOP3.LUT R33, R33, 0xff, RZ, 0xc0, !PT ;  /* 0x000000ff21217812 */ /* 0x000fc400078ec0ff */
[----:B------:R-:W-:Y:S02]  /*21f0*/  LEA.HI R15, R15, 0xffffff80, RZ, 0x8 ;  /* 0xffffff800f0f7811 */ /* 0x000fe400078f40ff */
[----:B------:R-:W-:Y:S01]  /*2200*/  IADD3 R40, R33, -0x80, RZ ;  /* 0xffffff8021287810 */ /* 0x000fe20007ffe0ff */
[----:B------:R-:W-:Y:S02]  /*2210*/  HADD2.F32 R33, -RZ, R8.H1_H1 ;  /* 0x30000008ff217230 */ /* 0x000fe40000004100 */
[----:B------:R-:W2:Y:S01]  /*2220*/  I2F.F16 R29, R29 ;  /* 0x0000001d001d7306 */ /* 0x000ea20000200c00 */
[----:B-1----:R-:W-:Y:S02]  /*2230*/  HADD2.F32 R11, -RZ, R11.H0_H0 ;  /* 0x2000000bff0b7230 */ /* 0x002fe40000004100 */
        /* <DEDUP_REMOVED lines=21> */
[----:B-1----:R-:W-:Y:S01]  /*2390*/  HADD2.F32 R13, -RZ, R8.H0_H0 ;  /* 0x20000008ff0d7230 */ /* 0x002fe20000004100 */
[----:B------:R-:W-:Y:S01]  /*23a0*/  FFMA.FTZ R25, R9, R34, R25 ;  /* 0x0000002209197223 */ /* 0x000fe20000010019 */
[----:B------:R-:W-:-:S03]  /*23b0*/  HADD2.F32 R8, -RZ, R37.H0_H0 ;  /* 0x20000025ff087230 */ /* 0x000fc60000004100 */
[----:B------:R-:W-:Y:S01]  /*23c0*/  FFMA.FTZ R13, R12, R13, R29 ;  /* 0x0000000d0c0d7223 */ /* 0x000fe2000001001d */
[----:B------:R-:W-:Y:S01]  /*23d0*/  HADD2.F32 R29, -RZ, R2.H1_H1 ;  /* 0x30000002ff1d7230 */ /* 0x000fe20000004100 */
[----:B------:R-:W-:Y:S01]  /*23e0*/  FFMA.FTZ R8, R9, R8, R11 ;  /* 0x0000000809087223 */ /* 0x000fe2000001000b */
[----:B0-----:R-:W-:Y:S01]  /*23f0*/  HADD2.F32 R10, -RZ, R10.H0_H0 ;  /* 0x2000000aff0a7230 */ /* 0x001fe20000004100 */
[----:B------:R-:W-:Y:S01]  /*2400*/  FMUL.FTZ R25, R14, R25 ;  /* 0x000000190e197220 */ /* 0x000fe20000410000 */
[----:B------:R-:W-:-:S03]  /*2410*/  HADD2.F32 R11, -RZ, R0.H0_H0 ;  /* 0x20000000ff0b7230 */ /* 0x000fc60000004100 */
[----:B------:R-:W-:Y:S01]  /*2420*/  FFMA.FTZ R10, R10, R9, R32 ;  /* 0x000000090a0a7223 */ /* 0x000fe20000010020 */
[----:B------:R-:W-:Y:S01]  /*2430*/  F2FP.PACK_AB R25, RZ, R25 ;  /* 0x00000019ff19723e */ /* 0x000fe200000000ff */
[----:B--2---:R-:W-:Y:S02]  /*2440*/  HADD2.F32 R12, -RZ, R15.H0_H0 ;  /* 0x2000000fff0c7230 */ /* 0x004fe40000004100 */
[----:B------:R-:W-:Y:S01]  /*2450*/  HADD2.F32 R15, -RZ, R2.H0_H0 ;  /* 0x20000002ff0f7230 */ /* 0x000fe20000004100 */
        /* <DEDUP_REMOVED lines=10> */
[----:B------:R-:W-:Y:S02]  /*2500*/  HADD2 R16, R8, R16 ;  /* 0x0000001008107230 */ /* 0x000fe40000000000 */
.L_x_3328:
[----:B-----5:R1:W5:Y:S01]  /*2510*/  LDG.E.128.CONSTANT R8, [R30.64] ;  /* 0x000000061e087981 */ /* 0x020362000c1e9d00 */
[----:B------:R-:W-:Y:S01]  /*2520*/  IMAD.WIDE R28, R20, 0x8, R26 ;  /* 0x00000008141c7825 */ /* 0x000fe200078e021a */
[----:B------:R-:W-:Y:S06]  /*2530*/  @P1 BRA `(.L_x_3329) ;  /* 0x00000c3000001947 */ /* 0x000fec0003800000 */
[----:B0-----:R-:W2:Y:S01]  /*2540*/  LDG.E.128.CONSTANT R12, [R28.64] ;  /* 0x000000061c0c7981 */ /* 0x001ea2000c1e9d00 */
[----:B-1---5:R-:W-:Y:S02]  /*2550*/  LOP3.LUT R30, R9, 0xff, RZ, 0xc0, !PT ;  /* 0x000000ff091e7812 */ /* 0x022fe400078ec0ff */
        /* <DEDUP_REMOVED lines=10> */
[----:B------:R-:W-:Y:S01]  /*2600*/  SHF.R.U32.HI R30, RZ, 0x8, R8 ;  /* 0x00000008ff1e7819 */ /* 0x000fe20000011608 */
[----:B------:R-:W3:Y:S01]  /*2610*/  I2F.F16 R32, R32 ;  /* 0x0000002000207306 */ /* 0x000ee20000200c00 */
[----:B------:R-:W-:-:S02]  /*2620*/  LOP3.LUT R37, R37, 0xff, RZ, 0xc0, !PT ;  /* 0x000000ff25257812 */ /* 0x000fc400078ec0ff */
[----:B------:R-:W-:Y:S02]  /*2630*/  LOP3.LUT R31, R30, 0xff, RZ, 0xc0, !PT ;  /* 0x000000ff1e1f7812 */ /* 0x000fe400078ec0ff */
[----:B------:R-:W-:Y:S02]  /*2640*/  IADD3 R39, R37, -0x80, RZ ;  /* 0xffffff8025277810 */ /* 0x000fe40007ffe0ff */
[----:B------:R-:W-:Y:S01]  /*2650*/  LEA.HI R38, R10, 0xffffff80, RZ, 0x8 ;  /* 0xffffff800a267811 */ /* 0x000fe200078f40ff */
[----:B------:R-:W4:Y:S01]  /*2660*/  I2F.F16 R25, R25 ;  /* 0x0000001900197306 */ /* 0x000f220000200c00 */
[----:B-1----:R-:W-:Y:S01]  /*2670*/  HADD2.F32 R42, -RZ, R34.H0_H0 ;  /* 0x20000022ff2a7230 */ /* 0x002fe20000004100 */
[----:B------:R-:W-:Y:S02]  /*2680*/  IADD3 R31, R31, -0x80, RZ ;  /* 0xffffff801f1f7810 */ /* 0x000fe40007ffe0ff */
[----:B------:R-:W-:Y:S02]  /*2690*/  SHF.R.U32.HI R41, RZ, 0x8, R11 ;  /* 0x00000008ff297819 */ /* 0x000fe4000001160b */
[----:B------:R-:W-:-:S02]  /*26a0*/  LEA.HI R35, R8, 0xffffff80, RZ, 0x8 ;  /* 0xffffff8008237811 */ /* 0x000fc400078f40ff */
[----:B------:R-:W1:Y:S01]  /*26b0*/  I2F.F16 R36, R36 ;  /* 0x0000002400247306 */ /* 0x000e620000200c00 */
[----:B---3--:R-:W-:Y:S01]  /*26c0*/  HADD2.F32 R32, -RZ, R32.H0_H0 ;  /* 0x20000020ff207230 */ /* 0x008fe20000004100 */
[----:B------:R-:W-:Y:S02]  /*26d0*/  LOP3.LUT R41, R41, 0xff, RZ, 0xc0, !PT ;  /* 0x000000ff29297812 */ /* 0x000fe400078ec0ff */
[----:B------:R-:W-:Y:S02]  /*26e0*/  SHF.R.U32.HI R8, RZ, 0x10, R8 ;  /* 0x00000010ff087819 */ /* 0x000fe40000011608 */
[----:B------:R-:W-:Y:S01]  /*26f0*/  IADD3 R41, R41, -0x80, RZ ;  /* 0xffffff8029297810 */ /* 0x000fe20007ffe0ff */
[----:B0-----:R-:W-:Y:S01]  /*2700*/  HADD2.F32 R37, -RZ, R26.H0_H0 ;  /* 0x2000001aff257230 */ /* 0x001fe20000004100 */
[----:B------:R0:W3:Y:S01]  /*2710*/  I2F.F16 R30, R38 ;  /* 0x00000026001e7306 */ /* 0x0000e20000200c00 */
[----:B----4-:R-:W-:Y:S01]  /*2720*/  HADD2.F32 R40, -RZ, R25.H0_H0 ;  /* 0x20000019ff287230 */ /* 0x010fe20000004100 */
[----:B------:R-:W-:-:S02]  /*2730*/  SHF.R.U32.HI R25, RZ, 0x8, R10 ;  /* 0x00000008ff197819 */ /* 0x000fc4000001160a */
[----:B------:R-:W-:Y:S02]  /*2740*/  LOP3.LUT R8, R8, 0xff, RZ, 0xc0, !PT ;  /* 0x000000ff08087812 */ /* 0x000fe400078ec0ff */
[----:B------:R-:W-:Y:S01]  /*2750*/  FFMA.FTZ R40, R40, R37, RZ ;  /* 0x0000002528287223 */ /* 0x000fe200000100ff */
[----:B-1----:R-:W-:Y:S01]  /*2760*/  HADD2.F32 R44, -RZ, R36.H0_H0 ;  /* 0x20000024ff2c7230 */ /* 0x002fe20000004100 */
[C---:B------:R-:W-:Y:S01]  /*2770*/  FFMA.FTZ R36, R37.reuse, R42, RZ ;  /* 0x0000002a25247223 */ /* 0x040fe200000100ff */
[----:B------:R-:W1:Y:S01]  /*2780*/  I2F.F16 R31, R31 ;  /* 0x0000001f001f7306 */ /* 0x000e620000200c00 */
[----:B0-----:R-:W-:Y:S01]  /*2790*/  FFMA.FTZ R38, R37, R32, RZ ;  /* 0x0000002025267223 */ /* 0x001fe200000100ff */
[----:B------:R-:W-:Y:S01]  /*27a0*/  LEA.HI R42, R11, 0xffffff80, RZ, 0x8 ;  /* 0xffffff800b2a7811 */ /* 0x000fe200078f40ff */
[----:B------:R-:W-:Y:S01]  /*27b0*/  FFMA.FTZ R32, R37, R44, RZ ;  /* 0x0000002c25207223 */ /* 0x000fe200000100ff */
[----:B------:R-:W-:Y:S02]  /*27c0*/  LOP3.LUT R37, R25, 0xff, RZ, 0xc0, !PT ;  /* 0x000000ff19257812 */ /* 0x000fe400078ec0ff */
[----:B------:R-:W-:Y:S01]  /*27d0*/  LEA.HI R33, R9, 0xffffff80, RZ, 0x8 ;  /* 0xffffff8009217811 */ /* 0x000fe200078f40ff */
[----:B---3--:R-:W-:Y:S01]  /*27e0*/  HADD2.F32 R30, -RZ, R30.H0_H0 ;  /* 0x2000001eff1e7230 */ /* 0x008fe20000004100 */
[----:B------:R-:W-:Y:S01]  /*27f0*/  IADD3 R37, R37, -0x80, RZ ;  /* 0xffffff8025257810 */ /* 0x000fe20007ffe0ff */
[----:B------:R0:W3:Y:S01]  /*2800*/  I2F.F16 R34, R39 ;  /* 0x0000002700227306 */ /* 0x0000e20000200c00 */
[----:B------:R-:W-:-:S02]  /*2810*/  SHF.R.U32.HI R9, RZ, 0x10, R9 ;  /* 0x00000010ff097819 */ /* 0x000fc40000011609 */
[----:B------:R-:W-:Y:S02]  /*2820*/  SHF.R.U32.HI R10, RZ, 0x10, R10 ;  /* 0x00000010ff0a7819 */ /* 0x000fe4000001160a */
[----:B------:R-:W-:Y:S01]  /*2830*/  LOP3.LUT R9, R9, 0xff, RZ, 0xc0, !PT ;  /* 0x000000ff09097812 */ /* 0x000fe200078ec0ff */
[----:B-1----:R-:W-:Y:S02]  /*2840*/  HADD2.F32 R31, -RZ, R31.H0_H0 ;  /* 0x2000001fff1f7230 */ /* 0x002fe40000004100 */
[----:B------:R-:W1:Y:S01]  /*2850*/  I2F.F16 R37, R37 ;  /* 0x0000002500257306 */ /* 0x000e620000200c00 */
[----:B0-----:R-:W-:Y:S01]  /*2860*/  HADD2.F32 R39, -RZ, R26.H1_H1 ;  /* 0x3000001aff277230 */ /* 0x001fe20000004100 */
[----:B------:R-:W-:Y:S02]  /*2870*/  SHF.R.U32.HI R11, RZ, 0x10, R11 ;  /* 0x00000010ff0b7819 */ /* 0x000fe4000001160b */
[----:B------:R-:W-:Y:S02]  /*2880*/  LOP3.LUT R10, R10, 0xff, RZ, 0xc0, !PT ;  /* 0x000000ff0a0a7812 */ /* 0x000fe400078ec0ff */
[----:B------:R-:W-:Y:S01]  /*2890*/  LOP3.LUT R11, R11, 0xff, RZ, 0xc0, !PT ;  /* 0x000000ff0b0b7812 */ /* 0x000fe200078ec0ff */
[----:B---3--:R-:W-:Y:S01]  /*28a0*/  HADD2.F32 R26, -RZ, R34.H0_H0 ;  /* 0x20000022ff1a7230 */ /* 0x008fe20000004100 */
[----:B------:R-:W-:Y:S01]  /*28b0*/  FFMA.FTZ R34, R31, R39, R40 ;  /* 0x000000271f227223 */ /* 0x000fe20000010028 */
[----:B------:R1:W0:Y:S01]  /*28c0*/  I2F.F16 R25, R42 ;  /* 0x0000002a00197306 */ /* 0x0002220000200c00 */
[----:B------:R-:W-:-:S02]  /*28d0*/  IADD3 R10, R10, -0x80, RZ ;  /* 0xffffff800a0a7810 */ /* 0x000fc40007ffe0ff */
[----:B------:R-:W-:-:S05]  /*28e0*/  FFMA.FTZ R36, R39, R26, R36 ;  /* 0x0000001a27247223 */ /* 0x000fca0000010024 */
[----:B------:R3:W4:Y:S01]  /*28f0*/  I2F.F16 R40, R41 ;  /* 0x0000002900287306 */ /* 0x0007220000200c00 */
[----:B-1----:R-:W-:Y:S01]  /*2900*/  HADD2.F32 R42, -RZ, R37.H0_H0 ;  /* 0x20000025ff2a7230 */ /* 0x002fe20000004100 */
[----:B------:R-:W-:-:S04]  /*2910*/  IADD3 R37, R8, -0x80, RZ ;  /* 0xffffff8008257810 */ /* 0x000fc80007ffe0ff */
[----:B------:R-:W-:Y:S02]  /*2920*/  FFMA.FTZ R38, R39, R42, R38 ;  /* 0x0000002a27267223 */ /* 0x000fe40000010026 */
[----:B------:R-:W1:Y:S01]  /*2930*/  I2F.F16 R37, R37 ;  /* 0x0000002500257306 */ /* 0x000e620000200c00 */
[----:B---3--:R-:W-:Y:S01]  /*2940*/  IADD3 R41, R9, -0x80, RZ ;  /* 0xffffff8009297810 */ /* 0x008fe20007ffe0ff */
[----:B------:R-:W-:Y:S02]  /*2950*/  HADD2.F32 R9, -RZ, R27.H0_H0 ;  /* 0x2000001bff097230 */ /* 0x000fe40000004100 */
[----:B0-----:R-:W-:Y:S02]  /*2960*/  HADD2.F32 R25, -RZ, R25.H0_H0 ;  /* 0x20000019ff197230 */ /* 0x001fe40000004100 */
[----:B----4-:R-:W-:Y:S02]  /*2970*/  HADD2.F32 R8, -RZ, R40.H0_H0 ;  /* 0x20000028ff087230 */ /* 0x010fe40000004100 */
[----:B------:R-:W0:Y:S01]  /*2980*/  I2F.F16 R41, R41 ;  /* 0x0000002900297306 */ /* 0x000e220000200c00 */
[----:B------:R-:W-:-:S02]  /*2990*/  IADD3 R40, R11, -0x80, RZ ;  /* 0xffffff800b287810 */ /* 0x000fc40007ffe0ff */
[----:B------:R-:W-:Y:S01]  /*29a0*/  FFMA.FTZ R8, R39, R8, R32 ;  /* 0x0000000827087223 */ /* 0x000fe20000010020 */
[----:B-1----:R-:W-:-:S04]  /*29b0*/  HADD2.F32 R37, -RZ, R37.H0_H0 ;  /* 0x20000025ff257230 */ /* 0x002fc80000004100 */
[----:B------:R-:W1:Y:S01]  /*29c0*/  I2F.F16 R35, R35 ;  /* 0x0000002300237306 */ /* 0x000e620000200c00 */
[----:B------:R-:W-:-:S07]  /*29d0*/  FFMA.FTZ R39, R37, R9, R34 ;  /* 0x0000000925277223 */ /* 0x000fce0000010022 */
[----:B------:R-:W-:Y:S01]  /*29e0*/  I2F.F16 R10, R10 ;  /* 0x0000000a000a7306 */ /* 0x000fe20000200c00 */
[----:B0-----:R-:W-:-:S05]  /*29f0*/  HADD2.F32 R37, -RZ, R41.H0_H0 ;  /* 0x20000029ff257230 */ /* 0x001fca0000004100 */
[----:B------:R-:W-:Y:S02]  /*2a00*/  FFMA.FTZ R37, R9, R37, R36 ;  /* 0x0000002509257223 */ /* 0x000fe40000010024 */
[----:B------:R-:W0:Y:S01]  /*2a10*/  I2F.F16 R40, R40 ;  /* 0x0000002800287306 */ /* 0x000e220000200c00 */
[----:B-1----:R-:W-:-:S07]  /*2a20*/  HADD2.F32 R36, -RZ, R35.H0_H0 ;  /* 0x20000023ff247230 */ /* 0x002fce0000004100 */
[----:B------:R-:W1:Y:S01]  /*2a30*/  I2F.F16 R33, R33 ;  /* 0x0000002100217306 */ /* 0x000e620000200c00 */
[----:B0-----:R-:W-:-:S05]  /*2a40*/  HADD2.F32 R35, -RZ, R40.H0_H0 ;  /* 0x20000028ff237230 */ /* 0x001fca0000004100 */
[----:B------:R-:W-:Y:S01]  /*2a50*/  FFMA.FTZ R35, R9, R35, R8 ;  /* 0x0000002309237223 */ /* 0x000fe20000010008 */
[----:B--2---:R-:W-:Y:S02]  /*2a60*/  LOP3.LUT R11, R12, 0xff, RZ, 0xc0, !PT ;  /* 0x000000ff0c0b7812 */ /* 0x004fe400078ec0ff */
[----:B------:R-:W-:Y:S02]  /*2a70*/  LOP3.LUT R34, R13, 0xff, RZ, 0xc0, !PT ;  /* 0x000000ff0d227812 */ /* 0x000fe400078ec0ff */
[----:B------:R-:W-:Y:S01]  /*2a80*/  IADD3 R41, R11, -0x80, RZ ;  /* 0xffffff800b297810 */ /* 0x000fe20007ffe0ff */
[----:B------:R-:W-:Y:S01]  /*2a90*/  HADD2.F32 R11, -RZ, R10.H0_H0 ;  /* 0x2000000aff0b7230 */ /* 0x000fe20000004100 */
[----:B------:R-:W-:Y:S01]  /*2aa0*/  IADD3 R42, R34, -0x80, RZ ;  /* 0xffffff80222a7810 */ /* 0x000fe20007ffe0ff */
[----:B------:R-:W-:Y:S01]  /*2ab0*/  HADD2.F32 R34, -RZ, R27.H1_H1 ;  /* 0x3000001bff227230 */ /* 0x000fe20000004100 */
[----:B------:R0:W2:Y:S01]  /*2ac0*/  I2F.F16 R10, R41 ;  /* 0x00000029000a7306 */ /* 0x0000a20000200c00 */
[----:B------:R-:W-:Y:S01]  /*2ad0*/  SHF.R.U32.HI R40, RZ, 0x10, R12 ;  /* 0x00000010ff287819 */ /* 0x000fe2000001160c */
[----:B------:R-:W-:Y:S01]  /*2ae0*/  FFMA.FTZ R11, R9, R11, R38 ;  /* 0x0000000b090b7223 */ /* 0x000fe20000010026 */
[----:B------:R-:W-:Y:S01]  /*2af0*/  LOP3.LUT R38, R14, 0xff, RZ, 0xc0, !PT ;  /* 0x000000ff0e267812 */ /* 0x000fe200078ec0ff */
[----:B------:R-:W3:Y:S01]  /*2b00*/  LDS.64 R8, [UR4+0x28] ;  /* 0x00002804ff087984 */ /* 0x000ee20008000a00 */
[----:B------:R-:W-:Y:S01]  /*2b10*/  FFMA.FTZ R36, R36, R34, R39 ;  /* 0x0000002224247223 */ /* 0x000fe20000010027 */
[----:B------:R-:W-:Y:S01]  /*2b20*/  LOP3.LUT R39, R15, 0xff, RZ, 0xc0, !PT ;  /* 0x000000ff0f277812 */ /* 0x000fe200078ec0ff */
[----:B------:R-:W-:Y:S01]  /*2b30*/  FFMA.FTZ R30, R34, R30, R11 ;  /* 0x0000001e221e7223 */ /* 0x000fe2000001000b */
[----:B------:R-:W-:Y:S01]  /*2b40*/  IADD3 R43, R38, -0x80, RZ ;  /* 0xffffff80262b7810 */ /* 0x000fe20007ffe0ff */
[----:B-1----:R-:W-:Y:S01]  /*2b50*/  HADD2.F32 R38, -RZ, R33.H0_H0 ;  /* 0x20000021ff267230 */ /* 0x002fe20000004100 */
[----:B0-----:R-:W-:Y:S01]  /*2b60*/  IADD3 R41, R39, -0x80, RZ ;  /* 0xffffff8027297810 */ /* 0x001fe20007ffe0ff */
[----:B------:R-:W-:Y:S01]  /*2b70*/  FFMA.FTZ R35, R34, R25, R35 ;  /* 0x0000001922237223 */ /* 0x000fe20000010023 */
[----:B------:R-:W-:Y:S01]  /*2b80*/  LEA.HI R26, R12, 0xffffff80, RZ, 0x8 ;  /* 0xffffff800c1a7811 */ /* 0x000fe200078f40ff */
[----:B------:R-:W-:Y:S01]  /*2b90*/  I2F.F16 R33, R43 ;  /* 0x0000002b00217306 */ /* 0x000fe20000200c00 */
[----:B------:R-:W-:Y:S01]  /*2ba0*/  FFMA.FTZ R37, R34, R38, R37 ;  /* 0x0000002622257223 */ /* 0x000fe20000010025 */
[----:B------:R-:W-:-:S02]  /*2bb0*/  SHF.R.U32.HI R38, RZ, 0x8, R12 ;  /* 0x00000008ff267819 */ /* 0x000fc4000001160c */
[----:B------:R-:W-:Y:S02]  /*2bc0*/  LOP3.LUT R40, R40, 0xff, RZ, 0xc0, !PT ;  /* 0x000000ff28287812 */ /* 0x000fe400078ec0ff */
[----:B------:R-:W-:Y:S02]  /*2bd0*/  LOP3.LUT R39, R38, 0xff, RZ, 0xc0, !PT ;  /* 0x000000ff26277812 */ /* 0x000fe400078ec0ff */
[----:B------:R-:W-:Y:S01]  /*2be0*/  SHF.R.U32.HI R34, RZ, 0x8, R14 ;  /* 0x00000008ff227819 */ /* 0x000fe2000001160e */
[----:B------:R2:W-:Y:S01]  /*2bf0*/  I2F.F16 R38, R41 ;  /* 0x0000002900267306 */ /* 0x0005e20000200c00 */
[----:B------:R-:W-:Y:S02]  /*2c00*/  IADD3 R12, R39, -0x80, RZ ;  /* 0xffffff80270c7810 */ /* 0x000fe40007ffe0ff */
[----:B------:R-:W-:Y:S02]  /*2c10*/  SHF.R.U32.HI R39, RZ, 0x8, R13 ;  /* 0x00000008ff277819 */ /* 0x000fe4000001160d */
[----:B------:R-:W-:-:S02]  /*2c20*/  IADD3 R11, R40, -0x80, RZ ;  /* 0xffffff80280b7810 */ /* 0x000fc40007ffe0ff */
[----:B------:R-:W-:Y:S01]  /*2c30*/  LOP3.LUT R39, R39, 0xff, RZ, 0xc0, !PT ;  /* 0x000000ff27277812 */ /* 0x000fe200078ec0ff */
[----:B------:R-:W-:Y:S01]  /*2c40*/  I2F.F16 R12, R12 ;  /* 0x0000000c000c7306 */ /* 0x000fe20000200c00 */
[----:B------:R-:W-:Y:S01]  /*2c50*/  LOP3.LUT R34, R34, 0xff, RZ, 0xc0, !PT ;  /* 0x000000ff22227812 */ /* 0x000fe200078ec0ff */
[----:B--2---:R-:W-:Y:S01]  /*2c60*/  HADD2.F32 R41, -RZ, R10.H0_H0 ;  /* 0x2000000aff297230 */ /* 0x004fe20000004100 */
[----:B------:R-:W-:Y:S02]  /*2c70*/  SHF.R.U32.HI R40, RZ, 0x10, R13 ;  /* 0x00000010ff287819 */ /* 0x000fe4000001160d */
[----:B------:R-:W-:Y:S02]  /*2c80*/  SHF.R.U32.HI R25, RZ, 0x10, R14 ;  /* 0x00000010ff197819 */ /* 0x000fe4000001160e */
[----:B------:R-:W-:Y:S01]  /*2c90*/  LEA.HI R31, R13, 0xffffff80, RZ, 0x8 ;  /* 0xffffff800d1f7811 */ /* 0x000fe200078f40ff */
[----:B------:R-:W0:Y:S01]  /*2ca0*/  I2F.F16 R27, R42 ;  /* 0x0000002a001b7306 */ /* 0x000e220000200c00 */
[----:B------:R-:W-:-:S02]  /*2cb0*/  IADD3 R13, R39, -0x80, RZ ;  /* 0xffffff80270d7810 */ /* 0x000fc40007ffe0ff */
[----:B------:R-:W-:Y:S02]  /*2cc0*/  IADD3 R39, R34, -0x80, RZ ;  /* 0xffffff8022277810 */ /* 0x000fe40007ffe0ff */
[----:B------:R-:W-:Y:S01]  /*2cd0*/  LOP3.LUT R40, R40, 0xff, RZ, 0xc0, !PT ;  /* 0x000000ff28287812 */ /* 0x000fe200078ec0ff */
[----:B---3--:R-:W-:Y:S01]  /*2ce0*/  HADD2.F32 R10, -RZ, R8.H0_H0 ;  /* 0x20000008ff0a7230 */ /* 0x008fe20000004100 */
[----:B------:R-:W-:Y:S01]  /*2cf0*/  LOP3.LUT R34, R25, 0xff, RZ, 0xc0, !PT ;  /* 0x000000ff19227812 */ /* 0x000fe200078ec0ff */
[----:B------:R-:W-:Y:S01]  /*2d00*/  I2F.F16 R13, R13 ;  /* 0x0000000d000d7306 */ /* 0x000fe20000200c00 */
[----:B------:R-:W-:Y:S02]  /*2d10*/  IADD3 R40, R40, -0x80, RZ ;  /* 0xffffff8028287810 */ /* 0x000fe40007ffe0ff */
[----:B------:R-:W-:Y:S01]  /*2d20*/  FFMA.FTZ R36, R41, R10, R36 ;  /* 0x0000000a29247223 */ /* 0x000fe20000010024 */
[----:B------:R-:W-:Y:S02]  /*2d30*/  IADD3 R41, R34, -0x80, RZ ;  /* 0xffffff8022297810 */ /* 0x000fe40007ffe0ff */
[----:B------:R-:W-:-:S02]  /*2d40*/  SHF.R.U32.HI R34, RZ, 0x8, R15 ;  /* 0x00000008ff227819 */ /* 0x000fc4000001160f */
[----:B------:R-:W-:Y:S01]  /*2d50*/  LEA.HI R32, R14, 0xffffff80, RZ, 0x8 ;  /* 0xffffff800e207811 */ /* 0x000fe200078f40ff */
[----:B------:R1:W2:Y:S01]  /*2d60*/  I2F.F16 R25, R39 ;  /* 0x0000002700197306 */ /* 0x0002a20000200c00 */
[----:B------:R-:W-:Y:S01]  /*2d70*/  LOP3.LUT R34, R34, 0xff, RZ, 0xc0, !PT ;  /* 0x000000ff22227812 */ /* 0x000fe200078ec0ff */
[----:B0-----:R-:W-:-:S03]  /*2d80*/  HADD2.F32 R42, -RZ, R27.H0_H0 ;  /* 0x2000001bff2a7230 */ /* 0x001fc60000004100 */
[----:B------:R-:W-:Y:S02]  /*2d90*/  IADD3 R34, R34, -0x80, RZ ;  /* 0xffffff8022227810 */ /* 0x000fe40007ffe0ff */
[----:B------:R-:W-:Y:S01]  /*2da0*/  FFMA.FTZ R37, R10, R42, R37 ;  /* 0x0000002a0a257223 */ /* 0x000fe20000010025 */
[----:B------:R0:W3:Y:S01]  /*2db0*/  I2F.F16 R14, R40 ;  /* 0x00000028000e7306 */ /* 0x0000e20000200c00 */
[----:B-1----:R-:W-:-:S05]  /*2dc0*/  HADD2.F32 R39, -RZ, R33.H0_H0 ;  /* 0x20000021ff277230 */ /* 0x002fca0000004100 */
[----:B------:R-:W-:Y:S01]  /*2dd0*/  FFMA.FTZ R30, R10, R39, R30 ;  /* 0x000000270a1e7223 */ /* 0x000fe2000001001e */
[----:B------:R-:W-:Y:S01]  /*2de0*/  HADD2.F32 R39, -RZ, R8.H1_H1 ;  /* 0x30000008ff277230 */ /* 0x000fe20000004100 */
[----:B------:R-:W1:Y:S01]  /*2df0*/  I2F.F16 R34, R34 ;  /* 0x0000002200227306 */ /* 0x000e620000200c00 */
[----:B0-----:R-:W-:Y:S01]  /*2e00*/  SHF.R.U32.HI R40, RZ, 0x10, R15 ;  /* 0x00000010ff287819 */ /* 0x001fe2000001160f */
[----:B--2---:R-:W-:Y:S02]  /*2e10*/  HADD2.F32 R25, -RZ, R25.H0_H0 ;  /* 0x20000019ff197230 */ /* 0x004fe40000004100 */
[--C-:B------:R-:W-:Y:S01]  /*2e20*/  HADD2.F32 R8, -RZ, R9.reuse.H0_H0 ;  /* 0x20000009ff087230 */ /* 0x100fe20000004100 */
[----:B------:R-:W-:Y:S01]  /*2e30*/  LOP3.LUT R40, R40, 0xff, RZ, 0xc0, !PT ;  /* 0x000000ff28287812 */ /* 0x000fe200078ec0ff */
[----:B------:R-:W-:Y:S01]  /*2e40*/  HADD2.F32 R9, -RZ, R9.H1_H1 ;  /* 0x30000009ff097230 */ /* 0x000fe20000004100 */
[----:B------:R-:W-:Y:S01]  /*2e50*/  FFMA.FTZ R25, R39, R25, R30 ;  /* 0x0000001927197223 */ /* 0x000fe2000001001e */
[----:B------:R-:W0:Y:S01]  /*2e60*/  I2F.F16 R11, R11 ;  /* 0x0000000b000b7306 */ /* 0x000e220000200c00 */
[----:B------:R-:W-:Y:S01]  /*2e70*/  IADD3 R33, R40, -0x80, RZ ;  /* 0xffffff8028217810 */ /* 0x000fe20007ffe0ff */
[----:B------:R-:W-:-:S02]  /*2e80*/  HADD2.F32 R40, -RZ, R38.H0_H0 ;  /* 0x20000026ff287230 */ /* 0x000fc40000004100 */
[----:B------:R-:W-:Y:S01]  /*2e90*/  HADD2.F32 R38, -RZ, R12.H0_H0 ;  /* 0x2000000cff267230 */ /* 0x000fe20000004100 */
[----:B------:R-:W-:Y:S01]  /*2ea0*/  LEA.HI R12, R15, 0xffffff80, RZ, 0x8 ;  /* 0xffffff800f0c7811 */ /* 0x000fe200078f40ff */
[----:B---3--:R-:W-:Y:S01]  /*2eb0*/  HADD2.F32 R14, -RZ, R14.H0_H0 ;  /* 0x2000000eff0e7230 */ /* 0x008fe20000004100 */
[----:B------:R-:W-:Y:S01]  /*2ec0*/  FFMA.FTZ R10, R10, R40, R35 ;  /* 0x000000280a0a7223 */ /* 0x000fe20000010023 */
[----:B------:R-:W2:Y:S01]  /*2ed0*/  I2F.F16 R27, R41 ;  /* 0x00000029001b7306 */ /* 0x000ea20000200c00 */
[----:B------:R-:W-:Y:S01]  /*2ee0*/  FFMA.FTZ R15, R38, R39, R36 ;  /* 0x00000027260f7223 */ /* 0x000fe20000010024 */
[----:B------:R-:W-:Y:S02]  /*2ef0*/  HADD2.F32 R36, -RZ, R13.H0_H0 ;  /* 0x2000000dff247230 */ /* 0x000fe40000004100 */
[----:B-1----:R-:W-:Y:S02]  /*2f00*/  HADD2.F32 R34, -RZ, R34.H0_H0 ;  /* 0x20000022ff227230 */ /* 0x002fe40000004100 */
[----:B------:R-:W-:Y:S01]  /*2f10*/  HADD2.F32 R13, -RZ, R0.H1_H1 ;  /* 0x30000000ff0d7230 */ /* 0x000fe20000004100 */
[C---:B------:R-:W-:Y:S01]  /*2f20*/  FFMA.FTZ R37, R39.reuse, R36, R37 ;  /* 0x0000002427257223 */ /* 0x040fe20000010025 */
[----:B------:R-:W1:Y:S01]  /*2f30*/  I2F.F16 R33, R33 ;  /* 0x0000002100217306 */ /* 0x000e620000200c00 */
[----:B0-----:R-:W-:Y:S01]  /*2f40*/  HADD2.F32 R11, -RZ, R11.H0_H0 ;  /* 0x2000000bff0b7230 */ /* 0x001fe20000004100 */
[----:B------:R-:W-:-:S02]  /*2f50*/  FFMA.FTZ R39, R39, R34, R10 ;  /* 0x0000002227277223 */ /* 0x000fc4000001000a */
[----:B------:R-:W-:Y:S02]  /*2f60*/  FFMA.FTZ R14, R8, R14, R37 ;  /* 0x0000000e080e7223 */ /* 0x000fe40000010025 */
[----:B------:R-:W-:Y:S01]  /*2f70*/  FFMA.FTZ R11, R11, R8, R15 ;  /* 0x000000080b0b7223 */ /* 0x000fe2000001000f */
[----:B------:R-:W-:Y:S01]  /*2f80*/  HADD2.F32 R15, -RZ, R2.H1_H1 ;  /* 0x30000002ff0f7230 */ /* 0x000fe20000004100 */
[----:B------:R-:W0:Y:S01]  /*2f90*/  I2F.F16 R26, R26 ;  /* 0x0000001a001a7306 */ /* 0x000e220000200c00 */
[----:B--2---:R-:W-:-:S05]  /*2fa0*/  HADD2.F32 R27, -RZ, R27.H0_H0 ;  /* 0x2000001bff1b7230 */ /* 0x004fca0000004100 */
[----:B------:R-:W-:Y:S02]  /*2fb0*/  FFMA.FTZ R25, R8, R27, R25 ;  /* 0x0000001b08197223 */ /* 0x000fe40000010019 */
        /* <DEDUP_REMOVED lines=11> */
[----:B------:R-:W-:Y:S01]  /*3070*/  HADD2.F32 R14, -RZ, R2.H0_H0 ;  /* 0x20000002ff0e7230 */ /* 0x000fe20000004100 */
[----:B------:R-:W-:Y:S01]  /*3080*/  F2FP.PACK_AB R11, RZ, R11 ;  /* 0x0000000bff0b723e */ /* 0x000fe200000000ff */
[----:B-1----:R-:W-:Y:S01]  /*3090*/  HADD2.F32 R32, -RZ, R32.H0_H0 ;  /* 0x20000020ff207230 */ /* 0x002fe20000004100 */
[----:B------:R-:W-:-:S04]  /*30a0*/  FMUL.FTZ R10, R13, R10 ;  /* 0x0000000a0d0a7220 */ /* 0x000fc80000410000 */
[----:B------:R-:W-:Y:S01]  /*30b0*/  FFMA.FTZ R25, R9, R32, R25 ;  /* 0x0000002009197223 */ /* 0x000fe20000010019 */
[----:B------:R-:W-:Y:S01]  /*30c0*/  F2FP.PACK_AB R10, RZ, R10 ;  /* 0x0000000aff0a723e */ /* 0x000fe200000000ff */
[----:B0-----:R-:W-:Y:S02]  /*30d0*/  HADD2.F32 R12, -RZ, R12.H0_H0 ;  /* 0x2000000cff0c7230 */ /* 0x001fe40000004100 */
[----:B------:R-:W-:Y:S01]  /*30e0*/  FMUL.FTZ R25, R14, R25 ;  /* 0x000000190e197220 */ /* 0x000fe20000410000 */
[----:B------:R-:W-:Y:S02]  /*30f0*/  PRMT R11, R11, 0x5410, R10 ;  /* 0x000054100b0b7816 */ /* 0x000fe4000000000a */
[----:B------:R-:W-:Y:S02]  /*3100*/  FFMA.FTZ R12, R9, R12, R33 ;  /* 0x0000000c090c7223 */ /* 0x000fe40000010021 */
[----:B------:R-:W-:Y:S02]  /*3110*/  F2FP.PACK_AB R25, RZ, R25 ;  /* 0x00000019ff19723e */ /* 0x000fe400000000ff */
[----:B------:R-:W-:Y:S01]  /*3120*/  FMUL.FTZ R12, R15, R12 ;  /* 0x0000000c0f0c7220 */ /* 0x000fe20000410000 */
[----:B------:R-:W-:-:S04]  /*3130*/  HFMA2.MMA R17, R11, 1, 1, R17 ;  /* 0x3c003c000b117835 */ /* 0x000fc80000000011 */
[----:B------:R-:W-:-:S04]  /*3140*/  F2FP.PACK_AB R12, RZ, R12 ;  /* 0x0000000cff0c723e */ /* 0x000fc800000000ff */
[----:B------:R-:W-:-:S05]  /*3150*/  PRMT R25, R25, 0x5410, R12 ;  /* 0x0000541019197816 */ /* 0x000fca000000000c */
[----:B------:R-:W-:Y:S02]  /*3160*/  HADD2 R16, R25, R16 ;  /* 0x0000001019107230 */ /* 0x000fe40000000000 */
.L_x_3329:
[----:B------:R-:W-:Y:S02]  /*3170*/  @!P0 IMAD.IADD R3, R21, 0x1, R24 ;  /* 0x0000000115038824 */ /* 0x000fe400078e0218 */
[----:B------:R-:W-:Y:S01]  /*3180*/  IMAD.WIDE R28, R20, 0x8, R28 ;  /* 0x00000008141c7825 */ /* 0x000fe200078e021c */
[----:B------:R-:W-:Y:S05]  /*3190*/  @P1 BRA `(.L_x_3330) ;  /* 0x00000c3000001947 */ /* 0x000fea0003800000 */
[----:B-----5:R-:W2:Y:S01]  /*31a0*/  LDG.E.128.CONSTANT R8, [R28.64] ;  /* 0x000000061c087981 */ /* 0x020ea2000c1e9d00 */
[----:B0-----:R-:W-:Y:S02]  /*31b0*/  LOP3.LUT R12, R4, 0xff, RZ, 0xc0, !PT ;  /* 0x000000ff040c7812 */ /* 0x001fe400078ec0ff */
[----:B------:R-:W-:Y:S02]  /*31c0*/  LOP3.LUT R13, R5, 0xff, RZ, 0xc0, !PT ;  /* 0x000000ff050d7812 */ /* 0x000fe400078ec0ff */
[----:B------:R-:W-:Y:S02]  /*31d0*/  IADD3 R12, R12, -0x80, RZ ;  /* 0xffffff800c0c7810 */ /* 0x000fe40007ffe0ff */
[----:B------:R-:W-:-:S02]  /*31e0*/  IADD3 R13, R13, -0x80, RZ ;  /* 0xffffff800d0d7810 */ /* 0x000fc40007ffe0ff */
[----:B------:R0:W3:Y:S01]  /*31f0*/  I2F.F16 R40, R12 ;  /* 0x0000000c00287306 */ /* 0x0000e20000200c00 */
[----:B-1----:R-:W-:Y:S02]  /*3200*/  SHF.R.U32.HI R31, RZ, 0x8, R5 ;  /* 0x00000008ff1f7819 */ /* 0x002fe40000011605 */
[----:B------:R-:W-:Y:S02]  /*3210*/  LOP3.LUT R15, R6, 0xff, RZ, 0xc0, !PT ;  /* 0x000000ff060f7812 */ /* 0x000fe400078ec0ff */
[----:B------:R-:W-:Y:S02]  /*3220*/  LOP3.LUT R31, R31, 0xff, RZ, 0xc0, !PT ;  /* 0x000000ff1f1f7812 */ /* 0x000fe400078ec0ff */
[----:B------:R-:W-:Y:S01]  /*3230*/  IADD3 R37, R15, -0x80, RZ ;  /* 0xffffff800f257810 */ /* 0x000fe20007ffe0ff */
[----:B------:R1:W4:Y:S01]  /*3240*/  I2F.F16 R38, R13 ;  /* 0x0000000d00267306 */ /* 0x0003220000200c00 */
[----:B0-----:R-:W-:Y:S02]  /*3250*/  SHF.R.U32.HI R12, RZ, 0x8, R4 ;  /* 0x00000008ff0c7819 */ /* 0x001fe40000011604 */
[----:B------:R-:W-:-:S02]  /*3260*/  IADD3 R32, R31, -0x80, RZ ;  /* 0xffffff801f207810 */ /* 0x000fc40007ffe0ff */
[----:B------:R-:W-:Y:S02]  /*3270*/  LOP3.LUT R12, R12, 0xff, RZ, 0xc0, !PT ;  /* 0x000000ff0c0c7812 */ /* 0x000fe400078ec0ff */
[----:B------:R-:W-:Y:S01]  /*3280*/  SHF.R.U32.HI R31, RZ, 0x8, R6 ;  /* 0x00000008ff1f7819 */ /* 0x000fe20000011606 */
[----:B------:R-:W0:Y:S01]  /*3290*/  I2F.F16 R37, R37 ;  /* 0x0000002500257306 */ /* 0x000e220000200c00 */
[----:B------:R-:W-:Y:S01]  /*32a0*/  IADD3 R36, R12, -0x80, RZ ;  /* 0xffffff800c247810 */ /* 0x000fe20007ffe0ff */
[----:B---3--:R-:W-:Y:S01]  /*32b0*/  HADD2.F32 R40, -RZ, R40.H0_H0 ;  /* 0x20000028ff287230 */ /* 0x008fe20000004100 */
[----:B-1----:R-:W1:Y:S01]  /*32c0*/  LDS.64 R12, [UR4+0x30] ;  /* 0x00003004ff0c7984 */ /* 0x002e620008000a00 */
[----:B------:R-:W-:Y:S02]  /*32d0*/  LOP3.LUT R15, R7, 0xff, RZ, 0xc0, !PT ;  /* 0x000000ff070f7812 */ /* 0x000fe400078ec0ff */
[----:B------:R-:W-:Y:S02]  /*32e0*/  SHF.R.U32.HI R33, RZ, 0x8, R7 ;  /* 0x00000008ff217819 */ /* 0x000fe40000011607 */
[----:B------:R-:W-:Y:S01]  /*32f0*/  LOP3.LUT R31, R31, 0xff, RZ, 0xc0, !PT ;  /* 0x000000ff1f1f7812 */ /* 0x000fe200078ec0ff */
[----:B------:R-:W3:Y:S01]  /*3300*/  I2F.F16 R36, R36 ;  /* 0x0000002400247306 */ /* 0x000ee20000200c00 */
[----:B------:R-:W-:Y:S01]  /*3310*/  LEA.HI R26, R4, 0xffffff80, RZ, 0x8 ;  /* 0xffffff80041a7811 */ /* 0x000fe200078f40ff */
[----:B----4-:R-:W-:Y:S01]  /*3320*/  HADD2.F32 R38, -RZ, R38.H0_H0 ;  /* 0x20000026ff267230 */ /* 0x010fe20000004100 */
[----:B------:R-:W-:-:S02]  /*3330*/  LEA.HI R14, R6, 0xffffff80, RZ, 0x8 ;  /* 0xffffff80060e7811 */ /* 0x000fc400078f40ff */
[----:B------:R-:W-:Y:S02]  /*3340*/  SHF.R.U32.HI R4, RZ, 0x10, R4 ;  /* 0x00000010ff047819 */ /* 0x000fe40000011604 */
[----:B------:R-:W-:Y:S01]  /*3350*/  IADD3 R34, R15, -0x80, RZ ;  /* 0xffffff800f227810 */ /* 0x000fe20007ffe0ff */
[----:B------:R-:W-:Y:S01]  /*3360*/  I2F.F16 R32, R32 ;  /* 0x0000002000207306 */ /* 0x000fe20000200c00 */
[----:B------:R-:W-:Y:S01]  /*3370*/  SHF.R.U32.HI R6, RZ, 0x10, R6 ;  /* 0x00000010ff067819 */ /* 0x000fe20000011606 */
[----:B0-----:R-:W-:Y:S01]  /*3380*/  HADD2.F32 R42, -RZ, R37.H0_H0 ;  /* 0x20000025ff2a7230 */ /* 0x001fe20000004100 */
[----:B------:R-:W-:Y:S02]  /*3390*/  LOP3.LUT R33, R33, 0xff, RZ, 0xc0, !PT ;  /* 0x000000ff21217812 */ /* 0x000fe400078ec0ff */
[----:B------:R-:W-:Y:S02]  /*33a0*/  IADD3 R31, R31, -0x80, RZ ;  /* 0xffffff801f1f7810 */ /* 0x000fe40007ffe0ff */
[----:B------:R-:W-:Y:S01]  /*33b0*/  LOP3.LUT R4, R4, 0xff, RZ, 0xc0, !PT ;  /* 0x000000ff04047812 */ /* 0x000fe200078ec0ff */
[----:B------:R-:W0:Y:S01]  /*33c0*/  I2F.F16 R34, R34 ;  /* 0x0000002200227306 */ /* 0x000e220000200c00 */
[----:B------:R-:W-:Y:S01]  /*33d0*/  LOP3.LUT R6, R6, 0xff, RZ, 0xc0, !PT ;  /* 0x000000ff06067812 */ /* 0x000fe200078ec0ff */
[----:B---3--:R-:W-:Y:S01]  /*33e0*/  HADD2.F32 R36, -RZ, R36.H0_H0 ;  /* 0x20000024ff247230 */ /* 0x008fe20000004100 */
[----:B------:R-:W-:-:S02]  /*33f0*/  IADD3 R33, R33, -0x80, RZ ;  /* 0xffffff8021217810 */ /* 0x000fc40007ffe0ff */
[----:B------:R-:W-:Y:S02]  /*3400*/  IADD3 R4, R4, -0x80, RZ ;  /* 0xffffff8004047810 */ /* 0x000fe40007ffe0ff */
[----:B------:R-:W-:Y:S01]  /*3410*/  LEA.HI R27, R5, 0xffffff80, RZ, 0x8 ;  /* 0xffffff80051b7811 */ /* 0x000fe200078f40ff */
[----:B------:R-:W-:Y:S01]  /*3420*/  I2F.F16 R31, R31 ;  /* 0x0000001f001f7306 */ /* 0x000fe20000200c00 */
[----:B------:R-:W-:Y:S02]  /*3430*/  IADD3 R39, R6, -0x80, RZ ;  /* 0xffffff8006277810 */ /* 0x000fe40007ffe0ff */
[----:B------:R-:W-:Y:S02]  /*3440*/  SHF.R.U32.HI R5, RZ, 0x10, R5 ;  /* 0x00000010ff057819 */ /* 0x000fe40000011605 */
[----:B------:R-:W-:Y:S02]  /*3450*/  LEA.HI R30, R7, 0xffffff80, RZ, 0x8 ;  /* 0xffffff80071e7811 */ /* 0x000fe400078f40ff */
[----:B------:R-:W-:Y:S01]  /*3460*/  SHF.R.U32.HI R6, RZ, 0x10, R7 ;  /* 0x00000010ff067819 */ /* 0x000fe20000011607 */
[----:B------:R-:W3:Y:S01]  /*3470*/  I2F.F16 R33, R33 ;  /* 0x0000002100217306 */ /* 0x000ee20000200c00 */
[----:B------:R-:W-:Y:S01]  /*3480*/  LOP3.LUT R5, R5, 0xff, RZ, 0xc0, !PT ;  /* 0x000000ff05057812 */ /* 0x000fe200078ec0ff */
[--C-:B-1----:R-:W-:Y:S01]  /*3490*/  HADD2.F32 R35, -RZ, R12.reuse.H0_H0 ;  /* 0x2000000cff237230 */ /* 0x102fe20000004100 */
[----:B------:R-:W-:Y:S01]  /*34a0*/  LOP3.LUT R6, R6, 0xff, RZ, 0xc0, !PT ;  /* 0x000000ff06067812 */ /* 0x000fe200078ec0ff */
[----:B------:R-:W-:Y:S01]  /*34b0*/  HADD2.F32 R37, -RZ, R12.H1_H1 ;  /* 0x3000000cff257230 */ /* 0x000fe20000004100 */
[----:B------:R-:W-:Y:S01]  /*34c0*/  IADD3 R5, R5, -0x80, RZ ;  /* 0xffffff8005057810 */ /* 0x000fe20007ffe0ff */
[----:B0-----:R-:W-:Y:S01]  /*34d0*/  HADD2.F32 R44, -RZ, R34.H0_H0 ;  /* 0x20000022ff2c7230 */ /* 0x001fe20000004100 */
[----:B------:R-:W-:Y:S01]  /*34e0*/  FFMA.FTZ R40, R40, R35, RZ ;  /* 0x0000002328287223 */ /* 0x000fe200000100ff */
[----:B------:R-:W-:Y:S01]  /*34f0*/  I2F.F16 R7, R39 ;  /* 0x0000002700077306 */ /* 0x000fe20000200c00 */
[C---:B------:R-:W-:Y:S01]  /*3500*/  FFMA.FTZ R38, R35.reuse, R38, RZ ;  /* 0x0000002623267223 */ /* 0x040fe200000100ff */
[----:B------:R-:W-:Y:S01]  /*3510*/  IADD3 R6, R6, -0x80, RZ ;  /* 0xffffff8006067810 */ /* 0x000fe20007ffe0ff */
[----:B------:R-:W-:Y:S01]  /*3520*/  FFMA.FTZ R36, R36, R37, R40 ;  /* 0x0000002524247223 */ /* 0x000fe20000010028 */
[----:B------:R-:W-:Y:S01]  /*3530*/  HADD2.F32 R40, -RZ, R32.H0_H0 ;  /* 0x20000020ff287230 */ /* 0x000fe20000004100 */
[----:B------:R-:W-:-:S02]  /*3540*/  FFMA.FTZ R34, R35, R42, RZ ;  /* 0x0000002a23227223 */ /* 0x000fc400000100ff */
[----:B------:R-:W-:Y:S01]  /*3550*/  FFMA.FTZ R35, R35, R44, RZ ;  /* 0x0000002c23237223 */ /* 0x000fe200000100ff */
[----:B------:R-:W-:Y:S01]  /*3560*/  I2F.F16 R4, R4 ;  /* 0x0000000400047306 */ /* 0x000fe20000200c00 */
[----:B------:R-:W-:Y:S01]  /*3570*/  FFMA.FTZ R38, R37, R40, R38 ;  /* 0x0000002825267223 */ /* 0x000fe20000010026 */
[----:B---3--:R-:W-:-:S05]  /*3580*/  HADD2.F32 R40, -RZ, R33.H0_H0 ;  /* 0x20000021ff287230 */ /* 0x008fca0000004100 */
[----:B------:R-:W-:Y:S01]  /*3590*/  FFMA.FTZ R35, R37, R40, R35 ;  /* 0x0000002825237223 */ /* 0x000fe20000010023 */
[----:B------:R-:W0:Y:S08]  /*35a0*/  I2F.F16 R5, R5 ;  /* 0x0000000500057306 */ /* 0x000e300000200c00 */
[----:B------:R-:W1:Y:S01]  /*35b0*/  I2F.F16 R6, R6 ;  /* 0x0000000600067306 */ /* 0x000e620000200c00 */
        /* <DEDUP_REMOVED lines=11> */
[----:B------:R-:W-:Y:S02]  /*3670*/  SHF.R.U32.HI R40, RZ, 0x8, R9 ;  /* 0x00000008ff287819 */ /* 0x000fe40000011609 */
[----:B------:R-:W-:-:S02]  /*3680*/  IADD3 R12, R39, -0x80, RZ ;  /* 0xffffff80270c7810 */ /* 0x000fc40007ffe0ff */
[C---:B------:R-:W-:Y:S02]  /*3690*/  LOP3.LUT R39, R9.reuse, 0xff, RZ, 0xc0, !PT ;  /* 0x000000ff09277812 */ /* 0x040fe400078ec0ff */
[----:B------:R-:W-:Y:S02]  /*36a0*/  LEA.HI R21, R9, 0xffffff80, RZ, 0x8 ;  /* 0xffffff8009157811 */ /* 0x000fe400078f40ff */
[----:B------:R-:W-:Y:S01]  /*36b0*/  IADD3 R32, R39, -0x80, RZ ;  /* 0xffffff8027207810 */ /* 0x000fe20007ffe0ff */
[----:B------:R-:W-:Y:S01]  /*36c0*/  HADD2.F32 R39, -RZ, R31.H0_H0 ;  /* 0x2000001fff277230 */ /* 0x000fe20000004100 */
[----:B------:R-:W-:Y:S01]  /*36d0*/  LOP3.LUT R31, R10, 0xff, RZ, 0xc0, !PT ;  /* 0x000000ff0a1f7812 */ /* 0x000fe200078ec0ff */
[----:B------:R-:W0:Y:S01]  /*36e0*/  I2F.F16 R12, R12 ;  /* 0x0000000c000c7306 */ /* 0x000e220000200c00 */
[----:B------:R-:W-:Y:S02]  /*36f0*/  SHF.R.U32.HI R9, RZ, 0x10, R9 ;  /* 0x00000010ff097819 */ /* 0x000fe40000011609 */
[----:B------:R-:W-:Y:S01]  /*3700*/  FFMA.FTZ R34, R37, R39, R34 ;  /* 0x0000002725227223 */ /* 0x000fe20000010022 */
[----:B------:R-:W-:Y:S01]  /*3710*/  HADD2.F32 R39, -RZ, R4.H0_H0 ;  /* 0x20000004ff277230 */ /* 0x000fe20000004100 */
[----:B------:R-:W-:-:S02]  /*3720*/  SHF.R.U32.HI R4, RZ, 0x8, R8 ;  /* 0x00000008ff047819 */ /* 0x000fc40000011608 */
[----:B------:R-:W-:Y:S01]  /*3730*/  IADD3 R33, R31, -0x80, RZ ;  /* 0xffffff801f217810 */ /* 0x000fe20007ffe0ff */
[----:B------:R-:W-:Y:S01]  /*3740*/  HADD2.F32 R31, -RZ, R13.H0_H0 ;  /* 0x2000000dff1f7230 */ /* 0x000fe20000004100 */
[----:B------:R-:W-:Y:S01]  /*3750*/  LOP3.LUT R37, R11, 0xff, RZ, 0xc0, !PT ;  /* 0x000000ff0b257812 */ /* 0x000fe200078ec0ff */
[----:B------:R-:W1:Y:S01]  /*3760*/  I2F.F16 R32, R32 ;  /* 0x0000002000207306 */ /* 0x000e620000200c00 */
[----:B------:R-:W-:Y:S02]  /*3770*/  LOP3.LUT R4, R4, 0xff, RZ, 0xc0, !PT ;  /* 0x000000ff04047812 */ /* 0x000fe400078ec0ff */
[----:B------:R-:W-:Y:S01]  /*3780*/  IADD3 R41, R37, -0x80, RZ ;  /* 0xffffff8025297810 */ /* 0x000fe20007ffe0ff */
[----:B------:R-:W-:Y:S01]  /*3790*/  FFMA.FTZ R37, R39, R31, R36 ;  /* 0x0000001f27257223 */ /* 0x000fe20000010024 */
[----:B------:R-:W-:Y:S01]  /*37a0*/  IADD3 R39, R4, -0x80, RZ ;  /* 0xffffff8004277810 */ /* 0x000fe20007ffe0ff */
[----:B------:R-:W-:Y:S01]  /*37b0*/  HADD2.F32 R4, -RZ, R7.H0_H0 ;  /* 0x20000007ff047230 */ /* 0x000fe20000004100 */
[C---:B------:R-:W-:Y:S01]  /*37c0*/  FFMA.FTZ R38, R31.reuse, R5, R38 ;  /* 0x000000051f267223 */ /* 0x040fe20000010026 */
[----:B------:R-:W-:Y:S01]  /*37d0*/  LEA.HI R25, R8, 0xffffff80, RZ, 0x8 ;  /* 0xffffff8008197811 */ /* 0x000fe200078f40ff */
[C---:B------:R-:W-:Y:S01]  /*37e0*/  FFMA.FTZ R35, R31.reuse, R42, R35 ;  /* 0x0000002a1f237223 */ /* 0x040fe20000010023 */
[----:B------:R2:W-:Y:S01]  /*37f0*/  I2F.F16 R7, R39 ;  /* 0x0000002700077306 */ /* 0x0005e20000200c00 */
[----:B------:R-:W-:Y:S01]  /*3800*/  FFMA.FTZ R34, R31, R4, R34 ;  /* 0x000000041f227223 */ /* 0x000fe20000010022 */
[----:B------:R-:W-:Y:S01]  /*3810*/  HADD2.F32 R31, -RZ, R13.H1_H1 ;  /* 0x3000000dff1f7230 */ /* 0x000fe20000004100 */
[----:B------:R-:W3:Y:S01]  /*3820*/  LDS.64 R4, [UR4+0x38] ;  /* 0x00003804ff047984 */ /* 0x000ee20008000a00 */
[----:B------:R-:W-:-:S02]  /*3830*/  LOP3.LUT R40, R40, 0xff, RZ, 0xc0, !PT ;  /* 0x000000ff28287812 */ /* 0x000fc400078ec0ff */
[----:B------:R-:W-:Y:S01]  /*3840*/  SHF.R.U32.HI R8, RZ, 0x10, R8 ;  /* 0x00000010ff087819 */ /* 0x000fe20000011608 */
[----:B------:R-:W-:Y:S01]  /*3850*/  FFMA.FTZ R37, R26, R31, R37 ;  /* 0x0000001f1a257223 */ /* 0x000fe20000010025 */
[----:B------:R-:W-:Y:S01]  /*3860*/  SHF.R.U32.HI R26, RZ, 0x8, R11 ;  /* 0x00000008ff1a7819 */ /* 0x000fe2000001160b */
[C---:B------:R-:W-:Y:S01]  /*3870*/  FFMA.FTZ R38, R31.reuse, R27, R38 ;  /* 0x0000001b1f267223 */ /* 0x040fe20000010026 */
[----:B--2---:R-:W-:Y:S01]  /*3880*/  SHF.R.U32.HI R39, RZ, 0x8, R10 ;  /* 0x00000008ff277819 */ /* 0x004fe2000001160a */
[----:B------:R-:W-:Y:S01]  /*3890*/  FFMA.FTZ R35, R31, R30, R35 ;  /* 0x0000001e1f237223 */ /* 0x000fe20000010023 */
[----:B------:R-:W-:Y:S01]  /*38a0*/  LOP3.LUT R9, R9, 0xff, RZ, 0xc0, !PT ;  /* 0x000000ff09097812 */ /* 0x000fe200078ec0ff */
[----:B------:R-:W2:Y:S01]  /*38b0*/  I2F.F16 R33, R33 ;  /* 0x0000002100217306 */ /* 0x000ea20000200c00 */
[----:B------:R-:W-:Y:S01]  /*38c0*/  IADD3 R40, R40, -0x80, RZ ;  /* 0xffffff8028287810 */ /* 0x000fe20007ffe0ff */
[----:B------:R-:W-:Y:S01]  /*38d0*/  FFMA.FTZ R34, R31, R14, R34 ;  /* 0x0000000e1f227223 */ /* 0x000fe20000010022 */
[----:B------:R-:W-:Y:S01]  /*38e0*/  LOP3.LUT R39, R39, 0xff, RZ, 0xc0, !PT ;  /* 0x000000ff27277812 */ /* 0x000fe200078ec0ff */
[----:B0-----:R-:W-:Y:S01]  /*38f0*/  HADD2.F32 R31, -RZ, R12.H0_H0 ;  /* 0x2000000cff1f7230 */ /* 0x001fe20000004100 */
[----:B------:R-:W-:-:S02]  /*3900*/  SHF.R.U32.HI R13, RZ, 0x10, R10 ;  /* 0x00000010ff0d7819 */ /* 0x000fc4000001160a */
[----:B------:R-:W-:Y:S01]  /*3910*/  LOP3.LUT R26, R26, 0xff, RZ, 0xc0, !PT ;  /* 0x000000ff1a1a7812 */ /* 0x000fe200078ec0ff */
[----:B------:R-:W0:Y:S01]  /*3920*/  I2F.F16 R6, R40 ;  /* 0x0000002800067306 */ /* 0x000e220000200c00 */
[----:B------:R-:W-:Y:S02]  /*3930*/  LOP3.LUT R8, R8, 0xff, RZ, 0xc0, !PT ;  /* 0x000000ff08087812 */ /* 0x000fe400078ec0ff */
[----:B------:R-:W-:Y:S02]  /*3940*/  IADD3 R9, R9, -0x80, RZ ;  /* 0xffffff8009097810 */ /* 0x000fe40007ffe0ff */
[----:B------:R-:W-:Y:S02]  /*3950*/  SHF.R.U32.HI R27, RZ, 0x10, R11 ;  /* 0x00000010ff1b7819 */ /* 0x000fe4000001160b */
[----:B------:R-:W-:Y:S01]  /*3960*/  LEA.HI R15, R10, 0xffffff80, RZ, 0x8 ;  /* 0xffffff800a0f7811 */ /* 0x000fe200078f40ff */
[----:B------:R-:W4:Y:S01]  /*3970*/  I2F.F16 R36, R41 ;  /* 0x0000002900247306 */ /* 0x000f220000200c00 */
[----:B------:R-:W-:Y:S01]  /*3980*/  IADD3 R10, R39, -0x80, RZ ;  /* 0xffffff80270a7810 */ /* 0x000fe20007ffe0ff */
[----:B-1----:R-:W-:Y:S01]  /*3990*/  HADD2.F32 R39, -RZ, R32.H0_H0 ;  /* 0x20000020ff277230 */ /* 0x002fe20000004100 */
[----:B------:R-:W-:Y:S01]  /*39a0*/  LOP3.LUT R13, R13, 0xff, RZ, 0xc0, !PT ;  /* 0x000000ff0d0d7812 */ /* 0x000fe200078ec0ff */
[----:B--2---:R-:W-:Y:S01]  /*39b0*/  HADD2.F32 R33, -RZ, R33.H0_H0 ;  /* 0x20000021ff217230 */ /* 0x004fe20000004100 */
[----:B------:R-:W-:Y:S01]  /*39c0*/  IADD3 R26, R26, -0x80, RZ ;  /* 0xffffff801a1a7810 */ /* 0x000fe20007ffe0ff */
[----:B------:R-:W-:Y:S01]  /*39d0*/  HADD2.F32 R32, -RZ, R7.H0_H0 ;  /* 0x20000007ff207230 */ /* 0x000fe20000004100 */
[----:B------:R-:W-:Y:S01]  /*39e0*/  IADD3 R8, R8, -0x80, RZ ;  /* 0xffffff8008087810 */ /* 0x000fe20007ffe0ff */
[----:B------:R-:W1:Y:S01]  /*39f0*/  I2F.F16 R9, R9 ;  /* 0x0000000900097306 */ /* 0x000e620000200c00 */
[----:B------:R-:W-:Y:S01]  /*3a00*/  LOP3.LUT R30, R27, 0xff, RZ, 0xc0, !PT ;  /* 0x000000ff1b1e7812 */ /* 0x000fe200078ec0ff */
[----:B0-----:R-:W-:Y:S01]  /*3a10*/  HADD2.F32 R6, -RZ, R6.H0_H0 ;  /* 0x20000006ff067230 */ /* 0x001fe20000004100 */
[----:B------:R-:W-:-:S02]  /*3a20*/  IADD3 R13, R13, -0x80, RZ ;  /* 0xffffff800d0d7810 */ /* 0x000fc40007ffe0ff */
[----:B------:R-:W-:Y:S01]  /*3a30*/  IADD3 R30, R30, -0x80, RZ ;  /* 0xffffff801e1e7810 */ /* 0x000fe20007ffe0ff */
[--C-:B---3--:R-:W-:Y:S01]  /*3a40*/  HADD2.F32 R14, -RZ, R4.reuse.H0_H0 ;  /* 0x20000004ff0e7230 */ /* 0x108fe20000004100 */
[----:B------:R-:W-:Y:S01]  /*3a50*/  LEA.HI R11, R11, 0xffffff80, RZ, 0x8 ;  /* 0xffffff800b0b7811 */ /* 0x000fe200078f40ff */
[----:B------:R-:W0:Y:S01]  /*3a60*/  I2F.F16 R10, R10 ;  /* 0x0000000a000a7306 */ /* 0x000e220000200c00 */
[----:B------:R-:W-:Y:S02]  /*3a70*/  HADD2.F32 R27, -RZ, R4.H1_H1 ;  /* 0x30000004ff1b7230 */ /* 0x000fe40000004100 */
[C---:B------:R-:W-:Y:S01]  /*3a80*/  FFMA.FTZ R38, R14.reuse, R39, R38 ;  /* 0x000000270e267223 */ /* 0x040fe20000010026 */
[----:B----4-:R-:W-:Y:S01]  /*3a90*/  HADD2.F32 R36, -RZ, R36.H0_H0 ;  /* 0x20000024ff247230 */ /* 0x010fe20000004100 */
[----:B------:R-:W-:Y:S01]  /*3aa0*/  FFMA.FTZ R31, R31, R14, R37 ;  /* 0x0000000e1f1f7223 */ /* 0x000fe20000010025 */
[----:B------:R-:W-:Y:S01]  /*3ab0*/  HADD2.F32 R4, -RZ, R5.H0_H0 ;  /* 0x20000005ff047230 */ /* 0x000fe20000004100 */
[----:B------:R-:W-:Y:S01]  /*3ac0*/  FFMA.FTZ R7, R27, R6, R38 ;  /* 0x000000061b077223 */ /* 0x000fe20000010026 */
[----:B------:R-:W2:Y:S01]  /*3ad0*/  I2F.F16 R26, R26 ;  /* 0x0000001a001a7306 */ /* 0x000ea20000200c00 */
[----:B-1----:R-:W-:Y:S01]  /*3ae0*/  HADD2.F32 R9, -RZ, R9.H0_H0 ;  /* 0x20000009ff097230 */ /* 0x002fe20000004100 */
[C---:B------:R-:W-:Y:S01]  /*3af0*/  FFMA.FTZ R34, R14.reuse, R33, R34 ;  /* 0x000000210e227223 */ /* 0x040fe20000010022 */
        /* <DEDUP_REMOVED lines=25> */
[C---:B------:R-:W-:Y:S01]  /*3c90*/  FFMA.FTZ R7, R5.reuse, R10, R7 ;  /* 0x0000000a05077223 */ /* 0x040fe20000010007 */
[----:B--2---:R-:W-:Y:S02]  /*3ca0*/  HADD2.F32 R12, -RZ, R15.H0_H0 ;  /* 0x2000000fff0c7230 */ /* 0x004fe40000004100 */
[--C-:B------:R-:W-:Y:S01]  /*3cb0*/  HADD2.F32 R15, -RZ, R2.reuse.H1_H1 ;  /* 0x30000002ff0f7230 */ /* 0x100fe20000004100 */
[----:B------:R-:W-:Y:S02]  /*3cc0*/  FMUL.FTZ R7, R8, R7 ;  /* 0x0000000708077220 */ /* 0x000fe40000410000 */
[----:B------:R-:W-:Y:S01]  /*3cd0*/  FFMA.FTZ R12, R5, R12, R13 ;  /* 0x0000000c050c7223 */ /* 0x000fe2000001000d */
[----:B------:R-:W-:Y:S02]  /*3ce0*/  HADD2.F32 R13, -RZ, R2.H0_H0 ;  /* 0x20000002ff0d7230 */ /* 0x000fe40000004100 */
[----:B-1----:R-:W-:Y:S01]  /*3cf0*/  HADD2.F32 R4, -RZ, R11.H0_H0 ;  /* 0x2000000bff047230 */ /* 0x002fe20000004100 */
[----:B------:R-:W-:Y:S01]  /*3d00*/  F2FP.PACK_AB R7, RZ, R7 ;  /* 0x00000007ff07723e */ /* 0x000fe200000000ff */
        /* <DEDUP_REMOVED lines=12> */
.L_x_3330:
        /* <DEDUP_REMOVED lines=9> */
.L_x_3326:
[----:B------:R-:W-:-:S04]  /*3e60*/  ISETP.GE.AND P0, PT, R24, R19, PT ;  /* 0x000000131800720c */ /* 0x000fc80003f06270 */
[----:B------:R-:W-:-:S13]  /*3e70*/  ISETP.GE.OR P0, PT, R24, c[0x0][0x1ac], P0 ;  /* 0x00006b0018007a0c */ /* 0x000fda0000706670 */
[----:B------:R-:W-:Y:S05]  /*3e80*/  @P0 BRA `(.L_x_3332) ;  /* 0x0000185000000947 */ /* 0x000fea0003800000 */
[----:B------:R-:W-:Y:S02]  /*3e90*/  ULDC UR5, c[0x0][0x18c] ;  /* 0x0000630000057ab9 */ /* 0x000fe40000000800 */
[----:B------:R-:W-:Y:S02]  /*3ea0*/  USHF.R.S32.HI UR5, URZ, 0x1f, UR5 ;  /* 0x0000001f3f057899 */ /* 0x000fe40008011405 */
.L_x_3335:
[----:B------:R-:W-:-:S13]  /*3eb0*/  ISETP.NE.AND P0, PT, R24, R3, PT ;  /* 0x000000031800720c */ /* 0x000fda0003f05270 */
[----:B------:R-:W-:Y:S01]  /*3ec0*/  @!P0 IADD3 R18, R18, 0x1, RZ ;  /* 0x0000000112128810 */ /* 0x000fe20007ffe0ff */
[----:B-----5:R-:W-:Y:S01]  /*3ed0*/  @!P0 IMAD.MOV.U32 R9, RZ, RZ, 0x2 ;  /* 0x00000002ff098424 */ /* 0x020fe200078e00ff */
[----:B------:R-:W-:-:S03]  /*3ee0*/  @!P0 LEA R8, R24, 0x1, 0x1 ;  /* 0x0000000118088811 */ /* 0x000fc600078e08ff */
[----:B------:R-:W-:Y:S02]  /*3ef0*/  @!P0 IMAD R10, R18, 0x8, R1 ;  /* 0x00000008120a8824 */ /* 0x000fe400078e0201 */
[----:B------:R-:W-:-:S04]  /*3f00*/  @!P0 IMAD.WIDE R8, R8, R9, c[0x0][0x198] ;  /* 0x0000660008088625 */ /* 0x000fc800078e0209 */
[----:B------:R-:W2:Y:S01]  /*3f10*/  @!P0 LDL.64 R10, [R10] ;  /* 0x000000000a0a8983 */ /* 0x000ea20000100a00 */
[----:B------:R-:W-:Y:S02]  /*3f20*/  IMAD.MOV.U32 R26, RZ, RZ, R22 ;  /* 0x000000ffff1a7224 */ /* 0x000fe400078e0016 */
[----:B------:R-:W-:Y:S01]  /*3f30*/  IMAD.MOV.U32 R27, RZ, RZ, R23 ;  /* 0x000000ffff1b7224 */ /* 0x000fe200078e0017 */
[----:B------:R-:W3:Y:S04]  /*3f40*/  @!P0 LDG.E.U16.CONSTANT R9, [R8.64] ;  /* 0x0000000608098981 */ /* 0x000ee8000c1e9500 */
[----:B------:R0:W5:Y:S01]  /*3f50*/  LDG.E.128.CONSTANT R4, [R26.64] ;  /* 0x000000061a047981 */ /* 0x000162000c1e9d00 */
[----:B------:R-:W-:Y:S01]  /*3f60*/  IMAD.MOV.U32 R25, RZ, RZ, c[0x0][0x18c] ;  /* 0x00006300ff197624 */ /* 0x000fe200078e00ff */
[----:B--2---:R-:W-:-:S02]  /*3f70*/  @!P0 PRMT R0, R10, 0x7610, R0 ;  /* 0x000076100a008816 */ /* 0x004fc40000000000 */
[----:B------:R-:W-:Y:S01]  /*3f80*/  @!P0 PRMT R2, R11, 0x7610, R2 ;  /* 0x000076100b028816 */ /* 0x000fe20000000002 */
[----:B---3--:R-:W-:Y:S01]  /*3f90*/  @!P0 IMAD.IADD R3, R9, 0x1, R24 ;  /* 0x0000000109038824 */ /* 0x008fe200078e0218 */
[----:B------:R-:W-:Y:S02]  /*3fa0*/  @!P0 PRMT R0, R0, 0x7610, R10 ;  /* 0x0000761000008816 */ /* 0x000fe4000000000a */
[----:B------:R-:W-:Y:S01]  /*3fb0*/  @!P0 PRMT R2, R2, 0x7610, R11 ;  /* 0x0000761002028816 */ /* 0x000fe2000000000b */
[----:B-1----:R-:W-:Y:S05]  /*3fc0*/  @P1 BRA `(.L_x_3333) ;  /* 0x00000b2000001947 */ /* 0x002fea0003800000 */
        /* <DEDUP_REMOVED lines=24> */
[--C-:B-1----:R-:W-:Y:S01]  /*4150*/  SHF.R.U32.HI R30, RZ, 0xc, R6.reuse ;  /* 0x0000000cff1e7819 */ /* 0x102fe20000011606 */
[-C--:B0-----:R-:W-:Y:S01]  /*4160*/  HFMA2.MMA R33, R37, R20.reuse, RZ ;  /* 0x0000001425217235 */ /* 0x081fe200000000ff */
[----:B------:R-:W-:Y:S01]  /*4170*/  SHF.R.U32.HI R6, RZ, 0x6, R6 ;  /* 0x00000006ff067819 */ /* 0x000fe20000011606 */
[----:B------:R-:W-:Y:S01]  /*4180*/  HADD2 R36, R5, -1056, -1056 ;  /* 0xe420e42005247430 */ /* 0x000fe20000000000 */
[----:B------:R-:W-:Y:S01]  /*4190*/  LOP3.LUT R34, R34, 0x64006400, RZ, 0xfc, !PT ;  /* 0x6400640022227812 */ /* 0x000fe200078efcff */
[-C--:B------:R-:W-:Y:S01]  /*41a0*/  HFMA2 R35, R39, R20.reuse, RZ.H0_H0 ;  /* 0x0000001427237231 */ /* 0x080fe200000400ff */
[--C-:B------:R-:W-:Y:S01]  /*41b0*/  SHF.R.U32.HI R31, RZ, 0xc, R7.reuse ;  /* 0x0000000cff1f7819 */ /* 0x100fe20000011607 */
[----:B------:R-:W-:Y:S01]  /*41c0*/  HFMA2.MMA R4, R41, R20, RZ ;  /* 0x0000001429047235 */ /* 0x000fe200000000ff */
[----:B------:R-:W-:Y:S01]  /*41d0*/  SHF.R.U32.HI R7, RZ, 0x6, R7 ;  /* 0x00000006ff077819 */ /* 0x000fe20000011607 */
[----:B------:R-:W-:Y:S01]  /*41e0*/  HADD2 R34, R34, -1056, -1056 ;  /* 0xe420e42022227430 */ /* 0x000fe20000000000 */
[----:B------:R-:W-:Y:S01]  /*41f0*/  LOP3.LUT R32, R6, 0x3f003f, RZ, 0xc0, !PT ;  /* 0x003f003f06207812 */ /* 0x000fe200078ec0ff */
[----:B------:R-:W-:Y:S01]  /*4200*/  HFMA2.MMA R5, R36, R21, R33 ;  /* 0x0000001524057235 */ /* 0x000fe20000000021 */
[----:B------:R-:W-:Y:S01]  /*4210*/  LOP3.LUT R7, R7, 0x3f003f, RZ, 0xc0, !PT ;  /* 0x003f003f07077812 */ /* 0x000fe200078ec0ff */
[----:B------:R-:W-:Y:S01]  /*4220*/  HFMA2 R6, R34, R21, R35 ;  /* 0x0000001522067231 */ /* 0x000fe20000000023 */
[----:B------:R-:W-:Y:S01]  /*4230*/  LOP3.LUT R33, R32, 0x64006400, RZ, 0xfc, !PT ;  /* 0x6400640020217812 */ /* 0x000fe200078efcff */
[----:B------:R-:W-:Y:S01]  /*4240*/  HFMA2 R20, R43, R20, RZ.H0_H0 ;  /* 0x000000142b147231 */ /* 0x000fe200000400ff */
[----:B------:R-:W-:-:S02]  /*4250*/  LOP3.LUT R35, R7, 0x64006400, RZ, 0xfc, !PT ;  /* 0x6400640007237812 */ /* 0x000fc400078efcff */
[----:B------:R-:W-:Y:S01]  /*4260*/  LOP3.LUT R36, R31, 0xf000f, RZ, 0xc0, !PT ;  /* 0x000f000f1f247812 */ /* 0x000fe200078ec0ff */
[----:B------:R-:W-:Y:S02]  /*4270*/  HADD2 R33, R33, -1056, -1056 ;  /* 0xe420e42021217430 */ /* 0x000fe40000000000 */
[----:B------:R-:W-:-:S04]  /*4280*/  HADD2 R35, R35, -1056, -1056 ;  /* 0xe420e42023237430 */ /* 0x000fc80000000000 */
[----:B------:R-:W-:Y:S01]  /*4290*/  HFMA2.MMA R33, R33, R21, R4 ;  /* 0x0000001521217235 */ /* 0x000fe20000000004 */
[----:B------:R-:W-:Y:S01]  /*42a0*/  HFMA2 R20, R35, R21, R20 ;  /* 0x0000001523147231 */ /* 0x000fe20000000014 */
[----:B--2---:R-:W-:Y:S02]  /*42b0*/  LOP3.LUT R7, R8, 0x3f003f, RZ, 0xc0, !PT ;  /* 0x003f003f08077812 */ /* 0x004fe400078ec0ff */
[----:B------:R-:W-:Y:S02]  /*42c0*/  LOP3.LUT R32, R9, 0x3f003f, RZ, 0xc0, !PT ;  /* 0x003f003f09207812 */ /* 0x000fe400078ec0ff */
[----:B------:R-:W-:Y:S02]  /*42d0*/  LOP3.LUT R7, R7, 0x64006400, RZ, 0xfc, !PT ;  /* 0x6400640007077812 */ /* 0x000fe400078efcff */
[----:B------:R-:W-:Y:S02]  /*42e0*/  LOP3.LUT R34, R10, 0x3f003f, RZ, 0xc0, !PT ;  /* 0x003f003f0a227812 */ /* 0x000fe400078ec0ff */
[----:B------:R-:W-:Y:S01]  /*42f0*/  LOP3.LUT R32, R32, 0x64006400, RZ, 0xfc, !PT ;  /* 0x6400640020207812 */ /* 0x000fe200078efcff */
[----:B------:R-:W-:Y:S01]  /*4300*/  HADD2 R4, R7, -1056, -1056 ;  /* 0xe420e42007047430 */ /* 0x000fe20000000000 */
[----:B------:R-:W-:-:S02]  /*4310*/  LOP3.LUT R34, R34, 0x64006400, RZ, 0xfc, !PT ;  /* 0x6400640022227812 */ /* 0x000fc400078efcff */
[----:B---3--:R-:W-:Y:S01]  /*4320*/  SHF.R.U32.HI R31, RZ, 0x8, R13 ;  /* 0x00000008ff1f7819 */ /* 0x008fe2000001160d */
[----:B------:R-:W-:Y:S01]  /*4330*/  HADD2 R7, R32, -1056, -1056 ;  /* 0xe420e42020077430 */ /* 0x000fe20000000000 */
[----:B------:R-:W-:Y:S01]  /*4340*/  SHF.R.U32.HI R32, RZ, 0x6, R10 ;  /* 0x00000006ff207819 */ /* 0x000fe2000001160a */
[----:B------:R-:W-:Y:S01]  /*4350*/  HADD2 R34, R34, -1056, -1056 ;  /* 0xe420e42022227430 */ /* 0x000fe20000000000 */
[-C--:B------:R-:W-:Y:S01]  /*4360*/  HFMA2.MMA R5, R4, R22.reuse, R5 ;  /* 0x0000001604057235 */ /* 0x080fe20000000005 */
[----:B------:R-:W-:Y:S01]  /*4370*/  HFMA2 R4, R7, R22, R6 ;  /* 0x0000001607047231 */ /* 0x000fe20000000006 */
[----:B------:R-:W-:Y:S02]  /*4380*/  SHF.R.U32.HI R6, RZ, 0x6, R8 ;  /* 0x00000006ff067819 */ /* 0x000fe40000011608 */
[----:B------:R-:W-:Y:S01]  /*4390*/  SHF.R.U32.HI R7, RZ, 0x6, R9 ;  /* 0x00000006ff077819 */ /* 0x000fe20000011609 */
[----:B------:R-:W-:Y:S01]  /*43a0*/  HFMA2.MMA R21, R34, R22, R33 ;  /* 0x0000001622157235 */ /* 0x000fe20000000021 */
[----:B------:R-:W-:-:S02]  /*43b0*/  LOP3.LUT R6, R6, 0x3f003f, RZ, 0xc0, !PT ;  /* 0x003f003f06067812 */ /* 0x000fc400078ec0ff */
[----:B------:R-:W-:Y:S02]  /*43c0*/  LOP3.LUT R33, R11, 0x3f003f, RZ, 0xc0, !PT ;  /* 0x003f003f0b217812 */ /* 0x000fe400078ec0ff */
[----:B------:R-:W-:Y:S02]  /*43d0*/  LOP3.LUT R7, R7, 0x3f003f, RZ, 0xc0, !PT ;  /* 0x003f003f07077812 */ /* 0x000fe400078ec0ff */
[----:B------:R-:W-:Y:S02]  /*43e0*/  LOP3.LUT R6, R6, 0x64006400, RZ, 0xfc, !PT ;  /* 0x6400640006067812 */ /* 0x000fe400078efcff */
[----:B------:R-:W-:Y:S02]  /*43f0*/  LOP3.LUT R33, R33, 0x64006400, RZ, 0xfc, !PT ;  /* 0x6400640021217812 */ /* 0x000fe400078efcff */
        /* <DEDUP_REMOVED lines=8> */
[----:B------:R-:W-:Y:S01]  /*4480*/  HFMA2.MMA R22, R6, R23, R5 ;  /* 0x0000001706167235 */ /* 0x000fe20000000005 */
[----:B------:R-:W-:Y:S01]  /*4490*/  HFMA2 R20, R7, R23, R4 ;  /* 0x0000001707147231 */ /* 0x000fe20000000004 */
[----:B------:R-:W-:Y:S01]  /*44a0*/  LOP3.LUT R32, R32, 0x64006400, RZ, 0xfc, !PT ;  /* 0x6400640020207812 */ /* 0x000fe200078efcff */
[----:B------:R-:W0:Y:S01]  /*44b0*/  LDS.128 R4, [UR4+0x10] ;  /* 0x00001004ff047984 */ /* 0x000e220008000c00 */
[----:B------:R-:W-:-:S02]  /*44c0*/  LOP3.LUT R34, R34, 0x64006400, RZ, 0xfc, !PT ;  /* 0x6400640022227812 */ /* 0x000fc400078efcff */
[----:B------:R-:W-:Y:S01]  /*44d0*/  SHF.R.U32.HI R10, RZ, 0xc, R10 ;  /* 0x0000000cff0a7819 */ /* 0x000fe2000001160a */
[----:B------:R-:W-:Y:S01]  /*44e0*/  HADD2 R32, R32, -1056, -1056 ;  /* 0xe420e42020207430 */ /* 0x000fe20000000000 */
[----:B------:R-:W-:Y:S01]  /*44f0*/  SHF.R.U32.HI R35, RZ, 0xa, R13 ;  /* 0x0000000aff237819 */ /* 0x000fe2000001160d */
[----:B------:R-:W-:Y:S01]  /*4500*/  HADD2 R34, R34, -1056, -1056 ;  /* 0xe420e42022227430 */ /* 0x000fe20000000000 */
[----:B------:R-:W-:Y:S02]  /*4510*/  LOP3.LUT R39, R10, 0xf000f, RZ, 0xc0, !PT ;  /* 0x000f000f0a277812 */ /* 0x000fe400078ec0ff */
[----:B------:R-:W-:Y:S01]  /*4520*/  SHF.R.U32.HI R11, RZ, 0xc, R11 ;  /* 0x0000000cff0b7819 */ /* 0x000fe2000001160b */
[----:B------:R-:W-:Y:S01]  /*4530*/  HFMA2.MMA R21, R32, R23, R21 ;  /* 0x0000001720157235 */ /* 0x000fe20000000015 */
[----:B------:R-:W-:Y:S01]  /*4540*/  HFMA2 R23, R34, R23, R33 ;  /* 0x0000001722177231 */ /* 0x000fe20000000021 */
[----:B------:R-:W-:Y:S02]  /*4550*/  SHF.R.U32.HI R32, RZ, 0xc, R8 ;  /* 0x0000000cff207819 */ /* 0x000fe40000011608 */
[----:B------:R-:W-:-:S02]  /*4560*/  LOP3.LUT R33, R28, 0xf000f, RZ, 0xc0, !PT ;  /* 0x000f000f1c217812 */ /* 0x000fc400078ec0ff */
[--C-:B------:R-:W-:Y:S02]  /*4570*/  SHF.R.U32.HI R8, RZ, 0x8, R12.reuse ;  /* 0x00000008ff087819 */ /* 0x100fe4000001160c */
[----:B------:R-:W-:Y:S02]  /*4580*/  SHF.R.U32.HI R28, RZ, 0xc, R9 ;  /* 0x0000000cff1c7819 */ /* 0x000fe40000011609 */
[----:B------:R-:W-:Y:S02]  /*4590*/  LOP3.LUT R34, R29, 0xf000f, RZ, 0xc0, !PT ;  /* 0x000f000f1d227812 */ /* 0x000fe400078ec0ff */
[----:B------:R-:W-:Y:S02]  /*45a0*/  LOP3.LUT R29, R30, 0xf000f, RZ, 0xc0, !PT ;  /* 0x000f000f1e1d7812 */ /* 0x000fe400078ec0ff */
[----:B------:R-:W-:Y:S02]  /*45b0*/  LOP3.LUT R32, R32, 0xf000f, RZ, 0xc0, !PT ;  /* 0x000f000f20207812 */ /* 0x000fe400078ec0ff */
[----:B------:R-:W-:-:S02]  /*45c0*/  SHF.R.U32.HI R9, RZ, 0xa, R12 ;  /* 0x0000000aff097819 */ /* 0x000fc4000001160c */
[----:B------:R-:W-:Y:S02]  /*45d0*/  LOP3.LUT R8, R33, 0x300030, R8, 0xf8, !PT ;  /* 0x0030003021087812 */ /* 0x000fe400078ef808 */
[----:B------:R-:W-:Y:S02]  /*45e0*/  SHF.R.U32.HI R30, RZ, 0x8, R14 ;  /* 0x00000008ff1e7819 */ /* 0x000fe4000001160e */
[----:B------:R-:W-:Y:S02]  /*45f0*/  SHF.R.U32.HI R33, RZ, 0x8, R15 ;  /* 0x00000008ff217819 */ /* 0x000fe4000001160f */
[----:B------:R-:W-:Y:S02]  /*4600*/  LOP3.LUT R9, R32, 0x300030, R9, 0xf8, !PT ;  /* 0x0030003020097812 */ /* 0x000fe400078ef809 */
[----:B------:R-:W-:Y:S02]  /*4610*/  LOP3.LUT R38, R28, 0xf000f, RZ, 0xc0, !PT ;  /* 0x000f000f1c267812 */ /* 0x000fe400078ec0ff */
[----:B------:R-:W-:-:S02]  /*4620*/  LOP3.LUT R31, R34, 0x300030, R31, 0xf8, !PT ;  /* 0x00300030221f7812 */ /* 0x000fc400078ef81f */
[----:B------:R-:W-:Y:S02]  /*4630*/  LOP3.LUT R30, R29, 0x300030, R30, 0xf8, !PT ;  /* 0x003000301d1e7812 */ /* 0x000fe400078ef81e */
[----:B------:R-:W-:Y:S02]  /*4640*/  LOP3.LUT R32, R13, 0x3f003f, RZ, 0xc0, !PT ;  /* 0x003f003f0d207812 */ /* 0x000fe400078ec0ff */
[----:B------:R-:W-:Y:S02]  /*4650*/  LOP3.LUT R29, R36, 0x300030, R33, 0xf8, !PT ;  /* 0x00300030241d7812 */ /* 0x000fe400078ef821 */
[----:B------:R-:W-:Y:S02]  /*4660*/  SHF.R.U32.HI R34, RZ, 0xa, R14 ;  /* 0x0000000aff227819 */ /* 0x000fe4000001160e */
[----:B------:R-:W-:Y:S02]  /*4670*/  LOP3.LUT R36, R12, 0x3f003f, RZ, 0xc0, !PT ;  /* 0x003f003f0c247812 */ /* 0x000fe400078ec0ff */
[----:B------:R-:W-:-:S02]  /*4680*/  LOP3.LUT R33, R14, 0x3f003f, RZ, 0xc0, !PT ;  /* 0x003f003f0e217812 */ /* 0x000fc400078ec0ff */
[----:B------:R-:W-:Y:S02]  /*4690*/  LOP3.LUT R10, R38, 0x300030, R35, 0xf8, !PT ;  /* 0x00300030260a7812 */ /* 0x000fe400078ef823 */
[----:B------:R-:W-:Y:S02]  /*46a0*/  SHF.R.U32.HI R12, RZ, 0x6, R12 ;  /* 0x00000006ff0c7819 */ /* 0x000fe4000001160c */
[----:B------:R-:W-:Y:S02]  /*46b0*/  SHF.R.U32.HI R14, RZ, 0x6, R14 ;  /* 0x00000006ff0e7819 */ /* 0x000fe4000001160e */
[----:B------:R-:W-:Y:S02]  /*46c0*/  LOP3.LUT R35, R32, 0x64006400, RZ, 0xfc, !PT ;  /* 0x6400640020237812 */ /* 0x000fe400078efcff */
[----:B------:R-:W-:Y:S02]  /*46d0*/  SHF.R.U32.HI R37, RZ, 0xa, R15 ;  /* 0x0000000aff257819 */ /* 0x000fe4000001160f */
[----:B------:R-:W-:Y:S01]  /*46e0*/  LOP3.LUT R28, R15, 0x3f003f, RZ, 0xc0, !PT ;  /* 0x003f003f0f1c7812 */ /* 0x000fe200078ec0ff */
[----:B------:R-:W-:Y:S01]  /*46f0*/  HADD2 R35, R35, -1056, -1056 ;  /* 0xe420e42023237430 */ /* 0x000fe20000000000 */
[----:B------:R-:W-:-:S02]  /*4700*/  LOP3.LUT R32, R39, 0x300030, R34, 0xf8, !PT ;  /* 0x0030003027207812 */ /* 0x000fc400078ef822 */
[----:B------:R-:W-:Y:S01]  /*4710*/  SHF.R.U32.HI R13, RZ, 0x6, R13 ;  /* 0x00000006ff0d7819 */ /* 0x000fe2000001160d */
[----:B0-----:R-:W-:Y:S01]  /*4720*/  HFMA2 R20, R35, R4, R20 ;  /* 0x0000000423147231 */ /* 0x001fe20000000014 */
        /* <DEDUP_REMOVED lines=9> */
[----:B------:R-:W-:Y:S01]  /*47c0*/  LOP3.LUT R11, R34, 0x300030, R37, 0xf8, !PT ;  /* 0x00300030220b7812 */ /* 0x000fe200078ef825 */
[----:B------:R-:W-:Y:S01]  /*47d0*/  HADD2 R34, R33, -1056, -1056 ;  /* 0xe420e42021227430 */ /* 0x000fe20000000000 */
[----:B------:R-:W-:Y:S01]  /*47e0*/  LOP3.LUT R13, R13, 0x3f003f, RZ, 0xc0, !PT ;  /* 0x003f003f0d0d7812 */ /* 0x000fe200078ec0ff */
[----:B------:R-:W-:Y:S01]  /*47f0*/  HADD2 R28, R28, -1056, -1056 ;  /* 0xe420e4201c1c7430 */ /* 0x000fe20000000000 */
[----:B------:R-:W-:Y:S02]  /*4800*/  LOP3.LUT R15, R15, 0x3f003f, RZ, 0xc0, !PT ;  /* 0x003f003f0f0f7812 */ /* 0x000fe400078ec0ff */
        /* <DEDUP_REMOVED lines=46> */
.L_x_3333:
[----:B0-----:R-:W-:Y:S05]  /*4af0*/  @P1 BRA `(.L_x_3334) ;  /* 0x00000b6000001947 */ /* 0x001fea0003800000 */
[----:B------:R-:W-:Y:S01]  /*4b00*/  UIMAD UR8, UR5, 0xc, URZ ;  /* 0x0000000c050878a4 */ /* 0x000fe2000f8e023f */
[----:B-1----:R-:W-:Y:S01]  /*4b10*/  IMAD.WIDE.U32 R30, R25, 0xc, R26 ;  /* 0x0000000c191e7825 */ /* 0x002fe200078e001a */
[----:B------:R-:W0:Y:S04]  /*4b20*/  LDS.128 R20, [UR4+0x20] ;  /* 0x00002004ff147984 */ /* 0x000e280008000c00 */
[----:B------:R-:W-:-:S05]  /*4b30*/  IADD3 R31, R31, UR8, RZ ;  /* 0x000000081f1f7c10 */ /* 0x000fca000fffe0ff */
[----:B-----5:R-:W2:Y:S01]  /*4b40*/  LDG.E.128.CONSTANT R4, [R30.64] ;  /* 0x000000061e047981 */ /* 0x020ea2000c1e9d00 */
[----:B------:R-:W-:-:S05]  /*4b50*/  IMAD.WIDE R32, R25, 0x4, R30 ;  /* 0x0000000419207825 */ /* 0x000fca00078e021e */
[----:B------:R1:W3:Y:S01]  /*4b60*/  LDG.E.128.CONSTANT R8, [R32.64] ;  /* 0x0000000620087981 */ /* 0x0002e2000c1e9d00 */
[----:B------:R-:W-:-:S06]  /*4b70*/  IMAD.WIDE R12, R25, 0x4, R32 ;  /* 0x00000004190c7825 */ /* 0x000fcc00078e0220 */
[----:B------:R-:W4:Y:S01]  /*4b80*/  LDG.E.128.CONSTANT R12, [R12.64] ;  /* 0x000000060c0c7981 */ /* 0x000f22000c1e9d00 */
[----:B--2---:R-:W-:Y:S02]  /*4b90*/  LOP3.LUT R34, R4, 0x3f003f, RZ, 0xc0, !PT ;  /* 0x003f003f04227812 */ /* 0x004fe400078ec0ff */
[--C-:B------:R-:W-:Y:S02]  /*4ba0*/  SHF.R.U32.HI R29, RZ, 0xc, R4.reuse ;  /* 0x0000000cff1d7819 */ /* 0x100fe40000011604 */
[----:B------:R-:W-:Y:S02]  /*4bb0*/  SHF.R.U32.HI R4, RZ, 0x6, R4 ;  /* 0x00000006ff047819 */ /* 0x000fe40000011604 */
[----:B------:R-:W-:Y:S02]  /*4bc0*/  LOP3.LUT R35, R5, 0x3f003f, RZ, 0xc0, !PT ;  /* 0x003f003f05237812 */ /* 0x000fe400078ec0ff */
[----:B------:R-:W-:Y:S02]  /*4bd0*/  SHF.R.U32.HI R28, RZ, 0xc, R5 ;  /* 0x0000000cff1c7819 */ /* 0x000fe40000011605 */
[----:B------:R-:W-:-:S02]  /*4be0*/  LOP3.LUT R34, R34, 0x64006400, RZ, 0xfc, !PT ;  /* 0x6400640022227812 */ /* 0x000fc400078efcff */
[----:B------:R-:W-:Y:S02]  /*4bf0*/  SHF.R.U32.HI R5, RZ, 0x6, R5 ;  /* 0x00000006ff057819 */ /* 0x000fe40000011605 */
[----:B------:R-:W-:Y:S01]  /*4c00*/  LOP3.LUT R4, R4, 0x3f003f, RZ, 0xc0, !PT ;  /* 0x003f003f04047812 */ /* 0x000fe200078ec0ff */
[----:B-1----:R-:W-:Y:S01]  /*4c10*/  HADD2 R33, R34, -1056, -1056 ;  /* 0xe420e42022217430 */ /* 0x002fe20000000000 */
        /* <DEDUP_REMOVED lines=9> */
[----:B0-----:R-:W-:Y:S01]  /*4cb0*/  HFMA2.MMA R4, R33, R20, RZ ;  /* 0x0000001421047235 */ /* 0x001fe200000000ff */
[--C-:B------:R-:W-:Y:S01]  /*4cc0*/  SHF.R.U32.HI R30, RZ, 0xc, R6.reuse ;  /* 0x0000000cff1e7819 */ /* 0x100fe20000011606 */
[----:B------:R-:W-:Y:S01]  /*4cd0*/  HADD2 R41, R32, -1056, -1056 ;  /* 0xe420e42020297430 */ /* 0x000fe20000000000 */
[----:B------:R-:W-:Y:S01]  /*4ce0*/  SHF.R.U32.HI R6, RZ, 0x6, R6 ;  /* 0x00000006ff067819 */ /* 0x000fe20000011606 */
[----:B------:R-:W-:Y:S01]  /*4cf0*/  HADD2 R34, R5, -1056, -1056 ;  /* 0xe420e42005227430 */ /* 0x000fe20000000000 */
[----:B------:R-:W-:Y:S01]  /*4d00*/  SHF.R.U32.HI R31, RZ, 0xc, R7 ;  /* 0x0000000cff1f7819 */ /* 0x000fe20000011607 */
[----:B------:R-:W-:Y:S01]  /*4d10*/  HFMA2 R33, R37, R20, RZ.H0_H0 ;  /* 0x0000001425217231 */ /* 0x000fe200000400ff */
[----:B------:R-:W-:-:S02]  /*4d20*/  LOP3.LUT R36, R36, 0x64006400, RZ, 0xfc, !PT ;  /* 0x6400640024247812 */ /* 0x000fc400078efcff */
[----:B------:R-:W-:Y:S02]  /*4d30*/  SHF.R.U32.HI R7, RZ, 0x6, R7 ;  /* 0x00000006ff077819 */ /* 0x000fe40000011607 */
[----:B------:R-:W-:Y:S01]  /*4d40*/  LOP3.LUT R32, R6, 0x3f003f, RZ, 0xc0, !PT ;  /* 0x003f003f06207812 */ /* 0x000fe200078ec0ff */
[----:B------:R-:W-:Y:S01]  /*4d50*/  HFMA2.MMA R6, R35, R21, R4 ;  /* 0x0000001523067235 */ /* 0x000fe20000000004 */
[----:B------:R-:W-:Y:S01]  /*4d60*/  HADD2 R39, R36, -1056, -1056 ;  /* 0xe420e42024277430 */ /* 0x000fe20000000000 */
[----:B------:R-:W-:Y:S01]  /*4d70*/  LOP3.LUT R35, R7, 0x3f003f, RZ, 0xc0, !PT ;  /* 0x003f003f07237812 */ /* 0x000fe200078ec0ff */
[----:B------:R-:W-:Y:S01]  /*4d80*/  HFMA2 R4, R34, R21, R33 ;  /* 0x0000001522047231 */ /* 0x000fe20000000021 */
[----:B------:R-:W-:Y:S02]  /*4d90*/  LOP3.LUT R33, R32, 0x64006400, RZ, 0xfc, !PT ;  /* 0x6400640020217812 */ /* 0x000fe400078efcff */
[----:B---3--:R-:W-:Y:S01]  /*4da0*/  LOP3.LUT R7, R8, 0x3f003f, RZ, 0xc0, !PT ;  /* 0x003f003f08077812 */ /* 0x008fe200078ec0ff */
[----:B------:R-:W-:Y:S01]  /*4db0*/  HFMA2.MMA R5, R39, R20, RZ ;  /* 0x0000001427057235 */ /* 0x000fe200000000ff */
[----:B------:R-:W-:Y:S01]  /*4dc0*/  LOP3.LUT R34, R10, 0x3f003f, RZ, 0xc0, !PT ;  /* 0x003f003f0a227812 */ /* 0x000fe200078ec0ff */
[----:B------:R-:W-:Y:S01]  /*4dd0*/  HADD2 R36, R33, -1056, -1056 ;  /* 0xe420e42021247430 */ /* 0x000fe20000000000 */
[----:B------:R-:W-:Y:S01]  /*4de0*/  LOP3.LUT R7, R7, 0x64006400, RZ, 0xfc, !PT ;  /* 0x6400640007077812 */ /* 0x000fe200078efcff */
[----:B------:R-:W-:Y:S01]  /*4df0*/  HFMA2 R20, R41, R20, RZ.H0_H0 ;  /* 0x0000001429147231 */ /* 0x000fe200000400ff */
        /* <DEDUP_REMOVED lines=11> */
[----:B------:R-:W-:Y:S01]  /*4eb0*/  SHF.R.U32.HI R7, RZ, 0x6, R8 ;  /* 0x00000006ff077819 */ /* 0x000fe20000011608 */
[----:B------:R-:W-:Y:S01]  /*4ec0*/  HFMA2 R5, R5, R21, R20 ;  /* 0x0000001505057231 */ /* 0x000fe20000000014 */
[----:B------:R-:W-:Y:S01]  /*4ed0*/  SHF.R.U32.HI R32, RZ, 0x6, R10 ;  /* 0x00000006ff207819 */ /* 0x000fe2000001160a */
[----:B------:R-:W-:Y:S01]  /*4ee0*/  HFMA2.MMA R21, R34, R22, R33 ;  /* 0x0000001622157235 */ /* 0x000fe20000000021 */
[----:B------:R-:W-:Y:S01]  /*4ef0*/  LOP3.LUT R33, R11, 0x3f003f, RZ, 0xc0, !PT ;  /* 0x003f003f0b217812 */ /* 0x000fe200078ec0ff */
[----:B------:R-:W-:Y:S01]  /*4f00*/  HFMA2 R4, R35, R22, R4 ;  /* 0x0000001623047231 */ /* 0x000fe20000000004 */
[----:B------:R-:W-:-:S02]  /*4f10*/  SHF.R.U32.HI R20, RZ, 0x6, R9 ;  /* 0x00000006ff147819 */ /* 0x000fc40000011609 */
[----:B------:R-:W-:Y:S02]  /*4f20*/  SHF.R.U32.HI R34, RZ, 0x6, R11 ;  /* 0x00000006ff227819 */ /* 0x000fe4000001160b */
        /* <DEDUP_REMOVED lines=15> */
[----:B----4-:R-:W-:Y:S01]  /*5020*/  SHF.R.U32.HI R31, RZ, 0x8, R13 ;  /* 0x00000008ff1f7819 */ /* 0x010fe2000001160d */
[----:B------:R-:W-:Y:S01]  /*5030*/  HADD2 R34, R34, -1056, -1056 ;  /* 0xe420e42022227430 */ /* 0x000fe20000000000 */
[-C--:B------:R-:W-:Y:S01]  /*5040*/  HFMA2.MMA R22, R7, R23.reuse, R6 ;  /* 0x0000001707167235 */ /* 0x080fe20000000006 */
[-C--:B------:R-:W-:Y:S01]  /*5050*/  HFMA2 R20, R33, R23.reuse, R4 ;  /* 0x0000001721147231 */ /* 0x080fe20000000004 */
[----:B------:R-:W-:Y:S01]  /*5060*/  HFMA2.MMA R21, R32, R23, R21 ;  /* 0x0000001720157235 */ /* 0x000fe20000000015 */
[----:B------:R-:W-:Y:S01]  /*5070*/  HFMA2 R23, R34, R23, R5 ;  /* 0x0000001722177231 */ /* 0x000fe20000000005 */
[----:B------:R-:W-:Y:S01]  /*5080*/  SHF.R.U32.HI R32, RZ, 0xc, R8 ;  /* 0x0000000cff207819 */ /* 0x000fe20000011608 */
[----:B------:R-:W0:Y:S01]  /*5090*/  LDS.128 R4, [UR4+0x30] ;  /* 0x00003004ff047984 */ /* 0x000e220008000c00 */
[----:B------:R-:W-:-:S02]  /*50a0*/  LOP3.LUT R33, R29, 0xf000f, RZ, 0xc0, !PT ;  /* 0x000f000f1d217812 */ /* 0x000fc400078ec0ff */
[----:B------:R-:W-:Y:S02]  /*50b0*/  SHF.R.U32.HI R8, RZ, 0x8, R12 ;  /* 0x00000008ff087819 */ /* 0x000fe4000001160c */
[----:B------:R-:W-:Y:S02]  /*50c0*/  SHF.R.U32.HI R29, RZ, 0xc, R9 ;  /* 0x0000000cff1d7819 */ /* 0x000fe40000011609 */
[----:B------:R-:W-:Y:S02]  /*50d0*/  SHF.R.U32.HI R34, RZ, 0x8, R15 ;  /* 0x00000008ff227819 */ /* 0x000fe4000001160f */
[----:B------:R-:W-:Y:S02]  /*50e0*/  LOP3.LUT R8, R33, 0x300030, R8, 0xf8, !PT ;  /* 0x0030003021087812 */ /* 0x000fe400078ef808 */
[----:B------:R-:W-:Y:S02]  /*50f0*/  LOP3.LUT R32, R32, 0xf000f, RZ, 0xc0, !PT ;  /* 0x000f000f20207812 */ /* 0x000fe400078ec0ff */
[----:B------:R-:W-:-:S02]  /*5100*/  SHF.R.U32.HI R9, RZ, 0xa, R12 ;  /* 0x0000000aff097819 */ /* 0x000fc4000001160c */
[----:B------:R-:W-:Y:S02]  /*5110*/  LOP3.LUT R33, R30, 0xf000f, RZ, 0xc0, !PT ;  /* 0x000f000f1e217812 */ /* 0x000fe400078ec0ff */
[----:B------:R-:W-:Y:S02]  /*5120*/  SHF.R.U32.HI R10, RZ, 0xc, R10 ;  /* 0x0000000cff0a7819 */ /* 0x000fe4000001160a */
[----:B------:R-:W-:Y:S02]  /*5130*/  SHF.R.U32.HI R30, RZ, 0x8, R14 ;  /* 0x00000008ff1e7819 */ /* 0x000fe4000001160e */
[----:B------:R-:W-:Y:S02]  /*5140*/  LOP3.LUT R31, R28, 0x300030, R31, 0xf8, !PT ;  /* 0x003000301c1f7812 */ /* 0x000fe400078ef81f */
[----:B------:R-:W-:Y:S02]  /*5150*/  LOP3.LUT R28, R35, 0x300030, R34, 0xf8, !PT ;  /* 0x00300030231c7812 */ /* 0x000fe400078ef822 */
[----:B------:R-:W-:-:S02]  /*5160*/  LOP3.LUT R9, R32, 0x300030, R9, 0xf8, !PT ;  /* 0x0030003020097812 */ /* 0x000fc400078ef809 */
[----:B------:R-:W-:Y:S02]  /*5170*/  SHF.R.U32.HI R35, RZ, 0xa, R13 ;  /* 0x0000000aff237819 */ /* 0x000fe4000001160d */
[----:B------:R-:W-:Y:S02]  /*5180*/  LOP3.LUT R38, R29, 0xf000f, RZ, 0xc0, !PT ;  /* 0x000f000f1d267812 */ /* 0x000fe400078ec0ff */
[----:B------:R-:W-:Y:S02]  /*5190*/  LOP3.LUT R32, R13, 0x3f003f, RZ, 0xc0, !PT ;  /* 0x003f003f0d207812 */ /* 0x000fe400078ec0ff */
[----:B------:R-:W-:Y:S02]  /*51a0*/  LOP3.LUT R30, R33, 0x300030, R30, 0xf8, !PT ;  /* 0x00300030211e7812 */ /* 0x000fe400078ef81e */
[----:B------:R-:W-:Y:S02]  /*51b0*/  SHF.R.U32.HI R34, RZ, 0xa, R14 ;  /* 0x0000000aff227819 */ /* 0x000fe4000001160e */
[----:B------:R-:W-:-:S02]  /*51c0*/  LOP3.LUT R39, R10, 0xf000f, RZ, 0xc0, !PT ;  /* 0x000f000f0a277812 */ /* 0x000fc400078ec0ff */
[----:B------:R-:W-:Y:S02]  /*51d0*/  SHF.R.U32.HI R11, RZ, 0xc, R11 ;  /* 0x0000000cff0b7819 */ /* 0x000fe4000001160b */
[----:B------:R-:W-:Y:S02]  /*51e0*/  LOP3.LUT R36, R12, 0x3f003f, RZ, 0xc0, !PT ;  /* 0x003f003f0c247812 */ /* 0x000fe400078ec0ff */
[----:B------:R-:W-:Y:S02]  /*51f0*/  LOP3.LUT R33, R14, 0x3f003f, RZ, 0xc0, !PT ;  /* 0x003f003f0e217812 */ /* 0x000fe400078ec0ff */
[----:B------:R-:W-:Y:S02]  /*5200*/  LOP3.LUT R10, R38, 0x300030, R35, 0xf8, !PT ;  /* 0x00300030260a7812 */ /* 0x000fe400078ef823 */
[----:B------:R-:W-:Y:S02]  /*5210*/  SHF.R.U32.HI R12, RZ, 0x6, R12 ;  /* 0x00000006ff0c7819 */ /* 0x000fe4000001160c */
[----:B------:R-:W-:-:S02]  /*5220*/  SHF.R.U32.HI R14, RZ, 0x6, R14 ;  /* 0x00000006ff0e7819 */ /* 0x000fc4000001160e */
[----:B------:R-:W-:Y:S02]  /*5230*/  LOP3.LUT R35, R32, 0x64006400, RZ, 0xfc, !PT ;  /* 0x6400640020237812 */ /* 0x000fe400078efcff */
[----:B------:R-:W-:Y:S02]  /*5240*/  SHF.R.U32.HI R37, RZ, 0xa, R15 ;  /* 0x0000000aff257819 */ /* 0x000fe4000001160f */
[----:B------:R-:W-:Y:S01]  /*5250*/  LOP3.LUT R29, R15, 0x3f003f, RZ, 0xc0, !PT ;  /* 0x003f003f0f1d7812 */ /* 0x000fe200078ec0ff */
[----:B------:R-:W-:Y:S01]  /*5260*/  HADD2 R35, R35, -1056, -1056 ;  /* 0xe420e42023237430 */ /* 0x000fe20000000000 */
[----:B------:R-:W-:Y:S02]  /*5270*/  LOP3.LUT R32, R39, 0x300030, R34, 0xf8, !PT ;  /* 0x0030003027207812 */ /* 0x000fe400078ef822 */
[----:B------:R-:W-:Y:S01]  /*5280*/  SHF.R.U32.HI R13, RZ, 0x6, R13 ;  /* 0x00000006ff0d7819 */ /* 0x000fe2000001160d */
[----:B0-----:R-:W-:Y:S01]  /*5290*/  HFMA2 R20, R35, R4, R20 ;  /* 0x0000000423147231 */ /* 0x001fe20000000014 */
[----:B------:R-:W-:-:S02]  /*52a0*/  SHF.R.U32.HI R15, RZ, 0x6, R15 ;  /* 0x00000006ff0f7819 */ /* 0x000fc4000001160f */
[----:B------:R-:W-:Y:S02]  /*52b0*/  LOP3.LUT R36, R36, 0x64006400, RZ, 0xfc, !PT ;  /* 0x6400640024247812 */ /* 0x000fe400078efcff */
[----:B------:R-:W-:Y:S02]  /*52c0*/  LOP3.LUT R34, R11, 0xf000f, RZ, 0xc0, !PT ;  /* 0x000f000f0b227812 */ /* 0x000fe400078ec0ff */
[----:B------:R-:W-:Y:S01]  /*52d0*/  LOP3.LUT R33, R33, 0x64006400, RZ, 0xfc, !PT ;  /* 0x6400640021217812 */ /* 0x000fe200078efcff */
[----:B------:R-:W-:Y:S01]  /*52e0*/  HADD2 R39, R36, -1056, -1056 ;  /* 0xe420e42024277430 */ /* 0x000fe20000000000 */
[----:B------:R-:W-:Y:S02]  /*52f0*/  LOP3.LUT R12, R12, 0x3f003f, RZ, 0xc0, !PT ;  /* 0x003f003f0c0c7812 */ /* 0x000fe400078ec0ff */
[----:B------:R-:W-:Y:S02]  /*5300*/  LOP3.LUT R14, R14, 0x3f003f, RZ, 0xc0, !PT ;  /* 0x003f003f0e0e7812 */ /* 0x000fe400078ec0ff */
[----:B------:R-:W-:Y:S01]  /*5310*/  LOP3.LUT R29, R29, 0x64006400, RZ, 0xfc, !PT ;  /* 0x640064001d1d7812 */ /* 0x000fe200078efcff */
[----:B------:R-:W-:Y:S01]  /*5320*/  HFMA2.MMA R22, R39, R4, R22 ;  /* 0x0000000427167235 */ /* 0x000fe20000000016 */
[----:B------:R-:W-:Y:S01]  /*5330*/  LOP3.LUT R11, R34, 0x300030, R37, 0xf8, !PT ;  /* 0x00300030220b7812 */ /* 0x000fe200078ef825 */
[----:B------:R-:W-:Y:S01]  /*5340*/  HADD2 R34, R33, -1056, -1056 ;  /* 0xe420e42021227430 */ /* 0x000fe20000000000 */
        /* <DEDUP_REMOVED lines=49> */
.L_x_3334:
        /* <DEDUP_REMOVED lines=8> */
.L_x_3332:
[----:B------:R-:W-:-:S04]  /*56e0*/  ISETP.GE.AND P0, PT, R24, R19, PT ;  /* 0x000000131800720c */ /* 0x000fc80003f06270 */
[----:B------:R-:W-:-:S13]  /*56f0*/  ISETP.GE.OR P0, PT, R24, c[0x0][0x1b4], P0 ;  /* 0x00006d0018007a0c */ /* 0x000fda0000706670 */
[----:B------:R-:W-:Y:S05]  /*5700*/  @P0 BRA `(.L_x_3336) ;  /* 0x0000250000000947 */ /* 0x000fea0003800000 */
[----:B------:R-:W-:-:S05]  /*5710*/  IMAD.MOV.U32 R28, RZ, RZ, c[0x0][0x18c] ;  /* 0x00006300ff1c7624 */ /* 0x000fca00078e00ff */
[----:B------:R-:W-:Y:S02]  /*5720*/  SHF.R.S32.HI R28, RZ, 0x1f, R28 ;  /* 0x0000001fff1c7819 */ /* 0x000fe4000001141c */
.L_x_3338:
        /* <DEDUP_REMOVED lines=8> */
[----:B-1----:R-:W-:Y:S02]  /*57b0*/  IADD3 R30, R24, 0x20, RZ ;  /* 0x00000020181e7810 */ /* 0x002fe40007ffe0ff */
[----:B--2---:R-:W-:Y:S02]  /*57c0*/  @!P0 PRMT R0, R6, 0x7610, R0 ;  /* 0x0000761006008816 */ /* 0x004fe40000000000 */
[----:B------:R-:W-:Y:S01]  /*57d0*/  @!P0 PRMT R2, R7, 0x7610, R2 ;  /* 0x0000761007028816 */ /* 0x000fe20000000002 */
[----:B---3--:R-:W-:Y:S01]  /*57e0*/  @!P0 IMAD.IADD R3, R5, 0x1, R24 ;  /* 0x0000000105038824 */ /* 0x008fe200078e0218 */
        /* <DEDUP_REMOVED lines=8> */
[----:B------:R1:W3:Y:S01]  /*5870*/  LDG.E.128.CONSTANT R8, [R32.64] ;  /* 0x0000000620087981 */ /* 0x0002e2000c1e9d00 */
[----:B------:R-:W-:-:S04]  /*5880*/  IMAD.WIDE R26, R35, 0x4, R32 ;  /* 0x00000004231a7825 */ /* 0x000fc800078e0220 */
[----:B------:R-:W-:Y:S01]  /*5890*/  IMAD.MOV.U32 R31, RZ, RZ, 0x2c00 ;  /* 0x00002c00ff1f7424 */ /* 0x000fe200078e00ff */
[----:B------:R4:W5:Y:S01]  /*58a0*/  LDG.E.128.CONSTANT R4, [R26.64] ;  /* 0x000000061a047981 */ /* 0x000962000c1e9d00 */
[----:B------:R-:W-:Y:S01]  /*58b0*/  IMAD.WIDE R34, R35, 0x4, R26 ;  /* 0x0000000423227825 */ /* 0x000fe200078e021a */
[----:B--2---:R-:W-:Y:S02]  /*58c0*/  LOP3.LUT R20, R12, 0xf000f, RZ, 0xc0, !PT ;  /* 0x000f000f0c147812 */ /* 0x004fe400078ec0ff */
[----:B------:R-:W-:Y:S02]  /*58d0*/  LOP3.LUT R29, R13, 0xf000f, RZ, 0xc0, !PT ;  /* 0x000f000f0d1d7812 */ /* 0x000fe400078ec0ff */
[----:B------:R-:W-:Y:S02]  /*58e0*/  LOP3.LUT R21, R20, 0x64006400, RZ, 0xfc, !PT ;  /* 0x6400640014157812 */ /* 0x000fe400078efcff */
[----:B------:R-:W-:Y:S02]  /*58f0*/  PRMT R20, R31, 0x7610, R20 ;  /* 0x000076101f147816 */ /* 0x000fe40000000014 */
[----:B------:R-:W-:Y:S01]  /*5900*/  LOP3.LUT R31, R14, 0xf000f, RZ, 0xc0, !PT ;  /* 0x000f000f0e1f7812 */ /* 0x000fe200078ec0ff */
[----:B-1----:R-:W-:Y:S01]  /*5910*/  HADD2 R32, R21, -1032, -1032 ;  /* 0xe408e40815207430 */ /* 0x002fe20000000000 */
[----:B------:R-:W-:-:S02]  /*5920*/  LOP3.LUT R36, R15, 0xf000f, RZ, 0xc0, !PT ;  /* 0x000f000f0f247812 */ /* 0x000fc400078ec0ff */
[----:B------:R-:W-:Y:S02]  /*5930*/  LOP3.LUT R29, R29, 0x64006400, RZ, 0xfc, !PT ;  /* 0x640064001d1d7812 */ /* 0x000fe400078efcff */
[----:B----4-:R-:W-:Y:S01]  /*5940*/  LOP3.LUT R26, R31, 0x64006400, RZ, 0xfc, !PT ;  /* 0x640064001f1a7812 */ /* 0x010fe200078efcff */
[--C-:B------:R-:W-:Y:S01]  /*5950*/  HADD2.F32 R27, -RZ, R32.reuse.H0_H0 ;  /* 0x20000020ff1b7230 */ /* 0x100fe20000004100 */
[----:B------:R-:W-:Y:S01]  /*5960*/  LOP3.LUT R21, R36, 0x64006400, RZ, 0xfc, !PT ;  /* 0x6400640024157812 */ /* 0x000fe200078efcff */
[----:B------:R-:W-:Y:S01]  /*5970*/  HADD2.F32 R33, -RZ, R32.H1_H1 ;  /* 0x30000020ff217230 */ /* 0x000fe20000004100 */
[----:B------:R-:W-:Y:S01]  /*5980*/  LOP3.LUT R43, R15, 0xf000f0, RZ, 0xc0, !PT ;  /* 0x00f000f00f2b7812 */ /* 0x000fe200078ec0ff */
[----:B0-----:R-:W-:Y:S01]  /*5990*/  HADD2.F32 R32, -RZ, R24.H0_H0 ;  /* 0x20000018ff207230 */ /* 0x001fe20000004100 */
[----:B------:R-:W-:Y:S01]  /*59a0*/  SHF.R.U32.HI R15, RZ, 0x8, R15 ;  /* 0x00000008ff0f7819 */ /* 0x000fe2000001160f */
[----:B------:R-:W-:Y:S01]  /*59b0*/  HADD2 R31, R29, -1032, -1032 ;  /* 0xe408e4081d1f7430 */ /* 0x000fe20000000000 */
[----:B------:R-:W-:Y:S01]  /*59c0*/  LOP3.LUT R43, R43, 0x64006400, RZ, 0xfc, !PT ;  /* 0x640064002b2b7812 */ /* 0x000fe200078efcff */
[----:B------:R-:W-:Y:S01]  /*59d0*/  HADD2 R26, R26, -1032, -1032 ;  /* 0xe408e4081a1a7430 */ /* 0x000fe20000000000 */
[----:B------:R-:W-:Y:S01]  /*59e0*/  FFMA.FTZ R27, R27, R32, RZ ;  /* 0x000000201b1b7223 */ /* 0x000fe200000100ff */
[----:B------:R-:W-:-:S02]  /*59f0*/  HADD2 R21, R21, -1032, -1032 ;  /* 0xe408e40815157430 */ /* 0x000fc40000000000 */
[----:B------:R-:W-:Y:S02]  /*5a00*/  HADD2.F32 R24, -RZ, R24.H1_H1 ;  /* 0x30000018ff187230 */ /* 0x000fe40000004100 */
[--C-:B------:R-:W-:Y:S02]  /*5a10*/  HADD2.F32 R29, -RZ, R31.reuse.H0_H0 ;  /* 0x2000001fff1d7230 */ /* 0x100fe40000004100 */
[----:B------:R-:W-:Y:S01]  /*5a20*/  HADD2.F32 R41, -RZ, R31.H1_H1 ;  /* 0x3000001fff297230 */ /* 0x000fe20000004100 */
[----:B------:R-:W-:Y:S01]  /*5a30*/  FFMA.FTZ R33, R33, R24, R27 ;  /* 0x0000001821217223 */ /* 0x000fe2000001001b */
[--C-:B------:R-:W-:Y:S01]  /*5a40*/  HADD2.F32 R31, -RZ, R26.reuse.H0_H0 ;  /* 0x2000001aff1f7230 */ /* 0x100fe20000004100 */
[----:B------:R-:W-:Y:S01]  /*5a50*/  FFMA.FTZ R36, R32, R29, RZ ;  /* 0x0000001d20247223 */ /* 0x000fe200000100ff */
[--C-:B------:R-:W-:Y:S02]  /*5a60*/  HADD2.F32 R37, -RZ, R21.reuse.H0_H0 ;  /* 0x20000015ff257230 */ /* 0x100fe40000004100 */
[----:B------:R-:W-:Y:S01]  /*5a70*/  HADD2.F32 R27, -RZ, R21.H1_H1 ;  /* 0x30000015ff1b7230 */ /* 0x000fe20000004100 */
[----:B------:R-:W-:Y:S01]  /*5a80*/  LOP3.LUT R21, R12, 0xf000f0, RZ, 0xc0, !PT ;  /* 0x00f000f00c157812 */ /* 0x000fe200078ec0ff */
[----:B------:R-:W-:Y:S01]  /*5a90*/  HADD2.F32 R26, -RZ, R26.H1_H1 ;  /* 0x3000001aff1a7230 */ /* 0x000fe20000004100 */
[C---:B------:R-:W-:Y:S01]  /*5aa0*/  FFMA.FTZ R31, R32.reuse, R31, RZ ;  /* 0x0000001f201f7223 */ /* 0x040fe200000100ff */
[----:B------:R-:W-:Y:S01]  /*5ab0*/  SHF.R.U32.HI R12, RZ, 0x8, R12 ;  /* 0x00000008ff0c7819 */ /* 0x000fe2000001160c */
[----:B------:R-:W-:Y:S01]  /*5ac0*/  FFMA.FTZ R29, R32, R37, RZ ;  /* 0x00000025201d7223 */ /* 0x000fe200000100ff */
[----:B------:R-:W-:Y:S01]  /*5ad0*/  LOP3.LUT R21, R21, 0x64006400, RZ, 0xfc, !PT ;  /* 0x6400640015157812 */ /* 0x000fe200078efcff */
[----:B------:R-:W-:Y:S01]  /*5ae0*/  FFMA.FTZ R41, R24, R41, R36 ;  /* 0x0000002918297223 */ /* 0x000fe20000010024 */
[----:B------:R-:W-:Y:S01]  /*5af0*/  LOP3.LUT R36, R14, 0xf000f0, RZ, 0xc0, !PT ;  /* 0x00f000f00e247812 */ /* 0x000fe200078ec0ff */
[C---:B------:R-:W-:Y:S01]  /*5b00*/  FFMA.FTZ R31, R24.reuse, R26, R31 ;  /* 0x0000001a181f7223 */ /* 0x040fe2000001001f */
[----:B------:R-:W-:Y:S01]  /*5b10*/  LOP3.LUT R32, R13, 0xf000f0, RZ, 0xc0, !PT ;  /* 0x00f000f00d207812 */ /* 0x000fe200078ec0ff */
[----:B------:R-:W-:Y:S01]  /*5b20*/  FFMA.FTZ R29, R24, R27, R29 ;  /* 0x0000001b181d7223 */ /* 0x000fe2000001001d */
[----:B------:R-:W-:Y:S01]  /*5b30*/  HFMA2 R38, R21, R20.H0_H0, -72, -72 ;  /* 0xd480d48015267431 */ /* 0x000fe20000040014 */
[----:B------:R-:W0:Y:S01]  /*5b40*/  LDS.64 R26, [UR4+0x8] ;  /* 0x00000804ff1a7984 */ /* 0x000e220008000a00 */
[----:B------:R-:W-:-:S02]  /*5b50*/  LOP3.LUT R39, R36, 0x64006400, RZ, 0xfc, !PT ;  /* 0x6400640024277812 */ /* 0x000fc400078efcff */
[----:B------:R-:W-:Y:S01]  /*5b60*/  LOP3.LUT R37, R32, 0x64006400, RZ, 0xfc, !PT ;  /* 0x6400640020257812 */ /* 0x000fe200078efcff */
[--C-:B------:R-:W-:Y:S01]  /*5b70*/  HADD2.F32 R32, -RZ, R25.reuse.H0_H0 ;  /* 0x20000019ff207230 */ /* 0x100fe20000004100 */
[----:B------:R-:W-:Y:S01]  /*5b80*/  SHF.R.U32.HI R13, RZ, 0x8, R13 ;  /* 0x00000008ff0d7819 */ /* 0x000fe2000001160d */
[----:B------:R-:W-:Y:S01]  /*5b90*/  HADD2.F32 R24, -RZ, R38.H0_H0 ;  /* 0x20000026ff187230 */ /* 0x000fe20000004100 */
[----:B------:R-:W-:Y:S01]  /*5ba0*/  SHF.R.U32.HI R14, RZ, 0x8, R14 ;  /* 0x00000008ff0e7819 */ /* 0x000fe2000001160e */
[-C--:B------:R-:W-:Y:S02]  /*5bb0*/  HFMA2 R21, R39, R20.reuse.H0_H0, -72, -72 ;  /* 0xd480d48027157431 */ /* 0x080fe40000040014 */
[----:B------:R-:W-:Y:S01]  /*5bc0*/  HFMA2 R37, R37, R20.H0_H0, -72, -72 ;  /* 0xd480d48025257431 */ /* 0x000fe20000040014 */
[----:B------:R-:W-:Y:S01]  /*5bd0*/  FFMA.FTZ R24, R24, R32, R33 ;  /* 0x0000002018187223 */ /* 0x000fe20000010021 */
[----:B------:R-:W-:Y:S02]  /*5be0*/  HADD2.F32 R33, -RZ, R25.H1_H1 ;  /* 0x30000019ff217230 */ /* 0x000fe40000004100 */
        /* <DEDUP_REMOVED lines=25> */
[----:B0-----:R-:W-:Y:S01]  /*5d80*/  HADD2.F32 R37, -RZ, R26.H0_H0 ;  /* 0x2000001aff257230 */ /* 0x001fe20000004100 */
        /* <DEDUP_REMOVED lines=8> */
[----:B------:R-:W-:Y:S01]  /*5e10*/  HADD2.F32 R33, -RZ, R24.H0_H0 ;  /* 0x20000018ff217230 */ /* 0x000fe20000004100 */
[----:B------:R-:W-:Y:S01]  /*5e20*/  LOP3.LUT R15, R15, 0x64006400, RZ, 0xfc, !PT ;  /* 0x640064000f0f7812 */ /* 0x000fe200078efcff */
        /* <DEDUP_REMOVED lines=15> */
[----:B------:R-:W-:Y:S01]  /*5f20*/  FFMA.FTZ R32, R39, R26, R25 ;  /* 0x0000001a27207223 */ /* 0x000fe20000010019 */
[----:B------:R-:W-:Y:S01]  /*5f30*/  HADD2.F32 R40, -RZ, R29.H1_H1 ;  /* 0x3000001dff287230 */ /* 0x000fe20000004100 */
[----:B------:R-:W0:Y:S01]  /*5f40*/  LDS.64 R24, [UR4+0x10] ;  /* 0x00001004ff187984 */ /* 0x000e220008000a00 */
[----:B------:R-:W-:-:S02]  /*5f50*/  HFMA2 R33, R33, R20.H0_H0, -72, -72 ;  /* 0xd480d48021217431 */ /* 0x000fc40000040014 */
[----:B------:R-:W-:Y:S01]  /*5f60*/  HADD2.F32 R21, -RZ, R27.H0_H0 ;  /* 0x2000001bff157230 */ /* 0x000fe20000004100 */
[----:B------:R-:W-:Y:S01]  /*5f70*/  FFMA.FTZ R26, R26, R40, R37 ;  /* 0x000000281a1a7223 */ /* 0x000fe20000010025 */
[--C-:B------:R-:W-:Y:S02]  /*5f80*/  HADD2.F32 R29, -RZ, R12.reuse.H0_H0 ;  /* 0x2000000cff1d7230 */ /* 0x100fe40000004100 */
[-C--:B------:R-:W-:Y:S02]  /*5f90*/  HFMA2 R13, R31, R20.reuse.H0_H0, -72, -72 ;  /* 0xd480d4801f0d7431 */ /* 0x080fe40000040014 */
[----:B------:R-:W-:Y:S01]  /*5fa0*/  HADD2.F32 R14, -RZ, R33.H0_H0 ;  /* 0x20000021ff0e7230 */ /* 0x000fe20000004100 */
[----:B------:R-:W-:Y:S01]  /*5fb0*/  FFMA.FTZ R32, R29, R21, R32 ;  /* 0x000000151d207223 */ /* 0x000fe20000010020 */
[----:B------:R-:W-:Y:S02]  /*5fc0*/  HFMA2 R31, R15, R20.H0_H0, -72, -72 ;  /* 0xd480d4800f1f7431 */ /* 0x000fe40000040014 */
[----:B------:R-:W-:Y:S01]  /*5fd0*/  HADD2.F32 R39, -RZ, R13.H0_H0 ;  /* 0x2000000dff277230 */ /* 0x000fe20000004100 */
[----:B------:R-:W-:Y:S01]  /*5fe0*/  FFMA.FTZ R38, R21, R14, R38 ;  /* 0x0000000e15267223 */ /* 0x000fe20000010026 */
[----:B------:R-:W-:-:S02]  /*5ff0*/  HADD2.F32 R37, -RZ, R12.H1_H1 ;  /* 0x3000000cff257230 */ /* 0x000fc40000004100 */
[----:B------:R-:W-:Y:S01]  /*6000*/  HADD2.F32 R29, -RZ, R13.H1_H1 ;  /* 0x3000000dff1d7230 */ /* 0x000fe20000004100 */
[C---:B------:R-:W-:Y:S01]  /*6010*/  FFMA.FTZ R36, R21.reuse, R39, R36 ;  /* 0x0000002715247223 */ /* 0x040fe20000010024 */
[----:B------:R1:W2:Y:S01]  /*6020*/  LDG.E.128.CONSTANT R12, [R34.64] ;  /* 0x00000006220c7981 */ /* 0x0002a2000c1e9d00 */
[----:B------:R-:W-:Y:S02]  /*6030*/  HADD2.F32 R39, -RZ, R31.H0_H0 ;  /* 0x2000001fff277230 */ /* 0x000fe40000004100 */
[----:B------:R-:W-:Y:S02]  /*6040*/  HADD2.F32 R27, -RZ, R27.H1_H1 ;  /* 0x3000001bff1b7230 */ /* 0x000fe40000004100 */
[----:B------:R-:W-:Y:S01]  /*6050*/  HADD2.F32 R31, -RZ, R31.H1_H1 ;  /* 0x3000001fff1f7230 */ /* 0x000fe20000004100 */
[----:B------:R-:W-:Y:S01]  /*6060*/  FFMA.FTZ R26, R21, R39, R26 ;  /* 0x00000027151a7223 */ /* 0x000fe2000001001a */
[----:B---3--:R-:W-:Y:S01]  /*6070*/  LOP3.LUT R39, R8, 0xf000f, RZ, 0xc0, !PT ;  /* 0x000f000f08277812 */ /* 0x008fe200078ec0ff */
[----:B------:R-:W-:Y:S01]  /*6080*/  HADD2.F32 R33, -RZ, R33.H1_H1 ;  /* 0x30000021ff217230 */ /* 0x000fe20000004100 */
[----:B-1----:R-:W-:Y:S01]  /*6090*/  LOP3.LUT R35, R11, 0xf000f, RZ, 0xc0, !PT ;  /* 0x000f000f0b237812 */ /* 0x002fe200078ec0ff */
[----:B------:R-:W-:Y:S01]  /*60a0*/  FFMA.FTZ R31, R27, R31, R26 ;  /* 0x0000001f1b1f7223 */ /* 0x000fe2000001001a */
[----:B------:R-:W-:Y:S01]  /*60b0*/  LOP3.LUT R39, R39, 0x64006400, RZ, 0xfc, !PT ;  /* 0x6400640027277812 */ /* 0x000fe200078efcff */
[----:B------:R-:W-:Y:S01]  /*60c0*/  FFMA.FTZ R29, R27, R29, R36 ;  /* 0x0000001d1b1d7223 */ /* 0x000fe20000010024 */
[----:B------:R-:W-:Y:S01]  /*60d0*/  LOP3.LUT R26, R35, 0x64006400, RZ, 0xfc, !PT ;  /* 0x64006400231a7812 */ /* 0x000fe200078efcff */
[----:B------:R-:W-:Y:S01]  /*60e0*/  FFMA.FTZ R21, R27, R33, R38 ;  /* 0x000000211b157223 */ /* 0x000fe20000010026 */
[----:B------:R-:W-:-:S02]  /*60f0*/  LOP3.LUT R33, R9, 0xf000f, RZ, 0xc0, !PT ;  /* 0x000f000f09217812 */ /* 0x000fc400078ec0ff */
[----:B------:R-:W-:Y:S01]  /*6100*/  LOP3.LUT R36, R10, 0xf000f, RZ, 0xc0, !PT ;  /* 0x000f000f0a247812 */ /* 0x000fe200078ec0ff */
[----:B------:R-:W-:Y:S01]  /*6110*/  HADD2 R39, R39, -1032, -1032 ;  /* 0xe408e40827277430 */ /* 0x000fe20000000000 */
[----:B------:R-:W-:Y:S01]  /*6120*/  FFMA.FTZ R32, R37, R27, R32 ;  /* 0x0000001b25207223 */ /* 0x000fe20000010020 */
[----:B------:R-:W-:Y:S01]  /*6130*/  HADD2 R26, R26, -1032, -1032 ;  /* 0xe408e4081a1a7430 */ /* 0x000fe20000000000 */
[----:B------:R-:W-:Y:S02]  /*6140*/  LOP3.LUT R34, R33, 0x64006400, RZ, 0xfc, !PT ;  /* 0x6400640021227812 */ /* 0x000fe400078efcff */
[----:B------:R-:W-:Y:S01]  /*6150*/  LOP3.LUT R27, R36, 0x64006400, RZ, 0xfc, !PT ;  /* 0x64006400241b7812 */ /* 0x000fe200078efcff */
[----:B------:R-:W-:Y:S02]  /*6160*/  HADD2.F32 R33, -RZ, R39.H0_H0 ;  /* 0x20000027ff217230 */ /* 0x000fe40000004100 */
[----:B0-----:R-:W-:Y:S02]  /*6170*/  HADD2.F32 R36, -RZ, R24.H0_H0 ;  /* 0x20000018ff247230 */ /* 0x001fe40000004100 */
[----:B------:R-:W-:Y:S01]  /*6180*/  HADD2.F32 R43, -RZ, R26.H0_H0 ;  /* 0x2000001aff2b7230 */ /* 0x000fe20000004100 */
[----:B------:R-:W-:Y:S01]  /*6190*/  LOP3.LUT R38, R8, 0xf000f0, RZ, 0xc0, !PT ;  /* 0x00f000f008267812 */ /* 0x000fe200078ec0ff */
[----:B------:R-:W-:-:S02]  /*61a0*/  HADD2 R34, R34, -1032, -1032 ;  /* 0xe408e40822227430 */ /* 0x000fc40000000000 */
[----:B------:R-:W-:Y:S02]  /*61b0*/  HADD2 R27, R27, -1032, -1032 ;  /* 0xe408e4081b1b7430 */ /* 0x000fe40000000000 */
[----:B------:R-:W-:Y:S01]  /*61c0*/  HADD2.F32 R35, -RZ, R39.H1_H1 ;  /* 0x30000027ff237230 */ /* 0x000fe20000004100 */
[----:B------:R-:W-:Y:S01]  /*61d0*/  FFMA.FTZ R39, R33, R36, RZ ;  /* 0x0000002421277223 */ /* 0x000fe200000100ff */
[----:B------:R-:W-:Y:S01]  /*61e0*/  HADD2.F32 R24, -RZ, R24.H1_H1 ;  /* 0x30000018ff187230 */ /* 0x000fe20000004100 */
[----:B------:R-:W-:Y:S01]  /*61f0*/  FFMA.FTZ R33, R36, R43, RZ ;  /* 0x0000002b24217223 */ /* 0x000fe200000100ff */
[--C-:B------:R-:W-:Y:S01]  /*6200*/  HADD2.F32 R41, -RZ, R34.reuse.H0_H0 ;  /* 0x20000022ff297230 */ /* 0x100fe20000004100 */
[----:B------:R-:W-:Y:S01]  /*6210*/  LOP3.LUT R43, R38, 0x64006400, RZ, 0xfc, !PT ;  /* 0x64006400262b7812 */ /* 0x000fe200078efcff */
[----:B------:R-:W-:Y:S01]  /*6220*/  HADD2.F32 R37, -RZ, R27.H0_H0 ;  /* 0x2000001bff257230 */ /* 0x000fe20000004100 */
[----:B------:R-:W-:Y:S01]  /*6230*/  FFMA.FTZ R35, R35, R24, R39 ;  /* 0x0000001823237223 */ /* 0x000fe20000010027 */
[----:B------:R-:W-:Y:S01]  /*6240*/  HADD2.F32 R34, -RZ, R34.H1_H1 ;  /* 0x30000022ff227230 */ /* 0x000fe20000004100 */
[C---:B------:R-:W-:Y:S01]  /*6250*/  FFMA.FTZ R41, R36.reuse, R41, RZ ;  /* 0x0000002924297223 */ /* 0x040fe200000100ff */
[----:B------:R-:W-:Y:S01]  /*6260*/  HFMA2 R39, R43, R20.H0_H0, -72, -72 ;  /* 0xd480d4802b277431 */ /* 0x000fe20000040014 */
[----:B------:R-:W-:Y:S01]  /*6270*/  FFMA.FTZ R37, R36, R37, RZ ;  /* 0x0000002524257223 */ /* 0x000fe200000100ff */
[----:B------:R-:W-:-:S02]  /*6280*/  HADD2.F32 R26, -RZ, R26.H1_H1 ;  /* 0x3000001aff1a7230 */ /* 0x000fc40000004100 */
[----:B------:R-:W-:Y:S01]  /*6290*/  HADD2.F32 R36, -RZ, R27.H1_H1 ;  /* 0x3000001bff247230 */ /* 0x000fe20000004100 */
[----:B------:R-:W-:Y:S01]  /*62a0*/  LOP3.LUT R27, R9, 0xf000f0, RZ, 0xc0, !PT ;  /* 0x00f000f0091b7812 */ /* 0x000fe200078ec0ff */
[C---:B------:R-:W-:Y:S01]  /*62b0*/  FFMA.FTZ R41, R24.reuse, R34, R41 ;  /* 0x0000002218297223 */ /* 0x040fe20000010029 */
[----:B------:R-:W-:Y:S01]  /*62c0*/  HADD2.F32 R38, -RZ, R25.H0_H0 ;  /* 0x20000019ff267230 */ /* 0x000fe20000004100 */
[----:B------:R-:W-:Y:S01]  /*62d0*/  FFMA.FTZ R33, R24, R26, R33 ;  /* 0x0000001a18217223 */ /* 0x000fe20000010021 */
[----:B------:R-:W-:Y:S01]  /*62e0*/  HADD2.F32 R34, -RZ, R39.H0_H0 ;  /* 0x20000027ff227230 */ /* 0x000fe20000004100 */
[----:B------:R-:W-:Y:S02]  /*62f0*/  LOP3.LUT R27, R27, 0x64006400, RZ, 0xfc, !PT ;  /* 0x640064001b1b7812 */ /* 0x000fe400078efcff */
[----:B------:R-:W-:Y:S02]  /*6300*/  LOP3.LUT R26, R11, 0xf000f0, RZ, 0xc0, !PT ;  /* 0x00f000f00b1a7812 */ /* 0x000fe400078ec0ff */
[----:B------:R-:W-:Y:S01]  /*6310*/  FFMA.FTZ R34, R34, R38, R35 ;  /* 0x0000002622227223 */ /* 0x000fe20000010023 */
[----:B------:R-:W-:Y:S01]  /*6320*/  HFMA2 R35, R27, R20.H0_H0, -72, -72 ;  /* 0xd480d4801b237431 */ /* 0x000fe20000040014 */
[----:B------:R-:W-:Y:S01]  /*6330*/  LOP3.LUT R45, R26, 0x64006400, RZ, 0xfc, !PT ;  /* 0x640064001a2d7812 */ /* 0x000fe200078efcff */
[----:B------:R-:W-:Y:S01]  /*6340*/  FFMA.FTZ R37, R24, R36, R37 ;  /* 0x0000002418257223 */ /* 0x000fe20000010025 */
[----:B------:R-:W0:Y:S01]  /*6350*/  LDS.64 R26, [UR4+0x18] ;  /* 0x00001804ff1a7984 */ /* 0x000e220008000a00 */
[----:B------:R-:W-:-:S04]  /*6360*/  LOP3.LUT R24, R10, 0xf000f0, RZ, 0xc0, !PT ;  /* 0x00f000f00a187812 */ /* 0x000fc800078ec0ff */
[----:B------:R-:W-:Y:S01]  /*6370*/  LOP3.LUT R43, R24, 0x64006400, RZ, 0xfc, !PT ;  /* 0x64006400182b7812 */ /* 0x000fe200078efcff */
[----:B------:R-:W-:Y:S02]  /*6380*/  HADD2.F32 R24, -RZ, R35.H0_H0 ;  /* 0x20000023ff187230 */ /* 0x000fe40000004100 */
[-C--:B------:R-:W-:Y:S02]  /*6390*/  HFMA2 R40, R45, R20.reuse.H0_H0, -72, -72 ;  /* 0xd480d4802d287431 */ /* 0x080fe40000040014 */
[----:B------:R-:W-:Y:S01]  /*63a0*/  HFMA2 R36, R43, R20.H0_H0, -72, -72 ;  /* 0xd480d4802b247431 */ /* 0x000fe20000040014 */
[----:B------:R-:W-:Y:S02]  /*63b0*/  FFMA.FTZ R24, R38, R24, R41 ;  /* 0x0000001826187223 */ /* 0x000fe40000010029 */
[----:B------:R-:W-:Y:S02]  /*63c0*/  HADD2.F32 R41, -RZ, R40.H0_H0 ;  /* 0x20000028ff297230 */ /* 0x000fe40000004100 */
[----:B------:R-:W-:-:S02]  /*63d0*/  HADD2.F32 R42, -RZ, R36.H0_H0 ;  /* 0x20000024ff2a7230 */ /* 0x000fc40000004100 */
[----:B------:R-:W-:Y:S02]  /*63e0*/  HADD2.F32 R25, -RZ, R25.H1_H1 ;  /* 0x30000019ff197230 */ /* 0x000fe40000004100 */
[----:B------:R-:W-:Y:S01]  /*63f0*/  HADD2.F32 R35, -RZ, R35.H1_H1 ;  /* 0x30000023ff237230 */ /* 0x000fe20000004100 */
[C---:B------:R-:W-:Y:S01]  /*6400*/  FFMA.FTZ R42, R38.reuse, R42, R37 ;  /* 0x0000002a262a7223 */ /* 0x040fe20000010025 */
[----:B------:R-:W-:Y:S01]  /*6410*/  HADD2.F32 R39, -RZ, R39.H1_H1 ;  /* 0x30000027ff277230 */ /* 0x000fe20000004100 */
[----:B------:R-:W-:Y:S01]  /*6420*/  FFMA.FTZ R38, R38, R41, R33 ;  /* 0x0000002926267223 */ /* 0x000fe20000010021 */
[----:B------:R-:W-:Y:S01]  /*6430*/  HADD2.F32 R36, -RZ, R36.H1_H1 ;  /* 0x30000024ff247230 */ /* 0x000fe20000004100 */
[----:B------:R-:W-:Y:S01]  /*6440*/  SHF.R.U32.HI R10, RZ, 0x8, R10 ;  /* 0x00000008ff0a7819 */ /* 0x000fe2000001160a */
[----:B------:R-:W-:Y:S01]  /*6450*/  HADD2.F32 R40, -RZ, R40.H1_H1 ;  /* 0x30000028ff287230 */ /* 0x000fe20000004100 */
[----:B------:R-:W-:Y:S02]  /*6460*/  SHF.R.U32.HI R8, RZ, 0x8, R8 ;  /* 0x00000008ff087819 */ /* 0x000fe40000011608 */
[----:B------:R-:W-:-:S02]  /*6470*/  SHF.R.U32.HI R9, RZ, 0x8, R9 ;  /* 0x00000008ff097819 */ /* 0x000fc40000011609 */
        /* <DEDUP_REMOVED lines=8> */
[----:B------:R-:W-:Y:S02]  /*6500*/  LOP3.LUT R25, R8, 0xf000f, RZ, 0xc0, !PT ;  /* 0x000f000f08197812 */ /* 0x000fe400078ec0ff */
[----:B------:R-:W-:-:S02]  /*6510*/  LOP3.LUT R35, R35, 0x64006400, RZ, 0xfc, !PT ;  /* 0x6400640023237812 */ /* 0x000fc400078efcff */
[----:B------:R-:W-:Y:S02]  /*6520*/  LOP3.LUT R25, R25, 0x64006400, RZ, 0xfc, !PT ;  /* 0x6400640019197812 */ /* 0x000fe400078efcff */
[----:B------:R-:W-:Y:S02]  /*6530*/  LOP3.LUT R33, R33, 0x64006400, RZ, 0xfc, !PT ;  /* 0x6400640021217812 */ /* 0x000fe400078efcff */
[----:B------:R-:W-:Y:S01]  /*6540*/  LOP3.LUT R40, R37, 0x64006400, RZ, 0xfc, !PT ;  /* 0x6400640025287812 */ /* 0x000fe200078efcff */
[----:B------:R-:W-:Y:S02]  /*6550*/  HADD2 R37, R35, -1032, -1032 ;  /* 0xe408e40823257430 */ /* 0x000fe40000000000 */
[----:B------:R-:W-:Y:S02]  /*6560*/  HADD2 R25, R25, -1032, -1032 ;  /* 0xe408e40819197430 */ /* 0x000fe40000000000 */
[----:B------:R-:W-:Y:S02]  /*6570*/  HADD2 R39, R33, -1032, -1032 ;  /* 0xe408e40821277430 */ /* 0x000fe40000000000 */
[----:B------:R-:W-:-:S02]  /*6580*/  HADD2 R35, R40, -1032, -1032 ;  /* 0xe408e40828237430 */ /* 0x000fc40000000000 */
[----:B0-----:R-:W-:Y:S02]  /*6590*/  HADD2.F32 R33, -RZ, R26.H0_H0 ;  /* 0x2000001aff217230 */ /* 0x001fe40000004100 */
[----:B------:R-:W-:Y:S02]  /*65a0*/  HADD2.F32 R43, -RZ, R25.H0_H0 ;  /* 0x20000019ff2b7230 */ /* 0x000fe40000004100 */
[----:B------:R-:W-:Y:S02]  /*65b0*/  HADD2.F32 R40, -RZ, R39.H0_H0 ;  /* 0x20000027ff287230 */ /* 0x000fe40000004100 */
[----:B------:R-:W-:Y:S02]  /*65c0*/  HADD2.F32 R41, -RZ, R37.H0_H0 ;  /* 0x20000025ff297230 */ /* 0x000fe40000004100 */
[----:B------:R-:W-:Y:S01]  /*65d0*/  HADD2.F32 R42, -RZ, R35.H0_H0 ;  /* 0x20000023ff2a7230 */ /* 0x000fe20000004100 */
[----:B------:R-:W-:Y:S02]  /*65e0*/  FFMA.FTZ R34, R43, R33, R34 ;  /* 0x000000212b227223 */ /* 0x000fe40000010022 */
[----:B------:R-:W-:-:S02]  /*65f0*/  FFMA.FTZ R24, R33, R40, R24 ;  /* 0x0000002821187223 */ /* 0x000fc40000010018 */
[C---:B------:R-:W-:Y:S02]  /*6600*/  FFMA.FTZ R36, R33.reuse, R41, R36 ;  /* 0x0000002921247223 */ /* 0x040fe40000010024 */
[----:B------:R-:W-:Y:S01]  /*6610*/  FFMA.FTZ R38, R33, R42, R38 ;  /* 0x0000002a21267223 */ /* 0x000fe20000010026 */
[----:B------:R-:W-:Y:S02]  /*6620*/  HADD2.F32 R33, -RZ, R25.H1_H1 ;  /* 0x30000019ff217230 */ /* 0x000fe40000004100 */
[----:B------:R-:W-:Y:S02]  /*6630*/  HADD2.F32 R25, -RZ, R26.H1_H1 ;  /* 0x3000001aff197230 */ /* 0x000fe40000004100 */
[----:B------:R-:W-:Y:S01]  /*6640*/  HADD2.F32 R39, -RZ, R39.H1_H1 ;  /* 0x30000027ff277230 */ /* 0x000fe20000004100 */
[----:B------:R-:W-:Y:S01]  /*6650*/  LOP3.LUT R8, R8, 0xf000f0, RZ, 0xc0, !PT ;  /* 0x00f000f008087812 */ /* 0x000fe200078ec0ff */
[----:B------:R-:W-:Y:S01]  /*6660*/  HADD2.F32 R40, -RZ, R37.H1_H1 ;  /* 0x30000025ff287230 */ /* 0x000fe20000004100 */
[----:B------:R-:W-:-:S02]  /*6670*/  FFMA.FTZ R33, R33, R25, R34 ;  /* 0x0000001921217223 */ /* 0x000fc40000010022 */
[----:B------:R-:W-:Y:S01]  /*6680*/  FFMA.FTZ R37, R25, R39, R24 ;  /* 0x0000002719257223 */ /* 0x000fe20000010018 */
[----:B------:R-:W-:Y:S02]  /*6690*/  LOP3.LUT R24, R9, 0xf000f0, RZ, 0xc0, !PT ;  /* 0x00f000f009187812 */ /* 0x000fe400078ec0ff */
[----:B------:R-:W-:Y:S02]  /*66a0*/  LOP3.LUT R10, R10, 0xf000f0, RZ, 0xc0, !PT ;  /* 0x00f000f00a0a7812 */ /* 0x000fe400078ec0ff */
[----:B------:R-:W-:Y:S02]  /*66b0*/  LOP3.LUT R34, R11, 0xf000f0, RZ, 0xc0, !PT ;  /* 0x00f000f00b227812 */ /* 0x000fe400078ec0ff */
[----:B------:R-:W-:Y:S02]  /*66c0*/  LOP3.LUT R9, R8, 0x64006400, RZ, 0xfc, !PT ;  /* 0x6400640008097812 */ /* 0x000fe400078efcff */
[----:B------:R-:W-:Y:S02]  /*66d0*/  LOP3.LUT R11, R24, 0x64006400, RZ, 0xfc, !PT ;  /* 0x64006400180b7812 */ /* 0x000fe400078efcff */
[----:B------:R-:W-:Y:S01]  /*66e0*/  LOP3.LUT R41, R10, 0x64006400, RZ, 0xfc, !PT ;  /* 0x640064000a297812 */ /* 0x000fe200078efcff */
[----:B------:R-:W-:Y:S01]  /*66f0*/  HFMA2 R10, R9, R20.H0_H0, -72, -72 ;  /* 0xd480d480090a7431 */ /* 0x000fe20000040014 */
[----:B------:R-:W-:Y:S01]  /*6700*/  LOP3.LUT R43, R34, 0x64006400, RZ, 0xfc, !PT ;  /* 0x64006400222b7812 */ /* 0x000fe200078efcff */
[----:B------:R-:W-:-:S02]  /*6710*/  HADD2.F32 R35, -RZ, R35.H1_H1 ;  /* 0x30000023ff237230 */ /* 0x000fc40000004100 */
[-C--:B------:R-:W-:Y:S02]  /*6720*/  HFMA2 R8, R11, R20.reuse.H0_H0, -72, -72 ;  /* 0xd480d4800b087431 */ /* 0x080fe40000040014 */
[-C--:B------:R-:W-:Y:S02]  /*6730*/  HFMA2 R11, R43, R20.reuse.H0_H0, -72, -72 ;  /* 0xd480d4802b0b7431 */ /* 0x080fe40000040014 */
[--C-:B------:R-:W-:Y:S02]  /*6740*/  HADD2.F32 R26, -RZ, R27.reuse.H0_H0 ;  /* 0x2000001bff1a7230 */ /* 0x100fe40000004100 */
[----:B------:R-:W-:Y:S02]  /*6750*/  HFMA2 R9, R41, R20.H0_H0, -72, -72 ;  /* 0xd480d48029097431 */ /* 0x000fe40000040014 */
[--C-:B------:R-:W-:Y:S01]  /*6760*/  HADD2.F32 R24, -RZ, R10.reuse.H0_H0 ;  /* 0x2000000aff187230 */ /* 0x100fe20000004100 */
[C---:B------:R-:W-:Y:S01]  /*6770*/  FFMA.FTZ R39, R25.reuse, R40, R36 ;  /* 0x0000002819277223 */ /* 0x040fe20000010024 */
[----:B------:R-:W-:Y:S01]  /*6780*/  HADD2.F32 R27, -RZ, R27.H1_H1 ;  /* 0x3000001bff1b7230 */ /* 0x000fe20000004100 */
[----:B------:R-:W-:Y:S01]  /*6790*/  FFMA.FTZ R35, R25, R35, R38 ;  /* 0x0000002319237223 */ /* 0x000fe20000010026 */
[----:B------:R-:W-:Y:S01]  /*67a0*/  HADD2.F32 R25, -RZ, R11.H0_H0 ;  /* 0x2000000bff197230 */ /* 0x000fe20000004100 */
[----:B------:R-:W-:Y:S01]  /*67b0*/  FFMA.FTZ R24, R24, R26, R33 ;  /* 0x0000001a18187223 */ /* 0x000fe20000010021 */
[----:B------:R-:W-:-:S02]  /*67c0*/  HADD2.F32 R10, -RZ, R10.H1_H1 ;  /* 0x3000000aff0a7230 */ /* 0x000fc40000004100 */
[--C-:B------:R-:W-:Y:S02]  /*67d0*/  HADD2.F32 R34, -RZ, R8.reuse.H0_H0 ;  /* 0x20000008ff227230 */ /* 0x100fe40000004100 */
[--C-:B------:R-:W-:Y:S01]  /*67e0*/  HADD2.F32 R36, -RZ, R9.reuse.H0_H0 ;  /* 0x20000009ff247230 */ /* 0x100fe20000004100 */
[----:B------:R-:W-:Y:S01]  /*67f0*/  FFMA.FTZ R35, R26, R25, R35 ;  /* 0x000000191a237223 */ /* 0x000fe20000010023 */
[----:B------:R-:W-:Y:S01]  /*6800*/  HADD2.F32 R8, -RZ, R8.H1_H1 ;  /* 0x30000008ff087230 */ /* 0x000fe20000004100 */
[----:B------:R-:W-:Y:S01]  /*6810*/  FFMA.FTZ R10, R10, R27, R24 ;  /* 0x0000001b0a0a7223 */ /* 0x000fe20000010018 */
[----:B------:R-:W-:Y:S01]  /*6820*/  HADD2.F32 R9, -RZ, R9.H1_H1 ;  /* 0x30000009ff097230 */ /* 0x000fe20000004100 */
[C---:B------:R-:W-:Y:S01]  /*6830*/  FFMA.FTZ R34, R26.reuse, R34, R37 ;  /* 0x000000221a227223 */ /* 0x040fe20000010025 */
[--C-:B------:R-:W-:Y:S01]  /*6840*/  HADD2.F32 R25, -RZ, R0.reuse.H0_H0 ;  /* 0x20000000ff197230 */ /* 0x100fe20000004100 */
[----:B------:R-:W-:Y:S01]  /*6850*/  FFMA.FTZ R36, R26, R36, R39 ;  /* 0x000000241a247223 */ /* 0x000fe20000010027 */
[----:B------:R-:W-:Y:S01]  /*6860*/  HADD2.F32 R24, -RZ, R0.H1_H1 ;  /* 0x30000000ff187230 */ /* 0x000fe20000004100 */
[C---:B------:R-:W-:Y:S01]  /*6870*/  FFMA.FTZ R33, R27.reuse, R8, R34 ;  /* 0x000000081b217223 */ /* 0x040fe20000010022 */
[----:B------:R-:W-:Y:S01]  /*6880*/  HADD2.F32 R26, -RZ, R11.H1_H1 ;  /* 0x3000000bff1a7230 */ /* 0x000fe20000004100 */
[----:B------:R-:W-:-:S02]  /*6890*/  FFMA.FTZ R11, R27, R9, R36 ;  /* 0x000000091b0b7223 */ /* 0x000fc40000010024 */
[----:B------:R-:W-:Y:S02]  /*68a0*/  FMUL.FTZ R8, R25, R32 ;  /* 0x0000002019087220 */ /* 0x000fe40000410000 */
[----:B------:R-:W-:-:S03]  /*68b0*/  FMUL.FTZ R9, R24, R29 ;  /* 0x0000001d18097220 */ /* 0x000fc60000410000 */
[----:B------:R-:W-:Y:S02]  /*68c0*/  F2FP.PACK_AB R29, RZ, R8 ;  /* 0x00000008ff1d723e */ /* 0x000fe400000000ff */
[----:B------:R-:W-:Y:S02]  /*68d0*/  F2FP.PACK_AB R34, RZ, R9 ;  /* 0x00000009ff22723e */ /* 0x000fe400000000ff */
[----:B------:R-:W0:Y:S01]  /*68e0*/  LDS.64 R8, [UR4+0x20] ;  /* 0x00002004ff087984 */ /* 0x000e220008000a00 */
[----:B------:R-:W-:Y:S01]  /*68f0*/  FFMA.FTZ R27, R27, R26, R35 ;  /* 0x0000001a1b1b7223 */ /* 0x000fe20000010023 */
[--C-:B------:R-:W-:Y:S02]  /*6900*/  HADD2.F32 R32, -RZ, R2.reuse.H0_H0 ;  /* 0x20000002ff207230 */ /* 0x100fe40000004100 */
[----:B------:R-:W-:Y:S01]  /*6910*/  HADD2.F32 R26, -RZ, R2.H1_H1 ;  /* 0x30000002ff1a7230 */ /* 0x000fe20000004100 */
[----:B------:R-:W-:Y:S02]  /*6920*/  FMUL.FTZ R10, R25, R10 ;  /* 0x0000000a190a7220 */ /* 0x000fe40000410000 */
[----:B------:R-:W-:Y:S01]  /*6930*/  FMUL.FTZ R33, R24, R33 ;  /* 0x0000002118217220 */ /* 0x000fe20000410000 */
[----:B------:R-:W-:Y:S01]  /*6940*/  PRMT R29, R29, 0x5410, R34 ;  /* 0x000054101d1d7816 */ /* 0x000fe20000000022 */
[----:B------:R-:W-:-:S02]  /*6950*/  FMUL.FTZ R21, R32, R21 ;  /* 0x0000001520157220 */ /* 0x000fc40000410000 */
[----:B------:R-:W-:Y:S01]  /*6960*/  FMUL.FTZ R31, R26, R31 ;  /* 0x0000001f1a1f7220 */ /* 0x000fe20000410000 */
[----:B------:R-:W-:Y:S02]  /*6970*/  F2FP.PACK_AB R10, RZ, R10 ;  /* 0x0000000aff0a723e */ /* 0x000fe400000000ff */
[----:B------:R-:W-:Y:S02]  /*6980*/  F2FP.PACK_AB R33, RZ, R33 ;  /* 0x00000021ff21723e */ /* 0x000fe400000000ff */
[----:B------:R-:W-:Y:S02]  /*6990*/  F2FP.PACK_AB R21, RZ, R21 ;  /* 0x00000015ff15723e */ /* 0x000fe400000000ff */
[----:B------:R-:W-:Y:S01]  /*69a0*/  F2FP.PACK_AB R31, RZ, R31 ;  /* 0x0000001fff1f723e */ /* 0x000fe200000000ff */
[----:B------:R-:W-:Y:S01]  /*69b0*/  HFMA2.MMA R17, R29, 1, 1, R17 ;  /* 0x3c003c001d117835 */ /* 0x000fe20000000011 */
[----:B------:R-:W-:Y:S01]  /*69c0*/  PRMT R10, R10, 0x5410, R33 ;  /* 0x000054100a0a7816 */ /* 0x000fe20000000021 */
[----:B------:R-:W-:Y:S01]  /*69d0*/  FMUL.FTZ R11, R32, R11 ;  /* 0x0000000b200b7220 */ /* 0x000fe20000410000 */
[----:B------:R-:W-:Y:S01]  /*69e0*/  PRMT R21, R21, 0x5410, R31 ;  /* 0x0000541015157816 */ /* 0x000fe2000000001f */
[----:B------:R-:W-:-:S03]  /*69f0*/  FMUL.FTZ R27, R26, R27 ;  /* 0x0000001b1a1b7220 */ /* 0x000fc60000410000 */
[----:B------:R-:W-:Y:S01]  /*6a00*/  HFMA2.MMA R17, R10, 1, 1, R17 ;  /* 0x3c003c000a117835 */ /* 0x000fe20000000011 */
[----:B------:R-:W-:Y:S01]  /*6a10*/  HADD2 R16, R21, R16 ;  /* 0x0000001015107230 */ /* 0x000fe20000000000 */
[----:B-----5:R-:W-:Y:S02]  /*6a20*/  LOP3.LUT R10, R4, 0xf000f, RZ, 0xc0, !PT ;  /* 0x000f000f040a7812 */ /* 0x020fe400078ec0ff */
[----:B------:R-:W-:Y:S02]  /*6a30*/  F2FP.PACK_AB R11, RZ, R11 ;  /* 0x0000000bff0b723e */ /* 0x000fe400000000ff */
[----:B------:R-:W-:Y:S02]  /*6a40*/  F2FP.PACK_AB R27, RZ, R27 ;  /* 0x0000001bff1b723e */ /* 0x000fe400000000ff */
[----:B------:R-:W-:Y:S02]  /*6a50*/  LOP3.LUT R21, R5, 0xf000f, RZ, 0xc0, !PT ;  /* 0x000f000f05157812 */ /* 0x000fe400078ec0ff */
[----:B------:R-:W-:-:S02]  /*6a60*/  LOP3.LUT R29, R6, 0xf000f, RZ, 0xc0, !PT ;  /* 0x000f000f061d7812 */ /* 0x000fc400078ec0ff */
[----:B------:R-:W-:Y:S02]  /*6a70*/  LOP3.LUT R31, R7, 0xf000f, RZ, 0xc0, !PT ;  /* 0x000f000f071f7812 */ /* 0x000fe400078ec0ff */
[----:B------:R-:W-:Y:S02]  /*6a80*/  LOP3.LUT R10, R10, 0x64006400, RZ, 0xfc, !PT ;  /* 0x640064000a0a7812 */ /* 0x000fe400078efcff */
[----:B------:R-:W-:Y:S02]  /*6a90*/  PRMT R33, R11, 0x5410, R27 ;  /* 0x000054100b217816 */ /* 0x000fe4000000001b */
[----:B------:R-:W-:Y:S02]  /*6aa0*/  LOP3.LUT R21, R21, 0x64006400, RZ, 0xfc, !PT ;  /* 0x6400640015157812 */ /* 0x000fe400078efcff */
[----:B------:R-:W-:Y:S02]  /*6ab0*/  LOP3.LUT R29, R29, 0x64006400, RZ, 0xfc, !PT ;  /* 0x640064001d1d7812 */ /* 0x000fe400078efcff */
[----:B------:R-:W-:Y:S01]  /*6ac0*/  LOP3.LUT R27, R31, 0x64006400, RZ, 0xfc, !PT ;  /* 0x640064001f1b7812 */ /* 0x000fe200078efcff */
[----:B------:R-:W-:-:S02]  /*6ad0*/  HADD2 R11, R10, -1032, -1032 ;  /* 0xe408e4080a0b7430 */ /* 0x000fc40000000000 */
[----:B------:R-:W-:Y:S02]  /*6ae0*/  HADD2 R10, R21, -1032, -1032 ;  /* 0xe408e408150a7430 */ /* 0x000fe40000000000 */
[----:B------:R-:W-:Y:S02]  /*6af0*/  HADD2 R21, R29, -1032, -1032 ;  /* 0xe408e4081d157430 */ /* 0x000fe40000000000 */
[----:B------:R-:W-:Y:S02]  /*6b00*/  HADD2 R27, R27, -1032, -1032 ;  /* 0xe408e4081b1b7430 */ /* 0x000fe40000000000 */
[--C-:B------:R-:W-:Y:S02]  /*6b10*/  HADD2.F32 R29, -RZ, R11.reuse.H0_H0 ;  /* 0x2000000bff1d7230 */ /* 0x100fe40000004100 */
[----:B------:R-:W-:Y:S02]  /*6b20*/  HADD2.F32 R34, -RZ, R11.H1_H1 ;  /* 0x3000000bff227230 */ /* 0x000fe40000004100 */
[----:B0-----:R-:W-:-:S02]  /*6b30*/  HADD2.F32 R36, -RZ, R8.H0_H0 ;  /* 0x20000008ff247230 */ /* 0x001fc40000004100 */
[----:B------:R-:W-:Y:S02]  /*6b40*/  HADD2.F32 R35, -RZ, R10.H0_H0 ;  /* 0x2000000aff237230 */ /* 0x000fe40000004100 */
[----:B------:R-:W-:Y:S02]  /*6b50*/  HADD2.F32 R31, -RZ, R21.H0_H0 ;  /* 0x20000015ff1f7230 */ /* 0x000fe40000004100 */
[----:B------:R-:W-:Y:S01]  /*6b60*/  HADD2.F32 R11, -RZ, R27.H0_H0 ;  /* 0x2000001bff0b7230 */ /* 0x000fe20000004100 */
[----:B------:R-:W-:Y:S01]  /*6b70*/  HFMA2.MMA R16, R33, 1, 1, R16 ;  /* 0x3c003c0021107835 */ /* 0x000fe20000000010 */
[----:B------:R-:W-:Y:S01]  /*6b80*/  HADD2.F32 R33, -RZ, R8.H1_H1 ;  /* 0x30000008ff217230 */ /* 0x000fe20000004100 */
[----:B------:R-:W-:Y:S02]  /*6b90*/  FFMA.FTZ R29, R29, R36, RZ ;  /* 0x000000241d1d7223 */ /* 0x000fe400000100ff */
[C---:B------:R-:W-:Y:S02]  /*6ba0*/  FFMA.FTZ R35, R36.reuse, R35, RZ ;  /* 0x0000002324237223 */ /* 0x040fe400000100ff */
[----:B------:R-:W-:-:S02]  /*6bb0*/  FFMA.FTZ R31, R36, R31, RZ ;  /* 0x0000001f241f7223 */ /* 0x000fc400000100ff */
[----:B------:R-:W-:Y:S01]  /*6bc0*/  FFMA.FTZ R8, R36, R11, RZ ;  /* 0x0000000b24087223 */ /* 0x000fe200000100ff */
[----:B------:R-:W-:Y:S01]  /*6bd0*/  HADD2.F32 R36, -RZ, R10.H1_H1 ;  /* 0x3000000aff247230 */ /* 0x000fe20000004100 */
[----:B------:R-:W-:Y:S01]  /*6be0*/  FFMA.FTZ R29, R34, R33, R29 ;  /* 0x00000021221d7223 */ /* 0x000fe2000001001d */
[----:B------:R-:W-:Y:S02]  /*6bf0*/  LOP3.LUT R34, R4, 0xf000f0, RZ, 0xc0, !PT ;  /* 0x00f000f004227812 */ /* 0x000fe400078ec0ff */
[----:B------:R-:W-:Y:S01]  /*6c00*/  LOP3.LUT R39, R6, 0xf000f0, RZ, 0xc0, !PT ;  /* 0x00f000f006277812 */ /* 0x000fe200078ec0ff */
[----:B------:R-:W-:Y:S01]  /*6c10*/  FFMA.FTZ R35, R33, R36, R35 ;  /* 0x0000002421237223 */ /* 0x000fe20000010023 */
[----:B------:R-:W-:Y:S01]  /*6c20*/  HADD2.F32 R36, -RZ, R21.H1_H1 ;  /* 0x30000015ff247230 */ /* 0x000fe20000004100 */
[----:B------:R-:W0:Y:S01]  /*6c30*/  LDS.64 R10, [UR4+0x28] ;  /* 0x00002804ff0a7984 */ /* 0x000e220008000a00 */
[----:B------:R-:W-:Y:S01]  /*6c40*/  HADD2.F32 R40, -RZ, R27.H1_H1 ;  /* 0x3000001bff287230 */ /* 0x000fe20000004100 */
[----:B------:R-:W-:-:S02]  /*6c50*/  LOP3.LUT R37, R5, 0xf000f0, RZ, 0xc0, !PT ;  /* 0x00f000f005257812 */ /* 0x000fc400078ec0ff */
[----:B------:R-:W-:Y:S02]  /*6c60*/  LOP3.LUT R21, R34, 0x64006400, RZ, 0xfc, !PT ;  /* 0x6400640022157812 */ /* 0x000fe400078efcff */
[----:B------:R-:W-:Y:S02]  /*6c70*/  LOP3.LUT R39, R39, 0x64006400, RZ, 0xfc, !PT ;  /* 0x6400640027277812 */ /* 0x000fe400078efcff */
[----:B------:R-:W-:Y:S01]  /*6c80*/  LOP3.LUT R38, R7, 0xf000f0, RZ, 0xc0, !PT ;  /* 0x00f000f007267812 */ /* 0x000fe200078ec0ff */
[----:B------:R-:W-:Y:S01]  /*6c90*/  FFMA.FTZ R31, R33, R36, R31 ;  /* 0x00000024211f7223 */ /* 0x000fe2000001001f */
[----:B------:R-:W-:Y:S01]  /*6ca0*/  LOP3.LUT R27, R37, 0x64006400, RZ, 0xfc, !PT ;  /* 0x64006400251b7812 */ /* 0x000fe200078efcff */
[----:B------:R-:W-:Y:S01]  /*6cb0*/  FFMA.FTZ R8, R33, R40, R8 ;  /* 0x0000002821087223 */ /* 0x000fe20000010008 */
[-C--:B------:R-:W-:Y:S02]  /*6cc0*/  HFMA2 R21, R21, R20.reuse.H0_H0, -72, -72 ;  /* 0xd480d48015157431 */ /* 0x080fe40000040014 */
[-C--:B------:R-:W-:Y:S01]  /*6cd0*/  HFMA2 R33, R39, R20.reuse.H0_H0, -72, -72 ;  /* 0xd480d48027217431 */ /* 0x080fe20000040014 */
[----:B------:R-:W-:Y:S01]  /*6ce0*/  LOP3.LUT R39, R38, 0x64006400, RZ, 0xfc, !PT ;  /* 0x6400640026277812 */ /* 0x000fe200078efcff */
[----:B------:R-:W-:-:S02]  /*6cf0*/  HFMA2 R27, R27, R20.H0_H0, -72, -72 ;  /* 0xd480d4801b1b7431 */ /* 0x000fc40000040014 */
[----:B------:R-:W-:Y:S02]  /*6d00*/  HADD2.F32 R34, -RZ, R9.H0_H0 ;  /* 0x20000009ff227230 */ /* 0x000fe40000004100 */
[----:B------:R-:W-:Y:S02]  /*6d10*/  HADD2.F32 R38, -RZ, R21.H0_H0 ;  /* 0x20000015ff267230 */ /* 0x000fe40000004100 */
[----:B------:R-:W-:Y:S02]  /*6d20*/  HFMA2 R36, R39, R20.H0_H0, -72, -72 ;  /* 0xd480d48027247431 */ /* 0x000fe40000040014 */
[----:B------:R-:W-:Y:S01]  /*6d30*/  HADD2.F32 R40, -RZ, R27.H0_H0 ;  /* 0x2000001bff287230 */ /* 0x000fe20000004100 */
[----:B------:R-:W-:Y:S01]  /*6d40*/  FFMA.FTZ R38, R38, R34, R29 ;  /* 0x0000002226267223 */ /* 0x000fe2000001001d */
[----:B------:R-:W-:Y:S02]  /*6d50*/  HADD2.F32 R37, -RZ, R33.H0_H0 ;  /* 0x20000021ff257230 */ /* 0x000fe40000004100 */
[----:B------:R-:W-:Y:S01]  /*6d60*/  HADD2.F32 R29, -RZ, R36.H0_H0 ;  /* 0x20000024ff1d7230 */ /* 0x000fe20000004100 */
[----:B------:R-:W-:Y:S01]  /*6d70*/  FFMA.FTZ R40, R34, R40, R35 ;  /* 0x0000002822287223 */ /* 0x000fe20000010023 */
[----:B------:R-:W-:-:S02]  /*6d80*/  HADD2.F32 R9, -RZ, R9.H1_H1 ;  /* 0x30000009ff097230 */ /* 0x000fc40000004100 */
[----:B------:R-:W-:Y:S01]  /*6d90*/  HADD2.F32 R27, -RZ, R27.H1_H1 ;  /* 0x3000001bff1b7230 */ /* 0x000fe20000004100 */
[C---:B------:R-:W-:Y:S01]  /*6da0*/  FFMA.FTZ R42, R34.reuse, R37, R31 ;  /* 0x00000025222a7223 */ /* 0x040fe2000001001f */
[----:B------:R-:W-:Y:S01]  /*6db0*/  HADD2.F32 R33, -RZ, R33.H1_H1 ;  /* 0x30000021ff217230 */ /* 0x000fe20000004100 */
[----:B------:R-:W-:Y:S01]  /*6dc0*/  FFMA.FTZ R8, R34, R29, R8 ;  /* 0x0000001d22087223 */ /* 0x000fe20000010008 */
[----:B------:R-:W-:Y:S02]  /*6dd0*/  HADD2.F32 R21, -RZ, R21.H1_H1 ;  /* 0x30000015ff157230 */ /* 0x000fe40000004100 */
[----:B------:R-:W-:Y:S01]  /*6de0*/  HADD2.F32 R36, -RZ, R36.H1_H1 ;  /* 0x30000024ff247230 */ /* 0x000fe20000004100 */
[----:B------:R-:W-:Y:S01]  /*6df0*/  SHF.R.U32.HI R5, RZ, 0x8, R5 ;  /* 0x00000008ff057819 */ /* 0x000fe20000011605 */
[C---:B------:R-:W-:Y:S01]  /*6e00*/  FFMA.FTZ R37, R9.reuse, R27, R40 ;  /* 0x0000001b09257223 */ /* 0x040fe20000010028 */
[----:B------:R-:W-:Y:S01]  /*6e10*/  SHF.R.U32.HI R6, RZ, 0x8, R6 ;  /* 0x00000008ff067819 */ /* 0x000fe20000011606 */
[----:B------:R-:W-:Y:S01]  /*6e20*/  FFMA.FTZ R27, R9, R33, R42 ;  /* 0x00000021091b7223 */ /* 0x000fe2000001002a */
[----:B------:R-:W-:Y:S01]  /*6e30*/  SHF.R.U32.HI R4, RZ, 0x8, R4 ;  /* 0x00000008ff047819 */ /* 0x000fe20000011604 */
[----:B------:R-:W-:Y:S01]  /*6e40*/  FFMA.FTZ R35, R21, R9, R38 ;  /* 0x0000000915237223 */ /* 0x000fe20000010026 */
[----:B------:R-:W-:Y:S01]  /*6e50*/  SHF.R.U32.HI R7, RZ, 0x8, R7 ;  /* 0x00000008ff077819 */ /* 0x000fe20000011607 */
[----:B------:R-:W-:Y:S01]  /*6e60*/  FFMA.FTZ R33, R9, R36, R8 ;  /* 0x0000002409217223 */ /* 0x000fe20000010008 */
        /* <DEDUP_REMOVED lines=8> */
[----:B------:R-:W-:Y:S02]  /*6ef0*/  HADD2 R29, R9, -1032, -1032 ;  /* 0xe408e408091d7430 */ /* 0x000fe40000000000 */
[----:B------:R-:W-:Y:S02]  /*6f00*/  HADD2 R31, R21, -1032, -1032 ;  /* 0xe408e408151f7430 */ /* 0x000fe40000000000 */
[----:B------:R-:W-:Y:S02]  /*6f10*/  HADD2 R36, R8, -1032, -1032 ;  /* 0xe408e40808247430 */ /* 0x000fe40000000000 */
[----:B------:R-:W-:Y:S02]  /*6f20*/  HADD2 R9, R38, -1032, -1032 ;  /* 0xe408e40826097430 */ /* 0x000fe40000000000 */
[----:B0-----:R-:W-:Y:S02]  /*6f30*/  HADD2.F32 R34, -RZ, R10.H0_H0 ;  /* 0x2000000aff227230 */ /* 0x001fe40000004100 */
[----:B------:R-:W-:-:S02]  /*6f40*/  HADD2.F32 R40, -RZ, R29.H0_H0 ;  /* 0x2000001dff287230 */ /* 0x000fc40000004100 */
[----:B------:R-:W-:Y:S01]  /*6f50*/  HADD2.F32 R38, -RZ, R31.H0_H0 ;  /* 0x2000001fff267230 */ /* 0x000fe20000004100 */
[----:B------:R-:W-:Y:S01]  /*6f60*/  LOP3.LUT R4, R4, 0xf000f0, RZ, 0xc0, !PT ;  /* 0x00f000f004047812 */ /* 0x000fe200078ec0ff */
[----:B------:R-:W-:Y:S01]  /*6f70*/  HADD2.F32 R10, -RZ, R10.H1_H1 ;  /* 0x3000000aff0a7230 */ /* 0x000fe20000004100 */
[C---:B------:R-:W-:Y:S01]  /*6f80*/  FFMA.FTZ R37, R34.reuse, R40, R37 ;  /* 0x0000002822257223 */ /* 0x040fe20000010025 */
[----:B------:R-:W-:Y:S01]  /*6f90*/  HADD2.F32 R39, -RZ, R36.H0_H0 ;  /* 0x20000024ff277230 */ /* 0x000fe20000004100 */
[----:B------:R-:W-:Y:S01]  /*6fa0*/  FFMA.FTZ R27, R34, R38, R27 ;  /* 0x00000026221b7223 */ /* 0x000fe2000001001b */
[----:B------:R-:W-:Y:S01]  /*6fb0*/  HADD2.F32 R29, -RZ, R29.H1_H1 ;  /* 0x3000001dff1d7230 */ /* 0x000fe20000004100 */
[----:B------:R-:W-:Y:S01]  /*6fc0*/  LOP3.LUT R5, R5, 0xf000f0, RZ, 0xc0, !PT ;  /* 0x00f000f005057812 */ /* 0x000fe200078ec0ff */
[----:B------:R-:W-:Y:S02]  /*6fd0*/  HADD2.F32 R31, -RZ, R31.H1_H1 ;  /* 0x3000001fff1f7230 */ /* 0x000fe40000004100 */
[----:B------:R-:W-:-:S02]  /*6fe0*/  HADD2.F32 R8, -RZ, R11.H0_H0 ;  /* 0x2000000bff087230 */ /* 0x000fc40000004100 */
[----:B------:R-:W-:Y:S02]  /*6ff0*/  HADD2.F32 R21, -RZ, R11.H1_H1 ;  /* 0x3000000bff157230 */ /* 0x000fe40000004100 */
        /* <DEDUP_REMOVED lines=14> */
[----:B------:R-:W-:Y:S01]  /*70e0*/  HFMA2 R6, R31, R20.H0_H0, -72, -72 ;  /* 0xd480d4801f067431 */ /* 0x000fe20000040014 */
[----:B------:R-:W-:Y:S01]  /*70f0*/  LOP3.LUT R35, R35, 0x64006400, RZ, 0xfc, !PT ;  /* 0x6400640023237812 */ /* 0x000fe200078efcff */
[----:B------:R-:W-:-:S02]  /*7100*/  HADD2.F32 R36, -RZ, R9.H1_H1 ;  /* 0x30000009ff247230 */ /* 0x000fc40000004100 */
[----:B------:R-:W-:Y:S02]  /*7110*/  HADD2.F32 R31, -RZ, R7.H0_H0 ;  /* 0x20000007ff1f7230 */ /* 0x000fe40000004100 */
[-C--:B------:R-:W-:Y:S02]  /*7120*/  HFMA2 R9, R29, R20.reuse.H0_H0, -72, -72 ;  /* 0xd480d4801d097431 */ /* 0x080fe40000040014 */
[----:B------:R-:W-:Y:S01]  /*7130*/  HFMA2 R29, R35, R20.H0_H0, -72, -72 ;  /* 0xd480d480231d7431 */ /* 0x000fe20000040014 */
[----:B------:R-:W-:Y:S01]  /*7140*/  FFMA.FTZ R11, R31, R8, R11 ;  /* 0x000000081f0b7223 */ /* 0x000fe2000001000b */
        /* <DEDUP_REMOVED lines=9> */
[----:B------:R-:W-:Y:S02]  /*71e0*/  FFMA.FTZ R6, R8, R35, R33 ;  /* 0x0000002308067223 */ /* 0x000fe40000010021 */
[----:B------:R-:W-:Y:S01]  /*71f0*/  FFMA.FTZ R8, R10, R21, R11 ;  /* 0x000000150a087223 */ /* 0x000fe2000001000b */
[----:B--2---:R-:W-:Y:S01]  /*7200*/  LOP3.LUT R10, R13, 0xf000f, RZ, 0xc0, !PT ;  /* 0x000f000f0d0a7812 */ /* 0x004fe200078ec0ff */
[----:B------:R-:W-:Y:S01]  /*7210*/  FFMA.FTZ R11, R21, R36, R27 ;  /* 0x00000024150b7223 */ /* 0x000fe2000001001b */
[----:B------:R-:W-:-:S02]  /*7220*/  LOP3.LUT R7, R12, 0xf000f, RZ, 0xc0, !PT ;  /* 0x000f000f0c077812 */ /* 0x000fc400078ec0ff */
[----:B------:R-:W-:Y:S01]  /*7230*/  LOP3.LUT R27, R14, 0xf000f, RZ, 0xc0, !PT ;  /* 0x000f000f0e1b7812 */ /* 0x000fe200078ec0ff */
[----:B------:R-:W-:Y:S01]  /*7240*/  HADD2.F32 R29, -RZ, R29.H1_H1 ;  /* 0x3000001dff1d7230 */ /* 0x000fe20000004100 */
[----:B------:R-:W-:Y:S02]  /*7250*/  LOP3.LUT R31, R15, 0xf000f, RZ, 0xc0, !PT ;  /* 0x000f000f0f1f7812 */ /* 0x000fe400078ec0ff */
[----:B------:R-:W-:Y:S02]  /*7260*/  LOP3.LUT R10, R10, 0x64006400, RZ, 0xfc, !PT ;  /* 0x640064000a0a7812 */ /* 0x000fe400078efcff */
[----:B------:R-:W-:Y:S02]  /*7270*/  LOP3.LUT R7, R7, 0x64006400, RZ, 0xfc, !PT ;  /* 0x6400640007077812 */ /* 0x000fe400078efcff */
[----:B------:R-:W-:Y:S01]  /*7280*/  LOP3.LUT R27, R27, 0x64006400, RZ, 0xfc, !PT ;  /* 0x640064001b1b7812 */ /* 0x000fe200078efcff */
[----:B------:R-:W-:Y:S01]  /*7290*/  FFMA.FTZ R9, R21, R34, R37 ;  /* 0x0000002215097223 */ /* 0x000fe20000010025 */
[----:B------:R-:W-:Y:S01]  /*72a0*/  LOP3.LUT R31, R31, 0x64006400, RZ, 0xfc, !PT ;  /* 0x640064001f1f7812 */ /* 0x000fe200078efcff */
[----:B------:R-:W-:Y:S01]  /*72b0*/  FFMA.FTZ R21, R21, R29, R6 ;  /* 0x0000001d15157223 */ /* 0x000fe20000010006 */
        /* <DEDUP_REMOVED lines=9> */
[--C-:B------:R-:W-:Y:S01]  /*7350*/  HADD2.F32 R7, -RZ, R27.reuse.H0_H0 ;  /* 0x2000001bff077230 */ /* 0x100fe20000004100 */
[----:B------:R-:W-:Y:S01]  /*7360*/  FFMA.FTZ R29, R29, R36, RZ ;  /* 0x000000241d1d7223 */ /* 0x000fe200000100ff */
[----:B------:R-:W-:Y:S01]  /*7370*/  HADD2.F32 R33, -RZ, R4.H1_H1 ;  /* 0x30000004ff217230 */ /* 0x000fe20000004100 */
[C---:B------:R-:W-:Y:S02]  /*7380*/  FFMA.FTZ R35, R36.reuse, R35, RZ ;  /* 0x0000002324237223 */ /* 0x040fe400000100ff */
[C---:B------:R-:W-:Y:S02]  /*7390*/  FFMA.FTZ R31, R36.reuse, R31, RZ ;  /* 0x0000001f241f7223 */ /* 0x040fe400000100ff */
[----:B------:R-:W-:Y:S01]  /*73a0*/  FFMA.FTZ R4, R36, R7, RZ ;  /* 0x0000000724047223 */ /* 0x000fe200000100ff */
[----:B------:R-:W-:Y:S01]  /*73b0*/  HADD2.F32 R36, -RZ, R6.H1_H1 ;  /* 0x30000006ff247230 */ /* 0x000fe20000004100 */
[----:B------:R-:W-:Y:S01]  /*73c0*/  LOP3.LUT R39, R14, 0xf000f0, RZ, 0xc0, !PT ;  /* 0x00f000f00e277812 */ /* 0x000fe200078ec0ff */
[----:B------:R-:W0:Y:S01]  /*73d0*/  LDS.64 R6, [UR4+0x38] ;  /* 0x00003804ff067984 */ /* 0x000e220008000a00 */
[----:B------:R-:W-:Y:S01]  /*73e0*/  FFMA.FTZ R29, R34, R33, R29 ;  /* 0x00000021221d7223 */ /* 0x000fe2000001001d */
[----:B------:R-:W-:Y:S01]  /*73f0*/  LOP3.LUT R34, R12, 0xf000f0, RZ, 0xc0, !PT ;  /* 0x00f000f00c227812 */ /* 0x000fe200078ec0ff */
[----:B------:R-:W-:Y:S01]  /*7400*/  FFMA.FTZ R35, R33, R36, R35 ;  /* 0x0000002421237223 */ /* 0x000fe20000010023 */
[----:B------:R-:W-:Y:S01]  /*7410*/  HADD2.F32 R10, -RZ, R10.H1_H1 ;  /* 0x3000000aff0a7230 */ /* 0x000fe20000004100 */
[----:B------:R-:W-:Y:S01]  /*7420*/  LOP3.LUT R37, R13, 0xf000f0, RZ, 0xc0, !PT ;  /* 0x00f000f00d257812 */ /* 0x000fe200078ec0ff */
[----:B------:R-:W-:Y:S01]  /*7430*/  HADD2.F32 R36, -RZ, R27.H1_H1 ;  /* 0x3000001bff247230 */ /* 0x000fe20000004100 */
[----:B------:R-:W-:-:S02]  /*7440*/  LOP3.LUT R39, R39, 0x64006400, RZ, 0xfc, !PT ;  /* 0x6400640027277812 */ /* 0x000fc400078efcff */
[----:B------:R-:W-:Y:S01]  /*7450*/  LOP3.LUT R38, R15, 0xf000f0, RZ, 0xc0, !PT ;  /* 0x00f000f00f267812 */ /* 0x000fe200078ec0ff */
[C---:B------:R-:W-:Y:S01]  /*7460*/  FFMA.FTZ R31, R33.reuse, R10, R31 ;  /* 0x0000000a211f7223 */ /* 0x040fe2000001001f */
[----:B------:R-:W-:Y:S01]  /*7470*/  LOP3.LUT R27, R34, 0x64006400, RZ, 0xfc, !PT ;  /* 0x64006400221b7812 */ /* 0x000fe200078efcff */
[----:B------:R-:W-:Y:S01]  /*7480*/  FFMA.FTZ R4, R33, R36, R4 ;  /* 0x0000002421047223 */ /* 0x000fe20000010004 */
[----:B------:R-:W-:Y:S01]  /*7490*/  LOP3.LUT R37, R37, 0x64006400, RZ, 0xfc, !PT ;  /* 0x6400640025257812 */ /* 0x000fe200078efcff */
[-C--:B------:R-:W-:Y:S01]  /*74a0*/  HFMA2 R33, R39, R20.reuse.H0_H0, -72, -72 ;  /* 0xd480d48027217431 */ /* 0x080fe20000040014 */
[----:B------:R-:W-:Y:S01]  /*74b0*/  LOP3.LUT R39, R38, 0x64006400, RZ, 0xfc, !PT ;  /* 0x6400640026277812 */ /* 0x000fe200078efcff */
[-C--:B------:R-:W-:Y:S02]  /*74c0*/  HFMA2 R10, R27, R20.reuse.H0_H0, -72, -72 ;  /* 0xd480d4801b0a7431 */ /* 0x080fe40000040014 */
[----:B------:R-:W-:Y:S02]  /*74d0*/  HFMA2 R27, R37, R20.H0_H0, -72, -72 ;  /* 0xd480d480251b7431 */ /* 0x000fe40000040014 */
[----:B------:R-:W-:-:S02]  /*74e0*/  HADD2.F32 R34, -RZ, R5.H0_H0 ;  /* 0x20000005ff227230 */ /* 0x000fc40000004100 */
[----:B------:R-:W-:Y:S02]  /*74f0*/  HADD2.F32 R37, -RZ, R33.H0_H0 ;  /* 0x20000021ff257230 */ /* 0x000fe40000004100 */
[----:B------:R-:W-:Y:S02]  /*7500*/  HFMA2 R36, R39, R20.H0_H0, -72, -72 ;  /* 0xd480d48027247431 */ /* 0x000fe40000040014 */
[----:B------:R-:W-:Y:S01]  /*7510*/  HADD2.F32 R38, -RZ, R10.H0_H0 ;  /* 0x2000000aff267230 */ /* 0x000fe20000004100 */
[----:B------:R-:W-:Y:S01]  /*7520*/  FFMA.FTZ R42, R34, R37, R31 ;  /* 0x00000025222a7223 */ /* 0x000fe2000001001f */
[----:B------:R-:W-:Y:S02]  /*7530*/  HADD2.F32 R40, -RZ, R27.H0_H0 ;  /* 0x2000001bff287230 */ /* 0x000fe40000004100 */
[----:B------:R-:W-:Y:S01]  /*7540*/  HADD2.F32 R31, -RZ, R36.H0_H0 ;  /* 0x20000024ff1f7230 */ /* 0x000fe20000004100 */
[----:B------:R-:W-:Y:S01]  /*7550*/  SHF.R.U32.HI R12, RZ, 0x8, R12 ;  /* 0x00000008ff0c7819 */ /* 0x000fe2000001160c */
[----:B------:R-:W-:Y:S01]  /*7560*/  HADD2.F32 R5, -RZ, R5.H1_H1 ;  /* 0x30000005ff057230 */ /* 0x000fe20000004100 */
[----:B------:R-:W-:Y:S01]  /*7570*/  FFMA.FTZ R38, R38, R34, R29 ;  /* 0x0000002226267223 */ /* 0x000fe2000001001d */
[----:B------:R-:W-:Y:S01]  /*7580*/  HADD2.F32 R27, -RZ, R27.H1_H1 ;  /* 0x3000001bff1b7230 */ /* 0x000fe20000004100 */
[C---:B------:R-:W-:Y:S01]  /*7590*/  FFMA.FTZ R40, R34.reuse, R40, R35 ;  /* 0x0000002822287223 */ /* 0x040fe20000010023 */
[----:B------:R-:W-:Y:S01]  /*75a0*/  HADD2.F32 R10, -RZ, R10.H1_H1 ;  /* 0x3000000aff0a7230 */ /* 0x000fe20000004100 */
[----:B------:R-:W-:Y:S01]  /*75b0*/  FFMA.FTZ R31, R34, R31, R4 ;  /* 0x0000001f221f7223 */ /* 0x000fe20000010004 */
[----:B------:R-:W-:-:S02]  /*75c0*/  HADD2.F32 R29, -RZ, R33.H1_H1 ;  /* 0x30000021ff1d7230 */ /* 0x000fc40000004100 */
[----:B------:R-:W-:Y:S01]  /*75d0*/  HADD2.F32 R36, -RZ, R36.H1_H1 ;  /* 0x30000024ff247230 */ /* 0x000fe20000004100 */
[----:B------:R-:W-:Y:S02]  /*75e0*/  SHF.R.U32.HI R13, RZ, 0x8, R13 ;  /* 0x00000008ff0d7819 */ /* 0x000fe4000001160d */
[----:B------:R-:W-:Y:S02]  /*75f0*/  SHF.R.U32.HI R14, RZ, 0x8, R14 ;  /* 0x00000008ff0e7819 */ /* 0x000fe4000001160e */
[----:B------:R-:W-:Y:S01]  /*7600*/  SHF.R.U32.HI R15, RZ, 0x8, R15 ;  /* 0x00000008ff0f7819 */ /* 0x000fe2000001160f */
[C---:B------:R-:W-:Y:S01]  /*7610*/  FFMA.FTZ R33, R5.reuse, R27, R40 ;  /* 0x0000001b05217223 */ /* 0x040fe20000010028 */
[----:B------:R-:W-:Y:S01]  /*7620*/  LOP3.LUT R4, R12, 0xf000f, RZ, 0xc0, !PT ;  /* 0x000f000f0c047812 */ /* 0x000fe200078ec0ff */
[----:B------:R-:W-:Y:S01]  /*7630*/  FFMA.FTZ R35, R10, R5, R38 ;  /* 0x000000050a237223 */ /* 0x000fe20000010026 */
[----:B------:R-:W-:Y:S01]  /*7640*/  LOP3.LUT R10, R14, 0xf000f, RZ, 0xc0, !PT ;  /* 0x000f000f0e0a7812 */ /* 0x000fe200078ec0ff */
        /* <DEDUP_REMOVED lines=12> */
[----:B0-----:R-:W-:Y:S02]  /*7710*/  HADD2.F32 R34, -RZ, R6.H0_H0 ;  /* 0x20000006ff227230 */ /* 0x001fe40000004100 */
[----:B------:R-:W-:Y:S02]  /*7720*/  HADD2.F32 R39, -RZ, R36.H0_H0 ;  /* 0x20000024ff277230 */ /* 0x000fe40000004100 */
[----:B------:R-:W-:-:S02]  /*7730*/  HADD2.F32 R40, -RZ, R29.H0_H0 ;  /* 0x2000001dff287230 */ /* 0x000fc40000004100 */
[----:B------:R-:W-:Y:S02]  /*7740*/  HADD2.F32 R38, -RZ, R10.H0_H0 ;  /* 0x2000000aff267230 */ /* 0x000fe40000004100 */
[----:B------:R-:W-:Y:S01]  /*7750*/  HADD2.F32 R37, -RZ, R4.H0_H0 ;  /* 0x20000004ff257230 */ /* 0x000fe20000004100 */
[----:B------:R-:W-:Y:S01]  /*7760*/  FFMA.FTZ R35, R39, R34, R35 ;  /* 0x0000002227237223 */ /* 0x000fe20000010023 */
[----:B------:R-:W-:Y:S02]  /*7770*/  HADD2.F32 R6, -RZ, R6.H1_H1 ;  /* 0x30000006ff067230 */ /* 0x000fe40000004100 */
[----:B------:R-:W-:Y:S01]  /*7780*/  HADD2.F32 R36, -RZ, R36.H1_H1 ;  /* 0x30000024ff247230 */ /* 0x000fe20000004100 */
[C---:B------:R-:W-:Y:S02]  /*7790*/  FFMA.FTZ R33, R34.reuse, R40, R33 ;  /* 0x0000002822217223 */ /* 0x040fe40000010021 */
[C---:B------:R-:W-:Y:S02]  /*77a0*/  FFMA.FTZ R27, R34.reuse, R38, R27 ;  /* 0x00000026221b7223 */ /* 0x040fe4000001001b */
        /* <DEDUP_REMOVED lines=8> */
[----:B------:R-:W-:Y:S01]  /*7830*/  FFMA.FTZ R12, R6, R35, R27 ;  /* 0x00000023060c7223 */ /* 0x000fe2000001001b */
[----:B------:R-:W-:Y:S02]  /*7840*/  LOP3.LUT R27, R15, 0xf000f0, RZ, 0xc0, !PT ;  /* 0x00f000f00f1b7812 */ /* 0x000fe400078ec0ff */
[----:B------:R-:W-:Y:S01]  /*7850*/  LOP3.LUT R15, R14, 0x64006400, RZ, 0xfc, !PT ;  /* 0x640064000e0f7812 */ /* 0x000fe200078efcff */
[----:B------:R-:W-:Y:S01]  /*7860*/  FFMA.FTZ R10, R6, R37, R33 ;  /* 0x00000025060a7223 */ /* 0x000fe20000010021 */
[----:B------:R-:W-:Y:S01]  /*7870*/  LOP3.LUT R29, R29, 0x64006400, RZ, 0xfc, !PT ;  /* 0x640064001d1d7812 */ /* 0x000fe200078efcff */
[----:B------:R-:W-:Y:S01]  /*7880*/  HADD2.F32 R33, -RZ, R4.H1_H1 ;  /* 0x30000004ff217230 */ /* 0x000fe20000004100 */
[----:B------:R-:W-:Y:S01]  /*7890*/  LOP3.LUT R27, R27, 0x64006400, RZ, 0xfc, !PT ;  /* 0x640064001b1b7812 */ /* 0x000fe200078efcff */
[-C--:B------:R-:W-:Y:S02]  /*78a0*/  HFMA2 R4, R15, R20.reuse.H0_H0, -72, -72 ;  /* 0xd480d4800f047431 */ /* 0x080fe40000040014 */
[----:B------:R-:W-:-:S02]  /*78b0*/  HFMA2 R14, R13, R20.H0_H0, -72, -72 ;  /* 0xd480d4800d0e7431 */ /* 0x000fc40000040014 */
[-C--:B------:R-:W-:Y:S01]  /*78c0*/  HFMA2 R13, R29, R20.reuse.H0_H0, -72, -72 ;  /* 0xd480d4801d0d7431 */ /* 0x080fe20000040014 */
[----:B------:R-:W-:Y:S01]  /*78d0*/  FFMA.FTZ R36, R6, R33, R31 ;  /* 0x0000002106247223 */ /* 0x000fe2000001001f */
[----:B------:R-:W-:Y:S02]  /*78e0*/  HADD2.F32 R5, -RZ, R7.H0_H0 ;  /* 0x20000007ff057230 */ /* 0x000fe40000004100 */
[----:B------:R-:W-:Y:S02]  /*78f0*/  HFMA2 R20, R27, R20.H0_H0, -72, -72 ;  /* 0xd480d4801b147431 */ /* 0x000fe40000040014 */
        /* <DEDUP_REMOVED lines=9> */
[----:B------:R-:W-:Y:S01]  /*7990*/  HADD2.F32 R6, -RZ, R13.H1_H1 ;  /* 0x3000000dff067230 */ /* 0x000fe20000004100 */
[----:B------:R-:W-:Y:S01]  /*79a0*/  FMUL.FTZ R8, R25, R8 ;  /* 0x0000000819087220 */ /* 0x000fe20000410000 */
[----:B------:R-:W-:Y:S01]  /*79b0*/  HADD2.F32 R4, -RZ, R4.H1_H1 ;  /* 0x30000004ff047230 */ /* 0x000fe20000004100 */
[----:B------:R-:W-:Y:S01]  /*79c0*/  FMUL.FTZ R9, R24, R9 ;  /* 0x0000000918097220 */ /* 0x000fe20000410000 */
[----:B------:R-:W-:Y:S01]  /*79d0*/  HADD2.F32 R20, -RZ, R20.H1_H1 ;  /* 0x30000014ff147230 */ /* 0x000fe20000004100 */
[----:B------:R-:W-:Y:S02]  /*79e0*/  FFMA.FTZ R27, R5, R27, R36 ;  /* 0x0000001b051b7223 */ /* 0x000fe40000010024 */
        /* <DEDUP_REMOVED lines=16> */
[----:B------:R-:W-:Y:S01]  /*7af0*/  F2FP.PACK_AB R5, RZ, R5 ;  /* 0x00000005ff05723e */ /* 0x000fe200000000ff */
[----:B------:R-:W-:Y:S01]  /*7b00*/  HFMA2.MMA R17, R8, 1, 1, R17 ;  /* 0x3c003c0008117835 */ /* 0x000fe20000000011 */
[----:B------:R-:W-:Y:S02]  /*7b10*/  F2FP.PACK_AB R13, RZ, R13 ;  /* 0x0000000dff0d723e */ /* 0x000fe400000000ff */
[----:B------:R-:W-:Y:S02]  /*7b20*/  F2FP.PACK_AB R27, RZ, R27 ;  /* 0x0000001bff1b723e */ /* 0x000fe400000000ff */
[----:B------:R-:W-:Y:S02]  /*7b30*/  PRMT R11, R11, 0x5410, R21 ;  /* 0x000054100b0b7816 */ /* 0x000fe40000000015 */
[----:B------:R-:W-:-:S02]  /*7b40*/  PRMT R14, R14, 0x5410, R5 ;  /* 0x000054100e0e7816 */ /* 0x000fc40000000005 */
[----:B------:R-:W-:Y:S01]  /*7b50*/  PRMT R13, R13, 0x5410, R27 ;  /* 0x000054100d0d7816 */ /* 0x000fe2000000001b */
[----:B------:R-:W-:-:S03]  /*7b60*/  HADD2 R16, R11, R16 ;  /* 0x000000100b107230 */ /* 0x000fc60000000000 */
[----:B------:R-:W-:Y:S01]  /*7b70*/  HFMA2.MMA R17, R14, 1, 1, R17 ;  /* 0x3c003c000e117835 */ /* 0x000fe20000000011 */
[----:B------:R-:W-:Y:S02]  /*7b80*/  HADD2 R16, R13, R16 ;  /* 0x000000100d107230 */ /* 0x000fe40000000000 */
.L_x_3337:
[C---:B------:R-:W-:Y:S01]  /*7b90*/  ISETP.GE.AND P0, PT, R30.reuse, c[0x0][0x1b4], PT ;  /* 0x00006d001e007a0c */ /* 0x040fe20003f06270 */
[----:B------:R-:W-:Y:S01]  /*7ba0*/  IMAD.MOV.U32 R5, RZ, RZ, c[0x0][0x18c] ;  /* 0x00006300ff057624 */ /* 0x000fe200078e00ff */
[----:B------:R-:W-:Y:S01]  /*7bb0*/  ISETP.LT.AND P3, PT, R30, R19, PT ;  /* 0x000000131e00720c */ /* 0x000fe20003f61270 */
[----:B------:R-:W-:Y:S01]  /*7bc0*/  UIADD3 UR4, UR4, 0x40, URZ ;  /* 0x0000004004047890 */ /* 0x000fe2000fffe03f */
[----:B------:R-:W-:Y:S02]  /*7bd0*/  IMAD.MOV.U32 R24, RZ, RZ, R30 ;  /* 0x000000ffff187224 */ /* 0x000fe400078e001e */
[----:B------:R-:W-:-:S04]  /*7be0*/  LEA R22, P2, R5, R22, 0x4 ;  /* 0x0000001605167211 */ /* 0x000fc800078420ff */
[----:B------:R-:W-:-:S05]  /*7bf0*/  LEA.HI.X R23, R5, R23, R28, 0x4, P2 ;  /* 0x0000001705177211 */ /* 0x000fca00010f241c */
[----:B------:R-:W-:Y:S05]  /*7c00*/  @!P0 BRA P3, `(.L_x_3338) ;  /* 0xffffdb2000008947 */ /* 0x000fea000183ffff */
.L_x_3336:
[----:B------:R-:W-:-:S04]  /*7c10*/  ISETP.GE.AND P0, PT, R24, R19, PT ;  /* 0x000000131800720c */ /* 0x000fc80003f06270 */
[----:B------:R-:W-:-:S13]  /*7c20*/  ISETP.GE.OR P0, PT, R24, c[0x0][0x1b8], P0 ;  /* 0x00006e0018007a0c */ /* 0x000fda0000706670 */
[----:B------:R-:W-:Y:S05]  /*7c30*/  @P0 BRA `(.L_x_3339) ;  /* 0x000014c000000947 */ /* 0x000fea0003800000 */
.L_x_3341:
[----:B------:R-:W-:Y:S01]  /*7c40*/  ISETP.NE.AND P0, PT, R24, R3, PT ;  /* 0x000000031800720c */ /* 0x000fe20003f05270 */
[----:B------:R-:W-:-:S12]  /*7c50*/  IMAD.MOV.U32 R25, RZ, RZ, c[0x0][0x18c] ;  /* 0x00006300ff197624 */ /* 0x000fd800078e00ff */
[----:B------:R-:W-:Y:S01]  /*7c60*/  @!P0 IADD3 R18, R18, 0x1, RZ ;  /* 0x0000000112128810 */ /* 0x000fe20007ffe0ff */
[----:B-----5:R-:W-:Y:S01]  /*7c70*/  @!P0 IMAD.MOV.U32 R11, RZ, RZ, 0x2 ;  /* 0x00000002ff0b8424 */ /* 0x020fe200078e00ff */
[----:B------:R-:W-:-:S03]  /*7c80*/  @!P0 LEA R10, R24, 0x1, 0x1 ;  /* 0x00000001180a8811 */ /* 0x000fc600078e08ff */
        /* <DEDUP_REMOVED lines=8> */
[----:B------:R-:W-:-:S02]  /*7d10*/  IADD3 R26, R24, 0x20, RZ ;  /* 0x00000020181a7810 */ /* 0x000fc40007ffe0ff */
[----:B--2---:R-:W-:Y:S02]  /*7d20*/  @!P0 PRMT R0, R8, 0x7610, R0 ;  /* 0x0000761008008816 */ /* 0x004fe40000000000 */
[----:B------:R-:W-:Y:S01]  /*7d30*/  @!P0 PRMT R2, R9, 0x7610, R2 ;  /* 0x0000761009028816 */ /* 0x000fe20000000002 */
[----:B---3--:R-:W-:Y:S01]  /*7d40*/  @!P0 IMAD.IADD R3, R11, 0x1, R24 ;  /* 0x000000010b038824 */ /* 0x008fe200078e0218 */
[----:B------:R-:W-:Y:S01]  /*7d50*/  @!P0 PRMT R0, R0, 0x7610, R8 ;  /* 0x0000761000008816 */ /* 0x000fe20000000008 */
[----:B------:R-:W-:Y:S01]  /*7d60*/  IMAD.WIDE R24, R25, 0x4, R28 ;  /* 0x0000000419187825 */ /* 0x000fe200078e021c */
[----:B------:R-:W-:Y:S01]  /*7d70*/  @!P0 PRMT R2, R2, 0x7610, R9 ;  /* 0x0000761002028816 */ /* 0x000fe20000000009 */
[----:B-1----:R-:W-:Y:S05]  /*7d80*/  @P1 BRA `(.L_x_3340) ;  /* 0x0000130000001947 */ /* 0x002fea0003800000 */
[----:B0-----:R0:W2:Y:S01]  /*7d90*/  LDG.E.128.CONSTANT R8, [R28.64] ;  /* 0x000000061c087981 */ /* 0x0010a2000c1e9d00 */
[----:B-1---5:R-:W-:Y:S01]  /*7da0*/  LOP3.LUT R31, R21, 0x70007, RZ, 0xc0, !PT ;  /* 0x00070007151f7812 */ /* 0x022fe200078ec0ff */
[----:B------:R-:W-:Y:S01]  /*7db0*/  IMAD.MOV.U32 R27, RZ, RZ, 0x3000 ;  /* 0x00003000ff1b7424 */ /* 0x000fe200078e00ff */
[----:B------:R-:W-:Y:S01]  /*7dc0*/  LOP3.LUT R32, R22, 0x70007, RZ, 0xc0, !PT ;  /* 0x0007000716207812 */ /* 0x000fe200078ec0ff */
[----:B------:R-:W1:Y:S01]  /*7dd0*/  LDS.128 R12, [UR4] ;  /* 0x00000004ff0c7984 */ /* 0x000e620008000c00 */
[----:B------:R-:W-:Y:S01]  /*7de0*/  LOP3.LUT R30, R20, 0x70007, RZ, 0xc0, !PT ;  /* 0x00070007141e7812 */ /* 0x000fe200078ec0ff */
[----:B------:R-:W-:Y:S01]  /*7df0*/  IMAD.MOV.U32 R34, RZ, RZ, 0x2400 ;  /* 0x00002400ff227424 */ /* 0x000fe200078e00ff */
[----:B------:R-:W-:-:S02]  /*7e00*/  LOP3.LUT R33, R23, 0x70007, RZ, 0xc0, !PT ;  /* 0x0007000717217812 */ /* 0x000fc400078ec0ff */
[----:B------:R-:W-:Y:S02]  /*7e10*/  LOP3.LUT R31, R31, 0x64006400, RZ, 0xfc, !PT ;  /* 0x640064001f1f7812 */ /* 0x000fe400078efcff */
[----:B------:R-:W-:Y:S02]  /*7e20*/  LOP3.LUT R32, R32, 0x64006400, RZ, 0xfc, !PT ;  /* 0x6400640020207812 */ /* 0x000fe400078efcff */
[----:B------:R-:W-:Y:S01]  /*7e30*/  LOP3.LUT R30, R30, 0x64006400, RZ, 0xfc, !PT ;  /* 0x640064001e1e7812 */ /* 0x000fe200078efcff */
[----:B------:R-:W-:Y:S01]  /*7e40*/  HADD2 R31, R31, -1028, -1028 ;  /* 0xe404e4041f1f7430 */ /* 0x000fe20000000000 */
[----:B------:R-:W-:Y:S01]  /*7e50*/  LOP3.LUT R33, R33, 0x64006400, RZ, 0xfc, !PT ;  /* 0x6400640021217812 */ /* 0x000fe200078efcff */
[----:B------:R-:W-:Y:S01]  /*7e60*/  HADD2 R35, R32, -1028, -1028 ;  /* 0xe404e40420237430 */ /* 0x000fe20000000000 */
[----:B------:R-:W-:Y:S01]  /*7e70*/  PRMT R27, R27, 0x5410, R34 ;  /* 0x000054101b1b7816 */ /* 0x000fe20000000022 */
[----:B------:R-:W-:Y:S01]  /*7e80*/  HADD2 R37, R30, -1028, -1028 ;  /* 0xe404e4041e257430 */ /* 0x000fe20000000000 */
[----:B------:R-:W-:Y:S01]  /*7e90*/  SHF.R.U32.HI R34, RZ, 0xf, R21 ;  /* 0x0000000fff227819 */ /* 0x000fe20000011615 */
[----:B------:R-:W-:Y:S01]  /*7ea0*/  HADD2 R33, R33, -1028, -1028 ;  /* 0xe404e40421217430 */ /* 0x000fe20000000000 */
[----:B0-----:R-:W-:-:S02]  /*7eb0*/  SHF.R.U32.HI R28, RZ, 0xf, R20 ;  /* 0x0000000fff1c7819 */ /* 0x001fc40000011614 */
[----:B------:R-:W-:Y:S02]  /*7ec0*/  LOP3.LUT R40, R20, 0x380038, RZ, 0xc0, !PT ;  /* 0x0038003814287812 */ /* 0x000fe400078ec0ff */
[----:B------:R-:W-:Y:S02]  /*7ed0*/  LOP3.LUT R42, R23, 0x380038, RZ, 0xc0, !PT ;  /* 0x00380038172a7812 */ /* 0x000fe400078ec0ff */
[--C-:B------:R-:W-:Y:S02]  /*7ee0*/  SHF.R.U32.HI R29, RZ, 0xf, R22.reuse ;  /* 0x0000000fff1d7819 */ /* 0x100fe40000011616 */
[----:B------:R-:W-:Y:S02]  /*7ef0*/  SHF.R.U32.HI R32, RZ, 0x6, R22 ;  /* 0x00000006ff207819 */ /* 0x000fe40000011616 */
[----:B------:R-:W-:Y:S02]  /*7f00*/  LOP3.LUT R40, R40, 0x64006400, RZ, 0xfc, !PT ;  /* 0x6400640028287812 */ /* 0x000fe400078efcff */
[----:B------:R-:W-:-:S02]  /*7f10*/  LOP3.LUT R42, R42, 0x64006400, RZ, 0xfc, !PT ;  /* 0x640064002a2a7812 */ /* 0x000fc400078efcff */
[----:B------:R-:W-:Y:S01]  /*7f20*/  SHF.R.U32.HI R30, RZ, 0xf, R23 ;  /* 0x0000000fff1e7819 */ /* 0x000fe20000011617 */
[----:B------:R-:W-:Y:S01]  /*7f30*/  HFMA2 R40, R40, R27.H0_H0, -132, -132 ;  /* 0xd820d82028287431 */ /* 0x000fe2000004001b */
[----:B------:R-:W-:Y:S02]  /*7f40*/  LOP3.LUT R39, R28, 0x10001, RZ, 0xc0, !PT ;  /* 0x000100011c277812 */ /* 0x000fe400078ec0ff */
[----:B------:R-:W-:Y:S02]  /*7f50*/  LOP3.LUT R28, R30, 0x10001, RZ, 0xc0, !PT ;  /* 0x000100011e1c7812 */ /* 0x000fe400078ec0ff */
[----:B------:R-:W-:Y:S02]  /*7f60*/  LOP3.LUT R41, R29, 0x10001, RZ, 0xc0, !PT ;  /* 0x000100011d297812 */ /* 0x000fe400078ec0ff */
[----:B------:R-:W-:Y:S01]  /*7f70*/  SHF.R.U32.HI R29, RZ, 0xe, R7 ;  /* 0x0000000eff1d7819 */ /* 0x000fe20000011607 */
[-C--:B-1----:R-:W-:Y:S01]  /*7f80*/  HFMA2.MMA R38, R31, R12.reuse, RZ ;  /* 0x0000000c1f267235 */ /* 0x082fe200000000ff */
[-C--:B------:R-:W-:Y:S01]  /*7f90*/  HFMA2 R37, R37, R12.reuse, RZ.H0_H0 ;  /* 0x0000000c25257231 */ /* 0x080fe200000400ff */
[----:B------:R-:W-:Y:S01]  /*7fa0*/  HFMA2.MMA R35, R35, R12, RZ ;  /* 0x0000000c23237235 */ /* 0x000fe200000000ff */
[----:B------:R-:W-:Y:S01]  /*7fb0*/  HFMA2 R36, R33, R12, RZ.H0_H0 ;  /* 0x0000000c21247231 */ /* 0x000fe200000400ff */
[----:B------:R-:W-:Y:S01]  /*7fc0*/  LOP3.LUT R33, R21, 0x380038, RZ, 0xc0, !PT ;  /* 0x0038003815217812 */ /* 0x000fe200078ec0ff */
[----:B------:R-:W-:Y:S01]  /*7fd0*/  HFMA2 R37, R40, R13, R37 ;  /* 0x0000000d28257231 */ /* 0x000fe20000000025 */
[----:B------:R-:W-:-:S02]  /*7fe0*/  SHF.R.U32.HI R12, RZ, 0x6, R21 ;  /* 0x00000006ff0c7819 */ /* 0x000fc40000011615 */
[----:B------:R-:W-:Y:S02]  /*7ff0*/  LOP3.LUT R21, R22, 0x380038, RZ, 0xc0, !PT ;  /* 0x0038003816157812 */ /* 0x000fe400078ec0ff */
[----:B------:R-:W-:Y:S02]  /*8000*/  SHF.R.U32.HI R31, RZ, 0x6, R20 ;  /* 0x00000006ff1f7819 */ /* 0x000fe40000011614 */
[----:B------:R-:W-:Y:S02]  /*8010*/  LOP3.LUT R20, R33, 0x64006400, RZ, 0xfc, !PT ;  /* 0x6400640021147812 */ /* 0x000fe400078efcff */
[----:B------:R-:W-:Y:S02]  /*8020*/  LOP3.LUT R22, R21, 0x64006400, RZ, 0xfc, !PT ;  /* 0x6400640015167812 */ /* 0x000fe400078efcff */
[----:B------:R-:W-:Y:S01]  /*8030*/  SHF.R.U32.HI R33, RZ, 0x6, R23 ;  /* 0x00000006ff217819 */ /* 0x000fe20000011617 */
[-C--:B------:R-:W-:Y:S01]  /*8040*/  HFMA2 R21, R20, R27.reuse.H0_H0, -132, -132 ;  /* 0xd820d82014157431 */ /* 0x080fe2000004001b */
[----:B------:R-:W-:Y:S01]  /*8050*/  LOP3.LUT R28, R28, 0x20002, R29, 0xf8, !PT ;  /* 0x000200021c1c7812 */ /* 0x000fe200078ef81d */
[-C--:B------:R-:W-:Y:S01]  /*8060*/  HFMA2 R20, R22, R27.reuse.H0_H0, -132, -132 ;  /* 0xd820d82016147431 */ /* 0x080fe2000004001b */
[----:B------:R-:W-:Y:S01]  /*8070*/  LOP3.LUT R22, R12, 0x70007, RZ, 0xc0, !PT ;  /* 0x000700070c167812 */ /* 0x000fe200078ec0ff */
[----:B------:R-:W-:Y:S01]  /*8080*/  HFMA2 R23, R42, R27.H0_H0, -132, -132 ;  /* 0xd820d8202a177431 */ /* 0x000fe2000004001b */
[----:B------:R-:W-:Y:S01]  /*8090*/  LOP3.LUT R40, R31, 0x380038, RZ, 0xc0, !PT ;  /* 0x003800381f287812 */ /* 0x000fe200078ec0ff */
[-C--:B------:R-:W-:Y:S01]  /*80a0*/  HFMA2.MMA R38, R21, R13.reuse, R38 ;  /* 0x0000000d15267235 */ /* 0x080fe20000000026 */
[----:B------:R-:W-:Y:S01]  /*80b0*/  LOP3.LUT R22, R22, 0x64006400, RZ, 0xfc, !PT ;  /* 0x6400640016167812 */ /* 0x000fe200078efcff */
[----:B------:R-:W-:Y:S01]  /*80c0*/  HFMA2.MMA R20, R20, R13, R35 ;  /* 0x0000000d14147235 */ /* 0x000fe20000000023 */
[----:B------:R-:W-:Y:S01]  /*80d0*/  HFMA2 R21, R23, R13, R36 ;  /* 0x0000000d17157231 */ /* 0x000fe20000000024 */
[----:B------:R-:W-:-:S02]  /*80e0*/  LOP3.LUT R13, R34, 0x10001, RZ, 0xc0, !PT ;  /* 0x00010001220d7812 */ /* 0x000fc400078ec0ff */
[----:B------:R-:W-:Y:S02]  /*80f0*/  LOP3.LUT R23, R32, 0x70007, RZ, 0xc0, !PT ;  /* 0x0007000720177812 */ /* 0x000fe400078ec0ff */
[----:B------:R-:W-:Y:S02]  /*8100*/  LOP3.LUT R34, R31, 0x70007, RZ, 0xc0, !PT ;  /* 0x000700071f227812 */ /* 0x000fe400078ec0ff */
[----:B------:R-:W-:Y:S02]  /*8110*/  LOP3.LUT R35, R33, 0x70007, RZ, 0xc0, !PT ;  /* 0x0007000721237812 */ /* 0x000fe400078ec0ff */
[----:B------:R-:W-:Y:S02]  /*8120*/  SHF.R.U32.HI R36, RZ, 0xe, R5 ;  /* 0x0000000eff247819 */ /* 0x000fe40000011605 */
[----:B------:R-:W-:Y:S02]  /*8130*/  LOP3.LUT R23, R23, 0x64006400, RZ, 0xfc, !PT ;  /* 0x6400640017177812 */ /* 0x000fe400078efcff */
[----:B------:R-:W-:-:S02]  /*8140*/  LOP3.LUT R34, R34, 0x64006400, RZ, 0xfc, !PT ;  /* 0x6400640022227812 */ /* 0x000fc400078efcff */
[----:B------:R-:W-:Y:S01]  /*8150*/  LOP3.LUT R35, R35, 0x64006400, RZ, 0xfc, !PT ;  /* 0x6400640023237812 */ /* 0x000fe200078efcff */
[----:B------:R-:W-:Y:S01]  /*8160*/  HADD2 R23, R23, -1028, -1028 ;  /* 0xe404e40417177430 */ /* 0x000fe20000000000 */
[----:B------:R-:W-:Y:S01]  /*8170*/  LOP3.LUT R36, R13, 0x20002, R36, 0xf8, !PT ;  /* 0x000200020d247812 */ /* 0x000fe200078ef824 */
[----:B------:R-:W-:Y:S01]  /*8180*/  HADD2 R13, R22, -1028, -1028 ;  /* 0xe404e404160d7430 */ /* 0x000fe20000000000 */
[----:B------:R-:W-:Y:S01]  /*8190*/  LOP3.LUT R31, R31, 0x1c001c0, RZ, 0xc0, !PT ;  /* 0x01c001c01f1f7812 */ /* 0x000fe200078ec0ff */
[----:B------:R-:W-:Y:S01]  /*81a0*/  HADD2 R34, R34, -1028, -1028 ;  /* 0xe404e40422227430 */ /* 0x000fe20000000000 */
[----:B------:R-:W-:Y:S01]  /*81b0*/  LOP3.LUT R40, R40, 0x64006400, RZ, 0xfc, !PT ;  /* 0x6400640028287812 */ /* 0x000fe200078efcff */
[----:B------:R-:W-:Y:S02]  /*81c0*/  HADD2 R22, R35, -1028, -1028 ;  /* 0xe404e40423167430 */ /* 0x000fe40000000000 */
[-C--:B------:R-:W-:Y:S01]  /*81d0*/  HFMA2 R35, R34, R14.reuse, R37 ;  /* 0x0000000e22237231 */ /* 0x080fe20000000025 */
[-C--:B------:R-:W-:Y:S01]  /*81e0*/  HFMA2.MMA R13, R13, R14.reuse, R38 ;  /* 0x0000000e0d0d7235 */ /* 0x080fe20000000026 */
[----:B------:R-:W-:Y:S01]  /*81f0*/  SHF.R.U32.HI R38, RZ, 0xe, R4 ;  /* 0x0000000eff267819 */ /* 0x000fe20000011604 */
[----:B------:R-:W-:Y:S01]  /*8200*/  HFMA2.MMA R37, R23, R14, R20 ;  /* 0x0000000e17257235 */ /* 0x000fe20000000014 */
[----:B------:R-:W-:Y:S01]  /*8210*/  HFMA2 R14, R22, R14, R21 ;  /* 0x0000000e160e7231 */ /* 0x000fe20000000015 */
[----:B------:R-:W-:Y:S01]  /*8220*/  SHF.R.U32.HI R34, RZ, 0xe, R6 ;  /* 0x0000000eff227819 */ /* 0x000fe20000011606 */
[----:B------:R-:W0:Y:S01]  /*8230*/  LDS.128 R20, [UR4+0x10] ;  /* 0x00001004ff147984 */ /* 0x000e220008000c00 */
[----:B------:R-:W-:Y:S01]  /*8240*/  LOP3.LUT R30, R39, 0x20002, R38, 0xf8, !PT ;  /* 0x00020002271e7812 */ /* 0x000fe200078ef826 */
[----:B------:R-:W-:Y:S01]  /*8250*/  HFMA2 R40, R40, R27.H0_H0, -132, -132 ;  /* 0xd820d82028287431 */ /* 0x000fe2000004001b */
[----:B------:R-:W-:-:S02]  /*8260*/  LOP3.LUT R38, R12, 0x380038, RZ, 0xc0, !PT ;  /* 0x003800380c267812 */ /* 0x000fc400078ec0ff */
[----:B------:R-:W-:Y:S01]  /*8270*/  LOP3.LUT R34, R41, 0x20002, R34, 0xf8, !PT ;  /* 0x0002000229227812 */ /* 0x000fe200078ef822 */
[----:B------:R-:W-:Y:S01]  /*8280*/  HFMA2 R35, R40, R15, R35 ;  /* 0x0000000f28237231 */ /* 0x000fe20000000023 */
[----:B------:R-:W-:-:S05]  /*8290*/  LOP3.LUT R38, R38, 0x64006400, RZ, 0xfc, !PT ;  /* 0x6400640026267812 */ /* 0x000fca00078efcff */
[----:B------:R-:W-:-:S06]  /*82a0*/  HFMA2 R38, R38, R27.H0_H0, -132, -132 ;  /* 0xd820d82026267431 */ /* 0x000fcc000004001b */
[----:B------:R-:W-:Y:S01]  /*82b0*/  HFMA2.MMA R13, R38, R15, R13 ;  /* 0x0000000f260d7235 */ /* 0x000fe2000000000d */
[----:B------:R-:W-:-:S04]  /*82c0*/  LOP3.LUT R38, R12, 0x1c001c0, RZ, 0xc0, !PT ;  /* 0x01c001c00c267812 */ /* 0x000fc800078ec0ff */
[----:B------:R-:W-:-:S05]  /*82d0*/  LOP3.LUT R38, R38, 0x64006400, RZ, 0xfc, !PT ;  /* 0x6400640026267812 */ /* 0x000fca00078efcff */
[----:B------:R-:W-:-:S04]  /*82e0*/  HFMA2 R38, R38, R27.H1_H1, -20, -20 ;  /* 0xcd00cd0026267431 */ /* 0x000fc8000006001b */
[----:B0-----:R-:W-:Y:S01]  /*82f0*/  HFMA2 R13, R38, R20, R13 ;  /* 0x00000014260d7231 */ /* 0x001fe2000000000d */
[----:B--2---:R-:W-:Y:S02]  /*8300*/  SHF.R.U32.HI R29, RZ, 0xd, R9 ;  /* 0x0000000dff1d7819 */ /* 0x004fe40000011609 */
[----:B------:R-:W-:Y:S02]  /*8310*/  SHF.R.U32.HI R39, RZ, 0xd, R8 ;  /* 0x0000000dff277819 */ /* 0x000fe40000011608 */
[----:B------:R-:W-:Y:S02]  /*8320*/  LOP3.LUT R29, R36, 0x40004, R29, 0xf8, !PT ;  /* 0x00040004241d7812 */ /* 0x000fe400078ef81d */
        /* <DEDUP_REMOVED lines=11> */
[-C--:B------:R-:W-:Y:S01]  /*83e0*/  HFMA2.MMA R31, R36, R15.reuse, R37 ;  /* 0x0000000f241f7235 */ /* 0x080fe20000000025 */
[-C--:B------:R-:W-:Y:S01]  /*83f0*/  HFMA2 R32, R32, R27.reuse.H1_H1, -20, -20 ;  /* 0xcd00cd0020207431 */ /* 0x080fe2000006001b */
[----:B------:R-:W-:Y:S01]  /*8400*/  HFMA2.MMA R14, R41, R15, R14 ;  /* 0x0000000f290e7235 */ /* 0x000fe2000000000e */
[----:B------:R-:W-:Y:S01]  /*8410*/  HFMA2 R12, R12, R27.H1_H1, -20, -20 ;  /* 0xcd00cd000c0c7431 */ /* 0x000fe2000006001b */
[----:B------:R-:W-:-:S02]  /*8420*/  LOP3.LUT R36, R33, 0x64006400, RZ, 0xfc, !PT ;  /* 0x6400640021247812 */ /* 0x000fc400078efcff */
[----:B------:R-:W-:Y:S01]  /*8430*/  LOP3.LUT R33, R6, 0x70007, RZ, 0xc0, !PT ;  /* 0x0007000706217812 */ /* 0x000fe200078ec0ff */
[-C--:B------:R-:W-:Y:S01]  /*8440*/  HFMA2.MMA R32, R32, R20.reuse, R35 ;  /* 0x0000001420207235 */ /* 0x080fe20000000023 */
[----:B------:R-:W-:Y:S01]  /*8450*/  LOP3.LUT R15, R5, 0x70007, RZ, 0xc0, !PT ;  /* 0x00070007050f7812 */ /* 0x000fe200078ec0ff */
[-C--:B------:R-:W-:Y:S01]  /*8460*/  HFMA2.MMA R31, R12, R20.reuse, R31 ;  /* 0x000000140c1f7235 */ /* 0x080fe2000000001f */
[----:B------:R-:W-:Y:S01]  /*8470*/  LOP3.LUT R12, R4, 0x70007, RZ, 0xc0, !PT ;  /* 0x00070007040c7812 */ /* 0x000fe200078ec0ff */
[----:B------:R-:W-:Y:S01]  /*8480*/  HFMA2 R37, R36, R27.H1_H1, -20, -20 ;  /* 0xcd00cd0024257431 */ /* 0x000fe2000006001b */
        /* <DEDUP_REMOVED lines=13> */
[-C--:B------:R-:W-:Y:S01]  /*8560*/  HFMA2 R31, R12, R21.reuse, R31 ;  /* 0x000000150c1f7231 */ /* 0x080fe2000000001f */
[----:B------:R-:W-:Y:S01]  /*8570*/  LOP3.LUT R12, R4, 0x380038, RZ, 0xc0, !PT ;  /* 0x00380038040c7812 */ /* 0x000fe200078ec0ff */
[----:B------:R-:W-:Y:S01]  /*8580*/  HFMA2 R32, R37, R21, R32 ;  /* 0x0000001525207231 */ /* 0x000fe20000000020 */
[-C--:B------:R-:W-:Y:S01]  /*8590*/  HFMA2.MMA R20, R20, R21.reuse, R13 ;  /* 0x0000001514147235 */ /* 0x080fe2000000000d */
[----:B------:R-:W-:Y:S01]  /*85a0*/  SHF.R.U32.HI R4, RZ, 0x6, R4 ;  /* 0x00000006ff047819 */ /* 0x000fe20000011604 */
[----:B------:R-:W-:Y:S01]  /*85b0*/  HFMA2.MMA R21, R35, R21, R14 ;  /* 0x0000001523157235 */ /* 0x000fe2000000000e */
[----:B------:R-:W-:-:S02]  /*85c0*/  LOP3.LUT R38, R12, 0x64006400, RZ, 0xfc, !PT ;  /* 0x640064000c267812 */ /* 0x000fc400078efcff */
[----:B------:R-:W0:Y:S01]  /*85d0*/  LDS.128 R12, [UR4+0x20] ;  /* 0x00002004ff0c7984 */ /* 0x000e220008000c00 */
[----:B------:R-:W-:Y:S02]  /*85e0*/  SHF.R.U32.HI R37, RZ, 0xd, R10 ;  /* 0x0000000dff257819 */ /* 0x000fe4000001160a */
[-C--:B------:R-:W-:Y:S01]  /*85f0*/  HFMA2 R39, R38, R27.reuse.H0_H0, -132, -132 ;  /* 0xd820d82026277431 */ /* 0x080fe2000004001b */
[----:B------:R-:W-:Y:S02]  /*8600*/  LOP3.LUT R40, R33, 0x64006400, RZ, 0xfc, !PT ;  /* 0x6400640021287812 */ /* 0x000fe400078efcff */
[----:B------:R-:W-:Y:S02]  /*8610*/  LOP3.LUT R35, R7, 0x380038, RZ, 0xc0, !PT ;  /* 0x0038003807237812 */ /* 0x000fe400078ec0ff */
[----:B------:R-:W-:Y:S01]  /*8620*/  LOP3.LUT R33, R4, 0x70007, RZ, 0xc0, !PT ;  /* 0x0007000704217812 */ /* 0x000fe200078ec0ff */
[----:B------:R-:W-:Y:S01]  /*8630*/  HFMA2.MMA R32, R39, R22, R32 ;  /* 0x0000001627207235 */ /* 0x000fe20000000020 */
[----:B------:R-:W-:Y:S01]  /*8640*/  LOP3.LUT R34, R34, 0x40004, R37, 0xf8, !PT ;  /* 0x0004000422227812 */ /* 0x000fe200078ef825 */
[----:B------:R-:W-:Y:S01]  /*8650*/  HFMA2 R39, R40, R27.H0_H0, -132, -132 ;  /* 0xd820d82028277431 */ /* 0x000fe2000004001b */
[----:B------:R-:W-:-:S02]  /*8660*/  LOP3.LUT R36, R36, 0x64006400, RZ, 0xfc, !PT ;  /* 0x6400640024247812 */ /* 0x000fc400078efcff */
[----:B------:R-:W-:Y:S02]  /*8670*/  LOP3.LUT R37, R5, 0x70007, RZ, 0xc0, !PT ;  /* 0x0007000705257812 */ /* 0x000fe400078ec0ff */
[----:B------:R-:W-:Y:S01]  /*8680*/  LOP3.LUT R38, R35, 0x64006400, RZ, 0xfc, !PT ;  /* 0x6400640023267812 */ /* 0x000fe200078efcff */
[-C--:B------:R-:W-:Y:S01]  /*8690*/  HFMA2 R36, R36, R27.reuse.H0_H0, -132, -132 ;  /* 0xd820d82024247431 */ /* 0x080fe2000004001b */
[----:B------:R-:W-:Y:S01]  /*86a0*/  LOP3.LUT R35, R33, 0x64006400, RZ, 0xfc, !PT ;  /* 0x6400640021237812 */ /* 0x000fe200078efcff */
[-C--:B------:R-:W-:Y:S01]  /*86b0*/  HFMA2.MMA R20, R39, R22.reuse, R20 ;  /* 0x0000001627147235 */ /* 0x080fe20000000014 */
[----:B------:R-:W-:Y:S01]  /*86c0*/  LOP3.LUT R33, R37, 0x64006400, RZ, 0xfc, !PT ;  /* 0x6400640025217812 */ /* 0x000fe200078efcff */
[----:B------:R-:W-:Y:S01]  /*86d0*/  HFMA2 R38, R38, R27.H0_H0, -132, -132 ;  /* 0xd820d82026267431 */ /* 0x000fe2000004001b */
[----:B------:R-:W-:Y:S01]  /*86e0*/  SHF.R.U32.HI R6, RZ, 0x6, R6 ;  /* 0x00000006ff067819 */ /* 0x000fe20000011606 */
[----:B------:R-:W-:Y:S01]  /*86f0*/  HADD2 R35, R35, -1028, -1028 ;  /* 0xe404e40423237430 */ /* 0x000fe20000000000 */
[----:B------:R-:W-:Y:S01]  /*8700*/  SHF.R.U32.HI R7, RZ, 0x6, R7 ;  /* 0x00000006ff077819 */ /* 0x000fe20000011607 */
[----:B------:R-:W-:Y:S01]  /*8710*/  HADD2 R37, R33, -1028, -1028 ;  /* 0xe404e40421257430 */ /* 0x000fe20000000000 */
[----:B------:R-:W-:Y:S01]  /*8720*/  HFMA2.MMA R31, R36, R22, R31 ;  /* 0x00000016241f7235 */ /* 0x000fe2000000001f */
[----:B------:R-:W-:Y:S01]  /*8730*/  HFMA2 R21, R38, R22, R21 ;  /* 0x0000001626157231 */ /* 0x000fe20000000015 */
[----:B------:R-:W-:Y:S01]  /*8740*/  LOP3.LUT R33, R6, 0x70007, RZ, 0xc0, !PT ;  /* 0x0007000706217812 */ /* 0x000fe200078ec0ff */
[----:B------:R-:W-:Y:S01]  /*8750*/  HFMA2.MMA R32, R35, R23, R32 ;  /* 0x0000001723207235 */ /* 0x000fe20000000020 */
[----:B------:R-:W-:Y:S01]  /*8760*/  LOP3.LUT R22, R4, 0x380038, RZ, 0xc0, !PT ;  /* 0x0038003804167812 */ /* 0x000fe200078ec0ff */
[----:B------:R-:W-:Y:S01]  /*8770*/  HFMA2 R20, R37, R23, R20 ;  /* 0x0000001725147231 */ /* 0x000fe20000000014 */
[----:B------:R-:W-:-:S02]  /*8780*/  LOP3.LUT R35, R7, 0x70007, RZ, 0xc0, !PT ;  /* 0x0007000707237812 */ /* 0x000fc400078ec0ff */
[----:B------:R-:W-:Y:S02]  /*8790*/  LOP3.LUT R33, R33, 0x64006400, RZ, 0xfc, !PT ;  /* 0x6400640021217812 */ /* 0x000fe400078efcff */
        /* <DEDUP_REMOVED lines=8> */
[----:B------:R-:W-:Y:S01]  /*8820*/  HFMA2.MMA R31, R40, R23, R31 ;  /* 0x00000017281f7235 */ /* 0x000fe2000000001f */
[----:B------:R-:W-:Y:S01]  /*8830*/  LOP3.LUT R36, R36, 0x64006400, RZ, 0xfc, !PT ;  /* 0x6400640024247812 */ /* 0x000fe200078efcff */
[----:B0-----:R-:W-:Y:S01]  /*8840*/  HFMA2.MMA R32, R33, R12, R32 ;  /* 0x0000000c21207235 */ /* 0x001fe20000000020 */
[----:B------:R-:W-:Y:S01]  /*8850*/  LOP3.LUT R33, R7, 0x380038, RZ, 0xc0, !PT ;  /* 0x0038003807217812 */ /* 0x000fe200078ec0ff */
[----:B------:R-:W-:Y:S01]  /*8860*/  HFMA2.MMA R21, R42, R23, R21 ;  /* 0x000000172a157235 */ /* 0x000fe20000000015 */
[-C--:B------:R-:W-:Y:S01]  /*8870*/  HFMA2 R38, R38, R27.reuse.H0_H0, -132, -132 ;  /* 0xd820d82026267431 */ /* 0x080fe2000004001b */
[----:B------:R-:W-:Y:S01]  /*8880*/  LOP3.LUT R4, R4, 0x1c001c0, RZ, 0xc0, !PT ;  /* 0x01c001c004047812 */ /* 0x000fe200078ec0ff */
[----:B------:R-:W-:Y:S01]  /*8890*/  HFMA2 R23, R36, R27.H0_H0, -132, -132 ;  /* 0xd820d82024177431 */ /* 0x000fe2000004001b */
[----:B------:R-:W-:-:S02]  /*88a0*/  LOP3.LUT R36, R33, 0x64006400, RZ, 0xfc, !PT ;  /* 0x6400640021247812 */ /* 0x000fc400078efcff */
[----:B------:R-:W-:Y:S01]  /*88b0*/  LOP3.LUT R5, R5, 0x1c001c0, RZ, 0xc0, !PT ;  /* 0x01c001c005057812 */ /* 0x000fe200078ec0ff */
[----:B------:R-:W-:Y:S01]  /*88c0*/  HFMA2 R22, R23, R12, R20 ;  /* 0x0000000c17167231 */ /* 0x000fe20000000014 */
[-C--:B------:R-:W-:Y:S01]  /*88d0*/  HFMA2.MMA R23, R38, R12.reuse, R31 ;  /* 0x0000000c26177235 */ /* 0x080fe2000000001f */
[----:B------:R-:W-:Y:S01]  /*88e0*/  LOP3.LUT R20, R6, 0x1c001c0, RZ, 0xc0, !PT ;  /* 0x01c001c006147812 */ /* 0x000fe200078ec0ff */
[-C--:B------:R-:W-:Y:S01]  /*88f0*/  HFMA2 R38, R36, R27.reuse.H0_H0, -132, -132 ;  /* 0xd820d82024267431 */ /* 0x080fe2000004001b */
[----:B------:R-:W-:Y:S02]  /*8900*/  LOP3.LUT R4, R4, 0x64006400, RZ, 0xfc, !PT ;  /* 0x6400640004047812 */ /* 0x000fe400078efcff */
[----:B------:R-:W-:Y:S02]  /*8910*/  LOP3.LUT R7, R7, 0x1c001c0, RZ, 0xc0, !PT ;  /* 0x01c001c007077812 */ /* 0x000fe400078ec0ff */
[----:B------:R-:W-:Y:S01]  /*8920*/  LOP3.LUT R20, R20, 0x64006400, RZ, 0xfc, !PT ;  /* 0x6400640014147812 */ /* 0x000fe200078efcff */
[----:B------:R-:W-:Y:S01]  /*8930*/  HFMA2.MMA R12, R38, R12, R21 ;  /* 0x0000000c260c7235 */ /* 0x000fe20000000015 */
[----:B------:R-:W-:Y:S01]  /*8940*/  LOP3.LUT R6, R5, 0x64006400, RZ, 0xfc, !PT ;  /* 0x6400640005067812 */ /* 0x000fe200078efcff */
[-C--:B------:R-:W-:Y:S01]  /*8950*/  HFMA2 R5, R4, R27.reuse.H1_H1, -20, -20 ;  /* 0xcd00cd0004057431 */ /* 0x080fe2000006001b */
[----:B------:R-:W-:Y:S01]  /*8960*/  LOP3.LUT R36, R7, 0x64006400, RZ, 0xfc, !PT ;  /* 0x6400640007247812 */ /* 0x000fe200078efcff */
[-C--:B------:R-:W-:Y:S01]  /*8970*/  HFMA2 R4, R20, R27.reuse.H1_H1, -20, -20 ;  /* 0xcd00cd0014047431 */ /* 0x080fe2000006001b */
[C---:B------:R-:W-:Y:S01]  /*8980*/  LOP3.LUT R37, R8.reuse, 0x70007, RZ, 0xc0, !PT ;  /* 0x0007000708257812 */ /* 0x040fe200078ec0ff */
[-C--:B------:R-:W-:Y:S01]  /*8990*/  HFMA2 R7, R6, R27.reuse.H1_H1, -20, -20 ;  /* 0xcd00cd0006077431 */ /* 0x080fe2000006001b */
[----:B------:R-:W-:Y:S01]  /*89a0*/  LOP3.LUT R35, R9, 0x70007, RZ, 0xc0, !PT ;  /* 0x0007000709237812 */ /* 0x000fe200078ec0ff */
[----:B------:R-:W-:Y:S01]  /*89b0*/  HFMA2 R31, R36, R27.H1_H1, -20, -20 ;  /* 0xcd00cd00241f7431 */ /* 0x000fe2000006001b */
[-C--:B------:R-:W-:Y:S01]  /*89c0*/  HFMA2.MMA R20, R5, R13.reuse, R32 ;  /* 0x0000000d05147235 */ /* 0x080fe20000000020 */
[-C--:B------:R-:W-:Y:S01]  /*89d0*/  HFMA2 R22, R7, R13.reuse, R22 ;  /* 0x0000000d07167231 */ /* 0x080fe20000000016 */
[----:B------:R-:W-:Y:S01]  /*89e0*/  HFMA2.MMA R21, R4, R13, R23 ;  /* 0x0000000d04157235 */ /* 0x000fe20000000017 */
[----:B------:R-:W-:Y:S01]  /*89f0*/  HFMA2 R13, R31, R13, R12 ;  /* 0x0000000d1f0d7231 */ /* 0x000fe2000000000c */
[----:B------:R-:W0:Y:S01]  /*8a00*/  LDS.128 R4, [UR4+0x30] ;  /* 0x00003004ff047984 */ /* 0x000e220008000c00 */
[----:B------:R-:W-:-:S02]  /*8a10*/  LOP3.LUT R32, R8, 0x380038, RZ, 0xc0, !PT ;  /* 0x0038003808207812 */ /* 0x000fc400078ec0ff */
[----:B------:R-:W-:Y:S02]  /*8a20*/  SHF.R.U32.HI R12, RZ, 0x6, R8 ;  /* 0x00000006ff0c7819 */ /* 0x000fe40000011608 */
[----:B------:R-:W-:Y:S02]  /*8a30*/  LOP3.LUT R23, R9, 0x380038, RZ, 0xc0, !PT ;  /* 0x0038003809177812 */ /* 0x000fe400078ec0ff */
[----:B------:R-:W-:Y:S02]  /*8a40*/  SHF.R.U32.HI R8, RZ, 0x6, R9 ;  /* 0x00000006ff087819 */ /* 0x000fe40000011609 */
[----:B------:R-:W-:Y:S02]  /*8a50*/  LOP3.LUT R36, R10, 0x70007, RZ, 0xc0, !PT ;  /* 0x000700070a247812 */ /* 0x000fe400078ec0ff */
[----:B------:R-:W-:Y:S02]  /*8a60*/  SHF.R.U32.HI R39, RZ, 0xd, R11 ;  /* 0x0000000dff277819 */ /* 0x000fe4000001160b */
[----:B------:R-:W-:-:S02]  /*8a70*/  LOP3.LUT R37, R37, 0x64006400, RZ, 0xfc, !PT ;  /* 0x6400640025257812 */ /* 0x000fc400078efcff */
[----:B------:R-:W-:Y:S02]  /*8a80*/  LOP3.LUT R31, R10, 0x380038, RZ, 0xc0, !PT ;  /* 0x003800380a1f7812 */ /* 0x000fe400078ec0ff */
[----:B------:R-:W-:Y:S02]  /*8a90*/  SHF.R.U32.HI R9, RZ, 0x6, R10 ;  /* 0x00000006ff097819 */ /* 0x000fe4000001160a */
[C---:B------:R-:W-:Y:S02]  /*8aa0*/  LOP3.LUT R33, R11.reuse, 0x380038, RZ, 0xc0, !PT ;  /* 0x003800380b217812 */ /* 0x040fe400078ec0ff */
[----:B------:R-:W-:Y:S02]  /*8ab0*/  SHF.R.U32.HI R10, RZ, 0x6, R11 ;  /* 0x00000006ff0a7819 */ /* 0x000fe4000001160b */
[----:B------:R-:W-:Y:S02]  /*8ac0*/  LOP3.LUT R11, R11, 0x70007, RZ, 0xc0, !PT ;  /* 0x000700070b0b7812 */ /* 0x000fe400078ec0ff */
[----:B------:R-:W-:Y:S01]  /*8ad0*/  LOP3.LUT R28, R28, 0x40004, R39, 0xf8, !PT ;  /* 0x000400041c1c7812 */ /* 0x000fe200078ef827 */
        /* <DEDUP_REMOVED lines=8> */
[----:B------:R-:W-:Y:S01]  /*8b60*/  HADD2 R20, R37, -1028, -1028 ;  /* 0xe404e40425147430 */ /* 0x000fe20000000000 */
[----:B------:R-:W-:Y:S01]  /*8b70*/  LOP3.LUT R30, R30, 0x64006400, RZ, 0xfc, !PT ;  /* 0x640064001e1e7812 */ /* 0x000fe200078efcff */
[----:B------:R-:W-:Y:S01]  /*8b80*/  HFMA2 R32, R32, R27.H0_H0, -132, -132 ;  /* 0xd820d82020207431 */ /* 0x000fe2000004001b */
[----:B------:R-:W-:Y:S01]  /*8b90*/  HFMA2.MMA R21, R36, R14, R21 ;  /* 0x0000000e24157235 */ /* 0x000fe20000000015 */
[-C--:B------:R-:W-:Y:S01]  /*8ba0*/  HFMA2 R22, R35, R14.reuse, R22 ;  /* 0x0000000e23167231 */ /* 0x080fe20000000016 */
[----:B------:R-:W-:Y:S01]  /*8bb0*/  LOP3.LUT R35, R10, 0x380038, RZ, 0xc0, !PT ;  /* 0x003800380a237812 */ /* 0x000fe200078ec0ff */
[----:B------:R-:W-:Y:S01]  /*8bc0*/  HFMA2 R14, R20, R14, R13 ;  /* 0x0000000e140e7231 */ /* 0x000fe2000000000d */
[----:B------:R-:W-:Y:S01]  /*8bd0*/  LOP3.LUT R20, R23, 0x64006400, RZ, 0xfc, !PT ;  /* 0x6400640017147812 */ /* 0x000fe200078efcff */
[----:B------:R-:W-:Y:S01]  /*8be0*/  HFMA2.MMA R11, R32, R15, R11 ;  /* 0x0000000f200b7235 */ /* 0x000fe2000000000b */
[----:B------:R-:W-:-:S02]  /*8bf0*/  LOP3.LUT R32, R31, 0x64006400, RZ, 0xfc, !PT ;  /* 0x640064001f207812 */ /* 0x000fc400078efcff */
[----:B------:R-:W-:Y:S01]  /*8c00*/  LOP3.LUT R13, R12, 0x70007, RZ, 0xc0, !PT ;  /* 0x000700070c0d7812 */ /* 0x000fe200078ec0ff */
[-C--:B------:R-:W-:Y:S01]  /*8c10*/  HFMA2 R31, R20, R27.reuse.H0_H0, -132, -132 ;  /* 0xd820d820141f7431 */ /* 0x080fe2000004001b */
[----:B------:R-:W-:Y:S01]  /*8c20*/  LOP3.LUT R23, R8, 0x70007, RZ, 0xc0, !PT ;  /* 0x0007000708177812 */ /* 0x000fe200078ec0ff */
[-C--:B------:R-:W-:Y:S01]  /*8c30*/  HFMA2 R32, R32, R27.reuse.H0_H0, -132, -132 ;  /* 0xd820d82020207431 */ /* 0x080fe2000004001b */
[----:B------:R-:W-:Y:S02]  /*8c40*/  LOP3.LUT R20, R33, 0x64006400, RZ, 0xfc, !PT ;  /* 0x6400640021147812 */ /* 0x000fe400078efcff */
[----:B------:R-:W-:Y:S01]  /*8c50*/  LOP3.LUT R13, R13, 0x64006400, RZ, 0xfc, !PT ;  /* 0x640064000d0d7812 */ /* 0x000fe200078efcff */
[-C--:B------:R-:W-:Y:S01]  /*8c60*/  HFMA2.MMA R22, R31, R15.reuse, R22 ;  /* 0x0000000f1f167235 */ /* 0x080fe20000000016 */
[----:B------:R-:W-:Y:S01]  /*8c70*/  LOP3.LUT R23, R23, 0x64006400, RZ, 0xfc, !PT ;  /* 0x6400640017177812 */ /* 0x000fe200078efcff */
[----:B------:R-:W-:Y:S01]  /*8c80*/  HFMA2 R31, R20, R27.H0_H0, -132, -132 ;  /* 0xd820d820141f7431 */ /* 0x000fe2000004001b */
[----:B------:R-:W-:Y:S01]  /*8c90*/  LOP3.LUT R33, R10, 0x70007, RZ, 0xc0, !PT ;  /* 0x000700070a217812 */ /* 0x000fe200078ec0ff */
[----:B------:R-:W-:Y:S01]  /*8ca0*/  HADD2 R20, R13, -1028, -1028 ;  /* 0xe404e4040d147430 */ /* 0x000fe20000000000 */
[----:B------:R-:W-:Y:S01]  /*8cb0*/  HFMA2.MMA R13, R32, R15, R21 ;  /* 0x0000000f200d7235 */ /* 0x000fe20000000015 */
[----:B------:R-:W-:Y:S01]  /*8cc0*/  HADD2 R23, R23, -1028, -1028 ;  /* 0xe404e40417177430 */ /* 0x000fe20000000000 */
[----:B------:R-:W-:Y:S01]  /*8cd0*/  LOP3.LUT R21, R8, 0x380038, RZ, 0xc0, !PT ;  /* 0x0038003808157812 */ /* 0x000fe200078ec0ff */
[----:B------:R-:W-:Y:S01]  /*8ce0*/  HFMA2 R15, R31, R15, R14 ;  /* 0x0000000f1f0f7231 */ /* 0x000fe2000000000e */
[C---:B------:R-:W-:Y:S01]  /*8cf0*/  LOP3.LUT R31, R9.reuse, 0x380038, RZ, 0xc0, !PT ;  /* 0x00380038091f7812 */ /* 0x040fe200078ec0ff */
[----:B0-----:R-:W-:Y:S01]  /*8d00*/  HFMA2.MMA R14, R20, R4, R11 ;  /* 0x00000004140e7235 */ /* 0x001fe2000000000b */
        /* <DEDUP_REMOVED lines=12> */
[-C--:B------:R-:W-:Y:S01]  /*8dd0*/  HFMA2 R20, R22, R27.reuse.H0_H0, -132, -132 ;  /* 0xd820d82016147431 */ /* 0x080fe2000004001b */
[----:B------:R-:W-:Y:S01]  /*8de0*/  LOP3.LUT R9, R9, 0x1c001c0, RZ, 0xc0, !PT ;  /* 0x01c001c009097812 */ /* 0x000fe200078ec0ff */
[----:B------:R-:W-:Y:S01]  /*8df0*/  HFMA2.MMA R13, R38, R4, R13 ;  /* 0x00000004260d7235 */ /* 0x000fe2000000000d */
[----:B------:R-:W-:Y:S01]  /*8e00*/  LOP3.LUT R12, R12, 0x64006400, RZ, 0xfc, !PT ;  /* 0x640064000c0c7812 */ /* 0x000fe200078efcff */
[-C--:B------:R-:W-:Y:S01]  /*8e10*/  HFMA2 R22, R32, R27.reuse.H0_H0, -132, -132 ;  /* 0xd820d82020167431 */ /* 0x080fe2000004001b */
[----:B------:R-:W-:Y:S01]  /*8e20*/  LOP3.LUT R36, R35, 0x64006400, RZ, 0xfc, !PT ;  /* 0x6400640023247812 */ /* 0x000fe200078efcff */
[----:B------:R-:W-:Y:S01]  /*8e30*/  HFMA2 R15, R40, R4, R15 ;  /* 0x00000004280f7231 */ /* 0x000fe2000000000f */
[----:B------:R-:W-:Y:S01]  /*8e40*/  LOP3.LUT R4, R9, 0x64006400, RZ, 0xfc, !PT ;  /* 0x6400640009047812 */ /* 0x000fe200078efcff */
[-C--:B------:R-:W-:Y:S01]  /*8e50*/  HFMA2.MMA R14, R21, R5.reuse, R14 ;  /* 0x00000005150e7235 */ /* 0x080fe2000000000e */
[-C--:B------:R-:W-:Y:S01]  /*8e60*/  HFMA2 R9, R12, R27.reuse.H1_H1, -20, -20 ;  /* 0xcd00cd000c097431 */ /* 0x080fe2000006001b */
[----:B------:R-:W-:Y:S01]  /*8e70*/  LOP3.LUT R8, R8, 0x1c001c0, RZ, 0xc0, !PT ;  /* 0x01c001c008087812 */ /* 0x000fe200078ec0ff */
[-C--:B------:R-:W-:Y:S01]  /*8e80*/  HFMA2 R32, R36, R27.reuse.H0_H0, -132, -132 ;  /* 0xd820d82024207431 */ /* 0x080fe2000004001b */
[----:B------:R-:W-:Y:S01]  /*8e90*/  HFMA2.MMA R13, R22, R5, R13 ;  /* 0x00000005160d7235 */ /* 0x000fe2000000000d */
[----:B------:R-:W-:Y:S01]  /*8ea0*/  HFMA2 R4, R4, R27.H1_H1, -20, -20 ;  /* 0xcd00cd0004047431 */ /* 0x000fe2000006001b */
[----:B------:R-:W-:Y:S01]  /*8eb0*/  LOP3.LUT R10, R10, 0x1c001c0, RZ, 0xc0, !PT ;  /* 0x01c001c00a0a7812 */ /* 0x000fe200078ec0ff */
[-C--:B------:R-:W-:Y:S01]  /*8ec0*/  HFMA2 R11, R20, R5.reuse, R11 ;  /* 0x00000005140b7231 */ /* 0x080fe2000000000b */
[----:B------:R-:W-:Y:S01]  /*8ed0*/  LOP3.LUT R34, R34, 0x64006400, RZ, 0xfc, !PT ;  /* 0x6400640022227812 */ /* 0x000fe200078efcff */
[----:B------:R-:W-:Y:S01]  /*8ee0*/  HFMA2 R15, R32, R5, R15 ;  /* 0x00000005200f7231 */ /* 0x000fe2000000000f */
[----:B------:R-:W-:Y:S01]  /*8ef0*/  LOP3.LUT R8, R8, 0x64006400, RZ, 0xfc, !PT ;  /* 0x6400640008087812 */ /* 0x000fe200078efcff */
[-C--:B------:R-:W-:Y:S01]  /*8f00*/  HFMA2.MMA R14, R9, R6.reuse, R14 ;  /* 0x00000006090e7235 */ /* 0x080fe2000000000e */
[----:B------:R-:W-:Y:S01]  /*8f10*/  HADD2 R5, R30, -1028, -1028 ;  /* 0xe404e4041e057430 */ /* 0x000fe20000000000 */
[----:B------:R-:W-:Y:S01]  /*8f20*/  LOP3.LUT R10, R10, 0x64006400, RZ, 0xfc, !PT ;  /* 0x640064000a0a7812 */ /* 0x000fe200078efcff */
[----:B------:R-:W-:Y:S01]  /*8f30*/  HFMA2.MMA R13, R4, R6, R13 ;  /* 0x00000006040d7235 */ /* 0x000fe2000000000d */
[----:B------:R-:W-:Y:S01]  /*8f40*/  LOP3.LUT R29, R29, 0x64006400, RZ, 0xfc, !PT ;  /* 0x640064001d1d7812 */ /* 0x000fe200078efcff */
[----:B------:R-:W-:Y:S01]  /*8f50*/  HADD2 R34, R34, -1028, -1028 ;  /* 0xe404e40422227430 */ /* 0x000fe20000000000 */
[----:B------:R-:W-:Y:S01]  /*8f60*/  LOP3.LUT R28, R28, 0x64006400, RZ, 0xfc, !PT ;  /* 0x640064001c1c7812 */ /* 0x000fe200078efcff */
[-C--:B------:R-:W-:Y:S01]  /*8f70*/  HFMA2 R8, R8, R27.reuse.H1_H1, -20, -20 ;  /* 0xcd00cd0008087431 */ /* 0x080fe2000006001b */
[----:B------:R-:W-:Y:S01]  /*8f80*/  HFMA2.MMA R14, R5, R7, R14 ;  /* 0x00000007050e7235 */ /* 0x000fe2000000000e */
[----:B------:R-:W-:-:S02]  /*8f90*/  HFMA2 R10, R10, R27.H1_H1, -20, -20 ;  /* 0xcd00cd000a0a7431 */ /* 0x000fc4000006001b */
        /* <DEDUP_REMOVED lines=15> */
.L_x_3340:
[C---:B0-----:R-:W-:Y:S01]  /*9090*/  ISETP.GE.AND P0, PT, R26.reuse, c[0x0][0x1b8], PT ;  /* 0x00006e001a007a0c */ /* 0x041fe20003f06270 */
[----:B------:R-:W-:Y:S01]  /*90a0*/  UIADD3 UR4, UR4, 0x40, URZ ;  /* 0x0000004004047890 */ /* 0x000fe2000fffe03f */
[----:B------:R-:W-:Y:S01]  /*90b0*/  ISETP.LT.AND P2, PT, R26, R19, PT ;  /* 0x000000131a00720c */ /* 0x000fe20003f41270 */
[----:B-----5:R-:W-:Y:S02]  /*90c0*/  IMAD.MOV.U32 R22, RZ, RZ, R24 ;  /* 0x000000ffff167224 */ /* 0x020fe400078e0018 */
[----:B------:R-:W-:Y:S02]  /*90d0*/  IMAD.MOV.U32 R23, RZ, RZ, R25 ;  /* 0x000000ffff177224 */ /* 0x000fe400078e0019 */
[----:B------:R-:W-:-:S08]  /*90e0*/  IMAD.MOV.U32 R24, RZ, RZ, R26 ;  /* 0x000000ffff187224 */ /* 0x000fd000078e001a */
[----:B------:R-:W-:Y:S05]  /*90f0*/  @!P0 BRA P2, `(.L_x_3341) ;  /* 0xffffeb4000008947 */ /* 0x000fea000103ffff */
.L_x_3339:
[----:B------:R-:W-:Y:S05]  /*9100*/  @P1 EXIT ;  /* 0x000000000000194d */ /* 0x000fea0003800000 */
[----:B------:R-:W0:Y:S04]  /*9110*/  S2R R0, SR_CTAID.X ;  /* 0x0000000000007919 */ /* 0x000e280000002500 */
[----:B------:R-:W0:Y:S04]  /*9120*/  S2R R3, SR_TID.X ;  /* 0x0000000000037919 */ /* 0x000e280000002100 */
[----:B-----5:R-:W2:Y:S01]  /*9130*/  S2R R5, SR_CTAID.Y ;  /* 0x0000000000057919 */ /* 0x020ea20000002600 */
[----:B0-----:R-:W-:Y:S02]  /*9140*/  IMAD R0, R0, 0x40, R3 ;  /* 0x0000004000007824 */ /* 0x001fe400078e0203 */
[----:B------:R-:W-:-:S02]  /*9150*/  IMAD.MOV.U32 R3, RZ, RZ, 0x2 ;  /* 0x00000002ff037424 */ /* 0x000fc400078e00ff */
[----:B------:R-:W-:-:S04]  /*9160*/  IMAD.SHL.U32 R0, R0, 0x4, RZ ;  /* 0x0000000400007824 */ /* 0x000fc800078e00ff */
[----:B--2---:R-:W-:-:S04]  /*9170*/  IMAD R2, R5, c[0x0][0x18c], R0 ;  /* 0x0000630005027a24 */ /* 0x004fc800078e0200 */
[----:B------:R-:W-:-:S05]  /*9180*/  IMAD.WIDE R2, R3, R2, c[0x0][0x180] ;  /* 0x0000600003027625 */ /* 0x000fca00078e0202 */
[----:B------:R-:W2:Y:S01]  /*9190*/  ATOM.E.ADD.F16x2.RN.STRONG.GPU P0, RZ, [R2.64], R17 ;  /* 0x0000001102ff798a */ /* 0x000ea2000810e9c6 */
[----:B------:R-:W-:Y:S01]  /*91a0*/  BSSY B0, `(.L_x_3342) ;  /* 0x000000e000007945 */ /* 0x000fe20003800000 */
[----:B--2---:R-:W-:Y:S05]  /*91b0*/  @P0 BRA `(.L_x_3343) ;  /* 0x000000c000000947 */ /* 0x004fea0003800000 */
[----:B------:R-:W0:Y:S02]  /*91c0*/  QSPC.E.S P0, RZ, [R2] ;  /* 0x0000000002ff73aa */ /* 0x000e240000000500 */
[----:B0-----:R-:W-:Y:S05]  /*91d0*/  @!P0 BRA `(.L_x_3344) ;  /* 0x0000007000008947 */ /* 0x001fea0003800000 */
[----:B------:R-:W-:-:S05]  /*91e0*/  LOP3.LUT R0, R2, 0xffffff, RZ, 0xc0, !PT ;  /* 0x00ffffff02007812 */ /* 0x000fca00078ec0ff */
.L_x_3345:
[----:B------:R-:W0:Y:S02]  /*91f0*/  LDS R4, [R0] ;  /* 0x0000000000047984 */ /* 0x000e240000000800 */
[----:B0-----:R-:W-:-:S06]  /*9200*/  HADD2 R5, R4, R17 ;  /* 0x0000001104057230 */ /* 0x001fcc0000000000 */
[----:B------:R-:W0:Y:S02]  /*9210*/  ATOMS.CAST.SPIN R5, [R0], R4, R5 ;  /* 0x000000040005738d */ /* 0x000e240001800005 */
[----:B0-----:R-:W-:-:S13]  /*9220*/  ISETP.EQ.U32.AND P0, PT, R5, 0x1, PT ;  /* 0x000000010500780c */ /* 0x001fda0003f02070 */
[----:B------:R-:W-:Y:S05]  /*9230*/  @!P0 BRA `(.L_x_3345) ;  /* 0xffffffb000008947 */ /* 0x000fea000383ffff */
[----:B------:R-:W-:Y:S05]  /*9240*/  BRA `(.L_x_3343) ;  /* 0x0000003000007947 */ /* 0x000fea0003800000 */
.L_x_3344:
[----:B------:R-:W2:Y:S02]  /*9250*/  LD.E R0, [R2.64] ;  /* 0x0000000602007980 */ /* 0x000ea4000c101900 */
[----:B--2---:R-:W-:-:S05]  /*9260*/  IMAD.IADD R5, R17, 0x1, R0 ;  /* 0x0000000111057824 */ /* 0x004fca00078e0200 */
[----:B------:R0:W-:Y:S02]  /*9270*/  ST.E [R2.64], R5 ;  /* 0x0000000502007985 */ /* 0x0001e4000c101906 */
.L_x_3343:
[----:B------:R-:W-:Y:S05]  /*9280*/  BSYNC B0 ;  /* 0x0000000000007941 */ /* 0x000fea0003800000 */
.L_x_3342:
[----:B------:R-:W2:Y:S02]  /*9290*/  ATOM.E.ADD.F16x2.RN.STRONG.GPU P0, RZ, [R2.64+0x4], R16 ;  /* 0x0000041002ff798a */ /* 0x000ea4000810e9c6 */
[----:B--2---:R-:W-:Y:S05]  /*92a0*/  @P0 EXIT ;  /* 0x000000000000094d */ /* 0x004fea0003800000 */
[----:B------:R-:W2:Y:S02]  /*92b0*/  QSPC.E.S P0, RZ, [R2+0x4] ;  /* 0x0000040002ff73aa */ /* 0x000ea40000000500 */
[----:B--2---:R-:W-:Y:S05]  /*92c0*/  @!P0 BRA `(.L_x_3346) ;  /* 0x0000008000008947 */ /* 0x004fea0003800000 */
[----:B0-----:R-:W-:-:S04]  /*92d0*/  IADD3 R2, R2, 0x4, RZ ;  /* 0x0000000402027810 */ /* 0x001fc80007ffe0ff */
[----:B------:R-:W-:-:S05]  /*92e0*/  LOP3.LUT R2, R2, 0xffffff, RZ, 0xc0, !PT ;  /* 0x00ffffff02027812 */ /* 0x000fca00078ec0ff */
.L_x_3347:
[----:B------:R-:W0:Y:S02]  /*92f0*/  LDS R4, [R2] ;  /* 0x0000000002047984 */ /* 0x000e240000000800 */
[----:B0-----:R-:W-:-:S10]  /*9300*/  HFMA2.MMA R5, R4, 1, 1, R16 ;  /* 0x3c003c0004057835 */ /* 0x001fd40000000010 */
[----:B------:R-:W0:Y:S02]  /*9310*/  ATOMS.CAST.SPIN R5, [R2], R4, R5 ;  /* 0x000000040205738d */ /* 0x000e240001800005 */
[----:B0-----:R-:W-:-:S13]  /*9320*/  ISETP.EQ.U32.AND P0, PT, R5, 0x1, PT ;  /* 0x000000010500780c */ /* 0x001fda0003f02070 */
[----:B------:R-:W-:Y:S05]  /*9330*/  @!P0 BRA `(.L_x_3347) ;  /* 0xffffffb000008947 */ /* 0x000fea000383ffff */
[----:B------:R-:W-:Y:S05]  /*9340*/  EXIT ;  /* 0x000000000000794d */ /* 0x000fea0003800000 */
.L_x_3346:
[----:B------:R-:W2:Y:S02]  /*9350*/  LD.E R0, [R2.64+0x4] ;  /* 0x0000040602007980 */ /* 0x000ea4000c101900 */
[----:B0-2---:R-:W-:-:S05]  /*9360*/  IMAD.IADD R5, R16, 0x1, R0 ;  /* 0x0000000110057824 */ /* 0x005fca00078e0200 */
[----:B------:R-:W-:Y:S01]  /*9370*/  ST.E [R2.64+0x4], R5 ;  /* 0x0000040502007985 */ /* 0x000fe2000c101906 */
[----:B------:R-:W-:Y:S05]  /*9380*/  EXIT ;  /* 0x000000000000794d */ /* 0x000fea0003800000 */
.L_x_3348:
        /* <DEDUP_REMOVED lines=15> */
.L_x_3785:


//--------------------- .text._Z23gemm_half_q_half_kernelILi1ELi176ELb0ELb0ELi64EEvPK6__halfPKjS4_S2_PS0_iiiiPKtS7_iiiiiibS2_i --------------------------
	.section	.text._Z23gemm_half_q_half_kernelILi1ELi176ELb0ELb0ELi64EEvPK6__halfPKjS4_S2_PS0_iiiiPKtS7_iiiiiibS2_i,"ax",@progbits
	.sectioninfo	@"SHI_REGISTERS=55"
	.align	128
        .global         _Z23gemm_half_q_half_kernelILi1ELi176ELb0ELb0ELi64EEvPK6__halfPKjS4_S2_PS0_iiiiPKtS7_iiiiiibS2_i
        .type           _Z23gemm_half_q_half_kernelILi1ELi176ELb0ELb0ELi64EEvPK6__halfPKjS4_S2_PS0_iiiiPKtS7_iiiiiibS2_i,@function
        .size           _Z23gemm_half_q_half_kernelILi1ELi176ELb0ELb0ELi64EEvPK6__halfPKjS4_S2_PS0_iiiiPKtS7_iiiiiibS2_i,(.L_x_3786 - _Z23gemm_half_q_half_kernelILi1ELi176ELb0ELb0ELi64EEvPK6__halfPKjS4_S2_PS0_iiiiPKtS7_iiiiiibS2_i)
        .other          _Z23gemm_half_q_half_kernelILi1ELi176ELb0ELb0ELi64EEvPK6__halfPKjS4_S2_PS0_iiiiPKtS7_iiiiiibS2_i,@"STO_CUDA_ENTRY STV_DEFAULT"
_Z23gemm_half_q_half_kernelILi1ELi176ELb0ELb0ELi64EEvPK6__halfPKjS4_S2_PS0_iiiiPKtS7_iiiiiibS2_i:
.text._Z23gemm_half_q_half_kernelILi1ELi176ELb0ELb0ELi64EEvPK6__halfPKjS4_S2_PS0_iiiiPKtS7_iiiiiibS2_i:
        /* <DEDUP_REMOVED lines=39> */
.L_x_3350:
[----:B------:R-:W-:Y:S05]  /*0270*/  BSYNC B0 ;  /* 0x0000000000007941 */ /* 0x000fea0003800000 */
.L_x_3349:
        /* <DEDUP_REMOVED lines=22> */
.L_x_3352:
        /* <DEDUP_REMOVED lines=43> */
.L_x_3351:
        /* <DEDUP_REMOVED lines=76> */
.L_x_3358:
        /* <DEDUP_REMOVED lines=16> */
[----:B--2---:R-:W-:-:S02]  /*0c50*/  @!P0 PRMT R2, R14, 0x7610, R2 ;  /* 0x000076100e028816 */ /* 0x004fc40000000002 */
        /* <DEDUP_REMOVED lines=179> */
[----:B------:R-:W-:Y:S02]  /*1790*/  FFMA.FTZ R12, R12, R13, R37 ;  /* 0x0000000d0c0c7223 */ /* 0x000fe40000010025 */
        /* <DEDUP_REMOVED lines=20> */
.L_x_3354:
[----:B0-----:R0:W5:Y:S01]  /*18e0*/  LDG.E.128.CONSTANT R12, [R32.64] ;  /* 0x00000006200c7981 */ /* 0x001162000c1e9d00 */
[----:B------:R-:W-:Y:S01]  /*18f0*/  IMAD.WIDE R34, R21, 0x8, R24 ;  /* 0x0000000815227825 */ /* 0x000fe200078e0218 */
[----:B------:R-:W-:Y:S05]  /*1900*/  @P1 BRA `(.L_x_3355) ;  /* 0x00000c3000001947 */ /* 0x000fea0003800000 */
[----:B------:R-:W2:Y:S01]  /*1910*/  LDG.E.128.CONSTANT R16, [R34.64] ;  /* 0x0000000622107981 */ /* 0x000ea2000c1e9d00 */
[----:B-----5:R-:W-:Y:S02]  /*1920*/  LOP3.LUT R24, R12, 0xff, RZ, 0xc0, !PT ;  /* 0x000000ff0c187812 */ /* 0x020fe400078ec0ff */
[----:B0-----:R-:W-:Y:S02]  /*1930*/  LOP3.LUT R33, R15, 0xff, RZ, 0xc0, !PT ;  /* 0x000000ff0f217812 */ /* 0x001fe400078ec0ff */
[----:B------:R-:W-:Y:S02]  /*1940*/  IADD3 R44, R24, -0x80, RZ ;  /* 0xffffff80182c7810 */ /* 0x000fe40007ffe0ff */
[----:B------:R-:W-:Y:S02]  /*1950*/  LOP3.LUT R24, R13, 0xff, RZ, 0xc0, !PT ;  /* 0x000000ff0d187812 */ /* 0x000fe400078ec0ff */
[----:B------:R-:W-:-:S02]  /*1960*/  IADD3 R43, R33, -0x80, RZ ;  /* 0xffffff80212b7810 */ /* 0x000fc40007ffe0ff */
[----:B------:R-:W-:Y:S01]  /*1970*/  IADD3 R40, R24, -0x80, RZ ;  /* 0xffffff8018287810 */ /* 0x000fe20007ffe0ff */
[----:B------:R-:W0:Y:S01]  /*1980*/  I2F.F16 R44, R44 ;  /* 0x0000002c002c7306 */ /* 0x000e220000200c00 */
[----:B------:R-:W-:Y:S02]  /*1990*/  LOP3.LUT R24, R14, 0xff, RZ, 0xc0, !PT ;  /* 0x000000ff0e187812 */ /* 0x000fe400078ec0ff */
[----:B------:R-:W-:Y:S02]  /*19a0*/  SHF.R.U32.HI R33, RZ, 0x8, R12 ;  /* 0x00000008ff217819 */ /* 0x000fe4000001160c */
[----:B------:R-:W-:Y:S02]  /*19b0*/  IADD3 R42, R24, -0x80, RZ ;  /* 0xffffff80182a7810 */ /* 0x000fe40007ffe0ff */
[----:B------:R-:W1:Y:S01]  /*19c0*/  LDS.64 R24, [UR4+0x10] ;  /* 0x00001004ff187984 */ /* 0x000e620008000a00 */
[----:B------:R-:W-:Y:S01]  /*19d0*/  LOP3.LUT R41, R33, 0xff, RZ, 0xc0, !PT ;  /* 0x000000ff21297812 */ /* 0x000fe200078ec0ff */
[----:B------:R-:W3:Y:S01]  /*19e0*/  I2F.F16 R40, R40 ;  /* 0x0000002800287306 */ /* 0x000ee20000200c00 */
[----:B------:R-:W-:-:S02]  /*19f0*/  LEA.HI R26, R12, 0xffffff80, RZ, 0x8 ;  /* 0xffffff800c1a7811 */ /* 0x000fc400078f40ff */
[----:B------:R-:W-:Y:S02]  /*1a00*/  SHF.R.U32.HI R45, RZ, 0x10, R12 ;  /* 0x00000010ff2d7819 */ /* 0x000fe4000001160c */
[----:B------:R-:W-:Y:S02]  /*1a10*/  IADD3 R12, R41, -0x80, RZ ;  /* 0xffffff80290c7810 */ /* 0x000fe40007ffe0ff */
[----:B------:R-:W-:Y:S01]  /*1a20*/  LOP3.LUT R45, R45, 0xff, RZ, 0xc0, !PT ;  /* 0x000000ff2d2d7812 */ /* 0x000fe200078ec0ff */
[----:B------:R-:W4:Y:S01]  /*1a30*/  I2F.F16 R42, R42 ;  /* 0x0000002a002a7306 */ /* 0x000f220000200c00 */
[----:B0-----:R-:W-:Y:S01]  /*1a40*/  HADD2.F32 R44, -RZ, R44.H0_H0 ;  /* 0x2000002cff2c7230 */ /* 0x001fe20000004100 */
[----:B------:R-:W-:Y:S02]  /*1a50*/  SHF.R.U32.HI R46, RZ, 0x8, R13 ;  /* 0x00000008ff2e7819 */ /* 0x000fe4000001160d */
[----:B------:R-:W-:Y:S02]  /*1a60*/  IADD3 R41, R45, -0x80, RZ ;  /* 0xffffff802d297810 */ /* 0x000fe40007ffe0ff */
[----:B------:R-:W-:-:S02]  /*1a70*/  LEA.HI R39, R14, 0xffffff80, RZ, 0x8 ;  /* 0xffffff800e277811 */ /* 0x000fc400078f40ff */
[----:B------:R-:W0:Y:S01]  /*1a80*/  I2F.F16 R43, R43 ;  /* 0x0000002b002b7306 */ /* 0x000e220000200c00 */
[----:B---3--:R-:W-:Y:S01]  /*1a90*/  HADD2.F32 R40, -RZ, R40.H0_H0 ;  /* 0x20000028ff287230 */ /* 0x008fe20000004100 */
[----:B------:R-:W-:Y:S02]  /*1aa0*/  LOP3.LUT R46, R46, 0xff, RZ, 0xc0, !PT ;  /* 0x000000ff2e2e7812 */ /* 0x000fe400078ec0ff */
[----:B------:R-:W-:Y:S02]  /*1ab0*/  LEA.HI R38, R13, 0xffffff80, RZ, 0x8 ;  /* 0xffffff800d267811 */ /* 0x000fe400078f40ff */
[----:B------:R-:W-:Y:S02]  /*1ac0*/  IADD3 R46, R46, -0x80, RZ ;  /* 0xffffff802e2e7810 */ /* 0x000fe40007ffe0ff */
[----:B------:R-:W3:Y:S01]  /*1ad0*/  I2F.F16 R12, R12 ;  /* 0x0000000c000c7306 */ /* 0x000ee20000200c00 */
[----:B----4-:R-:W-:Y:S01]  /*1ae0*/  HADD2.F32 R42, -RZ, R42.H0_H0 ;  /* 0x2000002aff2a7230 */ /* 0x010fe20000004100 */
[----:B------:R-:W-:-:S02]  /*1af0*/  SHF.R.U32.HI R13, RZ, 0x10, R13 ;  /* 0x00000010ff0d7819 */ /* 0x000fc4000001160d */
[----:B------:R-:W-:Y:S02]  /*1b00*/  LEA.HI R32, R15, 0xffffff80, RZ, 0x8 ;  /* 0xffffff800f207811 */ /* 0x000fe400078f40ff */
[----:B------:R-:W-:Y:S01]  /*1b10*/  LOP3.LUT R13, R13, 0xff, RZ, 0xc0, !PT ;  /* 0x000000ff0d0d7812 */ /* 0x000fe200078ec0ff */
[----:B0-----:R-:W-:Y:S01]  /*1b20*/  HADD2.F32 R50, -RZ, R43.H0_H0 ;  /* 0x2000002bff327230 */ /* 0x001fe20000004100 */
[----:B------:R-:W-:Y:S01]  /*1b30*/  SHF.R.U32.HI R43, RZ, 0x8, R14 ;  /* 0x00000008ff2b7819 */ /* 0x000fe2000001160e */
[----:B------:R-:W-:Y:S01]  /*1b40*/  I2F.F16 R46, R46 ;  /* 0x0000002e002e7306 */ /* 0x000fe20000200c00 */
[----:B------:R-:W-:Y:S02]  /*1b50*/  IADD3 R13, R13, -0x80, RZ ;  /* 0xffffff800d0d7810 */ /* 0x000fe40007ffe0ff */
[----:B------:R-:W-:Y:S01]  /*1b60*/  LOP3.LUT R43, R43, 0xff, RZ, 0xc0, !PT ;  /* 0x000000ff2b2b7812 */ /* 0x000fe200078ec0ff */
[----:B-1----:R-:W-:-:S04]  /*1b70*/  HADD2.F32 R45, -RZ, R24.H0_H0 ;  /* 0x20000018ff2d7230 */ /* 0x002fc80000004100 */
[----:B------:R-:W0:Y:S01]  /*1b80*/  I2F.F16 R13, R13 ;  /* 0x0000000d000d7306 */ /* 0x000e220000200c00 */
[----:B------:R-:W-:Y:S02]  /*1b90*/  FFMA.FTZ R48, R44, R45, RZ ;  /* 0x0000002d2c307223 */ /* 0x000fe400000100ff */
[C---:B------:R-:W-:Y:S02]  /*1ba0*/  FFMA.FTZ R44, R45.reuse, R40, RZ ;  /* 0x000000282d2c7223 */ /* 0x040fe400000100ff */
[C---:B------:R-:W-:Y:S02]  /*1bb0*/  FFMA.FTZ R42, R45.reuse, R42, RZ ;  /* 0x0000002a2d2a7223 */ /* 0x040fe400000100ff */
[----:B------:R-:W-:Y:S01]  /*1bc0*/  FFMA.FTZ R40, R45, R50, RZ ;  /* 0x000000322d287223 */ /* 0x000fe200000100ff */
[----:B------:R-:W-:Y:S01]  /*1bd0*/  HADD2.F32 R45, -RZ, R24.H1_H1 ;  /* 0x30000018ff2d7230 */ /* 0x000fe20000004100 */
[----:B------:R-:W1:Y:S01]  /*1be0*/  I2F.F16 R41, R41 ;  /* 0x0000002900297306 */ /* 0x000e620000200c00 */
[----:B---3--:R-:W-:Y:S01]  /*1bf0*/  HADD2.F32 R24, -RZ, R12.H0_H0 ;  /* 0x2000000cff187230 */ /* 0x008fe20000004100 */
        /* <DEDUP_REMOVED lines=148> */
.L_x_3355:
[----:B------:R-:W-:Y:S01]  /*2540*/  IMAD.WIDE R34, R21, 0x8, R34 ;  /* 0x0000000815227825 */ /* 0x000fe200078e0222 */
[----:B------:R-:W-:Y:S06]  /*2550*/  @P1 BRA `(.L_x_3356) ;  /* 0x00000c3000001947 */ /* 0x000fec0003800000 */
[----:B-----5:R-:W2:Y:S01]  /*2560*/  LDG.E.128.CONSTANT R12, [R34.64] ;  /* 0x00000006220c7981 */ /* 0x020ea2000c1e9d00 */
[----:B------:R-:W-:Y:S02]  /*2570*/  LOP3.LUT R16, R4, 0xff, RZ, 0xc0, !PT ;  /* 0x000000ff04107812 */ /* 0x000fe400078ec0ff */
[----:B------:R-:W-:Y:S02]  /*2580*/  LOP3.LUT R17, R5, 0xff, RZ, 0xc0, !PT ;  /* 0x000000ff05117812 */ /* 0x000fe400078ec0ff */
[----:B------:R-:W-:Y:S02]  /*2590*/  IADD3 R16, R16, -0x80, RZ ;  /* 0xffffff8010107810 */ /* 0x000fe40007ffe0ff */
[----:B------:R-:W-:Y:S02]  /*25a0*/  IADD3 R17, R17, -0x80, RZ ;  /* 0xffffff8011117810 */ /* 0x000fe40007ffe0ff */
[----:B------:R1:W3:Y:S01]  /*25b0*/  I2F.F16 R37, R16 ;  /* 0x0000001000257306 */ /* 0x0002e20000200c00 */
[----:B------:R-:W-:-:S02]  /*25c0*/  LOP3.LUT R19, R6, 0xff, RZ, 0xc0, !PT ;  /* 0x000000ff06137812 */ /* 0x000fc400078ec0ff */
[----:B0-----:R-:W-:Y:S02]  /*25d0*/  LEA.HI R32, R5, 0xffffff80, RZ, 0x8 ;  /* 0xffffff8005207811 */ /* 0x001fe400078f40ff */
[----:B------:R-:W-:Y:S02]  /*25e0*/  IADD3 R43, R19, -0x80, RZ ;  /* 0xffffff80132b7810 */ /* 0x000fe40007ffe0ff */
[----:B------:R-:W-:Y:S01]  /*25f0*/  LOP3.LUT R19, R7, 0xff, RZ, 0xc0, !PT ;  /* 0x000000ff07137812 */ /* 0x000fe200078ec0ff */
[----:B------:R0:W4:Y:S01]  /*2600*/  I2F.F16 R42, R17 ;  /* 0x00000011002a7306 */ /* 0x0001220000200c00 */
[----:B-1----:R-:W-:Y:S02]  /*2610*/  SHF.R.U32.HI R16, RZ, 0x8, R4 ;  /* 0x00000008ff107819 */ /* 0x002fe40000011604 */
[----:B------:R-:W-:Y:S02]  /*2620*/  IADD3 R44, R19, -0x80, RZ ;  /* 0xffffff80132c7810 */ /* 0x000fe40007ffe0ff */
[----:B------:R-:W-:-:S02]  /*2630*/  LOP3.LUT R16, R16, 0xff, RZ, 0xc0, !PT ;  /* 0x000000ff10107812 */ /* 0x000fc400078ec0ff */
[----:B------:R-:W-:Y:S01]  /*2640*/  LEA.HI R26, R4, 0xffffff80, RZ, 0x8 ;  /* 0xffffff80041a7811 */ /* 0x000fe200078f40ff */
[----:B------:R-:W1:Y:S01]  /*2650*/  I2F.F16 R43, R43 ;  /* 0x0000002b002b7306 */ /* 0x000e620000200c00 */
[----:B------:R-:W-:Y:S01]  /*2660*/  IADD3 R39, R16, -0x80, RZ ;  /* 0xffffff8010277810 */ /* 0x000fe20007ffe0ff */
[----:B---3--:R-:W-:Y:S01]  /*2670*/  HADD2.F32 R48, -RZ, R37.H0_H0 ;  /* 0x20000025ff307230 */ /* 0x008fe20000004100 */
[--C-:B------:R-:W-:Y:S02]  /*2680*/  SHF.R.U32.HI R16, RZ, 0x8, R5.reuse ;  /* 0x00000008ff107819 */ /* 0x100fe40000011605 */
[----:B------:R-:W-:Y:S02]  /*2690*/  SHF.R.U32.HI R5, RZ, 0x10, R5 ;  /* 0x00000010ff057819 */ /* 0x000fe40000011605 */
[----:B------:R-:W-:Y:S01]  /*26a0*/  LOP3.LUT R36, R16, 0xff, RZ, 0xc0, !PT ;  /* 0x000000ff10247812 */ /* 0x000fe200078ec0ff */
[----:B------:R-:W3:Y:S01]  /*26b0*/  I2F.F16 R44, R44 ;  /* 0x0000002c002c7306 */ /* 0x000ee20000200c00 */
[----:B0-----:R-:W0:Y:S01]  /*26c0*/  LDS.64 R16, [UR4+0x20] ;  /* 0x00002004ff107984 */ /* 0x001e220008000a00 */
[----:B------:R-:W-:Y:S01]  /*26d0*/  LOP3.LUT R5, R5, 0xff, RZ, 0xc0, !PT ;  /* 0x000000ff05057812 */ /* 0x000fe200078ec0ff */
[----:B----4-:R-:W-:Y:S01]  /*26e0*/  HADD2.F32 R50, -RZ, R42.H0_H0 ;  /* 0x2000002aff327230 */ /* 0x010fe20000004100 */
[----:B------:R-:W-:-:S02]  /*26f0*/  IADD3 R38, R36, -0x80, RZ ;  /* 0xffffff8024267810 */ /* 0x000fc40007ffe0ff */
[----:B------:R-:W-:Y:S02]  /*2700*/  SHF.R.U32.HI R36, RZ, 0x8, R6 ;  /* 0x00000008ff247819 */ /* 0x000fe40000011606 */
[----:B------:R-:W-:Y:S01]  /*2710*/  I2F.F16 R39, R39 ;  /* 0x0000002700277306 */ /* 0x000fe20000200c00 */
[----:B------:R-:W-:Y:S01]  /*2720*/  SHF.R.U32.HI R4, RZ, 0x10, R4 ;  /* 0x00000010ff047819 */ /* 0x000fe20000011604 */
[----:B-1----:R-:W-:Y:S01]  /*2730*/  HADD2.F32 R52, -RZ, R43.H0_H0 ;  /* 0x2000002bff347230 */ /* 0x002fe20000004100 */
[----:B------:R-:W-:Y:S02]  /*2740*/  LOP3.LUT R40, R36, 0xff, RZ, 0xc0, !PT ;  /* 0x000000ff24287812 */ /* 0x000fe400078ec0ff */
[----:B------:R-:W-:Y:S02]  /*2750*/  SHF.R.U32.HI R41, RZ, 0x8, R7 ;  /* 0x00000008ff297819 */ /* 0x000fe40000011607 */
[----:B------:R-:W-:Y:S01]  /*2760*/  IADD3 R40, R40, -0x80, RZ ;  /* 0xffffff8028287810 */ /* 0x000fe20007ffe0ff */
[----:B------:R-:W1:Y:S01]  /*2770*/  I2F.F16 R38, R38 ;  /* 0x0000002600267306 */ /* 0x000e620000200c00 */
[----:B------:R-:W-:Y:S01]  /*2780*/  IADD3 R5, R5, -0x80, RZ ;  /* 0xffffff8005057810 */ /* 0x000fe20007ffe0ff */
[----:B---3--:R-:W-:Y:S01]  /*2790*/  HADD2.F32 R44, -RZ, R44.H0_H0 ;  /* 0x2000002cff2c7230 */ /* 0x008fe20000004100 */
[----:B------:R-:W-:-:S02]  /*27a0*/  LOP3.LUT R4, R4, 0xff, RZ, 0xc0, !PT ;  /* 0x000000ff04047812 */ /* 0x000fc400078ec0ff */
[----:B------:R-:W-:Y:S02]  /*27b0*/  LOP3.LUT R41, R41, 0xff, RZ, 0xc0, !PT ;  /* 0x000000ff29297812 */ /* 0x000fe400078ec0ff */
[----:B------:R-:W-:Y:S01]  /*27c0*/  IADD3 R4, R4, -0x80, RZ ;  /* 0xffffff8004047810 */ /* 0x000fe20007ffe0ff */
[----:B------:R0:W3:Y:S01]  /*27d0*/  I2F.F16 R36, R5 ;  /* 0x0000000500247306 */ /* 0x0000e20000200c00 */
[----:B------:R-:W-:Y:S02]  /*27e0*/  IADD3 R41, R41, -0x80, RZ ;  /* 0xffffff8029297810 */ /* 0x000fe40007ffe0ff */
[----:B------:R-:W-:Y:S02]  /*27f0*/  LEA.HI R18, R6, 0xffffff80, RZ, 0x8 ;  /* 0xffffff8006127811 */ /* 0x000fe400078f40ff */
[----:B------:R-:W-:Y:S02]  /*2800*/  SHF.R.U32.HI R6, RZ, 0x10, R6 ;  /* 0x00000010ff067819 */ /* 0x000fe40000011606 */
[----:B------:R-:W-:Y:S01]  /*2810*/  LEA.HI R33, R7, 0xffffff80, RZ, 0x8 ;  /* 0xffffff8007217811 */ /* 0x000fe200078f40ff */
[----:B------:R-:W-:Y:S01]  /*2820*/  I2F.F16 R40, R40 ;  /* 0x0000002800287306 */ /* 0x000fe20000200c00 */
[----:B------:R-:W-:Y:S01]  /*2830*/  LOP3.LUT R6, R6, 0xff, RZ, 0xc0, !PT ;  /* 0x000000ff06067812 */ /* 0x000fe200078ec0ff */
[----:B-1----:R-:W-:Y:S01]  /*2840*/  HADD2.F32 R38, -RZ, R38.H0_H0 ;  /* 0x20000026ff267230 */ /* 0x002fe20000004100 */
[----:B------:R-:W-:-:S02]  /*2850*/  SHF.R.U32.HI R7, RZ, 0x10, R7 ;  /* 0x00000010ff077819 */ /* 0x000fc40000011607 */
[----:B------:R-:W-:Y:S02]  /*2860*/  IADD3 R6, R6, -0x80, RZ ;  /* 0xffffff8006067810 */ /* 0x000fe40007ffe0ff */
[----:B------:R-:W-:Y:S01]  /*2870*/  LOP3.LUT R7, R7, 0xff, RZ, 0xc0, !PT ;  /* 0x000000ff07077812 */ /* 0x000fe200078ec0ff */
[----:B------:R-:W1:Y:S01]  /*2880*/  I2F.F16 R4, R4 ;  /* 0x0000000400047306 */ /* 0x000e620000200c00 */
[----:B0-----:R-:W-:Y:S02]  /*2890*/  HADD2.F32 R5, -RZ, R16.H0_H0 ;  /* 0x20000010ff057230 */ /* 0x001fe40000004100 */
[----:B------:R-:W-:Y:S01]  /*28a0*/  IADD3 R7, R7, -0x80, RZ ;  /* 0xffffff8007077810 */ /* 0x000fe20007ffe0ff */
[----:B---3--:R-:W-:Y:S02]  /*28b0*/  HADD2.F32 R36, -RZ, R36.H0_H0 ;  /* 0x20000024ff247230 */ /* 0x008fe40000004100 */
[----:B------:R-:W-:Y:S02]  /*28c0*/  FFMA.FTZ R43, R48, R5, RZ ;  /* 0x00000005302b7223 */ /* 0x000fe400000100ff */
[----:B------:R-:W-:Y:S01]  /*28d0*/  FFMA.FTZ R47, R5, R50, RZ ;  /* 0x00000032052f7223 */ /* 0x000fe200000100ff */
[----:B------:R-:W-:Y:S01]  /*28e0*/  I2F.F16 R41, R41 ;  /* 0x0000002900297306 */ /* 0x000fe20000200c00 */
[----:B-1----:R-:W-:-:S07]  /*28f0*/  HADD2.F32 R4, -RZ, R4.H0_H0 ;  /* 0x20000004ff047230 */ /* 0x002fce0000004100 */
        /* <DEDUP_REMOVED lines=137> */
.L_x_3356:
        /* <DEDUP_REMOVED lines=28> */
[C---:B------:R-:W-:Y:S02]  /*3350*/  LEA.HI R18, R11.reuse, 0xffffff80, RZ, 0x8 ;  /* 0xffffff800b127811 */ /* 0x040fe400078f40ff */
[----:B------:R-:W-:Y:S02]  /*3360*/  IADD3 R38, R14, -0x80, RZ ;  /* 0xffffff800e267810 */ /* 0x000fe40007ffe0ff */
[----:B------:R-:W-:Y:S01]  /*3370*/  LOP3.LUT R14, R11, 0xff, RZ, 0xc0, !PT ;  /* 0x000000ff0b0e7812 */ /* 0x000fe200078ec0ff */
[----:B------:R-:W-:Y:S01]  /*3380*/  I2F.F16 R41, R41 ;  /* 0x0000002900297306 */ /* 0x000fe20000200c00 */
[----:B------:R-:W-:-:S02]  /*3390*/  SHF.R.U32.HI R26, RZ, 0x8, R11 ;  /* 0x00000008ff1a7819 */ /* 0x000fc4000001160b */
[----:B------:R-:W-:Y:S02]  /*33a0*/  IADD3 R40, R14, -0x80, RZ ;  /* 0xffffff800e287810 */ /* 0x000fe40007ffe0ff */
[----:B------:R-:W-:Y:S02]  /*33b0*/  SHF.R.U32.HI R11, RZ, 0x10, R11 ;  /* 0x00000010ff0b7819 */ /* 0x000fe4000001160b */
[----:B------:R-:W-:Y:S01]  /*33c0*/  LOP3.LUT R26, R26, 0xff, RZ, 0xc0, !PT ;  /* 0x000000ff1a1a7812 */ /* 0x000fe200078ec0ff */
[----:B------:R-:W4:Y:S01]  /*33d0*/  I2F.F16 R38, R38 ;  /* 0x0000002600267306 */ /* 0x000f220000200c00 */
[----:B------:R-:W-:Y:S01]  /*33e0*/  LOP3.LUT R11, R11, 0xff, RZ, 0xc0, !PT ;  /* 0x000000ff0b0b7812 */ /* 0x000fe200078ec0ff */
[----:B---3--:R-:W-:Y:S01]  /*33f0*/  HADD2.F32 R52, -RZ, R39.H0_H0 ;  /* 0x20000027ff347230 */ /* 0x008fe20000004100 */
[----:B------:R-:W-:Y:S02]  /*3400*/  LEA.HI R12, R10, 0xffffff80, RZ, 0x8 ;  /* 0xffffff800a0c7811 */ /* 0x000fe400078f40ff */
[----:B------:R-:W-:-:S02]  /*3410*/  IADD3 R36, R26, -0x80, RZ ;  /* 0xffffff801a247810 */ /* 0x000fc40007ffe0ff */
[----:B------:R-:W-:Y:S01]  /*3420*/  IADD3 R46, R11, -0x80, RZ ;  /* 0xffffff800b2e7810 */ /* 0x000fe20007ffe0ff */
[----:B------:R-:W3:Y:S01]  /*3430*/  I2F.F16 R40, R40 ;  /* 0x0000002800287306 */ /* 0x000ee20000200c00 */
[----:B------:R-:W-:-:S07]  /*3440*/  IADD3 R24, R24, -0x80, RZ ;  /* 0xffffff8018187810 */ /* 0x000fce0007ffe0ff */
[----:B------:R-:W5:Y:S01]  /*3450*/  I2F.F16 R42, R42 ;  /* 0x0000002a002a7306 */ /* 0x000f620000200c00 */
[----:B----4-:R-:W-:Y:S02]  /*3460*/  HADD2.F32 R48, -RZ, R38.H0_H0 ;  /* 0x20000026ff307230 */ /* 0x010fe40000004100 */
[--C-:B-1----:R-:W-:Y:S02]  /*3470*/  HADD2.F32 R27, -RZ, R9.reuse.H0_H0 ;  /* 0x20000009ff1b7230 */ /* 0x102fe40000004100 */
[----:B0-----:R-:W-:-:S03]  /*3480*/  HADD2.F32 R32, -RZ, R9.H1_H1 ;  /* 0x30000009ff207230 */ /* 0x001fc60000004100 */
[----:B------:R-:W-:Y:S01]  /*3490*/  I2F.F16 R36, R36 ;  /* 0x0000002400247306 */ /* 0x000fe20000200c00 */
[--C-:B------:R-:W-:Y:S02]  /*34a0*/  HADD2.F32 R43, -RZ, R8.reuse.H0_H0 ;  /* 0x20000008ff2b7230 */ /* 0x100fe40000004100 */
[----:B------:R-:W-:Y:S02]  /*34b0*/  HADD2.F32 R33, -RZ, R8.H1_H1 ;  /* 0x30000008ff217230 */ /* 0x000fe40000004100 */
[----:B---3--:R-:W-:Y:S02]  /*34c0*/  HADD2.F32 R40, -RZ, R40.H0_H0 ;  /* 0x20000028ff287230 */ /* 0x008fe40000004100 */
[----:B-----5:R-:W-:Y:S01]  /*34d0*/  HADD2.F32 R50, -RZ, R42.H0_H0 ;  /* 0x2000002aff327230 */ /* 0x020fe20000004100 */
[----:B------:R-:W0:Y:S01]  /*34e0*/  I2F.F16 R19, R19 ;  /* 0x0000001300137306 */ /* 0x000e220000200c00 */
[----:B------:R-:W-:-:S07]  /*34f0*/  FFMA.FTZ R42, R43, R48, RZ ;  /* 0x000000302b2a7223 */ /* 0x000fce00000100ff */
[----:B------:R-:W-:Y:S08]  /*3500*/  I2F.F16 R24, R24 ;  /* 0x0000001800187306 */ /* 0x000ff00000200c00 */
[----:B------:R-:W-:Y:S01]  /*3510*/  I2F.F16 R12, R12 ;  /* 0x0000000c000c7306 */ /* 0x000fe20000200c00 */
[----:B0-----:R-:W-:-:S07]  /*3520*/  HADD2.F32 R19, -RZ, R19.H0_H0 ;  /* 0x20000013ff137230 */ /* 0x001fce0000004100 */
[----:B------:R-:W-:Y:S01]  /*3530*/  I2F.F16 R18, R18 ;  /* 0x0000001200127306 */ /* 0x000fe20000200c00 */
[----:B--2---:R-:W-:Y:S02]  /*3540*/  LEA.HI R25, R6, 0xffffff80, RZ, 0x8 ;  /* 0xffffff8006197811 */ /* 0x004fe400078f40ff */
[----:B------:R-:W-:-:S05]  /*3550*/  SHF.R.U32.HI R9, RZ, 0x8, R4 ;  /* 0x00000008ff097819 */ /* 0x000fca0000011604 */
[----:B------:R0:W-:Y:S01]  /*3560*/  I2F.F16 R13, R25 ;  /* 0x00000019000d7306 */ /* 0x0001e20000200c00 */
[----:B------:R-:W-:Y:S02]  /*3570*/  SHF.R.U32.HI R8, RZ, 0x10, R4 ;  /* 0x00000010ff087819 */ /* 0x000fe40000011604 */
[----:B------:R-:W-:Y:S02]  /*3580*/  LOP3.LUT R9, R9, 0xff, RZ, 0xc0, !PT ;  /* 0x000000ff09097812 */ /* 0x000fe400078ec0ff */
[----:B------:R-:W-:Y:S02]  /*3590*/  LOP3.LUT R8, R8, 0xff, RZ, 0xc0, !PT ;  /* 0x000000ff08087812 */ /* 0x000fe400078ec0ff */
        /* <DEDUP_REMOVED lines=9> */
[----:B------:R-:W-:-:S02]  /*3630*/  IADD3 R45, R45, -0x80, RZ ;  /* 0xffffff802d2d7810 */ /* 0x000fc40007ffe0ff */
[----:B------:R-:W-:Y:S02]  /*3640*/  LEA.HI R15, R4, 0xffffff80, RZ, 0x8 ;  /* 0xffffff80040f7811 */ /* 0x000fe400078f40ff */
[----:B------:R-:W-:Y:S01]  /*3650*/  IADD3 R26, R11, -0x80, RZ ;  /* 0xffffff800b1a7810 */ /* 0x000fe20007ffe0ff */
[----:B------:R1:W-:Y:S01]  /*3660*/  I2F.F16 R25, R46 ;  /* 0x0000002e00197306 */ /* 0x0003e20000200c00 */
[C---:B------:R-:W-:Y:S02]  /*3670*/  LOP3.LUT R11, R5.reuse, 0xff, RZ, 0xc0, !PT ;  /* 0x000000ff050b7812 */ /* 0x040fe400078ec0ff */
[----:B------:R-:W-:Y:S02]  /*3680*/  LEA.HI R14, R5, 0xffffff80, RZ, 0x8 ;  /* 0xffffff80050e7811 */ /* 0x000fe400078f40ff */
[----:B------:R-:W-:-:S03]  /*3690*/  IADD3 R11, R11, -0x80, RZ ;  /* 0xffffff800b0b7810 */ /* 0x000fc60007ffe0ff */
[----:B------:R-:W2:Y:S01]  /*36a0*/  I2F.F16 R10, R10 ;  /* 0x0000000a000a7306 */ /* 0x000ea20000200c00 */
[----:B-1----:R-:W-:Y:S01]  /*36b0*/  LOP3.LUT R46, R7, 0xff, RZ, 0xc0, !PT ;  /* 0x000000ff072e7812 */ /* 0x002fe200078ec0ff */
[----:B0-----:R-:W-:-:S03]  /*36c0*/  HADD2.F32 R37, -RZ, R37.H0_H0 ;  /* 0x20000025ff257230 */ /* 0x001fc60000004100 */
[----:B------:R-:W-:Y:S01]  /*36d0*/  IADD3 R47, R46, -0x80, RZ ;  /* 0xffffff802e2f7810 */ /* 0x000fe20007ffe0ff */
[----:B------:R-:W-:Y:S01]  /*36e0*/  HADD2.F32 R46, -RZ, R41.H0_H0 ;  /* 0x20000029ff2e7230 */ /* 0x000fe20000004100 */
[----:B------:R-:W-:Y:S01]  /*36f0*/  IADD3 R41, R9, -0x80, RZ ;  /* 0xffffff8009297810 */ /* 0x000fe20007ffe0ff */
[----:B------:R-:W-:Y:S01]  /*3700*/  FFMA.FTZ R9, R44, R43, RZ ;  /* 0x0000002b2c097223 */ /* 0x000fe200000100ff */
[----:B------:R0:W-:Y:S01]  /*3710*/  I2F.F16 R38, R47 ;  /* 0x0000002f00267306 */ /* 0x0001e20000200c00 */
[C---:B------:R-:W-:Y:S02]  /*3720*/  FFMA.FTZ R44, R43.reuse, R40, RZ ;  /* 0x000000282b2c7223 */ /* 0x040fe400000100ff */
[----:B------:R-:W-:Y:S01]  /*3730*/  FFMA.FTZ R46, R43, R46, RZ ;  /* 0x0000002e2b2e7223 */ /* 0x000fe200000100ff */
[----:B------:R-:W-:Y:S01]  /*3740*/  IADD3 R43, R8, -0x80, RZ ;  /* 0xffffff80082b7810 */ /* 0x000fe20007ffe0ff */
[----:B------:R-:W-:Y:S02]  /*3750*/  FFMA.FTZ R40, R52, R33, R9 ;  /* 0x0000002134287223 */ /* 0x000fe40000010009 */
[----:B------:R-:W1:Y:S01]  /*3760*/  LDS.64 R8, [UR4+0x38] ;  /* 0x00003804ff087984 */ /* 0x000e620008000a00 */
[----:B------:R3:W-:Y:S01]  /*3770*/  I2F.F16 R39, R41 ;  /* 0x0000002900277306 */ /* 0x0007e20000200c00 */
[----:B0-----:R-:W-:Y:S01]  /*3780*/  HADD2.F32 R47, -RZ, R36.H0_H0 ;  /* 0x20000024ff2f7230 */ /* 0x001fe20000004100 */
[----:B------:R-:W-:-:S02]  /*3790*/  FFMA.FTZ R46, R33, R50, R46 ;  /* 0x00000032212e7223 */ /* 0x000fc4000001002e */
[C---:B------:R-:W-:Y:S01]  /*37a0*/  FFMA.FTZ R42, R33.reuse, R37, R42 ;  /* 0x00000025212a7223 */ /* 0x040fe2000001002a */
[----:B------:R-:W-:Y:S01]  /*37b0*/  SHF.R.U32.HI R37, RZ, 0x10, R5 ;  /* 0x00000010ff257819 */ /* 0x000fe20000011605 */
[----:B------:R-:W-:Y:S02]  /*37c0*/  FFMA.FTZ R44, R33, R47, R44 ;  /* 0x0000002f212c7223 */ /* 0x000fe4000001002c */
[----:B------:R0:W-:Y:S01]  /*37d0*/  I2F.F16 R36, R43 ;  /* 0x0000002b00247306 */ /* 0x0001e20000200c00 */
[----:B---3--:R-:W-:Y:S01]  /*37e0*/  HADD2.F32 R41, -RZ, R24.H0_H0 ;  /* 0x20000018ff297230 */ /* 0x008fe20000004100 */
[----:B------:R-:W-:Y:S01]  /*37f0*/  SHF.R.U32.HI R24, RZ, 0x8, R6 ;  /* 0x00000008ff187819 */ /* 0x000fe20000011606 */
[----:B------:R-:W-:Y:S01]  /*3800*/  FFMA.FTZ R33, R19, R27, R40 ;  /* 0x0000001b13217223 */ /* 0x000fe20000010028 */
[----:B--2---:R-:W-:Y:S01]  /*3810*/  HADD2.F32 R40, -RZ, R10.H0_H0 ;  /* 0x2000000aff287230 */ /* 0x004fe20000004100 */
[----:B------:R-:W-:Y:S01]  /*3820*/  LOP3.LUT R37, R37, 0xff, RZ, 0xc0, !PT ;  /* 0x000000ff25257812 */ /* 0x000fe200078ec0ff */
[C---:B------:R-:W-:Y:S01]  /*3830*/  FFMA.FTZ R19, R27.reuse, R41, R46 ;  /* 0x000000291b137223 */ /* 0x040fe2000001002e */
[----:B------:R-:W-:Y:S01]  /*3840*/  LOP3.LUT R24, R24, 0xff, RZ, 0xc0, !PT ;  /* 0x000000ff18187812 */ /* 0x000fe200078ec0ff */
[----:B------:R2:W3:Y:S01]  /*3850*/  I2F.F16 R4, R45 ;  /* 0x0000002d00047306 */ /* 0x0004e20000200c00 */
[----:B0-----:R-:W-:Y:S01]  /*3860*/  HADD2.F32 R43, -RZ, R25.H0_H0 ;  /* 0x20000019ff2b7230 */ /* 0x001fe20000004100 */
[C---:B------:R-:W-:Y:S01]  /*3870*/  FFMA.FTZ R25, R27.reuse, R40, R42 ;  /* 0x000000281b197223 */ /* 0x040fe2000001002a */
[----:B------:R-:W-:Y:S01]  /*3880*/  HADD2.F32 R41, -RZ, R16.H0_H0 ;  /* 0x20000010ff297230 */ /* 0x000fe20000004100 */
[----:B------:R-:W-:Y:S01]  /*3890*/  IADD3 R16, R24, -0x80, RZ ;  /* 0xffffff8018107810 */ /* 0x000fe20007ffe0ff */
[----:B------:R-:W-:Y:S01]  /*38a0*/  HADD2.F32 R24, -RZ, R17.H0_H0 ;  /* 0x20000011ff187230 */ /* 0x000fe20000004100 */
[----:B------:R-:W-:Y:S01]  /*38b0*/  FFMA.FTZ R43, R27, R43, R44 ;  /* 0x0000002b1b2b7223 */ /* 0x000fe2000001002c */
[----:B------:R-:W-:Y:S01]  /*38c0*/  SHF.R.U32.HI R17, RZ, 0x8, R7 ;  /* 0x00000008ff117819 */ /* 0x000fe20000011607 */
[----:B------:R-:W-:Y:S01]  /*38d0*/  HADD2.F32 R27, -RZ, R12.H0_H0 ;  /* 0x2000000cff1b7230 */ /* 0x000fe20000004100 */
[----:B--2---:R-:W-:Y:S01]  /*38e0*/  SHF.R.U32.HI R45, RZ, 0x8, R5 ;  /* 0x00000008ff2d7819 */ /* 0x004fe20000011605 */
[----:B------:R-:W0:Y:S01]  /*38f0*/  I2F.F16 R26, R26 ;  /* 0x0000001a001a7306 */ /* 0x000e220000200c00 */
[----:B------:R-:W-:Y:S01]  /*3900*/  SHF.R.U32.HI R40, RZ, 0x10, R6 ;  /* 0x00000010ff287819 */ /* 0x000fe20000011606 */
[----:B------:R-:W-:Y:S01]  /*3910*/  FFMA.FTZ R6, R41, R32, R33 ;  /* 0x0000002029067223 */ /* 0x000fe20000010021 */
[----:B------:R-:W-:Y:S01]  /*3920*/  LOP3.LUT R45, R45, 0xff, RZ, 0xc0, !PT ;  /* 0x000000ff2d2d7812 */ /* 0x000fe200078ec0ff */
[----:B------:R-:W-:Y:S01]  /*3930*/  HADD2.F32 R33, -RZ, R18.H0_H0 ;  /* 0x20000012ff217230 */ /* 0x000fe20000004100 */
[----:B------:R-:W-:Y:S01]  /*3940*/  LOP3.LUT R18, R17, 0xff, RZ, 0xc0, !PT ;  /* 0x000000ff11127812 */ /* 0x000fe200078ec0ff */
[C---:B------:R-:W-:Y:S01]  /*3950*/  FFMA.FTZ R17, R32.reuse, R27, R25 ;  /* 0x0000001b20117223 */ /* 0x040fe20000010019 */
[----:B------:R-:W-:Y:S01]  /*3960*/  IADD3 R5, R45, -0x80, RZ ;  /* 0xffffff802d057810 */ /* 0x000fe20007ffe0ff */
[----:B------:R-:W2:Y:S01]  /*3970*/  I2F.F16 R11, R11 ;  /* 0x0000000b000b7306 */ /* 0x000ea20000200c00 */
[----:B------:R-:W-:Y:S01]  /*3980*/  SHF.R.U32.HI R27, RZ, 0x10, R7 ;  /* 0x00000010ff1b7819 */ /* 0x000fe20000011607 */
[----:B------:R-:W-:Y:S01]  /*3990*/  FFMA.FTZ R19, R32, R24, R19 ;  /* 0x0000001820137223 */ /* 0x000fe20000010013 */
[----:B------:R-:W-:Y:S01]  /*39a0*/  LOP3.LUT R40, R40, 0xff, RZ, 0xc0, !PT ;  /* 0x000000ff28287812 */ /* 0x000fe200078ec0ff */
[----:B---3--:R-:W-:Y:S01]  /*39b0*/  HADD2.F32 R42, -RZ, R4.H0_H0 ;  /* 0x20000004ff2a7230 */ /* 0x008fe20000004100 */
[----:B------:R-:W-:Y:S01]  /*39c0*/  IADD3 R18, R18, -0x80, RZ ;  /* 0xffffff8012127810 */ /* 0x000fe20007ffe0ff */
[----:B-1----:R-:W-:Y:S01]  /*39d0*/  HADD2.F32 R25, -RZ, R8.H0_H0 ;  /* 0x20000008ff197230 */ /* 0x002fe20000004100 */
[----:B------:R-:W-:Y:S01]  /*39e0*/  LOP3.LUT R27, R27, 0xff, RZ, 0xc0, !PT ;  /* 0x000000ff1b1b7812 */ /* 0x000fe200078ec0ff */
[----:B------:R-:W1:Y:S01]  /*39f0*/  I2F.F16 R5, R5 ;  /* 0x0000000500057306 */ /* 0x000e620000200c00 */
[----:B------:R-:W-:Y:S01]  /*3a00*/  IADD3 R37, R37, -0x80, RZ ;  /* 0xffffff8025257810 */ /* 0x000fe20007ffe0ff */
[----:B0-----:R-:W-:Y:S01]  /*3a10*/  HADD2.F32 R26, -RZ, R26.H0_H0 ;  /* 0x2000001aff1a7230 */ /* 0x001fe20000004100 */
[----:B------:R-:W-:Y:S01]  /*3a20*/  IADD3 R12, R40, -0x80, RZ ;  /* 0xffffff80280c7810 */ /* 0x000fe20007ffe0ff */
[----:B------:R-:W-:Y:S01]  /*3a30*/  HADD2.F32 R38, -RZ, R38.H0_H0 ;  /* 0x20000026ff267230 */ /* 0x000fe20000004100 */
[----:B------:R-:W-:Y:S01]  /*3a40*/  IADD3 R27, R27, -0x80, RZ ;  /* 0xffffff801b1b7810 */ /* 0x000fe20007ffe0ff */
[----:B------:R-:W-:Y:S01]  /*3a50*/  FFMA.FTZ R32, R32, R33, R43 ;  /* 0x0000002120207223 */ /* 0x000fe2000001002b */
[----:B------:R-:W-:Y:S01]  /*3a60*/  LEA.HI R24, R7, 0xffffff80, RZ, 0x8 ;  /* 0xffffff8007187811 */ /* 0x000fe200078f40ff */
[----:B------:R-:W0:Y:S01]  /*3a70*/  I2F.F16 R16, R16 ;  /* 0x0000001000107306 */ /* 0x000e220000200c00 */
[----:B--2---:R-:W-:Y:S01]  /*3a80*/  HADD2.F32 R40, -RZ, R11.H0_H0 ;  /* 0x2000000bff287230 */ /* 0x004fe20000004100 */
[----:B------:R-:W-:Y:S01]  /*3a90*/  FFMA.FTZ R6, R26, R25, R6 ;  /* 0x000000191a067223 */ /* 0x000fe20000010006 */
[----:B------:R-:W-:Y:S01]  /*3aa0*/  HADD2.F32 R8, -RZ, R8.H1_H1 ;  /* 0x30000008ff087230 */ /* 0x000fe20000004100 */
[C---:B------:R-:W-:Y:S01]  /*3ab0*/  FFMA.FTZ R42, R25.reuse, R42, R17 ;  /* 0x0000002a192a7223 */ /* 0x040fe20000010011 */
[----:B------:R-:W-:Y:S01]  /*3ac0*/  HADD2.F32 R39, -RZ, R39.H0_H0 ;  /* 0x20000027ff277230 */ /* 0x000fe20000004100 */
[C---:B------:R-:W-:Y:S01]  /*3ad0*/  FFMA.FTZ R19, R25.reuse, R40, R19 ;  /* 0x0000002819137223 */ /* 0x040fe20000010013 */
[----:B------:R-:W-:Y:S01]  /*3ae0*/  HADD2.F32 R7, -RZ, R9.H0_H0 ;  /* 0x20000009ff077230 */ /* 0x000fe20000004100 */
[----:B------:R-:W2:Y:S01]  /*3af0*/  I2F.F16 R18, R18 ;  /* 0x0000001200127306 */ /* 0x000ea20000200c00 */
[----:B-1----:R-:W-:Y:S01]  /*3b00*/  HADD2.F32 R5, -RZ, R5.H0_H0 ;  /* 0x20000005ff057230 */ /* 0x002fe20000004100 */
[----:B------:R-:W-:Y:S01]  /*3b10*/  FFMA.FTZ R32, R25, R38, R32 ;  /* 0x0000002619207223 */ /* 0x000fe20000010020 */
[----:B------:R-:W-:Y:S01]  /*3b20*/  HADD2.F32 R36, -RZ, R36.H0_H0 ;  /* 0x20000024ff247230 */ /* 0x000fe20000004100 */
[----:B------:R-:W-:Y:S01]  /*3b30*/  FFMA.FTZ R6, R39, R8, R6 ;  /* 0x0000000827067223 */ /* 0x000fe20000010006 */
[----:B------:R-:W-:-:S03]  /*3b40*/  HADD2.F32 R9, -RZ, R9.H1_H1 ;  /* 0x30000009ff097230 */ /* 0x000fc60000004100 */
[----:B------:R-:W1:Y:S01]  /*3b50*/  I2F.F16 R10, R37 ;  /* 0x00000025000a7306 */ /* 0x000e620000200c00 */
[----:B0-----:R-:W-:Y:S01]  /*3b60*/  HADD2.F32 R17, -RZ, R16.H0_H0 ;  /* 0x20000010ff117230 */ /* 0x001fe20000004100 */
[----:B------:R-:W-:-:S04]  /*3b70*/  FFMA.FTZ R6, R36, R7, R6 ;  /* 0x0000000724067223 */ /* 0x000fc80000010006 */
[----:B------:R-:W-:Y:S02]  /*3b80*/  FFMA.FTZ R42, R8, R17, R42 ;  /* 0x00000011082a7223 */ /* 0x000fe4000001002a */
[----:B------:R-:W0:Y:S01]  /*3b90*/  I2F.F16 R12, R12 ;  /* 0x0000000c000c7306 */ /* 0x000e220000200c00 */
[----:B--2---:R-:W-:-:S05]  /*3ba0*/  HADD2.F32 R25, -RZ, R18.H0_H0 ;  /* 0x20000012ff197230 */ /* 0x004fca0000004100 */
[C---:B------:R-:W-:Y:S02]  /*3bb0*/  FFMA.FTZ R32, R8.reuse, R25, R32 ;  /* 0x0000001908207223 */ /* 0x040fe40000010020 */
[----:B------:R-:W2:Y:S01]  /*3bc0*/  I2F.F16 R4, R27 ;  /* 0x0000001b00047306 */ /* 0x000ea20000200c00 */
[----:B-1----:R-:W-:Y:S01]  /*3bd0*/  HADD2.F32 R11, -RZ, R10.H0_H0 ;  /* 0x2000000aff0b7230 */ /* 0x002fe20000004100 */
[----:B------:R-:W-:Y:S01]  /*3be0*/  FFMA.FTZ R10, R8, R5, R19 ;  /* 0x00000005080a7223 */ /* 0x000fe20000010013 */
[----:B------:R-:W-:Y:S02]  /*3bf0*/  HADD2.F32 R8, -RZ, R13.H0_H0 ;  /* 0x2000000dff087230 */ /* 0x000fe40000004100 */
[--C-:B------:R-:W-:Y:S01]  /*3c00*/  HADD2.F32 R13, -RZ, R0.reuse.H0_H0 ;  /* 0x20000000ff0d7230 */ /* 0x100fe20000004100 */
[----:B------:R-:W-:Y:S01]  /*3c10*/  FFMA.FTZ R10, R7, R11, R10 ;  /* 0x0000000b070a7223 */ /* 0x000fe2000001000a */
[----:B------:R-:W-:Y:S01]  /*3c20*/  HADD2.F32 R11, -RZ, R0.H1_H1 ;  /* 0x30000000ff0b7230 */ /* 0x000fe20000004100 */
[----:B------:R-:W1:Y:S01]  /*3c30*/  I2F.F16 R15, R15 ;  /* 0x0000000f000f7306 */ /* 0x000e620000200c00 */
[----:B0-----:R-:W-:-:S05]  /*3c40*/  HADD2.F32 R12, -RZ, R12.H0_H0 ;  /* 0x2000000cff0c7230 */ /* 0x001fca0000004100 */
[----:B------:R-:W-:Y:S02]  /*3c50*/  FFMA.FTZ R12, R7, R12, R42 ;  /* 0x0000000c070c7223 */ /* 0x000fe4000001002a */
[----:B------:R-:W0:Y:S01]  /*3c60*/  I2F.F16 R14, R14 ;  /* 0x0000000e000e7306 */ /* 0x000e220000200c00 */
[----:B--2---:R-:W-:Y:S01]  /*3c70*/  HADD2.F32 R5, -RZ, R4.H0_H0 ;  /* 0x20000004ff057230 */ /* 0x004fe20000004100 */
[----:B------:R-:W-:-:S04]  /*3c80*/  FFMA.FTZ R8, R9, R8, R12 ;  /* 0x0000000809087223 */ /* 0x000fc8000001000c */
[----:B------:R-:W-:Y:S01]  /*3c90*/  FFMA.FTZ R5, R7, R5, R32 ;  /* 0x0000000507057223 */ /* 0x000fe20000010020 */
[----:B------:R-:W-:Y:S01]  /*3ca0*/  HADD2.F32 R7, -RZ, R2.H0_H0 ;  /* 0x20000002ff077230 */ /* 0x000fe20000004100 */
[----:B------:R-:W2:Y:S01]  /*3cb0*/  I2F.F16 R24, R24 ;  /* 0x0000001800187306 */ /* 0x000ea20000200c00 */
[----:B-1----:R-:W-:Y:S01]  /*3cc0*/  HADD2.F32 R4, -RZ, R15.H0_H0 ;  /* 0x2000000fff047230 */ /* 0x002fe20000004100 */
[----:B------:R-:W-:-:S04]  /*3cd0*/  FMUL.FTZ R8, R13, R8 ;  /* 0x000000080d087220 */ /* 0x000fc80000410000 */
[----:B------:R-:W-:Y:S01]  /*3ce0*/  FFMA.FTZ R4, R4, R9, R6 ;  /* 0x0000000904047223 */ /* 0x000fe20000010006 */
[----:B------:R-:W-:Y:S01]  /*3cf0*/  HADD2.F32 R6, -RZ, R2.H1_H1 ;  /* 0x30000002ff067230 */ /* 0x000fe20000004100 */
[----:B------:R-:W-:Y:S01]  /*3d00*/  F2FP.PACK_AB R8, RZ, R8 ;  /* 0x00000008ff08723e */ /* 0x000fe200000000ff */
[----:B0-----:R-:W-:Y:S01]  /*3d10*/  HADD2.F32 R14, -RZ, R14.H0_H0 ;  /* 0x2000000eff0e7230 */ /* 0x001fe20000004100 */
[----:B------:R-:W-:-:S04]  /*3d20*/  FMUL.FTZ R4, R7, R4 ;  /* 0x0000000407047220 */ /* 0x000fc80000410000 */
        /* <DEDUP_REMOVED lines=11> */
[----:B------:R-:W-:Y:S02]  /*3de0*/  HADD2 R28, R8, R28 ;  /* 0x0000001c081c7230 */ /* 0x000fe40000000000 */
.L_x_3357:
        /* <DEDUP_REMOVED lines=9> */
.L_x_3353:
[----:B------:R-:W-:-:S04]  /*3e80*/  ISETP.GE.AND P0, PT, R20, R31, PT ;  /* 0x0000001f1400720c */ /* 0x000fc80003f06270 */
[----:B------:R-:W-:-:S13]  /*3e90*/  ISETP.GE.OR P0, PT, R20, c[0x0][0x1ac], P0 ;  /* 0x00006b0014007a0c */ /* 0x000fda0000706670 */
[----:B------:R-:W-:Y:S05]  /*3ea0*/  @P0 BRA `(.L_x_3359) ;  /* 0x0000187000000947 */ /* 0x000fea0003800000 */
[----:B------:R-:W-:Y:S02]  /*3eb0*/  ULDC UR5, c[0x0][0x18c] ;  /* 0x0000630000057ab9 */ /* 0x000fe40000000800 */
[----:B------:R-:W-:Y:S02]  /*3ec0*/  USHF.R.S32.HI UR5, URZ, 0x1f, UR5 ;  /* 0x0000001f3f057899 */ /* 0x000fe40008011405 */
.L_x_3362:
        /* <DEDUP_REMOVED lines=15> */
[C---:B-1----:R-:W-:Y:S01]  /*3fc0*/  IMAD.WIDE R26, R21.reuse, 0x4, R22 ;  /* 0x00000004151a7825 */ /* 0x042fe200078e0216 */
[----:B------:R-:W1:Y:S04]  /*3fd0*/  LDS.128 R16, [UR4] ;  /* 0x00000004ff107984 */ /* 0x000e680008000c00 */
[----:B------:R2:W3:Y:S01]  /*3fe0*/  LDG.E.128.CONSTANT R8, [R26.64] ;  /* 0x000000061a087981 */ /* 0x0004e2000c1e9d00 */
[----:B------:R-:W-:-:S06]  /*3ff0*/  IMAD.WIDE R12, R21, 0x4, R26 ;  /* 0x00000004150c7825 */ /* 0x000fcc00078e021a */
[----:B------:R-:W4:Y:S01]  /*4000*/  LDG.E.128.CONSTANT R12, [R12.64] ;  /* 0x000000060c0c7981 */ /* 0x000f22000c1e9d00 */
[----:B0----5:R-:W-:Y:S02]  /*4010*/  LOP3.LUT R33, R4, 0x3f003f, RZ, 0xc0, !PT ;  /* 0x003f003f04217812 */ /* 0x021fe400078ec0ff */
[--C-:B------:R-:W-:Y:S02]  /*4020*/  SHF.R.U32.HI R32, RZ, 0xc, R4.reuse ;  /* 0x0000000cff207819 */ /* 0x100fe40000011604 */
        /* <DEDUP_REMOVED lines=16> */
[-C--:B-1----:R-:W-:Y:S01]  /*4130*/  HFMA2.MMA R33, R33, R16.reuse, RZ ;  /* 0x0000001021217235 */ /* 0x082fe200000000ff */
[--C-:B--2---:R-:W-:Y:S01]  /*4140*/  SHF.R.U32.HI R26, RZ, 0xc, R6.reuse ;  /* 0x0000000cff1a7819 */ /* 0x104fe20000011606 */
[----:B------:R-:W-:Y:S01]  /*4150*/  HADD2 R37, R37, -1056, -1056 ;  /* 0xe420e42025257430 */ /* 0x000fe20000000000 */
[----:B------:R-:W-:Y:S01]  /*4160*/  SHF.R.U32.HI R6, RZ, 0x6, R6 ;  /* 0x00000006ff067819 */ /* 0x000fe20000011606 */
[----:B------:R-:W-:Y:S01]  /*4170*/  HADD2 R36, R5, -1056, -1056 ;  /* 0xe420e42005247430 */ /* 0x000fe20000000000 */
[--C-:B------:R-:W-:Y:S01]  /*4180*/  SHF.R.U32.HI R27, RZ, 0xc, R7.reuse ;  /* 0x0000000cff1b7819 */ /* 0x100fe20000011607 */
[-C--:B------:R-:W-:Y:S01]  /*4190*/  HFMA2 R34, R39, R16.reuse, RZ.H0_H0 ;  /* 0x0000001027227231 */ /* 0x080fe200000400ff */
[----:B------:R-:W-:Y:S01]  /*41a0*/  SHF.R.U32.HI R7, RZ, 0x6, R7 ;  /* 0x00000006ff077819 */ /* 0x000fe20000011607 */
[----:B------:R-:W-:Y:S01]  /*41b0*/  HFMA2.MMA R4, R41, R16, RZ ;  /* 0x0000001029047235 */ /* 0x000fe200000000ff */
        /* <DEDUP_REMOVED lines=11> */
[----:B------:R-:W-:Y:S02]  /*4270*/  LOP3.LUT R45, R24, 0xf000f, RZ, 0xc0, !PT ;  /* 0x000f000f182d7812 */ /* 0x000fe400078ec0ff */
[----:B------:R-:W-:Y:S01]  /*4280*/  LOP3.LUT R27, R27, 0xf000f, RZ, 0xc0, !PT ;  /* 0x000f000f1b1b7812 */ /* 0x000fe200078ec0ff */
[----:B------:R-:W-:-:S02]  /*4290*/  HADD2 R39, R34, -1056, -1056 ;  /* 0xe420e42022277430 */ /* 0x000fc40000000000 */
[----:B------:R-:W-:Y:S01]  /*42a0*/  HFMA2.MMA R7, R7, R17, R4 ;  /* 0x0000001107077235 */ /* 0x000fe20000000004 */
[----:B---3--:R-:W-:Y:S02]  /*42b0*/  LOP3.LUT R6, R9, 0x3f003f, RZ, 0xc0, !PT ;  /* 0x003f003f09067812 */ /* 0x008fe400078ec0ff */
        /* <DEDUP_REMOVED lines=11> */
[----:B------:R-:W-:Y:S01]  /*4370*/  HFMA2 R5, R39, R17, R16 ;  /* 0x0000001127057231 */ /* 0x000fe20000000010 */
[----:B------:R-:W-:Y:S01]  /*4380*/  LOP3.LUT R33, R33, 0x3f003f, RZ, 0xc0, !PT ;  /* 0x003f003f21217812 */ /* 0x000fe200078ec0ff */
[-C--:B------:R-:W-:Y:S01]  /*4390*/  HFMA2.MMA R17, R6, R18.reuse, R7 ;  /* 0x0000001206117235 */ /* 0x080fe20000000007 */
[----:B------:R-:W-:Y:S01]  /*43a0*/  SHF.R.U32.HI R6, RZ, 0x6, R8 ;  /* 0x00000006ff067819 */ /* 0x000fe20000011608 */
[----:B------:R-:W-:Y:S01]  /*43b0*/  HFMA2.MMA R4, R4, R18, R35 ;  /* 0x0000001204047235 */ /* 0x000fe20000000023 */
[----:B------:R-:W-:Y:S01]  /*43c0*/  SHF.R.U32.HI R7, RZ, 0x6, R9 ;  /* 0x00000006ff077819 */ /* 0x000fe20000011609 */
[----:B------:R-:W-:Y:S01]  /*43d0*/  HFMA2 R16, R37, R18, R36 ;  /* 0x0000001225107231 */ /* 0x000fe20000000024 */
[----:B------:R-:W-:Y:S01]  /*43e0*/  SHF.R.U32.HI R35, RZ, 0x6, R11 ;  /* 0x00000006ff237819 */ /* 0x000fe2000001160b */
[----:B------:R-:W-:Y:S01]  /*43f0*/  HADD2 R34, R34, -1056, -1056 ;  /* 0xe420e42022227430 */ /* 0x000fe20000000000 */
[----:B------:R-:W-:-:S02]  /*4400*/  LOP3.LUT R6, R6, 0x3f003f, RZ, 0xc0, !PT ;  /* 0x003f003f06067812 */ /* 0x000fc400078ec0ff */
[----:B------:R-:W-:Y:S01]  /*4410*/  LOP3.LUT R7, R7, 0x3f003f, RZ, 0xc0, !PT ;  /* 0x003f003f07077812 */ /* 0x000fe200078ec0ff */
        /* <DEDUP_REMOVED lines=10> */
[----:B----4-:R-:W-:Y:S01]  /*44c0*/  LOP3.LUT R32, R12, 0x3f003f, RZ, 0xc0, !PT ;  /* 0x003f003f0c207812 */ /* 0x010fe200078ec0ff */
        /* <DEDUP_REMOVED lines=9> */
[----:B------:R-:W-:Y:S02]  /*4560*/  SHF.R.U32.HI R35, RZ, 0x6, R14 ;  /* 0x00000006ff237819 */ /* 0x000fe4000001160e */
[--C-:B------:R-:W-:Y:S02]  /*4570*/  SHF.R.U32.HI R43, RZ, 0x8, R12.reuse ;  /* 0x00000008ff2b7819 */ /* 0x100fe4000001160c */
[----:B------:R-:W-:Y:S02]  /*4580*/  SHF.R.U32.HI R39, RZ, 0xa, R12 ;  /* 0x0000000aff277819 */ /* 0x000fe4000001160c */
[----:B------:R-:W-:Y:S02]  /*4590*/  LOP3.LUT R33, R13, 0x3f003f, RZ, 0xc0, !PT ;  /* 0x003f003f0d217812 */ /* 0x000fe400078ec0ff */
[----:B------:R-:W-:-:S02]  /*45a0*/  LOP3.LUT R14, R15, 0x3f003f, RZ, 0xc0, !PT ;  /* 0x003f003f0f0e7812 */ /* 0x000fc400078ec0ff */
[----:B------:R-:W-:Y:S02]  /*45b0*/  SHF.R.U32.HI R12, RZ, 0x6, R12 ;  /* 0x00000006ff0c7819 */ /* 0x000fe4000001160c */
[--C-:B------:R-:W-:Y:S02]  /*45c0*/  SHF.R.U32.HI R42, RZ, 0x8, R13.reuse ;  /* 0x00000008ff2a7819 */ /* 0x100fe4000001160d */
[----:B------:R-:W-:Y:S02]  /*45d0*/  SHF.R.U32.HI R38, RZ, 0xa, R13 ;  /* 0x0000000aff267819 */ /* 0x000fe4000001160d */
[--C-:B------:R-:W-:Y:S02]  /*45e0*/  SHF.R.U32.HI R40, RZ, 0x8, R15.reuse ;  /* 0x00000008ff287819 */ /* 0x100fe4000001160f */
[----:B------:R-:W-:Y:S02]  /*45f0*/  SHF.R.U32.HI R37, RZ, 0xa, R15 ;  /* 0x0000000aff257819 */ /* 0x000fe4000001160f */
[----:B------:R-:W-:-:S02]  /*4600*/  LOP3.LUT R9, R9, 0xf000f, RZ, 0xc0, !PT ;  /* 0x000f000f09097812 */ /* 0x000fc400078ec0ff */
[----:B------:R-:W-:Y:S02]  /*4610*/  LOP3.LUT R32, R32, 0x64006400, RZ, 0xfc, !PT ;  /* 0x6400640020207812 */ /* 0x000fe400078efcff */
[----:B------:R-:W-:Y:S02]  /*4620*/  LOP3.LUT R34, R34, 0x64006400, RZ, 0xfc, !PT ;  /* 0x6400640022227812 */ /* 0x000fe400078efcff */
[----:B------:R-:W-:Y:S02]  /*4630*/  SHF.R.U32.HI R13, RZ, 0x6, R13 ;  /* 0x00000006ff0d7819 */ /* 0x000fe4000001160d */
[----:B------:R-:W-:Y:S01]  /*4640*/  SHF.R.U32.HI R15, RZ, 0x6, R15 ;  /* 0x00000006ff0f7819 */ /* 0x000fe2000001160f */
[----:B------:R-:W-:Y:S01]  /*4650*/  HADD2 R34, R34, -1056, -1056 ;  /* 0xe420e42022227430 */ /* 0x000fe20000000000 */
[----:B------:R-:W-:Y:S02]  /*4660*/  SHF.R.U32.HI R8, RZ, 0xc, R8 ;  /* 0x0000000cff087819 */ /* 0x000fe40000011608 */
[----:B------:R-:W-:-:S02]  /*4670*/  LOP3.LUT R24, R44, 0x300030, R43, 0xf8, !PT ;  /* 0x003000302c187812 */ /* 0x000fc400078ef82b */
[----:B------:R-:W-:Y:S01]  /*4680*/  LOP3.LUT R33, R33, 0x64006400, RZ, 0xfc, !PT ;  /* 0x6400640021217812 */ /* 0x000fe200078efcff */
[----:B0-----:R-:W-:Y:S01]  /*4690*/  HFMA2.MMA R17, R34, R4, R17 ;  /* 0x0000000422117235 */ /* 0x001fe20000000011 */
[----:B------:R-:W-:Y:S02]  /*46a0*/  LOP3.LUT R14, R14, 0x64006400, RZ, 0xfc, !PT ;  /* 0x640064000e0e7812 */ /* 0x000fe400078efcff */
[----:B------:R-:W-:Y:S01]  /*46b0*/  LOP3.LUT R44, R26, 0xf000f, RZ, 0xc0, !PT ;  /* 0x000f000f1a2c7812 */ /* 0x000fe200078ec0ff */
[----:B------:R-:W-:Y:S01]  /*46c0*/  HADD2 R33, R33, -1056, -1056 ;  /* 0xe420e42021217430 */ /* 0x000fe20000000000 */
[----:B------:R-:W-:Y:S01]  /*46d0*/  LOP3.LUT R12, R12, 0x3f003f, RZ, 0xc0, !PT ;  /* 0x003f003f0c0c7812 */ /* 0x000fe200078ec0ff */
[----:B------:R-:W-:Y:S01]  /*46e0*/  HADD2 R14, R14, -1056, -1056 ;  /* 0xe420e4200e0e7430 */ /* 0x000fe20000000000 */
[----:B------:R-:W-:Y:S01]  /*46f0*/  LOP3.LUT R35, R35, 0x3f003f, RZ, 0xc0, !PT ;  /* 0x003f003f23237812 */ /* 0x000fe200078ec0ff */
[-C--:B------:R-:W-:Y:S01]  /*4700*/  HFMA2 R16, R33, R4.reuse, R16 ;  /* 0x0000000421107231 */ /* 0x080fe20000000010 */
[----:B------:R-:W-:Y:S01]  /*4710*/  SHF.R.U32.HI R10, RZ, 0xc, R10 ;  /* 0x0000000cff0a7819 */ /* 0x000fe2000001160a */
[----:B------:R-:W-:Y:S01]  /*4720*/  HFMA2 R19, R14, R4, R19 ;  /* 0x000000040e137231 */ /* 0x000fe20000000013 */
[----:B------:R-:W-:Y:S01]  /*4730*/  LOP3.LUT R38, R9, 0x300030, R38, 0xf8, !PT ;  /* 0x0030003009267812 */ /* 0x000fe200078ef826 */
[----:B------:R-:W-:Y:S01]  /*4740*/  HADD2 R9, R32, -1056, -1056 ;  /* 0xe420e42020097430 */ /* 0x000fe20000000000 */
[----:B------:R-:W-:-:S02]  /*4750*/  SHF.R.U32.HI R11, RZ, 0xc, R11 ;  /* 0x0000000cff0b7819 */ /* 0x000fc4000001160b */
[----:B------:R-:W-:Y:S02]  /*4760*/  LOP3.LUT R26, R45, 0x300030, R42, 0xf8, !PT ;  /* 0x003000302d1a7812 */ /* 0x000fe400078ef82a */
[----:B------:R-:W-:Y:S01]  /*4770*/  LOP3.LUT R13, R13, 0x3f003f, RZ, 0xc0, !PT ;  /* 0x003f003f0d0d7812 */ /* 0x000fe200078ec0ff */
[----:B------:R-:W-:Y:S01]  /*4780*/  HFMA2.MMA R18, R9, R4, R18 ;  /* 0x0000000409127235 */ /* 0x000fe20000000012 */
[----:B------:R-:W-:Y:S02]  /*4790*/  LOP3.LUT R15, R15, 0x3f003f, RZ, 0xc0, !PT ;  /* 0x003f003f0f0f7812 */ /* 0x000fe400078ec0ff */
[----:B------:R-:W-:Y:S02]  /*47a0*/  LOP3.LUT R42, R8, 0xf000f, RZ, 0xc0, !PT ;  /* 0x000f000f082a7812 */ /* 0x000fe400078ec0ff */
[----:B------:R-:W-:Y:S02]  /*47b0*/  LOP3.LUT R8, R44, 0x300030, R41, 0xf8, !PT ;  /* 0x003000302c087812 */ /* 0x000fe400078ef829 */
        /* <DEDUP_REMOVED lines=9> */
[----:B------:R-:W-:Y:S01]  /*4850*/  LOP3.LUT R37, R10, 0x300030, R37, 0xf8, !PT ;  /* 0x003000300a257812 */ /* 0x000fe200078ef825 */
[----:B------:R-:W-:Y:S01]  /*4860*/  HADD2 R13, R13, -1056, -1056 ;  /* 0xe420e4200d0d7430 */ /* 0x000fe20000000000 */
[----:B------:R-:W-:Y:S01]  /*4870*/  LOP3.LUT R24, R24, 0x64006400, RZ, 0xfc, !PT ;  /* 0x6400640018187812 */ /* 0x000fe200078efcff */
[----:B------:R-:W-:Y:S01]  /*4880*/  HADD2 R10, R15, -1056, -1056 ;  /* 0xe420e4200f0a7430 */ /* 0x000fe20000000000 */
[----:B------:R-:W-:Y:S01]  /*4890*/  LOP3.LUT R39, R42, 0x300030, R39, 0xf8, !PT ;  /* 0x003000302a277812 */ /* 0x000fe200078ef827 */
[-C--:B------:R-:W-:Y:S01]  /*48a0*/  HFMA2 R16, R13, R5.reuse, R16 ;  /* 0x000000050d107231 */ /* 0x080fe20000000010 */
[----:B------:R-:W-:Y:S01]  /*48b0*/  LOP3.LUT R8, R8, 0x64006400, RZ, 0xfc, !PT ;  /* 0x6400640008087812 */ /* 0x000fe200078efcff */
[----:B------:R-:W-:Y:S01]  /*48c0*/  HFMA2.MMA R17, R4, R5, R17 ;  /* 0x0000000504117235 */ /* 0x000fe20000000011 */
[----:B------:R-:W-:Y:S01]  /*48d0*/  HFMA2 R19, R10, R5, R19 ;  /* 0x000000050a137231 */ /* 0x000fe20000000013 */
[----:B------:R-:W-:Y:S01]  /*48e0*/  LOP3.LUT R36, R41, 0x300030, R36, 0xf8, !PT ;  /* 0x0030003029247812 */ /* 0x000fe200078ef824 */
[----:B------:R-:W-:Y:S01]  /*48f0*/  HADD2 R5, R24, -1056, -1056 ;  /* 0xe420e42018057430 */ /* 0x000fe20000000000 */
[----:B------:R-:W-:Y:S01]  /*4900*/  LOP3.LUT R39, R39, 0x64006400, RZ, 0xfc, !PT ;  /* 0x6400640027277812 */ /* 0x000fe200078efcff */
[----:B------:R-:W-:Y:S01]  /*4910*/  HADD2 R8, R8, -1056, -1056 ;  /* 0xe420e42008087430 */ /* 0x000fe20000000000 */
[----:B------:R-:W-:-:S02]  /*4920*/  LOP3.LUT R27, R27, 0x300030, R40, 0xf8, !PT ;  /* 0x003000301b1b7812 */ /* 0x000fc400078ef828 */
        /* <DEDUP_REMOVED lines=18> */
[----:B------:R-:W-:Y:S01]  /*4a50*/  PRMT R5, R2, 0x7610, R0 ;  /* 0x0000761002057816 */ /* 0x000fe20000000000 */
[----:B------:R-:W-:Y:S01]  /*4a60*/  HFMA2 R19, R4, R7, R19 ;  /* 0x0000000704137231 */ /* 0x000fe20000000013 */
[----:B------:R-:W-:Y:S01]  /*4a70*/  PRMT R4, R0, 0x7610, R2 ;  /* 0x0000761000047816 */ /* 0x000fe20000000002 */
        /* <DEDUP_REMOVED lines=8> */
.L_x_3360:
[----:B-1---5:R-:W-:Y:S01]  /*4b00*/  @!P0 IMAD.IADD R3, R25, 0x1, R20 ;  /* 0x0000000119038824 */ /* 0x022fe200078e0214 */
[----:B------:R-:W-:Y:S05]  /*4b10*/  @P1 BRA `(.L_x_3361) ;  /* 0x00000b8000001947 */ /* 0x000fea0003800000 */
[----:B------:R-:W-:Y:S01]  /*4b20*/  UIMAD UR8, UR5, 0xc, URZ ;  /* 0x0000000c050878a4 */ /* 0x000fe2000f8e023f */
[----:B0-----:R-:W-:Y:S01]  /*4b30*/  IMAD.WIDE.U32 R32, R21, 0xc, R22 ;  /* 0x0000000c15207825 */ /* 0x001fe200078e0016 */
[----:B------:R-:W0:Y:S04]  /*4b40*/  LDS.128 R16, [UR4+0x20] ;  /* 0x00002004ff107984 */ /* 0x000e280008000c00 */
[----:B------:R-:W-:-:S05]  /*4b50*/  IADD3 R33, R33, UR8, RZ ;  /* 0x0000000821217c10 */ /* 0x000fca000fffe0ff */
[----:B------:R-:W2:Y:S01]  /*4b60*/  LDG.E.128.CONSTANT R4, [R32.64] ;  /* 0x0000000620047981 */ /* 0x000ea2000c1e9d00 */
        /* <DEDUP_REMOVED lines=8> */
[--C-:B------:R-:W-:Y:S02]  /*4bf0*/  SHF.R.U32.HI R27, RZ, 0xc, R4.reuse ;  /* 0x0000000cff1b7819 */ /* 0x100fe40000011604 */
[----:B------:R-:W-:-:S02]  /*4c00*/  SHF.R.U32.HI R4, RZ, 0x6, R4 ;  /* 0x00000006ff047819 */ /* 0x000fc40000011604 */
        /* <DEDUP_REMOVED lines=9> */
[----:B------:R-:W-:Y:S01]  /*4ca0*/  LOP3.LUT R4, R4, 0x3f003f, RZ, 0xc0, !PT ;  /* 0x003f003f04047812 */ /* 0x000fe200078ec0ff */
[----:B-1----:R-:W-:Y:S01]  /*4cb0*/  HADD2 R35, R36, -1056, -1056 ;  /* 0xe420e42024237430 */ /* 0x002fe20000000000 */
[----:B------:R-:W-:Y:S01]  /*4cc0*/  LOP3.LUT R5, R5, 0x64006400, RZ, 0xfc, !PT ;  /* 0x6400640005057812 */ /* 0x000fe200078efcff */
[----:B------:R-:W-:Y:S01]  /*4cd0*/  HADD2 R39, R32, -1056, -1056 ;  /* 0xe420e42020277430 */ /* 0x000fe20000000000 */
[----:B------:R-:W-:Y:S02]  /*4ce0*/  LOP3.LUT R6, R6, 0x3f003f, RZ, 0xc0, !PT ;  /* 0x003f003f06067812 */ /* 0x000fe400078ec0ff */
[--C-:B------:R-:W-:Y:S01]  /*4cf0*/  SHF.R.U32.HI R26, RZ, 0xc, R7.reuse ;  /* 0x0000000cff1a7819 */ /* 0x100fe20000011607 */
[----:B------:R-:W-:Y:S01]  /*4d00*/  HADD2 R34, R5, -1056, -1056 ;  /* 0xe420e42005227430 */ /* 0x000fe20000000000 */
[----:B------:R-:W-:Y:S01]  /*4d10*/  LOP3.LUT R33, R33, 0x64006400, RZ, 0xfc, !PT ;  /* 0x6400640021217812 */ /* 0x000fe200078efcff */
[----:B0-----:R-:W-:Y:S01]  /*4d20*/  HFMA2 R5, R37, R16, RZ.H0_H0 ;  /* 0x0000001025057231 */ /* 0x001fe200000400ff */
[----:B------:R-:W-:-:S02]  /*4d30*/  SHF.R.U32.HI R7, RZ, 0x6, R7 ;  /* 0x00000006ff077819 */ /* 0x000fc40000011607 */
[----:B------:R-:W-:Y:S01]  /*4d40*/  LOP3.LUT R4, R4, 0x64006400, RZ, 0xfc, !PT ;  /* 0x6400640004047812 */ /* 0x000fe200078efcff */
[----:B------:R-:W-:Y:S01]  /*4d50*/  HADD2 R41, R33, -1056, -1056 ;  /* 0xe420e42021297430 */ /* 0x000fe20000000000 */
[----:B------:R-:W-:Y:S01]  /*4d60*/  LOP3.LUT R6, R6, 0x64006400, RZ, 0xfc, !PT ;  /* 0x6400640006067812 */ /* 0x000fe200078efcff */
[-C--:B------:R-:W-:Y:S01]  /*4d70*/  HFMA2 R34, R34, R17.reuse, R5 ;  /* 0x0000001122227231 */ /* 0x080fe20000000005 */
[----:B------:R-:W-:Y:S01]  /*4d80*/  LOP3.LUT R32, R7, 0x3f003f, RZ, 0xc0, !PT ;  /* 0x003f003f07207812 */ /* 0x000fe200078ec0ff */
[----:B------:R-:W-:Y:S01]  /*4d90*/  HADD2 R33, R4, -1056, -1056 ;  /* 0xe420e42004217430 */ /* 0x000fe20000000000 */
[----:B---3--:R-:W-:Y:S01]  /*4da0*/  LOP3.LUT R7, R10, 0x3f003f, RZ, 0xc0, !PT ;  /* 0x003f003f0a077812 */ /* 0x008fe200078ec0ff */
[-C--:B------:R-:W-:Y:S01]  /*4db0*/  HFMA2.MMA R4, R35, R16.reuse, RZ ;  /* 0x0000001023047235 */ /* 0x080fe200000000ff */
[----:B------:R-:W-:Y:S01]  /*4dc0*/  HADD2 R6, R6, -1056, -1056 ;  /* 0xe420e42006067430 */ /* 0x000fe20000000000 */
[----:B------:R-:W-:Y:S01]  /*4dd0*/  HFMA2.MMA R35, R39, R16, RZ ;  /* 0x0000001027237235 */ /* 0x000fe200000000ff */
[----:B------:R-:W-:Y:S01]  /*4de0*/  LOP3.LUT R5, R9, 0x3f003f, RZ, 0xc0, !PT ;  /* 0x003f003f09057812 */ /* 0x000fe200078ec0ff */
[----:B------:R-:W-:Y:S01]  /*4df0*/  HFMA2 R16, R41, R16, RZ.H0_H0 ;  /* 0x0000001029107231 */ /* 0x000fe200000400ff */
        /* <DEDUP_REMOVED lines=12> */
[----:B------:R-:W-:Y:S01]  /*4ec0*/  HFMA2.MMA R17, R6, R18, R35 ;  /* 0x0000001206117235 */ /* 0x000fe20000000023 */
[----:B------:R-:W-:Y:S01]  /*4ed0*/  HFMA2 R16, R5, R18, R34 ;  /* 0x0000001205107231 */ /* 0x000fe20000000022 */
[----:B------:R-:W-:Y:S01]  /*4ee0*/  SHF.R.U32.HI R6, RZ, 0x6, R9 ;  /* 0x00000006ff067819 */ /* 0x000fe20000011609 */
[----:B------:R-:W-:Y:S01]  /*4ef0*/  HADD2 R4, R4, -1056, -1056 ;  /* 0xe420e42004047430 */ /* 0x000fe20000000000 */
[----:B------:R-:W-:-:S02]  /*4f00*/  SHF.R.U32.HI R5, RZ, 0x6, R8 ;  /* 0x00000006ff057819 */ /* 0x000fc40000011608 */
[----:B------:R-:W-:Y:S02]  /*4f10*/  SHF.R.U32.HI R7, RZ, 0x6, R10 ;  /* 0x00000006ff077819 */ /* 0x000fe4000001160a */
[----:B------:R-:W-:Y:S01]  /*4f20*/  LOP3.LUT R32, R32, 0x64006400, RZ, 0xfc, !PT ;  /* 0x6400640020207812 */ /* 0x000fe200078efcff */
[----:B------:R-:W-:Y:S01]  /*4f30*/  HFMA2.MMA R4, R4, R18, R33 ;  /* 0x0000001204047235 */ /* 0x000fe20000000021 */
[----:B------:R-:W-:Y:S02]  /*4f40*/  LOP3.LUT R6, R6, 0x3f003f, RZ, 0xc0, !PT ;  /* 0x003f003f06067812 */ /* 0x000fe400078ec0ff */
        /* <DEDUP_REMOVED lines=29> */
[----:B------:R-:W-:-:S02]  /*5120*/  LOP3.LUT R32, R14, 0x3f003f, RZ, 0xc0, !PT ;  /* 0x003f003f0e207812 */ /* 0x000fc400078ec0ff */
[----:B------:R-:W-:Y:S02]  /*5130*/  LOP3.LUT R41, R8, 0xf000f, RZ, 0xc0, !PT ;  /* 0x000f000f08297812 */ /* 0x000fe400078ec0ff */
[----:B------:R-:W-:Y:S02]  /*5140*/  SHF.R.U32.HI R38, RZ, 0xa, R12 ;  /* 0x0000000aff267819 */ /* 0x000fe4000001160c */
[----:B------:R-:W-:Y:S02]  /*5150*/  SHF.R.U32.HI R36, RZ, 0xa, R14 ;  /* 0x0000000aff247819 */ /* 0x000fe4000001160e */
[----:B------:R-:W-:Y:S02]  /*5160*/  LOP3.LUT R8, R45, 0x300030, R40, 0xf8, !PT ;  /* 0x003000302d087812 */ /* 0x000fe400078ef828 */
        /* <DEDUP_REMOVED lines=24> */
[-C--:B0-----:R-:W-:Y:S01]  /*52f0*/  HFMA2.MMA R17, R32, R4.reuse, R17 ;  /* 0x0000000420117235 */ /* 0x081fe20000000011 */
[----:B------:R-:W-:Y:S01]  /*5300*/  LOP3.LUT R13, R13, 0x3f003f, RZ, 0xc0, !PT ;  /* 0x003f003f0d0d7812 */ /* 0x000fe200078ec0ff */
[----:B------:R-:W-:Y:S01]  /*5310*/  HFMA2.MMA R18, R9, R4, R18 ;  /* 0x0000000409127235 */ /* 0x000fe20000000012 */
[----:B------:R-:W-:Y:S01]  /*5320*/  LOP3.LUT R15, R15, 0x3f003f, RZ, 0xc0, !PT ;  /* 0x003f003f0f0f7812 */ /* 0x000fe200078ec0ff */
[----:B------:R-:W-:Y:S01]  /*5330*/  HFMA2 R16, R27, R4, R16 ;  /* 0x000000041b107231 */ /* 0x000fe20000000010 */
[----:B------:R-:W-:-:S02]  /*5340*/  LOP3.LUT R12, R12, 0x64006400, RZ, 0xfc, !PT ;  /* 0x640064000c0c7812 */ /* 0x000fc400078efcff */
[----:B------:R-:W-:Y:S02]  /*5350*/  LOP3.LUT R14, R14, 0x64006400, RZ, 0xfc, !PT ;  /* 0x640064000e0e7812 */ /* 0x000fe400078efcff */
[----:B------:R-:W-:Y:S01]  /*5360*/  LOP3.LUT R37, R10, 0x300030, R37, 0xf8, !PT ;  /* 0x003000300a257812 */ /* 0x000fe200078ef825 */
[----:B------:R-:W-:Y:S01]  /*5370*/  HADD2 R10, R33, -1056, -1056 ;  /* 0xe420e420210a7430 */ /* 0x000fe20000000000 */
[----:B------:R-:W-:Y:S01]  /*5380*/  LOP3.LUT R13, R13, 0x64006400, RZ, 0xfc, !PT ;  /* 0x640064000d0d7812 */ /* 0x000fe200078efcff */
[----:B------:R-:W-:Y:S01]  /*5390*/  HADD2 R9, R12, -1056, -1056 ;  /* 0xe420e4200c097430 */ /* 0x000fe20000000000 */
[----:B------:R-:W-:Y:S01]  /*53a0*/  LOP3.LUT R15, R15, 0x64006400, RZ, 0xfc, !PT ;  /* 0x640064000f0f7812 */ /* 0x000fe200078efcff */
[----:B------:R-:W-:Y:S01]  /*53b0*/  HADD2 R14, R14, -1056, -1056 ;  /* 0xe420e4200e0e7430 */ /* 0x000fe20000000000 */
[----:B------:R-:W-:Y:S01]  /*53c0*/  LOP3.LUT R24, R24, 0x64006400, RZ, 0xfc, !PT ;  /* 0x6400640018187812 */ /* 0x000fe200078efcff */
[----:B------:R-:W-:Y:S01]  /*53d0*/  HFMA2 R19, R10, R4, R19 ;  /* 0x000000040a137231 */ /* 0x000fe20000000013 */
[----:B------:R-:W-:Y:S01]  /*53e0*/  LOP3.LUT R38, R41, 0x300030, R38, 0xf8, !PT ;  /* 0x0030003029267812 */ /* 0x000fe200078ef826 */
        /* <DEDUP_REMOVED lines=16> */
[----:B------:R-:W-:Y:S01]  /*54f0*/  LOP3.LUT R35, R40, 0x300030, R35, 0xf8, !PT ;  /* 0x0030003028237812 */ /* 0x000fe200078ef823 */
        /* <DEDUP_REMOVED lines=11> */
[----:B------:R-:W-:Y:S01]  /*55b0*/  PRMT R5, R2, 0x7610, R0 ;  /* 0x0000761002057816 */ /* 0x000fe20000000000 */
[----:B------:R-:W-:-:S02]  /*55c0*/  HADD2 R35, R35, -1056, -1056 ;  /* 0xe420e42023237430 */ /* 0x000fc40000000000 */
[----:B------:R-:W-:Y:S02]  /*55d0*/  HFMA2 R19, R26, R6, R19 ;  /* 0x000000061a137231 */ /* 0x000fe40000000013 */
[----:B------:R-:W-:Y:S02]  /*55e0*/  HADD2 R4, R37, -1056, -1056 ;  /* 0xe420e42025047430 */ /* 0x000fe40000000000 */
[-C--:B------:R-:W-:Y:S02]  /*55f0*/  HFMA2 R16, R35, R7.reuse, R16 ;  /* 0x0000000723107231 */ /* 0x080fe40000000010 */
[----:B------:R-:W-:Y:S01]  /*5600*/  HFMA2 R19, R4, R7, R19 ;  /* 0x0000000704137231 */ /* 0x000fe20000000013 */
[----:B------:R-:W-:Y:S01]  /*5610*/  PRMT R4, R0, 0x7610, R2 ;  /* 0x0000761000047816 */ /* 0x000fe20000000002 */
        /* <DEDUP_REMOVED lines=8> */
.L_x_3361:
        /* <DEDUP_REMOVED lines=8> */
.L_x_3359:
[----:B------:R-:W-:-:S04]  /*5720*/  ISETP.GE.AND P0, PT, R20, R31, PT ;  /* 0x0000001f1400720c */ /* 0x000fc80003f06270 */
[----:B------:R-:W-:-:S13]  /*5730*/  ISETP.GE.OR P0, PT, R20, c[0x0][0x1b0], P0 ;  /* 0x00006c0014007a0c */ /* 0x000fda0000706670 */
[----:B------:R-:W-:Y:S05]  /*5740*/  @P0 BRA `(.L_x_3363) ;  /* 0x000016b000000947 */ /* 0x000fea0003800000 */
.L_x_3365:
[----:B------:R-:W-:Y:S01]  /*5750*/  ISETP.NE.AND P0, PT, R20, R3, PT ;  /* 0x000000031400720c */ /* 0x000fe20003f05270 */
[----:B0-----:R-:W-:Y:S02]  /*5760*/  IMAD.MOV.U32 R33, RZ, RZ, c[0x0][0x18c] ;  /* 0x00006300ff217624 */ /* 0x001fe400078e00ff */
        /* <DEDUP_REMOVED lines=13> */
[----:B------:R0:W3:Y:S04]  /*5840*/  @!P0 LDG.E.U16.CONSTANT R21, [R14.64] ;  /* 0x000000060e158981 */ /* 0x0000e8000c1e9500 */
[----:B------:R-:W5:Y:S04]  /*5850*/  LDG.E.128.CONSTANT R4, [R4.64] ;  /* 0x0000000604047981 */ /* 0x000f68000c1e9d00 */
[----:B------:R1:W5:Y:S01]  /*5860*/  LDG.E.128.CONSTANT R8, [R22.64] ;  /* 0x0000000616087981 */ /* 0x000362000c1e9d00 */
[----:B0-----:R-:W-:Y:S01]  /*5870*/  IMAD.WIDE R14, R33, 0x4, R22 ;  /* 0x00000004210e7825 */ /* 0x001fe200078e0216 */
[----:B------:R-:W-:-:S05]  /*5880*/  IADD3 R34, R20, 0x20, RZ ;  /* 0x0000002014227810 */ /* 0x000fca0007ffe0ff */
[----:B------:R-:W-:Y:S01]  /*5890*/  IMAD.WIDE R32, R33, 0x4, R14 ;  /* 0x0000000421207825 */ /* 0x000fe200078e020e */
[----:B--2---:R-:W-:Y:S02]  /*58a0*/  @!P0 PRMT R2, R12, 0x7610, R2 ;  /* 0x000076100c028816 */ /* 0x004fe40000000002 */
[----:B------:R-:W-:Y:S01]  /*58b0*/  @!P0 PRMT R0, R0, 0x7610, R12 ;  /* 0x0000761000008816 */ /* 0x000fe2000000000c */
[----:B---3--:R-:W-:Y:S01]  /*58c0*/  @!P0 IMAD.IADD R3, R21, 0x1, R20 ;  /* 0x0000000115038824 */ /* 0x008fe200078e0214 */
[----:B------:R-:W-:Y:S02]  /*58d0*/  @!P0 PRMT R2, R2, 0x7610, R13 ;  /* 0x0000761002028816 */ /* 0x000fe4000000000d */
        /* <DEDUP_REMOVED lines=64> */
[----:B------:R-:W-:Y:S01]  /*5ce0*/  LOP3.LUT R45, R39, 0x1f001f, RZ, 0xc0, !PT ;  /* 0x001f001f272d7812 */ /* 0x000fe200078ec0ff */
        /* <DEDUP_REMOVED lines=16> */
[-C--:B------:R-:W-:Y:S01]  /*5df0*/  HFMA2.MMA R21, R44, R23.reuse, R21 ;  /* 0x000000172c157235 */ /* 0x080fe20000000015 */
[----:B------:R-:W-:Y:S01]  /*5e00*/  HADD2 R42, R39, -1040, -1040 ;  /* 0xe410e410272a7430 */ /* 0x000fe20000000000 */
[----:B------:R-:W-:Y:S01]  /*5e10*/  LOP3.LUT R44, R19, 0x1f001f, RZ, 0xc0, !PT ;  /* 0x001f001f132c7812 */ /* 0x000fe200078ec0ff */
[----:B------:R-:W-:Y:S01]  /*5e20*/  HFMA2 R41, R46, R22, R41 ;  /* 0x000000162e297231 */ /* 0x000fe20000000029 */
[----:B------:R-:W-:Y:S01]  /*5e30*/  LOP3.LUT R20, R20, 0x20002, R47, 0xf8, !PT ;  /* 0x0002000214147812 */ /* 0x000fe200078ef82f */
[----:B------:R-:W-:Y:S01]  /*5e40*/  HFMA2.MMA R39, R45, R23, R40 ;  /* 0x000000172d277235 */ /* 0x000fe20000000028 */
[----:B------:R-:W-:Y:S01]  /*5e50*/  HFMA2 R22, R42, R23, R43 ;  /* 0x000000172a167231 */ /* 0x000fe2000000002b */
[----:B------:R-:W-:-:S02]  /*5e60*/  LOP3.LUT R47, R44, 0x64006400, RZ, 0xfc, !PT ;  /* 0x640064002c2f7812 */ /* 0x000fc400078efcff */
[----:B------:R-:W-:Y:S02]  /*5e70*/  LOP3.LUT R42, R16, 0x3e003e0, RZ, 0xc0, !PT ;  /* 0x03e003e0102a7812 */ /* 0x000fe400078ec0ff */
[----:B------:R-:W-:Y:S01]  /*5e80*/  LOP3.LUT R45, R18, 0x3e003e0, RZ, 0xc0, !PT ;  /* 0x03e003e0122d7812 */ /* 0x000fe200078ec0ff */
[----:B------:R-:W-:Y:S01]  /*5e90*/  HADD2 R48, R47, -1040, -1040 ;  /* 0xe410e4102f307430 */ /* 0x000fe20000000000 */
[----:B------:R-:W-:Y:S02]  /*5ea0*/  SHF.R.U32.HI R40, RZ, 0xa, R18 ;  /* 0x0000000aff287819 */ /* 0x000fe40000011612 */
[----:B------:R-:W-:Y:S02]  /*5eb0*/  SHF.R.U32.HI R16, RZ, 0xa, R16 ;  /* 0x0000000aff107819 */ /* 0x000fe40000011610 */
[----:B------:R-:W-:Y:S01]  /*5ec0*/  LOP3.LUT R18, R19, 0x3e003e0, RZ, 0xc0, !PT ;  /* 0x03e003e013127812 */ /* 0x000fe200078ec0ff */
[----:B------:R-:W-:Y:S01]  /*5ed0*/  HFMA2.MMA R41, R48, R23, R41 ;  /* 0x0000001730297235 */ /* 0x000fe20000000029 */
[----:B------:R-:W-:-:S02]  /*5ee0*/  LOP3.LUT R43, R17, 0x3e003e0, RZ, 0xc0, !PT ;  /* 0x03e003e0112b7812 */ /* 0x000fc400078ec0ff */
[----:B------:R-:W-:Y:S02]  /*5ef0*/  SHF.R.U32.HI R19, RZ, 0xa, R19 ;  /* 0x0000000aff137819 */ /* 0x000fe40000011613 */
[----:B------:R-:W-:Y:S02]  /*5f00*/  SHF.R.U32.HI R17, RZ, 0xa, R17 ;  /* 0x0000000aff117819 */ /* 0x000fe40000011611 */
        /* <DEDUP_REMOVED lines=10> */
[-C--:B0-----:R-:W-:Y:S01]  /*5fb0*/  HFMA2 R39, R42, R24.reuse, R39 ;  /* 0x000000182a277231 */ /* 0x081fe20000000027 */
[----:B------:R-:W-:Y:S01]  /*5fc0*/  LOP3.LUT R46, R45, 0x64006400, RZ, 0xfc, !PT ;  /* 0x640064002d2e7812 */ /* 0x000fe200078efcff */
[-C--:B------:R-:W-:Y:S01]  /*5fd0*/  HFMA2.MMA R41, R18, R24.reuse, R41 ;  /* 0x0000001812297235 */ /* 0x080fe20000000029 */
[----:B------:R-:W-:Y:S01]  /*5fe0*/  LOP3.LUT R40, R40, 0x1f001f, RZ, 0xc0, !PT ;  /* 0x001f001f28287812 */ /* 0x000fe200078ec0ff */
[----:B------:R-:W-:Y:S01]  /*5ff0*/  HADD2 R16, R16, -1040, -1040 ;  /* 0xe410e41010107430 */ /* 0x000fe20000000000 */
[----:B------:R-:W-:Y:S01]  /*6000*/  LOP3.LUT R19, R19, 0x64006400, RZ, 0xfc, !PT ;  /* 0x6400640013137812 */ /* 0x000fe200078efcff */
[----:B------:R-:W-:Y:S01]  /*6010*/  HFMA2 R46, R46, R37.H0_H0, -48, -48 ;  /* 0xd200d2002e2e7431 */ /* 0x000fe20000040025 */
        /* <DEDUP_REMOVED lines=13> */
[-C--:B------:R-:W-:Y:S01]  /*60f0*/  HFMA2.MMA R17, R17, R25.reuse, R22 ;  /* 0x0000001911117235 */ /* 0x080fe20000000016 */
[----:B------:R-:W-:Y:S01]  /*6100*/  LOP3.LUT R48, R4, 0x1f001f, RZ, 0xc0, !PT ;  /* 0x001f001f04307812 */ /* 0x000fe200078ec0ff */
[----:B------:R-:W-:Y:S01]  /*6110*/  HFMA2 R43, R40, R25, R21 ;  /* 0x00000019282b7231 */ /* 0x000fe20000000015 */
[----:B------:R-:W-:Y:S01]  /*6120*/  LOP3.LUT R40, R10, 0x3e003e0, RZ, 0xc0, !PT ;  /* 0x03e003e00a287812 */ /* 0x000fe200078ec0ff */
[----:B------:R-:W-:Y:S01]  /*6130*/  HFMA2.MMA R41, R18, R25, R41 ;  /* 0x0000001912297235 */ /* 0x000fe20000000029 */
        /* <DEDUP_REMOVED lines=15> */
[----:B------:R-:W-:Y:S01]  /*6230*/  LOP3.LUT R44, R44, 0x64006400, RZ, 0xfc, !PT ;  /* 0x640064002c2c7812 */ /* 0x000fe200078efcff */
[-C--:B------:R-:W-:Y:S01]  /*6240*/  HFMA2 R18, R18, R37.reuse.H0_H0, -48, -48 ;  /* 0xd200d20012127431 */ /* 0x080fe20000040025 */
[----:B------:R-:W-:Y:S01]  /*6250*/  LOP3.LUT R45, R5, 0x1f001f, RZ, 0xc0, !PT ;  /* 0x001f001f052d7812 */ /* 0x000fe200078ec0ff */
[-C--:B------:R-:W-:Y:S01]  /*6260*/  HFMA2 R46, R46, R37.reuse.H0_H0, -48, -48 ;  /* 0xd200d2002e2e7431 */ /* 0x080fe20000040025 */
[----:B------:R-:W-:Y:S01]  /*6270*/  HFMA2.MMA R19, R48, R26, R19 ;  /* 0x0000001a30137235 */ /* 0x000fe20000000013 */
[----:B------:R-:W-:Y:S01]  /*6280*/  HFMA2 R44, R44, R37.H0_H0, -48, -48 ;  /* 0xd200d2002c2c7431 */ /* 0x000fe20000040025 */
[----:B------:R-:W-:Y:S02]  /*6290*/  LOP3.LUT R45, R45, 0x64006400, RZ, 0xfc, !PT ;  /* 0x640064002d2d7812 */ /* 0x000fe400078efcff */
[----:B------:R-:W-:Y:S02]  /*62a0*/  SHF.R.U32.HI R47, RZ, 0xd, R6 ;  /* 0x0000000dff2f7819 */ /* 0x000fe40000011606 */
[----:B------:R-:W-:Y:S01]  /*62b0*/  SHF.R.U32.HI R49, RZ, 0xd, R7 ;  /* 0x0000000dff317819 */ /* 0x000fe20000011607 */
[----:B------:R-:W-:Y:S01]  /*62c0*/  HADD2 R48, R45, -1040, -1040 ;  /* 0xe410e4102d307430 */ /* 0x000fe20000000000 */
[----:B------:R-:W-:-:S02]  /*62d0*/  LOP3.LUT R45, R7, 0x1f001f, RZ, 0xc0, !PT ;  /* 0x001f001f072d7812 */ /* 0x000fc400078ec0ff */
[----:B------:R-:W-:Y:S01]  /*62e0*/  LOP3.LUT R47, R36, 0x40004, R47, 0xf8, !PT ;  /* 0x00040004242f7812 */ /* 0x000fe200078ef82f */
[----:B------:R-:W-:Y:S01]  /*62f0*/  HFMA2 R17, R48, R26, R17 ;  /* 0x0000001a30117231 */ /* 0x000fe20000000011 */
[----:B------:R-:W-:Y:S02]  /*6300*/  LOP3.LUT R45, R45, 0x64006400, RZ, 0xfc, !PT ;  /* 0x640064002d2d7812 */ /* 0x000fe400078efcff */
[----:B------:R-:W-:Y:S02]  /*6310*/  SHF.R.U32.HI R36, RZ, 0xc, R9 ;  /* 0x0000000cff247819 */ /* 0x000fe40000011609 */
[----:B------:R-:W-:Y:S02]  /*6320*/  LOP3.LUT R20, R20, 0x40004, R49, 0xf8, !PT ;  /* 0x0004000414147812 */ /* 0x000fe400078ef831 */
[----:B------:R-:W-:-:S04]  /*6330*/  SHF.R.U32.HI R7, RZ, 0xa, R7 ;  /* 0x0000000aff077819 */ /* 0x000fc80000011607 */
[----:B------:R-:W-:Y:S02]  /*6340*/  LOP3.LUT R7, R7, 0x1f001f, RZ, 0xc0, !PT ;  /* 0x001f001f07077812 */ /* 0x000fe400078ec0ff */
[----:B--2---:R-:W-:Y:S02]  /*6350*/  LOP3.LUT R24, R12, 0x3e003e0, RZ, 0xc0, !PT ;  /* 0x03e003e00c187812 */ /* 0x004fe400078ec0ff */
        /* <DEDUP_REMOVED lines=18> */
[----:B------:R-:W-:Y:S01]  /*6480*/  SHF.R.U32.HI R43, RZ, 0xd, R4 ;  /* 0x0000000dff2b7819 */ /* 0x000fe20000011604 */
[----:B------:R-:W-:Y:S01]  /*6490*/  HADD2 R48, R45, -1040, -1040 ;  /* 0xe410e4102d307430 */ /* 0x000fe20000000000 */
[----:B------:R-:W-:Y:S02]  /*64a0*/  SHF.R.U32.HI R45, RZ, 0xc, R8 ;  /* 0x0000000cff2d7819 */ /* 0x000fe40000011608 */
[----:B------:R-:W-:Y:S01]  /*64b0*/  LOP3.LUT R38, R38, 0x40004, R43, 0xf8, !PT ;  /* 0x0004000426267812 */ /* 0x000fe200078ef82b */
[----:B------:R-:W-:Y:S01]  /*64c0*/  HFMA2 R26, R48, R26, R41 ;  /* 0x0000001a301a7231 */ /* 0x000fe20000000029 */
[-C--:B------:R-:W-:Y:S01]  /*64d0*/  HFMA2.MMA R43, R18, R27.reuse, R19 ;  /* 0x0000001b122b7235 */ /* 0x080fe20000000013 */
[-C--:B------:R-:W-:Y:S01]  /*64e0*/  HFMA2 R41, R16, R27.reuse, R17 ;  /* 0x0000001b10297231 */ /* 0x080fe20000000011 */
[----:B------:R-:W-:Y:S01]  /*64f0*/  SHF.R.U32.HI R48, RZ, 0xd, R5 ;  /* 0x0000000dff307819 */ /* 0x000fe20000011605 */
[----:B------:R-:W0:Y:S01]  /*6500*/  LDS.128 R16, [UR4+0x20] ;  /* 0x00002004ff107984 */ /* 0x000e220008000c00 */
[----:B------:R-:W-:Y:S01]  /*6510*/  LOP3.LUT R45, R38, 0x80008, R45, 0xf8, !PT ;  /* 0x00080008262d7812 */ /* 0x000fe200078ef82d */
[----:B------:R-:W-:Y:S01]  /*6520*/  HFMA2 R26, R44, R27, R26 ;  /* 0x0000001b2c1a7231 */ /* 0x000fe2000000001a */
[----:B------:R-:W-:Y:S01]  /*6530*/  LOP3.LUT R35, R35, 0x40004, R48, 0xf8, !PT ;  /* 0x0004000423237812 */ /* 0x000fe200078ef830 */
[----:B------:R-:W-:Y:S01]  /*6540*/  HFMA2.MMA R37, R46, R27, R37 ;  /* 0x0000001b2e257235 */ /* 0x000fe20000000025 */
[----:B------:R-:W-:-:S02]  /*6550*/  SHF.R.U32.HI R48, RZ, 0xb, R12 ;  /* 0x0000000bff307819 */ /* 0x000fc4000001160c */
[----:B------:R-:W-:Y:S02]  /*6560*/  LOP3.LUT R36, R35, 0x80008, R36, 0xf8, !PT ;  /* 0x0008000823247812 */ /* 0x000fe400078ef824 */
[----:B------:R-:W-:Y:S02]  /*6570*/  SHF.R.U32.HI R35, RZ, 0xc, R11 ;  /* 0x0000000cff237819 */ /* 0x000fe4000001160b */
[----:B------:R-:W-:Y:S02]  /*6580*/  SHF.R.U32.HI R4, RZ, 0xa, R4 ;  /* 0x0000000aff047819 */ /* 0x000fe40000011604 */
[----:B------:R-:W-:Y:S02]  /*6590*/  LOP3.LUT R20, R20, 0x80008, R35, 0xf8, !PT ;  /* 0x0008000814147812 */ /* 0x000fe400078ef823 */
[----:B------:R-:W-:Y:S02]  /*65a0*/  LOP3.LUT R35, R45, 0x100010, R48, 0xf8, !PT ;  /* 0x001000102d237812 */ /* 0x000fe400078ef830 */
[----:B------:R-:W-:-:S02]  /*65b0*/  SHF.R.U32.HI R45, RZ, 0xb, R13 ;  /* 0x0000000bff2d7819 */ /* 0x000fc4000001160d */
[----:B------:R-:W-:Y:S02]  /*65c0*/  SHF.R.U32.HI R38, RZ, 0xc, R10 ;  /* 0x0000000cff267819 */ /* 0x000fe4000001160a */
[----:B------:R-:W-:Y:S02]  /*65d0*/  LOP3.LUT R4, R4, 0x1f001f, RZ, 0xc0, !PT ;  /* 0x001f001f04047812 */ /* 0x000fe400078ec0ff */
[----:B------:R-:W-:Y:S02]  /*65e0*/  LOP3.LUT R36, R36, 0x100010, R45, 0xf8, !PT ;  /* 0x0010001024247812 */ /* 0x000fe400078ef82d */
[----:B------:R-:W-:Y:S02]  /*65f0*/  SHF.R.U32.HI R5, RZ, 0xa, R5 ;  /* 0x0000000aff057819 */ /* 0x000fe40000011605 */
[----:B------:R-:W-:Y:S02]  /*6600*/  LOP3.LUT R38, R47, 0x80008, R38, 0xf8, !PT ;  /* 0x000800082f267812 */ /* 0x000fe400078ef826 */
[----:B------:R-:W-:-:S02]  /*6610*/  SHF.R.U32.HI R45, RZ, 0xb, R14 ;  /* 0x0000000bff2d7819 */ /* 0x000fc4000001160e */
[----:B------:R-:W-:Y:S02]  /*6620*/  LOP3.LUT R4, R4, 0x64006400, RZ, 0xfc, !PT ;  /* 0x6400640004047812 */ /* 0x000fe400078efcff */
[----:B------:R-:W-:Y:S02]  /*6630*/  LOP3.LUT R44, R5, 0x1f001f, RZ, 0xc0, !PT ;  /* 0x001f001f052c7812 */ /* 0x000fe400078ec0ff */
[----:B------:R-:W-:Y:S01]  /*6640*/  LOP3.LUT R38, R38, 0x100010, R45, 0xf8, !PT ;  /* 0x0010001026267812 */ /* 0x000fe200078ef82d */
[----:B------:R-:W-:Y:S01]  /*6650*/  HADD2 R4, R4, -1040, -1040 ;  /* 0xe410e41004047430 */ /* 0x000fe20000000000 */
[----:B------:R-:W-:Y:S02]  /*6660*/  LOP3.LUT R45, R6, 0x64006400, RZ, 0xfc, !PT ;  /* 0x64006400062d7812 */ /* 0x000fe400078efcff */
[----:B------:R-:W-:Y:S02]  /*6670*/  LOP3.LUT R44, R44, 0x64006400, RZ, 0xfc, !PT ;  /* 0x640064002c2c7812 */ /* 0x000fe400078efcff */
[----:B------:R-:W-:Y:S01]  /*6680*/  LOP3.LUT R27, R9, 0x1f001f, RZ, 0xc0, !PT ;  /* 0x001f001f091b7812 */ /* 0x000fe200078ec0ff */
[----:B------:R-:W-:Y:S01]  /*6690*/  HADD2 R48, R45, -1040, -1040 ;  /* 0xe410e4102d307430 */ /* 0x000fe20000000000 */
[----:B0-----:R-:W-:Y:S01]  /*66a0*/  HFMA2.MMA R43, R4, R16, R43 ;  /* 0x00000010042b7235 */ /* 0x001fe2000000002b */
[----:B------:R-:W-:Y:S01]  /*66b0*/  HADD2 R46, R44, -1040, -1040 ;  /* 0xe410e4102c2e7430 */ /* 0x000fe20000000000 */
[----:B------:R-:W-:-:S02]  /*66c0*/  LOP3.LUT R44, R7, 0x64006400, RZ, 0xfc, !PT ;  /* 0x64006400072c7812 */ /* 0x000fc400078efcff */
[----:B------:R-:W-:Y:S01]  /*66d0*/  LOP3.LUT R4, R8, 0x1f001f, RZ, 0xc0, !PT ;  /* 0x001f001f08047812 */ /* 0x000fe200078ec0ff */
[----:B------:R-:W-:Y:S01]  /*66e0*/  HFMA2.MMA R7, R48, R16, R37 ;  /* 0x0000001030077235 */ /* 0x000fe20000000025 */
[----:B------:R-:W-:Y:S01]  /*66f0*/  LOP3.LUT R5, R10, 0x1f001f, RZ, 0xc0, !PT ;  /* 0x001f001f0a057812 */ /* 0x000fe200078ec0ff */
[-C--:B------:R-:W-:Y:S01]  /*6700*/  HFMA2 R41, R46, R16.reuse, R41 ;  /* 0x000000102e297231 */ /* 0x080fe20000000029 */
[----:B------:R-:W-:Y:S01]  /*6710*/  LOP3.LUT R37, R27, 0x64006400, RZ, 0xfc, !PT ;  /* 0x640064001b257812 */ /* 0x000fe200078efcff */
[----:B------:R-:W-:Y:S01]  /*6720*/  HADD2 R27, R44, -1040, -1040 ;  /* 0xe410e4102c1b7430 */ /* 0x000fe20000000000 */
[----:B------:R-:W-:Y:S02]  /*6730*/  LOP3.LUT R4, R4, 0x64006400, RZ, 0xfc, !PT ;  /* 0x6400640004047812 */ /* 0x000fe400078efcff */
[----:B------:R-:W-:Y:S01]  /*6740*/  LOP3.LUT R5, R5, 0x64006400, RZ, 0xfc, !PT ;  /* 0x6400640005057812 */ /* 0x000fe200078efcff */
[----:B------:R-:W-:Y:S01]  /*6750*/  HFMA2 R27, R27, R16, R26 ;  /* 0x000000101b1b7231 */ /* 0x000fe2000000001a */
[----:B------:R-:W-:Y:S01]  /*6760*/  LOP3.LUT R6, R11, 0x1f001f, RZ, 0xc0, !PT ;  /* 0x001f001f0b067812 */ /* 0x000fe200078ec0ff */
[----:B------:R-:W-:Y:S01]  /*6770*/  HADD2 R4, R4, -1040, -1040 ;  /* 0xe410e41004047430 */ /* 0x000fe20000000000 */
[----:B------:R-:W-:Y:S01]  /*6780*/  SHF.R.U32.HI R8, RZ, 0xa, R8 ;  /* 0x0000000aff087819 */ /* 0x000fe20000011608 */
[----:B------:R-:W-:Y:S01]  /*6790*/  HADD2 R16, R5, -1040, -1040 ;  /* 0xe410e41005107430 */ /* 0x000fe20000000000 */
[----:B------:R-:W-:Y:S01]  /*67a0*/  LOP3.LUT R6, R6, 0x64006400, RZ, 0xfc, !PT ;  /* 0x6400640006067812 */ /* 0x000fe200078efcff */
[----:B------:R-:W-:Y:S01]  /*67b0*/  HADD2 R26, R37, -1040, -1040 ;  /* 0xe410e410251a7430 */ /* 0x000fe20000000000 */
[----:B------:R-:W-:Y:S01]  /*67c0*/  LOP3.LUT R8, R8, 0x1f001f, RZ, 0xc0, !PT ;  /* 0x001f001f08087812 */ /* 0x000fe200078ec0ff */
[-C--:B------:R-:W-:Y:S01]  /*67d0*/  HFMA2.MMA R37, R4, R17.reuse, R43 ;  /* 0x0000001104257235 */ /* 0x080fe2000000002b */
[----:B------:R-:W-:Y:S01]  /*67e0*/  SHF.R.U32.HI R11, RZ, 0xa, R11 ;  /* 0x0000000aff0b7819 */ /* 0x000fe2000001160b */
[----:B------:R-:W-:Y:S01]  /*67f0*/  HADD2 R44, R6, -1040, -1040 ;  /* 0xe410e410062c7430 */ /* 0x000fe20000000000 */
[----:B------:R-:W-:Y:S01]  /*6800*/  HFMA2.MMA R16, R16, R17, R7 ;  /* 0x0000001110107235 */ /* 0x000fe20000000007 */
[----:B------:R-:W-:Y:S01]  /*6810*/  LOP3.LUT R8, R8, 0x64006400, RZ, 0xfc, !PT ;  /* 0x6400640008087812 */ /* 0x000fe200078efcff */
[----:B------:R-:W0:Y:S01]  /*6820*/  LDS.128 R4, [UR4+0x30] ;  /* 0x00003004ff047984 */ /* 0x000e220008000c00 */
[----:B------:R-:W-:Y:S01]  /*6830*/  LOP3.LUT R11, R11, 0x1f001f, RZ, 0xc0, !PT ;  /* 0x001f001f0b0b7812 */ /* 0x000fe200078ec0ff */
[----:B------:R-:W-:Y:S01]  /*6840*/  HFMA2.MMA R37, R21, R18, R37 ;  /* 0x0000001215257235 */ /* 0x000fe20000000025 */
[----:B------:R-:W-:Y:S01]  /*6850*/  SHF.R.U32.HI R10, RZ, 0xa, R10 ;  /* 0x0000000aff0a7819 */ /* 0x000fe2000001160a */
[----:B------:R-:W-:Y:S01]  /*6860*/  HADD2 R8, R8, -1040, -1040 ;  /* 0xe410e41008087430 */ /* 0x000fe20000000000 */
[----:B------:R-:W-:Y:S01]  /*6870*/  LOP3.LUT R11, R11, 0x64006400, RZ, 0xfc, !PT ;  /* 0x640064000b0b7812 */ /* 0x000fe200078efcff */
[-C--:B------:R-:W-:Y:S01]  /*6880*/  HFMA2 R26, R26, R17.reuse, R41 ;  /* 0x000000111a1a7231 */ /* 0x080fe20000000029 */
[----:B------:R-:W-:Y:S01]  /*6890*/  SHF.R.U32.HI R9, RZ, 0xa, R9 ;  /* 0x0000000aff097819 */ /* 0x000fe20000011609 */
[----:B------:R-:W-:Y:S01]  /*68a0*/  HFMA2 R17, R44, R17, R27 ;  /* 0x000000112c117231 */ /* 0x000fe2000000001b */
[----:B------:R-:W-:Y:S01]  /*68b0*/  LOP3.LUT R27, R12, 0x1f001f, RZ, 0xc0, !PT ;  /* 0x001f001f0c1b7812 */ /* 0x000fe200078ec0ff */
        /* <DEDUP_REMOVED lines=13> */
[----:B------:R-:W-:Y:S01]  /*6990*/  SHF.R.U32.HI R12, RZ, 0xa, R12 ;  /* 0x0000000aff0c7819 */ /* 0x000fe2000001160c */
[----:B------:R-:W-:Y:S01]  /*69a0*/  HFMA2 R26, R39, R18, R26 ;  /* 0x00000012271a7231 */ /* 0x000fe2000000001a */
[----:B------:R-:W-:Y:S01]  /*69b0*/  LOP3.LUT R41, R13, 0x1f001f, RZ, 0xc0, !PT ;  /* 0x001f001f0d297812 */ /* 0x000fe200078ec0ff */
[----:B------:R-:W-:Y:S01]  /*69c0*/  HFMA2.MMA R16, R21, R19, R16 ;  /* 0x0000001315107235 */ /* 0x000fe20000000010 */
[----:B------:R-:W-:-:S02]  /*69d0*/  SHF.R.U32.HI R45, RZ, 0xb, R15 ;  /* 0x0000000bff2d7819 */ /* 0x000fc4000001160f */
[----:B------:R-:W-:Y:S02]  /*69e0*/  LOP3.LUT R9, R9, 0x64006400, RZ, 0xfc, !PT ;  /* 0x6400640009097812 */ /* 0x000fe400078efcff */
        /* <DEDUP_REMOVED lines=9> */
[-C--:B0-----:R-:W-:Y:S01]  /*6a80*/  HFMA2.MMA R37, R8, R4.reuse, R37 ;  /* 0x0000000408257235 */ /* 0x081fe20000000025 */
[----:B------:R-:W-:Y:S01]  /*6a90*/  SHF.R.U32.HI R14, RZ, 0xa, R14 ;  /* 0x0000000aff0e7819 */ /* 0x000fe2000001160e */
[----:B------:R-:W-:Y:S01]  /*6aa0*/  HFMA2 R26, R9, R19, R26 ;  /* 0x00000013091a7231 */ /* 0x000fe2000000001a */
[----:B------:R-:W-:Y:S01]  /*6ab0*/  LOP3.LUT R12, R12, 0x64006400, RZ, 0xfc, !PT ;  /* 0x640064000c0c7812 */ /* 0x000fe200078efcff */
[----:B------:R-:W-:Y:S01]  /*6ac0*/  HADD2 R41, R41, -1040, -1040 ;  /* 0xe410e41029297430 */ /* 0x000fe20000000000 */
[----:B------:R-:W-:Y:S01]  /*6ad0*/  LOP3.LUT R15, R15, 0x64006400, RZ, 0xfc, !PT ;  /* 0x640064000f0f7812 */ /* 0x000fe200078efcff */
[-C--:B------:R-:W-:Y:S01]  /*6ae0*/  HFMA2 R21, R44, R4.reuse, R17 ;  /* 0x000000042c157231 */ /* 0x080fe20000000011 */
[----:B------:R-:W-:Y:S01]  /*6af0*/  SHF.R.U32.HI R13, RZ, 0xa, R13 ;  /* 0x0000000aff0d7819 */ /* 0x000fe2000001160d */
[----:B------:R-:W-:Y:S01]  /*6b00*/  HFMA2 R26, R41, R4, R26 ;  /* 0x00000004291a7231 */ /* 0x000fe2000000001a */
[----:B------:R-:W-:Y:S01]  /*6b10*/  LOP3.LUT R14, R14, 0x1f001f, RZ, 0xc0, !PT ;  /* 0x001f001f0e0e7812 */ /* 0x000fe200078ec0ff */
[----:B------:R-:W-:Y:S01]  /*6b20*/  HFMA2.MMA R11, R11, R4, R16 ;  /* 0x000000040b0b7235 */ /* 0x000fe20000000010 */
[----:B------:R-:W-:Y:S01]  /*6b30*/  HADD2 R12, R12, -1040, -1040 ;  /* 0xe410e4100c0c7430 */ /* 0x000fe20000000000 */
        /* <DEDUP_REMOVED lines=19> */
[----:B------:R-:W-:Y:S01]  /*6c70*/  HFMA2.MMA R11, R14, R6, R11 ;  /* 0x000000060e0b7235 */ /* 0x000fe2000000000b */
[----:B------:R-:W-:Y:S01]  /*6c80*/  HFMA2 R26, R13, R6, R26 ;  /* 0x000000060d1a7231 */ /* 0x000fe2000000001a */
[----:B------:R-:W-:Y:S01]  /*6c90*/  LOP3.LUT R20, R20, 0x64006400, RZ, 0xfc, !PT ;  /* 0x6400640014147812 */ /* 0x000fe200078efcff */
[----:B------:R-:W-:Y:S01]  /*6ca0*/  HADD2 R5, R36, -1040, -1040 ;  /* 0xe410e41024057430 */ /* 0x000fe20000000000 */
[----:B------:R-:W-:-:S02]  /*6cb0*/  PRMT R4, R2, 0x7610, R0 ;  /* 0x0000761002047816 */ /* 0x000fc40000000000 */
[----:B------:R-:W-:Y:S01]  /*6cc0*/  HFMA2.MMA R11, R38, R7, R11 ;  /* 0x00000007260b7235 */ /* 0x000fe2000000000b */
[-C--:B------:R-:W-:Y:S02]  /*6cd0*/  HFMA2 R26, R5, R7.reuse, R26 ;  /* 0x00000007051a7231 */ /* 0x080fe4000000001a */
[----:B------:R-:W-:Y:S02]  /*6ce0*/  HADD2 R20, R20, -1040, -1040 ;  /* 0xe410e41014147430 */ /* 0x000fe40000000000 */
[----:B------:R-:W-:Y:S02]  /*6cf0*/  HADD2 R37, R37.H0_H0, R37.H1_H1 ;  /* 0x3000002525257230 */ /* 0x000fe40000000800 */
[----:B------:R-:W-:Y:S02]  /*6d00*/  HADD2 R26, R26.H0_H0, R26.H1_H1 ;  /* 0x3000001a1a1a7230 */ /* 0x000fe40000000800 */
[----:B------:R-:W-:Y:S02]  /*6d10*/  HFMA2 R21, R20, R7, R21 ;  /* 0x0000000714157231 */ /* 0x000fe40000000015 */
[----:B------:R-:W-:Y:S01]  /*6d20*/  HADD2 R11, R11.H0_H0, R11.H1_H1 ;  /* 0x3000000b0b0b7230 */ /* 0x000fe20000000800 */
[----:B------:R-:W-:Y:S01]  /*6d30*/  PRMT R37, R37, 0x5410, R26 ;  /* 0x0000541025257816 */ /* 0x000fe2000000001a */
[----:B------:R-:W-:-:S05]  /*6d40*/  HADD2 R21, R21.H0_H0, R21.H1_H1 ;  /* 0x3000001515157230 */ /* 0x000fca0000000800 */
[----:B------:R-:W-:Y:S01]  /*6d50*/  HFMA2.MMA R29, R37, R4, R29 ;  /* 0x00000004251d7235 */ /* 0x000fe2000000001d */
[----:B------:R-:W-:Y:S02]  /*6d60*/  PRMT R11, R11, 0x5410, R21 ;  /* 0x000054100b0b7816 */ /* 0x000fe40000000015 */
[----:B------:R-:W-:-:S05]  /*6d70*/  PRMT R4, R0, 0x7610, R2 ;  /* 0x0000761000047816 */ /* 0x000fca0000000002 */
[----:B------:R-:W-:Y:S02]  /*6d80*/  HFMA2 R28, R11, R4, R28 ;  /* 0x000000040b1c7231 */ /* 0x000fe4000000001c */
.L_x_3364:
[C---:B-1----:R-:W-:Y:S01]  /*6d90*/  ISETP.GE.AND P0, PT, R34.reuse, c[0x0][0x1b0], PT ;  /* 0x00006c0022007a0c */ /* 0x042fe20003f06270 */
[----:B------:R-:W-:Y:S01]  /*6da0*/  UIADD3 UR4, UR4, 0x40, URZ ;  /* 0x0000004004047890 */ /* 0x000fe2000fffe03f */
[----:B------:R-:W-:Y:S01]  /*6db0*/  ISETP.LT.AND P2, PT, R34, R31, PT ;  /* 0x0000001f2200720c */ /* 0x000fe20003f41270 */
[----:B------:R-:W-:Y:S02]  /*6dc0*/  IMAD.MOV.U32 R22, RZ, RZ, R32 ;  /* 0x000000ffff167224 */ /* 0x000fe400078e0020 */
[----:B------:R-:W-:Y:S02]  /*6dd0*/  IMAD.MOV.U32 R23, RZ, RZ, R33 ;  /* 0x000000ffff177224 */ /* 0x000fe400078e0021 */
[----:B------:R-:W-:-:S08]  /*6de0*/  IMAD.MOV.U32 R20, RZ, RZ, R34 ;  /* 0x000000ffff147224 */ /* 0x000fd000078e0022 */
[----:B------:R-:W-:Y:S05]  /*6df0*/  @!P0 BRA P2, `(.L_x_3365) ;  /* 0xffffe95000008947 */ /* 0x000fea000103ffff */
.L_x_3363:
[----:B------:R-:W-:Y:S05]  /*6e00*/  @P1 EXIT ;  /* 0x000000000000194d */ /* 0x000fea0003800000 */
[----:B------:R-:W1:Y:S04]  /*6e10*/  S2R R0, SR_CTAID.X ;  /* 0x0000000000007919 */ /* 0x000e680000002500 */
[----:B------:R-:W1:Y:S04]  /*6e20*/  S2R R3, SR_TID.X ;  /* 0x0000000000037919 */ /* 0x000e680000002100 */
[----:B-----5:R-:W2:Y:S01]  /*6e30*/  S2R R5, SR_CTAID.Y ;  /* 0x0000000000057919 */ /* 0x020ea20000002600 */
[----:B-1----:R-:W-:Y:S02]  /*6e40*/  IMAD R0, R0, 0x40, R3 ;  /* 0x0000004000007824 */ /* 0x002fe400078e0203 */
[----:B------:R-:W-:-:S02]  /*6e50*/  IMAD.MOV.U32 R3, RZ, RZ, 0x2 ;  /* 0x00000002ff037424 */ /* 0x000fc400078e00ff */
        /* <DEDUP_REMOVED lines=9> */
.L_x_3369:
[----:B------:R-:W1:Y:S02]  /*6ef0*/  LDS R4, [R0] ;  /* 0x0000000000047984 */ /* 0x000e640000000800 */
[----:B-1----:R-:W-:-:S06]  /*6f00*/  HADD2 R5, R4, R29 ;  /* 0x0000001d04057230 */ /* 0x002fcc0000000000 */
[----:B------:R-:W1:Y:S02]  /*6f10*/  ATOMS.CAST.SPIN R5, [R0], R4, R5 ;  /* 0x000000040005738d */ /* 0x000e640001800005 */
[----:B-1----:R-:W-:-:S13]  /*6f20*/  ISETP.EQ.U32.AND P0, PT, R5, 0x1, PT ;  /* 0x000000010500780c */ /* 0x002fda0003f02070 */
[----:B------:R-:W-:Y:S05]  /*6f30*/  @!P0 BRA `(.L_x_3369) ;  /* 0xffffffb000008947 */ /* 0x000fea000383ffff */
[----:B------:R-:W-:Y:S05]  /*6f40*/  BRA `(.L_x_3367) ;  /* 0x0000003000007947 */ /* 0x000fea0003800000 */
.L_x_3368:
[----:B------:R-:W2:Y:S02]  /*6f50*/  LD.E R0, [R2.64] ;  /* 0x0000000602007980 */ /* 0x000ea4000c101900 */
[----:B--2---:R-:W-:-:S05]  /*6f60*/  IMAD.IADD R5, R29, 0x1, R0 ;  /* 0x000000011d057824 */ /* 0x004fca00078e0200 */
[----:B------:R1:W-:Y:S02]  /*6f70*/  ST.E [R2.64], R5 ;  /* 0x0000000502007985 */ /* 0x0003e4000c101906 */
.L_x_3367:
[----:B------:R-:W-:Y:S05]  /*6f80*/  BSYNC B0 ;  /* 0x0000000000007941 */ /* 0x000fea0003800000 */
.L_x_3366:
[----:B------:R-:W2:Y:S02]  /*6f90*/  ATOM.E.ADD.F16x2.RN.STRONG.GPU P0, RZ, [R2.64+0x4], R28 ;  /* 0x0000041c02ff798a */ /* 0x000ea4000810e9c6 */
[----:B--2---:R-:W-:Y:S05]  /*6fa0*/  @P0 EXIT ;  /* 0x000000000000094d */ /* 0x004fea0003800000 */
[----:B------:R-:W2:Y:S02]  /*6fb0*/  QSPC.E.S P0, RZ, [R2+0x4] ;  /* 0x0000040002ff73aa */ /* 0x000ea40000000500 */
[----:B--2---:R-:W-:Y:S05]  /*6fc0*/  @!P0 BRA `(.L_x_3370) ;  /* 0x0000008000008947 */ /* 0x004fea0003800000 */
[----:B-1----:R-:W-:-:S04]  /*6fd0*/  IADD3 R2, R2, 0x4, RZ ;  /* 0x0000000402027810 */ /* 0x002fc80007ffe0ff */
[----:B------:R-:W-:-:S05]  /*6fe0*/  LOP3.LUT R2, R2, 0xffffff, RZ, 0xc0, !PT ;  /* 0x00ffffff02027812 */ /* 0x000fca00078ec0ff */
.L_x_3371:
[----:B------:R-:W1:Y:S02]  /*6ff0*/  LDS R4, [R2] ;  /* 0x0000000002047984 */ /* 0x000e640000000800 */
[----:B-1----:R-:W-:-:S10]  /*7000*/  HFMA2.MMA R5, R4, 1, 1, R28 ;  /* 0x3c003c0004057835 */ /* 0x002fd4000000001c */
[----:B------:R-:W1:Y:S02]  /*7010*/  ATOMS.CAST.SPIN R5, [R2], R4, R5 ;  /* 0x000000040205738d */ /* 0x000e640001800005 */
[----:B-1----:R-:W-:-:S13]  /*7020*/  ISETP.EQ.U32.AND P0, PT, R5, 0x1, PT ;  /* 0x000000010500780c */ /* 0x002fda0003f02070 */
[----:B------:R-:W-:Y:S05]  /*7030*/  @!P0 BRA `(.L_x_3371) ;  /* 0xffffffb000008947 */ /* 0x000fea000383ffff */
[----:B------:R-:W-:Y:S05]  /*7040*/  EXIT ;  /* 0x000000000000794d */ /* 0x000fea0003800000 */
.L_x_3370:
[----:B------:R-:W2:Y:S02]  /*7050*/  LD.E R0, [R2.64+0x4] ;  /* 0x0000040602007980 */ /* 0x000ea4000c101900 */
[----:B-12---:R-:W-:-:S05]  /*7060*/  IMAD.IADD R5, R28, 0x1, R0 ;  /* 0x000000011c057824 */ /* 0x006fca00078e0200 */
[----:B------:R-:W-:Y:S01]  /*7070*/  ST.E [R2.64+0x4], R5 ;  /* 0x0000040502007985 */ /* 0x000fe2000c101906 */
[----:B------:R-:W-:Y:S05]  /*7080*/  EXIT ;  /* 0x000000000000794d */ /* 0x000fea0003800000 */
.L_x_3372:
        /* <DEDUP_REMOVED lines=15> */
.L_x_3786:


//--------------------- .text._Z23gemm_half_q_half_kernelILi1ELi152ELb0ELb0ELi64EEvPK6__halfPKjS4_S2_PS0_iiiiPKtS7_iiiiiibS2_i --------------------------
	.section	.text._Z23gemm_half_q_half_kernelILi1ELi152ELb0ELb0ELi64EEvPK6__halfPKjS4_S2_PS0_iiiiPKtS7_iiiiiibS2_i,"ax",@progbits
	.sectioninfo	@"SHI_REGISTERS=55"
	.align	128
        .global         _Z23gemm_half_q_half_kernelILi1ELi152ELb0ELb0ELi64EEvPK6__halfPKjS4_S2_PS0_iiiiPKtS7_iiiiiibS2_i
        .type           _Z23gemm_half_q_half_kernelILi1ELi152ELb0ELb0ELi64EEvPK6__halfPKjS4_S2_PS0_iiiiPKtS7_iiiiiibS2_i,@function
        .size           _Z23gemm_half_q_half_kernelILi1ELi152ELb0ELb0ELi64EEvPK6__halfPKjS4_S2_PS0_iiiiPKtS7_iiiiiibS2_i,(.L_x_3787 - _Z23gemm_half_q_half_kernelILi1ELi152ELb0ELb0ELi64EEvPK6__halfPKjS4_S2_PS0_iiiiPKtS7_iiiiiibS2_i)
        .other          _Z23gemm_half_q_half_kernelILi1ELi152ELb0ELb0ELi64EEvPK6__halfPKjS4_S2_PS0_iiiiPKtS7_iiiiiibS2_i,@"STO_CUDA_ENTRY STV_DEFAULT"
_Z23gemm_half_q_half_kernelILi1ELi152ELb0ELb0ELi64EEvPK6__halfPKjS4_S2_PS0_iiiiPKtS7_iiiiiibS2_i:
.text._Z23gemm_half_q_half_kernelILi1ELi152ELb0ELb0ELi64EEvPK6__halfPKjS4_S2_PS0_iiiiPKtS7_iiiiiibS2_i:
        /* <DEDUP_REMOVED lines=39> */
.L_x_3374:
[----:B------:R-:W-:Y:S05]  /*0270*/  BSYNC B0 ;  /* 0x0000000000007941 */ /* 0x000fea0003800000 */
.L_x_3373:
        /* <DEDUP_REMOVED lines=22> */
.L_x_3376:
        /* <DEDUP_REMOVED lines=43> */
.L_x_3375:
        /* <DEDUP_REMOVED lines=12> */
[----:B-1----:R-:W-:-:S02]  /*0750*/  LEA.HI R13, R4, R3, RZ, 0x5 ;  /* 0x00000003040d7211 */ /* 0x002fc400078f28ff */
[----:B------:R-:W-:Y:S02]  /*0760*/  @P1 IADD3 R0, R0, -c[0x0][0x1a8], RZ ;  /* 0x80006a0000001a10 */ /* 0x000fe40007ffe0ff */
[----:B------:R-:W-:Y:S02]  /*0770*/  @P3 IMNMX R4, R20, c[0x0][0x1b0], PT ;  /* 0x00006c0014043a17 */ /* 0x000fe40003800200 */
[----:B------:R-:W-:Y:S02]  /*0780*/  @P1 SHF.R.S32.HI R3, RZ, 0x1f, R0 ;  /* 0x0000001fff031819 */ /* 0x000fe40000011400 */
[----:B0-----:R-:W-:Y:S02]  /*0790*/  @P3 IADD3 R6, R4, -c[0x0][0x1ac], RZ ;  /* 0x80006b0004063a10 */ /* 0x001fe40007ffe0ff */
[----:B------:R-:W-:Y:S02]  /*07a0*/  @P4 IMNMX R7, R20, c[0x0][0x1b4], PT ;  /* 0x00006d0014074a17 */ /* 0x000fe40003800200 */
[----:B------:R-:W-:-:S02]  /*07b0*/  @P1 LEA.HI R4, R3, R0, RZ, 0x5 ;  /* 0x0000000003041211 */ /* 0x000fc400078f28ff */
[----:B------:R-:W-:Y:S02]  /*07c0*/  @P3 SHF.R.S32.HI R3, RZ, 0x1f, R6 ;  /* 0x0000001fff033819 */ /* 0x000fe40000011406 */
[C---:B------:R-:W-:Y:S02]  /*07d0*/  @P5 IMNMX R8, R20.reuse, c[0x0][0x1b8], PT ;  /* 0x00006e0014085a17 */ /* 0x040fe40003800200 */
[----:B------:R-:W-:Y:S02]  /*07e0*/  @P4 IADD3 R7, R7, -c[0x0][0x1b0], RZ ;  /* 0x80006c0007074a10 */ /* 0x000fe40007ffe0ff */
[----:B------:R-:W-:Y:S02]  /*07f0*/  @P6 IMNMX R11, R20, c[0x0][0x1bc], PT ;  /* 0x00006f00140b6a17 */ /* 0x000fe40003800200 */
[----:B------:R-:W-:Y:S01]  /*0800*/  @P3 LEA.HI R6, R3, R6, RZ, 0x5 ;  /* 0x0000000603063211 */ /* 0x000fe200078f28ff */
[----:B------:R-:W-:Y:S01]  /*0810*/  IMAD.MOV.U32 R3, RZ, RZ, RZ ;  /* 0x000000ffff037224 */ /* 0x000fe200078e00ff */
        /* <DEDUP_REMOVED lines=23> */
[----:B------:R-:W-:Y:S02]  /*0990*/  @P5 IMAD R4, R10, 0x3, RZ ;  /* 0x000000030a045824 */ /* 0x000fe400078e02ff */
[----:B------:R-:W-:Y:S01]  /*09a0*/  @P6 IMAD.SHL.U32 R9, R12, 0x2, RZ ;  /* 0x000000020c096824 */ /* 0x000fe200078e00ff */
[----:B------:R-:W-:Y:S02]  /*09b0*/  IADD3 R0, R7, R3, R0 ;  /* 0x0000000307007210 */ /* 0x000fe40007ffe000 */
[----:B------:R-:W-:Y:S02]  /*09c0*/  PRMT R3, RZ, 0x5410, RZ ;  /* 0x00005410ff037816 */ /* 0x000fe400000000ff */
[----:B------:R-:W-:-:S02]  /*09d0*/  IADD3 R0, R9, R0, R4 ;  /* 0x0000000009007210 */ /* 0x000fc40007ffe004 */
[----:B------:R-:W-:-:S03]  /*09e0*/  SHF.R.S32.HI R4, RZ, 0x1f, R5 ;  /* 0x0000001fff047819 */ /* 0x000fc60000011405 */
[----:B------:R-:W-:-:S05]  /*09f0*/  IMAD R6, R0, c[0x0][0x18c], RZ ;  /* 0x0000630000067a24 */ /* 0x000fca00078e02ff */
[----:B------:R-:W-:Y:S02]  /*0a00*/  SHF.R.S32.HI R7, RZ, 0x1f, R6 ;  /* 0x0000001fff077819 */ /* 0x000fe40000011406 */
[----:B------:R-:W-:-:S05]  /*0a10*/  IADD3 R33, P1, R5, R6, RZ ;  /* 0x0000000605217210 */ /* 0x000fca0007f3e0ff */
[----:B------:R-:W-:Y:S01]  /*0a20*/  IMAD.X R0, R7, 0x1, R4, P1 ;  /* 0x0000000107007824 */ /* 0x000fe200008e0604 */
[----:B------:R-:W-:-:S04]  /*0a30*/  LEA R32, P1, R33, c[0x0][0x168], 0x2 ;  /* 0x00005a0021207a11 */ /* 0x000fc800078210ff */
[----:B------:R-:W-:Y:S02]  /*0a40*/  LEA.HI.X R33, R33, c[0x0][0x16c], R0, 0x2, P1 ;  /* 0x00005b0021217a11 */ /* 0x000fe400008f1400 */
[----:B--2---:R-:W-:Y:S02]  /*0a50*/  PRMT R0, R30, 0x7610, R30 ;  /* 0x000076101e007816 */ /* 0x004fe4000000001e */
[----:B------:R-:W-:Y:S01]  /*0a60*/  PRMT R30, RZ, 0x5410, RZ ;  /* 0x00005410ff1e7816 */ /* 0x000fe200000000ff */
[----:B---3--:R-:W-:Y:S01]  /*0a70*/  IMAD.IADD R29, R20, 0x1, R29 ;  /* 0x00000001141d7824 */ /* 0x008fe200078e021d */
[----:B------:R-:W-:Y:S05]  /*0a80*/  @P0 BRA `(.L_x_3377) ;  /* 0x000033e000000947 */ /* 0x000fea0003800000 */
[----:B------:R-:W-:Y:S01]  /*0a90*/  ULDC UR4, c[0x0][0x18c] ;  /* 0x0000630000047ab9 */ /* 0x000fe20000000800 */
[----:B------:R-:W-:Y:S01]  /*0aa0*/  IADD3 R5, P0, P1, R5, c[0x0][0x18c], R6 ;  /* 0x0000630005057a10 */ /* 0x000fe2000791e006 */
[----:B------:R-:W-:Y:S01]  /*0ab0*/  USHF.R.S32.HI UR4, URZ, 0x1f, UR4 ;  /* 0x0000001f3f047899 */ /* 0x000fe20008011404 */
[----:B------:R-:W-:Y:S01]  /*0ac0*/  IMAD.MOV.U32 R28, RZ, RZ, RZ ;  /* 0x000000ffff1c7224 */ /* 0x000fe200078e00ff */
[----:B------:R-:W-:Y:S01]  /*0ad0*/  PRMT R3, RZ, 0x5410, RZ ;  /* 0x00005410ff037816 */ /* 0x000fe200000000ff */
[----:B------:R-:W-:Y:S01]  /*0ae0*/  UMOV UR5, URZ ;  /* 0x0000003f00057c82 */ /* 0x000fe20008000000 */
[----:B------:R-:W-:-:S02]  /*0af0*/  LEA R16, P3, R5, c[0x0][0x168], 0x2 ;  /* 0x00005a0005107a11 */ /* 0x000fc400078610ff */
[----:B------:R-:W-:Y:S02]  /*0b00*/  IADD3.X R4, R4, UR4, R7, P0, P1 ;  /* 0x0000000404047c10 */ /* 0x000fe400087e2407 */
[----:B------:R-:W-:Y:S02]  /*0b10*/  PRMT R30, RZ, 0x5410, RZ ;  /* 0x00005410ff1e7816 */ /* 0x000fe400000000ff */
[----:B------:R-:W-:Y:S02]  /*0b20*/  LEA.HI.X R17, R5, c[0x0][0x16c], R4, 0x2, P3 ;  /* 0x00005b0005117a11 */ /* 0x000fe400018f1404 */
.L_x_3382:
[----:B------:R-:W-:Y:S01]  /*0b30*/  ISETP.NE.AND P0, PT, R20, R29, PT ;  /* 0x0000001d1400720c */ /* 0x000fe20003f05270 */
[----:B------:R-:W2:Y:S04]  /*0b40*/  LDG.E.128.CONSTANT R4, [R32.64] ;  /* 0x0000000620047981 */ /* 0x000ea8000c1e9d00 */
[----:B------:R-:W3:Y:S08]  /*0b50*/  LDG.E.128.CONSTANT R8, [R16.64] ;  /* 0x0000000610087981 */ /* 0x000ef0000c1e9d00 */
[----:B------:R-:W-:-:S05]  /*0b60*/  @!P0 IADD3 R28, R28, 0x1, RZ ;  /* 0x000000011c1c8810 */ /* 0x000fca0007ffe0ff */
[----:B------:R-:W-:-:S06]  /*0b70*/  @!P0 IMAD R14, R28, 0x8, R1 ;  /* 0x000000081c0e8824 */ /* 0x000fcc00078e0201 */
[----:B------:R-:W4:Y:S01]  /*0b80*/  @!P0 LDL.64 R14, [R14] ;  /* 0x000000000e0e8983 */ /* 0x000f220000100a00 */
[----:B------:R-:W-:Y:S02]  /*0b90*/  IMAD.MOV.U32 R25, RZ, RZ, c[0x0][0x18c] ;  /* 0x00006300ff197624 */ /* 0x000fe400078e00ff */
[----:B------:R-:W-:Y:S02]  /*0ba0*/  @!P0 IMAD.SHL.U32 R22, R20, 0x2, RZ ;  /* 0x0000000214168824 */ /* 0x000fe400078e00ff */
[----:B------:R-:W-:-:S04]  /*0bb0*/  IMAD.WIDE R12, R25, 0x8, R32 ;  /* 0x00000008190c7825 */ /* 0x000fc800078e0220 */
[----:B------:R-:W-:Y:S02]  /*0bc0*/  @!P0 IMAD.MOV.U32 R23, RZ, RZ, 0x2 ;  /* 0x00000002ff178424 */ /* 0x000fe400078e00ff */
[----:B------:R-:W-:-:S04]  /*0bd0*/  IMAD.WIDE R18, R25, 0x8, R12 ;  /* 0x0000000819127825 */ /* 0x000fc800078e020c */
[----:B------:R-:W-:-:S05]  /*0be0*/  @!P0 IMAD.WIDE R22, R22, R23, c[0x0][0x198] ;  /* 0x0000660016168625 */ /* 0x000fca00078e0217 */
[----:B------:R0:W5:Y:S02]  /*0bf0*/  @!P0 LDG.E.U16.CONSTANT R27, [R22.64+0x2] ;  /* 0x00000206161b8981 */ /* 0x000164000c1e9500 */
[----:B0-----:R-:W-:Y:S01]  /*0c00*/  IMAD.WIDE R22, R25, 0x8, R18 ;  /* 0x0000000819167825 */ /* 0x001fe200078e0212 */
[----:B--2---:R-:W-:Y:S02]  /*0c10*/  LEA.HI R37, R4, 0xffffff80, RZ, 0x8 ;  /* 0xffffff8004257811 */ /* 0x004fe400078f40ff */
[----:B------:R-:W-:Y:S02]  /*0c20*/  LEA.HI R26, R5, 0xffffff80, RZ, 0x8 ;  /* 0xffffff80051a7811 */ /* 0x000fe400078f40ff */
[----:B------:R-:W-:Y:S02]  /*0c30*/  LEA.HI R36, R6, 0xffffff80, RZ, 0x8 ;  /* 0xffffff8006247811 */ /* 0x000fe400078f40ff */
[----:B------:R-:W-:Y:S02]  /*0c40*/  LEA.HI R34, R7, 0xffffff80, RZ, 0x8 ;  /* 0xffffff8007227811 */ /* 0x000fe400078f40ff */
[----:B---3--:R-:W-:-:S02]  /*0c50*/  LEA.HI R35, R8, 0xffffff80, RZ, 0x8 ;  /* 0xffffff8008237811 */ /* 0x008fc400078f40ff */
[----:B------:R-:W-:Y:S02]  /*0c60*/  LEA.HI R33, R9, 0xffffff80, RZ, 0x8 ;  /* 0xffffff8009217811 */ /* 0x000fe400078f40ff */
[----:B------:R-:W-:Y:S02]  /*0c70*/  LEA.HI R32, R10, 0xffffff80, RZ, 0x8 ;  /* 0xffffff800a207811 */ /* 0x000fe400078f40ff */
[----:B------:R-:W-:Y:S02]  /*0c80*/  LEA.HI R24, R11, 0xffffff80, RZ, 0x8 ;  /* 0xffffff800b187811 */ /* 0x000fe400078f40ff */
[----:B----4-:R-:W-:Y:S02]  /*0c90*/  @!P0 PRMT R0, R14, 0x7610, R0 ;  /* 0x000076100e008816 */ /* 0x010fe40000000000 */
[----:B------:R-:W-:Y:S02]  /*0ca0*/  @!P0 PRMT R31, R15, 0x7610, R31 ;  /* 0x000076100f1f8816 */ /* 0x000fe4000000001f */
[----:B------:R-:W-:-:S02]  /*0cb0*/  @!P0 PRMT R0, R0, 0x7610, R14 ;  /* 0x0000761000008816 */ /* 0x000fc4000000000e */
[----:B------:R-:W-:Y:S01]  /*0cc0*/  @!P0 PRMT R31, R31, 0x7610, R15 ;  /* 0x000076101f1f8816 */ /* 0x000fe2000000000f */
[----:B------:R-:W-:Y:S05]  /*0cd0*/  @P2 BRA `(.L_x_3378) ;  /* 0x00000ba000002947 */ /* 0x000fea0003800000 */
[----:B------:R-:W0:Y:S01]  /*0ce0*/  LDS.64 R14, [UR5] ;  /* 0x00000005ff0e7984 */ /* 0x000e220008000a00 */
[----:B------:R-:W-:Y:S01]  /*0cf0*/  LOP3.LUT R39, R6, 0xff, RZ, 0xc0, !PT ;  /* 0x000000ff06277812 */ /* 0x000fe200078ec0ff */
[----:B------:R-:W1:Y:S01]  /*0d00*/  I2F.F16 R26, R26 ;  /* 0x0000001a001a7306 */ /* 0x000e620000200c00 */
[----:B------:R-:W-:Y:S02]  /*0d10*/  LOP3.LUT R38, R5, 0xff, RZ, 0xc0, !PT ;  /* 0x000000ff05267812 */ /* 0x000fe400078ec0ff */
[----:B------:R-:W-:Y:S02]  /*0d20*/  IADD3 R43, R39, -0x80, RZ ;  /* 0xffffff80272b7810 */ /* 0x000fe40007ffe0ff */
[----:B------:R-:W-:Y:S02]  /*0d30*/  IADD3 R40, R38, -0x80, RZ ;  /* 0xffffff8026287810 */ /* 0x000fe40007ffe0ff */
[----:B------:R-:W-:Y:S01]  /*0d40*/  SHF.R.U32.HI R39, RZ, 0x8, R5 ;  /* 0x00000008ff277819 */ /* 0x000fe20000011605 */
[----:B------:R-:W-:Y:S01]  /*0d50*/  I2F.F16 R36, R36 ;  /* 0x0000002400247306 */ /* 0x000fe20000200c00 */
[----:B------:R-:W-:-:S02]  /*0d60*/  LOP3.LUT R38, R4, 0xff, RZ, 0xc0, !PT ;  /* 0x000000ff04267812 */ /* 0x000fc400078ec0ff */
[----:B------:R-:W-:Y:S02]  /*0d70*/  LOP3.LUT R39, R39, 0xff, RZ, 0xc0, !PT ;  /* 0x000000ff27277812 */ /* 0x000fe400078ec0ff */
[----:B------:R-:W-:Y:S02]  /*0d80*/  IADD3 R38, R38, -0x80, RZ ;  /* 0xffffff8026267810 */ /* 0x000fe40007ffe0ff */
[----:B------:R-:W-:Y:S01]  /*0d90*/  IADD3 R42, R39, -0x80, RZ ;  /* 0xffffff80272a7810 */ /* 0x000fe20007ffe0ff */
[----:B------:R-:W2:Y:S01]  /*0da0*/  I2F.F16 R43, R43 ;  /* 0x0000002b002b7306 */ /* 0x000ea20000200c00 */
[----:B------:R-:W-:Y:S01]  /*0db0*/  LOP3.LUT R39, R8, 0xff, RZ, 0xc0, !PT ;  /* 0x000000ff08277812 */ /* 0x000fe200078ec0ff */
[----:B-1----:R-:W-:Y:S01]  /*0dc0*/  HADD2.F32 R26, -RZ, R26.H0_H0 ;  /* 0x2000001aff1a7230 */ /* 0x002fe20000004100 */
[----:B------:R-:W-:Y:S02]  /*0dd0*/  LOP3.LUT R41, R7, 0xff, RZ, 0xc0, !PT ;  /* 0x000000ff07297812 */ /* 0x000fe400078ec0ff */
[----:B------:R-:W-:-:S02]  /*0de0*/  IADD3 R47, R39, -0x80, RZ ;  /* 0xffffff80272f7810 */ /* 0x000fc40007ffe0ff */
[----:B------:R-:W-:Y:S01]  /*0df0*/  IADD3 R44, R41, -0x80, RZ ;  /* 0xffffff80292c7810 */ /* 0x000fe20007ffe0ff */
[----:B------:R1:W3:Y:S01]  /*0e00*/  I2F.F16 R45, R38 ;  /* 0x00000026002d7306 */ /* 0x0002e20000200c00 */
[----:B------:R-:W-:Y:S02]  /*0e10*/  SHF.R.U32.HI R48, RZ, 0x8, R7 ;  /* 0x00000008ff307819 */ /* 0x000fe40000011607 */
[----:B------:R-:W-:Y:S02]  /*0e20*/  SHF.R.U32.HI R5, RZ, 0x10, R5 ;  /* 0x00000010ff057819 */ /* 0x000fe40000011605 */
[----:B------:R-:W-:Y:S02]  /*0e30*/  LOP3.LUT R48, R48, 0xff, RZ, 0xc0, !PT ;  /* 0x000000ff30307812 */ /* 0x000fe400078ec0ff */
[----:B------:R-:W-:Y:S01]  /*0e40*/  LOP3.LUT R5, R5, 0xff, RZ, 0xc0, !PT ;  /* 0x000000ff05057812 */ /* 0x000fe200078ec0ff */
[----:B------:R-:W4:Y:S01]  /*0e50*/  I2F.F16 R40, R40 ;  /* 0x0000002800287306 */ /* 0x000f220000200c00 */
[--C-:B-1----:R-:W-:Y:S01]  /*0e60*/  SHF.R.U32.HI R38, RZ, 0x8, R4.reuse ;  /* 0x00000008ff267819 */ /* 0x102fe20000011604 */
[----:B--2---:R-:W-:Y:S01]  /*0e70*/  HADD2.F32 R43, -RZ, R43.H0_H0 ;  /* 0x2000002bff2b7230 */ /* 0x004fe20000004100 */
[----:B------:R-:W-:-:S02]  /*0e80*/  SHF.R.U32.HI R4, RZ, 0x10, R4 ;  /* 0x00000010ff047819 */ /* 0x000fc40000011604 */
[----:B------:R-:W-:Y:S01]  /*0e90*/  LOP3.LUT R39, R38, 0xff, RZ, 0xc0, !PT ;  /* 0x000000ff26277812 */ /* 0x000fe200078ec0ff */
[--C-:B0-----:R-:W-:Y:S01]  /*0ea0*/  HADD2.F32 R46, -RZ, R14.reuse.H0_H0 ;  /* 0x2000000eff2e7230 */ /* 0x101fe20000004100 */
[----:B------:R-:W-:Y:S01]  /*0eb0*/  LOP3.LUT R4, R4, 0xff, RZ, 0xc0, !PT ;  /* 0x000000ff04047812 */ /* 0x000fe200078ec0ff */
[----:B------:R-:W0:Y:S01]  /*0ec0*/  I2F.F16 R44, R44 ;  /* 0x0000002c002c7306 */ /* 0x000e220000200c00 */
[----:B------:R-:W-:Y:S01]  /*0ed0*/  IADD3 R39, R39, -0x80, RZ ;  /* 0xffffff8027277810 */ /* 0x000fe20007ffe0ff */
[----:B---3--:R-:W-:Y:S01]  /*0ee0*/  HADD2.F32 R45, -RZ, R45.H0_H0 ;  /* 0x2000002dff2d7230 */ /* 0x008fe20000004100 */
[----:B------:R-:W-:Y:S01]  /*0ef0*/  IADD3 R5, R5, -0x80, RZ ;  /* 0xffffff8005057810 */ /* 0x000fe20007ffe0ff */
[----:B------:R-:W-:Y:S01]  /*0f00*/  HADD2.F32 R41, -RZ, R14.H1_H1 ;  /* 0x3000000eff297230 */ /* 0x000fe20000004100 */
[----:B------:R-:W-:Y:S02]  /*0f10*/  IADD3 R4, R4, -0x80, RZ ;  /* 0xffffff8004047810 */ /* 0x000fe40007ffe0ff */
[----:B------:R-:W-:Y:S01]  /*0f20*/  SHF.R.U32.HI R7, RZ, 0x10, R7 ;  /* 0x00000010ff077819 */ /* 0x000fe20000011607 */
[----:B------:R-:W1:Y:S01]  /*0f30*/  I2F.F16 R39, R39 ;  /* 0x0000002700277306 */ /* 0x000e620000200c00 */
[----:B----4-:R-:W-:Y:S01]  /*0f40*/  HADD2.F32 R49, -RZ, R40.H0_H0 ;  /* 0x20000028ff317230 */ /* 0x010fe20000004100 */
[----:B------:R-:W-:Y:S01]  /*0f50*/  FFMA.FTZ R40, R45, R46, RZ ;  /* 0x0000002e2d287223 */ /* 0x000fe200000100ff */
[----:B------:R-:W-:-:S03]  /*0f60*/  LOP3.LUT R14, R9, 0xff, RZ, 0xc0, !PT ;  /* 0x000000ff090e7812 */ /* 0x000fc600078ec0ff */
[----:B------:R-:W-:Y:S01]  /*0f70*/  FFMA.FTZ R49, R46, R49, RZ ;  /* 0x000000312e317223 */ /* 0x000fe200000100ff */
[----:B------:R-:W-:Y:S01]  /*0f80*/  IADD3 R14, R14, -0x80, RZ ;  /* 0xffffff800e0e7810 */ /* 0x000fe20007ffe0ff */
[----:B0-----:R-:W-:Y:S01]  /*0f90*/  HADD2.F32 R51, -RZ, R44.H0_H0 ;  /* 0x2000002cff337230 */ /* 0x001fe20000004100 */
[----:B------:R-:W-:Y:S01]  /*0fa0*/  FFMA.FTZ R44, R46, R43, RZ ;  /* 0x0000002b2e2c7223 */ /* 0x000fe200000100ff */
[----:B------:R-:W-:Y:S01]  /*0fb0*/  LOP3.LUT R43, R10, 0xff, RZ, 0xc0, !PT ;  /* 0x000000ff0a2b7812 */ /* 0x000fe200078ec0ff */
[----:B------:R0:W2:Y:S02]  /*0fc0*/  I2F.F16 R38, R47 ;  /* 0x0000002f00267306 */ /* 0x0000a40000200c00 */
[----:B------:R-:W-:Y:S01]  /*0fd0*/  FFMA.FTZ R46, R46, R51, RZ ;  /* 0x000000332e2e7223 */ /* 0x000fe200000100ff */
[----:B-1----:R-:W-:Y:S01]  /*0fe0*/  HADD2.F32 R45, -RZ, R39.H0_H0 ;  /* 0x20000027ff2d7230 */ /* 0x002fe20000004100 */
[--C-:B------:R-:W-:Y:S02]  /*0ff0*/  SHF.R.U32.HI R39, RZ, 0x8, R6.reuse ;  /* 0x00000008ff277819 */ /* 0x100fe40000011606 */
[----:B------:R-:W-:-:S02]  /*1000*/  SHF.R.U32.HI R6, RZ, 0x10, R6 ;  /* 0x00000010ff067819 */ /* 0x000fc40000011606 */
[----:B------:R-:W1:Y:S01]  /*1010*/  I2F.F16 R42, R42 ;  /* 0x0000002a002a7306 */ /* 0x000e620000200c00 */
[----:B0-----:R-:W-:Y:S01]  /*1020*/  IADD3 R47, R43, -0x80, RZ ;  /* 0xffffff802b2f7810 */ /* 0x001fe20007ffe0ff */
[----:B------:R-:W-:Y:S01]  /*1030*/  FFMA.FTZ R40, R45, R41, R40 ;  /* 0x000000292d287223 */ /* 0x000fe20000010028 */
[----:B------:R-:W-:Y:S02]  /*1040*/  LOP3.LUT R43, R39, 0xff, RZ, 0xc0, !PT ;  /* 0x000000ff272b7812 */ /* 0x000fe400078ec0ff */
[----:B------:R-:W-:Y:S02]  /*1050*/  LOP3.LUT R6, R6, 0xff, RZ, 0xc0, !PT ;  /* 0x000000ff06067812 */ /* 0x000fe400078ec0ff */
[----:B------:R-:W-:Y:S01]  /*1060*/  IADD3 R45, R43, -0x80, RZ ;  /* 0xffffff802b2d7810 */ /* 0x000fe20007ffe0ff */
[----:B------:R-:W0:Y:S01]  /*1070*/  I2F.F16 R5, R5 ;  /* 0x0000000500057306 */ /* 0x000e220000200c00 */
[----:B------:R-:W-:Y:S01]  /*1080*/  IADD3 R43, R48, -0x80, RZ ;  /* 0xffffff80302b7810 */ /* 0x000fe20007ffe0ff */
[----:B--2---:R-:W-:-:S06]  /*1090*/  HADD2.F32 R38, -RZ, R38.H0_H0 ;  /* 0x20000026ff267230 */ /* 0x004fcc0000004100 */
[----:B------:R-:W2:Y:S01]  /*10a0*/  I2F.F16 R45, R45 ;  /* 0x0000002d002d7306 */ /* 0x000ea20000200c00 */
[----:B-1----:R-:W-:-:S05]  /*10b0*/  HADD2.F32 R42, -RZ, R42.H0_H0 ;  /* 0x2000002aff2a7230 */ /* 0x002fca0000004100 */
[----:B------:R-:W-:Y:S02]  /*10c0*/  FFMA.FTZ R42, R41, R42, R49 ;  /* 0x0000002a292a7223 */ /* 0x000fe40000010031 */
[----:B------:R-:W1:Y:S01]  /*10d0*/  I2F.F16 R43, R43 ;  /* 0x0000002b002b7306 */ /* 0x000e620000200c00 */
[----:B0-----:R-:W-:Y:S01]  /*10e0*/  HADD2.F32 R49, -RZ, R5.H0_H0 ;  /* 0x20000005ff317230 */ /* 0x001fe20000004100 */
[----:B------:R-:W-:-:S04]  /*10f0*/  SHF.R.U32.HI R5, RZ, 0x8, R8 ;  /* 0x00000008ff057819 */ /* 0x000fc80000011608 */
[----:B------:R-:W-:Y:S01]  /*1100*/  LOP3.LUT R5, R5, 0xff, RZ, 0xc0, !PT ;  /* 0x000000ff05057812 */ /* 0x000fe200078ec0ff */
[----:B--2---:R-:W-:Y:S01]  /*1110*/  HADD2.F32 R45, -RZ, R45.H0_H0 ;  /* 0x2000002dff2d7230 */ /* 0x004fe20000004100 */
[----:B------:R-:W0:Y:S04]  /*1120*/  I2F.F16 R4, R4 ;  /* 0x0000000400047306 */ /* 0x000e280000200c00 */
[C---:B------:R-:W-:Y:S01]  /*1130*/  FFMA.FTZ R44, R41.reuse, R45, R44 ;  /* 0x0000002d292c7223 */ /* 0x040fe2000001002c */
[----:B------:R-:W-:Y:S01]  /*1140*/  IADD3 R45, R6, -0x80, RZ ;  /* 0xffffff80062d7810 */ /* 0x000fe20007ffe0ff */
[----:B-1----:R-:W-:Y:S02]  /*1150*/  HADD2.F32 R6, -RZ, R43.H0_H0 ;  /* 0x2000002bff067230 */ /* 0x002fe40000004100 */
[----:B------:R1:W2:Y:S03]  /*1160*/  I2F.F16 R39, R47 ;  /* 0x0000002f00277306 */ /* 0x0002a60000200c00 */
[----:B------:R-:W-:Y:S01]  /*1170*/  FFMA.FTZ R6, R41, R6, R46 ;  /* 0x0000000629067223 */ /* 0x000fe2000001002e */
[----:B------:R-:W-:Y:S01]  /*1180*/  LOP3.LUT R46, R7, 0xff, RZ, 0xc0, !PT ;  /* 0x000000ff072e7812 */ /* 0x000fe200078ec0ff */
[----:B------:R-:W-:-:S03]  /*1190*/  HADD2.F32 R41, -RZ, R15.H0_H0 ;  /* 0x2000000fff297230 */ /* 0x000fc60000004100 */
[----:B------:R-:W3:Y:S01]  /*11a0*/  I2F.F16 R43, R45 ;  /* 0x0000002d002b7306 */ /* 0x000ee20000200c00 */
[----:B-1----:R-:W-:Y:S01]  /*11b0*/  LOP3.LUT R47, R11, 0xff, RZ, 0xc0, !PT ;  /* 0x000000ff0b2f7812 */ /* 0x002fe200078ec0ff */
[----:B------:R-:W-:-:S03]  /*11c0*/  FFMA.FTZ R42, R41, R49, R42 ;  /* 0x00000031292a7223 */ /* 0x000fc6000001002a */
[----:B------:R-:W-:Y:S02]  /*11d0*/  IADD3 R48, R47, -0x80, RZ ;  /* 0xffffff802f307810 */ /* 0x000fe40007ffe0ff */
[----:B------:R-:W-:Y:S01]  /*11e0*/  IADD3 R47, R46, -0x80, RZ ;  /* 0xffffff802e2f7810 */ /* 0x000fe20007ffe0ff */
[----:B0-----:R-:W-:Y:S01]  /*11f0*/  HADD2.F32 R46, -RZ, R4.H0_H0 ;  /* 0x20000004ff2e7230 */ /* 0x001fe20000004100 */
[----:B------:R-:W-:Y:S01]  /*1200*/  SHF.R.U32.HI R4, RZ, 0x10, R8 ;  /* 0x00000010ff047819 */ /* 0x000fe20000011608 */
[----:B------:R-:W0:Y:S01]  /*1210*/  I2F.F16 R37, R37 ;  /* 0x0000002500257306 */ /* 0x000e220000200c00 */
[----:B------:R-:W-:Y:S01]  /*1220*/  IADD3 R8, R5, -0x80, RZ ;  /* 0xffffff8005087810 */ /* 0x000fe20007ffe0ff */
[----:B--2---:R-:W-:Y:S01]  /*1230*/  HADD2.F32 R39, -RZ, R39.H0_H0 ;  /* 0x20000027ff277230 */ /* 0x004fe20000004100 */
[----:B------:R-:W-:Y:S01]  /*1240*/  LOP3.LUT R4, R4, 0xff, RZ, 0xc0, !PT ;  /* 0x000000ff04047812 */ /* 0x000fe200078ec0ff */
[----:B------:R-:W-:Y:S01]  /*1250*/  FFMA.FTZ R40, R46, R41, R40 ;  /* 0x000000292e287223 */ /* 0x000fe20000010028 */
[----:B------:R-:W-:Y:S01]  /*1260*/  SHF.R.U32.HI R46, RZ, 0x8, R9 ;  /* 0x00000008ff2e7819 */ /* 0x000fe20000011609 */
[----:B---3--:R-:W-:-:S02]  /*1270*/  HADD2.F32 R43, -RZ, R43.H0_H0 ;  /* 0x2000002bff2b7230 */ /* 0x008fc40000004100 */
[----:B------:R1:W2:Y:S01]  /*1280*/  I2F.F16 R45, R47 ;  /* 0x0000002f002d7306 */ /* 0x0002a20000200c00 */
[----:B------:R-:W-:Y:S02]  /*1290*/  LOP3.LUT R46, R46, 0xff, RZ, 0xc0, !PT ;  /* 0x000000ff2e2e7812 */ /* 0x000fe400078ec0ff */
[----:B------:R-:W-:Y:S01]  /*12a0*/  FFMA.FTZ R44, R41, R43, R44 ;  /* 0x0000002b292c7223 */ /* 0x000fe2000001002c */
[----:B------:R-:W-:Y:S02]  /*12b0*/  IADD3 R43, R4, -0x80, RZ ;  /* 0xffffff80042b7810 */ /* 0x000fe40007ffe0ff */
[----:B------:R-:W3:Y:S02]  /*12c0*/  LDS.64 R4, [UR5+0x8] ;  /* 0x00000805ff047984 */ /* 0x000ee40008000a00 */
[----:B------:R-:W4:Y:S01]  /*12d0*/  I2F.F16 R34, R34 ;  /* 0x0000002200227306 */ /* 0x000f220000200c00 */
[----:B-1----:R-:W-:Y:S01]  /*12e0*/  SHF.R.U32.HI R47, RZ, 0x10, R9 ;  /* 0x00000010ff2f7819 */ /* 0x002fe20000011609 */
[----:B0-----:R-:W-:Y:S01]  /*12f0*/  HADD2.F32 R37, -RZ, R37.H0_H0 ;  /* 0x20000025ff257230 */ /* 0x001fe20000004100 */
[----:B------:R-:W-:-:S02]  /*1300*/  IADD3 R9, R46, -0x80, RZ ;  /* 0xffffff802e097810 */ /* 0x000fc40007ffe0ff */
[----:B------:R-:W-:Y:S01]  /*1310*/  LOP3.LUT R47, R47, 0xff, RZ, 0xc0, !PT ;  /* 0x000000ff2f2f7812 */ /* 0x000fe200078ec0ff */
[----:B--2---:R-:W-:Y:S02]  /*1320*/  HADD2.F32 R45, -RZ, R45.H0_H0 ;  /* 0x2000002dff2d7230 */ /* 0x004fe40000004100 */
[----:B------:R-:W0:Y:S03]  /*1330*/  I2F.F16 R14, R14 ;  /* 0x0000000e000e7306 */ /* 0x000e260000200c00 */
[----:B------:R-:W-:Y:S01]  /*1340*/  FFMA.FTZ R41, R41, R45, R6 ;  /* 0x0000002d29297223 */ /* 0x000fe20000010006 */
[--C-:B------:R-:W-:Y:S02]  /*1350*/  SHF.R.U32.HI R45, RZ, 0x8, R10.reuse ;  /* 0x00000008ff2d7819 */ /* 0x100fe4000001160a */
[----:B------:R-:W-:Y:S02]  /*1360*/  IADD3 R6, R47, -0x80, RZ ;  /* 0xffffff802f067810 */ /* 0x000fe40007ffe0ff */
[----:B------:R-:W1:Y:S01]  /*1370*/  I2F.F16 R9, R9 ;  /* 0x0000000900097306 */ /* 0x000e620000200c00 */
[----:B------:R-:W-:Y:S01]  /*1380*/  LOP3.LUT R46, R45, 0xff, RZ, 0xc0, !PT ;  /* 0x000000ff2d2e7812 */ /* 0x000fe200078ec0ff */
[----:B------:R-:W-:Y:S01]  /*1390*/  HADD2.F32 R45, -RZ, R15.H1_H1 ;  /* 0x3000000fff2d7230 */ /* 0x000fe20000004100 */
[----:B------:R-:W-:Y:S01]  /*13a0*/  SHF.R.U32.HI R15, RZ, 0x10, R10 ;  /* 0x00000010ff0f7819 */ /* 0x000fe2000001160a */
[----:B----4-:R-:W-:Y:S01]  /*13b0*/  HADD2.F32 R34, -RZ, R34.H0_H0 ;  /* 0x20000022ff227230 */ /* 0x010fe20000004100 */
[----:B------:R-:W-:Y:S01]  /*13c0*/  IADD3 R10, R46, -0x80, RZ ;  /* 0xffffff802e0a7810 */ /* 0x000fe20007ffe0ff */
[----:B------:R-:W-:Y:S01]  /*13d0*/  HADD2.F32 R46, -RZ, R36.H0_H0 ;  /* 0x20000024ff2e7230 */ /* 0x000fe20000004100 */
[----:B------:R-:W-:Y:S01]  /*13e0*/  FFMA.FTZ R42, R45, R26, R42 ;  /* 0x0000001a2d2a7223 */ /* 0x000fe2000001002a */
[--C-:B------:R-:W-:Y:S01]  /*13f0*/  SHF.R.U32.HI R26, RZ, 0x8, R11.reuse ;  /* 0x00000008ff1a7819 */ /* 0x100fe2000001160b */
[----:B------:R-:W2:Y:S01]  /*1400*/  I2F.F16 R7, R48 ;  /* 0x0000003000077306 */ /* 0x000ea20000200c00 */
[----:B------:R-:W-:Y:S01]  /*1410*/  SHF.R.U32.HI R36, RZ, 0x10, R11 ;  /* 0x00000010ff247819 */ /* 0x000fe2000001160b */
[----:B------:R-:W-:Y:S01]  /*1420*/  FFMA.FTZ R40, R37, R45, R40 ;  /* 0x0000002d25287223 */ /* 0x000fe20000010028 */
[----:B------:R-:W-:Y:S01]  /*1430*/  LOP3.LUT R26, R26, 0xff, RZ, 0xc0, !PT ;  /* 0x000000ff1a1a7812 */ /* 0x000fe200078ec0ff */
[----:B0-----:R-:W-:Y:S01]  /*1440*/  HADD2.F32 R37, -RZ, R14.H0_H0 ;  /* 0x2000000eff257230 */ /* 0x001fe20000004100 */
[----:B------:R-:W-:Y:S01]  /*1450*/  LOP3.LUT R15, R15, 0xff, RZ, 0xc0, !PT ;  /* 0x000000ff0f0f7812 */ /* 0x000fe200078ec0ff */
[C---:B------:R-:W-:Y:S01]  /*1460*/  FFMA.FTZ R41, R45.reuse, R34, R41 ;  /* 0x000000222d297223 */ /* 0x040fe20000010029 */
[----:B------:R-:W-:Y:S01]  /*1470*/  IADD3 R26, R26, -0x80, RZ ;  /* 0xffffff801a1a7810 */ /* 0x000fe20007ffe0ff */
[----:B------:R-:W0:Y:S01]  /*1480*/  I2F.F16 R8, R8 ;  /* 0x0000000800087306 */ /* 0x000e220000200c00 */
[----:B------:R-:W-:Y:S01]  /*1490*/  LOP3.LUT R36, R36, 0xff, RZ, 0xc0, !PT ;  /* 0x000000ff24247812 */ /* 0x000fe200078ec0ff */
[----:B------:R-:W-:Y:S01]  /*14a0*/  FFMA.FTZ R44, R45, R46, R44 ;  /* 0x0000002e2d2c7223 */ /* 0x000fe2000001002c */
[----:B------:R-:W-:Y:S01]  /*14b0*/  IADD3 R15, R15, -0x80, RZ ;  /* 0xffffff800f0f7810 */ /* 0x000fe20007ffe0ff */
[--C-:B---3--:R-:W-:Y:S01]  /*14c0*/  HADD2.F32 R11, -RZ, R4.reuse.H0_H0 ;  /* 0x20000004ff0b7230 */ /* 0x108fe20000004100 */
[----:B------:R-:W-:Y:S01]  /*14d0*/  IADD3 R36, R36, -0x80, RZ ;  /* 0xffffff8024247810 */ /* 0x000fe20007ffe0ff */
[----:B------:R-:W-:-:S02]  /*14e0*/  HADD2.F32 R34, -RZ, R4.H1_H1 ;  /* 0x30000004ff227230 */ /* 0x000fc40000004100 */
[----:B------:R-:W3:Y:S01]  /*14f0*/  I2F.F16 R6, R6 ;  /* 0x0000000600067306 */ /* 0x000ee20000200c00 */
[----:B-1----:R-:W-:Y:S01]  /*1500*/  HADD2.F32 R9, -RZ, R9.H0_H0 ;  /* 0x20000009ff097230 */ /* 0x002fe20000004100 */
[C---:B------:R-:W-:Y:S01]  /*1510*/  FFMA.FTZ R37, R11.reuse, R37, R42 ;  /* 0x000000250b257223 */ /* 0x040fe2000001002a */
[----:B--2---:R-:W-:Y:S01]  /*1520*/  HADD2.F32 R46, -RZ, R7.H0_H0 ;  /* 0x20000007ff2e7230 */ /* 0x004fe20000004100 */
[----:B------:R-:W-:Y:S01]  /*1530*/  FFMA.FTZ R38, R38, R11, R40 ;  /* 0x0000000b26267223 */ /* 0x000fe20000010028 */
[--C-:B------:R-:W-:Y:S01]  /*1540*/  HADD2.F32 R4, -RZ, R5.reuse.H0_H0 ;  /* 0x20000005ff047230 */ /* 0x100fe20000004100 */
[----:B------:R-:W-:Y:S01]  /*1550*/  FFMA.FTZ R9, R34, R9, R37 ;  /* 0x0000000922097223 */ /* 0x000fe20000010025 */
[----:B------:R-:W-:Y:S01]  /*1560*/  HADD2.F32 R5, -RZ, R5.H1_H1 ;  /* 0x30000005ff057230 */ /* 0x000fe20000004100 */
[----:B------:R-:W1:Y:S01]  /*1570*/  I2F.F16 R43, R43 ;  /* 0x0000002b002b7306 */ /* 0x000e620000200c00 */
[----:B0-----:R-:W-:Y:S01]  /*1580*/  HADD2.F32 R7, -RZ, R8.H0_H0 ;  /* 0x20000008ff077230 */ /* 0x001fe20000004100 */
[----:B------:R-:W-:-:S02]  /*1590*/  FFMA.FTZ R39, R11, R39, R44 ;  /* 0x000000270b277223 */ /* 0x000fc4000001002c */
[----:B------:R-:W-:Y:S02]  /*15a0*/  FFMA.FTZ R46, R11, R46, R41 ;  /* 0x0000002e0b2e7223 */ /* 0x000fe40000010029 */
[----:B------:R-:W-:Y:S02]  /*15b0*/  FFMA.FTZ R7, R7, R34, R38 ;  /* 0x0000002207077223 */ /* 0x000fe40000010026 */
        /* <DEDUP_REMOVED lines=17> */
[----:B0-----:R-:W-:-:S03]  /*16d0*/  HADD2.F32 R8, -RZ, R33.H0_H0 ;  /* 0x20000021ff087230 */ /* 0x001fc60000004100 */
[----:B------:R-:W-:Y:S02]  /*16e0*/  FMUL.FTZ R6, R6, R7 ;  /* 0x0000000706067220 */ /* 0x000fe40000410000 */
[----:B------:R-:W-:Y:S01]  /*16f0*/  FFMA.FTZ R8, R5, R8, R9 ;  /* 0x0000000805087223 */ /* 0x000fe20000010009 */
[----:B------:R-:W-:Y:S01]  /*1700*/  HADD2.F32 R9, -RZ, R0.H1_H1 ;  /* 0x30000000ff097230 */ /* 0x000fe20000004100 */
[----:B------:R-:W0:Y:S01]  /*1710*/  I2F.F16 R32, R32 ;  /* 0x0000002000207306 */ /* 0x000e220000200c00 */
[----:B--2---:R-:W-:Y:S01]  /*1720*/  HADD2.F32 R15, -RZ, R15.H0_H0 ;  /* 0x2000000fff0f7230 */ /* 0x004fe20000004100 */
[----:B------:R-:W-:Y:S02]  /*1730*/  F2FP.PACK_AB R6, RZ, R6 ;  /* 0x00000006ff06723e */ /* 0x000fe400000000ff */
[----:B------:R-:W-:Y:S02]  /*1740*/  FMUL.FTZ R8, R8, R9 ;  /* 0x0000000908087220 */ /* 0x000fe40000410000 */
[----:B------:R-:W-:Y:S01]  /*1750*/  FFMA.FTZ R11, R4, R15, R11 ;  /* 0x0000000f040b7223 */ /* 0x000fe2000001000b */
[----:B------:R-:W-:Y:S01]  /*1760*/  HADD2.F32 R15, -RZ, R31.H1_H1 ;  /* 0x3000001fff0f7230 */ /* 0x000fe20000004100 */
[----:B------:R-:W2:Y:S01]  /*1770*/  I2F.F16 R24, R24 ;  /* 0x0000001800187306 */ /* 0x000ea20000200c00 */
[----:B-1----:R-:W-:Y:S01]  /*1780*/  HADD2.F32 R14, -RZ, R14.H0_H0 ;  /* 0x2000000eff0e7230 */ /* 0x002fe20000004100 */
[----:B------:R-:W-:-:S04]  /*1790*/  F2FP.PACK_AB R8, RZ, R8 ;  /* 0x00000008ff08723e */ /* 0x000fc800000000ff */
[----:B------:R-:W-:Y:S01]  /*17a0*/  FFMA.FTZ R14, R4, R14, R41 ;  /* 0x0000000e040e7223 */ /* 0x000fe20000010029 */
[----:B------:R-:W-:Y:S01]  /*17b0*/  HADD2.F32 R4, -RZ, R31.H0_H0 ;  /* 0x2000001fff047230 */ /* 0x000fe20000004100 */
[----:B------:R-:W-:Y:S01]  /*17c0*/  PRMT R6, R6, 0x5410, R8 ;  /* 0x0000541006067816 */ /* 0x000fe20000000008 */
[----:B0-----:R-:W-:-:S05]  /*17d0*/  HADD2.F32 R32, -RZ, R32.H0_H0 ;  /* 0x20000020ff207230 */ /* 0x001fca0000004100 */
[----:B------:R-:W-:Y:S01]  /*17e0*/  FFMA.FTZ R11, R5, R32, R11 ;  /* 0x00000020050b7223 */ /* 0x000fe2000001000b */
[----:B------:R-:W-:Y:S01]  /*17f0*/  HFMA2.MMA R30, R6, 1, 1, R30 ;  /* 0x3c003c00061e7835 */ /* 0x000fe2000000001e */
[----:B--2---:R-:W-:Y:S02]  /*1800*/  HADD2.F32 R24, -RZ, R24.H0_H0 ;  /* 0x20000018ff187230 */ /* 0x004fe40000004100 */
[----:B------:R-:W-:-:S03]  /*1810*/  FMUL.FTZ R4, R11, R4 ;  /* 0x000000040b047220 */ /* 0x000fc60000410000 */
[----:B------:R-:W-:Y:S02]  /*1820*/  FFMA.FTZ R14, R5, R24, R14 ;  /* 0x00000018050e7223 */ /* 0x000fe4000001000e */
[----:B------:R-:W-:Y:S02]  /*1830*/  F2FP.PACK_AB R4, RZ, R4 ;  /* 0x00000004ff04723e */ /* 0x000fe400000000ff */
[----:B------:R-:W-:-:S05]  /*1840*/  FMUL.FTZ R14, R14, R15 ;  /* 0x0000000f0e0e7220 */ /* 0x000fca0000410000 */
[----:B------:R-:W-:-:S04]  /*1850*/  F2FP.PACK_AB R14, RZ, R14 ;  /* 0x0000000eff0e723e */ /* 0x000fc800000000ff */
[----:B------:R-:W-:-:S05]  /*1860*/  PRMT R4, R4, 0x5410, R14 ;  /* 0x0000541004047816 */ /* 0x000fca000000000e */
[----:B------:R-:W-:Y:S02]  /*1870*/  HADD2 R3, R4, R3 ;  /* 0x0000000304037230 */ /* 0x000fe40000000000 */
.L_x_3378:
[----:B------:R0:W5:Y:S04]  /*1880*/  LDG.E.128.CONSTANT R4, [R18.64] ;  /* 0x0000000612047981 */ /* 0x000168000c1e9d00 */
[----:B------:R0:W5:Y:S04]  /*1890*/  LDG.E.128.CONSTANT R8, [R22.64] ;  /* 0x0000000616087981 */ /* 0x000168000c1e9d00 */
[----:B------:R-:W5:Y:S01]  /*18a0*/  LDG.E.128.CONSTANT R12, [R12.64] ;  /* 0x000000060c0c7981 */ /* 0x000f62000c1e9d00 */
[----:B------:R-:W-:Y:S01]  /*18b0*/  UIADD3 UR4, UR5, 0x40, URZ ;  /* 0x0000004005047890 */ /* 0x000fe2000fffe03f */
[----:B------:R-:W-:Y:S01]  /*18c0*/  IMAD.WIDE R32, R25, 0x8, R16 ;  /* 0x0000000819207825 */ /* 0x000fe200078e0210 */
[----:B------:R-:W-:Y:S05]  /*18d0*/  @P2 BRA `(.L_x_3379) ;  /* 0x00000c3000002947 */ /* 0x000fea0003800000 */
[----:B0-----:R-:W2:Y:S01]  /*18e0*/  LDG.E.128.CONSTANT R16, [R32.64] ;  /* 0x0000000620107981 */ /* 0x001ea2000c1e9d00 */
[----:B-----5:R-:W-:-:S02]  /*18f0*/  LOP3.LUT R36, R13, 0xff, RZ, 0xc0, !PT ;  /* 0x000000ff0d247812 */ /* 0x020fc400078ec0ff */
[----:B------:R-:W-:Y:S01]  /*1900*/  LOP3.LUT R26, R12, 0xff, RZ, 0xc0, !PT ;  /* 0x000000ff0c1a7812 */ /* 0x000fe200078ec0ff */
[----:B------:R-:W0:Y:S01]  /*1910*/  LDS.64 R34, [UR5+0x10] ;  /* 0x00001005ff227984 */ /* 0x000e220008000a00 */
        /* <DEDUP_REMOVED lines=8> */
[----:B------:R-:W-:Y:S01]  /*19a0*/  LOP3.LUT R45, R45, 0xff, RZ, 0xc0, !PT ;  /* 0x000000ff2d2d7812 */ /* 0x000fe200078ec0ff */
[----:B------:R3:W4:Y:S01]  /*19b0*/  I2F.F16 R39, R26 ;  /* 0x0000001a00277306 */ /* 0x0007220000200c00 */
[----:B------:R-:W-:Y:S02]  /*19c0*/  LEA.HI R40, R12, 0xffffff80, RZ, 0x8 ;  /* 0xffffff800c287811 */ /* 0x000fe400078f40ff */
[----:B------:R-:W-:Y:S02]  /*19d0*/  IADD3 R48, R45, -0x80, RZ ;  /* 0xffffff802d307810 */ /* 0x000fe40007ffe0ff */
[----:B------:R-:W-:-:S02]  /*19e0*/  LEA.HI R37, R13, 0xffffff80, RZ, 0x8 ;  /* 0xffffff800d257811 */ /* 0x000fc400078f40ff */
[----:B------:R-:W-:Y:S01]  /*19f0*/  LEA.HI R38, R14, 0xffffff80, RZ, 0x8 ;  /* 0xffffff800e267811 */ /* 0x000fe200078f40ff */
[----:B------:R-:W0:Y:S01]  /*1a00*/  I2F.F16 R42, R42 ;  /* 0x0000002a002a7306 */ /* 0x000e220000200c00 */
[----:B---3--:R-:W-:Y:S01]  /*1a10*/  SHF.R.U32.HI R26, RZ, 0x8, R12 ;  /* 0x00000008ff1a7819 */ /* 0x008fe2000001160c */
[----:B-1----:R-:W-:Y:S01]  /*1a20*/  HADD2.F32 R44, -RZ, R44.H0_H0 ;  /* 0x2000002cff2c7230 */ /* 0x002fe20000004100 */
[----:B------:R-:W-:Y:S02]  /*1a30*/  LEA.HI R24, R15, 0xffffff80, RZ, 0x8 ;  /* 0xffffff800f187811 */ /* 0x000fe400078f40ff */
[----:B------:R-:W-:-:S03]  /*1a40*/  LOP3.LUT R41, R26, 0xff, RZ, 0xc0, !PT ;  /* 0x000000ff1a297812 */ /* 0x000fc600078ec0ff */
[----:B------:R-:W1:Y:S01]  /*1a50*/  I2F.F16 R43, R43 ;  /* 0x0000002b002b7306 */ /* 0x000e620000200c00 */
[----:B------:R-:W-:Y:S01]  /*1a60*/  IADD3 R41, R41, -0x80, RZ ;  /* 0xffffff8029297810 */ /* 0x000fe20007ffe0ff */
[----:B----4-:R-:W-:-:S06]  /*1a70*/  HADD2.F32 R50, -RZ, R39.H0_H0 ;  /* 0x20000027ff327230 */ /* 0x010fcc0000004100 */
[----:B------:R-:W3:Y:S01]  /*1a80*/  I2F.F16 R41, R41 ;  /* 0x0000002900297306 */ /* 0x000ee20000200c00 */
[----:B0-----:R-:W-:Y:S02]  /*1a90*/  HADD2.F32 R39, -RZ, R34.H0_H0 ;  /* 0x20000022ff277230 */ /* 0x001fe40000004100 */
[----:B------:R-:W-:-:S03]  /*1aa0*/  HADD2.F32 R42, -RZ, R42.H0_H0 ;  /* 0x2000002aff2a7230 */ /* 0x000fc60000004100 */
[C---:B------:R-:W-:Y:S01]  /*1ab0*/  FFMA.FTZ R44, R39.reuse, R44, RZ ;  /* 0x0000002c272c7223 */ /* 0x040fe200000100ff */
[----:B-1----:R-:W-:Y:S01]  /*1ac0*/  HADD2.F32 R52, -RZ, R43.H0_H0 ;  /* 0x2000002bff347230 */ /* 0x002fe20000004100 */
[C---:B------:R-:W-:Y:S01]  /*1ad0*/  FFMA.FTZ R45, R39.reuse, R42, RZ ;  /* 0x0000002a272d7223 */ /* 0x040fe200000100ff */
[----:B------:R-:W-:Y:S03]  /*1ae0*/  I2F.F16 R43, R48 ;  /* 0x00000030002b7306 */ /* 0x000fe60000200c00 */
[----:B------:R-:W-:Y:S01]  /*1af0*/  FFMA.FTZ R42, R39, R52, RZ ;  /* 0x00000034272a7223 */ /* 0x000fe200000100ff */
[----:B---3--:R-:W-:-:S04]  /*1b00*/  HADD2.F32 R41, -RZ, R41.H0_H0 ;  /* 0x20000029ff297230 */ /* 0x008fc80000004100 */
[----:B------:R-:W-:Y:S08]  /*1b10*/  I2F.F16 R40, R40 ;  /* 0x0000002800287306 */ /* 0x000ff00000200c00 */
[----:B------:R-:W-:Y:S08]  /*1b20*/  I2F.F16 R37, R37 ;  /* 0x0000002500257306 */ /* 0x000ff00000200c00 */
[----:B------:R-:W-:Y:S08]  /*1b30*/  I2F.F16 R38, R38 ;  /* 0x0000002600267306 */ /* 0x000ff00000200c00 */
[----:B------:R-:W0:Y:S02]  /*1b40*/  I2F.F16 R24, R24 ;  /* 0x0000001800187306 */ /* 0x000e240000200c00 */
[----:B0-----:R-:W-:Y:S01]  /*1b50*/  HADD2.F32 R24, -RZ, R24.H0_H0 ;  /* 0x20000018ff187230 */ /* 0x001fe20000004100 */
[----:B--2---:R-:W-:-:S02]  /*1b60*/  LEA.HI R46, R17, 0xffffff80, RZ, 0x8 ;  /* 0xffffff80112e7811 */ /* 0x004fc400078f40ff */
[----:B------:R-:W-:-:S03]  /*1b70*/  LEA.HI R49, R18, 0xffffff80, RZ, 0x8 ;  /* 0xffffff8012317811 */ /* 0x000fc600078f40ff */
[----:B------:R0:W1:Y:S01]  /*1b80*/  I2F.F16 R26, R46 ;  /* 0x0000002e001a7306 */ /* 0x0000620000200c00 */
[----:B------:R-:W-:-:S07]  /*1b90*/  LEA.HI R36, R16, 0xffffff80, RZ, 0x8 ;  /* 0xffffff8010247811 */ /* 0x000fce00078f40ff */
[----:B------:R-:W2:Y:S01]  /*1ba0*/  I2F.F16 R36, R36 ;  /* 0x0000002400247306 */ /* 0x000ea20000200c00 */
[----:B0-----:R-:W-:Y:S01]  /*1bb0*/  FFMA.FTZ R46, R50, R39, RZ ;  /* 0x00000027322e7223 */ /* 0x001fe200000100ff */
[----:B------:R-:W-:Y:S02]  /*1bc0*/  SHF.R.U32.HI R39, RZ, 0x10, R12 ;  /* 0x00000010ff277819 */ /* 0x000fe4000001160c */
[----:B------:R-:W-:Y:S01]  /*1bd0*/  SHF.R.U32.HI R12, RZ, 0x10, R13 ;  /* 0x00000010ff0c7819 */ /* 0x000fe2000001160d */
[----:B------:R-:W-:Y:S01]  /*1be0*/  HADD2.F32 R13, -RZ, R34.H1_H1 ;  /* 0x30000022ff0d7230 */ /* 0x000fe20000004100 */
[----:B------:R-:W-:Y:S02]  /*1bf0*/  LOP3.LUT R47, R39, 0xff, RZ, 0xc0, !PT ;  /* 0x000000ff272f7812 */ /* 0x000fe400078ec0ff */
[----:B------:R-:W-:Y:S01]  /*1c00*/  LOP3.LUT R12, R12, 0xff, RZ, 0xc0, !PT ;  /* 0x000000ff0c0c7812 */ /* 0x000fe200078ec0ff */
[----:B------:R-:W-:Y:S01]  /*1c10*/  I2F.F16 R39, R49 ;  /* 0x0000003100277306 */ /* 0x000fe20000200c00 */
[----:B------:R-:W-:Y:S01]  /*1c20*/  IADD3 R34, R47, -0x80, RZ ;  /* 0xffffff802f227810 */ /* 0x000fe20007ffe0ff */
[----:B------:R-:W-:Y:S01]  /*1c30*/  FFMA.FTZ R47, R41, R13, R46 ;  /* 0x0000000d292f7223 */ /* 0x000fe2000001002e */
[----:B------:R-:W-:Y:S01]  /*1c40*/  IADD3 R46, R12, -0x80, RZ ;  /* 0xffffff800c2e7810 */ /* 0x000fe20007ffe0ff */
[----:B------:R-:W-:Y:S01]  /*1c50*/  HADD2.F32 R41, -RZ, R43.H0_H0 ;  /* 0x2000002bff297230 */ /* 0x000fe20000004100 */
[--C-:B------:R-:W-:Y:S01]  /*1c60*/  SHF.R.U32.HI R12, RZ, 0x8, R14.reuse ;  /* 0x00000008ff0c7819 */ /* 0x100fe2000001160e */
[----:B-1----:R-:W-:Y:S01]  /*1c70*/  HADD2.F32 R26, -RZ, R26.H0_H0 ;  /* 0x2000001aff1a7230 */ /* 0x002fe20000004100 */
[----:B------:R-:W-:Y:S01]  /*1c80*/  SHF.R.U32.HI R14, RZ, 0x10, R14 ;  /* 0x00000010ff0e7819 */ /* 0x000fe2000001160e */
[----:B------:R0:W-:Y:S01]  /*1c90*/  I2F.F16 R43, R46 ;  /* 0x0000002e002b7306 */ /* 0x0001e20000200c00 */
[----:B------:R-:W-:Y:S01]  /*1ca0*/  LOP3.LUT R12, R12, 0xff, RZ, 0xc0, !PT ;  /* 0x000000ff0c0c7812 */ /* 0x000fe200078ec0ff */
[----:B------:R-:W-:Y:S01]  /*1cb0*/  FFMA.FTZ R41, R13, R41, R44 ;  /* 0x000000290d297223 */ /* 0x000fe2000001002c */
[----:B------:R-:W-:Y:S01]  /*1cc0*/  SHF.R.U32.HI R44, RZ, 0x8, R15 ;  /* 0x00000008ff2c7819 */ /* 0x000fe2000001160f */
[----:B--2---:R-:W-:Y:S01]  /*1cd0*/  HADD2.F32 R36, -RZ, R36.H0_H0 ;  /* 0x20000024ff247230 */ /* 0x004fe20000004100 */
[----:B------:R-:W-:-:S02]  /*1ce0*/  IADD3 R12, R12, -0x80, RZ ;  /* 0xffffff800c0c7810 */ /* 0x000fc40007ffe0ff */
[----:B------:R-:W-:Y:S01]  /*1cf0*/  LOP3.LUT R44, R44, 0xff, RZ, 0xc0, !PT ;  /* 0x000000ff2c2c7812 */ /* 0x000fe200078ec0ff */
[----:B------:R-:W-:Y:S01]  /*1d00*/  I2F.F16 R34, R34 ;  /* 0x0000002200227306 */ /* 0x000fe20000200c00 */
[----:B------:R-:W-:Y:S02]  /*1d10*/  SHF.R.U32.HI R15, RZ, 0x10, R15 ;  /* 0x00000010ff0f7819 */ /* 0x000fe4000001160f */
[----:B------:R-:W-:Y:S02]  /*1d20*/  IADD3 R48, R44, -0x80, RZ ;  /* 0xffffff802c307810 */ /* 0x000fe40007ffe0ff */
[----:B------:R-:W-:Y:S02]  /*1d30*/  LOP3.LUT R44, R14, 0xff, RZ, 0xc0, !PT ;  /* 0x000000ff0e2c7812 */ /* 0x000fe400078ec0ff */
[----:B------:R-:W-:Y:S01]  /*1d40*/  LOP3.LUT R15, R15, 0xff, RZ, 0xc0, !PT ;  /* 0x000000ff0f0f7812 */ /* 0x000fe200078ec0ff */
[----:B------:R-:W1:Y:S01]  /*1d50*/  I2F.F16 R12, R12 ;  /* 0x0000000c000c7306 */ /* 0x000e620000200c00 */
[----:B------:R-:W-:-:S02]  /*1d60*/  IADD3 R44, R44, -0x80, RZ ;  /* 0xffffff802c2c7810 */ /* 0x000fc40007ffe0ff */
[----:B0-----:R-:W-:Y:S02]  /*1d70*/  IADD3 R46, R15, -0x80, RZ ;  /* 0xffffff800f2e7810 */ /* 0x001fe40007ffe0ff */
[----:B------:R-:W-:-:S03]  /*1d80*/  LOP3.LUT R15, R16, 0xff, RZ, 0xc0, !PT ;  /* 0x000000ff100f7812 */ /* 0x000fc600078ec0ff */
[----:B------:R0:W2:Y:S01]  /*1d90*/  I2F.F16 R14, R48 ;  /* 0x00000030000e7306 */ /* 0x0000a20000200c00 */
[----:B-1----:R-:W-:-:S07]  /*1da0*/  HADD2.F32 R50, -RZ, R12.H0_H0 ;  /* 0x2000000cff327230 */ /* 0x002fce0000004100 */
[----:B------:R-:W1:Y:S01]  /*1db0*/  I2F.F16 R44, R44 ;  /* 0x0000002c002c7306 */ /* 0x000e620000200c00 */
[----:B0-----:R-:W-:Y:S01]  /*1dc0*/  HADD2.F32 R48, -RZ, R40.H0_H0 ;  /* 0x20000028ff307230 */ /* 0x001fe20000004100 */
[----:B------:R-:W-:Y:S01]  /*1dd0*/  FFMA.FTZ R45, R13, R50, R45 ;  /* 0x000000320d2d7223 */ /* 0x000fe2000001002d */
[----:B--2---:R-:W-:-:S05]  /*1de0*/  HADD2.F32 R49, -RZ, R14.H0_H0 ;  /* 0x2000000eff317230 */ /* 0x004fca0000004100 */
[----:B------:R0:W2:Y:S01]  /*1df0*/  I2F.F16 R12, R46 ;  /* 0x0000002e000c7306 */ /* 0x0000a20000200c00 */
[----:B------:R-:W-:Y:S02]  /*1e00*/  IADD3 R14, R15, -0x80, RZ ;  /* 0xffffff800f0e7810 */ /* 0x000fe40007ffe0ff */
[----:B------:R-:W-:Y:S01]  /*1e10*/  LOP3.LUT R15, R17, 0xff, RZ, 0xc0, !PT ;  /* 0x000000ff110f7812 */ /* 0x000fe200078ec0ff */
[----:B------:R-:W-:Y:S01]  /*1e20*/  FFMA.FTZ R13, R13, R49, R42 ;  /* 0x000000310d0d7223 */ /* 0x000fe2000001002a */
[----:B------:R-:W-:Y:S02]  /*1e30*/  HADD2.F32 R42, -RZ, R34.H0_H0 ;  /* 0x20000022ff2a7230 */ /* 0x000fe40000004100 */
[----:B------:R-:W-:Y:S01]  /*1e40*/  HADD2.F32 R34, -RZ, R35.H0_H0 ;  /* 0x20000023ff227230 */ /* 0x000fe20000004100 */
[----:B------:R-:W-:Y:S01]  /*1e50*/  IADD3 R15, R15, -0x80, RZ ;  /* 0xffffff800f0f7810 */ /* 0x000fe20007ffe0ff */
[----:B0-----:R-:W-:Y:S01]  /*1e60*/  HADD2.F32 R46, -RZ, R43.H0_H0 ;  /* 0x2000002bff2e7230 */ /* 0x001fe20000004100 */
[----:B------:R-:W-:Y:S01]  /*1e70*/  I2F.F16 R14, R14 ;  /* 0x0000000e000e7306 */ /* 0x000fe20000200c00 */
[----:B-1----:R-:W-:Y:S01]  /*1e80*/  HADD2.F32 R44, -RZ, R44.H0_H0 ;  /* 0x2000002cff2c7230 */ /* 0x002fe20000004100 */
[----:B------:R-:W-:Y:S01]  /*1e90*/  FFMA.FTZ R42, R42, R34, R47 ;  /* 0x000000222a2a7223 */ /* 0x000fe2000001002f */
[----:B------:R-:W-:Y:S01]  /*1ea0*/  LOP3.LUT R47, R19, 0xff, RZ, 0xc0, !PT ;  /* 0x000000ff132f7812 */ /* 0x000fe200078ec0ff */
[C---:B------:R-:W-:Y:S01]  /*1eb0*/  FFMA.FTZ R41, R34.reuse, R46, R41 ;  /* 0x0000002e22297223 */ /* 0x040fe20000010029 */
[--C-:B------:R-:W-:Y:S01]  /*1ec0*/  SHF.R.U32.HI R46, RZ, 0x8, R16.reuse ;  /* 0x00000008ff2e7819 */ /* 0x100fe20000011610 */
[----:B--2---:R-:W-:Y:S01]  /*1ed0*/  HADD2.F32 R49, -RZ, R12.H0_H0 ;  /* 0x2000000cff317230 */ /* 0x004fe20000004100 */
[----:B------:R-:W-:Y:S01]  /*1ee0*/  SHF.R.U32.HI R12, RZ, 0x10, R16 ;  /* 0x00000010ff0c7819 */ /* 0x000fe20000011610 */
[----:B------:R-:W-:Y:S01]  /*1ef0*/  FFMA.FTZ R44, R34, R44, R45 ;  /* 0x0000002c222c7223 */ /* 0x000fe2000001002d */
[----:B------:R-:W-:Y:S01]  /*1f00*/  LOP3.LUT R46, R46, 0xff, RZ, 0xc0, !PT ;  /* 0x000000ff2e2e7812 */ /* 0x000fe200078ec0ff */
[----:B------:R-:W-:Y:S01]  /*1f10*/  HADD2.F32 R45, -RZ, R35.H1_H1 ;  /* 0x30000023ff2d7230 */ /* 0x000fe20000004100 */
[----:B------:R-:W-:Y:S01]  /*1f20*/  FFMA.FTZ R34, R34, R49, R13 ;  /* 0x0000003122227223 */ /* 0x000fe2000001000d */
[----:B------:R-:W-:Y:S01]  /*1f30*/  LOP3.LUT R40, R12, 0xff, RZ, 0xc0, !PT ;  /* 0x000000ff0c287812 */ /* 0x000fe200078ec0ff */
[----:B------:R-:W0:Y:S01]  /*1f40*/  I2F.F16 R15, R15 ;  /* 0x0000000f000f7306 */ /* 0x000e220000200c00 */
[----:B------:R-:W1:Y:S01]  /*1f50*/  LDS.64 R12, [UR5+0x18] ;  /* 0x00001805ff0c7984 */ /* 0x000e620008000a00 */
[----:B------:R-:W-:Y:S01]  /*1f60*/  IADD3 R47, R47, -0x80, RZ ;  /* 0xffffff802f2f7810 */ /* 0x000fe20007ffe0ff */
[----:B------:R-:W-:Y:S01]  /*1f70*/  FFMA.FTZ R42, R48, R45, R42 ;  /* 0x0000002d302a7223 */ /* 0x000fe2000001002a */
[----:B------:R-:W-:Y:S01]  /*1f80*/  IADD3 R16, R46, -0x80, RZ ;  /* 0xffffff802e107810 */ /* 0x000fe20007ffe0ff */
[----:B------:R-:W-:Y:S01]  /*1f90*/  HADD2.F32 R48, -RZ, R37.H0_H0 ;  /* 0x20000025ff307230 */ /* 0x000fe20000004100 */
[----:B------:R-:W-:Y:S01]  /*1fa0*/  SHF.R.U32.HI R46, RZ, 0x8, R17 ;  /* 0x00000008ff2e7819 */ /* 0x000fe20000011611 */
[C---:B------:R-:W-:Y:S01]  /*1fb0*/  FFMA.FTZ R34, R45.reuse, R24, R34 ;  /* 0x000000182d227223 */ /* 0x040fe20000010022 */
[----:B------:R2:W-:Y:S01]  /*1fc0*/  I2F.F16 R35, R47 ;  /* 0x0000002f00237306 */ /* 0x0005e20000200c00 */
[----:B------:R-:W-:Y:S01]  /*1fd0*/  LOP3.LUT R43, R18, 0xff, RZ, 0xc0, !PT ;  /* 0x000000ff122b7812 */ /* 0x000fe200078ec0ff */
[----:B------:R-:W-:Y:S01]  /*1fe0*/  FFMA.FTZ R41, R45, R48, R41 ;  /* 0x000000302d297223 */ /* 0x000fe20000010029 */
[----:B------:R-:W-:-:S02]  /*1ff0*/  LOP3.LUT R46, R46, 0xff, RZ, 0xc0, !PT ;  /* 0x000000ff2e2e7812 */ /* 0x000fc400078ec0ff */
[----:B------:R-:W-:Y:S02]  /*2000*/  IADD3 R43, R43, -0x80, RZ ;  /* 0xffffff802b2b7810 */ /* 0x000fe40007ffe0ff */
[----:B------:R-:W-:Y:S01]  /*2010*/  IADD3 R40, R40, -0x80, RZ ;  /* 0xffffff8028287810 */ /* 0x000fe20007ffe0ff */
[----:B0-----:R-:W-:Y:S01]  /*2020*/  HADD2.F32 R48, -RZ, R15.H0_H0 ;  /* 0x2000000fff307230 */ /* 0x001fe20000004100 */
[----:B--2---:R-:W-:Y:S01]  /*2030*/  SHF.R.U32.HI R47, RZ, 0x10, R17 ;  /* 0x00000010ff2f7819 */ /* 0x004fe20000011611 */
[----:B------:R-:W-:Y:S01]  /*2040*/  I2F.F16 R16, R16 ;  /* 0x0000001000107306 */ /* 0x000fe20000200c00 */
[----:B------:R-:W-:Y:S02]  /*2050*/  IADD3 R17, R46, -0x80, RZ ;  /* 0xffffff802e117810 */ /* 0x000fe40007ffe0ff */
[----:B------:R-:W-:Y:S02]  /*2060*/  LOP3.LUT R47, R47, 0xff, RZ, 0xc0, !PT ;  /* 0x000000ff2f2f7812 */ /* 0x000fe400078ec0ff */
[----:B------:R-:W-:-:S02]  /*2070*/  SHF.R.U32.HI R46, RZ, 0x8, R18 ;  /* 0x00000008ff2e7819 */ /* 0x000fc40000011612 */
[----:B------:R-:W-:Y:S01]  /*2080*/  IADD3 R37, R47, -0x80, RZ ;  /* 0xffffff802f257810 */ /* 0x000fe20007ffe0ff */
[----:B------:R-:W-:Y:S01]  /*2090*/  HADD2.F32 R47, -RZ, R38.H0_H0 ;  /* 0x20000026ff2f7230 */ /* 0x000fe20000004100 */
[----:B------:R-:W-:Y:S01]  /*20a0*/  LOP3.LUT R46, R46, 0xff, RZ, 0xc0, !PT ;  /* 0x000000ff2e2e7812 */ /* 0x000fe200078ec0ff */
[----:B------:R-:W0:Y:S01]  /*20b0*/  I2F.F16 R43, R43 ;  /* 0x0000002b002b7306 */ /* 0x000e220000200c00 */
[----:B------:R-:W-:Y:S02]  /*20c0*/  SHF.R.U32.HI R38, RZ, 0x10, R18 ;  /* 0x00000010ff267819 */ /* 0x000fe40000011612 */
[----:B------:R-:W-:Y:S01]  /*20d0*/  FFMA.FTZ R44, R45, R47, R44 ;  /* 0x0000002f2d2c7223 */ /* 0x000fe2000001002c */
[--C-:B------:R-:W-:Y:S01]  /*20e0*/  SHF.R.U32.HI R45, RZ, 0x8, R19.reuse ;  /* 0x00000008ff2d7819 */ /* 0x100fe20000011613 */
[----:B------:R-:W-:Y:S01]  /*20f0*/  HADD2.F32 R47, -RZ, R14.H0_H0 ;  /* 0x2000000eff2f7230 */ /* 0x000fe20000004100 */
[----:B------:R-:W-:Y:S02]  /*2100*/  IADD3 R18, R46, -0x80, RZ ;  /* 0xffffff802e127810 */ /* 0x000fe40007ffe0ff */
[----:B------:R-:W-:Y:S01]  /*2110*/  SHF.R.U32.HI R46, RZ, 0x10, R19 ;  /* 0x00000010ff2e7819 */ /* 0x000fe20000011613 */
[----:B------:R-:W2:Y:S01]  /*2120*/  I2F.F16 R17, R17 ;  /* 0x0000001100117306 */ /* 0x000ea20000200c00 */
[----:B------:R-:W-:-:S02]  /*2130*/  LOP3.LUT R38, R38, 0xff, RZ, 0xc0, !PT ;  /* 0x000000ff26267812 */ /* 0x000fc400078ec0ff */
[----:B------:R-:W-:Y:S02]  /*2140*/  LOP3.LUT R45, R45, 0xff, RZ, 0xc0, !PT ;  /* 0x000000ff2d2d7812 */ /* 0x000fe400078ec0ff */
[----:B------:R-:W-:Y:S02]  /*2150*/  LOP3.LUT R46, R46, 0xff, RZ, 0xc0, !PT ;  /* 0x000000ff2e2e7812 */ /* 0x000fe400078ec0ff */
[----:B------:R-:W-:Y:S01]  /*2160*/  IADD3 R24, R38, -0x80, RZ ;  /* 0xffffff8026187810 */ /* 0x000fe20007ffe0ff */
[----:B------:R-:W3:Y:S01]  /*2170*/  I2F.F16 R18, R18 ;  /* 0x0000001200127306 */ /* 0x000ee20000200c00 */
[----:B------:R-:W-:Y:S01]  /*2180*/  IADD3 R38, R45, -0x80, RZ ;  /* 0xffffff802d267810 */ /* 0x000fe20007ffe0ff */
[--C-:B-1----:R-:W-:Y:S01]  /*2190*/  HADD2.F32 R45, -RZ, R12.reuse.H0_H0 ;  /* 0x2000000cff2d7230 */ /* 0x102fe20000004100 */
[----:B------:R-:W-:Y:S01]  /*21a0*/  IADD3 R15, R46, -0x80, RZ ;  /* 0xffffff802e0f7810 */ /* 0x000fe20007ffe0ff */
[----:B0-----:R-:W-:Y:S01]  /*21b0*/  HADD2.F32 R46, -RZ, R43.H0_H0 ;  /* 0x2000002bff2e7230 */ /* 0x001fe20000004100 */
[----:B------:R-:W-:Y:S01]  /*21c0*/  LEA.HI R19, R19, 0xffffff80, RZ, 0x8 ;  /* 0xffffff8013137811 */ /* 0x000fe200078f40ff */
[----:B------:R-:W-:Y:S01]  /*21d0*/  HADD2.F32 R12, -RZ, R12.H1_H1 ;  /* 0x3000000cff0c7230 */ /* 0x000fe20000004100 */
[----:B------:R-:W-:Y:S01]  /*21e0*/  FFMA.FTZ R42, R47, R45, R42 ;  /* 0x0000002d2f2a7223 */ /* 0x000fe2000001002a */
[----:B------:R-:W0:Y:S01]  /*21f0*/  I2F.F16 R14, R38 ;  /* 0x00000026000e7306 */ /* 0x000e220000200c00 */
[----:B------:R-:W-:Y:S01]  /*2200*/  HADD2.F32 R47, -RZ, R35.H0_H0 ;  /* 0x20000023ff2f7230 */ /* 0x000fe20000004100 */
[C---:B------:R-:W-:Y:S01]  /*2210*/  FFMA.FTZ R41, R45.reuse, R48, R41 ;  /* 0x000000302d297223 */ /* 0x040fe20000010029 */
[----:B------:R-:W-:Y:S01]  /*2220*/  HADD2.F32 R43, -RZ, R16.H0_H0 ;  /* 0x20000010ff2b7230 */ /* 0x000fe20000004100 */
[C---:B------:R-:W-:Y:S01]  /*2230*/  FFMA.FTZ R35, R45.reuse, R46, R44 ;  /* 0x0000002e2d237223 */ /* 0x040fe2000001002c */
[----:B--2---:R-:W-:Y:S01]  /*2240*/  HADD2.F32 R17, -RZ, R17.H0_H0 ;  /* 0x20000011ff117230 */ /* 0x004fe20000004100 */
[----:B------:R-:W-:Y:S01]  /*2250*/  FFMA.FTZ R45, R45, R47, R34 ;  /* 0x0000002f2d2d7223 */ /* 0x000fe20000010022 */
[--C-:B------:R-:W-:Y:S01]  /*2260*/  HADD2.F32 R16, -RZ, R13.reuse.H0_H0 ;  /* 0x2000000dff107230 */ /* 0x100fe20000004100 */
[----:B------:R-:W1:Y:S01]  /*2270*/  I2F.F16 R40, R40 ;  /* 0x0000002800287306 */ /* 0x000e620000200c00 */
[----:B---3--:R-:W-:Y:S01]  /*2280*/  HADD2.F32 R18, -RZ, R18.H0_H0 ;  /* 0x20000012ff127230 */ /* 0x008fe20000004100 */
[----:B------:R-:W-:Y:S01]  /*2290*/  FFMA.FTZ R43, R43, R12, R42 ;  /* 0x0000000c2b2b7223 */ /* 0x000fe2000001002a */
[----:B------:R-:W-:Y:S01]  /*22a0*/  HADD2.F32 R13, -RZ, R13.H1_H1 ;  /* 0x3000000dff0d7230 */ /* 0x000fe20000004100 */
[----:B------:R-:W-:-:S02]  /*22b0*/  FFMA.FTZ R17, R12, R17, R41 ;  /* 0x000000110c117223 */ /* 0x000fc40000010029 */
        /* <DEDUP_REMOVED lines=9> */
[----:B--2---:R-:W-:Y:S01]  /*2350*/  HADD2.F32 R37, -RZ, R37.H0_H0 ;  /* 0x20000025ff257230 */ /* 0x004fe20000004100 */
[----:B------:R-:W-:-:S04]  /*2360*/  FFMA.FTZ R36, R36, R13, R40 ;  /* 0x0000000d24247223 */ /* 0x000fc80000010028 */
[----:B------:R-:W-:Y:S01]  /*2370*/  FFMA.FTZ R17, R16, R37, R17 ;  /* 0x0000002510117223 */ /* 0x000fe20000010011 */
[----:B------:R-:W-:Y:S01]  /*2380*/  HADD2.F32 R37, -RZ, R31.H1_H1 ;  /* 0x3000001fff257230 */ /* 0x000fe20000004100 */
[----:B------:R-:W2:Y:S01]  /*2390*/  I2F.F16 R19, R19 ;  /* 0x0000001300137306 */ /* 0x000ea20000200c00 */
[----:B0-----:R-:W-:Y:S01]  /*23a0*/  HADD2.F32 R24, -RZ, R24.H0_H0 ;  /* 0x20000018ff187230 */ /* 0x001fe20000004100 */
[----:B------:R-:W-:-:S04]  /*23b0*/  FFMA.FTZ R17, R13, R26, R17 ;  /* 0x0000001a0d117223 */ /* 0x000fc80000010011 */
[----:B------:R-:W-:Y:S01]  /*23c0*/  FFMA.FTZ R24, R16, R24, R35 ;  /* 0x0000001810187223 */ /* 0x000fe20000010023 */
[----:B------:R-:W-:Y:S02]  /*23d0*/  HADD2.F32 R35, -RZ, R31.H0_H0 ;  /* 0x2000001fff237230 */ /* 0x000fe40000004100 */
[----:B-1----:R-:W-:Y:S01]  /*23e0*/  HADD2.F32 R15, -RZ, R15.H0_H0 ;  /* 0x2000000fff0f7230 */ /* 0x002fe20000004100 */
[----:B------:R-:W-:-:S04]  /*23f0*/  FFMA.FTZ R12, R13, R12, R24 ;  /* 0x0000000c0d0c7223 */ /* 0x000fc80000010018 */
[----:B------:R-:W-:Y:S01]  /*2400*/  FFMA.FTZ R15, R16, R15, R45 ;  /* 0x0000000f100f7223 */ /* 0x000fe2000001002d */
[--C-:B------:R-:W-:Y:S01]  /*2410*/  HADD2.F32 R16, -RZ, R0.reuse.H1_H1 ;  /* 0x30000000ff107230 */ /* 0x100fe20000004100 */
[----:B------:R-:W-:Y:S01]  /*2420*/  FMUL.FTZ R12, R35, R12 ;  /* 0x0000000c230c7220 */ /* 0x000fe20000410000 */
[----:B--2---:R-:W-:Y:S02]  /*2430*/  HADD2.F32 R14, -RZ, R19.H0_H0 ;  /* 0x20000013ff0e7230 */ /* 0x004fe40000004100 */
[----:B------:R-:W-:Y:S01]  /*2440*/  HADD2.F32 R19, -RZ, R0.H0_H0 ;  /* 0x20000000ff137230 */ /* 0x000fe20000004100 */
[----:B------:R-:W-:Y:S01]  /*2450*/  FMUL.FTZ R17, R16, R17 ;  /* 0x0000001110117220 */ /* 0x000fe20000410000 */
[----:B------:R-:W-:Y:S01]  /*2460*/  F2FP.PACK_AB R12, RZ, R12 ;  /* 0x0000000cff0c723e */ /* 0x000fe200000000ff */
        /* <DEDUP_REMOVED lines=10> */
.L_x_3379:
        /* <DEDUP_REMOVED lines=8> */
[----:B0-----:R-:W-:-:S02]  /*2590*/  LOP3.LUT R19, R6, 0xff, RZ, 0xc0, !PT ;  /* 0x000000ff06137812 */ /* 0x001fc400078ec0ff */
[----:B------:R-:W-:Y:S02]  /*25a0*/  SHF.R.U32.HI R38, RZ, 0x8, R5 ;  /* 0x00000008ff267819 */ /* 0x000fe40000011605 */
[----:B------:R-:W-:Y:S02]  /*25b0*/  IADD3 R43, R19, -0x80, RZ ;  /* 0xffffff80132b7810 */ /* 0x000fe40007ffe0ff */
[----:B------:R-:W-:Y:S01]  /*25c0*/  LOP3.LUT R19, R7, 0xff, RZ, 0xc0, !PT ;  /* 0x000000ff07137812 */ /* 0x000fe200078ec0ff */
[----:B------:R0:W4:Y:S01]  /*25d0*/  I2F.F16 R44, R17 ;  /* 0x00000011002c7306 */ /* 0x0001220000200c00 */
[----:B-1----:R-:W-:Y:S02]  /*25e0*/  SHF.R.U32.HI R16, RZ, 0x8, R4 ;  /* 0x00000008ff107819 */ /* 0x002fe40000011604 */
[----:B------:R-:W-:Y:S02]  /*25f0*/  IADD3 R41, R19, -0x80, RZ ;  /* 0xffffff8013297810 */ /* 0x000fe40007ffe0ff */
[----:B------:R-:W-:-:S02]  /*2600*/  LOP3.LUT R16, R16, 0xff, RZ, 0xc0, !PT ;  /* 0x000000ff10107812 */ /* 0x000fc400078ec0ff */
[----:B------:R-:W-:Y:S01]  /*2610*/  SHF.R.U32.HI R39, RZ, 0x8, R6 ;  /* 0x00000008ff277819 */ /* 0x000fe20000011606 */
[----:B------:R-:W1:Y:S01]  /*2620*/  I2F.F16 R43, R43 ;  /* 0x0000002b002b7306 */ /* 0x000e620000200c00 */
[----:B------:R-:W-:Y:S01]  /*2630*/  IADD3 R37, R16, -0x80, RZ ;  /* 0xffffff8010257810 */ /* 0x000fe20007ffe0ff */
[----:B---3--:R-:W-:Y:S01]  /*2640*/  HADD2.F32 R47, -RZ, R45.H0_H0 ;  /* 0x2000002dff2f7230 */ /* 0x008fe20000004100 */
[----:B0-----:R-:W0:Y:S01]  /*2650*/  LDS.64 R16, [UR5+0x20] ;  /* 0x00002005ff107984 */ /* 0x001e220008000a00 */
[----:B------:R-:W-:Y:S02]  /*2660*/  LOP3.LUT R38, R38, 0xff, RZ, 0xc0, !PT ;  /* 0x000000ff26267812 */ /* 0x000fe400078ec0ff */
[----:B------:R-:W-:Y:S02]  /*2670*/  LOP3.LUT R39, R39, 0xff, RZ, 0xc0, !PT ;  /* 0x000000ff27277812 */ /* 0x000fe400078ec0ff */
[----:B------:R-:W3:Y:S01]  /*2680*/  I2F.F16 R41, R41 ;  /* 0x0000002900297306 */ /* 0x000ee20000200c00 */
[----:B------:R-:W-:Y:S01]  /*2690*/  SHF.R.U32.HI R40, RZ, 0x8, R7 ;  /* 0x00000008ff287819 */ /* 0x000fe20000011607 */
[----:B----4-:R-:W-:Y:S01]  /*26a0*/  HADD2.F32 R45, -RZ, R44.H0_H0 ;  /* 0x2000002cff2d7230 */ /* 0x010fe20000004100 */
[----:B------:R-:W-:-:S02]  /*26b0*/  IADD3 R38, R38, -0x80, RZ ;  /* 0xffffff8026267810 */ /* 0x000fc40007ffe0ff */
[----:B------:R-:W-:Y:S02]  /*26c0*/  IADD3 R39, R39, -0x80, RZ ;  /* 0xffffff8027277810 */ /* 0x000fe40007ffe0ff */
[----:B------:R-:W-:Y:S01]  /*26d0*/  LOP3.LUT R40, R40, 0xff, RZ, 0xc0, !PT ;  /* 0x000000ff28287812 */ /* 0x000fe200078ec0ff */
[----:B------:R-:W4:Y:S01]  /*26e0*/  I2F.F16 R37, R37 ;  /* 0x0000002500257306 */ /* 0x000f220000200c00 */
[----:B------:R-:W-:Y:S01]  /*26f0*/  LEA.HI R34, R4, 0xffffff80, RZ, 0x8 ;  /* 0xffffff8004227811 */ /* 0x000fe200078f40ff */
[----:B-1----:R-:W-:Y:S01]  /*2700*/  HADD2.F32 R49, -RZ, R43.H0_H0 ;  /* 0x2000002bff317230 */ /* 0x002fe20000004100 */
[----:B------:R-:W-:Y:S02]  /*2710*/  IADD3 R40, R40, -0x80, RZ ;  /* 0xffffff8028287810 */ /* 0x000fe40007ffe0ff */
[----:B------:R-:W-:Y:S02]  /*2720*/  LEA.HI R35, R5, 0xffffff80, RZ, 0x8 ;  /* 0xffffff8005237811 */ /* 0x000fe400078f40ff */
[----:B------:R-:W-:Y:S01]  /*2730*/  SHF.R.U32.HI R4, RZ, 0x10, R4 ;  /* 0x00000010ff047819 */ /* 0x000fe20000011604 */
[----:B------:R-:W-:Y:S01]  /*2740*/  I2F.F16 R38, R38 ;  /* 0x0000002600267306 */ /* 0x000fe20000200c00 */
[----:B---3--:R-:W-:Y:S01]  /*2750*/  HADD2.F32 R41, -RZ, R41.H0_H0 ;  /* 0x20000029ff297230 */ /* 0x008fe20000004100 */
[----:B------:R-:W-:-:S02]  /*2760*/  SHF.R.U32.HI R5, RZ, 0x10, R5 ;  /* 0x00000010ff057819 */ /* 0x000fc40000011605 */
[----:B------:R-:W-:Y:S02]  /*2770*/  LOP3.LUT R4, R4, 0xff, RZ, 0xc0, !PT ;  /* 0x000000ff04047812 */ /* 0x000fe400078ec0ff */
[----:B------:R-:W-:Y:S02]  /*2780*/  LOP3.LUT R5, R5, 0xff, RZ, 0xc0, !PT ;  /* 0x000000ff05057812 */ /* 0x000fe400078ec0ff */
[----:B------:R-:W-:Y:S01]  /*2790*/  I2F.F16 R39, R39 ;  /* 0x0000002700277306 */ /* 0x000fe20000200c00 */
[----:B------:R-:W-:Y:S02]  /*27a0*/  IADD3 R4, R4, -0x80, RZ ;  /* 0xffffff8004047810 */ /* 0x000fe40007ffe0ff */
[----:B------:R-:W-:Y:S02]  /*27b0*/  IADD3 R5, R5, -0x80, RZ ;  /* 0xffffff8005057810 */ /* 0x000fe40007ffe0ff */
[----:B------:R-:W-:Y:S02]  /*27c0*/  LEA.HI R18, R6, 0xffffff80, RZ, 0x8 ;  /* 0xffffff8006127811 */ /* 0x000fe400078f40ff */
[----:B------:R-:W-:Y:S01]  /*27d0*/  LEA.HI R36, R7, 0xffffff80, RZ, 0x8 ;  /* 0xffffff8007247811 */ /* 0x000fe200078f40ff */
[----:B------:R-:W-:Y:S01]  /*27e0*/  I2F.F16 R40, R40 ;  /* 0x0000002800287306 */ /* 0x000fe20000200c00 */
[----:B------:R-:W-:Y:S01]  /*27f0*/  SHF.R.U32.HI R6, RZ, 0x10, R6 ;  /* 0x00000010ff067819 */ /* 0x000fe20000011606 */
[----:B0-----:R-:W-:Y:S01]  /*2800*/  HADD2.F32 R42, -RZ, R16.H0_H0 ;  /* 0x20000010ff2a7230 */ /* 0x001fe20000004100 */
[----:B------:R-:W-:-:S02]  /*2810*/  SHF.R.U32.HI R7, RZ, 0x10, R7 ;  /* 0x00000010ff077819 */ /* 0x000fc40000011607 */
[----:B------:R-:W-:Y:S02]  /*2820*/  LOP3.LUT R6, R6, 0xff, RZ, 0xc0, !PT ;  /* 0x000000ff06067812 */ /* 0x000fe400078ec0ff */
[----:B------:R-:W-:Y:S01]  /*2830*/  FFMA.FTZ R46, R47, R42, RZ ;  /* 0x0000002a2f2e7223 */ /* 0x000fe200000100ff */
[----:B----4-:R-:W-:Y:S01]  /*2840*/  HADD2.F32 R47, -RZ, R37.H0_H0 ;  /* 0x20000025ff2f7230 */ /* 0x010fe20000004100 */
[C---:B------:R-:W-:Y:S01]  /*2850*/  FFMA.FTZ R43, R42.reuse, R45, RZ ;  /* 0x0000002d2a2b7223 */ /* 0x040fe200000100ff */
[----:B------:R-:W-:Y:S01]  /*2860*/  HADD2.F32 R45, -RZ, R16.H1_H1 ;  /* 0x30000010ff2d7230 */ /* 0x000fe20000004100 */
[C---:B------:R-:W-:Y:S01]  /*2870*/  FFMA.FTZ R44, R42.reuse, R49, RZ ;  /* 0x000000312a2c7223 */ /* 0x040fe200000100ff */
[----:B------:R-:W-:Y:S01]  /*2880*/  I2F.F16 R4, R4 ;  /* 0x0000000400047306 */ /* 0x000fe20000200c00 */
[----:B------:R-:W-:Y:S01]  /*2890*/  FFMA.FTZ R42, R42, R41, RZ ;  /* 0x000000292a2a7223 */ /* 0x000fe200000100ff */
[----:B------:R-:W-:Y:S02]  /*28a0*/  LOP3.LUT R7, R7, 0xff, RZ, 0xc0, !PT ;  /* 0x000000ff07077812 */ /* 0x000fe400078ec0ff */
[----:B------:R-:W-:-:S02]  /*28b0*/  IADD3 R6, R6, -0x80, RZ ;  /* 0xffffff8006067810 */ /* 0x000fc40007ffe0ff */
[----:B------:R-:W-:Y:S02]  /*28c0*/  IADD3 R7, R7, -0x80, RZ ;  /* 0xffffff8007077810 */ /* 0x000fe40007ffe0ff */
[----:B------:R-:W0:Y:S08]  /*28d0*/  I2F.F16 R5, R5 ;  /* 0x0000000500057306 */ /* 0x000e300000200c00 */
[----:B------:R-:W-:Y:S08]  /*28e0*/  I2F.F16 R6, R6 ;  /* 0x0000000600067306 */ /* 0x000ff00000200c00 */
        /* <DEDUP_REMOVED lines=11> */
[----:B--2---:R-:W-:Y:S02]  /*29a0*/  LOP3.LUT R41, R13, 0xff, RZ, 0xc0, !PT ;  /* 0x000000ff0d297812 */ /* 0x004fe400078ec0ff */
[----:B------:R-:W-:Y:S02]  /*29b0*/  LEA.HI R26, R12, 0xffffff80, RZ, 0x8 ;  /* 0xffffff800c1a7811 */ /* 0x000fe400078f40ff */
[----:B------:R-:W-:Y:S01]  /*29c0*/  IADD3 R37, R41, -0x80, RZ ;  /* 0xffffff8029257810 */ /* 0x000fe20007ffe0ff */
[----:B------:R-:W-:Y:S01]  /*29d0*/  FFMA.FTZ R41, R47, R45, R46 ;  /* 0x0000002d2f297223 */ /* 0x000fe2000001002e */
[----:B------:R-:W-:Y:S01]  /*29e0*/  HADD2.F32 R46, -RZ, R38.H0_H0 ;  /* 0x20000026ff2e7230 */ /* 0x000fe20000004100 */
[----:B------:R-:W-:Y:S01]  /*29f0*/  LOP3.LUT R38, R14, 0xff, RZ, 0xc0, !PT ;  /* 0x000000ff0e267812 */ /* 0x000fe200078ec0ff */
[----:B------:R-:W-:Y:S01]  /*2a00*/  HADD2.F32 R47, -RZ, R39.H0_H0 ;  /* 0x20000027ff2f7230 */ /* 0x000fe20000004100 */
[----:B------:R-:W-:Y:S01]  /*2a10*/  LOP3.LUT R48, R12, 0xff, RZ, 0xc0, !PT ;  /* 0x000000ff0c307812 */ /* 0x000fe200078ec0ff */
[----:B------:R-:W-:Y:S01]  /*2a20*/  I2F.F16 R37, R37 ;  /* 0x0000002500257306 */ /* 0x000fe20000200c00 */
[----:B------:R-:W-:Y:S01]  /*2a30*/  IADD3 R39, R38, -0x80, RZ ;  /* 0xffffff8026277810 */ /* 0x000fe20007ffe0ff */
[----:B------:R-:W-:Y:S01]  /*2a40*/  FFMA.FTZ R46, R45, R46, R43 ;  /* 0x0000002e2d2e7223 */ /* 0x000fe2000001002b */
[----:B------:R-:W-:Y:S01]  /*2a50*/  LOP3.LUT R43, R15, 0xff, RZ, 0xc0, !PT ;  /* 0x000000ff0f2b7812 */ /* 0x000fe200078ec0ff */
[----:B------:R-:W-:Y:S01]  /*2a60*/  FFMA.FTZ R38, R45, R47, R44 ;  /* 0x0000002f2d267223 */ /* 0x000fe2000001002c */
[----:B------:R-:W-:Y:S01]  /*2a70*/  HADD2.F32 R44, -RZ, R40.H0_H0 ;  /* 0x20000028ff2c7230 */ /* 0x000fe20000004100 */
[----:B------:R-:W-:-:S02]  /*2a80*/  SHF.R.U32.HI R40, RZ, 0x8, R12 ;  /* 0x00000008ff287819 */ /* 0x000fc4000001160c */
[----:B------:R-:W-:Y:S01]  /*2a90*/  IADD3 R47, R43, -0x80, RZ ;  /* 0xffffff802b2f7810 */ /* 0x000fe20007ffe0ff */
[--C-:B------:R-:W-:Y:S01]  /*2aa0*/  HADD2.F32 R43, -RZ, R17.reuse.H0_H0 ;  /* 0x20000011ff2b7230 */ /* 0x100fe20000004100 */
[----:B------:R-:W-:Y:S01]  /*2ab0*/  FFMA.FTZ R42, R45, R44, R42 ;  /* 0x0000002c2d2a7223 */ /* 0x000fe2000001002a */
[----:B------:R-:W-:Y:S01]  /*2ac0*/  LOP3.LUT R44, R40, 0xff, RZ, 0xc0, !PT ;  /* 0x000000ff282c7812 */ /* 0x000fe200078ec0ff */
[----:B------:R-:W-:Y:S01]  /*2ad0*/  HADD2.F32 R17, -RZ, R17.H1_H1 ;  /* 0x30000011ff117230 */ /* 0x000fe20000004100 */
[----:B------:R-:W-:Y:S01]  /*2ae0*/  SHF.R.U32.HI R45, RZ, 0x10, R12 ;  /* 0x00000010ff2d7819 */ /* 0x000fe2000001160c */
[----:B------:R0:W1:Y:S01]  /*2af0*/  I2F.F16 R40, R47 ;  /* 0x0000002f00287306 */ /* 0x0000620000200c00 */
[----:B------:R-:W-:Y:S01]  /*2b00*/  IADD3 R12, R44, -0x80, RZ ;  /* 0xffffff802c0c7810 */ /* 0x000fe20007ffe0ff */
[----:B------:R-:W-:Y:S01]  /*2b10*/  HADD2.F32 R44, -RZ, R4.H0_H0 ;  /* 0x20000004ff2c7230 */ /* 0x000fe20000004100 */
[----:B------:R-:W-:Y:S01]  /*2b20*/  LOP3.LUT R4, R45, 0xff, RZ, 0xc0, !PT ;  /* 0x000000ff2d047812 */ /* 0x000fe200078ec0ff */
[----:B------:R-:W-:Y:S01]  /*2b30*/  FFMA.FTZ R42, R43, R7, R42 ;  /* 0x000000072b2a7223 */ /* 0x000fe2000001002a */
[----:B------:R-:W-:-:S02]  /*2b40*/  LEA.HI R24, R13, 0xffffff80, RZ, 0x8 ;  /* 0xffffff800d187811 */ /* 0x000fc400078f40ff */
[----:B------:R-:W-:Y:S01]  /*2b50*/  FFMA.FTZ R45, R44, R43, R41 ;  /* 0x0000002b2c2d7223 */ /* 0x000fe20000010029 */
[----:B------:R-:W-:Y:S01]  /*2b60*/  IADD3 R41, R4, -0x80, RZ ;  /* 0xffffff8004297810 */ /* 0x000fe20007ffe0ff */
[C---:B------:R-:W-:Y:S01]  /*2b70*/  FFMA.FTZ R44, R43.reuse, R5, R46 ;  /* 0x000000052b2c7223 */ /* 0x040fe2000001002e */
[----:B0-----:R-:W-:Y:S01]  /*2b80*/  HADD2.F32 R47, -RZ, R6.H0_H0 ;  /* 0x20000006ff2f7230 */ /* 0x001fe20000004100 */
[----:B------:R-:W0:Y:S01]  /*2b90*/  LDS.64 R4, [UR5+0x28] ;  /* 0x00002805ff047984 */ /* 0x000e220008000a00 */
[----:B------:R-:W-:Y:S01]  /*2ba0*/  SHF.R.U32.HI R46, RZ, 0x8, R13 ;  /* 0x00000008ff2e7819 */ /* 0x000fe2000001160d */
[----:B------:R-:W-:Y:S01]  /*2bb0*/  FFMA.FTZ R45, R34, R17, R45 ;  /* 0x00000011222d7223 */ /* 0x000fe2000001002d */
[----:B------:R-:W-:Y:S01]  /*2bc0*/  SHF.R.U32.HI R13, RZ, 0x10, R13 ;  /* 0x00000010ff0d7819 */ /* 0x000fe2000001160d */
[----:B------:R-:W-:Y:S01]  /*2bd0*/  FFMA.FTZ R38, R43, R47, R38 ;  /* 0x0000002f2b267223 */ /* 0x000fe20000010026 */
[----:B------:R-:W-:Y:S01]  /*2be0*/  IADD3 R48, R48, -0x80, RZ ;  /* 0xffffff8030307810 */ /* 0x000fe20007ffe0ff */
[C---:B------:R-:W-:Y:S01]  /*2bf0*/  FFMA.FTZ R44, R17.reuse, R35, R44 ;  /* 0x00000023112c7223 */ /* 0x040fe2000001002c */
[----:B------:R-:W-:Y:S01]  /*2c00*/  SHF.R.U32.HI R43, RZ, 0x8, R14 ;  /* 0x00000008ff2b7819 */ /* 0x000fe2000001160e */
[----:B------:R-:W2:Y:S01]  /*2c10*/  I2F.F16 R39, R39 ;  /* 0x0000002700277306 */ /* 0x000ea20000200c00 */
[----:B------:R-:W-:Y:S01]  /*2c20*/  LEA.HI R19, R14, 0xffffff80, RZ, 0x8 ;  /* 0xffffff800e137811 */ /* 0x000fe200078f40ff */
[----:B------:R-:W-:Y:S01]  /*2c30*/  FFMA.FTZ R38, R17, R18, R38 ;  /* 0x0000001211267223 */ /* 0x000fe20000010026 */
[----:B------:R-:W-:Y:S01]  /*2c40*/  LOP3.LUT R13, R13, 0xff, RZ, 0xc0, !PT ;  /* 0x000000ff0d0d7812 */ /* 0x000fe200078ec0ff */
[----:B------:R-:W-:Y:S01]  /*2c50*/  FFMA.FTZ R42, R17, R36, R42 ;  /* 0x00000024112a7223 */ /* 0x000fe2000001002a */
[----:B------:R-:W-:Y:S01]  /*2c60*/  SHF.R.U32.HI R34, RZ, 0x8, R15 ;  /* 0x00000008ff227819 */ /* 0x000fe2000001160f */
[----:B-1----:R-:W-:Y:S01]  /*2c70*/  HADD2.F32 R40, -RZ, R40.H0_H0 ;  /* 0x20000028ff287230 */ /* 0x002fe20000004100 */
[----:B------:R-:W-:Y:S01]  /*2c80*/  LOP3.LUT R43, R43, 0xff, RZ, 0xc0, !PT ;  /* 0x000000ff2b2b7812 */ /* 0x000fe200078ec0ff */
[----:B------:R-:W1:Y:S01]  /*2c90*/  I2F.F16 R16, R48 ;  /* 0x0000003000107306 */ /* 0x000e620000200c00 */
[----:B------:R-:W-:-:S02]  /*2ca0*/  SHF.R.U32.HI R14, RZ, 0x10, R14 ;  /* 0x00000010ff0e7819 */ /* 0x000fc4000001160e */
[----:B------:R-:W-:Y:S02]  /*2cb0*/  LOP3.LUT R46, R46, 0xff, RZ, 0xc0, !PT ;  /* 0x000000ff2e2e7812 */ /* 0x000fe400078ec0ff */
[----:B------:R-:W-:Y:S02]  /*2cc0*/  IADD3 R7, R13, -0x80, RZ ;  /* 0xffffff800d077810 */ /* 0x000fe40007ffe0ff */
[----:B------:R-:W-:Y:S01]  /*2cd0*/  LOP3.LUT R34, R34, 0xff, RZ, 0xc0, !PT ;  /* 0x000000ff22227812 */ /* 0x000fe200078ec0ff */
[----:B------:R-:W3:Y:S01]  /*2ce0*/  I2F.F16 R12, R12 ;  /* 0x0000000c000c7306 */ /* 0x000ee20000200c00 */
[----:B------:R-:W-:Y:S01]  /*2cf0*/  IADD3 R13, R43, -0x80, RZ ;  /* 0xffffff802b0d7810 */ /* 0x000fe20007ffe0ff */
[----:B------:R-:W-:Y:S01]  /*2d00*/  HADD2.F32 R43, -RZ, R37.H0_H0 ;  /* 0x20000025ff2b7230 */ /* 0x000fe20000004100 */
[----:B------:R-:W-:Y:S01]  /*2d10*/  LOP3.LUT R14, R14, 0xff, RZ, 0xc0, !PT ;  /* 0x000000ff0e0e7812 */ /* 0x000fe200078ec0ff */
[----:B--2---:R-:W-:Y:S01]  /*2d20*/  HADD2.F32 R39, -RZ, R39.H0_H0 ;  /* 0x20000027ff277230 */ /* 0x004fe20000004100 */
[----:B------:R-:W-:-:S02]  /*2d30*/  SHF.R.U32.HI R35, RZ, 0x10, R15 ;  /* 0x00000010ff237819 */ /* 0x000fc4000001160f */
[----:B------:R-:W-:Y:S01]  /*2d40*/  IADD3 R6, R46, -0x80, RZ ;  /* 0xffffff802e067810 */ /* 0x000fe20007ffe0ff */
[----:B------:R-:W2:Y:S01]  /*2d50*/  I2F.F16 R13, R13 ;  /* 0x0000000d000d7306 */ /* 0x000ea20000200c00 */
[----:B------:R-:W-:Y:S01]  /*2d60*/  IADD3 R18, R34, -0x80, RZ ;  /* 0xffffff8022127810 */ /* 0x000fe20007ffe0ff */
[----:B-1----:R-:W-:Y:S01]  /*2d70*/  HADD2.F32 R36, -RZ, R16.H0_H0 ;  /* 0x20000010ff247230 */ /* 0x002fe20000004100 */
[----:B------:R-:W-:Y:S02]  /*2d80*/  IADD3 R14, R14, -0x80, RZ ;  /* 0xffffff800e0e7810 */ /* 0x000fe40007ffe0ff */
[----:B------:R-:W-:Y:S02]  /*2d90*/  LOP3.LUT R35, R35, 0xff, RZ, 0xc0, !PT ;  /* 0x000000ff23237812 */ /* 0x000fe400078ec0ff */
[----:B------:R-:W-:Y:S01]  /*2da0*/  LEA.HI R15, R15, 0xffffff80, RZ, 0x8 ;  /* 0xffffff800f0f7811 */ /* 0x000fe200078f40ff */
[----:B------:R-:W1:Y:S01]  /*2db0*/  I2F.F16 R6, R6 ;  /* 0x0000000600067306 */ /* 0x000e620000200c00 */
[----:B------:R-:W-:Y:S01]  /*2dc0*/  IADD3 R35, R35, -0x80, RZ ;  /* 0xffffff8023237810 */ /* 0x000fe20007ffe0ff */
[----:B0-----:R-:W-:-:S02]  /*2dd0*/  HADD2.F32 R17, -RZ, R4.H0_H0 ;  /* 0x20000004ff117230 */ /* 0x001fc40000004100 */
[----:B------:R-:W-:Y:S02]  /*2de0*/  HADD2.F32 R34, -RZ, R4.H1_H1 ;  /* 0x30000004ff227230 */ /* 0x000fe40000004100 */
[----:B---3--:R-:W-:Y:S01]  /*2df0*/  HADD2.F32 R37, -RZ, R12.H0_H0 ;  /* 0x2000000cff257230 */ /* 0x008fe20000004100 */
[----:B------:R-:W-:Y:S01]  /*2e00*/  FFMA.FTZ R36, R36, R17, R45 ;  /* 0x0000001124247223 */ /* 0x000fe2000001002d */
[----:B------:R-:W-:Y:S01]  /*2e10*/  I2F.F16 R18, R18 ;  /* 0x0000001200127306 */ /* 0x000fe20000200c00 */
[----:B--2---:R-:W-:Y:S01]  /*2e20*/  HADD2.F32 R13, -RZ, R13.H0_H0 ;  /* 0x2000000dff0d7230 */ /* 0x004fe20000004100 */
[C---:B------:R-:W-:Y:S01]  /*2e30*/  FFMA.FTZ R43, R17.reuse, R43, R44 ;  /* 0x0000002b112b7223 */ /* 0x040fe2000001002c */
[--C-:B------:R-:W-:Y:S01]  /*2e40*/  HADD2.F32 R4, -RZ, R5.reuse.H0_H0 ;  /* 0x20000005ff047230 */ /* 0x100fe20000004100 */
[C---:B------:R-:W-:Y:S01]  /*2e50*/  FFMA.FTZ R38, R17.reuse, R39, R38 ;  /* 0x0000002711267223 */ /* 0x040fe20000010026 */
[----:B------:R-:W-:Y:S01]  /*2e60*/  HADD2.F32 R5, -RZ, R5.H1_H1 ;  /* 0x30000005ff057230 */ /* 0x000fe20000004100 */
[----:B------:R-:W-:Y:S01]  /*2e70*/  FFMA.FTZ R40, R17, R40, R42 ;  /* 0x0000002811287223 */ /* 0x000fe2000001002a */
[----:B------:R-:W-:Y:S01]  /*2e80*/  HADD2.F32 R12, -RZ, R0.H1_H1 ;  /* 0x30000000ff0c7230 */ /* 0x000fe20000004100 */
[----:B------:R-:W0:Y:S01]  /*2e90*/  I2F.F16 R14, R14 ;  /* 0x0000000e000e7306 */ /* 0x000e220000200c00 */
[----:B-1----:R-:W-:Y:S01]  /*2ea0*/  HADD2.F32 R17, -RZ, R6.H0_H0 ;  /* 0x20000006ff117230 */ /* 0x002fe20000004100 */
[----:B------:R-:W-:-:S02]  /*2eb0*/  FFMA.FTZ R13, R34, R13, R38 ;  /* 0x0000000d220d7223 */ /* 0x000fc40000010026 */
[----:B------:R-:W-:Y:S02]  /*2ec0*/  FFMA.FTZ R37, R37, R34, R36 ;  /* 0x0000002225257223 */ /* 0x000fe40000010024 */
[----:B------:R-:W-:Y:S02]  /*2ed0*/  FFMA.FTZ R17, R34, R17, R43 ;  /* 0x0000001122117223 */ /* 0x000fe4000001002b */
[----:B------:R-:W1:Y:S08]  /*2ee0*/  I2F.F16 R41, R41 ;  /* 0x0000002900297306 */ /* 0x000e700000200c00 */
        /* <DEDUP_REMOVED lines=12> */
[----:B------:R-:W-:Y:S01]  /*2fb0*/  FFMA.FTZ R7, R4, R7, R17 ;  /* 0x0000000704077223 */ /* 0x000fe20000010011 */
[----:B------:R-:W-:-:S03]  /*2fc0*/  HADD2.F32 R17, -RZ, R31.H1_H1 ;  /* 0x3000001fff117230 */ /* 0x000fc60000004100 */
[----:B------:R-:W-:Y:S02]  /*2fd0*/  FFMA.FTZ R16, R4, R16, R35 ;  /* 0x0000001004107223 */ /* 0x000fe40000010023 */
[----:B------:R-:W2:Y:S01]  /*2fe0*/  I2F.F16 R24, R24 ;  /* 0x0000001800187306 */ /* 0x000ea20000200c00 */
[----:B-1----:R-:W-:-:S05]  /*2ff0*/  HADD2.F32 R6, -RZ, R19.H0_H0 ;  /* 0x20000013ff067230 */ /* 0x002fca0000004100 */
[----:B------:R-:W-:Y:S01]  /*3000*/  FFMA.FTZ R6, R5, R6, R13 ;  /* 0x0000000605067223 */ /* 0x000fe2000001000d */
[----:B------:R-:W-:Y:S01]  /*3010*/  HADD2.F32 R13, -RZ, R0.H0_H0 ;  /* 0x20000000ff0d7230 */ /* 0x000fe20000004100 */
[----:B------:R-:W1:Y:S01]  /*3020*/  I2F.F16 R15, R15 ;  /* 0x0000000f000f7306 */ /* 0x000e620000200c00 */
[----:B0-----:R-:W-:-:S05]  /*3030*/  HADD2.F32 R26, -RZ, R26.H0_H0 ;  /* 0x2000001aff1a7230 */ /* 0x001fca0000004100 */
[----:B------:R-:W-:Y:S01]  /*3040*/  FFMA.FTZ R26, R26, R5, R37 ;  /* 0x000000051a1a7223 */ /* 0x000fe20000010025 */
[----:B--2---:R-:W-:-:S03]  /*3050*/  HADD2.F32 R24, -RZ, R24.H0_H0 ;  /* 0x20000018ff187230 */ /* 0x004fc60000004100 */
[----:B------:R-:W-:Y:S02]  /*3060*/  FMUL.FTZ R26, R13, R26 ;  /* 0x0000001a0d1a7220 */ /* 0x000fe40000410000 */
[----:B------:R-:W-:-:S03]  /*3070*/  FFMA.FTZ R7, R5, R24, R7 ;  /* 0x0000001805077223 */ /* 0x000fc60000010007 */
[----:B------:R-:W-:Y:S01]  /*3080*/  F2FP.PACK_AB R26, RZ, R26 ;  /* 0x0000001aff1a723e */ /* 0x000fe200000000ff */
[----:B-1----:R-:W-:Y:S01]  /*3090*/  HADD2.F32 R4, -RZ, R15.H0_H0 ;  /* 0x2000000fff047230 */ /* 0x002fe20000004100 */
        /* <DEDUP_REMOVED lines=12> */
.L_x_3380:
        /* <DEDUP_REMOVED lines=16> */
[----:B0-----:R-:W-:Y:S02]  /*3260*/  LOP3.LUT R19, R13, 0xff, RZ, 0xc0, !PT ;  /* 0x000000ff0d137812 */ /* 0x001fe400078ec0ff */
[----:B------:R-:W-:Y:S01]  /*3270*/  LOP3.LUT R8, R8, 0xff, RZ, 0xc0, !PT ;  /* 0x000000ff08087812 */ /* 0x000fe200078ec0ff */
[----:B---3--:R-:W-:Y:S01]  /*3280*/  HADD2.F32 R47, -RZ, R40.H0_H0 ;  /* 0x20000028ff2f7230 */ /* 0x008fe20000004100 */
[----:B------:R-:W-:Y:S01]  /*3290*/  IADD3 R38, R19, -0x80, RZ ;  /* 0xffffff8013267810 */ /* 0x000fe20007ffe0ff */
[----:B------:R-:W-:Y:S01]  /*32a0*/  I2F.F16 R17, R17 ;  /* 0x0000001100117306 */ /* 0x000fe20000200c00 */
[----:B------:R-:W-:Y:S02]  /*32b0*/  IADD3 R41, R24, -0x80, RZ ;  /* 0xffffff8018297810 */ /* 0x000fe40007ffe0ff */
[----:B------:R-:W-:Y:S02]  /*32c0*/  IADD3 R19, R8, -0x80, RZ ;  /* 0xffffff8008137810 */ /* 0x000fe40007ffe0ff */
[----:B------:R-:W-:-:S02]  /*32d0*/  LOP3.LUT R24, R9, 0xff, RZ, 0xc0, !PT ;  /* 0x000000ff09187812 */ /* 0x000fc400078ec0ff */
[----:B------:R-:W0:Y:S01]  /*32e0*/  LDS.64 R8, [UR5+0x30] ;  /* 0x00003005ff087984 */ /* 0x000e220008000a00 */
[----:B------:R-:W-:Y:S01]  /*32f0*/  IADD3 R42, R14, -0x80, RZ ;  /* 0xffffff800e2a7810 */ /* 0x000fe20007ffe0ff */
[----:B------:R-:W-:Y:S01]  /*3300*/  I2F.F16 R38, R38 ;  /* 0x0000002600267306 */ /* 0x000fe20000200c00 */
[----:B------:R-:W-:Y:S02]  /*3310*/  LOP3.LUT R14, R10, 0xff, RZ, 0xc0, !PT ;  /* 0x000000ff0a0e7812 */ /* 0x000fe400078ec0ff */
[C---:B------:R-:W-:Y:S02]  /*3320*/  LEA.HI R18, R11.reuse, 0xffffff80, RZ, 0x8 ;  /* 0xffffff800b127811 */ /* 0x040fe400078f40ff */
[----:B------:R-:W-:Y:S02]  /*3330*/  IADD3 R39, R14, -0x80, RZ ;  /* 0xffffff800e277810 */ /* 0x000fe40007ffe0ff */
[----:B------:R-:W-:Y:S01]  /*3340*/  LOP3.LUT R14, R11, 0xff, RZ, 0xc0, !PT ;  /* 0x000000ff0b0e7812 */ /* 0x000fe200078ec0ff */
[----:B------:R-:W-:Y:S01]  /*3350*/  I2F.F16 R42, R42 ;  /* 0x0000002a002a7306 */ /* 0x000fe20000200c00 */
[----:B------:R-:W-:-:S02]  /*3360*/  SHF.R.U32.HI R34, RZ, 0x8, R11 ;  /* 0x00000008ff227819 */ /* 0x000fc4000001160b */
[----:B------:R-:W-:Y:S02]  /*3370*/  IADD3 R37, R14, -0x80, RZ ;  /* 0xffffff800e257810 */ /* 0x000fe40007ffe0ff */
[----:B------:R-:W-:Y:S02]  /*3380*/  LEA.HI R12, R10, 0xffffff80, RZ, 0x8 ;  /* 0xffffff800a0c7811 */ /* 0x000fe400078f40ff */
[----:B------:R-:W-:Y:S01]  /*3390*/  SHF.R.U32.HI R27, RZ, 0x10, R10 ;  /* 0x00000010ff1b7819 */ /* 0x000fe2000001160a */
[----:B------:R-:W1:Y:S01]  /*33a0*/  I2F.F16 R39, R39 ;  /* 0x0000002700277306 */ /* 0x000e620000200c00 */
[----:B------:R-:W-:Y:S02]  /*33b0*/  SHF.R.U32.HI R11, RZ, 0x10, R11 ;  /* 0x00000010ff0b7819 */ /* 0x000fe4000001160b */
[----:B------:R-:W-:Y:S02]  /*33c0*/  LOP3.LUT R27, R27, 0xff, RZ, 0xc0, !PT ;  /* 0x000000ff1b1b7812 */ /* 0x000fe400078ec0ff */
[----:B------:R-:W-:-:S02]  /*33d0*/  LOP3.LUT R11, R11, 0xff, RZ, 0xc0, !PT ;  /* 0x000000ff0b0b7812 */ /* 0x000fc400078ec0ff */
[----:B------:R-:W-:Y:S01]  /*33e0*/  LOP3.LUT R34, R34, 0xff, RZ, 0xc0, !PT ;  /* 0x000000ff22227812 */ /* 0x000fe200078ec0ff */
[----:B------:R-:W3:Y:S01]  /*33f0*/  I2F.F16 R37, R37 ;  /* 0x0000002500257306 */ /* 0x000ee20000200c00 */
[----:B------:R-:W-:Y:S02]  /*3400*/  IADD3 R35, R11, -0x80, RZ ;  /* 0xffffff800b237810 */ /* 0x000fe40007ffe0ff */
[----:B------:R-:W-:Y:S02]  /*3410*/  IADD3 R36, R34, -0x80, RZ ;  /* 0xffffff8022247810 */ /* 0x000fe40007ffe0ff */
[----:B------:R-:W-:-:S03]  /*3420*/  IADD3 R24, R24, -0x80, RZ ;  /* 0xffffff8018187810 */ /* 0x000fc60007ffe0ff */
[----:B------:R-:W4:Y:S01]  /*3430*/  I2F.F16 R41, R41 ;  /* 0x0000002900297306 */ /* 0x000f220000200c00 */
[----:B-1----:R-:W-:Y:S02]  /*3440*/  HADD2.F32 R39, -RZ, R39.H0_H0 ;  /* 0x20000027ff277230 */ /* 0x002fe40000004100 */
[----:B0-----:R-:W-:-:S05]  /*3450*/  HADD2.F32 R44, -RZ, R8.H0_H0 ;  /* 0x20000008ff2c7230 */ /* 0x001fca0000004100 */
[----:B------:R-:W-:Y:S01]  /*3460*/  I2F.F16 R36, R36 ;  /* 0x0000002400247306 */ /* 0x000fe20000200c00 */
[----:B---3--:R-:W-:Y:S02]  /*3470*/  HADD2.F32 R49, -RZ, R37.H0_H0 ;  /* 0x20000025ff317230 */ /* 0x008fe40000004100 */
[----:B------:R-:W-:Y:S01]  /*3480*/  HADD2.F32 R40, -RZ, R8.H1_H1 ;  /* 0x30000008ff287230 */ /* 0x000fe20000004100 */
[----:B------:R-:W-:-:S04]  /*3490*/  FFMA.FTZ R47, R47, R44, RZ ;  /* 0x0000002c2f2f7223 */ /* 0x000fc800000100ff */
[----:B------:R-:W0:Y:S01]  /*34a0*/  I2F.F16 R19, R19 ;  /* 0x0000001300137306 */ /* 0x000e220000200c00 */
[----:B----4-:R-:W-:-:S07]  /*34b0*/  HADD2.F32 R48, -RZ, R41.H0_H0 ;  /* 0x20000029ff307230 */ /* 0x010fce0000004100 */
[----:B------:R-:W1:Y:S08]  /*34c0*/  I2F.F16 R24, R24 ;  /* 0x0000001800187306 */ /* 0x000e700000200c00 */
[----:B------:R-:W-:Y:S01]  /*34d0*/  I2F.F16 R35, R35 ;  /* 0x0000002300237306 */ /* 0x000fe20000200c00 */
[----:B0-----:R-:W-:-:S07]  /*34e0*/  HADD2.F32 R19, -RZ, R19.H0_H0 ;  /* 0x20000013ff137230 */ /* 0x001fce0000004100 */
[----:B------:R-:W-:Y:S01]  /*34f0*/  I2F.F16 R12, R12 ;  /* 0x0000000c000c7306 */ /* 0x000fe20000200c00 */
[----:B-1----:R-:W-:-:S07]  /*3500*/  HADD2.F32 R24, -RZ, R24.H0_H0 ;  /* 0x20000018ff187230 */ /* 0x002fce0000004100 */
[----:B------:R-:W0:Y:S02]  /*3510*/  I2F.F16 R18, R18 ;  /* 0x0000001200127306 */ /* 0x000e240000200c00 */
[----:B0-----:R-:W-:Y:S01]  /*3520*/  HADD2.F32 R18, -RZ, R18.H0_H0 ;  /* 0x20000012ff127230 */ /* 0x001fe20000004100 */
[----:B--2---:R-:W-:Y:S02]  /*3530*/  LEA.HI R26, R6, 0xffffff80, RZ, 0x8 ;  /* 0xffffff80061a7811 */ /* 0x004fe400078f40ff */
[----:B------:R-:W-:-:S03]  /*3540*/  LOP3.LUT R11, R4, 0xff, RZ, 0xc0, !PT ;  /* 0x000000ff040b7812 */ /* 0x000fc600078ec0ff */
[----:B------:R0:W-:Y:S01]  /*3550*/  I2F.F16 R13, R26 ;  /* 0x0000001a000d7306 */ /* 0x0001e20000200c00 */
[----:B------:R-:W-:Y:S02]  /*3560*/  LOP3.LUT R45, R6, 0xff, RZ, 0xc0, !PT ;  /* 0x000000ff062d7812 */ /* 0x000fe400078ec0ff */
[----:B------:R-:W-:Y:S02]  /*3570*/  LOP3.LUT R43, R7, 0xff, RZ, 0xc0, !PT ;  /* 0x000000ff072b7812 */ /* 0x000fe400078ec0ff */
[----:B------:R-:W-:Y:S01]  /*3580*/  IADD3 R46, R45, -0x80, RZ ;  /* 0xffffff802d2e7810 */ /* 0x000fe20007ffe0ff */
[----:B------:R-:W-:Y:S01]  /*3590*/  HADD2.F32 R45, -RZ, R42.H0_H0 ;  /* 0x2000002aff2d7230 */ /* 0x000fe20000004100 */
[----:B------:R-:W-:Y:S01]  /*35a0*/  IADD3 R42, R43, -0x80, RZ ;  /* 0xffffff802b2a7810 */ /* 0x000fe20007ffe0ff */
[C---:B------:R-:W-:Y:S01]  /*35b0*/  FFMA.FTZ R43, R44.reuse, R39, RZ ;  /* 0x000000272c2b7223 */ /* 0x040fe200000100ff */
[----:B0-----:R-:W-:Y:S01]  /*35c0*/  SHF.R.U32.HI R26, RZ, 0x8, R10 ;  /* 0x00000008ff1a7819 */ /* 0x001fe2000001160a */
[----:B------:R-:W-:Y:S01]  /*35d0*/  FFMA.FTZ R39, R44, R49, RZ ;  /* 0x000000312c277223 */ /* 0x000fe200000100ff */
[----:B------:R-:W-:Y:S01]  /*35e0*/  LEA.HI R15, R4, 0xffffff80, RZ, 0x8 ;  /* 0xffffff80040f7811 */ /* 0x000fe200078f40ff */
[----:B------:R-:W-:Y:S01]  /*35f0*/  FFMA.FTZ R45, R44, R45, RZ ;  /* 0x0000002d2c2d7223 */ /* 0x000fe200000100ff */
[----:B------:R-:W-:Y:S01]  /*3600*/  LOP3.LUT R26, R26, 0xff, RZ, 0xc0, !PT ;  /* 0x000000ff1a1a7812 */ /* 0x000fe200078ec0ff */
[----:B------:R-:W-:Y:S01]  /*3610*/  HADD2.F32 R44, -RZ, R38.H0_H0 ;  /* 0x20000026ff2c7230 */ /* 0x000fe20000004100 */
[----:B------:R-:W-:Y:S01]  /*3620*/  SHF.R.U32.HI R38, RZ, 0x10, R4 ;  /* 0x00000010ff267819 */ /* 0x000fe20000011604 */
[----:B------:R-:W0:Y:S01]  /*3630*/  I2F.F16 R8, R42 ;  /* 0x0000002a00087306 */ /* 0x000e220000200c00 */
[----:B------:R-:W-:Y:S01]  /*3640*/  IADD3 R10, R26, -0x80, RZ ;  /* 0xffffff801a0a7810 */ /* 0x000fe20007ffe0ff */
[----:B------:R-:W-:Y:S01]  /*3650*/  FFMA.FTZ R45, R40, R48, R45 ;  /* 0x00000030282d7223 */ /* 0x000fe2000001002d */
[----:B------:R-:W-:Y:S01]  /*3660*/  IADD3 R26, R27, -0x80, RZ ;  /* 0xffffff801b1a7810 */ /* 0x000fe20007ffe0ff */
[----:B------:R-:W-:Y:S01]  /*3670*/  FFMA.FTZ R41, R44, R40, R47 ;  /* 0x000000282c297223 */ /* 0x000fe2000001002f */
[----:B------:R-:W-:Y:S01]  /*3680*/  IADD3 R27, R11, -0x80, RZ ;  /* 0xffffff800b1b7810 */ /* 0x000fe20007ffe0ff */
[----:B------:R-:W-:Y:S01]  /*3690*/  HADD2.F32 R47, -RZ, R36.H0_H0 ;  /* 0x20000024ff2f7230 */ /* 0x000fe20000004100 */
[----:B------:R-:W-:Y:S01]  /*36a0*/  LOP3.LUT R11, R5, 0xff, RZ, 0xc0, !PT ;  /* 0x000000ff050b7812 */ /* 0x000fe200078ec0ff */
[----:B------:R-:W1:Y:S01]  /*36b0*/  I2F.F16 R10, R10 ;  /* 0x0000000a000a7306 */ /* 0x000e620000200c00 */
[----:B------:R-:W-:-:S02]  /*36c0*/  LOP3.LUT R38, R38, 0xff, RZ, 0xc0, !PT ;  /* 0x000000ff26267812 */ /* 0x000fc400078ec0ff */
[----:B------:R-:W-:Y:S01]  /*36d0*/  IADD3 R34, R11, -0x80, RZ ;  /* 0xffffff800b227810 */ /* 0x000fe20007ffe0ff */
[----:B------:R-:W-:Y:S01]  /*36e0*/  FFMA.FTZ R39, R40, R47, R39 ;  /* 0x0000002f28277223 */ /* 0x000fe20000010027 */
[----:B------:R-:W-:Y:S02]  /*36f0*/  SHF.R.U32.HI R11, RZ, 0x8, R4 ;  /* 0x00000008ff0b7819 */ /* 0x000fe40000011604 */
[----:B------:R-:W-:Y:S01]  /*3700*/  SHF.R.U32.HI R44, RZ, 0x8, R5 ;  /* 0x00000008ff2c7819 */ /* 0x000fe20000011605 */
[----:B------:R-:W2:Y:S01]  /*3710*/  I2F.F16 R26, R26 ;  /* 0x0000001a001a7306 */ /* 0x000ea20000200c00 */
[----:B------:R-:W-:Y:S01]  /*3720*/  LOP3.LUT R11, R11, 0xff, RZ, 0xc0, !PT ;  /* 0x000000ff0b0b7812 */ /* 0x000fe200078ec0ff */
[----:B0-----:R-:W-:Y:S01]  /*3730*/  HADD2.F32 R8, -RZ, R8.H0_H0 ;  /* 0x20000008ff087230 */ /* 0x001fe20000004100 */
[----:B------:R-:W-:Y:S01]  /*3740*/  IADD3 R42, R38, -0x80, RZ ;  /* 0xffffff80262a7810 */ /* 0x000fe20007ffe0ff */
[--C-:B------:R-:W-:Y:S01]  /*3750*/  HADD2.F32 R38, -RZ, R9.reuse.H0_H0 ;  /* 0x20000009ff267230 */ /* 0x100fe20000004100 */
[----:B------:R-:W-:Y:S01]  /*3760*/  IADD3 R4, R11, -0x80, RZ ;  /* 0xffffff800b047810 */ /* 0x000fe20007ffe0ff */
[----:B------:R-:W-:Y:S01]  /*3770*/  HADD2.F32 R9, -RZ, R9.H1_H1 ;  /* 0x30000009ff097230 */ /* 0x000fe20000004100 */
[----:B------:R-:W-:Y:S01]  /*3780*/  LOP3.LUT R44, R44, 0xff, RZ, 0xc0, !PT ;  /* 0x000000ff2c2c7812 */ /* 0x000fe200078ec0ff */
[----:B-1----:R-:W-:Y:S01]  /*3790*/  HADD2.F32 R10, -RZ, R10.H0_H0 ;  /* 0x2000000aff0a7230 */ /* 0x002fe20000004100 */
[----:B------:R0:W-:Y:S01]  /*37a0*/  I2F.F16 R37, R46 ;  /* 0x0000002e00257306 */ /* 0x0001e20000200c00 */
[----:B------:R-:W-:Y:S01]  /*37b0*/  LEA.HI R14, R5, 0xffffff80, RZ, 0x8 ;  /* 0xffffff80050e7811 */ /* 0x000fe200078f40ff */
[----:B------:R-:W-:-:S02]  /*37c0*/  FFMA.FTZ R24, R38, R24, R45 ;  /* 0x0000001826187223 */ /* 0x000fc4000001002d */
[----:B------:R-:W-:Y:S02]  /*37d0*/  FFMA.FTZ R43, R40, R10, R43 ;  /* 0x0000000a282b7223 */ /* 0x000fe4000001002b */
[----:B------:R-:W1:Y:S01]  /*37e0*/  LDS.64 R10, [UR5+0x38] ;  /* 0x00003805ff0a7984 */ /* 0x000e620008000a00 */
[----:B--2---:R-:W-:Y:S01]  /*37f0*/  HADD2.F32 R26, -RZ, R26.H0_H0 ;  /* 0x2000001aff1a7230 */ /* 0x004fe20000004100 */
[----:B------:R2:W-:Y:S01]  /*3800*/  I2F.F16 R36, R42 ;  /* 0x0000002a00247306 */ /* 0x0005e20000200c00 */
[----:B0-----:R-:W-:Y:S01]  /*3810*/  SHF.R.U32.HI R46, RZ, 0x10, R5 ;  /* 0x00000010ff2e7819 */ /* 0x001fe20000011605 */
[----:B------:R-:W-:Y:S01]  /*3820*/  FFMA.FTZ R40, R19, R38, R41 ;  /* 0x0000002613287223 */ /* 0x000fe20000010029 */
[----:B------:R-:W-:Y:S01]  /*3830*/  IADD3 R5, R44, -0x80, RZ ;  /* 0xffffff802c057810 */ /* 0x000fe20007ffe0ff */
[----:B------:R-:W-:Y:S01]  /*3840*/  HADD2.F32 R44, -RZ, R35.H0_H0 ;  /* 0x20000023ff2c7230 */ /* 0x000fe20000004100 */
[--C-:B------:R-:W-:Y:S01]  /*3850*/  SHF.R.U32.HI R41, RZ, 0x8, R6.reuse ;  /* 0x00000008ff297819 */ /* 0x100fe20000011606 */
[C---:B------:R-:W-:Y:S01]  /*3860*/  FFMA.FTZ R26, R38.reuse, R26, R43 ;  /* 0x0000001a261a7223 */ /* 0x040fe2000001002b */
[----:B------:R-:W-:Y:S01]  /*3870*/  SHF.R.U32.HI R35, RZ, 0x10, R6 ;  /* 0x00000010ff237819 */ /* 0x000fe20000011606 */
[----:B------:R-:W0:Y:S01]  /*3880*/  I2F.F16 R27, R27 ;  /* 0x0000001b001b7306 */ /* 0x000e220000200c00 */
[----:B--2---:R-:W-:Y:S01]  /*3890*/  HADD2.F32 R42, -RZ, R16.H0_H0 ;  /* 0x20000010ff2a7230 */ /* 0x004fe20000004100 */
[----:B------:R-:W-:Y:S01]  /*38a0*/  FFMA.FTZ R38, R38, R44, R39 ;  /* 0x0000002c26267223 */ /* 0x000fe20000010027 */
[----:B------:R-:W-:Y:S01]  /*38b0*/  HADD2.F32 R39, -RZ, R17.H0_H0 ;  /* 0x20000011ff277230 */ /* 0x000fe20000004100 */
[----:B------:R-:W-:-:S02]  /*38c0*/  SHF.R.U32.HI R17, RZ, 0x8, R7 ;  /* 0x00000008ff117819 */ /* 0x000fc40000011607 */
[----:B------:R-:W-:Y:S01]  /*38d0*/  FFMA.FTZ R6, R42, R9, R40 ;  /* 0x000000092a067223 */ /* 0x000fe20000010028 */
[----:B------:R-:W-:Y:S01]  /*38e0*/  HADD2.F32 R40, -RZ, R12.H0_H0 ;  /* 0x2000000cff287230 */ /* 0x000fe20000004100 */
[----:B------:R-:W-:Y:S01]  /*38f0*/  LOP3.LUT R41, R41, 0xff, RZ, 0xc0, !PT ;  /* 0x000000ff29297812 */ /* 0x000fe200078ec0ff */
[----:B------:R-:W-:Y:S01]  /*3900*/  FFMA.FTZ R24, R9, R39, R24 ;  /* 0x0000002709187223 */ /* 0x000fe20000010018 */
[----:B------:R-:W-:Y:S01]  /*3910*/  LOP3.LUT R17, R17, 0xff, RZ, 0xc0, !PT ;  /* 0x000000ff11117812 */ /* 0x000fe200078ec0ff */
[----:B------:R-:W2:Y:S01]  /*3920*/  I2F.F16 R34, R34 ;  /* 0x0000002200227306 */ /* 0x000ea20000200c00 */
[C---:B------:R-:W-:Y:S01]  /*3930*/  FFMA.FTZ R26, R9.reuse, R40, R26 ;  /* 0x00000028091a7223 */ /* 0x040fe2000001001a */
[----:B------:R-:W-:Y:S01]  /*3940*/  LOP3.LUT R46, R46, 0xff, RZ, 0xc0, !PT ;  /* 0x000000ff2e2e7812 */ /* 0x000fe200078ec0ff */
[----:B------:R-:W-:Y:S01]  /*3950*/  FFMA.FTZ R9, R9, R18, R38 ;  /* 0x0000001209097223 */ /* 0x000fe20000010026 */
[----:B------:R-:W-:Y:S01]  /*3960*/  SHF.R.U32.HI R38, RZ, 0x10, R7 ;  /* 0x00000010ff267819 */ /* 0x000fe20000011607 */
[----:B0-----:R-:W-:Y:S01]  /*3970*/  HADD2.F32 R39, -RZ, R27.H0_H0 ;  /* 0x2000001bff277230 */ /* 0x001fe20000004100 */
[----:B------:R-:W-:Y:S01]  /*3980*/  IADD3 R16, R41, -0x80, RZ ;  /* 0xffffff8029107810 */ /* 0x000fe20007ffe0ff */
[----:B------:R-:W-:Y:S01]  /*3990*/  HADD2.F32 R40, -RZ, R37.H0_H0 ;  /* 0x20000025ff287230 */ /* 0x000fe20000004100 */
[----:B------:R-:W-:Y:S01]  /*39a0*/  LOP3.LUT R35, R35, 0xff, RZ, 0xc0, !PT ;  /* 0x000000ff23237812 */ /* 0x000fe200078ec0ff */
[----:B------:R-:W0:Y:S01]  /*39b0*/  I2F.F16 R4, R4 ;  /* 0x0000000400047306 */ /* 0x000e220000200c00 */
[----:B------:R-:W-:Y:S01]  /*39c0*/  IADD3 R18, R17, -0x80, RZ ;  /* 0xffffff8011127810 */ /* 0x000fe20007ffe0ff */
[----:B------:R-:W-:Y:S01]  /*39d0*/  HADD2.F32 R36, -RZ, R36.H0_H0 ;  /* 0x20000024ff247230 */ /* 0x000fe20000004100 */
[----:B------:R-:W-:-:S02]  /*39e0*/  IADD3 R19, R46, -0x80, RZ ;  /* 0xffffff802e137810 */ /* 0x000fc40007ffe0ff */
[----:B------:R-:W-:Y:S02]  /*39f0*/  LOP3.LUT R38, R38, 0xff, RZ, 0xc0, !PT ;  /* 0x000000ff26267812 */ /* 0x000fe400078ec0ff */
[----:B------:R-:W-:Y:S01]  /*3a00*/  IADD3 R12, R35, -0x80, RZ ;  /* 0xffffff80230c7810 */ /* 0x000fe20007ffe0ff */
[----:B------:R-:W3:Y:S01]  /*3a10*/  I2F.F16 R5, R5 ;  /* 0x0000000500057306 */ /* 0x000ee20000200c00 */
[----:B------:R-:W-:Y:S01]  /*3a20*/  IADD3 R38, R38, -0x80, RZ ;  /* 0xffffff8026267810 */ /* 0x000fe20007ffe0ff */
[----:B-1----:R-:W-:Y:S01]  /*3a30*/  HADD2.F32 R35, -RZ, R10.H0_H0 ;  /* 0x2000000aff237230 */ /* 0x002fe20000004100 */
[----:B------:R-:W-:Y:S01]  /*3a40*/  LEA.HI R17, R7, 0xffffff80, RZ, 0x8 ;  /* 0xffffff8007117811 */ /* 0x000fe200078f40ff */
[----:B--2---:R-:W-:Y:S02]  /*3a50*/  HADD2.F32 R34, -RZ, R34.H0_H0 ;  /* 0x20000022ff227230 */ /* 0x004fe40000004100 */
[----:B------:R-:W-:Y:S01]  /*3a60*/  HADD2.F32 R10, -RZ, R10.H1_H1 ;  /* 0x3000000aff0a7230 */ /* 0x000fe20000004100 */
[----:B------:R-:W-:Y:S01]  /*3a70*/  FFMA.FTZ R6, R39, R35, R6 ;  /* 0x0000002327067223 */ /* 0x000fe20000010006 */
[----:B------:R-:W1:Y:S01]  /*3a80*/  I2F.F16 R16, R16 ;  /* 0x0000001000107306 */ /* 0x000e620000200c00 */
[----:B0-----:R-:W-:Y:S01]  /*3a90*/  HADD2.F32 R37, -RZ, R4.H0_H0 ;  /* 0x20000004ff257230 */ /* 0x001fe20000004100 */
[C---:B------:R-:W-:Y:S01]  /*3aa0*/  FFMA.FTZ R8, R35.reuse, R8, R9 ;  /* 0x0000000823087223 */ /* 0x040fe20000010009 */
[--C-:B------:R-:W-:Y:S01]  /*3ab0*/  HADD2.F32 R7, -RZ, R11.reuse.H0_H0 ;  /* 0x2000000bff077230 */ /* 0x100fe20000004100 */
[C---:B------:R-:W-:Y:S01]  /*3ac0*/  FFMA.FTZ R24, R35.reuse, R34, R24 ;  /* 0x0000002223187223 */ /* 0x040fe20000010018 */
[----:B------:R-:W-:Y:S01]  /*3ad0*/  HADD2.F32 R11, -RZ, R11.H1_H1 ;  /* 0x3000000bff0b7230 */ /* 0x000fe20000004100 */
[----:B------:R-:W-:-:S02]  /*3ae0*/  FFMA.FTZ R26, R35, R40, R26 ;  /* 0x00000028231a7223 */ /* 0x000fc4000001001a */
[----:B------:R-:W0:Y:S01]  /*3af0*/  I2F.F16 R18, R18 ;  /* 0x0000001200127306 */ /* 0x000e220000200c00 */
[----:B---3--:R-:W-:Y:S01]  /*3b00*/  HADD2.F32 R5, -RZ, R5.H0_H0 ;  /* 0x20000005ff057230 */ /* 0x008fe20000004100 */
[----:B------:R-:W-:-:S04]  /*3b10*/  FFMA.FTZ R6, R37, R10, R6 ;  /* 0x0000000a25067223 */ /* 0x000fc80000010006 */
[----:B------:R-:W-:Y:S01]  /*3b20*/  FFMA.FTZ R24, R10, R5, R24 ;  /* 0x000000050a187223 */ /* 0x000fe20000010018 */
[----:B------:R-:W-:Y:S01]  /*3b30*/  HADD2.F32 R5, -RZ, R0.H0_H0 ;  /* 0x20000000ff057230 */ /* 0x000fe20000004100 */
[----:B------:R-:W2:Y:S01]  /*3b40*/  I2F.F16 R19, R19 ;  /* 0x0000001300137306 */ /* 0x000ea20000200c00 */
[----:B-1----:R-:W-:Y:S01]  /*3b50*/  HADD2.F32 R9, -RZ, R16.H0_H0 ;  /* 0x20000010ff097230 */ /* 0x002fe20000004100 */
[----:B------:R-:W-:-:S04]  /*3b60*/  FFMA.FTZ R6, R36, R7, R6 ;  /* 0x0000000724067223 */ /* 0x000fc80000010006 */
[----:B------:R-:W-:Y:S01]  /*3b70*/  FFMA.FTZ R26, R10, R9, R26 ;  /* 0x000000090a1a7223 */ /* 0x000fe2000001001a */
[----:B------:R-:W-:Y:S01]  /*3b80*/  HADD2.F32 R9, -RZ, R31.H0_H0 ;  /* 0x2000001fff097230 */ /* 0x000fe20000004100 */
[----:B------:R-:W1:Y:S01]  /*3b90*/  I2F.F16 R15, R15 ;  /* 0x0000000f000f7306 */ /* 0x000e620000200c00 */
[----:B0-----:R-:W-:-:S05]  /*3ba0*/  HADD2.F32 R35, -RZ, R18.H0_H0 ;  /* 0x20000012ff237230 */ /* 0x001fca0000004100 */
[----:B------:R-:W-:Y:S01]  /*3bb0*/  FFMA.FTZ R10, R10, R35, R8 ;  /* 0x000000230a0a7223 */ /* 0x000fe20000010008 */
[----:B------:R-:W-:Y:S01]  /*3bc0*/  HADD2.F32 R8, -RZ, R13.H0_H0 ;  /* 0x2000000dff087230 */ /* 0x000fe20000004100 */
[----:B------:R-:W0:Y:S01]  /*3bd0*/  I2F.F16 R12, R12 ;  /* 0x0000000c000c7306 */ /* 0x000e220000200c00 */
[----:B--2---:R-:W-:Y:S02]  /*3be0*/  HADD2.F32 R19, -RZ, R19.H0_H0 ;  /* 0x20000013ff137230 */ /* 0x004fe40000004100 */
[----:B------:R-:W-:-:S03]  /*3bf0*/  HADD2.F32 R13, -RZ, R31.H1_H1 ;  /* 0x3000001fff0d7230 */ /* 0x000fc60000004100 */
        /* <DEDUP_REMOVED lines=9> */
[----:B------:R-:W0:Y:S01]  /*3c90*/  I2F.F16 R17, R17 ;  /* 0x0000001100117306 */ /* 0x000e220000200c00 */
[----:B--2---:R-:W-:Y:S01]  /*3ca0*/  HADD2.F32 R27, -RZ, R27.H0_H0 ;  /* 0x2000001bff1b7230 */ /* 0x004fe20000004100 */
[----:B------:R-:W-:-:S04]  /*3cb0*/  FFMA.FTZ R8, R11, R8, R12 ;  /* 0x000000080b087223 */ /* 0x000fc8000001000c */
[----:B------:R-:W-:Y:S01]  /*3cc0*/  FFMA.FTZ R10, R7, R27, R10 ;  /* 0x0000001b070a7223 */ /* 0x000fe2000001000a */
[----:B------:R-:W-:Y:S01]  /*3cd0*/  HADD2.F32 R7, -RZ, R0.H1_H1 ;  /* 0x30000000ff077230 */ /* 0x000fe20000004100 */
[----:B------:R-:W-:Y:S01]  /*3ce0*/  FMUL.FTZ R8, R9, R8 ;  /* 0x0000000809087220 */ /* 0x000fe20000410000 */
[----:B-1----:R-:W-:-:S04]  /*3cf0*/  HADD2.F32 R14, -RZ, R14.H0_H0 ;  /* 0x2000000eff0e7230 */ /* 0x002fc80000004100 */
[----:B------:R-:W-:Y:S01]  /*3d00*/  F2FP.PACK_AB R8, RZ, R8 ;  /* 0x00000008ff08723e */ /* 0x000fe200000000ff */
[----:B------:R-:W-:Y:S01]  /*3d10*/  FFMA.FTZ R14, R11, R14, R19 ;  /* 0x0000000e0b0e7223 */ /* 0x000fe20000010013 */
[----:B0-----:R-:W-:-:S03]  /*3d20*/  HADD2.F32 R6, -RZ, R17.H0_H0 ;  /* 0x20000011ff067230 */ /* 0x001fc60000004100 */
[----:B------:R-:W-:Y:S02]  /*3d30*/  FMUL.FTZ R14, R7, R14 ;  /* 0x0000000e070e7220 */ /* 0x000fe40000410000 */
[----:B------:R-:W-:-:S03]  /*3d40*/  FFMA.FTZ R6, R11, R6, R10 ;  /* 0x000000060b067223 */ /* 0x000fc6000001000a */
[----:B------:R-:W-:Y:S01]  /*3d50*/  F2FP.PACK_AB R14, RZ, R14 ;  /* 0x0000000eff0e723e */ /* 0x000fe200000000ff */
[----:B------:R-:W-:-:S03]  /*3d60*/  FMUL.FTZ R6, R13, R6 ;  /* 0x000000060d067220 */ /* 0x000fc60000410000 */
[----:B------:R-:W-:Y:S02]  /*3d70*/  PRMT R4, R4, 0x5410, R14 ;  /* 0x0000541004047816 */ /* 0x000fe4000000000e */
[----:B------:R-:W-:-:S04]  /*3d80*/  F2FP.PACK_AB R6, RZ, R6 ;  /* 0x00000006ff06723e */ /* 0x000fc800000000ff */
[----:B------:R-:W-:Y:S01]  /*3d90*/  HFMA2.MMA R30, R4, 1, 1, R30 ;  /* 0x3c003c00041e7835 */ /* 0x000fe2000000001e */
[----:B------:R-:W-:-:S05]  /*3da0*/  PRMT R8, R8, 0x5410, R6 ;  /* 0x0000541008087816 */ /* 0x000fca0000000006 */
[----:B------:R-:W-:Y:S02]  /*3db0*/  HADD2 R3, R8, R3 ;  /* 0x0000000308037230 */ /* 0x000fe40000000000 */
.L_x_3381:
[----:B------:R-:W-:Y:S01]  /*3dc0*/  IADD3 R20, R20, 0x20, RZ ;  /* 0x0000002014147810 */ /* 0x000fe20007ffe0ff */
[C---:B------:R-:W-:Y:S01]  /*3dd0*/  IMAD.WIDE R32, R25.reuse, 0x8, R32 ;  /* 0x0000000819207825 */ /* 0x040fe200078e0220 */
[----:B------:R-:W-:Y:S02]  /*3de0*/  UMOV UR5, UR4 ;  /* 0x0000000400057c82 */ /* 0x000fe40008000000 */
[C---:B------:R-:W-:Y:S01]  /*3df0*/  ISETP.GE.AND P0, PT, R20.reuse, c[0x0][0x1a8], PT ;  /* 0x00006a0014007a0c */ /* 0x040fe20003f06270 */
[----:B0-----:R-:W-:Y:S01]  /*3e00*/  IMAD.WIDE R22, R25, 0x8, R22 ;  /* 0x0000000819167825 */ /* 0x001fe200078e0216 */
[----:B------:R-:W-:-:S03]  /*3e10*/  ISETP.LT.AND P1, PT, R20, R21, PT ;  /* 0x000000151400720c */ /* 0x000fc60003f21270 */
[----:B------:R-:W-:Y:S02]  /*3e20*/  IMAD.MOV.U32 R16, RZ, RZ, R32 ;  /* 0x000000ffff107224 */ /* 0x000fe400078e0020 */
[----:B------:R-:W-:Y:S02]  /*3e30*/  IMAD.MOV.U32 R17, RZ, RZ, R33 ;  /* 0x000000ffff117224 */ /* 0x000fe400078e0021 */
[----:B------:R-:W-:Y:S02]  /*3e40*/  IMAD.MOV.U32 R32, RZ, RZ, R22 ;  /* 0x000000ffff207224 */ /* 0x000fe400078e0016 */
[----:B------:R-:W-:-:S04]  /*3e50*/  IMAD.MOV.U32 R33, RZ, RZ, R23 ;  /* 0x000000ffff217224 */ /* 0x000fc800078e0017 */
[----:B------:R-:W-:Y:S05]  /*3e60*/  @!P0 BRA P1, `(.L_x_3382) ;  /* 0xffffccc000008947 */ /* 0x000fea000083ffff */
.L_x_3377:
[----:B------:R-:W-:-:S04]  /*3e70*/  ISETP.GE.AND P0, PT, R20, R21, PT ;  /* 0x000000151400720c */ /* 0x000fc80003f06270 */
[----:B------:R-:W-:-:S13]  /*3e80*/  ISETP.GE.OR P0, PT, R20, c[0x0][0x1b0], P0 ;  /* 0x00006c0014007a0c */ /* 0x000fda0000706670 */
[----:B------:R-:W-:Y:S05]  /*3e90*/  @P0 BRA `(.L_x_3383) ;  /* 0x0000167000000947 */ /* 0x000fea0003800000 */
.L_x_3385:
[----:B------:R-:W-:Y:S01]  /*3ea0*/  ISETP.NE.AND P0, PT, R20, R29, PT ;  /* 0x0000001d1400720c */ /* 0x000fe20003f05270 */
[----:B------:R-:W-:Y:S01]  /*3eb0*/  IMAD.MOV.U32 R35, RZ, RZ, c[0x0][0x18c] ;  /* 0x00006300ff237624 */ /* 0x000fe200078e00ff */
[----:B-----5:R0:W5:Y:S03]  /*3ec0*/  LDG.E.128.CONSTANT R24, [R32.64] ;  /* 0x0000000620187981 */ /* 0x020166000c1e9d00 */
[----:B------:R-:W-:-:S08]  /*3ed0*/  IMAD.WIDE R16, R35, 0x4, R32 ;  /* 0x0000000423107825 */ /* 0x000fd000078e0220 */
        /* <DEDUP_REMOVED lines=12> */
[----:B------:R-:W-:Y:S01]  /*3fa0*/  LEA R21, R2, 0x40, 0x6 ;  /* 0x0000004002157811 */ /* 0x000fe200078e30ff */
[----:B------:R-:W-:Y:S01]  /*3fb0*/  IMAD.WIDE R36, R35, 0x4, R14 ;  /* 0x0000000423247825 */ /* 0x000fe200078e020e */
[----:B------:R-:W-:-:S02]  /*3fc0*/  IADD3 R34, R20, 0x20, RZ ;  /* 0x0000002014227810 */ /* 0x000fc40007ffe0ff */
[----:B------:R-:W-:-:S03]  /*3fd0*/  IMNMX R21, R21, c[0x0][0x190], PT ;  /* 0x0000640015157a17 */ /* 0x000fc60003800200 */
[----:B0-----:R-:W-:Y:S01]  /*3fe0*/  IMAD.WIDE R32, R35, 0x4, R36 ;  /* 0x0000000423207825 */ /* 0x001fe200078e0224 */
[----:B------:R-:W-:Y:S02]  /*3ff0*/  ISETP.LT.AND P1, PT, R34, R21, PT ;  /* 0x000000152200720c */ /* 0x000fe40003f21270 */
[----:B--2---:R-:W-:Y:S02]  /*4000*/  @!P0 PRMT R0, R12, 0x7610, R0 ;  /* 0x000076100c008816 */ /* 0x004fe40000000000 */
[----:B------:R-:W-:Y:S01]  /*4010*/  @!P0 PRMT R31, R13, 0x7610, R31 ;  /* 0x000076100d1f8816 */ /* 0x000fe2000000001f */
[----:B---3--:R-:W-:Y:S01]  /*4020*/  @!P0 IMAD.IADD R29, R23, 0x1, R20 ;  /* 0x00000001171d8824 */ /* 0x008fe200078e0214 */
[----:B------:R-:W-:Y:S02]  /*4030*/  @!P0 PRMT R0, R0, 0x7610, R12 ;  /* 0x0000761000008816 */ /* 0x000fe4000000000c */
[----:B------:R-:W-:Y:S01]  /*4040*/  @!P0 PRMT R31, R31, 0x7610, R13 ;  /* 0x000076101f1f8816 */ /* 0x000fe2000000000d */
[----:B------:R-:W-:Y:S05]  /*4050*/  @P2 BRA `(.L_x_3384) ;  /* 0x0000147000002947 */ /* 0x000fea0003800000 */
[----:B-1----:R0:W2:Y:S01]  /*4060*/  LDG.E.128.CONSTANT R12, [R36.64] ;  /* 0x00000006240c7981 */ /* 0x0020a2000c1e9d00 */
[----:B-----5:R-:W-:Y:S01]  /*4070*/  SHF.R.U32.HI R35, RZ, 0xf, R24 ;  /* 0x0000000fff237819 */ /* 0x020fe20000011618 */
[----:B------:R-:W-:Y:S01]  /*4080*/  IMAD.MOV.U32 R42, RZ, RZ, 0x2800 ;  /* 0x00002800ff2a7424 */ /* 0x000fe200078e00ff */
[----:B------:R-:W-:Y:S01]  /*4090*/  SHF.R.U32.HI R39, RZ, 0xf, R25 ;  /* 0x0000000fff277819 */ /* 0x000fe20000011619 */
[----:B------:R-:W1:Y:S01]  /*40a0*/  LDS.128 R20, [UR4] ;  /* 0x00000004ff147984 */ /* 0x000e620008000c00 */
[----:B------:R-:W-:-:S02]  /*40b0*/  SHF.R.U32.HI R38, RZ, 0xe, R16 ;  /* 0x0000000eff267819 */ /* 0x000fc40000011610 */
[----:B------:R-:W-:Y:S02]  /*40c0*/  SHF.R.U32.HI R41, RZ, 0xf, R26 ;  /* 0x0000000fff297819 */ /* 0x000fe4000001161a */
[----:B------:R-:W-:Y:S02]  /*40d0*/  LOP3.LUT R35, R35, 0x10001, RZ, 0xc0, !PT ;  /* 0x0001000123237812 */ /* 0x000fe400078ec0ff */
[----:B------:R-:W-:Y:S02]  /*40e0*/  SHF.R.U32.HI R40, RZ, 0xe, R17 ;  /* 0x0000000eff287819 */ /* 0x000fe40000011611 */
[----:B------:R-:W-:Y:S02]  /*40f0*/  LOP3.LUT R39, R39, 0x10001, RZ, 0xc0, !PT ;  /* 0x0001000127277812 */ /* 0x000fe400078ec0ff */
[----:B0-----:R-:W-:Y:S02]  /*4100*/  LOP3.LUT R36, R41, 0x10001, RZ, 0xc0, !PT ;  /* 0x0001000129247812 */ /* 0x001fe400078ec0ff */
[----:B------:R-:W-:-:S02]  /*4110*/  LOP3.LUT R38, R35, 0x20002, R38, 0xf8, !PT ;  /* 0x0002000223267812 */ /* 0x000fc400078ef826 */
[----:B------:R-:W-:Y:S02]  /*4120*/  LOP3.LUT R35, R39, 0x20002, R40, 0xf8, !PT ;  /* 0x0002000227237812 */ /* 0x000fe400078ef828 */
[C---:B------:R-:W-:Y:S02]  /*4130*/  LOP3.LUT R41, R24.reuse, 0x3e003e0, RZ, 0xc0, !PT ;  /* 0x03e003e018297812 */ /* 0x040fe400078ec0ff */
[----:B------:R-:W-:Y:S02]  /*4140*/  LOP3.LUT R40, R24, 0x1f001f, RZ, 0xc0, !PT ;  /* 0x001f001f18287812 */ /* 0x000fe400078ec0ff */
[----:B------:R-:W-:Y:S02]  /*4150*/  PRMT R37, R42, 0x7610, R37 ;  /* 0x000076102a257816 */ /* 0x000fe40000000025 */
[----:B------:R-:W-:Y:S02]  /*4160*/  SHF.R.U32.HI R43, RZ, 0xe, R18 ;  /* 0x0000000eff2b7819 */ /* 0x000fe40000011612 */
[----:B------:R-:W-:-:S02]  /*4170*/  LOP3.LUT R42, R41, 0x64006400, RZ, 0xfc, !PT ;  /* 0x64006400292a7812 */ /* 0x000fc400078efcff */
[----:B------:R-:W-:Y:S02]  /*4180*/  LOP3.LUT R41, R40, 0x64006400, RZ, 0xfc, !PT ;  /* 0x6400640028297812 */ /* 0x000fe400078efcff */
[----:B------:R-:W-:Y:S01]  /*4190*/  LOP3.LUT R44, R26, 0x1f001f, RZ, 0xc0, !PT ;  /* 0x001f001f1a2c7812 */ /* 0x000fe200078ec0ff */
[----:B------:R-:W-:Y:S01]  /*41a0*/  HFMA2 R40, R42, R37.H0_H0, -48, -48 ;  /* 0xd200d2002a287431 */ /* 0x000fe20000040025 */
[----:B------:R-:W-:Y:S01]  /*41b0*/  LOP3.LUT R36, R36, 0x20002, R43, 0xf8, !PT ;  /* 0x0002000224247812 */ /* 0x000fe200078ef82b */
[----:B------:R-:W-:Y:S01]  /*41c0*/  HADD2 R41, R41, -1040, -1040 ;  /* 0xe410e41029297430 */ /* 0x000fe20000000000 */
[----:B------:R-:W-:Y:S02]  /*41d0*/  LOP3.LUT R43, R25, 0x1f001f, RZ, 0xc0, !PT ;  /* 0x001f001f192b7812 */ /* 0x000fe400078ec0ff */
[----:B------:R-:W-:Y:S02]  /*41e0*/  LOP3.LUT R45, R27, 0x1f001f, RZ, 0xc0, !PT ;  /* 0x001f001f1b2d7812 */ /* 0x000fe400078ec0ff */
[----:B------:R-:W-:-:S02]  /*41f0*/  LOP3.LUT R44, R44, 0x64006400, RZ, 0xfc, !PT ;  /* 0x640064002c2c7812 */ /* 0x000fc400078efcff */
[----:B------:R-:W-:Y:S02]  /*4200*/  LOP3.LUT R43, R43, 0x64006400, RZ, 0xfc, !PT ;  /* 0x640064002b2b7812 */ /* 0x000fe400078efcff */
[----:B------:R-:W-:Y:S01]  /*4210*/  LOP3.LUT R45, R45, 0x64006400, RZ, 0xfc, !PT ;  /* 0x640064002d2d7812 */ /* 0x000fe200078efcff */
[----:B------:R-:W-:Y:S01]  /*4220*/  HADD2 R47, R44, -1040, -1040 ;  /* 0xe410e4102c2f7430 */ /* 0x000fe20000000000 */
[-C--:B-1----:R-:W-:Y:S01]  /*4230*/  HFMA2.MMA R44, R41, R20.reuse, RZ ;  /* 0x00000014292c7235 */ /* 0x082fe200000000ff */
        /* <DEDUP_REMOVED lines=213> */
[----:B------:R-:W-:Y:S01]  /*4f90*/  SHF.R.U32.HI R10, RZ, 0xa, R10 ;  /* 0x0000000aff0a7819 */ /* 0x000fe2000001160a */
[----:B------:R-:W-:Y:S01]  /*4fa0*/  HFMA2.MMA R37, R21, R18, R37 ;  /* 0x0000001215257235 */ /* 0x000fe20000000025 */
[----:B------:R-:W-:Y:S01]  /*4fb0*/  LOP3.LUT R11, R11, 0x1f001f, RZ, 0xc0, !PT ;  /* 0x001f001f0b0b7812 */ /* 0x000fe200078ec0ff */
[----:B------:R-:W-:Y:S01]  /*4fc0*/  HADD2 R8, R8, -1040, -1040 ;  /* 0xe410e41008087430 */ /* 0x000fe20000000000 */
[----:B------:R-:W-:Y:S01]  /*4fd0*/  LOP3.LUT R10, R10, 0x1f001f, RZ, 0xc0, !PT ;  /* 0x001f001f0a0a7812 */ /* 0x000fe200078ec0ff */
[-C--:B------:R-:W-:Y:S01]  /*4fe0*/  HFMA2 R26, R26, R17.reuse, R41 ;  /* 0x000000111a1a7231 */ /* 0x080fe20000000029 */
[----:B------:R-:W-:Y:S01]  /*4ff0*/  LOP3.LUT R11, R11, 0x64006400, RZ, 0xfc, !PT ;  /* 0x640064000b0b7812 */ /* 0x000fe200078efcff */
[----:B------:R-:W-:Y:S01]  /*5000*/  HFMA2 R17, R44, R17, R27 ;  /* 0x000000112c117231 */ /* 0x000fe2000000001b */
        /* <DEDUP_REMOVED lines=13> */
[----:B------:R-:W-:Y:S01]  /*50e0*/  HFMA2 R26, R39, R18, R26 ;  /* 0x00000012271a7231 */ /* 0x000fe2000000001a */
[----:B------:R-:W-:Y:S01]  /*50f0*/  LOP3.LUT R43, R43, 0x64006400, RZ, 0xfc, !PT ;  /* 0x640064002b2b7812 */ /* 0x000fe200078efcff */
[----:B------:R-:W-:Y:S01]  /*5100*/  HADD2 R8, R27, -1040, -1040 ;  /* 0xe410e4101b087430 */ /* 0x000fe20000000000 */
[----:B------:R-:W-:Y:S01]  /*5110*/  SHF.R.U32.HI R12, RZ, 0xa, R12 ;  /* 0x0000000aff0c7819 */ /* 0x000fe2000001160c */
[----:B------:R-:W-:Y:S01]  /*5120*/  HFMA2.MMA R16, R21, R19, R16 ;  /* 0x0000001315107235 */ /* 0x000fe20000000010 */
[----:B------:R-:W-:Y:S01]  /*5130*/  LOP3.LUT R41, R13, 0x1f001f, RZ, 0xc0, !PT ;  /* 0x001f001f0d297812 */ /* 0x000fe200078ec0ff */
[----:B------:R-:W-:Y:S01]  /*5140*/  HADD2 R11, R43, -1040, -1040 ;  /* 0xe410e4102b0b7430 */ /* 0x000fe20000000000 */
[----:B------:R-:W-:-:S02]  /*5150*/  SHF.R.U32.HI R45, RZ, 0xb, R15 ;  /* 0x0000000bff2d7819 */ /* 0x000fc4000001160f */
[----:B------:R-:W-:Y:S02]  /*5160*/  LOP3.LUT R9, R9, 0x64006400, RZ, 0xfc, !PT ;  /* 0x6400640009097812 */ /* 0x000fe400078efcff */
[----:B------:R-:W-:Y:S02]  /*5170*/  SHF.R.U32.HI R15, RZ, 0xa, R15 ;  /* 0x0000000aff0f7819 */ /* 0x000fe4000001160f */
[----:B------:R-:W-:Y:S01]  /*5180*/  LOP3.LUT R44, R44, 0x64006400, RZ, 0xfc, !PT ;  /* 0x640064002c2c7812 */ /* 0x000fe200078efcff */
[----:B------:R-:W-:Y:S01]  /*5190*/  HADD2 R9, R9, -1040, -1040 ;  /* 0xe410e41009097430 */ /* 0x000fe20000000000 */
[----:B------:R-:W-:Y:S02]  /*51a0*/  SHF.R.U32.HI R14, RZ, 0xa, R14 ;  /* 0x0000000aff0e7819 */ /* 0x000fe4000001160e */
[----:B------:R-:W-:Y:S01]  /*51b0*/  LOP3.LUT R41, R41, 0x64006400, RZ, 0xfc, !PT ;  /* 0x6400640029297812 */ /* 0x000fe200078efcff */
[----:B------:R-:W-:Y:S01]  /*51c0*/  HADD2 R44, R44, -1040, -1040 ;  /* 0xe410e4102c2c7430 */ /* 0x000fe20000000000 */
[----:B------:R-:W-:Y:S01]  /*51d0*/  LOP3.LUT R12, R12, 0x1f001f, RZ, 0xc0, !PT ;  /* 0x001f001f0c0c7812 */ /* 0x000fe200078ec0ff */
[-C--:B0-----:R-:W-:Y:S01]  /*51e0*/  HFMA2.MMA R37, R8, R4.reuse, R37 ;  /* 0x0000000408257235 */ /* 0x081fe20000000025 */
[----:B------:R-:W-:Y:S01]  /*51f0*/  LOP3.LUT R15, R15, 0x1f001f, RZ, 0xc0, !PT ;  /* 0x001f001f0f0f7812 */ /* 0x000fe200078ec0ff */
[----:B------:R-:W-:Y:S01]  /*5200*/  HFMA2 R26, R9, R19, R26 ;  /* 0x00000013091a7231 */ /* 0x000fe2000000001a */
[----:B------:R-:W-:Y:S01]  /*5210*/  LOP3.LUT R14, R14, 0x1f001f, RZ, 0xc0, !PT ;  /* 0x001f001f0e0e7812 */ /* 0x000fe200078ec0ff */
[----:B------:R-:W-:Y:S01]  /*5220*/  HADD2 R41, R41, -1040, -1040 ;  /* 0xe410e41029297430 */ /* 0x000fe20000000000 */
[----:B------:R-:W-:Y:S01]  /*5230*/  LOP3.LUT R12, R12, 0x64006400, RZ, 0xfc, !PT ;  /* 0x640064000c0c7812 */ /* 0x000fe200078efcff */
[----:B------:R-:W-:Y:S01]  /*5240*/  HFMA2.MMA R11, R11, R4, R16 ;  /* 0x000000040b0b7235 */ /* 0x000fe20000000010 */
[----:B------:R-:W-:Y:S01]  /*5250*/  LOP3.LUT R15, R15, 0x64006400, RZ, 0xfc, !PT ;  /* 0x640064000f0f7812 */ /* 0x000fe200078efcff */
[-C--:B------:R-:W-:Y:S01]  /*5260*/  HFMA2 R21, R44, R4.reuse, R17 ;  /* 0x000000042c157231 */ /* 0x080fe20000000011 */
[----:B------:R-:W-:Y:S01]  /*5270*/  SHF.R.U32.HI R13, RZ, 0xa, R13 ;  /* 0x0000000aff0d7819 */ /* 0x000fe2000001160d */
[----:B------:R-:W-:Y:S01]  /*5280*/  HFMA2 R26, R41, R4, R26 ;  /* 0x00000004291a7231 */ /* 0x000fe2000000001a */
[----:B------:R-:W-:Y:S01]  /*5290*/  LOP3.LUT R14, R14, 0x64006400, RZ, 0xfc, !PT ;  /* 0x640064000e0e7812 */ /* 0x000fe200078efcff */
[-C--:B------:R-:W-:Y:S01]  /*52a0*/  HFMA2.MMA R37, R40, R5.reuse, R37 ;  /* 0x0000000528257235 */ /* 0x080fe20000000025 */
[----:B------:R-:W-:Y:S01]  /*52b0*/  HADD2 R12, R12, -1040, -1040 ;  /* 0xe410e4100c0c7430 */ /* 0x000fe20000000000 */
[----:B------:R-:W-:Y:S01]  /*52c0*/  LOP3.LUT R13, R13, 0x1f001f, RZ, 0xc0, !PT ;  /* 0x001f001f0d0d7812 */ /* 0x000fe200078ec0ff */
[-C--:B------:R-:W-:Y:S01]  /*52d0*/  HFMA2 R21, R42, R5.reuse, R21 ;  /* 0x000000052a157231 */ /* 0x080fe20000000015 */
[----:B------:R-:W-:Y:S01]  /*52e0*/  LOP3.LUT R35, R35, 0x64006400, RZ, 0xfc, !PT ;  /* 0x6400640023237812 */ /* 0x000fe200078efcff */
[----:B------:R-:W-:Y:S01]  /*52f0*/  HADD2 R4, R15, -1040, -1040 ;  /* 0xe410e4100f047430 */ /* 0x000fe20000000000 */
[----:B------:R-:W-:Y:S01]  /*5300*/  HFMA2.MMA R11, R22, R5, R11 ;  /* 0x00000005160b7235 */ /* 0x000fe2000000000b */
[----:B------:R-:W-:Y:S01]  /*5310*/  HADD2 R14, R14, -1040, -1040 ;  /* 0xe410e4100e0e7430 */ /* 0x000fe20000000000 */
[----:B------:R-:W-:Y:S01]  /*5320*/  LOP3.LUT R38, R38, 0x64006400, RZ, 0xfc, !PT ;  /* 0x6400640026267812 */ /* 0x000fe200078efcff */
[----:B------:R-:W-:Y:S01]  /*5330*/  HFMA2 R21, R4, R6, R21 ;  /* 0x0000000604157231 */ /* 0x000fe20000000015 */
[----:B------:R-:W-:Y:S01]  /*5340*/  LOP3.LUT R13, R13, 0x64006400, RZ, 0xfc, !PT ;  /* 0x640064000d0d7812 */ /* 0x000fe200078efcff */
[-C--:B------:R-:W-:Y:S01]  /*5350*/  HFMA2.MMA R37, R12, R6.reuse, R37 ;  /* 0x000000060c257235 */ /* 0x080fe20000000025 */
[----:B------:R-:W-:Y:S01]  /*5360*/  HADD2 R4, R35, -1040, -1040 ;  /* 0xe410e41023047430 */ /* 0x000fe20000000000 */
[----:B------:R-:W-:Y:S01]  /*5370*/  LOP3.LUT R20, R20, 0x100010, R45, 0xf8, !PT ;  /* 0x0010001014147812 */ /* 0x000fe200078ef82d */
[----:B------:R-:W-:Y:S01]  /*5380*/  HFMA2.MMA R11, R14, R6, R11 ;  /* 0x000000060e0b7235 */ /* 0x000fe2000000000b */
[----:B------:R-:W-:Y:S01]  /*5390*/  LOP3.LUT R36, R36, 0x64006400, RZ, 0xfc, !PT ;  /* 0x6400640024247812 */ /* 0x000fe200078efcff */
[----:B------:R-:W-:Y:S01]  /*53a0*/  HADD2 R38, R38, -1040, -1040 ;  /* 0xe410e41026267430 */ /* 0x000fe20000000000 */
[----:B------:R-:W-:Y:S01]  /*53b0*/  LOP3.LUT R20, R20, 0x64006400, RZ, 0xfc, !PT ;  /* 0x6400640014147812 */ /* 0x000fe200078efcff */
[----:B------:R-:W-:Y:S01]  /*53c0*/  HFMA2 R26, R24, R5, R26 ;  /* 0x00000005181a7231 */ /* 0x000fe2000000001a */
[----:B------:R-:W-:Y:S01]  /*53d0*/  HFMA2.MMA R37, R4, R7, R37 ;  /* 0x0000000704257235 */ /* 0x000fe20000000025 */
[----:B------:R-:W-:-:S02]  /*53e0*/  HADD2 R13, R13, -1040, -1040 ;  /* 0xe410e4100d0d7430 */ /* 0x000fc40000000000 */
        /* <DEDUP_REMOVED lines=14> */
.L_x_3384:
[----:B-1----:R-:W-:Y:S01]  /*54d0*/  ISETP.GE.AND P0, PT, R34, c[0x0][0x1b0], PT ;  /* 0x00006c0022007a0c */ /* 0x002fe20003f06270 */
[----:B------:R-:W-:Y:S01]  /*54e0*/  UIADD3 UR4, UR4, 0x40, URZ ;  /* 0x0000004004047890 */ /* 0x000fe2000fffe03f */
[----:B------:R-:W-:-:S11]  /*54f0*/  IMAD.MOV.U32 R20, RZ, RZ, R34 ;  /* 0x000000ffff147224 */ /* 0x000fd600078e0022 */
[----:B------:R-:W-:Y:S05]  /*5500*/  @!P0 BRA P1, `(.L_x_3385) ;  /* 0xffffe99000008947 */ /* 0x000fea000083ffff */
.L_x_3383:
[----:B-----5:R-:W-:-:S04]  /*5510*/  LEA R17, R2, 0x40, 0x6 ;  /* 0x0000004002117811 */ /* 0x020fc800078e30ff */
[----:B------:R-:W-:-:S04]  /*5520*/  IMNMX R17, R17, c[0x0][0x190], PT ;  /* 0x0000640011117a17 */ /* 0x000fc80003800200 */
[----:B------:R-:W-:-:S04]  /*5530*/  ISETP.GE.AND P0, PT, R20, R17, PT ;  /* 0x000000111400720c */ /* 0x000fc80003f06270 */
[----:B------:R-:W-:-:S13]  /*5540*/  ISETP.GE.OR P0, PT, R20, c[0x0][0x1b4], P0 ;  /* 0x00006d0014007a0c */ /* 0x000fda0000706670 */
[----:B------:R-:W-:Y:S05]  /*5550*/  @P0 BRA `(.L_x_3386) ;  /* 0x000024e000000947 */ /* 0x000fea0003800000 */
[----:B------:R-:W-:-:S05]  /*5560*/  IMAD.MOV.U32 R16, RZ, RZ, c[0x0][0x18c] ;  /* 0x00006300ff107624 */ /* 0x000fca00078e00ff */
[----:B------:R-:W-:Y:S02]  /*5570*/  SHF.R.S32.HI R16, RZ, 0x1f, R16 ;  /* 0x0000001fff107819 */ /* 0x000fe40000011410 */
.L_x_3388:
        /* <DEDUP_REMOVED lines=21> */
[----:B------:R-:W-:-:S05]  /*56d0*/  IMAD.WIDE R36, R19, 0x4, R24 ;  /* 0x0000000413247825 */ /* 0x000fca00078e0218 */
[----:B------:R4:W5:Y:S01]  /*56e0*/  LDG.E.128.CONSTANT R4, [R36.64] ;  /* 0x0000000624047981 */ /* 0x000962000c1e9d00 */
[----:B------:R-:W-:-:S04]  /*56f0*/  IMAD.WIDE R18, R19, 0x4, R36 ;  /* 0x0000000413127825 */ /* 0x000fc800078e0224 */
[----:B------:R-:W-:Y:S01]  /*5700*/  IMAD.MOV.U32 R2, RZ, RZ, 0x2c00 ;  /* 0x00002c00ff027424 */ /* 0x000fe200078e00ff */
[--C-:B0-----:R-:W-:Y:S02]  /*5710*/  HADD2.F32 R39, -RZ, R22.reuse.H0_H0 ;  /* 0x20000016ff277230 */ /* 0x101fe40000004100 */
[----:B------:R-:W-:Y:S01]  /*5720*/  HADD2.F32 R22, -RZ, R22.H1_H1 ;  /* 0x30000016ff167230 */ /* 0x000fe20000004100 */
[C---:B--2---:R-:W-:Y:S02]  /*5730*/  LOP3.LUT R26, R12.reuse, 0xf000f, RZ, 0xc0, !PT ;  /* 0x000f000f0c1a7812 */ /* 0x044fe400078ec0ff */
[----:B------:R-:W-:Y:S02]  /*5740*/  LOP3.LUT R38, R13, 0xf000f, RZ, 0xc0, !PT ;  /* 0x000f000f0d267812 */ /* 0x000fe400078ec0ff */
[----:B------:R-:W-:Y:S02]  /*5750*/  LOP3.LUT R34, R12, 0xf000f0, RZ, 0xc0, !PT ;  /* 0x00f000f00c227812 */ /* 0x000fe400078ec0ff */
[----:B------:R-:W-:-:S02]  /*5760*/  SHF.R.U32.HI R21, RZ, 0x8, R12 ;  /* 0x00000008ff157819 */ /* 0x000fc4000001160c */
[----:B------:R-:W-:Y:S02]  /*5770*/  LOP3.LUT R27, R13, 0xf000f0, RZ, 0xc0, !PT ;  /* 0x00f000f00d1b7812 */ /* 0x000fe400078ec0ff */
[----:B-1----:R-:W-:Y:S02]  /*5780*/  SHF.R.U32.HI R24, RZ, 0x8, R13 ;  /* 0x00000008ff187819 */ /* 0x002fe4000001160d */
[----:B------:R-:W-:Y:S01]  /*5790*/  LOP3.LUT R12, R26, 0x64006400, RZ, 0xfc, !PT ;  /* 0x640064001a0c7812 */ /* 0x000fe200078efcff */
[--C-:B------:R-:W-:Y:S01]  /*57a0*/  HADD2.F32 R26, -RZ, R23.reuse.H0_H0 ;  /* 0x20000017ff1a7230 */ /* 0x100fe20000004100 */
[----:B------:R-:W-:Y:S01]  /*57b0*/  LOP3.LUT R38, R38, 0x64006400, RZ, 0xfc, !PT ;  /* 0x6400640026267812 */ /* 0x000fe200078efcff */
[----:B------:R-:W-:Y:S01]  /*57c0*/  HADD2.F32 R23, -RZ, R23.H1_H1 ;  /* 0x30000017ff177230 */ /* 0x000fe20000004100 */
[----:B------:R-:W-:Y:S01]  /*57d0*/  LOP3.LUT R13, R14, 0xf000f, RZ, 0xc0, !PT ;  /* 0x000f000f0e0d7812 */ /* 0x000fe200078ec0ff */
[----:B------:R-:W-:Y:S01]  /*57e0*/  HADD2 R12, R12, -1032, -1032 ;  /* 0xe408e4080c0c7430 */ /* 0x000fe20000000000 */
[----:B----4-:R-:W-:Y:S01]  /*57f0*/  LOP3.LUT R36, R15, 0xf000f, RZ, 0xc0, !PT ;  /* 0x000f000f0f247812 */ /* 0x010fe200078ec0ff */
[----:B------:R-:W-:Y:S01]  /*5800*/  HADD2 R41, R38, -1032, -1032 ;  /* 0xe408e40826297430 */ /* 0x000fe20000000000 */
[----:B------:R-:W-:-:S02]  /*5810*/  LOP3.LUT R13, R13, 0x64006400, RZ, 0xfc, !PT ;  /* 0x640064000d0d7812 */ /* 0x000fc400078efcff */
[----:B------:R-:W-:Y:S01]  /*5820*/  LOP3.LUT R36, R36, 0x64006400, RZ, 0xfc, !PT ;  /* 0x6400640024247812 */ /* 0x000fe200078efcff */
[--C-:B------:R-:W-:Y:S01]  /*5830*/  HADD2.F32 R40, -RZ, R12.reuse.H0_H0 ;  /* 0x2000000cff287230 */ /* 0x100fe20000004100 */
[----:B------:R-:W-:Y:S01]  /*5840*/  LOP3.LUT R45, R34, 0x64006400, RZ, 0xfc, !PT ;  /* 0x64006400222d7812 */ /* 0x000fe200078efcff */
[----:B------:R-:W-:Y:S01]  /*5850*/  HADD2 R38, R13, -1032, -1032 ;  /* 0xe408e4080d267430 */ /* 0x000fe20000000000 */
[----:B------:R-:W-:Y:S01]  /*5860*/  LOP3.LUT R35, R14, 0xf000f0, RZ, 0xc0, !PT ;  /* 0x00f000f00e237812 */ /* 0x000fe200078ec0ff */
[----:B------:R-:W-:Y:S01]  /*5870*/  HADD2.F32 R37, -RZ, R12.H1_H1 ;  /* 0x3000000cff257230 */ /* 0x000fe20000004100 */
[----:B------:R-:W-:Y:S01]  /*5880*/  LOP3.LUT R25, R15, 0xf000f0, RZ, 0xc0, !PT ;  /* 0x00f000f00f197812 */ /* 0x000fe200078ec0ff */
[--C-:B------:R-:W-:Y:S01]  /*5890*/  HADD2.F32 R42, -RZ, R41.reuse.H0_H0 ;  /* 0x20000029ff2a7230 */ /* 0x100fe20000004100 */
[----:B------:R-:W0:Y:S01]  /*58a0*/  LDS.64 R12, [UR4+0x8] ;  /* 0x00000804ff0c7984 */ /* 0x000e220008000a00 */
[----:B------:R-:W-:Y:S01]  /*58b0*/  HADD2 R36, R36, -1032, -1032 ;  /* 0xe408e40824247430 */ /* 0x000fe20000000000 */
[----:B------:R-:W-:Y:S01]  /*58c0*/  LOP3.LUT R47, R27, 0x64006400, RZ, 0xfc, !PT ;  /* 0x640064001b2f7812 */ /* 0x000fe200078efcff */
[----:B------:R-:W-:Y:S01]  /*58d0*/  HADD2.F32 R41, -RZ, R41.H1_H1 ;  /* 0x30000029ff297230 */ /* 0x000fe20000004100 */
[----:B------:R-:W-:Y:S01]  /*58e0*/  FFMA.FTZ R42, R39, R42, RZ ;  /* 0x0000002a272a7223 */ /* 0x000fe200000100ff */
[----:B------:R-:W-:Y:S01]  /*58f0*/  HADD2.F32 R44, -RZ, R38.H0_H0 ;  /* 0x20000026ff2c7230 */ /* 0x000fe20000004100 */
[----:B------:R-:W-:Y:S01]  /*5900*/  LOP3.LUT R35, R35, 0x64006400, RZ, 0xfc, !PT ;  /* 0x6400640023237812 */ /* 0x000fe200078efcff */
[-C--:B------:R-:W-:Y:S01]  /*5910*/  HFMA2 R27, R45, R2.reuse.H0_H0, -72, -72 ;  /* 0xd480d4802d1b7431 */ /* 0x080fe20000040002 */
[----:B------:R-:W-:Y:S01]  /*5920*/  LOP3.LUT R45, R25, 0x64006400, RZ, 0xfc, !PT ;  /* 0x64006400192d7812 */ /* 0x000fe200078efcff */
[----:B------:R-:W-:Y:S01]  /*5930*/  HADD2.F32 R46, -RZ, R36.H0_H0 ;  /* 0x20000024ff2e7230 */ /* 0x000fe20000004100 */
[----:B------:R-:W-:Y:S01]  /*5940*/  FFMA.FTZ R41, R22, R41, R42 ;  /* 0x0000002916297223 */ /* 0x000fe2000001002a */
[----:B------:R-:W-:Y:S01]  /*5950*/  HADD2.F32 R38, -RZ, R38.H1_H1 ;  /* 0x30000026ff267230 */ /* 0x000fe20000004100 */
[----:B------:R-:W-:Y:S01]  /*5960*/  FFMA.FTZ R40, R40, R39, RZ ;  /* 0x0000002728287223 */ /* 0x000fe200000100ff */
[-C--:B------:R-:W-:Y:S01]  /*5970*/  HFMA2 R25, R35, R2.reuse.H0_H0, -72, -72 ;  /* 0xd480d48023197431 */ /* 0x080fe20000040002 */
[C---:B------:R-:W-:Y:S01]  /*5980*/  FFMA.FTZ R43, R39.reuse, R44, RZ ;  /* 0x0000002c272b7223 */ /* 0x040fe200000100ff */
[----:B------:R-:W-:Y:S01]  /*5990*/  HADD2.F32 R42, -RZ, R36.H1_H1 ;  /* 0x30000024ff2a7230 */ /* 0x000fe20000004100 */
[----:B------:R-:W-:Y:S01]  /*59a0*/  FFMA.FTZ R39, R39, R46, RZ ;  /* 0x0000002e27277223 */ /* 0x000fe200000100ff */
[-C--:B------:R-:W-:Y:S01]  /*59b0*/  HFMA2 R35, R45, R2.reuse.H0_H0, -72, -72 ;  /* 0xd480d4802d237431 */ /* 0x080fe20000040002 */
[----:B------:R-:W-:Y:S01]  /*59c0*/  FFMA.FTZ R37, R37, R22, R40 ;  /* 0x0000001625257223 */ /* 0x000fe20000010028 */
[----:B------:R-:W-:Y:S01]  /*59d0*/  HFMA2 R34, R47, R2.H0_H0, -72, -72 ;  /* 0xd480d4802f227431 */ /* 0x000fe20000040002 */
[C---:B------:R-:W-:Y:S01]  /*59e0*/  FFMA.FTZ R43, R22.reuse, R38, R43 ;  /* 0x00000026162b7223 */ /* 0x040fe2000001002b */
[----:B------:R-:W-:Y:S01]  /*59f0*/  HADD2.F32 R36, -RZ, R27.H0_H0 ;  /* 0x2000001bff247230 */ /* 0x000fe20000004100 */
[----:B------:R-:W-:Y:S01]  /*5a00*/  FFMA.FTZ R39, R22, R42, R39 ;  /* 0x0000002a16277223 */ /* 0x000fe20000010027 */
[----:B------:R-:W-:Y:S01]  /*5a10*/  HADD2.F32 R22, -RZ, R35.H0_H0 ;  /* 0x20000023ff167230 */ /* 0x000fe20000004100 */
[----:B------:R-:W-:Y:S01]  /*5a20*/  SHF.R.U32.HI R14, RZ, 0x8, R14 ;  /* 0x00000008ff0e7819 */ /* 0x000fe2000001160e */
        /* <DEDUP_REMOVED lines=11> */
[----:B------:R-:W-:Y:S01]  /*5ae0*/  SHF.R.U32.HI R15, RZ, 0x8, R15 ;  /* 0x00000008ff0f7819 */ /* 0x000fe2000001160f */
        /* <DEDUP_REMOVED lines=22> */
[----:B------:R-:W-:-:S02]  /*5c50*/  HADD2.F32 R25, -RZ, R13.H1_H1 ;  /* 0x3000000dff197230 */ /* 0x000fc40000004100 */
        /* <DEDUP_REMOVED lines=16> */
[----:B------:R-:W-:Y:S01]  /*5d60*/  LOP3.LUT R39, R21, 0x64006400, RZ, 0xfc, !PT ;  /* 0x6400640015277812 */ /* 0x000fe200078efcff */
[----:B------:R-:W-:Y:S01]  /*5d70*/  FFMA.FTZ R21, R12, R43, R40 ;  /* 0x0000002b0c157223 */ /* 0x000fe20000010028 */
[----:B------:R-:W-:Y:S01]  /*5d80*/  LOP3.LUT R43, R14, 0x64006400, RZ, 0xfc, !PT ;  /* 0x640064000e2b7812 */ /* 0x000fe200078efcff */
[-C--:B------:R-:W-:Y:S01]  /*5d90*/  HFMA2 R40, R15, R2.reuse.H0_H0, -72, -72 ;  /* 0xd480d4800f287431 */ /* 0x080fe20000040002 */
[----:B------:R-:W0:Y:S01]  /*5da0*/  LDS.64 R22, [UR4+0x10] ;  /* 0x00001004ff167984 */ /* 0x000e220008000a00 */
[-C--:B------:R-:W-:Y:S01]  /*5db0*/  HFMA2 R24, R39, R2.reuse.H0_H0, -72, -72 ;  /* 0xd480d48027187431 */ /* 0x080fe20000040002 */
[----:B------:R-:W-:Y:S01]  /*5dc0*/  FFMA.FTZ R39, R12, R38, R13 ;  /* 0x000000260c277223 */ /* 0x000fe2000001000d */
[----:B------:R-:W-:-:S02]  /*5dd0*/  HFMA2 R34, R41, R2.H0_H0, -72, -72 ;  /* 0xd480d48029227431 */ /* 0x000fc40000040002 */
[----:B------:R-:W-:Y:S02]  /*5de0*/  HFMA2 R27, R43, R2.H0_H0, -72, -72 ;  /* 0xd480d4802b1b7431 */ /* 0x000fe40000040002 */
[----:B------:R-:W-:Y:S02]  /*5df0*/  HADD2.F32 R14, -RZ, R24.H0_H0 ;  /* 0x20000018ff0e7230 */ /* 0x000fe40000004100 */
[----:B------:R-:W-:Y:S02]  /*5e00*/  HADD2.F32 R36, -RZ, R34.H0_H0 ;  /* 0x20000022ff247230 */ /* 0x000fe40000004100 */
[----:B------:R-:W-:Y:S01]  /*5e10*/  HADD2.F32 R38, -RZ, R27.H0_H0 ;  /* 0x2000001bff267230 */ /* 0x000fe20000004100 */
[----:B------:R-:W-:Y:S02]  /*5e20*/  FFMA.FTZ R35, R14, R26, R35 ;  /* 0x0000001a0e237223 */ /* 0x000fe40000010023 */
[----:B------:R1:W2:Y:S01]  /*5e30*/  LDG.E.128.CONSTANT R12, [R18.64] ;  /* 0x00000006120c7981 */ /* 0x0002a2000c1e9d00 */
[----:B------:R-:W-:Y:S01]  /*5e40*/  FFMA.FTZ R36, R26, R36, R37 ;  /* 0x000000241a247223 */ /* 0x000fe20000010025 */
[----:B------:R-:W-:-:S02]  /*5e50*/  HADD2.F32 R37, -RZ, R40.H0_H0 ;  /* 0x20000028ff257230 */ /* 0x000fc40000004100 */
[----:B------:R-:W-:Y:S01]  /*5e60*/  HADD2.F32 R34, -RZ, R34.H1_H1 ;  /* 0x30000022ff227230 */ /* 0x000fe20000004100 */
[C---:B------:R-:W-:Y:S01]  /*5e70*/  FFMA.FTZ R21, R26.reuse, R38, R21 ;  /* 0x000000261a157223 */ /* 0x040fe20000010015 */
[----:B------:R-:W-:Y:S01]  /*5e80*/  HADD2.F32 R40, -RZ, R40.H1_H1 ;  /* 0x30000028ff287230 */ /* 0x000fe20000004100 */
[----:B------:R-:W-:Y:S01]  /*5e90*/  FFMA.FTZ R37, R26, R37, R39 ;  /* 0x000000251a257223 */ /* 0x000fe20000010027 */
[----:B------:R-:W-:Y:S02]  /*5ea0*/  HADD2.F32 R24, -RZ, R24.H1_H1 ;  /* 0x30000018ff187230 */ /* 0x000fe40000004100 */
[----:B------:R-:W-:Y:S01]  /*5eb0*/  HADD2.F32 R38, -RZ, R27.H1_H1 ;  /* 0x3000001bff267230 */ /* 0x000fe20000004100 */
[C---:B------:R-:W-:Y:S01]  /*5ec0*/  FFMA.FTZ R27, R25.reuse, R34, R36 ;  /* 0x00000022191b7223 */ /* 0x040fe20000010024 */
[C---:B---3--:R-:W-:Y:S01]  /*5ed0*/  LOP3.LUT R34, R8.reuse, 0xf000f, RZ, 0xc0, !PT ;  /* 0x000f000f08227812 */ /* 0x048fe200078ec0ff */
[C---:B-1----:R-:W-:Y:S01]  /*5ee0*/  FFMA.FTZ R18, R25.reuse, R40, R37 ;  /* 0x0000002819127223 */ /* 0x042fe20000010025 */
[----:B------:R-:W-:Y:S01]  /*5ef0*/  LOP3.LUT R36, R8, 0xf000f0, RZ, 0xc0, !PT ;  /* 0x00f000f008247812 */ /* 0x000fe200078ec0ff */
[----:B------:R-:W-:Y:S01]  /*5f00*/  FFMA.FTZ R24, R24, R25, R35 ;  /* 0x0000001918187223 */ /* 0x000fe20000010023 */
[----:B------:R-:W-:Y:S01]  /*5f10*/  SHF.R.U32.HI R19, RZ, 0x8, R8 ;  /* 0x00000008ff137819 */ /* 0x000fe20000011608 */
[----:B------:R-:W-:Y:S01]  /*5f20*/  FFMA.FTZ R21, R25, R38, R21 ;  /* 0x0000002619157223 */ /* 0x000fe20000010015 */
        /* <DEDUP_REMOVED lines=12> */
[----:B------:R-:W-:Y:S02]  /*5ff0*/  HADD2 R37, R41, -1032, -1032 ;  /* 0xe408e40829257430 */ /* 0x000fe40000000000 */
[----:B0-----:R-:W-:Y:S02]  /*6000*/  HADD2.F32 R39, -RZ, R22.H0_H0 ;  /* 0x20000016ff277230 */ /* 0x001fe40000004100 */
[----:B------:R-:W-:Y:S02]  /*6010*/  HADD2 R40, R9, -1032, -1032 ;  /* 0xe408e40809287430 */ /* 0x000fe40000000000 */
[--C-:B------:R-:W-:Y:S02]  /*6020*/  HADD2.F32 R44, -RZ, R8.reuse.H0_H0 ;  /* 0x20000008ff2c7230 */ /* 0x100fe40000004100 */
[----:B------:R-:W-:Y:S01]  /*6030*/  HADD2.F32 R41, -RZ, R8.H1_H1 ;  /* 0x30000008ff297230 */ /* 0x000fe20000004100 */
[----:B------:R-:W-:Y:S01]  /*6040*/  LOP3.LUT R38, R10, 0xf000f0, RZ, 0xc0, !PT ;  /* 0x00f000f00a267812 */ /* 0x000fe200078ec0ff */
[----:B------:R-:W0:Y:S01]  /*6050*/  LDS.64 R8, [UR4+0x18] ;  /* 0x00001804ff087984 */ /* 0x000e220008000a00 */
[----:B------:R-:W-:Y:S01]  /*6060*/  LOP3.LUT R26, R11, 0xf000f0, RZ, 0xc0, !PT ;  /* 0x00f000f00b1a7812 */ /* 0x000fe200078ec0ff */
[----:B------:R-:W-:Y:S01]  /*6070*/  HADD2.F32 R22, -RZ, R22.H1_H1 ;  /* 0x30000016ff167230 */ /* 0x000fe20000004100 */
[----:B------:R-:W-:Y:S01]  /*6080*/  LOP3.LUT R49, R35, 0x64006400, RZ, 0xfc, !PT ;  /* 0x6400640023317812 */ /* 0x000fe200078efcff */
[----:B------:R-:W-:Y:S01]  /*6090*/  HADD2.F32 R46, -RZ, R42.H0_H0 ;  /* 0x2000002aff2e7230 */ /* 0x000fe20000004100 */
[----:B------:R-:W-:Y:S01]  /*60a0*/  FFMA.FTZ R44, R44, R39, RZ ;  /* 0x000000272c2c7223 */ /* 0x000fe200000100ff */
[----:B------:R-:W-:Y:S01]  /*60b0*/  HADD2.F32 R48, -RZ, R40.H0_H0 ;  /* 0x20000028ff307230 */ /* 0x000fe20000004100 */
[----:B------:R-:W-:Y:S01]  /*60c0*/  LOP3.LUT R51, R38, 0x64006400, RZ, 0xfc, !PT ;  /* 0x6400640026337812 */ /* 0x000fe200078efcff */
[----:B------:R-:W-:Y:S01]  /*60d0*/  HFMA2 R35, R47, R2.H0_H0, -72, -72 ;  /* 0xd480d4802f237431 */ /* 0x000fe20000040002 */
[----:B------:R-:W-:Y:S01]  /*60e0*/  LOP3.LUT R47, R26, 0x64006400, RZ, 0xfc, !PT ;  /* 0x640064001a2f7812 */ /* 0x000fe200078efcff */
[----:B------:R-:W-:Y:S01]  /*60f0*/  HADD2.F32 R50, -RZ, R37.H0_H0 ;  /* 0x20000025ff327230 */ /* 0x000fe20000004100 */
[----:B------:R-:W-:Y:S01]  /*6100*/  FFMA.FTZ R41, R41, R22, R44 ;  /* 0x0000001629297223 */ /* 0x000fe2000001002c */
[----:B------:R-:W-:Y:S01]  /*6110*/  HADD2.F32 R45, -RZ, R42.H1_H1 ;  /* 0x3000002aff2d7230 */ /* 0x000fe20000004100 */
[C---:B------:R-:W-:Y:S01]  /*6120*/  FFMA.FTZ R42, R39.reuse, R46, RZ ;  /* 0x0000002e272a7223 */ /* 0x040fe200000100ff */
[----:B------:R-:W-:Y:S01]  /*6130*/  HADD2.F32 R34, -RZ, R23.H0_H0 ;  /* 0x20000017ff227230 */ /* 0x000fe20000004100 */
[C---:B------:R-:W-:Y:S01]  /*6140*/  FFMA.FTZ R43, R39.reuse, R48, RZ ;  /* 0x00000030272b7223 */ /* 0x040fe200000100ff */
[----:B------:R-:W-:Y:S01]  /*6150*/  HADD2.F32 R40, -RZ, R40.H1_H1 ;  /* 0x30000028ff287230 */ /* 0x000fe20000004100 */
[----:B------:R-:W-:Y:S01]  /*6160*/  FFMA.FTZ R39, R39, R50, RZ ;  /* 0x0000003227277223 */ /* 0x000fe200000100ff */
[----:B------:R-:W-:-:S02]  /*6170*/  HADD2.F32 R44, -RZ, R37.H1_H1 ;  /* 0x30000025ff2c7230 */ /* 0x000fc40000004100 */
[----:B------:R-:W-:Y:S02]  /*6180*/  HADD2.F32 R38, -RZ, R35.H0_H0 ;  /* 0x20000023ff267230 */ /* 0x000fe40000004100 */
[-C--:B------:R-:W-:Y:S02]  /*6190*/  HFMA2 R36, R49, R2.reuse.H0_H0, -72, -72 ;  /* 0xd480d48031247431 */ /* 0x080fe40000040002 */
[-C--:B------:R-:W-:Y:S02]  /*61a0*/  HFMA2 R26, R51, R2.reuse.H0_H0, -72, -72 ;  /* 0xd480d480331a7431 */ /* 0x080fe40000040002 */
[----:B------:R-:W-:Y:S01]  /*61b0*/  HFMA2 R37, R47, R2.H0_H0, -72, -72 ;  /* 0xd480d4802f257431 */ /* 0x000fe20000040002 */
[C---:B------:R-:W-:Y:S01]  /*61c0*/  FFMA.FTZ R45, R22.reuse, R45, R42 ;  /* 0x0000002d162d7223 */ /* 0x040fe2000001002a */
[----:B------:R-:W-:Y:S01]  /*61d0*/  HADD2.F32 R23, -RZ, R23.H1_H1 ;  /* 0x30000017ff177230 */ /* 0x000fe20000004100 */
[C---:B------:R-:W-:Y:S01]  /*61e0*/  FFMA.FTZ R43, R22.reuse, R40, R43 ;  /* 0x00000028162b7223 */ /* 0x040fe2000001002b */
[----:B------:R-:W-:Y:S01]  /*61f0*/  HADD2.F32 R40, -RZ, R36.H0_H0 ;  /* 0x20000024ff287230 */ /* 0x000fe20000004100 */
[----:B------:R-:W-:Y:S01]  /*6200*/  FFMA.FTZ R39, R22, R44, R39 ;  /* 0x0000002c16277223 */ /* 0x000fe20000010027 */
        /* <DEDUP_REMOVED lines=13> */
[----:B------:R-:W-:Y:S01]  /*62e0*/  SHF.R.U32.HI R10, RZ, 0x8, R10 ;  /* 0x00000008ff0a7819 */ /* 0x000fe2000001160a */
[C---:B------:R-:W-:Y:S01]  /*62f0*/  FFMA.FTZ R36, R23.reuse, R26, R42 ;  /* 0x0000001a17247223 */ /* 0x040fe2000001002a */
[----:B------:R-:W-:Y:S01]  /*6300*/  LOP3.LUT R22, R22, 0x64006400, RZ, 0xfc, !PT ;  /* 0x6400640016167812 */ /* 0x000fe200078efcff */
[----:B------:R-:W-:Y:S01]  /*6310*/  FFMA.FTZ R34, R23, R34, R39 ;  /* 0x0000002217227223 */ /* 0x000fe20000010027 */
[----:B------:R-:W-:-:S02]  /*6320*/  SHF.R.U32.HI R11, RZ, 0x8, R11 ;  /* 0x00000008ff0b7819 */ /* 0x000fc4000001160b */
[----:B------:R-:W-:Y:S01]  /*6330*/  LOP3.LUT R23, R25, 0xf000f, RZ, 0xc0, !PT ;  /* 0x000f000f19177812 */ /* 0x000fe200078ec0ff */
[----:B------:R-:W-:Y:S01]  /*6340*/  HADD2 R40, R22, -1032, -1032 ;  /* 0xe408e40816287430 */ /* 0x000fe20000000000 */
        /* <DEDUP_REMOVED lines=8> */
[--C-:B0-----:R-:W-:Y:S02]  /*63d0*/  HADD2.F32 R23, -RZ, R9.reuse.H0_H0 ;  /* 0x20000009ff177230 */ /* 0x101fe40000004100 */
[----:B------:R-:W-:Y:S02]  /*63e0*/  HADD2.F32 R22, -RZ, R9.H1_H1 ;  /* 0x30000009ff167230 */ /* 0x000fe40000004100 */
[----:B------:R-:W-:Y:S02]  /*63f0*/  HADD2.F32 R38, -RZ, R8.H0_H0 ;  /* 0x20000008ff267230 */ /* 0x000fe40000004100 */
[----:B------:R-:W-:-:S02]  /*6400*/  HADD2.F32 R9, -RZ, R41.H0_H0 ;  /* 0x20000029ff097230 */ /* 0x000fc40000004100 */
[----:B------:R-:W-:Y:S01]  /*6410*/  HADD2.F32 R43, -RZ, R40.H0_H0 ;  /* 0x20000028ff2b7230 */ /* 0x000fe20000004100 */
[----:B------:R-:W-:Y:S01]  /*6420*/  LOP3.LUT R25, R25, 0xf000f0, RZ, 0xc0, !PT ;  /* 0x00f000f019197812 */ /* 0x000fe200078ec0ff */
[----:B------:R-:W-:Y:S01]  /*6430*/  HADD2.F32 R45, -RZ, R26.H0_H0 ;  /* 0x2000001aff2d7230 */ /* 0x000fe20000004100 */
[C---:B------:R-:W-:Y:S01]  /*6440*/  FFMA.FTZ R37, R38.reuse, R9, R37 ;  /* 0x0000000926257223 */ /* 0x040fe20000010025 */
[----:B------:R-:W-:Y:S02]  /*6450*/  HADD2.F32 R8, -RZ, R8.H1_H1 ;  /* 0x30000008ff087230 */ /* 0x000fe40000004100 */
[----:B------:R-:W-:Y:S01]  /*6460*/  HADD2.F32 R41, -RZ, R41.H1_H1 ;  /* 0x30000029ff297230 */ /* 0x000fe20000004100 */
[----:B------:R-:W-:Y:S01]  /*6470*/  LOP3.LUT R19, R19, 0xf000f0, RZ, 0xc0, !PT ;  /* 0x00f000f013137812 */ /* 0x000fe200078ec0ff */
[----:B------:R-:W-:Y:S01]  /*6480*/  FFMA.FTZ R42, R43, R38, R35 ;  /* 0x000000262b2a7223 */ /* 0x000fe20000010023 */
[----:B------:R-:W-:Y:S01]  /*6490*/  HADD2.F32 R35, -RZ, R39.H0_H0 ;  /* 0x20000027ff237230 */ /* 0x000fe20000004100 */
[----:B------:R-:W-:Y:S01]  /*64a0*/  FFMA.FTZ R9, R38, R45, R34 ;  /* 0x0000002d26097223 */ /* 0x000fe20000010022 */
[----:B------:R-:W-:Y:S01]  /*64b0*/  LOP3.LUT R25, R25, 0x64006400, RZ, 0xfc, !PT ;  /* 0x6400640019197812 */ /* 0x000fe200078efcff */
[----:B------:R-:W-:Y:S01]  /*64c0*/  FFMA.FTZ R34, R8, R41, R37 ;  /* 0x0000002908227223 */ /* 0x000fe20000010025 */
[----:B------:R-:W-:-:S02]  /*64d0*/  LOP3.LUT R10, R10, 0xf000f0, RZ, 0xc0, !PT ;  /* 0x00f000f00a0a7812 */ /* 0x000fc400078ec0ff */
[----:B------:R-:W-:Y:S02]  /*64e0*/  LOP3.LUT R37, R11, 0xf000f0, RZ, 0xc0, !PT ;  /* 0x00f000f00b257812 */ /* 0x000fe400078ec0ff */
[----:B------:R-:W-:Y:S01]  /*64f0*/  LOP3.LUT R19, R19, 0x64006400, RZ, 0xfc, !PT ;  /* 0x6400640013137812 */ /* 0x000fe200078efcff */
[----:B------:R-:W-:Y:S01]  /*6500*/  HADD2.F32 R39, -RZ, R39.H1_H1 ;  /* 0x30000027ff277230 */ /* 0x000fe20000004100 */
[----:B------:R-:W-:Y:S01]  /*6510*/  FFMA.FTZ R35, R38, R35, R36 ;  /* 0x0000002326237223 */ /* 0x000fe20000010024 */
[----:B------:R-:W-:Y:S01]  /*6520*/  LOP3.LUT R11, R10, 0x64006400, RZ, 0xfc, !PT ;  /* 0x640064000a0b7812 */ /* 0x000fe200078efcff */
[-C--:B------:R-:W-:Y:S01]  /*6530*/  HFMA2 R25, R25, R2.reuse.H0_H0, -72, -72 ;  /* 0xd480d48019197431 */ /* 0x080fe20000040002 */
[----:B------:R-:W-:Y:S01]  /*6540*/  LOP3.LUT R37, R37, 0x64006400, RZ, 0xfc, !PT ;  /* 0x6400640025257812 */ /* 0x000fe200078efcff */
[----:B------:R-:W-:Y:S01]  /*6550*/  HFMA2 R10, R19, R2.H0_H0, -72, -72 ;  /* 0xd480d480130a7431 */ /* 0x000fe20000040002 */
[----:B------:R-:W-:Y:S01]  /*6560*/  FFMA.FTZ R38, R8, R39, R35 ;  /* 0x0000002708267223 */ /* 0x000fe20000010023 */
[----:B------:R-:W-:-:S02]  /*6570*/  HADD2.F32 R43, -RZ, R40.H1_H1 ;  /* 0x30000028ff2b7230 */ /* 0x000fc40000004100 */
[-C--:B------:R-:W-:Y:S02]  /*6580*/  HFMA2 R11, R11, R2.reuse.H0_H0, -72, -72 ;  /* 0xd480d4800b0b7431 */ /* 0x080fe40000040002 */
[----:B------:R-:W-:Y:S02]  /*6590*/  HADD2.F32 R39, -RZ, R26.H1_H1 ;  /* 0x3000001aff277230 */ /* 0x000fe40000004100 */
[----:B------:R-:W-:Y:S02]  /*65a0*/  HADD2.F32 R35, -RZ, R25.H0_H0 ;  /* 0x20000019ff237230 */ /* 0x000fe40000004100 */
[----:B------:R-:W-:Y:S01]  /*65b0*/  HFMA2 R19, R37, R2.H0_H0, -72, -72 ;  /* 0xd480d48025137431 */ /* 0x000fe20000040002 */
[----:B------:R-:W-:Y:S01]  /*65c0*/  FFMA.FTZ R36, R43, R8, R42 ;  /* 0x000000082b247223 */ /* 0x000fe2000001002a */
[--C-:B------:R-:W-:Y:S01]  /*65d0*/  HADD2.F32 R26, -RZ, R10.reuse.H0_H0 ;  /* 0x2000000aff1a7230 */ /* 0x100fe20000004100 */
[----:B------:R-:W-:Y:S01]  /*65e0*/  FFMA.FTZ R8, R8, R39, R9 ;  /* 0x0000002708087223 */ /* 0x000fe20000010009 */
[----:B------:R-:W-:Y:S01]  /*65f0*/  HADD2.F32 R37, -RZ, R11.H0_H0 ;  /* 0x2000000bff257230 */ /* 0x000fe20000004100 */
[----:B------:R-:W-:Y:S01]  /*6600*/  FFMA.FTZ R34, R23, R35, R34 ;  /* 0x0000002317227223 */ /* 0x000fe20000010022 */
[----:B------:R-:W-:Y:S01]  /*6610*/  HADD2.F32 R40, -RZ, R19.H0_H0 ;  /* 0x20000013ff287230 */ /* 0x000fe20000004100 */
[----:B------:R-:W-:Y:S01]  /*6620*/  FFMA.FTZ R26, R26, R23, R36 ;  /* 0x000000171a1a7223 */ /* 0x000fe20000010024 */
[----:B------:R-:W-:-:S02]  /*6630*/  HADD2.F32 R9, -RZ, R10.H1_H1 ;  /* 0x3000000aff097230 */ /* 0x000fc40000004100 */
[----:B------:R-:W-:Y:S02]  /*6640*/  HADD2.F32 R35, -RZ, R11.H1_H1 ;  /* 0x3000000bff237230 */ /* 0x000fe40000004100 */
[--C-:B------:R-:W-:Y:S02]  /*6650*/  HADD2.F32 R11, -RZ, R0.reuse.H0_H0 ;  /* 0x20000000ff0b7230 */ /* 0x100fe40000004100 */
[----:B------:R-:W-:Y:S01]  /*6660*/  HADD2.F32 R10, -RZ, R0.H1_H1 ;  /* 0x30000000ff0a7230 */ /* 0x000fe20000004100 */
[C---:B------:R-:W-:Y:S01]  /*6670*/  FFMA.FTZ R37, R23.reuse, R37, R38 ;  /* 0x0000002517257223 */ /* 0x040fe20000010026 */
[----:B------:R-:W-:Y:S01]  /*6680*/  HADD2.F32 R25, -RZ, R25.H1_H1 ;  /* 0x30000019ff197230 */ /* 0x000fe20000004100 */
[----:B------:R-:W-:Y:S02]  /*6690*/  FFMA.FTZ R23, R23, R40, R8 ;  /* 0x0000002817177223 */ /* 0x000fe40000010008 */
[----:B------:R-:W-:Y:S02]  /*66a0*/  FFMA.FTZ R26, R9, R22, R26 ;  /* 0x00000016091a7223 */ /* 0x000fe4000001001a */
[----:B------:R-:W-:-:S02]  /*66b0*/  FMUL.FTZ R8, R11, R24 ;  /* 0x000000180b087220 */ /* 0x000fc40000410000 */
[----:B------:R-:W-:Y:S02]  /*66c0*/  FMUL.FTZ R9, R10, R27 ;  /* 0x0000001b0a097220 */ /* 0x000fe40000410000 */
[----:B------:R-:W-:Y:S01]  /*66d0*/  FFMA.FTZ R25, R22, R25, R34 ;  /* 0x0000001916197223 */ /* 0x000fe20000010022 */
[----:B------:R-:W-:Y:S02]  /*66e0*/  F2FP.PACK_AB R27, RZ, R8 ;  /* 0x00000008ff1b723e */ /* 0x000fe400000000ff */
[----:B------:R-:W-:Y:S02]  /*66f0*/  F2FP.PACK_AB R34, RZ, R9 ;  /* 0x00000009ff22723e */ /* 0x000fe400000000ff */
[----:B------:R-:W0:Y:S01]  /*6700*/  LDS.64 R8, [UR4+0x20] ;  /* 0x00002004ff087984 */ /* 0x000e220008000a00 */
[----:B------:R-:W-:Y:S02]  /*6710*/  HADD2.F32 R36, -RZ, R19.H1_H1 ;  /* 0x30000013ff247230 */ /* 0x000fe40000004100 */
[----:B------:R-:W-:-:S02]  /*6720*/  HADD2.F32 R24, -RZ, R31.H0_H0 ;  /* 0x2000001fff187230 */ /* 0x000fc40000004100 */
[----:B------:R-:W-:Y:S01]  /*6730*/  HADD2.F32 R19, -RZ, R31.H1_H1 ;  /* 0x3000001fff137230 */ /* 0x000fe20000004100 */
[----:B------:R-:W-:Y:S02]  /*6740*/  FFMA.FTZ R35, R22, R35, R37 ;  /* 0x0000002316237223 */ /* 0x000fe40000010025 */
[----:B------:R-:W-:Y:S02]  /*6750*/  FMUL.FTZ R21, R24, R21 ;  /* 0x0000001518157220 */ /* 0x000fe40000410000 */
[----:B------:R-:W-:Y:S02]  /*6760*/  FMUL.FTZ R18, R19, R18 ;  /* 0x0000001213127220 */ /* 0x000fe40000410000 */
[----:B------:R-:W-:Y:S01]  /*6770*/  FFMA.FTZ R36, R22, R36, R23 ;  /* 0x0000002416247223 */ /* 0x000fe20000010017 */
[----:B------:R-:W-:Y:S01]  /*6780*/  PRMT R27, R27, 0x5410, R34 ;  /* 0x000054101b1b7816 */ /* 0x000fe20000000022 */
[----:B------:R-:W-:Y:S01]  /*6790*/  FMUL.FTZ R26, R11, R26 ;  /* 0x0000001a0b1a7220 */ /* 0x000fe20000410000 */
[----:B------:R-:W-:Y:S01]  /*67a0*/  F2FP.PACK_AB R21, RZ, R21 ;  /* 0x00000015ff15723e */ /* 0x000fe200000000ff */
[----:B------:R-:W-:Y:S01]  /*67b0*/  FMUL.FTZ R25, R10, R25 ;  /* 0x000000190a197220 */ /* 0x000fe20000410000 */
[----:B------:R-:W-:Y:S01]  /*67c0*/  F2FP.PACK_AB R22, RZ, R18 ;  /* 0x00000012ff16723e */ /* 0x000fe200000000ff */
[----:B------:R-:W-:-:S02]  /*67d0*/  FMUL.FTZ R35, R24, R35 ;  /* 0x0000002318237220 */ /* 0x000fc40000410000 */
[----:B------:R-:W-:Y:S01]  /*67e0*/  FMUL.FTZ R36, R19, R36 ;  /* 0x0000002413247220 */ /* 0x000fe20000410000 */
[----:B------:R-:W-:Y:S01]  /*67f0*/  PRMT R21, R21, 0x5410, R22 ;  /* 0x0000541015157816 */ /* 0x000fe20000000016 */
[----:B------:R-:W-:Y:S01]  /*6800*/  HFMA2.MMA R18, R27, 1, 1, R30 ;  /* 0x3c003c001b127835 */ /* 0x000fe2000000001e */
[----:B------:R-:W-:Y:S02]  /*6810*/  F2FP.PACK_AB R26, RZ, R26 ;  /* 0x0000001aff1a723e */ /* 0x000fe400000000ff */
[----:B------:R-:W-:Y:S02]  /*6820*/  F2FP.PACK_AB R25, RZ, R25 ;  /* 0x00000019ff19723e */ /* 0x000fe400000000ff */
[----:B------:R-:W-:Y:S02]  /*6830*/  F2FP.PACK_AB R35, RZ, R35 ;  /* 0x00000023ff23723e */ /* 0x000fe400000000ff */
[----:B------:R-:W-:Y:S02]  /*6840*/  F2FP.PACK_AB R36, RZ, R36 ;  /* 0x00000024ff24723e */ /* 0x000fe400000000ff */
[----:B-----5:R-:W-:Y:S01]  /*6850*/  LOP3.LUT R27, R4, 0xf000f, RZ, 0xc0, !PT ;  /* 0x000f000f041b7812 */ /* 0x020fe200078ec0ff */
[----:B------:R-:W-:Y:S01]  /*6860*/  HADD2 R3, R21, R3 ;  /* 0x0000000315037230 */ /* 0x000fe20000000000 */
[----:B------:R-:W-:-:S02]  /*6870*/  PRMT R26, R26, 0x5410, R25 ;  /* 0x000054101a1a7816 */ /* 0x000fc40000000019 */
[----:B------:R-:W-:Y:S02]  /*6880*/  PRMT R35, R35, 0x5410, R36 ;  /* 0x0000541023237816 */ /* 0x000fe40000000024 */
        /* <DEDUP_REMOVED lines=12> */
[----:B------:R-:W-:-:S02]  /*6950*/  HADD2 R36, R34, -1032, -1032 ;  /* 0xe408e40822247430 */ /* 0x000fc40000000000 */
[----:B------:R-:W-:Y:S02]  /*6960*/  HADD2 R34, R38, -1032, -1032 ;  /* 0xe408e40826227430 */ /* 0x000fe40000000000 */
[----:B------:R-:W-:Y:S02]  /*6970*/  HADD2 R37, R5, -1032, -1032 ;  /* 0xe408e40805257430 */ /* 0x000fe40000000000 */
[--C-:B------:R-:W-:Y:S02]  /*6980*/  HADD2.F32 R38, -RZ, R4.reuse.H0_H0 ;  /* 0x20000004ff267230 */ /* 0x100fe40000004100 */
[----:B------:R-:W-:Y:S02]  /*6990*/  HADD2.F32 R39, -RZ, R4.H1_H1 ;  /* 0x30000004ff277230 */ /* 0x000fe40000004100 */
[----:B------:R-:W1:Y:S01]  /*69a0*/  LDS.64 R4, [UR4+0x28] ;  /* 0x00002804ff047984 */ /* 0x000e620008000a00 */
[----:B------:R-:W-:Y:S02]  /*69b0*/  HADD2 R3, R35, R3 ;  /* 0x0000000323037230 */ /* 0x000fe40000000000 */
[----:B0-----:R-:W-:-:S02]  /*69c0*/  HADD2.F32 R35, -RZ, R8.H0_H0 ;  /* 0x20000008ff237230 */ /* 0x001fc40000004100 */
[----:B------:R-:W-:Y:S02]  /*69d0*/  HADD2.F32 R40, -RZ, R36.H0_H0 ;  /* 0x20000024ff287230 */ /* 0x000fe40000004100 */
[----:B------:R-:W-:Y:S02]  /*69e0*/  HADD2.F32 R8, -RZ, R8.H1_H1 ;  /* 0x30000008ff087230 */ /* 0x000fe40000004100 */
[----:B------:R-:W-:Y:S01]  /*69f0*/  HADD2.F32 R41, -RZ, R36.H1_H1 ;  /* 0x30000024ff297230 */ /* 0x000fe20000004100 */
[----:B------:R-:W-:Y:S01]  /*6a00*/  FFMA.FTZ R36, R38, R35, RZ ;  /* 0x0000002326247223 */ /* 0x000fe200000100ff */
[----:B------:R-:W-:Y:S01]  /*6a10*/  HFMA2.MMA R18, R26, 1, 1, R18 ;  /* 0x3c003c001a127835 */ /* 0x000fe20000000012 */
[--C-:B------:R-:W-:Y:S01]  /*6a20*/  HADD2.F32 R42, -RZ, R37.reuse.H0_H0 ;  /* 0x20000025ff2a7230 */ /* 0x100fe20000004100 */
[----:B------:R-:W-:Y:S01]  /*6a30*/  FFMA.FTZ R40, R35, R40, RZ ;  /* 0x0000002823287223 */ /* 0x000fe200000100ff */
[----:B------:R-:W-:Y:S01]  /*6a40*/  HADD2.F32 R43, -RZ, R37.H1_H1 ;  /* 0x30000025ff2b7230 */ /* 0x000fe20000004100 */
[----:B------:R-:W-:-:S02]  /*6a50*/  LOP3.LUT R26, R6, 0xf000f0, RZ, 0xc0, !PT ;  /* 0x00f000f0061a7812 */ /* 0x000fc400078ec0ff */
[----:B------:R-:W-:Y:S01]  /*6a60*/  LOP3.LUT R37, R30, 0x64006400, RZ, 0xfc, !PT ;  /* 0x640064001e257812 */ /* 0x000fe200078efcff */
[----:B------:R-:W-:Y:S01]  /*6a70*/  FFMA.FTZ R36, R39, R8, R36 ;  /* 0x0000000827247223 */ /* 0x000fe20000010024 */
[----:B------:R-:W-:Y:S01]  /*6a80*/  LOP3.LUT R23, R7, 0xf000f0, RZ, 0xc0, !PT ;  /* 0x00f000f007177812 */ /* 0x000fe200078ec0ff */
[----:B------:R-:W-:Y:S01]  /*6a90*/  FFMA.FTZ R30, R8, R41, R40 ;  /* 0x00000029081e7223 */ /* 0x000fe20000010028 */
[----:B------:R-:W-:Y:S01]  /*6aa0*/  LOP3.LUT R39, R25, 0x64006400, RZ, 0xfc, !PT ;  /* 0x6400640019277812 */ /* 0x000fe200078efcff */
[-C--:B------:R-:W-:Y:S01]  /*6ab0*/  HFMA2 R25, R37, R2.reuse.H0_H0, -72, -72 ;  /* 0xd480d48025197431 */ /* 0x080fe20000040002 */
[----:B------:R-:W-:Y:S01]  /*6ac0*/  LOP3.LUT R41, R26, 0x64006400, RZ, 0xfc, !PT ;  /* 0x640064001a297812 */ /* 0x000fe200078efcff */
[--C-:B------:R-:W-:Y:S01]  /*6ad0*/  HADD2.F32 R44, -RZ, R34.reuse.H0_H0 ;  /* 0x20000022ff2c7230 */ /* 0x100fe20000004100 */
[----:B------:R-:W-:Y:S01]  /*6ae0*/  LOP3.LUT R37, R23, 0x64006400, RZ, 0xfc, !PT ;  /* 0x6400640017257812 */ /* 0x000fe200078efcff */
[-C--:B------:R-:W-:Y:S01]  /*6af0*/  HFMA2 R39, R39, R2.reuse.H0_H0, -72, -72 ;  /* 0xd480d48027277431 */ /* 0x080fe20000040002 */
[C---:B------:R-:W-:Y:S01]  /*6b00*/  FFMA.FTZ R42, R35.reuse, R42, RZ ;  /* 0x0000002a232a7223 */ /* 0x040fe200000100ff */
[----:B------:R-:W-:Y:S01]  /*6b10*/  HFMA2 R23, R41, R2.H0_H0, -72, -72 ;  /* 0xd480d48029177431 */ /* 0x000fe20000040002 */
[----:B------:R-:W-:Y:S01]  /*6b20*/  FFMA.FTZ R35, R35, R44, RZ ;  /* 0x0000002c23237223 */ /* 0x000fe200000100ff */
[----:B------:R-:W-:-:S02]  /*6b30*/  HADD2.F32 R41, -RZ, R34.H1_H1 ;  /* 0x30000022ff297230 */ /* 0x000fc40000004100 */
[----:B------:R-:W-:Y:S01]  /*6b40*/  HFMA2 R37, R37, R2.H0_H0, -72, -72 ;  /* 0xd480d48025257431 */ /* 0x000fe20000040002 */
[C---:B------:R-:W-:Y:S01]  /*6b50*/  FFMA.FTZ R26, R8.reuse, R43, R42 ;  /* 0x0000002b081a7223 */ /* 0x040fe2000001002a */
[----:B------:R-:W-:Y:S02]  /*6b60*/  HADD2.F32 R27, -RZ, R9.H0_H0 ;  /* 0x20000009ff1b7230 */ /* 0x000fe40000004100 */
[----:B------:R-:W-:Y:S01]  /*6b70*/  HADD2.F32 R38, -RZ, R39.H0_H0 ;  /* 0x20000027ff267230 */ /* 0x000fe20000004100 */
[----:B------:R-:W-:Y:S01]  /*6b80*/  FFMA.FTZ R42, R8, R41, R35 ;  /* 0x00000029082a7223 */ /* 0x000fe20000010023 */
[----:B------:R-:W-:Y:S02]  /*6b90*/  HADD2.F32 R34, -RZ, R25.H0_H0 ;  /* 0x20000019ff227230 */ /* 0x000fe40000004100 */
[----:B------:R-:W-:Y:S02]  /*6ba0*/  HADD2.F32 R40, -RZ, R23.H0_H0 ;  /* 0x20000017ff287230 */ /* 0x000fe40000004100 */
[----:B------:R-:W-:Y:S01]  /*6bb0*/  HADD2.F32 R35, -RZ, R37.H0_H0 ;  /* 0x20000025ff237230 */ /* 0x000fe20000004100 */
[----:B------:R-:W-:Y:S01]  /*6bc0*/  FFMA.FTZ R30, R27, R38, R30 ;  /* 0x000000261b1e7223 */ /* 0x000fe2000001001e */
[----:B------:R-:W-:-:S02]  /*6bd0*/  HADD2.F32 R9, -RZ, R9.H1_H1 ;  /* 0x30000009ff097230 */ /* 0x000fc40000004100 */
[----:B------:R-:W-:Y:S01]  /*6be0*/  HADD2.F32 R8, -RZ, R39.H1_H1 ;  /* 0x30000027ff087230 */ /* 0x000fe20000004100 */
[----:B------:R-:W-:Y:S01]  /*6bf0*/  FFMA.FTZ R36, R34, R27, R36 ;  /* 0x0000001b22247223 */ /* 0x000fe20000010024 */
[----:B------:R-:W-:Y:S01]  /*6c00*/  HADD2.F32 R34, -RZ, R25.H1_H1 ;  /* 0x30000019ff227230 */ /* 0x000fe20000004100 */
[C---:B------:R-:W-:Y:S01]  /*6c10*/  FFMA.FTZ R40, R27.reuse, R40, R26 ;  /* 0x000000281b287223 */ /* 0x040fe2000001001a */
[----:B------:R-:W-:Y:S01]  /*6c20*/  HADD2.F32 R26, -RZ, R23.H1_H1 ;  /* 0x30000017ff1a7230 */ /* 0x000fe20000004100 */
[----:B------:R-:W-:Y:S01]  /*6c30*/  FFMA.FTZ R35, R27, R35, R42 ;  /* 0x000000231b237223 */ /* 0x000fe2000001002a */
[----:B------:R-:W-:Y:S01]  /*6c40*/  HADD2.F32 R38, -RZ, R37.H1_H1 ;  /* 0x30000025ff267230 */ /* 0x000fe20000004100 */
[----:B------:R-:W-:Y:S01]  /*6c50*/  SHF.R.U32.HI R6, RZ, 0x8, R6 ;  /* 0x00000008ff067819 */ /* 0x000fe20000011606 */
[----:B------:R-:W-:Y:S01]  /*6c60*/  FFMA.FTZ R27, R9, R8, R30 ;  /* 0x00000008091b7223 */ /* 0x000fe2000001001e */
[----:B------:R-:W-:Y:S01]  /*6c70*/  LOP3.LUT R8, R21, 0xf000f, RZ, 0xc0, !PT ;  /* 0x000f000f15087812 */ /* 0x000fe200078ec0ff */
[----:B------:R-:W-:Y:S01]  /*6c80*/  FFMA.FTZ R34, R34, R9, R36 ;  /* 0x0000000922227223 */ /* 0x000fe20000010024 */
[----:B------:R-:W-:Y:S01]  /*6c90*/  LOP3.LUT R25, R6, 0xf000f, RZ, 0xc0, !PT ;  /* 0x000f000f06197812 */ /* 0x000fe200078ec0ff */
[----:B------:R-:W-:-:S02]  /*6ca0*/  FFMA.FTZ R26, R9, R26, R40 ;  /* 0x0000001a091a7223 */ /* 0x000fc40000010028 */
[----:B------:R-:W-:Y:S01]  /*6cb0*/  FFMA.FTZ R30, R9, R38, R35 ;  /* 0x00000026091e7223 */ /* 0x000fe20000010023 */
[----:B------:R-:W-:Y:S01]  /*6cc0*/  LOP3.LUT R9, R8, 0x64006400, RZ, 0xfc, !PT ;  /* 0x6400640008097812 */ /* 0x000fe200078efcff */
[--C-:B-1----:R-:W-:Y:S01]  /*6cd0*/  HADD2.F32 R35, -RZ, R4.reuse.H0_H0 ;  /* 0x20000004ff237230 */ /* 0x102fe20000004100 */
[----:B------:R-:W-:Y:S01]  /*6ce0*/  SHF.R.U32.HI R7, RZ, 0x8, R7 ;  /* 0x00000008ff077819 */ /* 0x000fe20000011607 */
[----:B------:R-:W-:Y:S01]  /*6cf0*/  HADD2.F32 R8, -RZ, R4.H1_H1 ;  /* 0x30000004ff087230 */ /* 0x000fe20000004100 */
[----:B------:R-:W-:Y:S02]  /*6d00*/  LOP3.LUT R23, R22, 0xf000f, RZ, 0xc0, !PT ;  /* 0x000f000f16177812 */ /* 0x000fe400078ec0ff */
[----:B------:R-:W-:Y:S01]  /*6d10*/  LOP3.LUT R25, R25, 0x64006400, RZ, 0xfc, !PT ;  /* 0x6400640019197812 */ /* 0x000fe200078efcff */
[----:B------:R-:W-:Y:S01]  /*6d20*/  HADD2 R4, R9, -1032, -1032 ;  /* 0xe408e40809047430 */ /* 0x000fe20000000000 */
[----:B------:R-:W-:Y:S02]  /*6d30*/  LOP3.LUT R36, R7, 0xf000f, RZ, 0xc0, !PT ;  /* 0x000f000f07247812 */ /* 0x000fe400078ec0ff */
[----:B------:R-:W-:Y:S01]  /*6d40*/  LOP3.LUT R23, R23, 0x64006400, RZ, 0xfc, !PT ;  /* 0x6400640017177812 */ /* 0x000fe200078efcff */
[----:B------:R-:W-:Y:S01]  /*6d50*/  HADD2 R37, R25, -1032, -1032 ;  /* 0xe408e40819257430 */ /* 0x000fe20000000000 */
[----:B------:R-:W-:Y:S01]  /*6d60*/  LOP3.LUT R38, R36, 0x64006400, RZ, 0xfc, !PT ;  /* 0x6400640024267812 */ /* 0x000fe200078efcff */
[----:B------:R-:W-:-:S02]  /*6d70*/  HADD2.F32 R39, -RZ, R4.H0_H0 ;  /* 0x20000004ff277230 */ /* 0x000fc40000004100 */
[----:B------:R-:W-:Y:S02]  /*6d80*/  HADD2 R36, R23, -1032, -1032 ;  /* 0xe408e40817247430 */ /* 0x000fe40000000000 */
[--C-:B------:R-:W-:Y:S02]  /*6d90*/  HADD2.F32 R9, -RZ, R5.reuse.H0_H0 ;  /* 0x20000005ff097230 */ /* 0x100fe40000004100 */
[----:B------:R-:W-:Y:S02]  /*6da0*/  HADD2.F32 R23, -RZ, R5.H1_H1 ;  /* 0x30000005ff177230 */ /* 0x000fe40000004100 */
[----:B------:R-:W-:Y:S01]  /*6db0*/  HADD2.F32 R40, -RZ, R37.H0_H0 ;  /* 0x20000025ff287230 */ /* 0x000fe20000004100 */
[----:B------:R-:W-:Y:S01]  /*6dc0*/  FFMA.FTZ R34, R39, R35, R34 ;  /* 0x0000002327227223 */ /* 0x000fe20000010022 */
[----:B------:R-:W-:-:S03]  /*6dd0*/  HADD2.F32 R5, -RZ, R4.H1_H1 ;  /* 0x30000004ff057230 */ /* 0x000fc60000004100 */
[----:B------:R-:W-:Y:S02]  /*6de0*/  FFMA.FTZ R40, R35, R40, R26 ;  /* 0x0000002823287223 */ /* 0x000fe4000001001a */
[----:B------:R-:W-:Y:S02]  /*6df0*/  FFMA.FTZ R26, R5, R8, R34 ;  /* 0x00000008051a7223 */ /* 0x000fe40000010022 */
[----:B------:R-:W0:Y:S01]  /*6e00*/  LDS.64 R4, [UR4+0x30] ;  /* 0x00003004ff047984 */ /* 0x000e220008000a00 */
[----:B------:R-:W-:Y:S02]  /*6e10*/  HADD2 R25, R38, -1032, -1032 ;  /* 0xe408e40826197430 */ /* 0x000fe40000000000 */
[--C-:B------:R-:W-:Y:S02]  /*6e20*/  HADD2.F32 R38, -RZ, R36.reuse.H0_H0 ;  /* 0x20000024ff267230 */ /* 0x100fe40000004100 */
[----:B------:R-:W-:Y:S02]  /*6e30*/  HADD2.F32 R39, -RZ, R36.H1_H1 ;  /* 0x30000024ff277230 */ /* 0x000fe40000004100 */
[----:B------:R-:W-:Y:S01]  /*6e40*/  HADD2.F32 R41, -RZ, R25.H0_H0 ;  /* 0x20000019ff297230 */ /* 0x000fe20000004100 */
[----:B------:R-:W-:Y:S01]  /*6e50*/  FFMA.FTZ R27, R35, R38, R27 ;  /* 0x00000026231b7223 */ /* 0x000fe2000001001b */
[----:B------:R-:W-:-:S02]  /*6e60*/  LOP3.LUT R22, R22, 0xf000f0, RZ, 0xc0, !PT ;  /* 0x00f000f016167812 */ /* 0x000fc400078ec0ff */
[----:B------:R-:W-:Y:S01]  /*6e70*/  LOP3.LUT R6, R6, 0xf000f0, RZ, 0xc0, !PT ;  /* 0x00f000f006067812 */ /* 0x000fe200078ec0ff */
[----:B------:R-:W-:Y:S01]  /*6e80*/  FFMA.FTZ R35, R35, R41, R30 ;  /* 0x0000002923237223 */ /* 0x000fe2000001001e */
[----:B------:R-:W-:Y:S01]  /*6e90*/  LOP3.LUT R7, R7, 0xf000f0, RZ, 0xc0, !PT ;  /* 0x00f000f007077812 */ /* 0x000fe200078ec0ff */
[----:B------:R-:W-:Y:S01]  /*6ea0*/  FFMA.FTZ R30, R8, R39, R27 ;  /* 0x00000027081e7223 */ /* 0x000fe2000001001b */
[----:B------:R-:W-:Y:S01]  /*6eb0*/  LOP3.LUT R27, R22, 0x64006400, RZ, 0xfc, !PT ;  /* 0x64006400161b7812 */ /* 0x000fe200078efcff */
[----:B------:R-:W-:Y:S01]  /*6ec0*/  HADD2.F32 R39, -RZ, R37.H1_H1 ;  /* 0x30000025ff277230 */ /* 0x000fe20000004100 */
[----:B------:R-:W-:Y:S02]  /*6ed0*/  LOP3.LUT R21, R21, 0xf000f0, RZ, 0xc0, !PT ;  /* 0x00f000f015157812 */ /* 0x000fe400078ec0ff */
[----:B------:R-:W-:Y:S01]  /*6ee0*/  LOP3.LUT R37, R6, 0x64006400, RZ, 0xfc, !PT ;  /* 0x6400640006257812 */ /* 0x000fe200078efcff */
[----:B------:R-:W-:Y:S01]  /*6ef0*/  HFMA2 R27, R27, R2.H0_H0, -72, -72 ;  /* 0xd480d4801b1b7431 */ /* 0x000fe20000040002 */
[----:B------:R-:W-:-:S02]  /*6f00*/  LOP3.LUT R7, R7, 0x64006400, RZ, 0xfc, !PT ;  /* 0x6400640007077812 */ /* 0x000fc400078efcff */
[----:B------:R-:W-:Y:S01]  /*6f10*/  LOP3.LUT R21, R21, 0x64006400, RZ, 0xfc, !PT ;  /* 0x6400640015157812 */ /* 0x000fe200078efcff */
[-C--:B------:R-:W-:Y:S02]  /*6f20*/  HFMA2 R37, R37, R2.reuse.H0_H0, -72, -72 ;  /* 0xd480d48025257431 */ /* 0x080fe40000040002 */
[----:B------:R-:W-:Y:S02]  /*6f30*/  HADD2.F32 R34, -RZ, R25.H1_H1 ;  /* 0x30000019ff227230 */ /* 0x000fe40000004100 */
[-C--:B------:R-:W-:Y:S02]  /*6f40*/  HFMA2 R7, R7, R2.reuse.H0_H0, -72, -72 ;  /* 0xd480d48007077431 */ /* 0x080fe40000040002 */
[----:B------:R-:W-:Y:S02]  /*6f50*/  HFMA2 R21, R21, R2.H0_H0, -72, -72 ;  /* 0xd480d48015157431 */ /* 0x000fe40000040002 */
        /* <DEDUP_REMOVED lines=13> */
[C---:B------:R-:W-:Y:S01]  /*7030*/  FFMA.FTZ R9, R23.reuse, R30, R25 ;  /* 0x0000001e17097223 */ /* 0x040fe20000010019 */
[----:B--2---:R-:W-:Y:S01]  /*7040*/  LOP3.LUT R30, R12, 0xf000f, RZ, 0xc0, !PT ;  /* 0x000f000f0c1e7812 */ /* 0x004fe200078ec0ff */
[C---:B------:R-:W-:Y:S02]  /*7050*/  FFMA.FTZ R7, R23.reuse, R8, R22 ;  /* 0x0000000817077223 */ /* 0x040fe40000010016 */
        /* <DEDUP_REMOVED lines=13> */
[----:B------:R-:W-:Y:S01]  /*7130*/  FFMA.FTZ R6, R6, R23, R26 ;  /* 0x0000001706067223 */ /* 0x000fe2000001001a */
[--C-:B------:R-:W-:Y:S02]  /*7140*/  HADD2.F32 R23, -RZ, R5.reuse.H0_H0 ;  /* 0x20000005ff177230 */ /* 0x100fe40000004100 */
[----:B------:R-:W-:-:S02]  /*7150*/  HADD2.F32 R30, -RZ, R5.H1_H1 ;  /* 0x30000005ff1e7230 */ /* 0x000fc40000004100 */
[--C-:B------:R-:W-:Y:S01]  /*7160*/  HADD2.F32 R40, -RZ, R36.reuse.H0_H0 ;  /* 0x20000024ff287230 */ /* 0x100fe20000004100 */
[----:B------:R-:W0:Y:S01]  /*7170*/  LDS.64 R4, [UR4+0x38] ;  /* 0x00003804ff047984 */ /* 0x000e220008000a00 */
[--C-:B------:R-:W-:Y:S01]  /*7180*/  HADD2.F32 R42, -RZ, R37.reuse.H0_H0 ;  /* 0x20000025ff2a7230 */ /* 0x100fe20000004100 */
[----:B------:R-:W-:Y:S01]  /*7190*/  LOP3.LUT R25, R12, 0xf000f0, RZ, 0xc0, !PT ;  /* 0x00f000f00c197812 */ /* 0x000fe200078ec0ff */
[----:B------:R-:W-:Y:S02]  /*71a0*/  HADD2 R34, R39, -1032, -1032 ;  /* 0xe408e40827227430 */ /* 0x000fe40000000000 */
[----:B------:R-:W-:Y:S01]  /*71b0*/  HADD2.F32 R39, -RZ, R36.H1_H1 ;  /* 0x30000024ff277230 */ /* 0x000fe20000004100 */
[----:B------:R-:W-:Y:S01]  /*71c0*/  FFMA.FTZ R36, R40, R35, RZ ;  /* 0x0000002328247223 */ /* 0x000fe200000100ff */
[----:B------:R-:W-:Y:S01]  /*71d0*/  LOP3.LUT R26, R13, 0xf000f0, RZ, 0xc0, !PT ;  /* 0x00f000f00d1a7812 */ /* 0x000fe200078ec0ff */
[----:B------:R-:W-:Y:S01]  /*71e0*/  HADD2 R38, R38, -1032, -1032 ;  /* 0xe408e40826267430 */ /* 0x000fe20000000000 */
[----:B------:R-:W-:Y:S01]  /*71f0*/  LOP3.LUT R27, R14, 0xf000f0, RZ, 0xc0, !PT ;  /* 0x00f000f00e1b7812 */ /* 0x000fe200078ec0ff */
[----:B------:R-:W-:Y:S01]  /*7200*/  HADD2.F32 R37, -RZ, R37.H1_H1 ;  /* 0x30000025ff257230 */ /* 0x000fe20000004100 */
[----:B------:R-:W-:Y:S01]  /*7210*/  FFMA.FTZ R42, R35, R42, RZ ;  /* 0x0000002a232a7223 */ /* 0x000fe200000100ff */
[----:B------:R-:W-:Y:S01]  /*7220*/  LOP3.LUT R25, R25, 0x64006400, RZ, 0xfc, !PT ;  /* 0x6400640019197812 */ /* 0x000fe200078efcff */
[----:B------:R-:W-:Y:S01]  /*7230*/  FFMA.FTZ R36, R39, R22, R36 ;  /* 0x0000001627247223 */ /* 0x000fe20000010024 */
[----:B------:R-:W-:Y:S01]  /*7240*/  LOP3.LUT R21, R15, 0xf000f0, RZ, 0xc0, !PT ;  /* 0x00f000f00f157812 */ /* 0x000fe200078ec0ff */
[----:B------:R-:W-:Y:S01]  /*7250*/  HADD2.F32 R44, -RZ, R38.H0_H0 ;  /* 0x20000026ff2c7230 */ /* 0x000fe20000004100 */
[----:B------:R-:W-:Y:S01]  /*7260*/  LOP3.LUT R39, R26, 0x64006400, RZ, 0xfc, !PT ;  /* 0x640064001a277812 */ /* 0x000fe200078efcff */
[----:B------:R-:W-:Y:S01]  /*7270*/  FFMA.FTZ R26, R22, R37, R42 ;  /* 0x00000025161a7223 */ /* 0x000fe2000001002a */
[----:B------:R-:W-:Y:S01]  /*7280*/  LOP3.LUT R41, R27, 0x64006400, RZ, 0xfc, !PT ;  /* 0x640064001b297812 */ /* 0x000fe200078efcff */
[----:B------:R-:W-:Y:S01]  /*7290*/  HADD2.F32 R46, -RZ, R34.H0_H0 ;  /* 0x20000022ff2e7230 */ /* 0x000fe20000004100 */
[----:B------:R-:W-:Y:S01]  /*72a0*/  LOP3.LUT R21, R21, 0x64006400, RZ, 0xfc, !PT ;  /* 0x6400640015157812 */ /* 0x000fe200078efcff */
[-C--:B------:R-:W-:Y:S01]  /*72b0*/  HFMA2 R37, R25, R2.reuse.H0_H0, -72, -72 ;  /* 0xd480d48019257431 */ /* 0x080fe20000040002 */
[C---:B------:R-:W-:Y:S01]  /*72c0*/  FFMA.FTZ R44, R35.reuse, R44, RZ ;  /* 0x0000002c232c7223 */ /* 0x040fe200000100ff */
[----:B------:R-:W-:Y:S01]  /*72d0*/  HFMA2 R27, R39, R2.H0_H0, -72, -72 ;  /* 0xd480d480271b7431 */ /* 0x000fe20000040002 */
[----:B------:R-:W-:Y:S01]  /*72e0*/  FFMA.FTZ R35, R35, R46, RZ ;  /* 0x0000002e23237223 */ /* 0x000fe200000100ff */
[----:B------:R-:W-:-:S02]  /*72f0*/  HADD2.F32 R43, -RZ, R38.H1_H1 ;  /* 0x30000026ff2b7230 */ /* 0x000fc40000004100 */
[-C--:B------:R-:W-:Y:S02]  /*7300*/  HFMA2 R25, R41, R2.reuse.H0_H0, -72, -72 ;  /* 0xd480d48029197431 */ /* 0x080fe40000040002 */
[----:B------:R-:W-:Y:S02]  /*7310*/  HADD2.F32 R40, -RZ, R34.H1_H1 ;  /* 0x30000022ff287230 */ /* 0x000fe40000004100 */
[----:B------:R-:W-:Y:S02]  /*7320*/  HADD2.F32 R34, -RZ, R37.H0_H0 ;  /* 0x20000025ff227230 */ /* 0x000fe40000004100 */
[----:B------:R-:W-:Y:S01]  /*7330*/  HFMA2 R21, R21, R2.H0_H0, -72, -72 ;  /* 0xd480d48015157431 */ /* 0x000fe20000040002 */
[C---:B------:R-:W-:Y:S01]  /*7340*/  FFMA.FTZ R44, R22.reuse, R43, R44 ;  /* 0x0000002b162c7223 */ /* 0x040fe2000001002c */
[----:B------:R-:W-:Y:S01]  /*7350*/  HADD2.F32 R38, -RZ, R27.H0_H0 ;  /* 0x2000001bff267230 */ /* 0x000fe20000004100 */
[----:B------:R-:W-:Y:S01]  /*7360*/  FFMA.FTZ R40, R22, R40, R35 ;  /* 0x0000002816287223 */ /* 0x000fe20000010023 */
[----:B------:R-:W-:Y:S01]  /*7370*/  HADD2.F32 R39, -RZ, R25.H0_H0 ;  /* 0x20000019ff277230 */ /* 0x000fe20000004100 */
[----:B------:R-:W-:Y:S01]  /*7380*/  FFMA.FTZ R34, R34, R23, R36 ;  /* 0x0000001722227223 */ /* 0x000fe20000010024 */
[----:B------:R-:W-:Y:S01]  /*7390*/  HADD2.F32 R37, -RZ, R37.H1_H1 ;  /* 0x30000025ff257230 */ /* 0x000fe20000004100 */
[----:B------:R-:W-:Y:S01]  /*73a0*/  SHF.R.U32.HI R14, RZ, 0x8, R14 ;  /* 0x00000008ff0e7819 */ /* 0x000fe2000001160e */
        /* <DEDUP_REMOVED lines=8> */
[----:B------:R-:W-:-:S02]  /*7430*/  LOP3.LUT R34, R14, 0xf000f, RZ, 0xc0, !PT ;  /* 0x000f000f0e227812 */ /* 0x000fc400078ec0ff */
[----:B------:R-:W-:Y:S01]  /*7440*/  SHF.R.U32.HI R13, RZ, 0x8, R13 ;  /* 0x00000008ff0d7819 */ /* 0x000fe2000001160d */
[C---:B------:R-:W-:Y:S01]  /*7450*/  FFMA.FTZ R25, R30.reuse, R27, R38 ;  /* 0x0000001b1e197223 */ /* 0x040fe20000010026 */
[----:B------:R-:W-:Y:S01]  /*7460*/  SHF.R.U32.HI R12, RZ, 0x8, R12 ;  /* 0x00000008ff0c7819 */ /* 0x000fe2000001160c */
[C---:B------:R-:W-:Y:S01]  /*7470*/  FFMA.FTZ R23, R30.reuse, R35, R39 ;  /* 0x000000231e177223 */ /* 0x040fe20000010027 */
[----:B------:R-:W-:Y:S01]  /*7480*/  SHF.R.U32.HI R15, RZ, 0x8, R15 ;  /* 0x00000008ff0f7819 */ /* 0x000fe2000001160f */
[----:B------:R-:W-:Y:S01]  /*7490*/  FFMA.FTZ R30, R30, R21, R22 ;  /* 0x000000151e1e7223 */ /* 0x000fe20000010016 */
        /* <DEDUP_REMOVED lines=8> */
[----:B0-----:R-:W-:Y:S02]  /*7520*/  HADD2.F32 R27, -RZ, R4.H0_H0 ;  /* 0x20000004ff1b7230 */ /* 0x001fe40000004100 */
[----:B------:R-:W-:Y:S02]  /*7530*/  HADD2 R35, R22, -1032, -1032 ;  /* 0xe408e40816237430 */ /* 0x000fe40000000000 */
[----:B------:R-:W-:Y:S02]  /*7540*/  HADD2.F32 R40, -RZ, R36.H0_H0 ;  /* 0x20000024ff287230 */ /* 0x000fe40000004100 */
[----:B------:R-:W-:-:S02]  /*7550*/  HADD2 R34, R21, -1032, -1032 ;  /* 0xe408e40815227430 */ /* 0x000fc40000000000 */
[----:B------:R-:W-:Y:S01]  /*7560*/  HADD2 R22, R37, -1032, -1032 ;  /* 0xe408e40825167430 */ /* 0x000fe20000000000 */
[----:B------:R-:W-:Y:S01]  /*7570*/  FFMA.FTZ R40, R27, R40, R23 ;  /* 0x000000281b287223 */ /* 0x000fe20000010017 */
[--C-:B------:R-:W-:Y:S01]  /*7580*/  HADD2.F32 R38, -RZ, R35.reuse.H0_H0 ;  /* 0x20000023ff267230 */ /* 0x100fe20000004100 */
[----:B------:R-:W-:Y:S01]  /*7590*/  LOP3.LUT R12, R12, 0xf000f0, RZ, 0xc0, !PT ;  /* 0x00f000f00c0c7812 */ /* 0x000fe200078ec0ff */
[----:B------:R-:W-:Y:S01]  /*75a0*/  HADD2.F32 R37, -RZ, R34.H0_H0 ;  /* 0x20000022ff257230 */ /* 0x000fe20000004100 */
[----:B------:R-:W-:Y:S01]  /*75b0*/  LOP3.LUT R23, R13, 0xf000f0, RZ, 0xc0, !PT ;  /* 0x00f000f00d177812 */ /* 0x000fe200078ec0ff */
[----:B------:R-:W-:Y:S01]  /*75c0*/  HADD2.F32 R39, -RZ, R22.H0_H0 ;  /* 0x20000016ff277230 */ /* 0x000fe20000004100 */
[----:B------:R-:W-:Y:S01]  /*75d0*/  LOP3.LUT R14, R14, 0xf000f0, RZ, 0xc0, !PT ;  /* 0x00f000f00e0e7812 */ /* 0x000fe200078ec0ff */
[----:B------:R-:W-:Y:S01]  /*75e0*/  HADD2.F32 R4, -RZ, R4.H1_H1 ;  /* 0x30000004ff047230 */ /* 0x000fe20000004100 */
[----:B------:R-:W-:Y:S01]  /*75f0*/  FFMA.FTZ R25, R27, R38, R25 ;  /* 0x000000261b197223 */ /* 0x000fe20000010019 */
[----:B------:R-:W-:Y:S01]  /*7600*/  HADD2.F32 R35, -RZ, R35.H1_H1 ;  /* 0x30000023ff237230 */ /* 0x000fe20000004100 */
[----:B------:R-:W-:-:S02]  /*7610*/  LOP3.LUT R13, R12, 0x64006400, RZ, 0xfc, !PT ;  /* 0x640064000c0d7812 */ /* 0x000fc400078efcff */
[----:B------:R-:W-:Y:S01]  /*7620*/  LOP3.LUT R23, R23, 0x64006400, RZ, 0xfc, !PT ;  /* 0x6400640017177812 */ /* 0x000fe200078efcff */
[----:B------:R-:W-:Y:S01]  /*7630*/  FFMA.FTZ R26, R37, R27, R26 ;  /* 0x0000001b251a7223 */ /* 0x000fe2000001001a */
[----:B------:R-:W-:Y:S01]  /*7640*/  LOP3.LUT R12, R15, 0xf000f0, RZ, 0xc0, !PT ;  /* 0x00f000f00f0c7812 */ /* 0x000fe200078ec0ff */
[----:B------:R-:W-:Y:S01]  /*7650*/  HADD2.F32 R37, -RZ, R34.H1_H1 ;  /* 0x30000022ff257230 */ /* 0x000fe20000004100 */
[----:B------:R-:W-:Y:S01]  /*7660*/  FFMA.FTZ R27, R27, R39, R30 ;  /* 0x000000271b1b7223 */ /* 0x000fe2000001001e */
[----:B------:R-:W-:Y:S01]  /*7670*/  LOP3.LUT R15, R14, 0x64006400, RZ, 0xfc, !PT ;  /* 0x640064000e0f7812 */ /* 0x000fe200078efcff */
[----:B------:R-:W-:Y:S01]  /*7680*/  FFMA.FTZ R30, R4, R35, R25 ;  /* 0x00000023041e7223 */ /* 0x000fe20000010019 */
        /* <DEDUP_REMOVED lines=16> */
[----:B------:R-:W-:Y:S01]  /*7790*/  FFMA.FTZ R12, R12, R21, R26 ;  /* 0x000000150c0c7223 */ /* 0x000fe2000001001a */
[----:B------:R-:W-:-:S02]  /*77a0*/  HADD2.F32 R5, -RZ, R5.H1_H1 ;  /* 0x30000005ff057230 */ /* 0x000fc40000004100 */
[----:B------:R-:W-:Y:S02]  /*77b0*/  HADD2.F32 R4, -RZ, R13.H1_H1 ;  /* 0x3000000dff047230 */ /* 0x000fe40000004100 */
[----:B------:R-:W-:Y:S01]  /*77c0*/  HADD2.F32 R14, -RZ, R23.H1_H1 ;  /* 0x30000017ff0e7230 */ /* 0x000fe20000004100 */
[----:B------:R-:W-:Y:S01]  /*77d0*/  FFMA.FTZ R40, R21, R22, R40 ;  /* 0x0000001615287223 */ /* 0x000fe20000010028 */
[----:B------:R-:W-:Y:S01]  /*77e0*/  HADD2.F32 R22, -RZ, R15.H1_H1 ;  /* 0x3000000fff167230 */ /* 0x000fe20000004100 */
[----:B------:R-:W-:Y:S01]  /*77f0*/  FMUL.FTZ R6, R11, R6 ;  /* 0x000000060b067220 */ /* 0x000fe20000410000 */
[----:B------:R-:W-:Y:S01]  /*7800*/  HADD2.F32 R2, -RZ, R2.H1_H1 ;  /* 0x30000002ff027230 */ /* 0x000fe20000004100 */
[----:B------:R-:W-:Y:S02]  /*7810*/  FMUL.FTZ R7, R10, R7 ;  /* 0x000000070a077220 */ /* 0x000fe40000410000 */
[----:B------:R-:W-:Y:S02]  /*7820*/  FFMA.FTZ R25, R21, R25, R34 ;  /* 0x0000001915197223 */ /* 0x000fe40000010022 */
[----:B------:R-:W-:-:S02]  /*7830*/  FFMA.FTZ R4, R4, R5, R12 ;  /* 0x0000000504047223 */ /* 0x000fc4000001000c */
[C---:B------:R-:W-:Y:S01]  /*7840*/  FFMA.FTZ R13, R5.reuse, R14, R30 ;  /* 0x0000000e050d7223 */ /* 0x040fe2000001001e */
[----:B------:R-:W-:Y:S01]  /*7850*/  F2FP.PACK_AB R6, RZ, R6 ;  /* 0x00000006ff06723e */ /* 0x000fe200000000ff */
[C---:B------:R-:W-:Y:S01]  /*7860*/  FFMA.FTZ R15, R5.reuse, R22, R40 ;  /* 0x00000016050f7223 */ /* 0x040fe20000010028 */
[----:B------:R-:W-:Y:S01]  /*7870*/  F2FP.PACK_AB R7, RZ, R7 ;  /* 0x00000007ff07723e */ /* 0x000fe200000000ff */
[----:B------:R-:W-:Y:S02]  /*7880*/  FFMA.FTZ R2, R5, R2, R25 ;  /* 0x0000000205027223 */ /* 0x000fe40000010019 */
[----:B------:R-:W-:Y:S02]  /*7890*/  FMUL.FTZ R9, R24, R9 ;  /* 0x0000000918097220 */ /* 0x000fe40000410000 */
[----:B------:R-:W-:Y:S02]  /*78a0*/  FMUL.FTZ R8, R19, R8 ;  /* 0x0000000813087220 */ /* 0x000fe40000410000 */
[----:B------:R-:W-:-:S02]  /*78b0*/  FMUL.FTZ R4, R11, R4 ;  /* 0x000000040b047220 */ /* 0x000fc40000410000 */
[----:B------:R-:W-:Y:S01]  /*78c0*/  FMUL.FTZ R13, R10, R13 ;  /* 0x0000000d0a0d7220 */ /* 0x000fe20000410000 */
[----:B------:R-:W-:Y:S01]  /*78d0*/  PRMT R6, R6, 0x5410, R7 ;  /* 0x0000541006067816 */ /* 0x000fe20000000007 */
[----:B------:R-:W-:Y:S01]  /*78e0*/  FMUL.FTZ R15, R24, R15 ;  /* 0x0000000f180f7220 */ /* 0x000fe20000410000 */
[----:B------:R-:W-:Y:S01]  /*78f0*/  F2FP.PACK_AB R9, RZ, R9 ;  /* 0x00000009ff09723e */ /* 0x000fe200000000ff */
[----:B------:R-:W-:Y:S01]  /*7900*/  FMUL.FTZ R2, R19, R2 ;  /* 0x0000000213027220 */ /* 0x000fe20000410000 */
[----:B------:R-:W-:Y:S02]  /*7910*/  F2FP.PACK_AB R8, RZ, R8 ;  /* 0x00000008ff08723e */ /* 0x000fe400000000ff */
[----:B------:R-:W-:Y:S02]  /*7920*/  F2FP.PACK_AB R4, RZ, R4 ;  /* 0x00000004ff04723e */ /* 0x000fe400000000ff */
[----:B------:R-:W-:Y:S01]  /*7930*/  F2FP.PACK_AB R13, RZ, R13 ;  /* 0x0000000dff0d723e */ /* 0x000fe200000000ff */
[----:B------:R-:W-:Y:S01]  /*7940*/  HFMA2.MMA R18, R6, 1, 1, R18 ;  /* 0x3c003c0006127835 */ /* 0x000fe20000000012 */
[----:B------:R-:W-:-:S02]  /*7950*/  F2FP.PACK_AB R15, RZ, R15 ;  /* 0x0000000fff0f723e */ /* 0x000fc400000000ff */
[----:B------:R-:W-:Y:S02]  /*7960*/  F2FP.PACK_AB R2, RZ, R2 ;  /* 0x00000002ff02723e */ /* 0x000fe400000000ff */
[----:B------:R-:W-:Y:S02]  /*7970*/  PRMT R9, R9, 0x5410, R8 ;  /* 0x0000541009097816 */ /* 0x000fe40000000008 */
[----:B------:R-:W-:Y:S02]  /*7980*/  PRMT R4, R4, 0x5410, R13 ;  /* 0x0000541004047816 */ /* 0x000fe4000000000d */
[----:B------:R-:W-:Y:S01]  /*7990*/  PRMT R15, R15, 0x5410, R2 ;  /* 0x000054100f0f7816 */ /* 0x000fe20000000002 */
[----:B------:R-:W-:-:S03]  /*79a0*/  HADD2 R3, R9, R3 ;  /* 0x0000000309037230 */ /* 0x000fc60000000000 */
[----:B------:R-:W-:Y:S01]  /*79b0*/  HFMA2.MMA R30, R4, 1, 1, R18 ;  /* 0x3c003c00041e7835 */ /* 0x000fe20000000012 */
[----:B------:R-:W-:Y:S02]  /*79c0*/  HADD2 R3, R15, R3 ;  /* 0x000000030f037230 */ /* 0x000fe40000000000 */
.L_x_3387:
[C---:B------:R-:W-:Y:S01]  /*79d0*/  ISETP.GE.AND P0, PT, R20.reuse, c[0x0][0x1b4], PT ;  /* 0x00006d0014007a0c */ /* 0x040fe20003f06270 */
[----:B------:R-:W-:Y:S01]  /*79e0*/  IMAD.MOV.U32 R5, RZ, RZ, c[0x0][0x18c] ;  /* 0x00006300ff057624 */ /* 0x000fe200078e00ff */
[----:B------:R-:W-:Y:S01]  /*79f0*/  ISETP.LT.AND P3, PT, R20, R17, PT ;  /* 0x000000111400720c */ /* 0x000fe20003f61270 */
[----:B------:R-:W-:-:S03]  /*7a00*/  UIADD3 UR4, UR4, 0x40, URZ ;  /* 0x0000004004047890 */ /* 0x000fc6000fffe03f */
[----:B------:R-:W-:-:S04]  /*7a10*/  LEA R32, P1, R5, R32, 0x4 ;  /* 0x0000002005207211 */ /* 0x000fc800078220ff */
[----:B------:R-:W-:-:S05]  /*7a20*/  LEA.HI.X R33, R5, R33, R16, 0x4, P1 ;  /* 0x0000002105217211 */ /* 0x000fca00008f2410 */
[----:B------:R-:W-:Y:S05]  /*7a30*/  @!P0 BRA P3, `(.L_x_3388) ;  /* 0xffffdb4000008947 */ /* 0x000fea000183ffff */
.L_x_3386:
[----:B------:R-:W-:Y:S05]  /*7a40*/  @P2 EXIT ;  /* 0x000000000000294d */ /* 0x000fea0003800000 */
[----:B------:R-:W0:Y:S04]  /*7a50*/  S2R R0, SR_CTAID.X ;  /* 0x0000000000007919 */ /* 0x000e280000002500 */
[----:B------:R-:W0:Y:S04]  /*7a60*/  S2R R5, SR_TID.X ;  /* 0x0000000000057919 */ /* 0x000e280000002100 */
        /* <DEDUP_REMOVED lines=12> */
.L_x_3392:
[----:B------:R-:W0:Y:S02]  /*7b30*/  LDS R6, [R0] ;  /* 0x0000000000067984 */ /* 0x000e240000000800 */
[----:B0-----:R-:W-:-:S10]  /*7b40*/  HFMA2.MMA R7, R6, 1, 1, R30 ;  /* 0x3c003c0006077835 */ /* 0x001fd4000000001e */
[----:B------:R-:W0:Y:S02]  /*7b50*/  ATOMS.CAST.SPIN R7, [R0], R6, R7 ;  /* 0x000000060007738d */ /* 0x000e240001800007 */
[----:B0-----:R-:W-:-:S13]  /*7b60*/  ISETP.EQ.U32.AND P0, PT, R7, 0x1, PT ;  /* 0x000000010700780c */ /* 0x001fda0003f02070 */
[----:B------:R-:W-:Y:S05]  /*7b70*/  @!P0 BRA `(.L_x_3392) ;  /* 0xffffffb000008947 */ /* 0x000fea000383ffff */
[----:B------:R-:W-:Y:S05]  /*7b80*/  BRA `(.L_x_3390) ;  /* 0x0000003000007947 */ /* 0x000fea0003800000 */
.L_x_3391:
[----:B------:R-:W2:Y:S02]  /*7b90*/  LD.E R0, [R4.64] ;  /* 0x0000000604007980 */ /* 0x000ea4000c101900 */
[----:B--2---:R-:W-:-:S05]  /*7ba0*/  IMAD.IADD R7, R30, 0x1, R0 ;  /* 0x000000011e077824 */ /* 0x004fca00078e0200 */
[----:B------:R0:W-:Y:S02]  /*7bb0*/  ST.E [R4.64], R7 ;  /* 0x0000000704007985 */ /* 0x0001e4000c101906 */
.L_x_3390:
[----:B------:R-:W-:Y:S05]  /*7bc0*/  BSYNC B0 ;  /* 0x0000000000007941 */ /* 0x000fea0003800000 */
.L_x_3389:
[----:B------:R-:W2:Y:S02]  /*7bd0*/  ATOM.E.ADD.F16x2.RN.STRONG.GPU P0, RZ, [R4.64+0x4], R3 ;  /* 0x0000040304ff798a */ /* 0x000ea4000810e9c6 */
[----:B--2---:R-:W-:Y:S05]  /*7be0*/  @P0 EXIT ;  /* 0x000000000000094d */ /* 0x004fea0003800000 */
[----:B------:R-:W1:Y:S02]  /*7bf0*/  QSPC.E.S P0, RZ, [R4+0x4] ;  /* 0x0000040004ff73aa */ /* 0x000e640000000500 */
[----:B-1----:R-:W-:Y:S05]  /*7c00*/  @!P0 BRA `(.L_x_3393) ;  /* 0x0000009000008947 */ /* 0x002fea0003800000 */
[----:B0-----:R-:W-:Y:S01]  /*7c10*/  IADD3 R4, R4, 0x4, RZ ;  /* 0x0000000404047810 */ /* 0x001fe20007ffe0ff */
[----:B------:R-:W-:-:S03]  /*7c20*/  IMAD.MOV.U32 R5, RZ, RZ, R3 ;  /* 0x000000ffff057224 */ /* 0x000fc600078e0003 */
[----:B------:R-:W-:-:S05]  /*7c30*/  LOP3.LUT R4, R4, 0xffffff, RZ, 0xc0, !PT ;  /* 0x00ffffff04047812 */ /* 0x000fca00078ec0ff */
.L_x_3394:
[----:B------:R-:W0:Y:S02]  /*7c40*/  LDS R2, [R4] ;  /* 0x0000000004027984 */ /* 0x000e240000000800 */
[----:B0-----:R-:W-:-:S06]  /*7c50*/  HADD2 R3, R2, R5 ;  /* 0x0000000502037230 */ /* 0x001fcc0000000000 */
[----:B------:R-:W0:Y:S02]  /*7c60*/  ATOMS.CAST.SPIN R3, [R4], R2, R3 ;  /* 0x000000020403738d */ /* 0x000e240001800003 */
[----:B0-----:R-:W-:-:S13]  /*7c70*/  ISETP.EQ.U32.AND P0, PT, R3, 0x1, PT ;  /* 0x000000010300780c */ /* 0x001fda0003f02070 */
[----:B------:R-:W-:Y:S05]  /*7c80*/  @!P0 BRA `(.L_x_3394) ;  /* 0xffffffb000008947 */ /* 0x000fea000383ffff */
[----:B------:R-:W-:Y:S05]  /*7c90*/  EXIT ;  /* 0x000000000000794d */ /* 0x000fea0003800000 */
.L_x_3393:
[----:B------:R-:W2:Y:S02]  /*7ca0*/  LD.E R0, [R4.64+0x4] ;  /* 0x0000040604007980 */ /* 0x000ea4000c101900 */
[----:B--2---:R-:W-:-:S05]  /*7cb0*/  IMAD.IADD R3, R3, 0x1, R0 ;  /* 0x0000000103037824 */ /* 0x004fca00078e0200 */
[----:B------:R-:W-:Y:S01]  /*7cc0*/  ST.E [R4.64+0x4], R3 ;  /* 0x0000040304007985 */ /* 0x000fe2000c101906 */
[----:B------:R-:W-:Y:S05]  /*7cd0*/  EXIT ;  /* 0x000000000000794d */ /* 0x000fea0003800000 */
.L_x_3395:
        /* <DEDUP_REMOVED lines=10> */
.L_x_3787:


//--------------------- .text._Z23gemm_half_q_half_kernelILi1ELi140ELb0ELb0ELi64EEvPK6__halfPKjS4_S2_PS0_iiiiPKtS7_iiiiiibS2_i --------------------------
	.section	.text._Z23gemm_half_q_half_kernelILi1ELi140ELb0ELb0ELi64EEvPK6__halfPKjS4_S2_PS0_iiiiPKtS7_iiiiiibS2_i,"ax",@progbits
	.sectioninfo	@"SHI_REGISTERS=48"
	.align	128
        .global         _Z23gemm_half_q_half_kernelILi1ELi140ELb0ELb0ELi64EEvPK6__halfPKjS4_S2_PS0_iiiiPKtS7_iiiiiibS2_i
        .type           _Z23gemm_half_q_half_kernelILi1ELi140ELb0ELb0ELi64EEvPK6__halfPKjS4_S2_PS0_iiiiPKtS7_iiiiiibS2_i,@function
        .size           _Z23gemm_half_q_half_kernelILi1ELi140ELb0ELb0ELi64EEvPK6__halfPKjS4_S2_PS0_iiiiPKtS7_iiiiiibS2_i,(.L_x_3788 - _Z23gemm_half_q_half_kernelILi1ELi140ELb0ELb0ELi64EEvPK6__halfPKjS4_S2_PS0_iiiiPKtS7_iiiiiibS2_i)
        .other          _Z23gemm_half_q_half_kernelILi1ELi140ELb0ELb0ELi64EEvPK6__halfPKjS4_S2_PS0_iiiiPKtS7_iiiiiibS2_i,@"STO_CUDA_ENTRY STV_DEFAULT"
_Z23gemm_half_q_half_kernelILi1ELi140ELb0ELb0ELi64EEvPK6__halfPKjS4_S2_PS0_iiiiPKtS7_iiiiiibS2_i:
.text._Z23gemm_half_q_half_kernelILi1ELi140ELb0ELb0ELi64EEvPK6__halfPKjS4_S2_PS0_iiiiPKtS7_iiiiiibS2_i:
        /* <DEDUP_REMOVED lines=39> */
.L_x_3397:
[----:B------:R-:W-:Y:S05]  /*0270*/  BSYNC B0 ;  /* 0x0000000000007941 */ /* 0x000fea0003800000 */
.L_x_3396:
        /* <DEDUP_REMOVED lines=22> */
.L_x_3399:
        /* <DEDUP_REMOVED lines=43> */
.L_x_3398:
[----:B01----:R-:W2:Y:S04]  /*0690*/  LDL.64 R10, [R1] ;  /* 0x00000000010a7983 */ /* 0x003ea80000100a00 */
        /* <DEDUP_REMOVED lines=10> */
[C---:B------:R-:W-:Y:S02]  /*0740*/  @P0 IMNMX R0, R23.reuse, c[0x0][0x1ac], PT ;  /* 0x00006b0017000a17 */ /* 0x040fe40003800200 */
[----:B0-----:R-:W-:-:S02]  /*0750*/  @P3 IMNMX R8, R23, c[0x0][0x1b4], PT ;  /* 0x00006d0017083a17 */ /* 0x001fc40003800200 */
[----:B------:R-:W-:Y:S02]  /*0760*/  @P0 IADD3 R0, R0, -c[0x0][0x1a8], RZ ;  /* 0x80006a0000000a10 */ /* 0x000fe40007ffe0ff */
[----:B------:R-:W-:Y:S02]  /*0770*/  LEA.HI R15, R6, R3, RZ, 0x5 ;  /* 0x00000003060f7211 */ /* 0x000fe400078f28ff */
[----:B------:R-:W-:Y:S02]  /*0780*/  @P2 IMNMX R6, R23, c[0x0][0x1b0], PT ;  /* 0x00006c0017062a17 */ /* 0x000fe40003800200 */
[----:B------:R-:W-:Y:S02]  /*0790*/  @P0 SHF.R.S32.HI R3, RZ, 0x1f, R0 ;  /* 0x0000001fff030819 */ /* 0x000fe40000011400 */
[----:B------:R-:W-:Y:S02]  /*07a0*/  @P3 IADD3 R8, R8, -c[0x0][0x1b0], RZ ;  /* 0x80006c0008083a10 */ /* 0x000fe40007ffe0ff */
[----:B------:R-:W-:-:S02]  /*07b0*/  @P2 IADD3 R7, R6, -c[0x0][0x1ac], RZ ;  /* 0x80006b0006072a10 */ /* 0x000fc40007ffe0ff */
[----:B------:R-:W-:Y:S02]  /*07c0*/  @P4 IMNMX R9, R23, c[0x0][0x1b8], PT ;  /* 0x00006e0017094a17 */ /* 0x000fe40003800200 */
[----:B------:R-:W-:Y:S02]  /*07d0*/  @P0 LEA.HI R6, R3, R0, RZ, 0x5 ;  /* 0x0000000003060211 */ /* 0x000fe400078f28ff */
[----:B------:R-:W-:Y:S02]  /*07e0*/  @P3 SHF.R.S32.HI R3, RZ, 0x1f, R8 ;  /* 0x0000001fff033819 */ /* 0x000fe40000011408 */
        /* <DEDUP_REMOVED lines=24> */
[----:B------:R-:W-:Y:S01]  /*0970*/  PRMT R22, RZ, 0x5410, RZ ;  /* 0x00005410ff167816 */ /* 0x000fe200000000ff */
[----:B------:R-:W-:-:S02]  /*0980*/  @P4 IMAD R6, R12, 0x3, RZ ;  /* 0x000000030c064824 */ /* 0x000fc400078e02ff */
[----:B------:R-:W-:Y:S01]  /*0990*/  @P5 IMAD.SHL.U32 R7, R14, 0x2, RZ ;  /* 0x000000020e075824 */ /* 0x000fe200078e00ff */
[----:B------:R-:W-:Y:S02]  /*09a0*/  IADD3 R0, R9, R3, R0 ;  /* 0x0000000309007210 */ /* 0x000fe40007ffe000 */
[----:B------:R-:W-:Y:S02]  /*09b0*/  PRMT R3, RZ, 0x5410, RZ ;  /* 0x00005410ff037816 */ /* 0x000fe400000000ff */
        /* <DEDUP_REMOVED lines=24> */
.L_x_3405:
        /* <DEDUP_REMOVED lines=208> */
.L_x_3401:
[C---:B------:R-:W-:Y:S01]  /*1840*/  IMAD.WIDE R30, R16.reuse, 0x8, R12 ;  /* 0x00000008101e7825 */ /* 0x040fe200078e020c */
[----:B------:R0:W5:Y:S03]  /*1850*/  LDG.E.128.CONSTANT R8, [R12.64] ;  /* 0x000000060c087981 */ /* 0x000166000c1e9d00 */
[----:B------:R-:W-:Y:S02]  /*1860*/  @!P0 IMAD.MOV.U32 R32, RZ, RZ, 0x2 ;  /* 0x00000002ff208424 */ /* 0x000fe400078e00ff */
[----:B------:R-:W-:-:S04]  /*1870*/  IMAD.WIDE R18, R16, 0x8, R30 ;  /* 0x0000000810127825 */ /* 0x000fc800078e021e */
[----:B------:R-:W-:Y:S01]  /*1880*/  @!P0 IMAD.WIDE R32, R17, R32, c[0x0][0x198] ;  /* 0x0000660011208625 */ /* 0x000fe200078e0220 */
[----:B------:R0:W5:Y:S05]  /*1890*/  LDG.E.128.CONSTANT R4, [R18.64] ;  /* 0x0000000612047981 */ /* 0x00016a000c1e9d00 */
        /* <DEDUP_REMOVED lines=104> */
[----:B------:R-:W0:Y:S01]  /*1f20*/  I2F.F16 R17, R17 ;  /* 0x0000001100117306 */ /* 0x000e220000200c00 */
[----:B------:R-:W-:Y:S01]  /*1f30*/  LOP3.LUT R33, R15, 0xff, RZ, 0xc0, !PT ;  /* 0x000000ff0f217812 */ /* 0x000fe200078ec0ff */
[----:B----4-:R-:W-:Y:S01]  /*1f40*/  HADD2.F32 R34, -RZ, R34.H0_H0 ;  /* 0x20000022ff227230 */ /* 0x010fe20000004100 */
[----:B------:R-:W-:Y:S01]  /*1f50*/  FFMA.FTZ R36, R29, R39, R36 ;  /* 0x000000271d247223 */ /* 0x000fe20000010024 */
[--C-:B------:R-:W-:Y:S01]  /*1f60*/  SHF.R.U32.HI R29, RZ, 0x8, R12.reuse ;  /* 0x00000008ff1d7819 */ /* 0x100fe2000001160c */
[----:B-1----:R-:W-:Y:S01]  /*1f70*/  HADD2.F32 R42, -RZ, R25.H0_H0 ;  /* 0x20000019ff2a7230 */ /* 0x002fe20000004100 */
[----:B------:R-:W-:Y:S01]  /*1f80*/  SHF.R.U32.HI R39, RZ, 0x10, R12 ;  /* 0x00000010ff277819 */ /* 0x000fe2000001160c */
[----:B------:R-:W-:Y:S01]  /*1f90*/  HADD2.F32 R25, -RZ, R8.H0_H0 ;  /* 0x20000008ff197230 */ /* 0x000fe20000004100 */
[----:B------:R1:W-:Y:S02]  /*1fa0*/  I2F.F16 R37, R41 ;  /* 0x0000002900257306 */ /* 0x0003e40000200c00 */
[----:B------:R-:W-:-:S02]  /*1fb0*/  LOP3.LUT R39, R39, 0xff, RZ, 0xc0, !PT ;  /* 0x000000ff27277812 */ /* 0x000fc400078ec0ff */
[----:B------:R-:W-:-:S04]  /*1fc0*/  FFMA.FTZ R28, R42, R25, R28 ;  /* 0x000000192a1c7223 */ /* 0x000fc8000001001c */
[----:B------:R2:W3:Y:S01]  /*1fd0*/  I2F.F16 R11, R40 ;  /* 0x00000028000b7306 */ /* 0x0004e20000200c00 */
[----:B-1----:R-:W-:Y:S02]  /*1fe0*/  IADD3 R41, R33, -0x80, RZ ;  /* 0xffffff8021297810 */ /* 0x002fe40007ffe0ff */
[----:B------:R-:W-:-:S04]  /*1ff0*/  LOP3.LUT R33, R29, 0xff, RZ, 0xc0, !PT ;  /* 0x000000ff1d217812 */ /* 0x000fc800078ec0ff */
[----:B------:R-:W-:Y:S01]  /*2000*/  IADD3 R12, R33, -0x80, RZ ;  /* 0xffffff80210c7810 */ /* 0x000fe20007ffe0ff */
[----:B------:R-:W1:Y:S01]  /*2010*/  I2F.F16 R29, R41 ;  /* 0x00000029001d7306 */ /* 0x000e620000200c00 */
[--C-:B--2---:R-:W-:Y:S02]  /*2020*/  SHF.R.U32.HI R40, RZ, 0x8, R13.reuse ;  /* 0x00000008ff287819 */ /* 0x104fe4000001160d */
[----:B------:R-:W-:Y:S02]  /*2030*/  IADD3 R33, R39, -0x80, RZ ;  /* 0xffffff8027217810 */ /* 0x000fe40007ffe0ff */
[----:B------:R-:W-:Y:S02]  /*2040*/  SHF.R.U32.HI R39, RZ, 0x10, R13 ;  /* 0x00000010ff277819 */ /* 0x000fe4000001160d */
[----:B------:R-:W-:Y:S01]  /*2050*/  LOP3.LUT R40, R40, 0xff, RZ, 0xc0, !PT ;  /* 0x000000ff28287812 */ /* 0x000fe200078ec0ff */
[----:B------:R-:W2:Y:S01]  /*2060*/  I2F.F16 R12, R12 ;  /* 0x0000000c000c7306 */ /* 0x000ea20000200c00 */
[----:B------:R-:W-:-:S02]  /*2070*/  LOP3.LUT R39, R39, 0xff, RZ, 0xc0, !PT ;  /* 0x000000ff27277812 */ /* 0x000fc400078ec0ff */
[----:B------:R-:W-:Y:S01]  /*2080*/  IADD3 R13, R40, -0x80, RZ ;  /* 0xffffff80280d7810 */ /* 0x000fe20007ffe0ff */
[----:B0-----:R-:W-:Y:S01]  /*2090*/  HADD2.F32 R40, -RZ, R17.H0_H0 ;  /* 0x20000011ff287230 */ /* 0x001fe20000004100 */
[----:B------:R-:W-:Y:S01]  /*20a0*/  IADD3 R17, R39, -0x80, RZ ;  /* 0xffffff8027117810 */ /* 0x000fe20007ffe0ff */
[----:B---3--:R-:W-:Y:S02]  /*20b0*/  HADD2.F32 R39, -RZ, R11.H0_H0 ;  /* 0x2000000bff277230 */ /* 0x008fe40000004100 */
[----:B------:R-:W0:Y:S01]  /*20c0*/  I2F.F16 R33, R33 ;  /* 0x0000002100217306 */ /* 0x000e220000200c00 */
[C---:B------:R-:W-:Y:S01]  /*20d0*/  FFMA.FTZ R35, R25.reuse, R40, R35 ;  /* 0x0000002819237223 */ /* 0x040fe20000010023 */
[----:B------:R-:W-:Y:S01]  /*20e0*/  SHF.R.U32.HI R40, RZ, 0x8, R14 ;  /* 0x00000008ff287819 */ /* 0x000fe2000001160e */
[----:B------:R-:W-:Y:S01]  /*20f0*/  FFMA.FTZ R38, R25, R39, R38 ;  /* 0x0000002719267223 */ /* 0x000fe20000010026 */
[----:B-1----:R-:W-:Y:S01]  /*2100*/  HADD2.F32 R39, -RZ, R29.H0_H0 ;  /* 0x2000001dff277230 */ /* 0x002fe20000004100 */
[----:B------:R-:W-:-:S02]  /*2110*/  SHF.R.U32.HI R29, RZ, 0x8, R15 ;  /* 0x00000008ff1d7819 */ /* 0x000fc4000001160f */
[----:B------:R-:W-:Y:S01]  /*2120*/  LOP3.LUT R40, R40, 0xff, RZ, 0xc0, !PT ;  /* 0x000000ff28287812 */ /* 0x000fe200078ec0ff */
[----:B------:R-:W1:Y:S01]  /*2130*/  I2F.F16 R13, R13 ;  /* 0x0000000d000d7306 */ /* 0x000e620000200c00 */
[----:B------:R-:W-:Y:S01]  /*2140*/  SHF.R.U32.HI R14, RZ, 0x10, R14 ;  /* 0x00000010ff0e7819 */ /* 0x000fe2000001160e */
[----:B------:R-:W-:Y:S01]  /*2150*/  FFMA.FTZ R36, R25, R39, R36 ;  /* 0x0000002719247223 */ /* 0x000fe20000010024 */
[----:B------:R-:W-:Y:S01]  /*2160*/  LOP3.LUT R29, R29, 0xff, RZ, 0xc0, !PT ;  /* 0x000000ff1d1d7812 */ /* 0x000fe200078ec0ff */
[----:B--2---:R-:W-:Y:S01]  /*2170*/  HADD2.F32 R12, -RZ, R12.H0_H0 ;  /* 0x2000000cff0c7230 */ /* 0x004fe20000004100 */
[----:B------:R-:W-:Y:S02]  /*2180*/  IADD3 R11, R40, -0x80, RZ ;  /* 0xffffff80280b7810 */ /* 0x000fe40007ffe0ff */
[----:B------:R-:W-:Y:S01]  /*2190*/  LOP3.LUT R14, R14, 0xff, RZ, 0xc0, !PT ;  /* 0x000000ff0e0e7812 */ /* 0x000fe200078ec0ff */
[----:B------:R-:W2:Y:S01]  /*21a0*/  I2F.F16 R17, R17 ;  /* 0x0000001100117306 */ /* 0x000ea20000200c00 */
[----:B------:R-:W-:Y:S01]  /*21b0*/  SHF.R.U32.HI R39, RZ, 0x10, R15 ;  /* 0x00000010ff277819 */ /* 0x000fe2000001160f */
[----:B0-----:R-:W-:Y:S01]  /*21c0*/  HADD2.F32 R33, -RZ, R33.H0_H0 ;  /* 0x20000021ff217230 */ /* 0x001fe20000004100 */
[----:B------:R-:W-:Y:S01]  /*21d0*/  IADD3 R25, R29, -0x80, RZ ;  /* 0xffffff801d197810 */ /* 0x000fe20007ffe0ff */
[----:B------:R-:W-:Y:S01]  /*21e0*/  HADD2.F32 R29, -RZ, R8.H1_H1 ;  /* 0x30000008ff1d7230 */ /* 0x000fe20000004100 */
[----:B------:R-:W-:-:S02]  /*21f0*/  IADD3 R14, R14, -0x80, RZ ;  /* 0xffffff800e0e7810 */ /* 0x000fc40007ffe0ff */
[----:B------:R-:W-:Y:S01]  /*2200*/  LOP3.LUT R39, R39, 0xff, RZ, 0xc0, !PT ;  /* 0x000000ff27277812 */ /* 0x000fe200078ec0ff */
[----:B------:R-:W0:Y:S01]  /*2210*/  I2F.F16 R11, R11 ;  /* 0x0000000b000b7306 */ /* 0x000e220000200c00 */
[----:B------:R-:W-:Y:S02]  /*2220*/  LEA.HI R15, R15, 0xffffff80, RZ, 0x8 ;  /* 0xffffff800f0f7811 */ /* 0x000fe400078f40ff */
[----:B------:R-:W-:Y:S01]  /*2230*/  IADD3 R40, R39, -0x80, RZ ;  /* 0xffffff8027287810 */ /* 0x000fe20007ffe0ff */
[----:B------:R-:W-:Y:S01]  /*2240*/  FFMA.FTZ R39, R12, R29, R28 ;  /* 0x0000001d0c277223 */ /* 0x000fe2000001001c */
[----:B-1----:R-:W-:Y:S02]  /*2250*/  HADD2.F32 R28, -RZ, R13.H0_H0 ;  /* 0x2000000dff1c7230 */ /* 0x002fe40000004100 */
[----:B------:R-:W-:Y:S01]  /*2260*/  HADD2.F32 R12, -RZ, R9.H0_H0 ;  /* 0x20000009ff0c7230 */ /* 0x000fe20000004100 */
[----:B------:R-:W1:Y:S01]  /*2270*/  I2F.F16 R25, R25 ;  /* 0x0000001900197306 */ /* 0x000e620000200c00 */
[----:B--2---:R-:W-:Y:S01]  /*2280*/  HADD2.F32 R17, -RZ, R17.H0_H0 ;  /* 0x20000011ff117230 */ /* 0x004fe20000004100 */
[----:B------:R-:W-:Y:S01]  /*2290*/  FFMA.FTZ R35, R29, R28, R35 ;  /* 0x0000001c1d237223 */ /* 0x000fe20000010023 */
[----:B------:R-:W-:Y:S01]  /*22a0*/  HADD2.F32 R9, -RZ, R9.H1_H1 ;  /* 0x30000009ff097230 */ /* 0x000fe20000004100 */
[----:B------:R-:W-:-:S02]  /*22b0*/  FFMA.FTZ R33, R33, R12, R39 ;  /* 0x0000000c21217223 */ /* 0x000fc40000010027 */
        /* <DEDUP_REMOVED lines=13> */
[----:B0-----:R-:W-:Y:S02]  /*2390*/  HADD2.F32 R13, -RZ, R8.H0_H0 ;  /* 0x20000008ff0d7230 */ /* 0x001fe40000004100 */
[----:B------:R-:W-:Y:S01]  /*23a0*/  HADD2.F32 R8, -RZ, R37.H0_H0 ;  /* 0x20000025ff087230 */ /* 0x000fe20000004100 */
[----:B------:R-:W-:Y:S02]  /*23b0*/  FMUL.FTZ R17, R14, R17 ;  /* 0x000000110e117220 */ /* 0x000fe40000410000 */
[----:B------:R-:W-:Y:S01]  /*23c0*/  FFMA.FTZ R13, R12, R13, R25 ;  /* 0x0000000d0c0d7223 */ /* 0x000fe20000010019 */
[----:B------:R-:W-:Y:S01]  /*23d0*/  HADD2.F32 R25, -RZ, R24.H1_H1 ;  /* 0x30000018ff197230 */ /* 0x000fe20000004100 */
[----:B------:R-:W-:Y:S01]  /*23e0*/  FFMA.FTZ R8, R9, R8, R11 ;  /* 0x0000000809087223 */ /* 0x000fe2000001000b */
[----:B-1----:R-:W-:Y:S01]  /*23f0*/  HADD2.F32 R10, -RZ, R10.H0_H0 ;  /* 0x2000000aff0a7230 */ /* 0x002fe20000004100 */
[----:B------:R-:W-:Y:S01]  /*2400*/  F2FP.PACK_AB R17, RZ, R17 ;  /* 0x00000011ff11723e */ /* 0x000fe200000000ff */
[----:B------:R-:W-:-:S03]  /*2410*/  HADD2.F32 R11, -RZ, R0.H0_H0 ;  /* 0x20000000ff0b7230 */ /* 0x000fc60000004100 */
[----:B------:R-:W-:Y:S01]  /*2420*/  FFMA.FTZ R10, R10, R9, R33 ;  /* 0x000000090a0a7223 */ /* 0x000fe20000010021 */
        /* <DEDUP_REMOVED lines=13> */
.L_x_3402:
[----:B-----5:R1:W5:Y:S01]  /*2500*/  LDG.E.128.CONSTANT R8, [R30.64] ;  /* 0x000000061e087981 */ /* 0x020362000c1e9d00 */
[----:B------:R-:W-:Y:S01]  /*2510*/  IMAD.WIDE R28, R16, 0x8, R26 ;  /* 0x00000008101c7825 */ /* 0x000fe200078e021a */
[----:B------:R-:W-:Y:S06]  /*2520*/  @P1 BRA `(.L_x_3403) ;  /* 0x00000c3000001947 */ /* 0x000fec0003800000 */
[----:B0-----:R-:W2:Y:S01]  /*2530*/  LDG.E.128.CONSTANT R12, [R28.64] ;  /* 0x000000061c0c7981 */ /* 0x001ea2000c1e9d00 */
[----:B-----5:R-:W-:Y:S02]  /*2540*/  LOP3.LUT R25, R9, 0xff, RZ, 0xc0, !PT ;  /* 0x000000ff09197812 */ /* 0x020fe400078ec0ff */
[----:B------:R-:W-:Y:S01]  /*2550*/  LOP3.LUT R17, R8, 0xff, RZ, 0xc0, !PT ;  /* 0x000000ff08117812 */ /* 0x000fe200078ec0ff */
[----:B------:R-:W0:Y:S01]  /*2560*/  LDS.64 R26, [UR4+0x20] ;  /* 0x00002004ff1a7984 */ /* 0x000e220008000a00 */
[----:B------:R-:W-:Y:S02]  /*2570*/  IADD3 R34, R25, -0x80, RZ ;  /* 0xffffff8019227810 */ /* 0x000fe40007ffe0ff */
[----:B------:R-:W-:-:S02]  /*2580*/  LOP3.LUT R25, R10, 0xff, RZ, 0xc0, !PT ;  /* 0x000000ff0a197812 */ /* 0x000fc400078ec0ff */
[----:B------:R-:W-:Y:S02]  /*2590*/  IADD3 R17, R17, -0x80, RZ ;  /* 0xffffff8011117810 */ /* 0x000fe40007ffe0ff */
[----:B-1----:R-:W-:Y:S01]  /*25a0*/  IADD3 R31, R25, -0x80, RZ ;  /* 0xffffff80191f7810 */ /* 0x002fe20007ffe0ff */
        /* <DEDUP_REMOVED lines=99> */
[----:B------:R2:W0:Y:S01]  /*2be0*/  I2F.F16 R38, R41 ;  /* 0x0000002900267306 */ /* 0x0004220000200c00 */
[----:B------:R-:W-:Y:S02]  /*2bf0*/  IADD3 R12, R39, -0x80, RZ ;  /* 0xffffff80270c7810 */ /* 0x000fe40007ffe0ff */
[----:B------:R-:W-:Y:S02]  /*2c00*/  SHF.R.U32.HI R39, RZ, 0x8, R13 ;  /* 0x00000008ff277819 */ /* 0x000fe4000001160d */
[----:B------:R-:W-:-:S02]  /*2c10*/  IADD3 R11, R40, -0x80, RZ ;  /* 0xffffff80280b7810 */ /* 0x000fc40007ffe0ff */
[----:B------:R-:W-:Y:S01]  /*2c20*/  LOP3.LUT R39, R39, 0xff, RZ, 0xc0, !PT ;  /* 0x000000ff27277812 */ /* 0x000fe200078ec0ff */
[----:B------:R-:W1:Y:S01]  /*2c30*/  I2F.F16 R27, R42 ;  /* 0x0000002a001b7306 */ /* 0x000e620000200c00 */
[----:B------:R-:W-:Y:S01]  /*2c40*/  LOP3.LUT R34, R34, 0xff, RZ, 0xc0, !PT ;  /* 0x000000ff22227812 */ /* 0x000fe200078ec0ff */
[----:B--2---:R-:W-:Y:S01]  /*2c50*/  HADD2.F32 R41, -RZ, R10.H0_H0 ;  /* 0x2000000aff297230 */ /* 0x004fe20000004100 */
[----:B------:R-:W-:Y:S02]  /*2c60*/  SHF.R.U32.HI R40, RZ, 0x10, R13 ;  /* 0x00000010ff287819 */ /* 0x000fe4000001160d */
[----:B------:R-:W-:Y:S02]  /*2c70*/  SHF.R.U32.HI R17, RZ, 0x10, R14 ;  /* 0x00000010ff117819 */ /* 0x000fe4000001160e */
[----:B------:R-:W-:Y:S01]  /*2c80*/  LEA.HI R30, R13, 0xffffff80, RZ, 0x8 ;  /* 0xffffff800d1e7811 */ /* 0x000fe200078f40ff */
[----:B------:R-:W-:Y:S01]  /*2c90*/  I2F.F16 R12, R12 ;  /* 0x0000000c000c7306 */ /* 0x000fe20000200c00 */
[----:B------:R-:W-:Y:S01]  /*2ca0*/  IADD3 R13, R39, -0x80, RZ ;  /* 0xffffff80270d7810 */ /* 0x000fe20007ffe0ff */
[----:B0-----:R-:W-:Y:S01]  /*2cb0*/  HADD2.F32 R38, -RZ, R38.H0_H0 ;  /* 0x20000026ff267230 */ /* 0x001fe20000004100 */
[----:B------:R-:W-:-:S02]  /*2cc0*/  IADD3 R39, R34, -0x80, RZ ;  /* 0xffffff8022277810 */ /* 0x000fc40007ffe0ff */
[----:B------:R-:W-:Y:S01]  /*2cd0*/  LOP3.LUT R40, R40, 0xff, RZ, 0xc0, !PT ;  /* 0x000000ff28287812 */ /* 0x000fe200078ec0ff */
[--C-:B---3--:R-:W-:Y:S01]  /*2ce0*/  HADD2.F32 R10, -RZ, R8.reuse.H0_H0 ;  /* 0x20000008ff0a7230 */ /* 0x108fe20000004100 */
[----:B------:R-:W-:Y:S01]  /*2cf0*/  LOP3.LUT R34, R17, 0xff, RZ, 0xc0, !PT ;  /* 0x000000ff11227812 */ /* 0x000fe200078ec0ff */
[----:B------:R-:W0:Y:S01]  /*2d00*/  I2F.F16 R13, R13 ;  /* 0x0000000d000d7306 */ /* 0x000e220000200c00 */
[----:B------:R-:W-:Y:S01]  /*2d10*/  IADD3 R40, R40, -0x80, RZ ;  /* 0xffffff8028287810 */ /* 0x000fe20007ffe0ff */
[----:B-1----:R-:W-:Y:S01]  /*2d20*/  HADD2.F32 R42, -RZ, R27.H0_H0 ;  /* 0x2000001bff2a7230 */ /* 0x002fe20000004100 */
[----:B------:R-:W-:Y:S01]  /*2d30*/  FFMA.FTZ R36, R41, R10, R36 ;  /* 0x0000000a29247223 */ /* 0x000fe20000010024 */
[----:B------:R-:W-:Y:S01]  /*2d40*/  IADD3 R41, R34, -0x80, RZ ;  /* 0xffffff8022297810 */ /* 0x000fe20007ffe0ff */
[----:B------:R-:W-:Y:S01]  /*2d50*/  HADD2.F32 R8, -RZ, R8.H1_H1 ;  /* 0x30000008ff087230 */ /* 0x000fe20000004100 */
[----:B------:R-:W-:Y:S01]  /*2d60*/  SHF.R.U32.HI R34, RZ, 0x8, R15 ;  /* 0x00000008ff227819 */ /* 0x000fe2000001160f */
[----:B------:R-:W-:Y:S01]  /*2d70*/  FFMA.FTZ R37, R10, R42, R37 ;  /* 0x0000002a0a257223 */ /* 0x000fe20000010025 */
[----:B------:R-:W-:Y:S01]  /*2d80*/  LEA.HI R31, R14, 0xffffff80, RZ, 0x8 ;  /* 0xffffff800e1f7811 */ /* 0x000fe200078f40ff */
[----:B------:R1:W2:Y:S01]  /*2d90*/  I2F.F16 R17, R39 ;  /* 0x0000002700117306 */ /* 0x0002a20000200c00 */
[----:B------:R-:W-:Y:S01]  /*2da0*/  LOP3.LUT R34, R34, 0xff, RZ, 0xc0, !PT ;  /* 0x000000ff22227812 */ /* 0x000fe200078ec0ff */
[----:B------:R-:W-:-:S03]  /*2db0*/  FFMA.FTZ R35, R10, R38, R35 ;  /* 0x000000260a237223 */ /* 0x000fc60000010023 */
[----:B------:R-:W-:Y:S01]  /*2dc0*/  IADD3 R34, R34, -0x80, RZ ;  /* 0xffffff8022227810 */ /* 0x000fe20007ffe0ff */
[----:B0-----:R-:W-:Y:S02]  /*2dd0*/  HADD2.F32 R13, -RZ, R13.H0_H0 ;  /* 0x2000000dff0d7230 */ /* 0x001fe40000004100 */
[----:B------:R0:W3:Y:S01]  /*2de0*/  I2F.F16 R14, R40 ;  /* 0x00000028000e7306 */ /* 0x0000e20000200c00 */
[----:B-1----:R-:W-:Y:S02]  /*2df0*/  HADD2.F32 R39, -RZ, R33.H0_H0 ;  /* 0x20000021ff277230 */ /* 0x002fe40000004100 */
[----:B------:R-:W-:-:S03]  /*2e00*/  FFMA.FTZ R13, R8, R13, R37 ;  /* 0x0000000d080d7223 */ /* 0x000fc60000010025 */
[----:B------:R-:W-:Y:S01]  /*2e10*/  FFMA.FTZ R25, R10, R39, R25 ;  /* 0x000000270a197223 */ /* 0x000fe20000010019 */
[----:B------:R-:W-:Y:S01]  /*2e20*/  HADD2.F32 R39, -RZ, R12.H0_H0 ;  /* 0x2000000cff277230 */ /* 0x000fe20000004100 */
[----:B------:R-:W1:Y:S01]  /*2e30*/  I2F.F16 R34, R34 ;  /* 0x0000002200227306 */ /* 0x000e620000200c00 */
[----:B0-----:R-:W-:Y:S01]  /*2e40*/  SHF.R.U32.HI R40, RZ, 0x10, R15 ;  /* 0x00000010ff287819 */ /* 0x001fe2000001160f */
[----:B--2---:R-:W-:Y:S01]  /*2e50*/  HADD2.F32 R17, -RZ, R17.H0_H0 ;  /* 0x20000011ff117230 */ /* 0x004fe20000004100 */
[----:B------:R-:W-:Y:S01]  /*2e60*/  LEA.HI R12, R15, 0xffffff80, RZ, 0x8 ;  /* 0xffffff800f0c7811 */ /* 0x000fe200078f40ff */
[--C-:B------:R-:W-:Y:S01]  /*2e70*/  HADD2.F32 R10, -RZ, R9.reuse.H0_H0 ;  /* 0x20000009ff0a7230 */ /* 0x100fe20000004100 */
[----:B------:R-:W-:Y:S01]  /*2e80*/  LOP3.LUT R40, R40, 0xff, RZ, 0xc0, !PT ;  /* 0x000000ff28287812 */ /* 0x000fe200078ec0ff */
[----:B------:R-:W-:Y:S01]  /*2e90*/  FFMA.FTZ R15, R39, R8, R36 ;  /* 0x00000008270f7223 */ /* 0x000fe20000010024 */
[----:B------:R-:W-:Y:S01]  /*2ea0*/  HADD2.F32 R9, -RZ, R9.H1_H1 ;  /* 0x30000009ff097230 */ /* 0x000fe20000004100 */
[----:B------:R-:W0:Y:S01]  /*2eb0*/  I2F.F16 R11, R11 ;  /* 0x0000000b000b7306 */ /* 0x000e220000200c00 */
[----:B------:R-:W-:Y:S01]  /*2ec0*/  IADD3 R33, R40, -0x80, RZ ;  /* 0xffffff8028217810 */ /* 0x000fe20007ffe0ff */
[----:B---3--:R-:W-:Y:S01]  /*2ed0*/  HADD2.F32 R14, -RZ, R14.H0_H0 ;  /* 0x2000000eff0e7230 */ /* 0x008fe20000004100 */
[----:B------:R-:W-:-:S04]  /*2ee0*/  FFMA.FTZ R17, R8, R17, R25 ;  /* 0x0000001108117223 */ /* 0x000fc80000010019 */
[----:B------:R-:W-:Y:S01]  /*2ef0*/  FFMA.FTZ R13, R10, R14, R13 ;  /* 0x0000000e0a0d7223 */ /* 0x000fe2000001000d */
[----:B------:R-:W2:Y:S01]  /*2f00*/  I2F.F16 R27, R41 ;  /* 0x00000029001b7306 */ /* 0x000ea20000200c00 */
[----:B-1----:R-:W-:Y:S02]  /*2f10*/  HADD2.F32 R34, -RZ, R34.H0_H0 ;  /* 0x20000022ff227230 */ /* 0x002fe40000004100 */
[----:B------:R-:W-:-:S03]  /*2f20*/  HADD2.F32 R14, -RZ, R0.H1_H1 ;  /* 0x30000000ff0e7230 */ /* 0x000fc60000004100 */
        /* <DEDUP_REMOVED lines=22> */
[----:B------:R-:W-:Y:S01]  /*3090*/  FFMA.FTZ R8, R9, R8, R17 ;  /* 0x0000000809087223 */ /* 0x000fe20000010011 */
[----:B------:R-:W-:Y:S01]  /*30a0*/  HADD2.F32 R17, -RZ, R24.H1_H1 ;  /* 0x30000018ff117230 */ /* 0x000fe20000004100 */
        /* <DEDUP_REMOVED lines=11> */
.L_x_3403:
        /* <DEDUP_REMOVED lines=198> */
.L_x_3404:
        /* <DEDUP_REMOVED lines=9> */
.L_x_3400:
[----:B------:R-:W-:-:S04]  /*3e50*/  ISETP.GE.AND P0, PT, R23, R2, PT ;  /* 0x000000021700720c */ /* 0x000fc80003f06270 */
[----:B------:R-:W-:-:S13]  /*3e60*/  ISETP.GE.OR P0, PT, R23, c[0x0][0x1b4], P0 ;  /* 0x00006d0017007a0c */ /* 0x000fda0000706670 */
[----:B------:R-:W-:Y:S05]  /*3e70*/  @P0 BRA `(.L_x_3406) ;  /* 0x0000250000000947 */ /* 0x000fea0003800000 */
[----:B-1----:R-:W-:-:S05]  /*3e80*/  IMAD.MOV.U32 R30, RZ, RZ, c[0x0][0x18c] ;  /* 0x00006300ff1e7624 */ /* 0x002fca00078e00ff */
[----:B------:R-:W-:Y:S02]  /*3e90*/  SHF.R.S32.HI R30, RZ, 0x1f, R30 ;  /* 0x0000001fff1e7819 */ /* 0x000fe4000001141e */
.L_x_3408:
        /* <DEDUP_REMOVED lines=20> */
[----:B-----5:R1:W3:Y:S01]  /*3fe0*/  LDG.E.128.CONSTANT R8, [R32.64] ;  /* 0x0000000620087981 */ /* 0x0202e2000c1e9d00 */
[----:B------:R-:W-:-:S04]  /*3ff0*/  IMAD.WIDE R28, R35, 0x4, R32 ;  /* 0x00000004231c7825 */ /* 0x000fc800078e0220 */
[----:B------:R-:W-:Y:S01]  /*4000*/  IMAD.MOV.U32 R31, RZ, RZ, 0x2c00 ;  /* 0x00002c00ff1f7424 */ /* 0x000fe200078e00ff */
[----:B------:R4:W3:Y:S01]  /*4010*/  LDG.E.128.CONSTANT R4, [R28.64] ;  /* 0x000000061c047981 */ /* 0x0008e2000c1e9d00 */
        /* <DEDUP_REMOVED lines=9> */
[----:B------:R-:W-:Y:S01]  /*40b0*/  LOP3.LUT R31, R31, 0x64006400, RZ, 0xfc, !PT ;  /* 0x640064001f1f7812 */ /* 0x000fe200078efcff */
[--C-:B------:R-:W-:Y:S01]  /*40c0*/  HADD2.F32 R17, -RZ, R32.reuse.H0_H0 ;  /* 0x20000020ff117230 */ /* 0x100fe20000004100 */
[----:B----4-:R-:W-:Y:S01]  /*40d0*/  LOP3.LUT R28, R36, 0x64006400, RZ, 0xfc, !PT ;  /* 0x64006400241c7812 */ /* 0x010fe200078efcff */
[----:B------:R-:W-:Y:S01]  /*40e0*/  HADD2 R29, R25, -1032, -1032 ;  /* 0xe408e408191d7430 */ /* 0x000fe20000000000 */
[----:B------:R-:W-:Y:S01]  /*40f0*/  LOP3.LUT R41, R15, 0xf000f0, RZ, 0xc0, !PT ;  /* 0x00f000f00f297812 */ /* 0x000fe200078ec0ff */
[----:B------:R-:W-:Y:S01]  /*4100*/  HADD2 R31, R31, -1032, -1032 ;  /* 0xe408e4081f1f7430 */ /* 0x000fe20000000000 */
[----:B------:R-:W-:Y:S01]  /*4110*/  SHF.R.U32.HI R15, RZ, 0x8, R15 ;  /* 0x00000008ff0f7819 */ /* 0x000fe2000001160f */
[----:B------:R-:W-:Y:S01]  /*4120*/  HADD2.F32 R25, -RZ, R32.H1_H1 ;  /* 0x30000020ff197230 */ /* 0x000fe20000004100 */
[----:B------:R-:W-:Y:S01]  /*4130*/  LOP3.LUT R41, R41, 0x64006400, RZ, 0xfc, !PT ;  /* 0x6400640029297812 */ /* 0x000fe200078efcff */
[----:B------:R-:W-:-:S02]  /*4140*/  HADD2 R28, R28, -1032, -1032 ;  /* 0xe408e4081c1c7430 */ /* 0x000fc40000000000 */
[----:B0-----:R-:W-:Y:S02]  /*4150*/  HADD2.F32 R32, -RZ, R26.H0_H0 ;  /* 0x2000001aff207230 */ /* 0x001fe40000004100 */
[----:B------:R-:W-:Y:S02]  /*4160*/  HADD2.F32 R33, -RZ, R29.H0_H0 ;  /* 0x2000001dff217230 */ /* 0x000fe40000004100 */
[--C-:B------:R-:W-:Y:S01]  /*4170*/  HADD2.F32 R37, -RZ, R31.reuse.H0_H0 ;  /* 0x2000001fff257230 */ /* 0x100fe20000004100 */
[----:B------:R-:W-:Y:S01]  /*4180*/  FFMA.FTZ R42, R17, R32, RZ ;  /* 0x00000020112a7223 */ /* 0x000fe200000100ff */
[----:B------:R-:W-:Y:S01]  /*4190*/  HADD2.F32 R39, -RZ, R28.H0_H0 ;  /* 0x2000001cff277230 */ /* 0x000fe20000004100 */
[C---:B------:R-:W-:Y:S01]  /*41a0*/  FFMA.FTZ R36, R32.reuse, R33, RZ ;  /* 0x0000002120247223 */ /* 0x040fe200000100ff */
[----:B------:R-:W-:Y:S01]  /*41b0*/  HADD2.F32 R26, -RZ, R26.H1_H1 ;  /* 0x3000001aff1a7230 */ /* 0x000fe20000004100 */
[C---:B------:R-:W-:Y:S01]  /*41c0*/  FFMA.FTZ R33, R32.reuse, R37, RZ ;  /* 0x0000002520217223 */ /* 0x040fe200000100ff */
[----:B------:R-:W-:Y:S01]  /*41d0*/  HADD2.F32 R31, -RZ, R31.H1_H1 ;  /* 0x3000001fff1f7230 */ /* 0x000fe20000004100 */
[----:B------:R-:W-:Y:S01]  /*41e0*/  FFMA.FTZ R17, R32, R39, RZ ;  /* 0x0000002720117223 */ /* 0x000fe200000100ff */
        /* <DEDUP_REMOVED lines=9> */
[----:B------:R-:W0:Y:S01]  /*4280*/  LDS.64 R28, [UR4+0x8] ;  /* 0x00000804ff1c7984 */ /* 0x000e220008000a00 */
[----:B------:R-:W-:Y:S01]  /*4290*/  LOP3.LUT R25, R12, 0xf000f0, RZ, 0xc0, !PT ;  /* 0x00f000f00c197812 */ /* 0x000fe200078ec0ff */
[--C-:B------:R-:W-:Y:S01]  /*42a0*/  HADD2.F32 R33, -RZ, R27.reuse.H1_H1 ;  /* 0x3000001bff217230 */ /* 0x100fe20000004100 */
[----:B------:R-:W-:Y:S01]  /*42b0*/  LOP3.LUT R37, R31, 0x64006400, RZ, 0xfc, !PT ;  /* 0x640064001f257812 */ /* 0x000fe200078efcff */
[-C--:B------:R-:W-:Y:S01]  /*42c0*/  HFMA2 R17, R17, R16.reuse.H0_H0, -72, -72 ;  /* 0xd480d48011117431 */ /* 0x080fe20000040010 */
[----:B------:R-:W-:Y:S01]  /*42d0*/  LOP3.LUT R25, R25, 0x64006400, RZ, 0xfc, !PT ;  /* 0x6400640019197812 */ /* 0x000fe200078efcff */
[----:B------:R-:W-:Y:S01]  /*42e0*/  HADD2.F32 R31, -RZ, R27.H0_H0 ;  /* 0x2000001bff1f7230 */ /* 0x000fe20000004100 */
[----:B------:R-:W-:Y:S01]  /*42f0*/  SHF.R.U32.HI R12, RZ, 0x8, R12 ;  /* 0x00000008ff0c7819 */ /* 0x000fe2000001160c */
[-C--:B------:R-:W-:Y:S01]  /*4300*/  HFMA2 R37, R37, R16.reuse.H0_H0, -72, -72 ;  /* 0xd480d48025257431 */ /* 0x080fe20000040010 */
[----:B------:R-:W-:Y:S01]  /*4310*/  SHF.R.U32.HI R13, RZ, 0x8, R13 ;  /* 0x00000008ff0d7819 */ /* 0x000fe2000001160d */
[----:B------:R-:W-:Y:S01]  /*4320*/  HFMA2 R38, R25, R16.H0_H0, -72, -72 ;  /* 0xd480d48019267431 */ /* 0x000fe20000040010 */
[----:B------:R-:W-:Y:S01]  /*4330*/  SHF.R.U32.HI R14, RZ, 0x8, R14 ;  /* 0x00000008ff0e7819 */ /* 0x000fe2000001160e */
[----:B------:R-:W-:-:S02]  /*4340*/  HADD2.F32 R39, -RZ, R17.H0_H0 ;  /* 0x20000011ff277230 */ /* 0x000fc40000004100 */
[----:B------:R-:W-:Y:S02]  /*4350*/  HFMA2 R27, R41, R16.H0_H0, -72, -72 ;  /* 0xd480d480291b7431 */ /* 0x000fe40000040010 */
[----:B------:R-:W-:Y:S01]  /*4360*/  HADD2.F32 R40, -RZ, R37.H0_H0 ;  /* 0x20000025ff287230 */ /* 0x000fe20000004100 */
[C---:B------:R-:W-:Y:S01]  /*4370*/  FFMA.FTZ R32, R31.reuse, R39, R32 ;  /* 0x000000271f207223 */ /* 0x040fe20000010020 */
[--C-:B------:R-:W-:Y:S02]  /*4380*/  HADD2.F32 R25, -RZ, R38.reuse.H0_H0 ;  /* 0x20000026ff197230 */ /* 0x100fe40000004100 */
[----:B------:R-:W-:Y:S01]  /*4390*/  HADD2.F32 R39, -RZ, R27.H0_H0 ;  /* 0x2000001bff277230 */ /* 0x000fe20000004100 */
[----:B------:R-:W-:Y:S01]  /*43a0*/  FFMA.FTZ R36, R31, R40, R36 ;  /* 0x000000281f247223 */ /* 0x000fe20000010024 */
[----:B------:R-:W-:Y:S01]  /*43b0*/  HADD2.F32 R37, -RZ, R37.H1_H1 ;  /* 0x30000025ff257230 */ /* 0x000fe20000004100 */
[----:B------:R-:W-:Y:S01]  /*43c0*/  FFMA.FTZ R25, R25, R31, R42 ;  /* 0x0000001f19197223 */ /* 0x000fe2000001002a */
[----:B------:R-:W-:Y:S01]  /*43d0*/  HADD2.F32 R38, -RZ, R38.H1_H1 ;  /* 0x30000026ff267230 */ /* 0x000fe20000004100 */
[----:B------:R-:W-:-:S02]  /*43e0*/  FFMA.FTZ R26, R31, R39, R26 ;  /* 0x000000271f1a7223 */ /* 0x000fc4000001001a */
[----:B------:R-:W-:Y:S01]  /*43f0*/  FFMA.FTZ R31, R33, R37, R36 ;  /* 0x00000025211f7223 */ /* 0x000fe20000010024 */
[----:B------:R-:W-:Y:S01]  /*4400*/  HADD2.F32 R36, -RZ, R17.H1_H1 ;  /* 0x30000011ff247230 */ /* 0x000fe20000004100 */
[----:B------:R-:W-:Y:S01]  /*4410*/  FFMA.FTZ R38, R38, R33, R25 ;  /* 0x0000002126267223 */ /* 0x000fe20000010019 */
[----:B------:R-:W-:Y:S01]  /*4420*/  LOP3.LUT R17, R12, 0xf000f, RZ, 0xc0, !PT ;  /* 0x000f000f0c117812 */ /* 0x000fe200078ec0ff */
[----:B------:R-:W-:Y:S01]  /*4430*/  HADD2.F32 R37, -RZ, R27.H1_H1 ;  /* 0x3000001bff257230 */ /* 0x000fe20000004100 */
[----:B------:R-:W-:Y:S01]  /*4440*/  LOP3.LUT R25, R13, 0xf000f, RZ, 0xc0, !PT ;  /* 0x000f000f0d197812 */ /* 0x000fe200078ec0ff */
[----:B------:R-:W-:Y:S01]  /*4450*/  FFMA.FTZ R36, R33, R36, R32 ;  /* 0x0000002421247223 */ /* 0x000fe20000010020 */
[----:B------:R-:W-:Y:S02]  /*4460*/  LOP3.LUT R17, R17, 0x64006400, RZ, 0xfc, !PT ;  /* 0x6400640011117812 */ /* 0x000fe400078efcff */
[----:B------:R-:W-:Y:S01]  /*4470*/  LOP3.LUT R27, R14, 0xf000f, RZ, 0xc0, !PT ;  /* 0x000f000f0e1b7812 */ /* 0x000fe200078ec0ff */
[----:B------:R-:W-:Y:S01]  /*4480*/  FFMA.FTZ R32, R33, R37, R26 ;  /* 0x0000002521207223 */ /* 0x000fe2000001001a */
[----:B------:R-:W-:Y:S01]  /*4490*/  LOP3.LUT R25, R25, 0x64006400, RZ, 0xfc, !PT ;  /* 0x6400640019197812 */ /* 0x000fe200078efcff */
[----:B------:R-:W-:Y:S01]  /*44a0*/  HADD2 R39, R17, -1032, -1032 ;  /* 0xe408e40811277430 */ /* 0x000fe20000000000 */
        /* <DEDUP_REMOVED lines=14> */
[--C-:B------:R-:W-:Y:S01]  /*4590*/  HADD2.F32 R33, -RZ, R26.reuse.H0_H0 ;  /* 0x2000001aff217230 */ /* 0x100fe20000004100 */
        /* <DEDUP_REMOVED lines=17> */
[----:B------:R-:W-:Y:S01]  /*46b0*/  HADD2.F32 R17, -RZ, R29.H0_H0 ;  /* 0x2000001dff117230 */ /* 0x000fe20000004100 */
[----:B------:R-:W-:Y:S01]  /*46c0*/  FFMA.FTZ R28, R28, R40, R37 ;  /* 0x000000281c1c7223 */ /* 0x000fe20000010025 */
[----:B------:R-:W-:Y:S01]  /*46d0*/  HFMA2 R33, R33, R16.H0_H0, -72, -72 ;  /* 0xd480d48021217431 */ /* 0x000fe20000040010 */
[----:B------:R-:W0:Y:S01]  /*46e0*/  LDS.64 R26, [UR4+0x10] ;  /* 0x00001004ff1a7984 */ /* 0x000e220008000a00 */
[----:B------:R-:W-:-:S02]  /*46f0*/  HADD2.F32 R25, -RZ, R12.H0_H0 ;  /* 0x2000000cff197230 */ /* 0x000fc40000004100 */
[-C--:B------:R-:W-:Y:S02]  /*4700*/  HFMA2 R13, R31, R16.reuse.H0_H0, -72, -72 ;  /* 0xd480d4801f0d7431 */ /* 0x080fe40000040010 */
[----:B------:R-:W-:Y:S01]  /*4710*/  HADD2.F32 R14, -RZ, R33.H0_H0 ;  /* 0x20000021ff0e7230 */ /* 0x000fe20000004100 */
[----:B------:R-:W-:Y:S01]  /*4720*/  FFMA.FTZ R32, R25, R17, R32 ;  /* 0x0000001119207223 */ /* 0x000fe20000010020 */
[----:B------:R-:W-:Y:S02]  /*4730*/  HFMA2 R31, R15, R16.H0_H0, -72, -72 ;  /* 0xd480d4800f1f7431 */ /* 0x000fe40000040010 */
[--C-:B------:R-:W-:Y:S01]  /*4740*/  HADD2.F32 R39, -RZ, R13.reuse.H0_H0 ;  /* 0x2000000dff277230 */ /* 0x100fe20000004100 */
[C---:B------:R-:W-:Y:S01]  /*4750*/  FFMA.FTZ R38, R17.reuse, R14, R38 ;  /* 0x0000000e11267223 */ /* 0x040fe20000010026 */
[----:B------:R-:W-:Y:S02]  /*4760*/  HADD2.F32 R37, -RZ, R12.H1_H1 ;  /* 0x3000000cff257230 */ /* 0x000fe40000004100 */
[----:B------:R-:W-:Y:S01]  /*4770*/  HADD2.F32 R25, -RZ, R13.H1_H1 ;  /* 0x3000000dff197230 */ /* 0x000fe20000004100 */
[----:B------:R-:W-:Y:S01]  /*4780*/  FFMA.FTZ R36, R17, R39, R36 ;  /* 0x0000002711247223 */ /* 0x000fe20000010024 */
[----:B------:R1:W2:Y:S01]  /*4790*/  LDG.E.128.CONSTANT R12, [R34.64] ;  /* 0x00000006220c7981 */ /* 0x0002a2000c1e9d00 */
[----:B------:R-:W-:-:S02]  /*47a0*/  HADD2.F32 R39, -RZ, R31.H0_H0 ;  /* 0x2000001fff277230 */ /* 0x000fc40000004100 */
        /* <DEDUP_REMOVED lines=99> */
[----:B------:R-:W-:-:S02]  /*4de0*/  LOP3.LUT R10, R10, 0xf000f0, RZ, 0xc0, !PT ;  /* 0x00f000f00a0a7812 */ /* 0x000fc400078ec0ff */
[----:B------:R-:W-:Y:S01]  /*4df0*/  FFMA.FTZ R37, R27, R39, R26 ;  /* 0x000000271b257223 */ /* 0x000fe2000001001a */
[----:B------:R-:W-:Y:S02]  /*4e00*/  LOP3.LUT R26, R9, 0xf000f0, RZ, 0xc0, !PT ;  /* 0x00f000f0091a7812 */ /* 0x000fe400078ec0ff */
[----:B------:R-:W-:Y:S01]  /*4e10*/  LOP3.LUT R9, R8, 0x64006400, RZ, 0xfc, !PT ;  /* 0x6400640008097812 */ /* 0x000fe200078efcff */
[----:B------:R-:W-:Y:S01]  /*4e20*/  FFMA.FTZ R33, R33, R27, R34 ;  /* 0x0000001b21217223 */ /* 0x000fe20000010022 */
[----:B------:R-:W-:Y:S02]  /*4e30*/  LOP3.LUT R34, R11, 0xf000f0, RZ, 0xc0, !PT ;  /* 0x00f000f00b227812 */ /* 0x000fe400078ec0ff */
[----:B------:R-:W-:Y:S01]  /*4e40*/  LOP3.LUT R41, R10, 0x64006400, RZ, 0xfc, !PT ;  /* 0x640064000a297812 */ /* 0x000fe200078efcff */
[----:B------:R-:W-:Y:S01]  /*4e50*/  HFMA2 R10, R9, R16.H0_H0, -72, -72 ;  /* 0xd480d480090a7431 */ /* 0x000fe20000040010 */
[----:B------:R-:W-:Y:S01]  /*4e60*/  LOP3.LUT R11, R26, 0x64006400, RZ, 0xfc, !PT ;  /* 0x640064001a0b7812 */ /* 0x000fe200078efcff */
[----:B------:R-:W-:Y:S01]  /*4e70*/  HADD2.F32 R28, -RZ, R29.H0_H0 ;  /* 0x2000001dff1c7230 */ /* 0x000fe20000004100 */
[----:B------:R-:W-:-:S02]  /*4e80*/  LOP3.LUT R43, R34, 0x64006400, RZ, 0xfc, !PT ;  /* 0x64006400222b7812 */ /* 0x000fc400078efcff */
[--C-:B------:R-:W-:Y:S02]  /*4e90*/  HADD2.F32 R26, -RZ, R10.reuse.H0_H0 ;  /* 0x2000000aff1a7230 */ /* 0x100fe40000004100 */
[----:B------:R-:W-:Y:S02]  /*4ea0*/  HFMA2 R8, R11, R16.H0_H0, -72, -72 ;  /* 0xd480d4800b087431 */ /* 0x000fe40000040010 */
[----:B------:R-:W-:Y:S01]  /*4eb0*/  HADD2.F32 R29, -RZ, R29.H1_H1 ;  /* 0x3000001dff1d7230 */ /* 0x000fe20000004100 */
[----:B------:R-:W-:Y:S01]  /*4ec0*/  FFMA.FTZ R26, R26, R28, R33 ;  /* 0x0000001c1a1a7223 */ /* 0x000fe20000010021 */
[----:B------:R-:W-:Y:S02]  /*4ed0*/  HADD2.F32 R10, -RZ, R10.H1_H1 ;  /* 0x3000000aff0a7230 */ /* 0x000fe40000004100 */
[----:B------:R-:W-:Y:S02]  /*4ee0*/  HADD2.F32 R35, -RZ, R35.H1_H1 ;  /* 0x30000023ff237230 */ /* 0x000fe40000004100 */
[----:B------:R-:W-:-:S02]  /*4ef0*/  HADD2.F32 R34, -RZ, R8.H0_H0 ;  /* 0x20000008ff227230 */ /* 0x000fc40000004100 */
[-C--:B------:R-:W-:Y:S02]  /*4f00*/  HFMA2 R9, R41, R16.reuse.H0_H0, -72, -72 ;  /* 0xd480d48029097431 */ /* 0x080fe40000040010 */
[----:B------:R-:W-:Y:S01]  /*4f10*/  HFMA2 R11, R43, R16.H0_H0, -72, -72 ;  /* 0xd480d4802b0b7431 */ /* 0x000fe20000040010 */
[----:B------:R-:W-:Y:S01]  /*4f20*/  FFMA.FTZ R10, R10, R29, R26 ;  /* 0x0000001d0a0a7223 */ /* 0x000fe2000001001a */
[----:B------:R-:W-:Y:S01]  /*4f30*/  HADD2.F32 R8, -RZ, R8.H1_H1 ;  /* 0x30000008ff087230 */ /* 0x000fe20000004100 */
[C---:B------:R-:W-:Y:S01]  /*4f40*/  FFMA.FTZ R39, R27.reuse, R40, R36 ;  /* 0x000000281b277223 */ /* 0x040fe20000010024 */
[----:B------:R-:W-:Y:S01]  /*4f50*/  HADD2.F32 R26, -RZ, R0.H1_H1 ;  /* 0x30000000ff1a7230 */ /* 0x000fe20000004100 */
[----:B------:R-:W-:Y:S01]  /*4f60*/  FFMA.FTZ R35, R27, R35, R38 ;  /* 0x000000231b237223 */ /* 0x000fe20000010026 */
[----:B------:R-:W-:Y:S01]  /*4f70*/  HADD2.F32 R36, -RZ, R9.H0_H0 ;  /* 0x20000009ff247230 */ /* 0x000fe20000004100 */
[----:B------:R-:W-:Y:S01]  /*4f80*/  FFMA.FTZ R34, R28, R34, R37 ;  /* 0x000000221c227223 */ /* 0x000fe20000010025 */
[----:B------:R-:W-:-:S02]  /*4f90*/  HADD2.F32 R27, -RZ, R11.H0_H0 ;  /* 0x2000000bff1b7230 */ /* 0x000fc40000004100 */
[----:B------:R-:W-:Y:S01]  /*4fa0*/  HADD2.F32 R9, -RZ, R9.H1_H1 ;  /* 0x30000009ff097230 */ /* 0x000fe20000004100 */
[C---:B------:R-:W-:Y:S02]  /*4fb0*/  FFMA.FTZ R33, R29.reuse, R8, R34 ;  /* 0x000000081d217223 */ /* 0x040fe40000010022 */
[----:B------:R-:W-:Y:S02]  /*4fc0*/  FMUL.FTZ R8, R26, R25 ;  /* 0x000000191a087220 */ /* 0x000fe40000410000 */
[C---:B------:R-:W-:Y:S02]  /*4fd0*/  FFMA.FTZ R36, R28.reuse, R36, R39 ;  /* 0x000000241c247223 */ /* 0x040fe40000010027 */
[----:B------:R-:W-:Y:S01]  /*4fe0*/  FFMA.FTZ R35, R28, R27, R35 ;  /* 0x0000001b1c237223 */ /* 0x000fe20000010023 */
[----:B------:R-:W-:Y:S01]  /*4ff0*/  HADD2.F32 R27, -RZ, R0.H0_H0 ;  /* 0x20000000ff1b7230 */ /* 0x000fe20000004100 */
[----:B------:R-:W-:Y:S01]  /*5000*/  F2FP.PACK_AB R34, RZ, R8 ;  /* 0x00000008ff22723e */ /* 0x000fe200000000ff */
[----:B------:R-:W-:Y:S01]  /*5010*/  HADD2.F32 R28, -RZ, R11.H1_H1 ;  /* 0x3000000bff1c7230 */ /* 0x000fe20000004100 */
[----:B------:R-:W-:-:S02]  /*5020*/  FFMA.FTZ R11, R29, R9, R36 ;  /* 0x000000091d0b7223 */ /* 0x000fc40000010024 */
[----:B------:R-:W0:Y:S01]  /*5030*/  LDS.64 R8, [UR4+0x20] ;  /* 0x00002004ff087984 */ /* 0x000e220008000a00 */
[----:B------:R-:W-:Y:S02]  /*5040*/  FMUL.FTZ R32, R27, R32 ;  /* 0x000000201b207220 */ /* 0x000fe40000410000 */
[----:B------:R-:W-:Y:S01]  /*5050*/  FFMA.FTZ R29, R29, R28, R35 ;  /* 0x0000001c1d1d7223 */ /* 0x000fe20000010023 */
[--C-:B------:R-:W-:Y:S01]  /*5060*/  HADD2.F32 R28, -RZ, R24.reuse.H0_H0 ;  /* 0x20000018ff1c7230 */ /* 0x100fe20000004100 */
[----:B------:R-:W-:Y:S01]  /*5070*/  IMAD.MOV.U32 R25, RZ, RZ, R22 ;  /* 0x000000ffff197224 */ /* 0x000fe200078e0016 */
[----:B------:R-:W-:Y:S01]  /*5080*/  HADD2.F32 R22, -RZ, R24.H1_H1 ;  /* 0x30000018ff167230 */ /* 0x000fe20000004100 */
[----:B------:R-:W-:Y:S01]  /*5090*/  F2FP.PACK_AB R32, RZ, R32 ;  /* 0x00000020ff20723e */ /* 0x000fe200000000ff */
        /* <DEDUP_REMOVED lines=13> */
[----:B------:R-:W-:-:S02]  /*5170*/  FMUL.FTZ R29, R22, R29 ;  /* 0x0000001d161d7220 */ /* 0x000fc40000410000 */
[----:B------:R-:W-:Y:S01]  /*5180*/  HADD2 R3, R10, R3 ;  /* 0x000000030a037230 */ /* 0x000fe20000000000 */
[----:B------:R-:W-:Y:S02]  /*5190*/  LOP3.LUT R10, R4, 0xf000f, RZ, 0xc0, !PT ;  /* 0x000f000f040a7812 */ /* 0x000fe400078ec0ff */
[----:B------:R-:W-:Y:S01]  /*51a0*/  F2FP.PACK_AB R11, RZ, R11 ;  /* 0x0000000bff0b723e */ /* 0x000fe200000000ff */
[----:B------:R-:W-:Y:S01]  /*51b0*/  HFMA2.MMA R17, R32, 1, 1, R17 ;  /* 0x3c003c0020117835 */ /* 0x000fe20000000011 */
[----:B------:R-:W-:Y:S02]  /*51c0*/  F2FP.PACK_AB R29, RZ, R29 ;  /* 0x0000001dff1d723e */ /* 0x000fe400000000ff */
[----:B------:R-:W-:Y:S02]  /*51d0*/  LOP3.LUT R25, R5, 0xf000f, RZ, 0xc0, !PT ;  /* 0x000f000f05197812 */ /* 0x000fe400078ec0ff */
[----:B------:R-:W-:Y:S02]  /*51e0*/  LOP3.LUT R31, R6, 0xf000f, RZ, 0xc0, !PT ;  /* 0x000f000f061f7812 */ /* 0x000fe400078ec0ff */
[----:B------:R-:W-:-:S02]  /*51f0*/  LOP3.LUT R32, R7, 0xf000f, RZ, 0xc0, !PT ;  /* 0x000f000f07207812 */ /* 0x000fc400078ec0ff */
[----:B------:R-:W-:Y:S02]  /*5200*/  LOP3.LUT R10, R10, 0x64006400, RZ, 0xfc, !PT ;  /* 0x640064000a0a7812 */ /* 0x000fe400078efcff */
[----:B------:R-:W-:Y:S02]  /*5210*/  PRMT R33, R11, 0x5410, R29 ;  /* 0x000054100b217816 */ /* 0x000fe4000000001d */
[----:B------:R-:W-:Y:S02]  /*5220*/  LOP3.LUT R25, R25, 0x64006400, RZ, 0xfc, !PT ;  /* 0x6400640019197812 */ /* 0x000fe400078efcff */
[----:B------:R-:W-:Y:S02]  /*5230*/  LOP3.LUT R31, R31, 0x64006400, RZ, 0xfc, !PT ;  /* 0x640064001f1f7812 */ /* 0x000fe400078efcff */
[----:B------:R-:W-:Y:S01]  /*5240*/  LOP3.LUT R29, R32, 0x64006400, RZ, 0xfc, !PT ;  /* 0x64006400201d7812 */ /* 0x000fe200078efcff */
[----:B------:R-:W-:Y:S02]  /*5250*/  HADD2 R11, R10, -1032, -1032 ;  /* 0xe408e4080a0b7430 */ /* 0x000fe40000000000 */
[----:B------:R-:W-:-:S02]  /*5260*/  HADD2 R10, R25, -1032, -1032 ;  /* 0xe408e408190a7430 */ /* 0x000fc40000000000 */
[----:B------:R-:W-:Y:S02]  /*5270*/  HADD2 R25, R31, -1032, -1032 ;  /* 0xe408e4081f197430 */ /* 0x000fe40000000000 */
[----:B------:R-:W-:Y:S02]  /*5280*/  HADD2 R29, R29, -1032, -1032 ;  /* 0xe408e4081d1d7430 */ /* 0x000fe40000000000 */
[--C-:B------:R-:W-:Y:S02]  /*5290*/  HADD2.F32 R31, -RZ, R11.reuse.H0_H0 ;  /* 0x2000000bff1f7230 */ /* 0x100fe40000004100 */
[----:B------:R-:W-:Y:S02]  /*52a0*/  HADD2.F32 R34, -RZ, R11.H1_H1 ;  /* 0x3000000bff227230 */ /* 0x000fe40000004100 */
[----:B0-----:R-:W-:Y:S02]  /*52b0*/  HADD2.F32 R36, -RZ, R8.H0_H0 ;  /* 0x20000008ff247230 */ /* 0x001fe40000004100 */
[----:B------:R-:W-:-:S02]  /*52c0*/  HADD2.F32 R35, -RZ, R10.H0_H0 ;  /* 0x2000000aff237230 */ /* 0x000fc40000004100 */
[----:B------:R-:W-:Y:S02]  /*52d0*/  HADD2.F32 R11, -RZ, R25.H0_H0 ;  /* 0x20000019ff0b7230 */ /* 0x000fe40000004100 */
[----:B------:R-:W-:Y:S01]  /*52e0*/  HADD2.F32 R37, -RZ, R29.H0_H0 ;  /* 0x2000001dff257230 */ /* 0x000fe20000004100 */
[----:B------:R-:W-:Y:S01]  /*52f0*/  HFMA2.MMA R3, R33, 1, 1, R3 ;  /* 0x3c003c0021037835 */ /* 0x000fe20000000003 */
[----:B------:R-:W-:Y:S01]  /*5300*/  HADD2.F32 R33, -RZ, R8.H1_H1 ;  /* 0x30000008ff217230 */ /* 0x000fe20000004100 */
[----:B------:R-:W-:Y:S02]  /*5310*/  FFMA.FTZ R31, R31, R36, RZ ;  /* 0x000000241f1f7223 */ /* 0x000fe400000100ff */
[C---:B------:R-:W-:Y:S02]  /*5320*/  FFMA.FTZ R35, R36.reuse, R35, RZ ;  /* 0x0000002324237223 */ /* 0x040fe400000100ff */
[C---:B------:R-:W-:Y:S02]  /*5330*/  FFMA.FTZ R32, R36.reuse, R11, RZ ;  /* 0x0000000b24207223 */ /* 0x040fe400000100ff */
[----:B------:R-:W-:Y:S01]  /*5340*/  FFMA.FTZ R8, R36, R37, RZ ;  /* 0x0000002524087223 */ /* 0x000fe200000100ff */
[----:B------:R-:W-:Y:S01]  /*5350*/  HADD2.F32 R36, -RZ, R10.H1_H1 ;  /* 0x3000000aff247230 */ /* 0x000fe20000004100 */
[----:B------:R-:W-:Y:S01]  /*5360*/  FFMA.FTZ R31, R34, R33, R31 ;  /* 0x00000021221f7223 */ /* 0x000fe2000001001f */
[----:B------:R-:W-:-:S02]  /*5370*/  LOP3.LUT R34, R4, 0xf000f0, RZ, 0xc0, !PT ;  /* 0x00f000f004227812 */ /* 0x000fc400078ec0ff */
[----:B------:R-:W-:Y:S01]  /*5380*/  LOP3.LUT R39, R6, 0xf000f0, RZ, 0xc0, !PT ;  /* 0x00f000f006277812 */ /* 0x000fe200078ec0ff */
[----:B------:R-:W-:Y:S01]  /*5390*/  FFMA.FTZ R35, R33, R36, R35 ;  /* 0x0000002421237223 */ /* 0x000fe20000010023 */
[----:B------:R-:W-:Y:S01]  /*53a0*/  HADD2.F32 R36, -RZ, R25.H1_H1 ;  /* 0x30000019ff247230 */ /* 0x000fe20000004100 */
[----:B------:R-:W0:Y:S01]  /*53b0*/  LDS.64 R10, [UR4+0x28] ;  /* 0x00002804ff0a7984 */ /* 0x000e220008000a00 */
        /* <DEDUP_REMOVED lines=8> */
[----:B------:R-:W-:-:S02]  /*5440*/  HFMA2 R25, R25, R16.H0_H0, -72, -72 ;  /* 0xd480d48019197431 */ /* 0x000fc40000040010 */
[-C--:B------:R-:W-:Y:S01]  /*5450*/  HFMA2 R33, R39, R16.reuse.H0_H0, -72, -72 ;  /* 0xd480d48027217431 */ /* 0x080fe20000040010 */
[----:B------:R-:W-:Y:S01]  /*5460*/  LOP3.LUT R39, R38, 0x64006400, RZ, 0xfc, !PT ;  /* 0x6400640026277812 */ /* 0x000fe200078efcff */
[-C--:B------:R-:W-:Y:S02]  /*5470*/  HFMA2 R29, R29, R16.reuse.H0_H0, -72, -72 ;  /* 0xd480d4801d1d7431 */ /* 0x080fe40000040010 */
[----:B------:R-:W-:Y:S02]  /*5480*/  HADD2.F32 R34, -RZ, R9.H0_H0 ;  /* 0x20000009ff227230 */ /* 0x000fe40000004100 */
[----:B------:R-:W-:Y:S02]  /*5490*/  HADD2.F32 R38, -RZ, R25.H0_H0 ;  /* 0x20000019ff267230 */ /* 0x000fe40000004100 */
[----:B------:R-:W-:Y:S02]  /*54a0*/  HFMA2 R36, R39, R16.H0_H0, -72, -72 ;  /* 0xd480d48027247431 */ /* 0x000fe40000040010 */
[----:B------:R-:W-:Y:S01]  /*54b0*/  HADD2.F32 R40, -RZ, R29.H0_H0 ;  /* 0x2000001dff287230 */ /* 0x000fe20000004100 */
[----:B------:R-:W-:Y:S01]  /*54c0*/  FFMA.FTZ R38, R38, R34, R31 ;  /* 0x0000002226267223 */ /* 0x000fe2000001001f */
[----:B------:R-:W-:-:S02]  /*54d0*/  HADD2.F32 R37, -RZ, R33.H0_H0 ;  /* 0x20000021ff257230 */ /* 0x000fc40000004100 */
[--C-:B------:R-:W-:Y:S01]  /*54e0*/  HADD2.F32 R31, -RZ, R36.reuse.H0_H0 ;  /* 0x20000024ff1f7230 */ /* 0x100fe20000004100 */
[C---:B------:R-:W-:Y:S01]  /*54f0*/  FFMA.FTZ R40, R34.reuse, R40, R35 ;  /* 0x0000002822287223 */ /* 0x040fe20000010023 */
[----:B------:R-:W-:Y:S02]  /*5500*/  HADD2.F32 R9, -RZ, R9.H1_H1 ;  /* 0x30000009ff097230 */ /* 0x000fe40000004100 */
        /* <DEDUP_REMOVED lines=28> */
[----:B------:R-:W-:Y:S02]  /*56d0*/  HADD2.F32 R40, -RZ, R31.H0_H0 ;  /* 0x2000001fff287230 */ /* 0x000fe40000004100 */
[--C-:B------:R-:W-:Y:S02]  /*56e0*/  HADD2.F32 R8, -RZ, R11.reuse.H0_H0 ;  /* 0x2000000bff087230 */ /* 0x100fe40000004100 */
[----:B------:R-:W-:Y:S02]  /*56f0*/  HADD2.F32 R25, -RZ, R11.H1_H1 ;  /* 0x3000000bff197230 */ /* 0x000fe40000004100 */
[----:B------:R-:W-:Y:S02]  /*5700*/  HADD2.F32 R38, -RZ, R32.H0_H0 ;  /* 0x20000020ff267230 */ /* 0x000fe40000004100 */
[----:B------:R-:W-:Y:S01]  /*5710*/  HADD2.F32 R11, -RZ, R9.H0_H0 ;  /* 0x20000009ff0b7230 */ /* 0x000fe20000004100 */
        /* <DEDUP_REMOVED lines=8> */
[----:B------:R-:W-:-:S02]  /*57a0*/  FFMA.FTZ R29, R34, R38, R29 ;  /* 0x00000026221d7223 */ /* 0x000fc4000001001d */
[----:B------:R-:W-:Y:S02]  /*57b0*/  FFMA.FTZ R33, R34, R11, R33 ;  /* 0x0000000b22217223 */ /* 0x000fe40000010021 */
[----:B------:R-:W-:Y:S01]  /*57c0*/  FFMA.FTZ R11, R36, R10, R35 ;  /* 0x0000000a240b7223 */ /* 0x000fe20000010023 */
[----:B------:R-:W-:Y:S01]  /*57d0*/  LOP3.LUT R35, R5, 0x64006400, RZ, 0xfc, !PT ;  /* 0x6400640005237812 */ /* 0x000fe200078efcff */
[----:B------:R-:W-:Y:S01]  /*57e0*/  FFMA.FTZ R37, R10, R31, R37 ;  /* 0x0000001f0a257223 */ /* 0x000fe20000010025 */
[----:B------:R-:W-:Y:S01]  /*57f0*/  LOP3.LUT R31, R4, 0x64006400, RZ, 0xfc, !PT ;  /* 0x64006400041f7812 */ /* 0x000fe200078efcff */
[----:B------:R-:W-:Y:S01]  /*5800*/  FFMA.FTZ R29, R10, R32, R29 ;  /* 0x000000200a1d7223 */ /* 0x000fe2000001001d */
[----:B------:R-:W0:Y:S01]  /*5810*/  LDS.64 R4, [UR4+0x30] ;  /* 0x00003004ff047984 */ /* 0x000e220008000a00 */
[----:B------:R-:W-:Y:S02]  /*5820*/  LOP3.LUT R32, R6, 0xf000f0, RZ, 0xc0, !PT ;  /* 0x00f000f006207812 */ /* 0x000fe400078ec0ff */
[----:B------:R-:W-:Y:S01]  /*5830*/  LOP3.LUT R34, R7, 0xf000f0, RZ, 0xc0, !PT ;  /* 0x00f000f007227812 */ /* 0x000fe200078ec0ff */
[-C--:B------:R-:W-:Y:S01]  /*5840*/  HFMA2 R7, R31, R16.reuse.H0_H0, -72, -72 ;  /* 0xd480d4801f077431 */ /* 0x080fe20000040010 */
[----:B------:R-:W-:Y:S01]  /*5850*/  LOP3.LUT R31, R32, 0x64006400, RZ, 0xfc, !PT ;  /* 0x64006400201f7812 */ /* 0x000fe200078efcff */
[----:B------:R-:W-:Y:S01]  /*5860*/  HFMA2 R6, R35, R16.H0_H0, -72, -72 ;  /* 0xd480d48023067431 */ /* 0x000fe20000040010 */
[----:B------:R-:W-:Y:S01]  /*5870*/  LOP3.LUT R35, R34, 0x64006400, RZ, 0xfc, !PT ;  /* 0x6400640022237812 */ /* 0x000fe200078efcff */
[----:B------:R-:W-:-:S02]  /*5880*/  HADD2.F32 R36, -RZ, R9.H1_H1 ;  /* 0x30000009ff247230 */ /* 0x000fc40000004100 */
[-C--:B------:R-:W-:Y:S02]  /*5890*/  HFMA2 R9, R31, R16.reuse.H0_H0, -72, -72 ;  /* 0xd480d4801f097431 */ /* 0x080fe40000040010 */
[----:B------:R-:W-:Y:S02]  /*58a0*/  HADD2.F32 R34, -RZ, R6.H0_H0 ;  /* 0x20000006ff227230 */ /* 0x000fe40000004100 */
[----:B------:R-:W-:Y:S01]  /*58b0*/  HFMA2 R31, R35, R16.H0_H0, -72, -72 ;  /* 0xd480d480231f7431 */ /* 0x000fe20000040010 */
[----:B------:R-:W-:Y:S01]  /*58c0*/  FFMA.FTZ R35, R10, R36, R33 ;  /* 0x000000240a237223 */ /* 0x000fe20000010021 */
[----:B------:R-:W-:Y:S01]  /*58d0*/  HADD2.F32 R32, -RZ, R7.H0_H0 ;  /* 0x20000007ff207230 */ /* 0x000fe20000004100 */
[----:B------:R-:W-:Y:S01]  /*58e0*/  FFMA.FTZ R34, R8, R34, R37 ;  /* 0x0000002208227223 */ /* 0x000fe20000010025 */
[----:B------:R-:W-:Y:S02]  /*58f0*/  HADD2.F32 R33, -RZ, R9.H0_H0 ;  /* 0x20000009ff217230 */ /* 0x000fe40000004100 */
[----:B------:R-:W-:Y:S01]  /*5900*/  HADD2.F32 R37, -RZ, R31.H0_H0 ;  /* 0x2000001fff257230 */ /* 0x000fe20000004100 */
[----:B------:R-:W-:Y:S01]  /*5910*/  FFMA.FTZ R11, R32, R8, R11 ;  /* 0x00000008200b7223 */ /* 0x000fe2000001000b */
[----:B------:R-:W-:Y:S01]  /*5920*/  HADD2.F32 R10, -RZ, R7.H1_H1 ;  /* 0x30000007ff0a7230 */ /* 0x000fe20000004100 */
[----:B------:R-:W-:Y:S01]  /*5930*/  FFMA.FTZ R29, R8, R33, R29 ;  /* 0x00000021081d7223 */ /* 0x000fe2000001001d */
[----:B------:R-:W-:-:S02]  /*5940*/  HADD2.F32 R36, -RZ, R9.H1_H1 ;  /* 0x30000009ff247230 */ /* 0x000fc40000004100 */
[----:B------:R-:W-:Y:S01]  /*5950*/  HADD2.F32 R32, -RZ, R6.H1_H1 ;  /* 0x30000006ff207230 */ /* 0x000fe20000004100 */
[----:B------:R-:W-:Y:S02]  /*5960*/  FFMA.FTZ R6, R8, R37, R35 ;  /* 0x0000002508067223 */ /* 0x000fe40000010023 */
[----:B------:R-:W-:Y:S01]  /*5970*/  FFMA.FTZ R8, R10, R25, R11 ;  /* 0x000000190a087223 */ /* 0x000fe2000001000b */
[----:B--2---:R-:W-:Y:S01]  /*5980*/  LOP3.LUT R10, R13, 0xf000f, RZ, 0xc0, !PT ;  /* 0x000f000f0d0a7812 */ /* 0x004fe200078ec0ff */
[C---:B------:R-:W-:Y:S01]  /*5990*/  FFMA.FTZ R11, R25.reuse, R36, R29 ;  /* 0x00000024190b7223 */ /* 0x040fe2000001001d */
[----:B------:R-:W-:Y:S01]  /*59a0*/  LOP3.LUT R7, R12, 0xf000f, RZ, 0xc0, !PT ;  /* 0x000f000f0c077812 */ /* 0x000fe200078ec0ff */
        /* <DEDUP_REMOVED lines=8> */
[----:B------:R-:W-:Y:S01]  /*5a30*/  FFMA.FTZ R25, R25, R31, R6 ;  /* 0x0000001f19197223 */ /* 0x000fe20000010006 */
        /* <DEDUP_REMOVED lines=10> */
[----:B------:R-:W-:Y:S01]  /*5ae0*/  FFMA.FTZ R31, R31, R36, RZ ;  /* 0x000000241f1f7223 */ /* 0x000fe200000100ff */
[----:B------:R-:W-:Y:S01]  /*5af0*/  HADD2.F32 R33, -RZ, R4.H1_H1 ;  /* 0x30000004ff217230 */ /* 0x000fe20000004100 */
        /* <DEDUP_REMOVED lines=35> */
[----:B------:R-:W-:Y:S01]  /*5d30*/  HADD2.F32 R42, -RZ, R36.H1_H1 ;  /* 0x30000024ff2a7230 */ /* 0x000fe20000004100 */
[----:B------:R-:W-:Y:S01]  /*5d40*/  SHF.R.U32.HI R12, RZ, 0x8, R12 ;  /* 0x00000008ff0c7819 */ /* 0x000fe2000001160c */
[C---:B------:R-:W-:Y:S01]  /*5d50*/  FFMA.FTZ R34, R5.reuse, R29, R40 ;  /* 0x0000001d05227223 */ /* 0x040fe20000010028 */
[----:B------:R-:W-:Y:S01]  /*5d60*/  HADD2.F32 R10, -RZ, R10.H1_H1 ;  /* 0x3000000aff0a7230 */ /* 0x000fe20000004100 */
[C---:B------:R-:W-:Y:S01]  /*5d70*/  FFMA.FTZ R29, R5.reuse, R33, R32 ;  /* 0x00000021051d7223 */ /* 0x040fe20000010020 */
[----:B------:R-:W-:Y:S01]  /*5d80*/  SHF.R.U32.HI R13, RZ, 0x8, R13 ;  /* 0x00000008ff0d7819 */ /* 0x000fe2000001160d */
[----:B------:R-:W-:Y:S01]  /*5d90*/  FFMA.FTZ R32, R5, R42, R4 ;  /* 0x0000002a05207223 */ /* 0x000fe20000010004 */
[----:B------:R-:W-:-:S02]  /*5da0*/  SHF.R.U32.HI R14, RZ, 0x8, R14 ;  /* 0x00000008ff0e7819 */ /* 0x000fc4000001160e */
[----:B------:R-:W-:Y:S02]  /*5db0*/  SHF.R.U32.HI R15, RZ, 0x8, R15 ;  /* 0x00000008ff0f7819 */ /* 0x000fe4000001160f */
[----:B------:R-:W-:Y:S01]  /*5dc0*/  LOP3.LUT R4, R12, 0xf000f, RZ, 0xc0, !PT ;  /* 0x000f000f0c047812 */ /* 0x000fe200078ec0ff */
[----:B------:R-:W-:Y:S01]  /*5dd0*/  FFMA.FTZ R36, R10, R5, R38 ;  /* 0x000000050a247223 */ /* 0x000fe20000010026 */
[----:B------:R-:W-:Y:S02]  /*5de0*/  LOP3.LUT R5, R13, 0xf000f, RZ, 0xc0, !PT ;  /* 0x000f000f0d057812 */ /* 0x000fe400078ec0ff */
[----:B------:R-:W-:Y:S02]  /*5df0*/  LOP3.LUT R10, R14, 0xf000f, RZ, 0xc0, !PT ;  /* 0x000f000f0e0a7812 */ /* 0x000fe400078ec0ff */
        /* <DEDUP_REMOVED lines=8> */
[----:B0-----:R-:W-:-:S02]  /*5e80*/  HADD2.F32 R33, -RZ, R6.H0_H0 ;  /* 0x20000006ff217230 */ /* 0x001fc40000004100 */
[----:B------:R-:W-:Y:S02]  /*5e90*/  HADD2 R4, R37, -1032, -1032 ;  /* 0xe408e40825047430 */ /* 0x000fe40000000000 */
[----:B------:R-:W-:Y:S02]  /*5ea0*/  HADD2.F32 R39, -RZ, R35.H0_H0 ;  /* 0x20000023ff277230 */ /* 0x000fe40000004100 */
[----:B------:R-:W-:Y:S02]  /*5eb0*/  HADD2.F32 R40, -RZ, R31.H0_H0 ;  /* 0x2000001fff287230 */ /* 0x000fe40000004100 */
[----:B------:R-:W-:Y:S01]  /*5ec0*/  HADD2.F32 R38, -RZ, R10.H0_H0 ;  /* 0x2000000aff267230 */ /* 0x000fe20000004100 */
[----:B------:R-:W-:Y:S01]  /*5ed0*/  FFMA.FTZ R39, R39, R33, R36 ;  /* 0x0000002127277223 */ /* 0x000fe20000010024 */
[----:B------:R-:W-:Y:S02]  /*5ee0*/  HADD2.F32 R37, -RZ, R4.H0_H0 ;  /* 0x20000004ff257230 */ /* 0x000fe40000004100 */
[----:B------:R-:W-:-:S02]  /*5ef0*/  HADD2.F32 R6, -RZ, R6.H1_H1 ;  /* 0x30000006ff067230 */ /* 0x000fc40000004100 */
        /* <DEDUP_REMOVED lines=65> */
.L_x_3407:
[C---:B------:R-:W-:Y:S01]  /*6310*/  ISETP.GE.AND P0, PT, R23.reuse, c[0x0][0x1b4], PT ;  /* 0x00006d0017007a0c */ /* 0x040fe20003f06270 */
[----:B------:R-:W-:Y:S01]  /*6320*/  IMAD.MOV.U32 R5, RZ, RZ, c[0x0][0x18c] ;  /* 0x00006300ff057624 */ /* 0x000fe200078e00ff */
[----:B------:R-:W-:Y:S01]  /*6330*/  ISETP.LT.AND P3, PT, R23, R2, PT ;  /* 0x000000021700720c */ /* 0x000fe20003f61270 */
[----:B------:R-:W-:-:S03]  /*6340*/  UIADD3 UR4, UR4, 0x40, URZ ;  /* 0x0000004004047890 */ /* 0x000fc6000fffe03f */
[----:B------:R-:W-:-:S04]  /*6350*/  LEA R18, P2, R5, R18, 0x4 ;  /* 0x0000001205127211 */ /* 0x000fc800078420ff */
[----:B------:R-:W-:-:S05]  /*6360*/  LEA.HI.X R19, R5, R19, R30, 0x4, P2 ;  /* 0x0000001305137211 */ /* 0x000fca00010f241e */
[----:B------:R-:W-:Y:S05]  /*6370*/  @!P0 BRA P3, `(.L_x_3408) ;  /* 0xffffdb2000008947 */ /* 0x000fea000183ffff */
.L_x_3406:
[----:B------:R-:W-:-:S04]  /*6380*/  ISETP.GE.AND P0, PT, R23, R2, PT ;  /* 0x000000021700720c */ /* 0x000fc80003f06270 */
[----:B------:R-:W-:-:S13]  /*6390*/  ISETP.GE.OR P0, PT, R23, c[0x0][0x1b8], P0 ;  /* 0x00006e0017007a0c */ /* 0x000fda0000706670 */
[----:B------:R-:W-:Y:S05]  /*63a0*/  @P0 BRA `(.L_x_3409) ;  /* 0x000014b000000947 */ /* 0x000fea0003800000 */
.L_x_3411:
        /* <DEDUP_REMOVED lines=325> */
.L_x_3410:
[C---:B0-----:R-:W-:Y:S01]  /*7800*/  ISETP.GE.AND P0, PT, R23.reuse, c[0x0][0x1b8], PT ;  /* 0x00006e0017007a0c */ /* 0x041fe20003f06270 */
[----:B------:R-:W-:Y:S01]  /*7810*/  UIADD3 UR4, UR4, 0x40, URZ ;  /* 0x0000004004047890 */ /* 0x000fe2000fffe03f */
[----:B------:R-:W-:Y:S01]  /*7820*/  ISETP.LT.AND P2, PT, R23, R2, PT ;  /* 0x000000021700720c */ /* 0x000fe20003f41270 */
[----:B-----5:R-:W-:Y:S02]  /*7830*/  IMAD.MOV.U32 R18, RZ, RZ, R26 ;  /* 0x000000ffff127224 */ /* 0x020fe400078e001a */
[----:B------:R-:W-:-:S10]  /*7840*/  IMAD.MOV.U32 R19, RZ, RZ, R27 ;  /* 0x000000ffff137224 */ /* 0x000fd400078e001b */
[----:B------:R-:W-:Y:S05]  /*7850*/  @!P0 BRA P2, `(.L_x_3411) ;  /* 0xffffeb5000008947 */ /* 0x000fea000103ffff */
.L_x_3409:
[----:B------:R-:W-:Y:S05]  /*7860*/  @P1 EXIT ;  /* 0x000000000000194d */ /* 0x000fea0003800000 */
[----:B------:R-:W0:Y:S04]  /*7870*/  S2R R0, SR_CTAID.X ;  /* 0x0000000000007919 */ /* 0x000e280000002500 */
[----:B------:R-:W0:Y:S04]  /*7880*/  S2R R5, SR_TID.X ;  /* 0x0000000000057919 */ /* 0x000e280000002100 */
[----:B------:R-:W2:Y:S01]  /*7890*/  S2R R7, SR_CTAID.Y ;  /* 0x0000000000077919 */ /* 0x000ea20000002600 */
        /* <DEDUP_REMOVED lines=11> */
.L_x_3415:
[----:B------:R-:W0:Y:S02]  /*7950*/  LDS R6, [R0] ;  /* 0x0000000000067984 */ /* 0x000e240000000800 */
[----:B0-----:R-:W-:-:S06]  /*7960*/  HADD2 R7, R6, R22 ;  /* 0x0000001606077230 */ /* 0x001fcc0000000000 */
[----:B------:R-:W0:Y:S02]  /*7970*/  ATOMS.CAST.SPIN R7, [R0], R6, R7 ;  /* 0x000000060007738d */ /* 0x000e240001800007 */
[----:B0-----:R-:W-:-:S13]  /*7980*/  ISETP.EQ.U32.AND P0, PT, R7, 0x1, PT ;  /* 0x000000010700780c */ /* 0x001fda0003f02070 */
[----:B------:R-:W-:Y:S05]  /*7990*/  @!P0 BRA `(.L_x_3415) ;  /* 0xffffffb000008947 */ /* 0x000fea000383ffff */
[----:B------:R-:W-:Y:S05]  /*79a0*/  BRA `(.L_x_3413) ;  /* 0x0000003000007947 */ /* 0x000fea0003800000 */
.L_x_3414:
[----:B------:R-:W2:Y:S02]  /*79b0*/  LD.E R0, [R4.64] ;  /* 0x0000000604007980 */ /* 0x000ea4000c101900 */
[----:B--2---:R-:W-:-:S05]  /*79c0*/  IMAD.IADD R7, R22, 0x1, R0 ;  /* 0x0000000116077824 */ /* 0x004fca00078e0200 */
[----:B------:R0:W-:Y:S02]  /*79d0*/  ST.E [R4.64], R7 ;  /* 0x0000000704007985 */ /* 0x0001e4000c101906 */
.L_x_3413:
[----:B------:R-:W-:Y:S05]  /*79e0*/  BSYNC B0 ;  /* 0x0000000000007941 */ /* 0x000fea0003800000 */
.L_x_3412:
[----:B------:R-:W2:Y:S02]  /*79f0*/  ATOM.E.ADD.F16x2.RN.STRONG.GPU P0, RZ, [R4.64+0x4], R3 ;  /* 0x0000040304ff798a */ /* 0x000ea4000810e9c6 */
[----:B--2---:R-:W-:Y:S05]  /*7a00*/  @P0 EXIT ;  /* 0x000000000000094d */ /* 0x004fea0003800000 */
[----:B------:R-:W2:Y:S02]  /*7a10*/  QSPC.E.S P0, RZ, [R4+0x4] ;  /* 0x0000040004ff73aa */ /* 0x000ea40000000500 */
[----:B--2---:R-:W-:Y:S05]  /*7a20*/  @!P0 BRA `(.L_x_3416) ;  /* 0x0000009000008947 */ /* 0x004fea0003800000 */
[----:B0-----:R-:W-:Y:S01]  /*7a30*/  IADD3 R4, R4, 0x4, RZ ;  /* 0x0000000404047810 */ /* 0x001fe20007ffe0ff */
[----:B------:R-:W-:-:S03]  /*7a40*/  IMAD.MOV.U32 R5, RZ, RZ, R3 ;  /* 0x000000ffff057224 */ /* 0x000fc600078e0003 */
[----:B------:R-:W-:-:S05]  /*7a50*/  LOP3.LUT R4, R4, 0xffffff, RZ, 0xc0, !PT ;  /* 0x00ffffff04047812 */ /* 0x000fca00078ec0ff */
.L_x_3417:
[----:B------:R-:W0:Y:S02]  /*7a60*/  LDS R2, [R4] ;  /* 0x0000000004027984 */ /* 0x000e240000000800 */
[----:B0-----:R-:W-:-:S10]  /*7a70*/  HFMA2.MMA R3, R2, 1, 1, R5 ;  /* 0x3c003c0002037835 */ /* 0x001fd40000000005 */
[----:B------:R-:W0:Y:S02]  /*7a80*/  ATOMS.CAST.SPIN R3, [R4], R2, R3 ;  /* 0x000000020403738d */ /* 0x000e240001800003 */
[----:B0-----:R-:W-:-:S13]  /*7a90*/  ISETP.EQ.U32.AND P0, PT, R3, 0x1, PT ;  /* 0x000000010300780c */ /* 0x001fda0003f02070 */
[----:B------:R-:W-:Y:S05]  /*7aa0*/  @!P0 BRA `(.L_x_3417) ;  /* 0xffffffb000008947 */ /* 0x000fea000383ffff */
[----:B------:R-:W-:Y:S05]  /*7ab0*/  EXIT ;  /* 0x000000000000794d */ /* 0x000fea0003800000 */
.L_x_3416:
[----:B------:R-:W2:Y:S02]  /*7ac0*/  LD.E R0, [R4.64+0x4] ;  /* 0x0000040604007980 */ /* 0x000ea4000c101900 */
[----:B--2---:R-:W-:-:S05]  /*7ad0*/  IMAD.IADD R3, R3, 0x1, R0 ;  /* 0x0000000103037824 */ /* 0x004fca00078e0200 */
[----:B------:R-:W-:Y:S01]  /*7ae0*/  ST.E [R4.64+0x4], R3 ;  /* 0x0000040304007985 */ /* 0x000fe2000c101906 */
[----:B------:R-:W-:Y:S05]  /*7af0*/  EXIT ;  /* 0x000000000000794d */ /* 0x000fea0003800000 */
.L_x_3418:
        /* <DEDUP_REMOVED lines=16> */
.L_x_3788:


//--------------------- .text._Z23gemm_half_q_half_kernelILi1ELi20ELb0ELb0ELi64EEvPK6__halfPKjS4_S2_PS0_iiiiPKtS7_iiiiiibS2_i --------------------------
	.section	.text._Z23gemm_half_q_half_kernelILi1ELi20ELb0ELb0ELi64EEvPK6__halfPKjS4_S2_PS0_iiiiPKtS7_iiiiiibS2_i,"ax",@progbits
	.sectioninfo	@"SHI_REGISTERS=55"
	.align	128
        .global         _Z23gemm_half_q_half_kernelILi1ELi20ELb0ELb0ELi64EEvPK6__halfPKjS4_S2_PS0_iiiiPKtS7_iiiiiibS2_i
        .type           _Z23gemm_half_q_half_kernelILi1ELi20ELb0ELb0ELi64EEvPK6__halfPKjS4_S2_PS0_iiiiPKtS7_iiiiiibS2_i,@function
        .size           _Z23gemm_half_q_half_kernelILi1ELi20ELb0ELb0ELi64EEvPK6__halfPKjS4_S2_PS0_iiiiPKtS7_iiiiiibS2_i,(.L_x_3789 - _Z23gemm_half_q_half_kernelILi1ELi20ELb0ELb0ELi64EEvPK6__halfPKjS4_S2_PS0_iiiiPKtS7_iiiiiibS2_i)
        .other          _Z23gemm_half_q_half_kernelILi1ELi20ELb0ELb0ELi64EEvPK6__halfPKjS4_S2_PS0_iiiiPKtS7_iiiiiibS2_i,@"STO_CUDA_ENTRY STV_DEFAULT"
_Z23gemm_half_q_half_kernelILi1ELi20ELb0ELb0ELi64EEvPK6__halfPKjS4_S2_PS0_iiiiPKtS7_iiiiiibS2_i:
.text._Z23gemm_half_q_half_kernelILi1ELi20ELb0ELb0ELi64EEvPK6__halfPKjS4_S2_PS0_iiiiPKtS7_iiiiiibS2_i:
        /* <DEDUP_REMOVED lines=39> */
.L_x_3420:
[----:B------:R-:W-:Y:S05]  /*0270*/  BSYNC B0 ;  /* 0x0000000000007941 */ /* 0x000fea0003800000 */
.L_x_3419:
        /* <DEDUP_REMOVED lines=17> */
[----:B------:R-:W-:Y:S01]  /*0390*/  IMAD.MOV.U32 R3, RZ, RZ, RZ ;  /* 0x000000ffff037224 */ /* 0x000fe200078e00ff */
[----:B------:R-:W-:Y:S01]  /*03a0*/  LEA.HI R9, R4, R5, RZ, 0x3 ;  /* 0x0000000504097211 */ /* 0x000fe200078f18ff */
[----:B------:R-:W-:Y:S01]  /*03b0*/  IMAD.MOV.U32 R4, RZ, RZ, R34 ;  /* 0x000000ffff047224 */ /* 0x000fe200078e0022 */
[----:B------:R-:W-:Y:S02]  /*03c0*/  LOP3.LUT R8, R8, 0x10, RZ, 0xc0, !PT ;  /* 0x0000001008087812 */ /* 0x000fe400078ec0ff */
[----:B------:R-:W-:Y:S02]  /*03d0*/  SHF.R.S32.HI R9, RZ, 0x3, R9 ;  /* 0x00000003ff097819 */ /* 0x000fe40000011409 */
.L_x_3422:
        /* <DEDUP_REMOVED lines=43> */
.L_x_3421:
[----:B0-----:R-:W2:Y:S04]  /*0690*/  LDL.64 R30, [R1] ;  /* 0x00000000011e7983 */ /* 0x001ea80000100a00 */
        /* <DEDUP_REMOVED lines=20> */
[----:B-1----:R-:W-:Y:S02]  /*07e0*/  @P6 IMNMX R11, R34, c[0x0][0x1bc], PT ;  /* 0x00006f00220b6a17 */ /* 0x002fe40003800200 */
        /* <DEDUP_REMOVED lines=30> */
[----:B------:R-:W-:-:S05]  /*09d0*/  IADD3 R0, R9, R0, R4 ;  /* 0x0000000009007210 */ /* 0x000fca0007ffe004 */
[----:B------:R-:W-:-:S05]  /*09e0*/  IMAD R0, R0, c[0x0][0x18c], RZ ;  /* 0x0000630000007a24 */ /* 0x000fca00078e02ff */
[----:B------:R-:W-:-:S04]  /*09f0*/  IADD3 R5, P1, R5, R0, RZ ;  /* 0x0000000005057210 */ /* 0x000fc80007f3e0ff */
[----:B------:R-:W-:Y:S02]  /*0a00*/  LEA.HI.X.SX32 R0, R0, R3, 0x1, P1 ;  /* 0x0000000300007211 */ /* 0x000fe400008f0eff */
[C---:B------:R-:W-:Y:S02]  /*0a10*/  LEA R24, P1, R5.reuse, c[0x0][0x168], 0x2 ;  /* 0x00005a0005187a11 */ /* 0x040fe400078210ff */
[----:B------:R-:W-:Y:S02]  /*0a20*/  PRMT R3, RZ, 0x5410, RZ ;  /* 0x00005410ff037816 */ /* 0x000fe400000000ff */
[----:B------:R-:W-:Y:S02]  /*0a30*/  LEA.HI.X R25, R5, c[0x0][0x16c], R0, 0x2, P1 ;  /* 0x00005b0005197a11 */ /* 0x000fe400008f1400 */
[----:B--2---:R-:W-:Y:S01]  /*0a40*/  PRMT R0, R30, 0x7610, R30 ;  /* 0x000076101e007816 */ /* 0x004fe2000000001e */
[----:B------:R-:W-:Y:S02]  /*0a50*/  IMAD.MOV.U32 R30, RZ, RZ, RZ ;  /* 0x000000ffff1e7224 */ /* 0x000fe400078e00ff */
[----:B---3--:R-:W-:Y:S01]  /*0a60*/  IMAD.IADD R2, R34, 0x1, R2 ;  /* 0x0000000122027824 */ /* 0x008fe200078e0202 */
[----:B------:R-:W-:Y:S05]  /*0a70*/  @P0 BRA `(.L_x_3423) ;  /* 0x000016d000000947 */ /* 0x000fea0003800000 */
[----:B------:R-:W-:Y:S01]  /*0a80*/  IMAD.MOV.U32 R30, RZ, RZ, RZ ;  /* 0x000000ffff1e7224 */ /* 0x000fe200078e00ff */
[----:B------:R-:W-:Y:S01]  /*0a90*/  PRMT R3, RZ, 0x5410, RZ ;  /* 0x00005410ff037816 */ /* 0x000fe200000000ff */
[----:B------:R-:W-:Y:S01]  /*0aa0*/  UMOV UR4, URZ ;  /* 0x0000003f00047c82 */ /* 0x000fe20008000000 */
[----:B------:R-:W-:-:S02]  /*0ab0*/  PRMT R28, RZ, 0x5410, RZ ;  /* 0x00005410ff1c7816 */ /* 0x000fc400000000ff */
.L_x_3425:
[----:B------:R-:W-:Y:S01]  /*0ac0*/  ISETP.NE.AND P0, PT, R34, R2, PT ;  /* 0x000000022200720c */ /* 0x000fe20003f05270 */
[----:B------:R-:W-:-:S04]  /*0ad0*/  IMAD.MOV.U32 R35, RZ, RZ, 0x4 ;  /* 0x00000004ff237424 */ /* 0x000fc800078e00ff */
[----:B------:R-:W-:Y:S02]  /*0ae0*/  IMAD.WIDE R16, R35, c[0x0][0x18c], R24 ;  /* 0x0000630023107a25 */ /* 0x000fe400078e0218 */
[----:B------:R-:W5:Y:S06]  /*0af0*/  LDG.E.128.CONSTANT R24, [R24.64] ;  /* 0x0000000818187981 */ /* 0x000f6c000c1e9d00 */
[----:B------:R-:W-:Y:S01]  /*0b00*/  @!P0 IADD3 R30, R30, 0x1, RZ ;  /* 0x000000011e1e8810 */ /* 0x000fe20007ffe0ff */
[----:B------:R-:W-:Y:S02]  /*0b10*/  @!P0 IMAD.SHL.U32 R12, R34, 0x2, RZ ;  /* 0x00000002220c8824 */ /* 0x000fe400078e00ff */
[----:B------:R-:W-:-:S02]  /*0b20*/  @!P0 IMAD.MOV.U32 R13, RZ, RZ, 0x2 ;  /* 0x00000002ff0d8424 */ /* 0x000fc400078e00ff */
[----:B------:R-:W-:Y:S02]  /*0b30*/  @!P0 IMAD R14, R30, 0x8, R1 ;  /* 0x000000081e0e8824 */ /* 0x000fe400078e0201 */
[----:B------:R-:W-:-:S04]  /*0b40*/  @!P0 IMAD.WIDE R12, R12, R13, c[0x0][0x198] ;  /* 0x000066000c0c8625 */ /* 0x000fc800078e020d */
[----:B------:R-:W2:Y:S01]  /*0b50*/  @!P0 LDL.64 R14, [R14] ;  /* 0x000000000e0e8983 */ /* 0x000ea20000100a00 */
[----:B------:R-:W-:-:S03]  /*0b60*/  IMAD.WIDE R4, R35, c[0x0][0x18c], R16 ;  /* 0x0000630023047a25 */ /* 0x000fc600078e0210 */
[----:B------:R-:W3:Y:S03]  /*0b70*/  @!P0 LDG.E.U16.CONSTANT R13, [R12.64+0x2] ;  /* 0x000002080c0d8981 */ /* 0x000ee6000c1e9500 */
[----:B------:R-:W-:Y:S01]  /*0b80*/  IMAD.WIDE R32, R35, c[0x0][0x18c], R4 ;  /* 0x0000630023207a25 */ /* 0x000fe200078e0204 */
[----:B------:R-:W5:Y:S04]  /*0b90*/  LDG.E.128.CONSTANT R16, [R16.64] ;  /* 0x0000000810107981 */ /* 0x000f68000c1e9d00 */
[----:B------:R-:W5:Y:S01]  /*0ba0*/  LDG.E.128.CONSTANT R4, [R4.64] ;  /* 0x0000000804047981 */ /* 0x000f62000c1e9d00 */
[----:B------:R-:W0:Y:S01]  /*0bb0*/  S2UR UR5, SR_CTAID.Z ;  /* 0x00000000000579c3 */ /* 0x000e220000002700 */
[----:B------:R-:W-:-:S02]  /*0bc0*/  ULDC UR6, c[0x0][0x190] ;  /* 0x0000640000067ab9 */ /* 0x000fc40000000800 */
[----:B------:R1:W5:Y:S02]  /*0bd0*/  LDG.E.128.CONSTANT R8, [R32.64] ;  /* 0x0000000820087981 */ /* 0x000364000c1e9d00 */
[----:B-1----:R-:W-:Y:S01]  /*0be0*/  IMAD.WIDE R32, R35, c[0x0][0x18c], R32 ;  /* 0x0000630023207a25 */ /* 0x002fe200078e0220 */
[----:B0-----:R-:W-:-:S04]  /*0bf0*/  ULEA UR5, UR5, 0x40, 0x6 ;  /* 0x0000004005057891 */ /* 0x001fc8000f8e303f */
[----:B------:R-:W-:-:S04]  /*0c00*/  UISETP.LT.AND UP0, UPT, UR5, UR6, UPT ;  /* 0x000000060500728c */ /* 0x000fc8000bf01270 */
[----:B------:R-:W-:Y:S01]  /*0c10*/  USEL UR5, UR5, UR6, UP0 ;  /* 0x0000000605057287 */ /* 0x000fe20008000000 */
[----:B--2---:R-:W-:Y:S02]  /*0c20*/  @!P0 PRMT R0, R14, 0x7610, R0 ;  /* 0x000076100e008816 */ /* 0x004fe40000000000 */
[----:B------:R-:W-:Y:S01]  /*0c30*/  @!P0 PRMT R31, R15, 0x7610, R31 ;  /* 0x000076100f1f8816 */ /* 0x000fe2000000001f */
[----:B---3--:R-:W-:Y:S01]  /*0c40*/  @!P0 IMAD.IADD R2, R13, 0x1, R34 ;  /* 0x000000010d028824 */ /* 0x008fe200078e0222 */
[----:B------:R-:W-:Y:S02]  /*0c50*/  @!P0 PRMT R0, R0, 0x7610, R14 ;  /* 0x0000761000008816 */ /* 0x000fe4000000000e */
[----:B------:R-:W-:Y:S02]  /*0c60*/  @!P0 PRMT R31, R31, 0x7610, R15 ;  /* 0x000076101f1f8816 */ /* 0x000fe4000000000f */
[----:B------:R-:W-:Y:S01]  /*0c70*/  IADD3 R34, R34, 0x20, RZ ;  /* 0x0000002022227810 */ /* 0x000fe20007ffe0ff */
[----:B------:R-:W-:Y:S05]  /*0c80*/  @P2 BRA `(.L_x_3424) ;  /* 0x0000147000002947 */ /* 0x000fea0003800000 */
[----:B------:R-:W2:Y:S01]  /*0c90*/  LDG.E.128.CONSTANT R12, [R32.64] ;  /* 0x00000008200c7981 */ /* 0x000ea2000c1e9d00 */
[----:B-----5:R-:W-:Y:S01]  /*0ca0*/  SHF.R.U32.HI R36, RZ, 0xf, R24 ;  /* 0x0000000fff247819 */ /* 0x020fe20000011618 */
[----:B------:R-:W-:Y:S01]  /*0cb0*/  IMAD.MOV.U32 R44, RZ, RZ, 0x2800 ;  /* 0x00002800ff2c7424 */ /* 0x000fe200078e00ff */
[----:B------:R-:W-:Y:S01]  /*0cc0*/  SHF.R.U32.HI R38, RZ, 0xf, R26 ;  /* 0x0000000fff267819 */ /* 0x000fe2000001161a */
[----:B------:R-:W0:Y:S01]  /*0cd0*/  LDS.128 R20, [UR4] ;  /* 0x00000004ff147984 */ /* 0x000e220008000c00 */
[----:B------:R-:W-:-:S02]  /*0ce0*/  SHF.R.U32.HI R39, RZ, 0xe, R16 ;  /* 0x0000000eff277819 */ /* 0x000fc40000011610 */
[----:B------:R-:W-:Y:S02]  /*0cf0*/  LOP3.LUT R36, R36, 0x10001, RZ, 0xc0, !PT ;  /* 0x0001000124247812 */ /* 0x000fe400078ec0ff */
[----:B------:R-:W-:Y:S02]  /*0d00*/  SHF.R.U32.HI R37, RZ, 0xf, R25 ;  /* 0x0000000fff257819 */ /* 0x000fe40000011619 */
[----:B------:R-:W-:Y:S02]  /*0d10*/  LOP3.LUT R40, R38, 0x10001, RZ, 0xc0, !PT ;  /* 0x0001000126287812 */ /* 0x000fe400078ec0ff */
[----:B------:R-:W-:Y:S02]  /*0d20*/  LOP3.LUT R38, R36, 0x20002, R39, 0xf8, !PT ;  /* 0x0002000224267812 */ /* 0x000fe400078ef827 */
[----:B------:R-:W-:Y:S02]  /*0d30*/  SHF.R.U32.HI R41, RZ, 0xe, R17 ;  /* 0x0000000eff297819 */ /* 0x000fe40000011611 */
[----:B------:R-:W-:-:S02]  /*0d40*/  LOP3.LUT R42, R37, 0x10001, RZ, 0xc0, !PT ;  /* 0x00010001252a7812 */ /* 0x000fc400078ec0ff */
[----:B------:R-:W-:Y:S02]  /*0d50*/  LOP3.LUT R39, R24, 0x1f001f, RZ, 0xc0, !PT ;  /* 0x001f001f18277812 */ /* 0x000fe400078ec0ff */
[----:B------:R-:W-:Y:S02]  /*0d60*/  SHF.R.U32.HI R43, RZ, 0xe, R18 ;  /* 0x0000000eff2b7819 */ /* 0x000fe40000011612 */
[----:B------:R-:W-:Y:S02]  /*0d70*/  LOP3.LUT R42, R42, 0x20002, R41, 0xf8, !PT ;  /* 0x000200022a2a7812 */ /* 0x000fe400078ef829 */
[----:B------:R-:W-:Y:S02]  /*0d80*/  LOP3.LUT R39, R39, 0x64006400, RZ, 0xfc, !PT ;  /* 0x6400640027277812 */ /* 0x000fe400078efcff */
[----:B------:R-:W-:Y:S02]  /*0d90*/  LOP3.LUT R36, R40, 0x20002, R43, 0xf8, !PT ;  /* 0x0002000228247812 */ /* 0x000fe400078ef82b */
[----:B------:R-:W-:Y:S01]  /*0da0*/  LOP3.LUT R41, R25, 0x1f001f, RZ, 0xc0, !PT ;  /* 0x001f001f19297812 */ /* 0x000fe200078ec0ff */
[----:B------:R-:W-:Y:S01]  /*0db0*/  HADD2 R39, R39, -1040, -1040 ;  /* 0xe410e41027277430 */ /* 0x000fe20000000000 */
[----:B------:R-:W-:-:S02]  /*0dc0*/  LOP3.LUT R40, R24, 0x3e003e0, RZ, 0xc0, !PT ;  /* 0x03e003e018287812 */ /* 0x000fc400078ec0ff */
[----:B------:R-:W-:Y:S02]  /*0dd0*/  LOP3.LUT R43, R25, 0x3e003e0, RZ, 0xc0, !PT ;  /* 0x03e003e0192b7812 */ /* 0x000fe400078ec0ff */
[----:B------:R-:W-:Y:S02]  /*0de0*/  LOP3.LUT R41, R41, 0x64006400, RZ, 0xfc, !PT ;  /* 0x6400640029297812 */ /* 0x000fe400078efcff */
[----:B------:R-:W-:Y:S02]  /*0df0*/  PRMT R37, R44, 0x7610, R37 ;  /* 0x000076102c257816 */ /* 0x000fe40000000025 */
[----:B------:R-:W-:Y:S01]  /*0e00*/  LOP3.LUT R45, R26, 0x1f001f, RZ, 0xc0, !PT ;  /* 0x001f001f1a2d7812 */ /* 0x000fe200078ec0ff */
[----:B------:R-:W-:Y:S01]  /*0e10*/  HADD2 R41, R41, -1040, -1040 ;  /* 0xe410e41029297430 */ /* 0x000fe20000000000 */
[----:B------:R-:W-:Y:S02]  /*0e20*/  LOP3.LUT R40, R40, 0x64006400, RZ, 0xfc, !PT ;  /* 0x6400640028287812 */ /* 0x000fe400078efcff */
[----:B------:R-:W-:Y:S01]  /*0e30*/  LOP3.LUT R44, R43, 0x64006400, RZ, 0xfc, !PT ;  /* 0x640064002b2c7812 */ /* 0x000fe200078efcff */
[----:B0-----:R-:W-:Y:S01]  /*0e40*/  HFMA2.MMA R39, R39, R20, RZ ;  /* 0x0000001427277235 */ /* 0x001fe200000000ff */
[----:B------:R-:W-:Y:S01]  /*0e50*/  LOP3.LUT R45, R45, 0x64006400, RZ, 0xfc, !PT ;  /* 0x640064002d2d7812 */ /* 0x000fe200078efcff */
[-C--:B------:R-:W-:Y:S01]  /*0e60*/  HFMA2 R40, R40, R37.reuse.H0_H0, -48, -48 ;  /* 0xd200d20028287431 */ /* 0x080fe20000040025 */
[C---:B------:R-:W-:Y:S01]  /*0e70*/  LOP3.LUT R46, R27.reuse, 0x1f001f, RZ, 0xc0, !PT ;  /* 0x001f001f1b2e7812 */ /* 0x040fe200078ec0ff */
[----:B------:R-:W-:Y:S01]  /*0e80*/  HFMA2 R44, R44, R37.H0_H0, -48, -48 ;  /* 0xd200d2002c2c7431 */ /* 0x000fe20000040025 */
[----:B------:R-:W-:Y:S01]  /*0e90*/  SHF.R.U32.HI R24, RZ, 0xa, R24 ;  /* 0x0000000aff187819 */ /* 0x000fe20000011618 */
[-C--:B------:R-:W-:Y:S01]  /*0ea0*/  HFMA2 R43, R41, R20.reuse, RZ.H0_H0 ;  /* 0x00000014292b7231 */ /* 0x080fe200000400ff */
[----:B------:R-:W-:Y:S01]  /*0eb0*/  LOP3.LUT R46, R46, 0x64006400, RZ, 0xfc, !PT ;  /* 0x640064002e2e7812 */ /* 0x000fe200078efcff */
[----:B------:R-:W-:Y:S01]  /*0ec0*/  HADD2 R45, R45, -1040, -1040 ;  /* 0xe410e4102d2d7430 */ /* 0x000fe20000000000 */
[----:B------:R-:W-:Y:S01]  /*0ed0*/  HFMA2.MMA R40, R40, R21, R39 ;  /* 0x0000001528287235 */ /* 0x000fe20000000027 */
[----:B------:R-:W-:Y:S01]  /*0ee0*/  HFMA2 R39, R44, R21, R43 ;  /* 0x000000152c277231 */ /* 0x000fe2000000002b */
[----:B------:R-:W-:Y:S01]  /*0ef0*/  LOP3.LUT R43, R26, 0x3e003e0, RZ, 0xc0, !PT ;  /* 0x03e003e01a2b7812 */ /* 0x000fe200078ec0ff */
[----:B------:R-:W-:Y:S01]  /*0f00*/  HADD2 R47, R46, -1040, -1040 ;  /* 0xe410e4102e2f7430 */ /* 0x000fe20000000000 */
[----:B------:R-:W-:Y:S01]  /*0f10*/  LOP3.LUT R24, R24, 0x1f001f, RZ, 0xc0, !PT ;  /* 0x001f001f18187812 */ /* 0x000fe200078ec0ff */
[----:B------:R-:W-:Y:S01]  /*0f20*/  HFMA2.MMA R41, R45, R20, RZ ;  /* 0x000000142d297235 */ /* 0x000fe200000000ff */
[----:B------:R-:W-:Y:S01]  /*0f30*/  LOP3.LUT R45, R27, 0x3e003e0, RZ, 0xc0, !PT ;  /* 0x03e003e01b2d7812 */ /* 0x000fe200078ec0ff */
[----:B------:R-:W-:Y:S01]  /*0f40*/  HFMA2 R20, R47, R20, RZ.H0_H0 ;  /* 0x000000142f147231 */ /* 0x000fe200000400ff */
[----:B------:R-:W-:-:S02]  /*0f50*/  LOP3.LUT R44, R43, 0x64006400, RZ, 0xfc, !PT ;  /* 0x640064002b2c7812 */ /* 0x000fc400078efcff */
[----:B------:R-:W-:Y:S02]  /*0f60*/  LOP3.LUT R46, R45, 0x64006400, RZ, 0xfc, !PT ;  /* 0x640064002d2e7812 */ /* 0x000fe400078efcff */
[----:B------:R-:W-:Y:S01]  /*0f70*/  LOP3.LUT R43, R24, 0x64006400, RZ, 0xfc, !PT ;  /* 0x64006400182b7812 */ /* 0x000fe200078efcff */
[-C--:B------:R-:W-:Y:S01]  /*0f80*/  HFMA2 R44, R44, R37.reuse.H0_H0, -48, -48 ;  /* 0xd200d2002c2c7431 */ /* 0x080fe20000040025 */
[--C-:B------:R-:W-:Y:S01]  /*0f90*/  SHF.R.U32.HI R24, RZ, 0xf, R27.reuse ;  /* 0x0000000fff187819 */ /* 0x100fe2000001161b */
[----:B------:R-:W-:Y:S01]  /*0fa0*/  HFMA2 R45, R46, R37.H0_H0, -48, -48 ;  /* 0xd200d2002e2d7431 */ /* 0x000fe20000040025 */
[----:B------:R-:W-:Y:S01]  /*0fb0*/  SHF.R.U32.HI R27, RZ, 0xa, R27 ;  /* 0x0000000aff1b7819 */ /* 0x000fe2000001161b */
[----:B------:R-:W-:Y:S01]  /*0fc0*/  HADD2 R43, R43, -1040, -1040 ;  /* 0xe410e4102b2b7430 */ /* 0x000fe20000000000 */
[----:B------:R-:W-:Y:S01]  /*0fd0*/  SHF.R.U32.HI R25, RZ, 0xa, R25 ;  /* 0x0000000aff197819 */ /* 0x000fe20000011619 */
[----:B------:R-:W-:Y:S01]  /*0fe0*/  HFMA2.MMA R41, R44, R21, R41 ;  /* 0x000000152c297235 */ /* 0x000fe20000000029 */
[----:B------:R-:W-:Y:S01]  /*0ff0*/  SHF.R.U32.HI R26, RZ, 0xa, R26 ;  /* 0x0000000aff1a7819 */ /* 0x000fe2000001161a */
[----:B------:R-:W-:Y:S01]  /*1000*/  HFMA2 R21, R45, R21, R20 ;  /* 0x000000152d157231 */ /* 0x000fe20000000014 */
[----:B------:R-:W-:Y:S01]  /*1010*/  LOP3.LUT R27, R27, 0x1f001f, RZ, 0xc0, !PT ;  /* 0x001f001f1b1b7812 */ /* 0x000fe200078ec0ff */
[----:B------:R-:W-:Y:S01]  /*1020*/  HFMA2.MMA R40, R43, R22, R40 ;  /* 0x000000162b287235 */ /* 0x000fe20000000028 */
        /* <DEDUP_REMOVED lines=8> */
[----:B------:R-:W0:Y:S01]  /*10b0*/  LDS.128 R24, [UR4+0x10] ;  /* 0x00001004ff187984 */ /* 0x000e220008000c00 */
[----:B------:R-:W-:Y:S01]  /*10c0*/  HADD2 R46, R43, -1040, -1040 ;  /* 0xe410e4102b2e7430 */ /* 0x000fe20000000000 */
[----:B------:R-:W-:Y:S01]  /*10d0*/  LOP3.LUT R45, R18, 0x1f001f, RZ, 0xc0, !PT ;  /* 0x001f001f122d7812 */ /* 0x000fe200078ec0ff */
[-C--:B------:R-:W-:Y:S01]  /*10e0*/  HFMA2 R43, R48, R22.reuse, R21 ;  /* 0x00000016302b7231 */ /* 0x080fe20000000015 */
[----:B------:R-:W-:Y:S01]  /*10f0*/  LOP3.LUT R21, R16, 0x1f001f, RZ, 0xc0, !PT ;  /* 0x001f001f10157812 */ /* 0x000fe200078ec0ff */
        /* <DEDUP_REMOVED lines=8> */
[----:B------:R-:W-:Y:S01]  /*1180*/  LOP3.LUT R21, R38, 0x40004, R21, 0xf8, !PT ;  /* 0x0004000426157812 */ /* 0x000fe200078ef815 */
[----:B------:R-:W-:Y:S01]  /*1190*/  HADD2 R38, R45, -1040, -1040 ;  /* 0xe410e4102d267430 */ /* 0x000fe20000000000 */
[----:B------:R-:W-:Y:S01]  /*11a0*/  LOP3.LUT R20, R47, 0x20002, R20, 0xf8, !PT ;  /* 0x000200022f147812 */ /* 0x000fe200078ef814 */
[----:B------:R-:W-:Y:S01]  /*11b0*/  HADD2 R47, R22, -1040, -1040 ;  /* 0xe410e410162f7430 */ /* 0x000fe20000000000 */
[----:B------:R-:W-:-:S02]  /*11c0*/  LOP3.LUT R44, R44, 0x64006400, RZ, 0xfc, !PT ;  /* 0x640064002c2c7812 */ /* 0x000fc400078efcff */
[----:B------:R-:W-:Y:S01]  /*11d0*/  LOP3.LUT R46, R46, 0x64006400, RZ, 0xfc, !PT ;  /* 0x640064002e2e7812 */ /* 0x000fe200078efcff */
[-C--:B------:R-:W-:Y:S01]  /*11e0*/  HFMA2.MMA R38, R38, R23.reuse, R41 ;  /* 0x0000001726267235 */ /* 0x080fe20000000029 */
        /* <DEDUP_REMOVED lines=8> */
[----:B------:R-:W-:-:S02]  /*1270*/  SHF.R.U32.HI R16, RZ, 0xa, R16 ;  /* 0x0000000aff107819 */ /* 0x000fc40000011610 */
[----:B------:R-:W-:Y:S01]  /*1280*/  LOP3.LUT R43, R17, 0x3e003e0, RZ, 0xc0, !PT ;  /* 0x03e003e0112b7812 */ /* 0x000fe200078ec0ff */
[----:B------:R-:W-:Y:S01]  /*1290*/  HFMA2 R45, R44, R37.H0_H0, -48, -48 ;  /* 0xd200d2002c2d7431 */ /* 0x000fe20000040025 */
[----:B------:R-:W-:Y:S02]  /*12a0*/  SHF.R.U32.HI R17, RZ, 0xa, R17 ;  /* 0x0000000aff117819 */ /* 0x000fe40000011611 */
[----:B------:R-:W-:Y:S02]  /*12b0*/  LOP3.LUT R41, R19, 0x3e003e0, RZ, 0xc0, !PT ;  /* 0x03e003e013297812 */ /* 0x000fe400078ec0ff */
[----:B------:R-:W-:Y:S01]  /*12c0*/  LOP3.LUT R40, R40, 0x64006400, RZ, 0xfc, !PT ;  /* 0x6400640028287812 */ /* 0x000fe200078efcff */
[----:B0-----:R-:W-:Y:S01]  /*12d0*/  HFMA2.MMA R22, R45, R24, R22 ;  /* 0x000000182d167235 */ /* 0x001fe20000000016 */
[----:B------:R-:W-:Y:S02]  /*12e0*/  LOP3.LUT R16, R16, 0x1f001f, RZ, 0xc0, !PT ;  /* 0x001f001f10107812 */ /* 0x000fe400078ec0ff */
[----:B------:R-:W-:-:S02]  /*12f0*/  LOP3.LUT R46, R43, 0x64006400, RZ, 0xfc, !PT ;  /* 0x640064002b2e7812 */ /* 0x000fc400078efcff */
[----:B------:R-:W-:Y:S02]  /*1300*/  LOP3.LUT R17, R17, 0x1f001f, RZ, 0xc0, !PT ;  /* 0x001f001f11117812 */ /* 0x000fe400078ec0ff */
[----:B------:R-:W-:Y:S01]  /*1310*/  LOP3.LUT R44, R41, 0x64006400, RZ, 0xfc, !PT ;  /* 0x64006400292c7812 */ /* 0x000fe200078efcff */
[-C--:B------:R-:W-:Y:S01]  /*1320*/  HFMA2 R41, R40, R37.reuse.H0_H0, -48, -48 ;  /* 0xd200d20028297431 */ /* 0x080fe20000040025 */
[----:B------:R-:W-:Y:S01]  /*1330*/  SHF.R.U32.HI R18, RZ, 0xa, R18 ;  /* 0x0000000aff127819 */ /* 0x000fe20000011612 */
[-C--:B------:R-:W-:Y:S01]  /*1340*/  HFMA2 R46, R46, R37.reuse.H0_H0, -48, -48 ;  /* 0xd200d2002e2e7431 */ /* 0x080fe20000040025 */
[----:B------:R-:W-:Y:S01]  /*1350*/  LOP3.LUT R16, R16, 0x64006400, RZ, 0xfc, !PT ;  /* 0x6400640010107812 */ /* 0x000fe200078efcff */
[----:B------:R-:W-:Y:S01]  /*1360*/  HFMA2 R44, R44, R37.H0_H0, -48, -48 ;  /* 0xd200d2002c2c7431 */ /* 0x000fe20000040025 */
[----:B------:R-:W-:Y:S01]  /*1370*/  LOP3.LUT R17, R17, 0x64006400, RZ, 0xfc, !PT ;  /* 0x6400640011117812 */ /* 0x000fe200078efcff */
[----:B------:R-:W-:Y:S01]  /*1380*/  HFMA2.MMA R38, R41, R24, R38 ;  /* 0x0000001829267235 */ /* 0x000fe20000000026 */
[----:B------:R-:W-:Y:S01]  /*1390*/  LOP3.LUT R18, R18, 0x1f001f, RZ, 0xc0, !PT ;  /* 0x001f001f12127812 */ /* 0x000fe200078ec0ff */
[----:B------:R-:W-:Y:S01]  /*13a0*/  HADD2 R41, R16, -1040, -1040 ;  /* 0xe410e41010297430 */ /* 0x000fe20000000000 */
[----:B------:R-:W-:Y:S01]  /*13b0*/  SHF.R.U32.HI R19, RZ, 0xa, R19 ;  /* 0x0000000aff137819 */ /* 0x000fe20000011613 */
[-C--:B------:R-:W-:Y:S01]  /*13c0*/  HFMA2 R39, R46, R24.reuse, R39 ;  /* 0x000000182e277231 */ /* 0x080fe20000000027 */
[----:B------:R-:W-:Y:S01]  /*13d0*/  LOP3.LUT R18, R18, 0x64006400, RZ, 0xfc, !PT ;  /* 0x6400640012127812 */ /* 0x000fe200078efcff */
[----:B------:R-:W-:Y:S01]  /*13e0*/  HADD2 R16, R17, -1040, -1040 ;  /* 0xe410e41011107430 */ /* 0x000fe20000000000 */
[----:B------:R-:W-:Y:S01]  /*13f0*/  LOP3.LUT R19, R19, 0x1f001f, RZ, 0xc0, !PT ;  /* 0x001f001f13137812 */ /* 0x000fe200078ec0ff */
[----:B------:R-:W-:Y:S01]  /*1400*/  HFMA2.MMA R17, R41, R25, R22 ;  /* 0x0000001929117235 */ /* 0x000fe20000000016 */
[----:B------:R-:W-:Y:S01]  /*1410*/  HFMA2 R23, R44, R24, R23 ;  /* 0x000000182c177231 */ /* 0x000fe20000000017 */
        /* <DEDUP_REMOVED lines=23> */
[----:B------:R-:W-:Y:S01]  /*1590*/  LOP3.LUT R18, R4, 0x3e003e0, RZ, 0xc0, !PT ;  /* 0x03e003e004127812 */ /* 0x000fe200078ec0ff */
[----:B------:R-:W-:Y:S01]  /*15a0*/  HFMA2.MMA R45, R22, R26, R45 ;  /* 0x0000001a162d7235 */ /* 0x000fe2000000002d */
[----:B------:R-:W-:Y:S01]  /*15b0*/  LOP3.LUT R52, R6, 0x3e003e0, RZ, 0xc0, !PT ;  /* 0x03e003e006347812 */ /* 0x000fe200078ec0ff */
[----:B------:R-:W-:Y:S01]  /*15c0*/  HFMA2 R40, R24, R26, R23 ;  /* 0x0000001a18287231 */ /* 0x000fe20000000017 */
[----:B------:R-:W-:-:S02]  /*15d0*/  SHF.R.U32.HI R43, RZ, 0xd, R5 ;  /* 0x0000000dff2b7819 */ /* 0x000fc40000011605 */
        /* <DEDUP_REMOVED lines=13> */
[----:B------:R-:W-:Y:S01]  /*16b0*/  HFMA2 R43, R46, R37.H0_H0, -48, -48 ;  /* 0xd200d2002e2b7431 */ /* 0x000fe20000040025 */
[----:B------:R-:W-:Y:S01]  /*16c0*/  LOP3.LUT R22, R22, 0x64006400, RZ, 0xfc, !PT ;  /* 0x6400640016167812 */ /* 0x000fe200078efcff */
[-C--:B------:R-:W-:Y:S01]  /*16d0*/  HFMA2 R44, R19, R27.reuse, R44 ;  /* 0x0000001b132c7231 */ /* 0x080fe2000000002c */
[----:B------:R-:W-:Y:S01]  /*16e0*/  LOP3.LUT R50, R50, 0x64006400, RZ, 0xfc, !PT ;  /* 0x6400640032327812 */ /* 0x000fe200078efcff */
[----:B------:R-:W-:Y:S01]  /*16f0*/  HFMA2.MMA R45, R16, R27, R45 ;  /* 0x0000001b102d7235 */ /* 0x000fe2000000002d */
[----:B------:R-:W-:Y:S01]  /*1700*/  LOP3.LUT R25, R25, 0x64006400, RZ, 0xfc, !PT ;  /* 0x6400640019197812 */ /* 0x000fe200078efcff */
[----:B------:R-:W-:Y:S01]  /*1710*/  HFMA2 R40, R43, R27, R40 ;  /* 0x0000001b2b287231 */ /* 0x000fe20000000028 */
[----:B------:R-:W-:Y:S01]  /*1720*/  SHF.R.U32.HI R5, RZ, 0xa, R5 ;  /* 0x0000000aff057819 */ /* 0x000fe20000011605 */
[-C--:B------:R-:W-:Y:S01]  /*1730*/  HFMA2 R39, R50, R37.reuse.H0_H0, -48, -48 ;  /* 0xd200d20032277431 */ /* 0x080fe20000040025 */
[----:B------:R-:W-:Y:S01]  /*1740*/  SHF.R.U32.HI R47, RZ, 0xd, R6 ;  /* 0x0000000dff2f7819 */ /* 0x000fe20000011606 */
[----:B------:R-:W-:Y:S01]  /*1750*/  HFMA2 R25, R25, R37.H0_H0, -48, -48 ;  /* 0xd200d20019197431 */ /* 0x000fe20000040025 */
        /* <DEDUP_REMOVED lines=8> */
[----:B------:R-:W-:Y:S02]  /*17e0*/  SHF.R.U32.HI R7, RZ, 0xa, R7 ;  /* 0x0000000aff077819 */ /* 0x000fe40000011607 */
[----:B------:R-:W-:Y:S01]  /*17f0*/  LOP3.LUT R6, R6, 0x1f001f, RZ, 0xc0, !PT ;  /* 0x001f001f06067812 */ /* 0x000fe200078ec0ff */
[----:B------:R-:W-:-:S03]  /*1800*/  HADD2 R4, R4, -1040, -1040 ;  /* 0xe410e41004047430 */ /* 0x000fc60000000000 */
[----:B------:R-:W-:Y:S02]  /*1810*/  LOP3.LUT R43, R6, 0x64006400, RZ, 0xfc, !PT ;  /* 0x64006400062b7812 */ /* 0x000fe400078efcff */
        /* <DEDUP_REMOVED lines=13> */
[-C--:B------:R-:W-:Y:S01]  /*18f0*/  HFMA2 R24, R46, R37.reuse.H0_H0, -48, -48 ;  /* 0xd200d2002e187431 */ /* 0x080fe20000040025 */
[----:B------:R-:W-:Y:S01]  /*1900*/  LOP3.LUT R46, R36, 0x40004, R47, 0xf8, !PT ;  /* 0x00040004242e7812 */ /* 0x000fe200078ef82f */
[----:B------:R-:W-:Y:S01]  /*1910*/  HFMA2 R38, R48, R37.H0_H0, -48, -48 ;  /* 0xd200d20030267431 */ /* 0x000fe20000040025 */
[----:B------:R-:W-:Y:S01]  /*1920*/  HFMA2.MMA R37, R18, R27, R17 ;  /* 0x0000001b12257235 */ /* 0x000fe20000000011 */
[----:B------:R-:W-:Y:S01]  /*1930*/  LOP3.LUT R36, R20, 0x40004, R49, 0xf8, !PT ;  /* 0x0004000414247812 */ /* 0x000fe200078ef831 */
[----:B------:R-:W0:Y:S01]  /*1940*/  LDS.128 R16, [UR4+0x20] ;  /* 0x00002004ff107984 */ /* 0x000e220008000c00 */
[----:B------:R-:W-:-:S02]  /*1950*/  SHF.R.U32.HI R20, RZ, 0xc, R8 ;  /* 0x0000000cff147819 */ /* 0x000fc40000011608 */
[----:B------:R-:W-:Y:S02]  /*1960*/  SHF.R.U32.HI R47, RZ, 0xc, R9 ;  /* 0x0000000cff2f7819 */ /* 0x000fe40000011609 */
[----:B------:R-:W-:Y:S02]  /*1970*/  LOP3.LUT R21, R21, 0x80008, R20, 0xf8, !PT ;  /* 0x0008000815157812 */ /* 0x000fe400078ef814 */
[----:B------:R-:W-:Y:S02]  /*1980*/  LOP3.LUT R20, R42, 0x80008, R47, 0xf8, !PT ;  /* 0x000800082a147812 */ /* 0x000fe400078ef82f */
[--C-:B------:R-:W-:Y:S02]  /*1990*/  SHF.R.U32.HI R47, RZ, 0xc, R10.reuse ;  /* 0x0000000cff2f7819 */ /* 0x100fe4000001160a */
[----:B------:R-:W-:Y:S02]  /*19a0*/  SHF.R.U32.HI R10, RZ, 0xa, R10 ;  /* 0x0000000aff0a7819 */ /* 0x000fe4000001160a */
[----:B------:R-:W-:-:S02]  /*19b0*/  LOP3.LUT R42, R46, 0x80008, R47, 0xf8, !PT ;  /* 0x000800082e2a7812 */ /* 0x000fc400078ef82f */
[----:B------:R-:W-:Y:S02]  /*19c0*/  SHF.R.U32.HI R46, RZ, 0xb, R12 ;  /* 0x0000000bff2e7819 */ /* 0x000fe4000001160c */
[----:B------:R-:W-:Y:S02]  /*19d0*/  LOP3.LUT R10, R10, 0x1f001f, RZ, 0xc0, !PT ;  /* 0x001f001f0a0a7812 */ /* 0x000fe400078ec0ff */
[----:B------:R-:W-:Y:S01]  /*19e0*/  LOP3.LUT R21, R21, 0x100010, R46, 0xf8, !PT ;  /* 0x0010001015157812 */ /* 0x000fe200078ef82e */
[----:B------:R-:W-:Y:S01]  /*19f0*/  HADD2 R46, R43, -1040, -1040 ;  /* 0xe410e4102b2e7430 */ /* 0x000fe20000000000 */
[----:B------:R-:W-:Y:S02]  /*1a00*/  LOP3.LUT R10, R10, 0x64006400, RZ, 0xfc, !PT ;  /* 0x640064000a0a7812 */ /* 0x000fe400078efcff */
[----:B------:R-:W-:Y:S02]  /*1a10*/  SHF.R.U32.HI R49, RZ, 0xc, R11 ;  /* 0x0000000cff317819 */ /* 0x000fe4000001160b */
[----:B------:R-:W-:Y:S01]  /*1a20*/  SHF.R.U32.HI R47, RZ, 0xb, R13 ;  /* 0x0000000bff2f7819 */ /* 0x000fe2000001160d */
[----:B------:R-:W-:Y:S01]  /*1a30*/  HADD2 R10, R10, -1040, -1040 ;  /* 0xe410e4100a0a7430 */ /* 0x000fe20000000000 */
[----:B------:R-:W-:-:S02]  /*1a40*/  LOP3.LUT R21, R21, 0x64006400, RZ, 0xfc, !PT ;  /* 0x6400640015157812 */ /* 0x000fc400078efcff */
[----:B------:R-:W-:Y:S02]  /*1a50*/  LOP3.LUT R20, R20, 0x100010, R47, 0xf8, !PT ;  /* 0x0010001014147812 */ /* 0x000fe400078ef82f */
[----:B------:R-:W-:Y:S01]  /*1a60*/  SHF.R.U32.HI R47, RZ, 0xb, R14 ;  /* 0x0000000bff2f7819 */ /* 0x000fe2000001160e */
[----:B------:R-:W-:Y:S01]  /*1a70*/  HADD2 R21, R21, -1040, -1040 ;  /* 0xe410e41015157430 */ /* 0x000fe20000000000 */
[----:B------:R-:W-:Y:S02]  /*1a80*/  LOP3.LUT R36, R36, 0x80008, R49, 0xf8, !PT ;  /* 0x0008000824247812 */ /* 0x000fe400078ef831 */
[----:B------:R-:W-:Y:S02]  /*1a90*/  LOP3.LUT R42, R42, 0x100010, R47, 0xf8, !PT ;  /* 0x001000102a2a7812 */ /* 0x000fe400078ef82f */
[----:B------:R-:W-:Y:S02]  /*1aa0*/  SHF.R.U32.HI R47, RZ, 0xb, R15 ;  /* 0x0000000bff2f7819 */ /* 0x000fe4000001160f */
[----:B------:R-:W-:Y:S01]  /*1ab0*/  LOP3.LUT R42, R42, 0x64006400, RZ, 0xfc, !PT ;  /* 0x640064002a2a7812 */ /* 0x000fe200078efcff */
[-C--:B0-----:R-:W-:Y:S01]  /*1ac0*/  HFMA2 R27, R5, R16.reuse, R44 ;  /* 0x00000010051b7231 */ /* 0x081fe2000000002c */
        /* <DEDUP_REMOVED lines=15> */
[----:B------:R-:W-:Y:S01]  /*1bc0*/  SHF.R.U32.HI R8, RZ, 0xa, R8 ;  /* 0x0000000aff087819 */ /* 0x000fe20000011608 */
[-C--:B------:R-:W-:Y:S01]  /*1bd0*/  HFMA2.MMA R16, R44, R17.reuse, R37 ;  /* 0x000000112c107235 */ /* 0x080fe20000000025 */
[----:B------:R-:W-:Y:S01]  /*1be0*/  HADD2 R44, R4, -1040, -1040 ;  /* 0xe410e410042c7430 */ /* 0x000fe20000000000 */
[----:B------:R-:W-:Y:S01]  /*1bf0*/  SHF.R.U32.HI R9, RZ, 0xa, R9 ;  /* 0x0000000aff097819 */ /* 0x000fe20000011609 */
[----:B------:R-:W-:Y:S01]  /*1c00*/  HADD2 R43, R7, -1040, -1040 ;  /* 0xe410e410072b7430 */ /* 0x000fe20000000000 */
[----:B------:R-:W-:Y:S01]  /*1c10*/  LOP3.LUT R8, R8, 0x1f001f, RZ, 0xc0, !PT ;  /* 0x001f001f08087812 */ /* 0x000fe200078ec0ff */
[----:B------:R-:W0:Y:S01]  /*1c20*/  LDS.128 R4, [UR4+0x30] ;  /* 0x00003004ff047984 */ /* 0x000e220008000c00 */
        /* <DEDUP_REMOVED lines=8> */
[----:B------:R-:W-:Y:S01]  /*1cb0*/  SHF.R.U32.HI R11, RZ, 0xa, R11 ;  /* 0x0000000aff0b7819 */ /* 0x000fe2000001160b */
[----:B------:R-:W-:Y:S01]  /*1cc0*/  HFMA2.MMA R37, R25, R18, R37 ;  /* 0x0000001219257235 */ /* 0x000fe20000000025 */
[----:B------:R-:W-:Y:S01]  /*1cd0*/  LOP3.LUT R44, R14, 0x1f001f, RZ, 0xc0, !PT ;  /* 0x001f001f0e2c7812 */ /* 0x000fe200078ec0ff */
[-C--:B------:R-:W-:Y:S01]  /*1ce0*/  HFMA2 R27, R39, R18.reuse, R27 ;  /* 0x00000012271b7231 */ /* 0x080fe2000000001b */
        /* <DEDUP_REMOVED lines=8> */
[----:B------:R-:W-:Y:S01]  /*1d70*/  SHF.R.U32.HI R12, RZ, 0xa, R12 ;  /* 0x0000000aff0c7819 */ /* 0x000fe2000001160c */
[----:B------:R-:W-:Y:S01]  /*1d80*/  HFMA2 R27, R8, R19, R27 ;  /* 0x00000013081b7231 */ /* 0x000fe2000000001b */
[----:B------:R-:W-:Y:S01]  /*1d90*/  SHF.R.U32.HI R14, RZ, 0xa, R14 ;  /* 0x0000000aff0e7819 */ /* 0x000fe2000001160e */
[----:B------:R-:W-:Y:S01]  /*1da0*/  HADD2 R44, R44, -1040, -1040 ;  /* 0xe410e4102c2c7430 */ /* 0x000fe20000000000 */
[----:B------:R-:W-:Y:S01]  /*1db0*/  LOP3.LUT R11, R11, 0x64006400, RZ, 0xfc, !PT ;  /* 0x640064000b0b7812 */ /* 0x000fe200078efcff */
[----:B------:R-:W-:Y:S01]  /*1dc0*/  HFMA2 R17, R41, R18, R17 ;  /* 0x0000001229117231 */ /* 0x000fe20000000011 */
[----:B------:R-:W-:-:S02]  /*1dd0*/  LOP3.LUT R43, R13, 0x1f001f, RZ, 0xc0, !PT ;  /* 0x001f001f0d2b7812 */ /* 0x000fc400078ec0ff */
[----:B------:R-:W-:Y:S01]  /*1de0*/  LOP3.LUT R12, R12, 0x1f001f, RZ, 0xc0, !PT ;  /* 0x001f001f0c0c7812 */ /* 0x000fe200078ec0ff */
[----:B------:R-:W-:Y:S01]  /*1df0*/  HADD2 R8, R11, -1040, -1040 ;  /* 0xe410e4100b087430 */ /* 0x000fe20000000000 */
[----:B------:R-:W-:Y:S02]  /*1e00*/  LOP3.LUT R45, R15, 0x1f001f, RZ, 0xc0, !PT ;  /* 0x001f001f0f2d7812 */ /* 0x000fe400078ec0ff */
[----:B------:R-:W-:Y:S01]  /*1e10*/  LOP3.LUT R14, R14, 0x1f001f, RZ, 0xc0, !PT ;  /* 0x001f001f0e0e7812 */ /* 0x000fe200078ec0ff */
[----:B------:R-:W-:Y:S01]  /*1e20*/  HFMA2 R17, R8, R19, R17 ;  /* 0x0000001308117231 */ /* 0x000fe20000000011 */
[----:B------:R-:W-:Y:S02]  /*1e30*/  SHF.R.U32.HI R13, RZ, 0xa, R13 ;  /* 0x0000000aff0d7819 */ /* 0x000fe4000001160d */
[----:B------:R-:W-:Y:S02]  /*1e40*/  LOP3.LUT R43, R43, 0x64006400, RZ, 0xfc, !PT ;  /* 0x640064002b2b7812 */ /* 0x000fe400078efcff */
[----:B------:R-:W-:Y:S01]  /*1e50*/  LOP3.LUT R12, R12, 0x64006400, RZ, 0xfc, !PT ;  /* 0x640064000c0c7812 */ /* 0x000fe200078efcff */
[-C--:B0-----:R-:W-:Y:S01]  /*1e60*/  HFMA2.MMA R16, R9, R4.reuse, R16 ;  /* 0x0000000409107235 */ /* 0x081fe20000000010 */
[----:B------:R-:W-:Y:S01]  /*1e70*/  LOP3.LUT R45, R45, 0x64006400, RZ, 0xfc, !PT ;  /* 0x640064002d2d7812 */ /* 0x000fe200078efcff */
[----:B------:R-:W-:Y:S01]  /*1e80*/  HFMA2.MMA R11, R44, R4, R37 ;  /* 0x000000042c0b7235 */ /* 0x000fe20000000025 */
[----:B------:R-:W-:Y:S01]  /*1e90*/  LOP3.LUT R14, R14, 0x64006400, RZ, 0xfc, !PT ;  /* 0x640064000e0e7812 */ /* 0x000fe200078efcff */
[----:B------:R-:W-:Y:S01]  /*1ea0*/  HADD2 R8, R43, -1040, -1040 ;  /* 0xe410e4102b087430 */ /* 0x000fe20000000000 */
[----:B------:R-:W-:Y:S01]  /*1eb0*/  LOP3.LUT R13, R13, 0x1f001f, RZ, 0xc0, !PT ;  /* 0x001f001f0d0d7812 */ /* 0x000fe200078ec0ff */
[-C--:B------:R-:W-:Y:S01]  /*1ec0*/  HFMA2.MMA R16, R26, R5.reuse, R16 ;  /* 0x000000051a107235 */ /* 0x080fe20000000010 */
[----:B------:R-:W-:Y:S01]  /*1ed0*/  SHF.R.U32.HI R15, RZ, 0xa, R15 ;  /* 0x0000000aff0f7819 */ /* 0x000fe2000001160f */
        /* <DEDUP_REMOVED lines=9> */
[----:B------:R-:W-:Y:S01]  /*1f70*/  LOP3.LUT R36, R36, 0x100010, R47, 0xf8, !PT ;  /* 0x0010001024247812 */ /* 0x000fe200078ef82f */
[-C--:B------:R-:W-:Y:S01]  /*1f80*/  HFMA2 R27, R24, R5.reuse, R27 ;  /* 0x00000005181b7231 */ /* 0x080fe2000000001b */
[----:B------:R-:W-:Y:S01]  /*1f90*/  LOP3.LUT R15, R15, 0x64006400, RZ, 0xfc, !PT ;  /* 0x640064000f0f7812 */ /* 0x000fe200078efcff */
[----:B------:R-:W-:Y:S01]  /*1fa0*/  HADD2 R4, R13, -1040, -1040 ;  /* 0xe410e4100d047430 */ /* 0x000fe20000000000 */
[----:B------:R-:W-:Y:S01]  /*1fb0*/  HFMA2.MMA R11, R14, R6, R11 ;  /* 0x000000060e0b7235 */ /* 0x000fe2000000000b */
[----:B------:R-:W-:Y:S01]  /*1fc0*/  LOP3.LUT R20, R20, 0x64006400, RZ, 0xfc, !PT ;  /* 0x6400640014147812 */ /* 0x000fe200078efcff */
[-C--:B------:R-:W-:Y:S01]  /*1fd0*/  HFMA2.MMA R16, R21, R7.reuse, R16 ;  /* 0x0000000715107235 */ /* 0x080fe20000000010 */
[----:B------:R-:W-:Y:S01]  /*1fe0*/  HFMA2 R27, R4, R6, R27 ;  /* 0x00000006041b7231 */ /* 0x000fe2000000001b */
[----:B------:R-:W-:Y:S01]  /*1ff0*/  LOP3.LUT R36, R36, 0x64006400, RZ, 0xfc, !PT ;  /* 0x6400640024247812 */ /* 0x000fe200078efcff */
[----:B------:R-:W-:Y:S01]  /*2000*/  HFMA2 R19, R38, R5, R19 ;  /* 0x0000000526137231 */ /* 0x000fe20000000013 */
[----:B------:R-:W-:Y:S01]  /*2010*/  HFMA2.MMA R11, R42, R7, R11 ;  /* 0x000000072a0b7235 */ /* 0x000fe2000000000b */
[----:B------:R-:W-:-:S02]  /*2020*/  HADD2 R4, R15, -1040, -1040 ;  /* 0xe410e4100f047430 */ /* 0x000fc40000000000 */
        /* <DEDUP_REMOVED lines=13> */
.L_x_3424:
[C---:B------:R-:W-:Y:S01]  /*2100*/  ISETP.GE.AND P0, PT, R34.reuse, c[0x0][0x1b0], PT ;  /* 0x00006c0022007a0c */ /* 0x040fe20003f06270 */
[----:B------:R-:W-:Y:S01]  /*2110*/  UIADD3 UR4, UR4, 0x40, URZ ;  /* 0x0000004004047890 */ /* 0x000fe2000fffe03f */
[----:B------:R-:W-:Y:S01]  /*2120*/  ISETP.LT.AND P1, PT, R34, UR5, PT ;  /* 0x0000000522007c0c */ /* 0x000fe2000bf21270 */
[----:B-----5:R-:W-:-:S12]  /*2130*/  IMAD.WIDE R24, R35, c[0x0][0x18c], R32 ;  /* 0x0000630023187a25 */ /* 0x020fd800078e0220 */
[----:B------:R-:W-:Y:S05]  /*2140*/  @!P0 BRA P1, `(.L_x_3425) ;  /* 0xffffe97000008947 */ /* 0x000fea000083ffff */
.L_x_3423:
[----:B------:R-:W-:-:S04]  /*2150*/  ISETP.GE.AND P0, PT, R34, R29, PT ;  /* 0x0000001d2200720c */ /* 0x000fc80003f06270 */
[----:B------:R-:W-:-:S13]  /*2160*/  ISETP.GE.OR P0, PT, R34, c[0x0][0x1b8], P0 ;  /* 0x00006e0022007a0c */ /* 0x000fda0000706670 */
[----:B------:R-:W-:Y:S05]  /*2170*/  @P0 BRA `(.L_x_3426) ;  /* 0x000014b000000947 */ /* 0x000fea0003800000 */
.L_x_3428:
        /* <DEDUP_REMOVED lines=12> */
[----:B------:R-:W-:Y:S01]  /*2240*/  IADD3 R22, R34, 0x20, RZ ;  /* 0x0000002022167810 */ /* 0x000fe20007ffe0ff */
[----:B------:R-:W-:-:S03]  /*2250*/  IMAD.WIDE R20, R23, c[0x0][0x18c], R6 ;  /* 0x0000630017147a25 */ /* 0x000fc600078e0206 */
[----:B------:R-:W-:Y:S02]  /*2260*/  ISETP.GE.AND P1, PT, R22, c[0x0][0x1b8], PT ;  /* 0x00006e0016007a0c */ /* 0x000fe40003f26270 */
[----:B--2---:R-:W-:Y:S02]  /*2270*/  @!P0 PRMT R0, R8, 0x7610, R0 ;  /* 0x0000761008008816 */ /* 0x004fe40000000000 */
[----:B------:R-:W-:Y:S01]  /*2280*/  @!P0 PRMT R31, R9, 0x7610, R31 ;  /* 0x00007610091f8816 */ /* 0x000fe2000000001f */
[----:B---3--:R-:W-:Y:S01]  /*2290*/  @!P0 IMAD.IADD R2, R5, 0x1, R34 ;  /* 0x0000000105028824 */ /* 0x008fe200078e0222 */
[----:B------:R-:W-:Y:S02]  /*22a0*/  @!P0 PRMT R0, R0, 0x7610, R8 ;  /* 0x0000761000008816 */ /* 0x000fe40000000008 */
[----:B------:R-:W-:Y:S01]  /*22b0*/  @!P0 PRMT R31, R31, 0x7610, R9 ;  /* 0x000076101f1f8816 */ /* 0x000fe20000000009 */
[----:B------:R-:W-:Y:S05]  /*22c0*/  @P2 BRA `(.L_x_3427) ;  /* 0x0000131000002947 */ /* 0x000fea0003800000 */
[----:B0-----:R-:W2:Y:S01]  /*22d0*/  LDG.E.128.CONSTANT R8, [R20.64] ;  /* 0x0000000814087981 */ /* 0x001ea2000c1e9d00 */
[--C-:B-----5:R-:W-:Y:S01]  /*22e0*/  SHF.R.U32.HI R24, RZ, 0xf, R16.reuse ;  /* 0x0000000fff187819 */ /* 0x120fe20000011610 */
[----:B------:R-:W-:Y:S01]  /*22f0*/  IMAD.MOV.U32 R25, RZ, RZ, 0x3000 ;  /* 0x00003000ff197424 */ /* 0x000fe200078e00ff */
[C---:B------:R-:W-:Y:S01]  /*2300*/  LOP3.LUT R38, R16.reuse, 0x380038, RZ, 0xc0, !PT ;  /* 0x0038003810267812 */ /* 0x040fe200078ec0ff */
[----:B------:R-:W0:Y:S01]  /*2310*/  LDS.128 R4, [UR4] ;  /* 0x00000004ff047984 */ /* 0x000e220008000c00 */
[----:B------:R-:W-:Y:S01]  /*2320*/  SHF.R.U32.HI R34, RZ, 0x6, R16 ;  /* 0x00000006ff227819 */ /* 0x000fe20000011610 */
[----:B------:R-:W-:Y:S01]  /*2330*/  IMAD.MOV.U32 R44, RZ, RZ, 0x2400 ;  /* 0x00002400ff2c7424 */ /* 0x000fe200078e00ff */
[----:B------:R-:W-:-:S02]  /*2340*/  LOP3.LUT R32, R16, 0x70007, RZ, 0xc0, !PT ;  /* 0x0007000710207812 */ /* 0x000fc400078ec0ff */
[--C-:B------:R-:W-:Y:S02]  /*2350*/  SHF.R.U32.HI R42, RZ, 0xf, R18.reuse ;  /* 0x0000000fff2a7819 */ /* 0x100fe40000011612 */
[C---:B------:R-:W-:Y:S02]  /*2360*/  LOP3.LUT R16, R18.reuse, 0x380038, RZ, 0xc0, !PT ;  /* 0x0038003812107812 */ /* 0x040fe400078ec0ff */
[----:B------:R-:W-:Y:S02]  /*2370*/  SHF.R.U32.HI R35, RZ, 0x6, R18 ;  /* 0x00000006ff237819 */ /* 0x000fe40000011612 */
[----:B------:R-:W-:Y:S02]  /*2380*/  LOP3.LUT R40, R17, 0x70007, RZ, 0xc0, !PT ;  /* 0x0007000711287812 */ /* 0x000fe400078ec0ff */
[----:B------:R-:W-:Y:S02]  /*2390*/  LOP3.LUT R18, R18, 0x70007, RZ, 0xc0, !PT ;  /* 0x0007000712127812 */ /* 0x000fe400078ec0ff */
[----:B------:R-:W-:-:S02]  /*23a0*/  SHF.R.U32.HI R26, RZ, 0xf, R17 ;  /* 0x0000000fff1a7819 */ /* 0x000fc40000011611 */
[----:B------:R-:W-:Y:S02]  /*23b0*/  LOP3.LUT R39, R17, 0x380038, RZ, 0xc0, !PT ;  /* 0x0038003811277812 */ /* 0x000fe400078ec0ff */
[----:B------:R-:W-:Y:S02]  /*23c0*/  SHF.R.U32.HI R33, RZ, 0x6, R17 ;  /* 0x00000006ff217819 */ /* 0x000fe40000011611 */
[--C-:B------:R-:W-:Y:S02]  /*23d0*/  SHF.R.U32.HI R37, RZ, 0xf, R19.reuse ;  /* 0x0000000fff257819 */ /* 0x100fe40000011613 */
[C---:B------:R-:W-:Y:S02]  /*23e0*/  LOP3.LUT R17, R19.reuse, 0x380038, RZ, 0xc0, !PT ;  /* 0x0038003813117812 */ /* 0x040fe400078ec0ff */
        /* <DEDUP_REMOVED lines=8> */
[----:B------:R-:W-:Y:S02]  /*2470*/  PRMT R25, R25, 0x5410, R25 ;  /* 0x0000541019197816 */ /* 0x000fe40000000019 */
[----:B------:R-:W-:Y:S01]  /*2480*/  LOP3.LUT R32, R32, 0x64006400, RZ, 0xfc, !PT ;  /* 0x6400640020207812 */ /* 0x000fe200078efcff */
[----:B------:R-:W-:Y:S01]  /*2490*/  HADD2 R47, R18, -1028, -1028 ;  /* 0xe404e404122f7430 */ /* 0x000fe20000000000 */
[----:B------:R-:W-:Y:S02]  /*24a0*/  LOP3.LUT R27, R24, 0x20002, R27, 0xf8, !PT ;  /* 0x00020002181b7812 */ /* 0x000fe400078ef81b */
[----:B------:R-:W-:Y:S02]  /*24b0*/  LOP3.LUT R19, R19, 0x64006400, RZ, 0xfc, !PT ;  /* 0x6400640013137812 */ /* 0x000fe400078efcff */
[----:B------:R-:W-:Y:S01]  /*24c0*/  LOP3.LUT R24, R42, 0x20002, R43, 0xf8, !PT ;  /* 0x000200022a187812 */ /* 0x000fe200078ef82b */
[----:B------:R-:W-:Y:S01]  /*24d0*/  HADD2 R43, R40, -1028, -1028 ;  /* 0xe404e404282b7430 */ /* 0x000fe20000000000 */
[----:B------:R-:W-:Y:S01]  /*24e0*/  SHF.R.U32.HI R41, RZ, 0xe, R13 ;  /* 0x0000000eff297819 */ /* 0x000fe2000001160d */
[----:B------:R-:W-:Y:S01]  /*24f0*/  HADD2 R19, R19, -1028, -1028 ;  /* 0xe404e40413137430 */ /* 0x000fe20000000000 */
[----:B------:R-:W-:Y:S01]  /*2500*/  LOP3.LUT R26, R26, 0x10001, RZ, 0xc0, !PT ;  /* 0x000100011a1a7812 */ /* 0x000fe200078ec0ff */
[----:B0-----:R-:W-:Y:S01]  /*2510*/  HFMA2.MMA R18, R47, R4, RZ ;  /* 0x000000042f127235 */ /* 0x001fe200000000ff */
[----:B------:R-:W-:-:S02]  /*2520*/  PRMT R25, R44, 0x7610, R25 ;  /* 0x000076102c197816 */ /* 0x000fc40000000019 */
[----:B------:R-:W-:Y:S02]  /*2530*/  LOP3.LUT R38, R38, 0x64006400, RZ, 0xfc, !PT ;  /* 0x6400640026267812 */ /* 0x000fe400078efcff */
[----:B------:R-:W-:Y:S01]  /*2540*/  LOP3.LUT R42, R39, 0x64006400, RZ, 0xfc, !PT ;  /* 0x64006400272a7812 */ /* 0x000fe200078efcff */
[----:B------:R-:W-:Y:S01]  /*2550*/  HADD2 R39, R32, -1028, -1028 ;  /* 0xe404e40420277430 */ /* 0x000fe20000000000 */
[----:B------:R-:W-:Y:S01]  /*2560*/  LOP3.LUT R40, R16, 0x64006400, RZ, 0xfc, !PT ;  /* 0x6400640010287812 */ /* 0x000fe200078efcff */
[----:B------:R-:W-:Y:S01]  /*2570*/  HFMA2.MMA R32, R43, R4, RZ ;  /* 0x000000042b207235 */ /* 0x000fe200000000ff */
[----:B------:R-:W-:Y:S01]  /*2580*/  LOP3.LUT R26, R26, 0x20002, R41, 0xf8, !PT ;  /* 0x000200021a1a7812 */ /* 0x000fe200078ef829 */
[-C--:B------:R-:W-:Y:S01]  /*2590*/  HFMA2 R41, R38, R25.reuse.H1_H1, -132, -132 ;  /* 0xd820d82026297431 */ /* 0x080fe20000060019 */
[----:B------:R-:W-:Y:S01]  /*25a0*/  LOP3.LUT R16, R34, 0x70007, RZ, 0xc0, !PT ;  /* 0x0007000722107812 */ /* 0x000fe200078ec0ff */
[-C--:B------:R-:W-:Y:S01]  /*25b0*/  HFMA2 R45, R42, R25.reuse.H1_H1, -132, -132 ;  /* 0xd820d8202a2d7431 */ /* 0x080fe20000060019 */
[----:B------:R-:W-:Y:S01]  /*25c0*/  LOP3.LUT R42, R17, 0x64006400, RZ, 0xfc, !PT ;  /* 0x64006400112a7812 */ /* 0x000fe200078efcff */
[-C--:B------:R-:W-:Y:S01]  /*25d0*/  HFMA2 R38, R39, R4.reuse, RZ.H0_H0 ;  /* 0x0000000427267231 */ /* 0x080fe200000400ff */
[----:B------:R-:W-:Y:S01]  /*25e0*/  LOP3.LUT R17, R35, 0x70007, RZ, 0xc0, !PT ;  /* 0x0007000723117812 */ /* 0x000fe200078ec0ff */
[----:B------:R-:W-:Y:S01]  /*25f0*/  HFMA2 R4, R19, R4, RZ.H0_H0 ;  /* 0x0000000413047231 */ /* 0x000fe200000400ff */
[----:B------:R-:W-:Y:S01]  /*2600*/  LOP3.LUT R19, R33, 0x70007, RZ, 0xc0, !PT ;  /* 0x0007000721137812 */ /* 0x000fe200078ec0ff */
[----:B------:R-:W-:Y:S01]  /*2610*/  HFMA2 R39, R40, R25.H1_H1, -132, -132 ;  /* 0xd820d82028277431 */ /* 0x000fe20000060019 */
[----:B------:R-:W-:Y:S01]  /*2620*/  LOP3.LUT R17, R17, 0x64006400, RZ, 0xfc, !PT ;  /* 0x6400640011117812 */ /* 0x000fe200078efcff */
[----:B------:R-:W-:Y:S01]  /*2630*/  HFMA2 R38, R41, R5, R38 ;  /* 0x0000000529267231 */ /* 0x000fe20000000026 */
[----:B------:R-:W-:Y:S01]  /*2640*/  LOP3.LUT R19, R19, 0x64006400, RZ, 0xfc, !PT ;  /* 0x6400640013137812 */ /* 0x000fe200078efcff */
[----:B------:R-:W-:Y:S01]  /*2650*/  HFMA2 R41, R42, R25.H1_H1, -132, -132 ;  /* 0xd820d8202a297431 */ /* 0x000fe20000060019 */
[----:B------:R-:W-:Y:S01]  /*2660*/  LOP3.LUT R16, R16, 0x64006400, RZ, 0xfc, !PT ;  /* 0x6400640010107812 */ /* 0x000fe200078efcff */
[-C--:B------:R-:W-:Y:S01]  /*2670*/  HFMA2.MMA R18, R39, R5.reuse, R18 ;  /* 0x0000000527127235 */ /* 0x080fe20000000012 */
[----:B------:R-:W-:Y:S01]  /*2680*/  HADD2 R17, R17, -1028, -1028 ;  /* 0xe404e40411117430 */ /* 0x000fe20000000000 */
[----:B------:R-:W-:Y:S01]  /*2690*/  HFMA2.MMA R32, R45, R5, R32 ;  /* 0x000000052d207235 */ /* 0x000fe20000000020 */
[----:B------:R-:W-:Y:S01]  /*26a0*/  HADD2 R39, R19, -1028, -1028 ;  /* 0xe404e40413277430 */ /* 0x000fe20000000000 */
[C---:B------:R-:W-:Y:S01]  /*26b0*/  LOP3.LUT R45, R36.reuse, 0x380038, RZ, 0xc0, !PT ;  /* 0x00380038242d7812 */ /* 0x040fe200078ec0ff */
[----:B------:R-:W-:Y:S01]  /*26c0*/  HADD2 R19, R16, -1028, -1028 ;  /* 0xe404e40410137430 */ /* 0x000fe20000000000 */
[----:B------:R-:W-:Y:S01]  /*26d0*/  LOP3.LUT R40, R33, 0x380038, RZ, 0xc0, !PT ;  /* 0x0038003821287812 */ /* 0x000fe200078ec0ff */
[----:B------:R-:W-:Y:S01]  /*26e0*/  HFMA2 R5, R41, R5, R4 ;  /* 0x0000000529057231 */ /* 0x000fe20000000004 */
[-C--:B------:R-:W-:Y:S01]  /*26f0*/  HFMA2.MMA R4, R17, R6.reuse, R18 ;  /* 0x0000000611047235 */ /* 0x080fe20000000012 */
[----:B------:R-:W-:Y:S01]  /*2700*/  HFMA2 R38, R19, R6, R38 ;  /* 0x0000000613267231 */ /* 0x000fe20000000026 */
[----:B------:R-:W-:Y:S01]  /*2710*/  HFMA2.MMA R32, R39, R6, R32 ;  /* 0x0000000627207235 */ /* 0x000fe20000000020 */
        /* <DEDUP_REMOVED lines=8> */
[-C--:B------:R-:W-:Y:S01]  /*27a0*/  HFMA2 R46, R46, R25.reuse.H1_H1, -132, -132 ;  /* 0xd820d8202e2e7431 */ /* 0x080fe20000060019 */
[----:B------:R-:W-:Y:S01]  /*27b0*/  LOP3.LUT R42, R40, 0x64006400, RZ, 0xfc, !PT ;  /* 0x64006400282a7812 */ /* 0x000fe200078efcff */
[----:B------:R-:W-:Y:S01]  /*27c0*/  HFMA2 R41, R48, R6, R5 ;  /* 0x0000000630297231 */ /* 0x000fe20000000005 */
[----:B------:R-:W-:Y:S01]  /*27d0*/  LOP3.LUT R40, R39, 0x64006400, RZ, 0xfc, !PT ;  /* 0x6400640027287812 */ /* 0x000fe200078efcff */
[----:B------:R-:W-:Y:S01]  /*27e0*/  HFMA2 R43, R44, R25.H1_H1, -132, -132 ;  /* 0xd820d8202c2b7431 */ /* 0x000fe20000060019 */
[----:B------:R-:W-:Y:S01]  /*27f0*/  LOP3.LUT R34, R34, 0x1c001c0, RZ, 0xc0, !PT ;  /* 0x01c001c022227812 */ /* 0x000fe200078ec0ff */
[----:B------:R-:W-:Y:S01]  /*2800*/  HFMA2 R41, R46, R7, R41 ;  /* 0x000000072e297231 */ /* 0x000fe20000000029 */
[----:B------:R-:W-:Y:S01]  /*2810*/  SHF.R.U32.HI R45, RZ, 0xe, R15 ;  /* 0x0000000eff2d7819 */ /* 0x000fe2000001160f */
[-C--:B------:R-:W-:Y:S01]  /*2820*/  HFMA2 R5, R42, R25.reuse.H1_H1, -132, -132 ;  /* 0xd820d8202a057431 */ /* 0x080fe20000060019 */
[----:B------:R-:W-:Y:S01]  /*2830*/  LOP3.LUT R46, R37, 0x10001, RZ, 0xc0, !PT ;  /* 0x00010001252e7812 */ /* 0x000fe200078ec0ff */
[----:B------:R-:W-:Y:S01]  /*2840*/  HFMA2 R39, R40, R25.H1_H1, -132, -132 ;  /* 0xd820d82028277431 */ /* 0x000fe20000060019 */
[----:B------:R-:W-:Y:S01]  /*2850*/  LOP3.LUT R37, R33, 0x1c001c0, RZ, 0xc0, !PT ;  /* 0x01c001c021257812 */ /* 0x000fe200078ec0ff */
[-C--:B------:R-:W-:Y:S01]  /*2860*/  HFMA2.MMA R4, R43, R7.reuse, R4 ;  /* 0x000000072b047235 */ /* 0x080fe20000000004 */
[----:B------:R-:W-:Y:S01]  /*2870*/  LOP3.LUT R34, R34, 0x64006400, RZ, 0xfc, !PT ;  /* 0x6400640022227812 */ /* 0x000fe200078efcff */
[----:B------:R-:W-:Y:S01]  /*2880*/  HFMA2 R6, R39, R7, R38 ;  /* 0x0000000727067231 */ /* 0x000fe20000000026 */
[----:B------:R-:W-:Y:S01]  /*2890*/  LOP3.LUT R33, R46, 0x20002, R45, 0xf8, !PT ;  /* 0x000200022e217812 */ /* 0x000fe200078ef82d */
[----:B------:R-:W-:Y:S01]  /*28a0*/  HFMA2.MMA R5, R5, R7, R32 ;  /* 0x0000000705057235 */ /* 0x000fe20000000020 */
[----:B------:R-:W-:-:S02]  /*28b0*/  LOP3.LUT R45, R36, 0x1c001c0, RZ, 0xc0, !PT ;  /* 0x01c001c0242d7812 */ /* 0x000fc400078ec0ff */
[----:B------:R-:W-:Y:S01]  /*28c0*/  LOP3.LUT R36, R37, 0x64006400, RZ, 0xfc, !PT ;  /* 0x6400640025247812 */ /* 0x000fe200078efcff */
[-C--:B------:R-:W-:Y:S01]  /*28d0*/  HFMA2 R37, R34, R25.reuse.H0_H0, -20, -20 ;  /* 0xcd00cd0022257431 */ /* 0x080fe20000040019 */
[C---:B------:R-:W-:Y:S02]  /*28e0*/  LOP3.LUT R7, R12.reuse, 0x380038, RZ, 0xc0, !PT ;  /* 0x003800380c077812 */ /* 0x040fe400078ec0ff */
[----:B------:R-:W-:Y:S01]  /*28f0*/  SHF.R.U32.HI R32, RZ, 0x6, R12 ;  /* 0x00000006ff207819 */ /* 0x000fe2000001160c */
[----:B------:R-:W-:Y:S01]  /*2900*/  HFMA2 R36, R36, R25.H0_H0, -20, -20 ;  /* 0xcd00cd0024247431 */ /* 0x000fe20000040019 */
[----:B------:R-:W-:Y:S02]  /*2910*/  LOP3.LUT R44, R12, 0x70007, RZ, 0xc0, !PT ;  /* 0x000700070c2c7812 */ /* 0x000fe400078ec0ff */
[----:B------:R-:W-:Y:S01]  /*2920*/  LOP3.LUT R35, R35, 0x1c001c0, RZ, 0xc0, !PT ;  /* 0x01c001c023237812 */ /* 0x000fe200078ec0ff */
[----:B0-----:R-:W-:Y:S01]  /*2930*/  HFMA2.MMA R6, R37, R16, R6 ;  /* 0x0000001025067235 */ /* 0x001fe20000000006 */
[----:B------:R-:W-:-:S02]  /*2940*/  LOP3.LUT R38, R13, 0x380038, RZ, 0xc0, !PT ;  /* 0x003800380d267812 */ /* 0x000fc400078ec0ff */
[----:B------:R-:W-:Y:S02]  /*2950*/  SHF.R.U32.HI R12, RZ, 0x6, R13 ;  /* 0x00000006ff0c7819 */ /* 0x000fe4000001160d */
[----:B------:R-:W-:Y:S02]  /*2960*/  LOP3.LUT R42, R13, 0x70007, RZ, 0xc0, !PT ;  /* 0x000700070d2a7812 */ /* 0x000fe400078ec0ff */
[C---:B------:R-:W-:Y:S02]  /*2970*/  LOP3.LUT R39, R14.reuse, 0x380038, RZ, 0xc0, !PT ;  /* 0x003800380e277812 */ /* 0x040fe400078ec0ff */
[----:B------:R-:W-:Y:S02]  /*2980*/  SHF.R.U32.HI R13, RZ, 0x6, R14 ;  /* 0x00000006ff0d7819 */ /* 0x000fe4000001160e */
[----:B------:R-:W-:Y:S02]  /*2990*/  LOP3.LUT R43, R14, 0x70007, RZ, 0xc0, !PT ;  /* 0x000700070e2b7812 */ /* 0x000fe400078ec0ff */
[----:B------:R-:W-:-:S02]  /*29a0*/  LOP3.LUT R46, R45, 0x64006400, RZ, 0xfc, !PT ;  /* 0x640064002d2e7812 */ /* 0x000fc400078efcff */
[C---:B------:R-:W-:Y:S02]  /*29b0*/  LOP3.LUT R40, R15.reuse, 0x380038, RZ, 0xc0, !PT ;  /* 0x003800380f287812 */ /* 0x040fe400078ec0ff */
[----:B------:R-:W-:Y:S01]  /*29c0*/  SHF.R.U32.HI R14, RZ, 0x6, R15 ;  /* 0x00000006ff0e7819 */ /* 0x000fe2000001160f */
[-C--:B------:R-:W-:Y:S01]  /*29d0*/  HFMA2 R46, R46, R25.reuse.H0_H0, -20, -20 ;  /* 0xcd00cd002e2e7431 */ /* 0x080fe20000040019 */
[----:B------:R-:W-:Y:S02]  /*29e0*/  LOP3.LUT R15, R15, 0x70007, RZ, 0xc0, !PT ;  /* 0x000700070f0f7812 */ /* 0x000fe400078ec0ff */
[----:B------:R-:W-:Y:S01]  /*29f0*/  LOP3.LUT R34, R35, 0x64006400, RZ, 0xfc, !PT ;  /* 0x6400640023227812 */ /* 0x000fe200078efcff */
[-C--:B------:R-:W-:Y:S01]  /*2a00*/  HFMA2.MMA R35, R36, R16.reuse, R5 ;  /* 0x0000001024237235 */ /* 0x080fe20000000005 */
[----:B------:R-:W-:Y:S01]  /*2a10*/  LOP3.LUT R44, R44, 0x64006400, RZ, 0xfc, !PT ;  /* 0x640064002c2c7812 */ /* 0x000fe200078efcff */
[----:B------:R-:W-:Y:S01]  /*2a20*/  HFMA2.MMA R41, R46, R16, R41 ;  /* 0x000000102e297235 */ /* 0x000fe20000000029 */
[----:B------:R-:W-:Y:S01]  /*2a30*/  LOP3.LUT R42, R42, 0x64006400, RZ, 0xfc, !PT ;  /* 0x640064002a2a7812 */ /* 0x000fe200078efcff */
[----:B------:R-:W-:Y:S01]  /*2a40*/  HFMA2 R45, R34, R25.H0_H0, -20, -20 ;  /* 0xcd00cd00222d7431 */ /* 0x000fe20000040019 */
[----:B------:R-:W-:Y:S01]  /*2a50*/  LOP3.LUT R15, R15, 0x64006400, RZ, 0xfc, !PT ;  /* 0x640064000f0f7812 */ /* 0x000fe200078efcff */
        /* <DEDUP_REMOVED lines=8> */
[----:B------:R-:W-:Y:S01]  /*2ae0*/  HFMA2 R16, R37, R17, R6 ;  /* 0x0000001125107231 */ /* 0x000fe20000000006 */
[----:B------:R-:W-:Y:S01]  /*2af0*/  LOP3.LUT R50, R14, 0x1c001c0, RZ, 0xc0, !PT ;  /* 0x01c001c00e327812 */ /* 0x000fe200078ec0ff */
[----:B------:R-:W0:Y:S01]  /*2b00*/  LDS.128 R4, [UR4+0x20] ;  /* 0x00002004ff047984 */ /* 0x000e220008000c00 */
[----:B------:R-:W-:Y:S01]  /*2b10*/  HADD2 R43, R43, -1028, -1028 ;  /* 0xe404e4042b2b7430 */ /* 0x000fe20000000000 */
[-C--:B------:R-:W-:Y:S01]  /*2b20*/  HFMA2.MMA R35, R42, R17.reuse, R35 ;  /* 0x000000112a237235 */ /* 0x080fe20000000023 */
[----:B------:R-:W-:Y:S01]  /*2b30*/  HFMA2 R37, R36, R25.H1_H1, -132, -132 ;  /* 0xd820d82024257431 */ /* 0x000fe20000060019 */
[----:B------:R-:W-:Y:S01]  /*2b40*/  HFMA2.MMA R41, R44, R17, R41 ;  /* 0x000000112c297235 */ /* 0x000fe20000000029 */
[----:B------:R-:W-:Y:S01]  /*2b50*/  HFMA2 R15, R43, R17, R34 ;  /* 0x000000112b0f7231 */ /* 0x000fe20000000022 */
[----:B------:R-:W-:Y:S01]  /*2b60*/  LOP3.LUT R17, R32, 0x70007, RZ, 0xc0, !PT ;  /* 0x0007000720117812 */ /* 0x000fe200078ec0ff */
[-C--:B------:R-:W-:Y:S01]  /*2b70*/  HFMA2 R38, R38, R25.reuse.H1_H1, -132, -132 ;  /* 0xd820d82026267431 */ /* 0x080fe20000060019 */
[----:B------:R-:W-:Y:S01]  /*2b80*/  LOP3.LUT R36, R39, 0x64006400, RZ, 0xfc, !PT ;  /* 0x6400640027247812 */ /* 0x000fe200078efcff */
[-C--:B------:R-:W-:Y:S01]  /*2b90*/  HFMA2 R16, R37, R18.reuse, R16 ;  /* 0x0000001225107231 */ /* 0x080fe20000000010 */
[----:B------:R-:W-:Y:S01]  /*2ba0*/  LOP3.LUT R17, R17, 0x64006400, RZ, 0xfc, !PT ;  /* 0x6400640011117812 */ /* 0x000fe200078efcff */
[-C--:B------:R-:W-:Y:S01]  /*2bb0*/  HFMA2 R40, R40, R25.reuse.H1_H1, -132, -132 ;  /* 0xd820d82028287431 */ /* 0x080fe20000060019 */
[----:B------:R-:W-:Y:S01]  /*2bc0*/  LOP3.LUT R34, R12, 0x70007, RZ, 0xc0, !PT ;  /* 0x000700070c227812 */ /* 0x000fe200078ec0ff */
[----:B------:R-:W-:Y:S01]  /*2bd0*/  HFMA2 R36, R36, R25.H1_H1, -132, -132 ;  /* 0xd820d82024247431 */ /* 0x000fe20000060019 */
[-C--:B------:R-:W-:Y:S01]  /*2be0*/  HFMA2.MMA R35, R38, R18.reuse, R35 ;  /* 0x0000001226237235 */ /* 0x080fe20000000023 */
[----:B------:R-:W-:Y:S01]  /*2bf0*/  HADD2 R37, R17, -1028, -1028 ;  /* 0xe404e40411257430 */ /* 0x000fe20000000000 */
[----:B------:R-:W-:Y:S01]  /*2c00*/  LOP3.LUT R17, R13, 0x70007, RZ, 0xc0, !PT ;  /* 0x000700070d117812 */ /* 0x000fe200078ec0ff */
[----:B------:R-:W-:Y:S01]  /*2c10*/  HFMA2 R41, R40, R18, R41 ;  /* 0x0000001228297231 */ /* 0x000fe20000000029 */
[----:B------:R-:W-:Y:S01]  /*2c20*/  LOP3.LUT R34, R34, 0x64006400, RZ, 0xfc, !PT ;  /* 0x6400640022227812 */ /* 0x000fe200078efcff */
[----:B------:R-:W-:Y:S01]  /*2c30*/  HFMA2.MMA R15, R36, R18, R15 ;  /* 0x00000012240f7235 */ /* 0x000fe2000000000f */
        /* <DEDUP_REMOVED lines=10> */
[-C--:B------:R-:W-:Y:S01]  /*2ce0*/  HFMA2.MMA R15, R40, R19.reuse, R15 ;  /* 0x00000013280f7235 */ /* 0x080fe2000000000f */
[----:B------:R-:W-:Y:S01]  /*2cf0*/  LOP3.LUT R34, R34, 0x64006400, RZ, 0xfc, !PT ;  /* 0x6400640022227812 */ /* 0x000fe200078efcff */
[----:B------:R-:W-:Y:S01]  /*2d00*/  HADD2 R38, R38, -1028, -1028 ;  /* 0xe404e40426267430 */ /* 0x000fe20000000000 */
[----:B------:R-:W-:Y:S02]  /*2d10*/  LOP3.LUT R36, R35, 0x64006400, RZ, 0xfc, !PT ;  /* 0x6400640023247812 */ /* 0x000fe400078efcff */
[----:B------:R-:W-:Y:S01]  /*2d20*/  LOP3.LUT R18, R17, 0x64006400, RZ, 0xfc, !PT ;  /* 0x6400640011127812 */ /* 0x000fe200078efcff */
[-C--:B------:R-:W-:Y:S01]  /*2d30*/  HFMA2 R34, R34, R25.reuse.H1_H1, -132, -132 ;  /* 0xd820d82022227431 */ /* 0x080fe20000060019 */
[----:B------:R-:W-:Y:S01]  /*2d40*/  LOP3.LUT R32, R32, 0x1c001c0, RZ, 0xc0, !PT ;  /* 0x01c001c020207812 */ /* 0x000fe200078ec0ff */
[-C--:B------:R-:W-:Y:S01]  /*2d50*/  HFMA2 R36, R36, R25.reuse.H1_H1, -132, -132 ;  /* 0xd820d82024247431 */ /* 0x080fe20000060019 */
[----:B------:R-:W-:Y:S01]  /*2d60*/  HFMA2.MMA R43, R38, R19, R41 ;  /* 0x00000013262b7235 */ /* 0x000fe20000000029 */
[-C--:B------:R-:W-:Y:S01]  /*2d70*/  HFMA2 R39, R18, R25.reuse.H1_H1, -132, -132 ;  /* 0xd820d82012277431 */ /* 0x080fe20000060019 */
[----:B------:R-:W-:Y:S01]  /*2d80*/  LOP3.LUT R32, R32, 0x64006400, RZ, 0xfc, !PT ;  /* 0x6400640020207812 */ /* 0x000fe200078efcff */
[-C--:B0-----:R-:W-:Y:S01]  /*2d90*/  HFMA2 R15, R36, R4.reuse, R15 ;  /* 0x00000004240f7231 */ /* 0x081fe2000000000f */
[----:B------:R-:W-:Y:S01]  /*2da0*/  HFMA2.MMA R37, R34, R4, R37 ;  /* 0x0000000422257235 */ /* 0x000fe20000000025 */
[----:B------:R-:W-:Y:S01]  /*2db0*/  LOP3.LUT R36, R14, 0x380038, RZ, 0xc0, !PT ;  /* 0x003800380e247812 */ /* 0x000fe200078ec0ff */
[----:B------:R-:W-:Y:S01]  /*2dc0*/  HFMA2 R39, R39, R4, R16 ;  /* 0x0000000427277231 */ /* 0x000fe20000000010 */
[----:B------:R-:W-:Y:S01]  /*2dd0*/  LOP3.LUT R12, R12, 0x1c001c0, RZ, 0xc0, !PT ;  /* 0x01c001c00c0c7812 */ /* 0x000fe200078ec0ff */
[----:B------:R-:W-:Y:S01]  /*2de0*/  HFMA2 R32, R32, R25.H0_H0, -20, -20 ;  /* 0xcd00cd0020207431 */ /* 0x000fe20000040019 */
[----:B------:R-:W-:-:S02]  /*2df0*/  LOP3.LUT R48, R36, 0x64006400, RZ, 0xfc, !PT ;  /* 0x6400640024307812 */ /* 0x000fc400078efcff */
[----:B------:R-:W-:Y:S02]  /*2e00*/  LOP3.LUT R13, R13, 0x1c001c0, RZ, 0xc0, !PT ;  /* 0x01c001c00d0d7812 */ /* 0x000fe400078ec0ff */
[----:B------:R-:W-:Y:S01]  /*2e10*/  LOP3.LUT R12, R12, 0x64006400, RZ, 0xfc, !PT ;  /* 0x640064000c0c7812 */ /* 0x000fe200078efcff */
[-C--:B------:R-:W-:Y:S01]  /*2e20*/  HFMA2 R41, R48, R25.reuse.H1_H1, -132, -132 ;  /* 0xd820d82030297431 */ /* 0x080fe20000060019 */
[----:B------:R-:W-:Y:S01]  /*2e30*/  LOP3.LUT R50, R50, 0x64006400, RZ, 0xfc, !PT ;  /* 0x6400640032327812 */ /* 0x000fe200078efcff */
[----:B------:R-:W-:Y:S02]  /*2e40*/  HFMA2.MMA R39, R32, R5, R39 ;  /* 0x0000000520277235 */ /* 0x000fe40000000027 */
[----:B------:R-:W-:Y:S02]  /*2e50*/  HFMA2 R14, R12, R25.H0_H0, -20, -20 ;  /* 0xcd00cd000c0e7431 */ /* 0x000fe40000040019 */
[----:B------:R-:W-:Y:S02]  /*2e60*/  HFMA2.MMA R4, R41, R4, R43 ;  /* 0x0000000429047235 */ /* 0x000fe4000000002b */
[----:B------:R-:W-:Y:S01]  /*2e70*/  HFMA2 R37, R14, R5, R37 ;  /* 0x000000050e257231 */ /* 0x000fe20000000025 */
[----:B--2---:R-:W-:-:S02]  /*2e80*/  LOP3.LUT R34, R9, 0x380038, RZ, 0xc0, !PT ;  /* 0x0038003809227812 */ /* 0x004fc400078ec0ff */
[----:B------:R-:W-:Y:S02]  /*2e90*/  SHF.R.U32.HI R19, RZ, 0x6, R9 ;  /* 0x00000006ff137819 */ /* 0x000fe40000011609 */
[----:B------:R-:W-:Y:S02]  /*2ea0*/  SHF.R.U32.HI R35, RZ, 0x6, R11 ;  /* 0x00000006ff237819 */ /* 0x000fe4000001160b */
[----:B------:R-:W-:Y:S02]  /*2eb0*/  LOP3.LUT R42, R34, 0x64006400, RZ, 0xfc, !PT ;  /* 0x64006400222a7812 */ /* 0x000fe400078efcff */
[----:B------:R-:W-:Y:S02]  /*2ec0*/  LOP3.LUT R46, R19, 0x380038, RZ, 0xc0, !PT ;  /* 0x00380038132e7812 */ /* 0x000fe400078ec0ff */
[----:B------:R-:W-:Y:S01]  /*2ed0*/  LOP3.LUT R34, R35, 0x380038, RZ, 0xc0, !PT ;  /* 0x0038003823227812 */ /* 0x000fe200078ec0ff */
[----:B------:R-:W-:Y:S01]  /*2ee0*/  HFMA2 R42, R42, R25.H1_H1, -132, -132 ;  /* 0xd820d8202a2a7431 */ /* 0x000fe20000060019 */
[----:B------:R-:W-:-:S02]  /*2ef0*/  LOP3.LUT R46, R46, 0x64006400, RZ, 0xfc, !PT ;  /* 0x640064002e2e7812 */ /* 0x000fc400078efcff */
[----:B------:R-:W-:Y:S02]  /*2f00*/  LOP3.LUT R48, R34, 0x64006400, RZ, 0xfc, !PT ;  /* 0x6400640022307812 */ /* 0x000fe400078efcff */
[----:B------:R-:W-:Y:S01]  /*2f10*/  SHF.R.U32.HI R32, RZ, 0xd, R8 ;  /* 0x0000000dff207819 */ /* 0x000fe20000011608 */
[-C--:B------:R-:W-:Y:S01]  /*2f20*/  HFMA2 R34, R46, R25.reuse.H1_H1, -132, -132 ;  /* 0xd820d8202e227431 */ /* 0x080fe20000060019 */
[----:B------:R-:W-:Y:S01]  /*2f30*/  LOP3.LUT R18, R8, 0x380038, RZ, 0xc0, !PT ;  /* 0x0038003808127812 */ /* 0x000fe200078ec0ff */
[-C--:B------:R-:W-:Y:S01]  /*2f40*/  HFMA2 R46, R48, R25.reuse.H1_H1, -132, -132 ;  /* 0xd820d820302e7431 */ /* 0x080fe20000060019 */
[----:B------:R-:W-:Y:S02]  /*2f50*/  LOP3.LUT R48, R13, 0x64006400, RZ, 0xfc, !PT ;  /* 0x640064000d307812 */ /* 0x000fe400078efcff */
[----:B------:R-:W-:Y:S02]  /*2f60*/  LOP3.LUT R13, R19, 0x1c001c0, RZ, 0xc0, !PT ;  /* 0x01c001c0130d7812 */ /* 0x000fe400078ec0ff */
[----:B------:R-:W-:Y:S01]  /*2f70*/  LOP3.LUT R27, R27, 0x40004, R32, 0xf8, !PT ;  /* 0x000400041b1b7812 */ /* 0x000fe200078ef820 */
[-C--:B------:R-:W-:Y:S01]  /*2f80*/  HFMA2 R12, R48, R25.reuse.H0_H0, -20, -20 ;  /* 0xcd00cd00300c7431 */ /* 0x080fe20000040019 */
[----:B------:R-:W-:Y:S01]  /*2f90*/  LOP3.LUT R43, R13, 0x64006400, RZ, 0xfc, !PT ;  /* 0x640064000d2b7812 */ /* 0x000fe200078efcff */
[----:B------:R-:W-:Y:S01]  /*2fa0*/  HFMA2 R13, R50, R25.H0_H0, -20, -20 ;  /* 0xcd00cd00320d7431 */ /* 0x000fe20000040019 */
[----:B------:R-:W-:-:S02]  /*2fb0*/  SHF.R.U32.HI R17, RZ, 0x6, R8 ;  /* 0x00000006ff117819 */ /* 0x000fc40000011608 */
[----:B------:R-:W-:Y:S01]  /*2fc0*/  SHF.R.U32.HI R16, RZ, 0x6, R10 ;  /* 0x00000006ff107819 */ /* 0x000fe2000001160a */
[----:B------:R-:W-:Y:S01]  /*2fd0*/  HFMA2.MMA R32, R12, R5, R15 ;  /* 0x000000050c207235 */ /* 0x000fe2000000000f */
[----:B------:R-:W-:Y:S01]  /*2fe0*/  HFMA2 R4, R13, R5, R4 ;  /* 0x000000050d047231 */ /* 0x000fe20000000004 */
[----:B------:R-:W-:Y:S01]  /*2ff0*/  LOP3.LUT R44, R18, 0x64006400, RZ, 0xfc, !PT ;  /* 0x64006400122c7812 */ /* 0x000fe200078efcff */
[----:B------:R-:W0:Y:S01]  /*3000*/  LDS.128 R12, [UR4+0x30] ;  /* 0x00003004ff0c7984 */ /* 0x000e220008000c00 */
[----:B------:R-:W-:Y:S01]  /*3010*/  LOP3.LUT R40, R10, 0x380038, RZ, 0xc0, !PT ;  /* 0x003800380a287812 */ /* 0x000fe200078ec0ff */
[-C--:B------:R-:W-:Y:S01]  /*3020*/  HFMA2 R43, R43, R25.reuse.H0_H0, -20, -20 ;  /* 0xcd00cd002b2b7431 */ /* 0x080fe20000040019 */
[----:B------:R-:W-:Y:S01]  /*3030*/  LOP3.LUT R38, R11, 0x380038, RZ, 0xc0, !PT ;  /* 0x003800380b267812 */ /* 0x000fe200078ec0ff */
        /* <DEDUP_REMOVED lines=17> */
[-C--:B------:R-:W-:Y:S01]  /*3150*/  HFMA2 R41, R52, R25.reuse.H0_H0, -20, -20 ;  /* 0xcd00cd0034297431 */ /* 0x080fe20000040019 */
[----:B------:R-:W-:Y:S01]  /*3160*/  LOP3.LUT R8, R8, 0x70007, RZ, 0xc0, !PT ;  /* 0x0007000708087812 */ /* 0x000fe200078ec0ff */
[-C--:B------:R-:W-:Y:S01]  /*3170*/  HFMA2 R45, R45, R25.reuse.H0_H0, -20, -20 ;  /* 0xcd00cd002d2d7431 */ /* 0x080fe20000040019 */
[----:B------:R-:W-:Y:S01]  /*3180*/  SHF.R.U32.HI R5, RZ, 0xd, R10 ;  /* 0x0000000dff057819 */ /* 0x000fe2000001160a */
[----:B------:R-:W-:Y:S01]  /*3190*/  HFMA2 R25, R48, R25.H0_H0, -20, -20 ;  /* 0xcd00cd0030197431 */ /* 0x000fe20000040019 */
[----:B------:R-:W-:-:S02]  /*31a0*/  LOP3.LUT R10, R10, 0x70007, RZ, 0xc0, !PT ;  /* 0x000700070a0a7812 */ /* 0x000fc400078ec0ff */
[----:B------:R-:W-:Y:S02]  /*31b0*/  LOP3.LUT R8, R8, 0x64006400, RZ, 0xfc, !PT ;  /* 0x6400640008087812 */ /* 0x000fe400078efcff */
[----:B------:R-:W-:Y:S02]  /*31c0*/  SHF.R.U32.HI R47, RZ, 0xd, R9 ;  /* 0x0000000dff2f7819 */ /* 0x000fe40000011609 */
[----:B------:R-:W-:Y:S01]  /*31d0*/  SHF.R.U32.HI R48, RZ, 0xd, R11 ;  /* 0x0000000dff307819 */ /* 0x000fe2000001160b */
[----:B------:R-:W-:Y:S01]  /*31e0*/  HADD2 R8, R8, -1028, -1028 ;  /* 0xe404e40408087430 */ /* 0x000fe20000000000 */
[----:B------:R-:W-:Y:S02]  /*31f0*/  LOP3.LUT R9, R9, 0x70007, RZ, 0xc0, !PT ;  /* 0x0007000709097812 */ /* 0x000fe400078ec0ff */
[----:B------:R-:W-:Y:S02]  /*3200*/  LOP3.LUT R11, R11, 0x70007, RZ, 0xc0, !PT ;  /* 0x000700070b0b7812 */ /* 0x000fe400078ec0ff */
[----:B------:R-:W-:Y:S01]  /*3210*/  LOP3.LUT R10, R10, 0x64006400, RZ, 0xfc, !PT ;  /* 0x640064000a0a7812 */ /* 0x000fe200078efcff */
[----:B------:R-:W-:Y:S01]  /*3220*/  HFMA2.MMA R39, R8, R6, R39 ;  /* 0x0000000608277235 */ /* 0x000fe20000000027 */
[----:B------:R-:W-:-:S02]  /*3230*/  LOP3.LUT R24, R24, 0x40004, R5, 0xf8, !PT ;  /* 0x0004000418187812 */ /* 0x000fc400078ef805 */
[----:B------:R-:W-:Y:S01]  /*3240*/  LOP3.LUT R9, R9, 0x64006400, RZ, 0xfc, !PT ;  /* 0x6400640009097812 */ /* 0x000fe200078efcff */
[----:B------:R-:W-:Y:S01]  /*3250*/  HADD2 R5, R10, -1028, -1028 ;  /* 0xe404e4040a057430 */ /* 0x000fe20000000000 */
[----:B------:R-:W-:Y:S02]  /*3260*/  LOP3.LUT R11, R11, 0x64006400, RZ, 0xfc, !PT ;  /* 0x640064000b0b7812 */ /* 0x000fe400078efcff */
[----:B------:R-:W-:Y:S02]  /*3270*/  LOP3.LUT R17, R17, 0x70007, RZ, 0xc0, !PT ;  /* 0x0007000711117812 */ /* 0x000fe400078ec0ff */
[----:B------:R-:W-:Y:S01]  /*3280*/  LOP3.LUT R33, R33, 0x40004, R48, 0xf8, !PT ;  /* 0x0004000421217812 */ /* 0x000fe200078ef830 */
[----:B------:R-:W-:Y:S01]  /*3290*/  HADD2 R48, R9, -1028, -1028 ;  /* 0xe404e40409307430 */ /* 0x000fe20000000000 */
[----:B------:R-:W-:Y:S01]  /*32a0*/  LOP3.LUT R16, R16, 0x70007, RZ, 0xc0, !PT ;  /* 0x0007000710107812 */ /* 0x000fe200078ec0ff */
[----:B------:R-:W-:Y:S01]  /*32b0*/  HADD2 R11, R11, -1028, -1028 ;  /* 0xe404e4040b0b7430 */ /* 0x000fe20000000000 */
[----:B------:R-:W-:Y:S01]  /*32c0*/  LOP3.LUT R17, R17, 0x64006400, RZ, 0xfc, !PT ;  /* 0x6400640011117812 */ /* 0x000fe200078efcff */
[----:B------:R-:W-:Y:S01]  /*32d0*/  HFMA2.MMA R32, R5, R6, R32 ;  /* 0x0000000605207235 */ /* 0x000fe20000000020 */
        /* <DEDUP_REMOVED lines=11> */
[-C--:B0-----:R-:W-:Y:S01]  /*3390*/  HFMA2.MMA R6, R17, R12.reuse, R6 ;  /* 0x0000000c11067235 */ /* 0x081fe20000000006 */
[----:B------:R-:W-:Y:S01]  /*33a0*/  HFMA2 R4, R38, R7, R4 ;  /* 0x0000000726047231 */ /* 0x000fe20000000004 */
[----:B------:R-:W-:Y:S01]  /*33b0*/  HFMA2.MMA R9, R9, R12, R40 ;  /* 0x0000000c09097235 */ /* 0x000fe20000000028 */
[----:B------:R-:W-:Y:S01]  /*33c0*/  LOP3.LUT R35, R35, 0x64006400, RZ, 0xfc, !PT ;  /* 0x6400640023237812 */ /* 0x000fe200078efcff */
[----:B------:R-:W-:Y:S01]  /*33d0*/  HADD2 R19, R19, -1028, -1028 ;  /* 0xe404e40413137430 */ /* 0x000fe20000000000 */
[----:B------:R-:W-:Y:S01]  /*33e0*/  LOP3.LUT R27, R27, 0x64006400, RZ, 0xfc, !PT ;  /* 0x640064001b1b7812 */ /* 0x000fe200078efcff */
[-C--:B------:R-:W-:Y:S01]  /*33f0*/  HFMA2.MMA R7, R36, R13.reuse, R6 ;  /* 0x0000000d24077235 */ /* 0x080fe20000000006 */
[----:B------:R-:W-:Y:S01]  /*3400*/  LOP3.LUT R24, R24, 0x64006400, RZ, 0xfc, !PT ;  /* 0x6400640018187812 */ /* 0x000fe200078efcff */
[----:B------:R-:W-:Y:S01]  /*3410*/  HFMA2.MMA R9, R18, R13, R9 ;  /* 0x0000000d12097235 */ /* 0x000fe20000000009 */
[----:B------:R-:W-:Y:S01]  /*3420*/  LOP3.LUT R26, R26, 0x40004, R47, 0xf8, !PT ;  /* 0x000400041a1a7812 */ /* 0x000fe200078ef82f */
        /* <DEDUP_REMOVED lines=27> */
.L_x_3427:
[----:B0-----:R-:W-:Y:S01]  /*35e0*/  ISETP.LT.AND P0, PT, R22, R29, PT ;  /* 0x0000001d1600720c */ /* 0x001fe20003f01270 */
[----:B------:R-:W-:Y:S01]  /*35f0*/  UIADD3 UR4, UR4, 0x40, URZ ;  /* 0x0000004004047890 */ /* 0x000fe2000fffe03f */
[----:B------:R-:W-:-:S04]  /*3600*/  IMAD.WIDE R24, R23, c[0x0][0x18c], R20 ;  /* 0x0000630017187a25 */ /* 0x000fc800078e0214 */
[----:B------:R-:W-:-:S07]  /*3610*/  IMAD.MOV.U32 R34, RZ, RZ, R22 ;  /* 0x000000ffff227224 */ /* 0x000fce00078e0016 */
[----:B------:R-:W-:Y:S05]  /*3620*/  @!P1 BRA P0, `(.L_x_3428) ;  /* 0xffffeb5000009947 */ /* 0x000fea000003ffff */
.L_x_3426:
        /* <DEDUP_REMOVED lines=15> */
.L_x_3432:
[----:B------:R-:W0:Y:S02]  /*3720*/  LDS R6, [R0] ;  /* 0x0000000000067984 */ /* 0x000e240000000800 */
[----:B0-----:R-:W-:-:S06]  /*3730*/  HADD2 R7, R6, R28 ;  /* 0x0000001c06077230 */ /* 0x001fcc0000000000 */
[----:B------:R-:W0:Y:S02]  /*3740*/  ATOMS.CAST.SPIN R7, [R0], R6, R7 ;  /* 0x000000060007738d */ /* 0x000e240001800007 */
[----:B0-----:R-:W-:-:S13]  /*3750*/  ISETP.EQ.U32.AND P0, PT, R7, 0x1, PT ;  /* 0x000000010700780c */ /* 0x001fda0003f02070 */
[----:B------:R-:W-:Y:S05]  /*3760*/  @!P0 BRA `(.L_x_3432) ;  /* 0xffffffb000008947 */ /* 0x000fea000383ffff */
[----:B------:R-:W-:Y:S05]  /*3770*/  BRA `(.L_x_3430) ;  /* 0x0000003000007947 */ /* 0x000fea0003800000 */
.L_x_3431:
[----:B------:R-:W2:Y:S02]  /*3780*/  LD.E R0, [R4.64] ;  /* 0x0000000804007980 */ /* 0x000ea4000c101900 */
[----:B--2---:R-:W-:-:S05]  /*3790*/  IMAD.IADD R7, R28, 0x1, R0 ;  /* 0x000000011c077824 */ /* 0x004fca00078e0200 */
[----:B------:R0:W-:Y:S02]  /*37a0*/  ST.E [R4.64], R7 ;  /* 0x0000000704007985 */ /* 0x0001e4000c101908 */
.L_x_3430:
[----:B------:R-:W-:Y:S05]  /*37b0*/  BSYNC B0 ;  /* 0x0000000000007941 */ /* 0x000fea0003800000 */
.L_x_3429:
[----:B------:R-:W2:Y:S02]  /*37c0*/  ATOM.E.ADD.F16x2.RN.STRONG.GPU P0, RZ, [R4.64+0x4], R3 ;  /* 0x0000040304ff798a */ /* 0x000ea4000810e9c8 */
[----:B--2---:R-:W-:Y:S05]  /*37d0*/  @P0 EXIT ;  /* 0x000000000000094d */ /* 0x004fea0003800000 */
[----:B------:R-:W1:Y:S02]  /*37e0*/  QSPC.E.S P0, RZ, [R4+0x4] ;  /* 0x0000040004ff73aa */ /* 0x000e640000000500 */
[----:B-1----:R-:W-:Y:S05]  /*37f0*/  @!P0 BRA `(.L_x_3433) ;  /* 0x0000009000008947 */ /* 0x002fea0003800000 */
[----:B0-----:R-:W-:Y:S01]  /*3800*/  IADD3 R4, R4, 0x4, RZ ;  /* 0x0000000404047810 */ /* 0x001fe20007ffe0ff */
[----:B------:R-:W-:-:S03]  /*3810*/  IMAD.MOV.U32 R5, RZ, RZ, R3 ;  /* 0x000000ffff057224 */ /* 0x000fc600078e0003 */
[----:B------:R-:W-:-:S05]  /*3820*/  LOP3.LUT R4, R4, 0xffffff, RZ, 0xc0, !PT ;  /* 0x00ffffff04047812 */ /* 0x000fca00078ec0ff */
.L_x_3434:
[----:B------:R-:W0:Y:S02]  /*3830*/  LDS R2, [R4] ;  /* 0x0000000004027984 */ /* 0x000e240000000800 */
[----:B0-----:R-:W-:-:S10]  /*3840*/  HFMA2.MMA R3, R2, 1, 1, R5 ;  /* 0x3c003c0002037835 */ /* 0x001fd40000000005 */
[----:B------:R-:W0:Y:S02]  /*3850*/  ATOMS.CAST.SPIN R3, [R4], R2, R3 ;  /* 0x000000020403738d */ /* 0x000e240001800003 */
[----:B0-----:R-:W-:-:S13]  /*3860*/  ISETP.EQ.U32.AND P0, PT, R3, 0x1, PT ;  /* 0x000000010300780c */ /* 0x001fda0003f02070 */
[----:B------:R-:W-:Y:S05]  /*3870*/  @!P0 BRA `(.L_x_3434) ;  /* 0xffffffb000008947 */ /* 0x000fea000383ffff */
[----:B------:R-:W-:Y:S05]  /*3880*/  EXIT ;  /* 0x000000000000794d */ /* 0x000fea0003800000 */
.L_x_3433:
[----:B------:R-:W2:Y:S02]  /*3890*/  LD.E R0, [R4.64+0x4] ;  /* 0x0000040804007980 */ /* 0x000ea4000c101900 */
[----:B--2---:R-:W-:-:S05]  /*38a0*/  IMAD.IADD R3, R3, 0x1, R0 ;  /* 0x0000000103037824 */ /* 0x004fca00078e0200 */
[----:B------:R-:W-:Y:S01]  /*38b0*/  ST.E [R4.64+0x4], R3 ;  /* 0x0000040304007985 */ /* 0x000fe2000c101908 */
[----:B------:R-:W-:Y:S05]  /*38c0*/  EXIT ;  /* 0x000000000000794d */ /* 0x000fea0003800000 */
.L_x_3435:
        /* <DEDUP_REMOVED lines=11> */
.L_x_3789:


//--------------------- .text._Z23gemm_half_q_half_kernelILi1ELi38ELb0ELb0ELi64EEvPK6__halfPKjS4_S2_PS0_iiiiPKtS7_iiiiiibS2_i --------------------------
	.section	.text._Z23gemm_half_q_half_kernelILi1ELi38ELb0ELb0ELi64EEvPK6__halfPKjS4_S2_PS0_iiiiPKtS7_iiiiiibS2_i,"ax",@progbits
	.sectioninfo	@"SHI_REGISTERS=48"
	.align	128
        .global         _Z23gemm_half_q_half_kernelILi1ELi38ELb0ELb0ELi64EEvPK6__halfPKjS4_S2_PS0_iiiiPKtS7_iiiiiibS2_i
        .type           _Z23gemm_half_q_half_kernelILi1ELi38ELb0ELb0ELi64EEvPK6__halfPKjS4_S2_PS0_iiiiPKtS7_iiiiiibS2_i,@function
        .size           _Z23gemm_half_q_half_kernelILi1ELi38ELb0ELb0ELi64EEvPK6__halfPKjS4_S2_PS0_iiiiPKtS7_iiiiiibS2_i,(.L_x_3790 - _Z23gemm_half_q_half_kernelILi1ELi38ELb0ELb0ELi64EEvPK6__halfPKjS4_S2_PS0_iiiiPKtS7_iiiiiibS2_i)
        .other          _Z23gemm_half_q_half_kernelILi1ELi38ELb0ELb0ELi64EEvPK6__halfPKjS4_S2_PS0_iiiiPKtS7_iiiiiibS2_i,@"STO_CUDA_ENTRY STV_DEFAULT"
_Z23gemm_half_q_half_kernelILi1ELi38ELb0ELb0ELi64EEvPK6__halfPKjS4_S2_PS0_iiiiPKtS7_iiiiiibS2_i:
.text._Z23gemm_half_q_half_kernelILi1ELi38ELb0ELb0ELi64EEvPK6__halfPKjS4_S2_PS0_iiiiPKtS7_iiiiiibS2_i:
        /* <DEDUP_REMOVED lines=39> */
.L_x_3437:
[----:B------:R-:W-:Y:S05]  /*0270*/  BSYNC B0 ;  /* 0x0000000000007941 */ /* 0x000fea0003800000 */
.L_x_3436:
        /* <DEDUP_REMOVED lines=22> */
.L_x_3439:
        /* <DEDUP_REMOVED lines=43> */
.L_x_3438:
        /* <DEDUP_REMOVED lines=51> */
[----:B------:R-:W-:Y:S01]  /*09c0*/  PRMT R24, RZ, 0x5410, RZ ;  /* 0x00005410ff187816 */ /* 0x000fe200000000ff */
[----:B------:R-:W-:-:S03]  /*09d0*/  IMAD.MOV.U32 R2, RZ, RZ, RZ ;  /* 0x000000ffff027224 */ /* 0x000fc600078e00ff */
        /* <DEDUP_REMOVED lines=12> */
[----:B------:R-:W-:Y:S01]  /*0aa0*/  PRMT R24, RZ, 0x5410, RZ ;  /* 0x00005410ff187816 */ /* 0x000fe200000000ff */
[----:B------:R-:W-:Y:S01]  /*0ab0*/  UMOV UR4, URZ ;  /* 0x0000003f00047c82 */ /* 0x000fe20008000000 */
[----:B------:R-:W-:Y:S02]  /*0ac0*/  PRMT R25, RZ, 0x5410, RZ ;  /* 0x00005410ff197816 */ /* 0x000fe400000000ff */
.L_x_3443:
        /* <DEDUP_REMOVED lines=13> */
[----:B------:R-:W-:Y:S05]  /*0ba0*/  @P2 BRA `(.L_x_3441) ;  /* 0x00000b4000002947 */ /* 0x000fea0003800000 */
[----:B------:R-:W2:Y:S01]  /*0bb0*/  LDG.E.128.CONSTANT R16, [R22.64] ;  /* 0x0000000616107981 */ /* 0x000ea2000c1e9d00 */
[----:B------:R-:W-:-:S03]  /*0bc0*/  IMAD.MOV.U32 R13, RZ, RZ, 0x4 ;  /* 0x00000004ff0d7424 */ /* 0x000fc600078e00ff */
[----:B------:R-:W0:Y:S01]  /*0bd0*/  LDS.128 R4, [UR4] ;  /* 0x00000004ff047984 */ /* 0x000e220008000c00 */
[----:B------:R-:W-:-:S06]  /*0be0*/  IMAD.WIDE R8, R13, c[0x0][0x18c], R22 ;  /* 0x000063000d087a25 */ /* 0x000fcc00078e0216 */
[----:B------:R-:W-:Y:S02]  /*0bf0*/  IMAD.WIDE R12, R13, c[0x0][0x18c], R8 ;  /* 0x000063000d0c7a25 */ /* 0x000fe400078e0208 */
[----:B------:R-:W3:Y:S04]  /*0c00*/  LDG.E.128.CONSTANT R8, [R8.64] ;  /* 0x0000000608087981 */ /* 0x000ee8000c1e9d00 */
[----:B------:R-:W4:Y:S01]  /*0c10*/  LDG.E.128.CONSTANT R12, [R12.64] ;  /* 0x000000060c0c7981 */ /* 0x000f22000c1e9d00 */
[----:B--2---:R-:W-:Y:S02]  /*0c20*/  LOP3.LUT R28, R16, 0x3f003f, RZ, 0xc0, !PT ;  /* 0x003f003f101c7812 */ /* 0x004fe400078ec0ff */
[--C-:B------:R-:W-:Y:S02]  /*0c30*/  SHF.R.U32.HI R21, RZ, 0xc, R16.reuse ;  /* 0x0000000cff157819 */ /* 0x100fe40000011610 */
[----:B------:R-:W-:-:S02]  /*0c40*/  SHF.R.U32.HI R29, RZ, 0x6, R16 ;  /* 0x00000006ff1d7819 */ /* 0x000fc40000011610 */
[----:B------:R-:W-:Y:S02]  /*0c50*/  LOP3.LUT R30, R17, 0x3f003f, RZ, 0xc0, !PT ;  /* 0x003f003f111e7812 */ /* 0x000fe400078ec0ff */
[--C-:B------:R-:W-:Y:S02]  /*0c60*/  SHF.R.U32.HI R16, RZ, 0xc, R17.reuse ;  /* 0x0000000cff107819 */ /* 0x100fe40000011611 */
[----:B------:R-:W-:Y:S02]  /*0c70*/  SHF.R.U32.HI R31, RZ, 0x6, R17 ;  /* 0x00000006ff1f7819 */ /* 0x000fe40000011611 */
[----:B------:R-:W-:Y:S02]  /*0c80*/  LOP3.LUT R32, R18, 0x3f003f, RZ, 0xc0, !PT ;  /* 0x003f003f12207812 */ /* 0x000fe400078ec0ff */
[--C-:B------:R-:W-:Y:S02]  /*0c90*/  SHF.R.U32.HI R17, RZ, 0xc, R18.reuse ;  /* 0x0000000cff117819 */ /* 0x100fe40000011612 */
[----:B------:R-:W-:-:S02]  /*0ca0*/  SHF.R.U32.HI R33, RZ, 0x6, R18 ;  /* 0x00000006ff217819 */ /* 0x000fc40000011612 */
[----:B------:R-:W-:Y:S02]  /*0cb0*/  LOP3.LUT R34, R19, 0x3f003f, RZ, 0xc0, !PT ;  /* 0x003f003f13227812 */ /* 0x000fe400078ec0ff */
[--C-:B------:R-:W-:Y:S02]  /*0cc0*/  SHF.R.U32.HI R18, RZ, 0xc, R19.reuse ;  /* 0x0000000cff127819 */ /* 0x100fe40000011613 */
[----:B------:R-:W-:Y:S02]  /*0cd0*/  SHF.R.U32.HI R19, RZ, 0x6, R19 ;  /* 0x00000006ff137819 */ /* 0x000fe40000011613 */
        /* <DEDUP_REMOVED lines=13> */
[----:B------:R-:W-:Y:S01]  /*0db0*/  LOP3.LUT R31, R31, 0x64006400, RZ, 0xfc, !PT ;  /* 0x640064001f1f7812 */ /* 0x000fe200078efcff */
[----:B------:R-:W-:Y:S01]  /*0dc0*/  HADD2 R39, R32, -1056, -1056 ;  /* 0xe420e42020277430 */ /* 0x000fe20000000000 */
[----:B0-----:R-:W-:Y:S01]  /*0dd0*/  HFMA2.MMA R28, R35, R4, RZ ;  /* 0x00000004231c7235 */ /* 0x001fe200000000ff */
[-C--:B------:R-:W-:Y:S01]  /*0de0*/  HFMA2 R32, R41, R4.reuse, RZ.H0_H0 ;  /* 0x0000000429207231 */ /* 0x080fe200000400ff */
[----:B------:R-:W-:Y:S01]  /*0df0*/  LOP3.LUT R33, R33, 0x64006400, RZ, 0xfc, !PT ;  /* 0x6400640021217812 */ /* 0x000fe200078efcff */
[----:B------:R-:W-:Y:S02]  /*0e00*/  HADD2 R29, R29, -1056, -1056 ;  /* 0xe420e4201d1d7430 */ /* 0x000fe40000000000 */
[----:B------:R-:W-:Y:S02]  /*0e10*/  HADD2 R19, R19, -1056, -1056 ;  /* 0xe420e42013137430 */ /* 0x000fe40000000000 */
[----:B------:R-:W-:-:S02]  /*0e20*/  HFMA2 R30, R37, R4, RZ.H0_H0 ;  /* 0x00000004251e7231 */ /* 0x000fc400000400ff */
[----:B------:R-:W-:Y:S02]  /*0e30*/  HADD2 R35, R31, -1056, -1056 ;  /* 0xe420e4201f237430 */ /* 0x000fe40000000000 */
[-C--:B------:R-:W-:Y:S01]  /*0e40*/  HFMA2 R32, R19, R5.reuse, R32 ;  /* 0x0000000513207231 */ /* 0x080fe20000000020 */
[----:B------:R-:W-:Y:S01]  /*0e50*/  LOP3.LUT R19, R16, 0xf000f, RZ, 0xc0, !PT ;  /* 0x000f000f10137812 */ /* 0x000fe200078ec0ff */
[----:B------:R-:W-:Y:S01]  /*0e60*/  HFMA2.MMA R34, R39, R4, RZ ;  /* 0x0000000427227235 */ /* 0x000fe200000000ff */
[----:B------:R-:W-:Y:S01]  /*0e70*/  HADD2 R37, R33, -1056, -1056 ;  /* 0xe420e42021257430 */ /* 0x000fe20000000000 */
[----:B------:R-:W-:Y:S01]  /*0e80*/  HFMA2.MMA R31, R29, R5, R28 ;  /* 0x000000051d1f7235 */ /* 0x000fe2000000001c */
[----:B------:R-:W-:Y:S01]  /*0e90*/  LOP3.LUT R16, R17, 0xf000f, RZ, 0xc0, !PT ;  /* 0x000f000f11107812 */ /* 0x000fe200078ec0ff */
[----:B------:R-:W-:Y:S01]  /*0ea0*/  HFMA2 R33, R35, R5, R30 ;  /* 0x0000000523217231 */ /* 0x000fe2000000001e */
[----:B------:R-:W-:Y:S02]  /*0eb0*/  LOP3.LUT R17, R18, 0xf000f, RZ, 0xc0, !PT ;  /* 0x000f000f12117812 */ /* 0x000fe400078ec0ff */
[----:B----4-:R-:W-:-:S02]  /*0ec0*/  SHF.R.U32.HI R28, RZ, 0x8, R15 ;  /* 0x00000008ff1c7819 */ /* 0x010fc4000001160f */
[----:B------:R-:W-:Y:S01]  /*0ed0*/  SHF.R.U32.HI R30, RZ, 0x8, R13 ;  /* 0x00000008ff1e7819 */ /* 0x000fe2000001160d */
[----:B------:R-:W-:Y:S01]  /*0ee0*/  HFMA2.MMA R34, R37, R5, R34 ;  /* 0x0000000525227235 */ /* 0x000fe20000000022 */
[----:B------:R-:W-:Y:S02]  /*0ef0*/  LOP3.LUT R28, R17, 0x300030, R28, 0xf8, !PT ;  /* 0x00300030111c7812 */ /* 0x000fe400078ef81c */
[----:B------:R-:W-:Y:S02]  /*0f00*/  LOP3.LUT R30, R19, 0x300030, R30, 0xf8, !PT ;  /* 0x00300030131e7812 */ /* 0x000fe400078ef81e */
[----:B---3--:R-:W-:Y:S02]  /*0f10*/  LOP3.LUT R17, R9, 0x3f003f, RZ, 0xc0, !PT ;  /* 0x003f003f09117812 */ /* 0x008fe400078ec0ff */
[----:B------:R-:W-:Y:S02]  /*0f20*/  LOP3.LUT R4, R21, 0xf000f, RZ, 0xc0, !PT ;  /* 0x000f000f15047812 */ /* 0x000fe400078ec0ff */
[----:B------:R-:W-:-:S02]  /*0f30*/  SHF.R.U32.HI R5, RZ, 0x8, R12 ;  /* 0x00000008ff057819 */ /* 0x000fc4000001160c */
[----:B------:R-:W-:Y:S02]  /*0f40*/  LOP3.LUT R19, R10, 0x3f003f, RZ, 0xc0, !PT ;  /* 0x003f003f0a137812 */ /* 0x000fe400078ec0ff */
[----:B------:R-:W-:Y:S02]  /*0f50*/  SHF.R.U32.HI R21, RZ, 0xc, R10 ;  /* 0x0000000cff157819 */ /* 0x000fe4000001160a */
[----:B------:R-:W-:Y:S02]  /*0f60*/  LOP3.LUT R18, R17, 0x64006400, RZ, 0xfc, !PT ;  /* 0x6400640011127812 */ /* 0x000fe400078efcff */
[----:B------:R-:W-:Y:S02]  /*0f70*/  SHF.R.U32.HI R29, RZ, 0x8, R14 ;  /* 0x00000008ff1d7819 */ /* 0x000fe4000001160e */
[----:B------:R-:W-:Y:S02]  /*0f80*/  LOP3.LUT R5, R4, 0x300030, R5, 0xf8, !PT ;  /* 0x0030003004057812 */ /* 0x000fe400078ef805 */
[----:B------:R-:W-:-:S02]  /*0f90*/  LOP3.LUT R19, R19, 0x64006400, RZ, 0xfc, !PT ;  /* 0x6400640013137812 */ /* 0x000fc400078efcff */
[----:B------:R-:W-:Y:S01]  /*0fa0*/  SHF.R.U32.HI R4, RZ, 0xc, R8 ;  /* 0x0000000cff047819 */ /* 0x000fe20000011608 */
[----:B------:R-:W-:Y:S01]  /*0fb0*/  HADD2 R18, R18, -1056, -1056 ;  /* 0xe420e42012127430 */ /* 0x000fe20000000000 */
[----:B------:R-:W-:Y:S02]  /*0fc0*/  SHF.R.U32.HI R35, RZ, 0xa, R14 ;  /* 0x0000000aff237819 */ /* 0x000fe4000001160e */
[----:B------:R-:W-:Y:S01]  /*0fd0*/  LOP3.LUT R36, R21, 0xf000f, RZ, 0xc0, !PT ;  /* 0x000f000f15247812 */ /* 0x000fe200078ec0ff */
[----:B------:R-:W-:Y:S01]  /*0fe0*/  HADD2 R19, R19, -1056, -1056 ;  /* 0xe420e42013137430 */ /* 0x000fe20000000000 */
[----:B------:R-:W-:Y:S02]  /*0ff0*/  LOP3.LUT R29, R16, 0x300030, R29, 0xf8, !PT ;  /* 0x00300030101d7812 */ /* 0x000fe400078ef81d */
[----:B------:R-:W-:Y:S02]  /*1000*/  SHF.R.U32.HI R16, RZ, 0xa, R12 ;  /* 0x0000000aff107819 */ /* 0x000fe4000001160c */
[----:B------:R-:W-:-:S02]  /*1010*/  LOP3.LUT R17, R4, 0xf000f, RZ, 0xc0, !PT ;  /* 0x000f000f04117812 */ /* 0x000fc400078ec0ff */
[----:B------:R-:W-:Y:S02]  /*1020*/  LOP3.LUT R21, R36, 0x300030, R35, 0xf8, !PT ;  /* 0x0030003024157812 */ /* 0x000fe400078ef823 */
[----:B------:R-:W-:Y:S01]  /*1030*/  SHF.R.U32.HI R36, RZ, 0x6, R9 ;  /* 0x00000006ff247819 */ /* 0x000fe20000011609 */
[----:B------:R-:W-:Y:S01]  /*1040*/  HFMA2.MMA R33, R18, R6, R33 ;  /* 0x0000000612217235 */ /* 0x000fe20000000021 */
[----:B------:R-:W-:Y:S01]  /*1050*/  SHF.R.U32.HI R39, RZ, 0xc, R11 ;  /* 0x0000000cff277819 */ /* 0x000fe2000001160b */
[----:B------:R-:W-:Y:S01]  /*1060*/  HFMA2 R34, R19, R6, R34 ;  /* 0x0000000613227231 */ /* 0x000fe20000000022 */
[----:B------:R-:W-:Y:S02]  /*1070*/  LOP3.LUT R4, R17, 0x300030, R16, 0xf8, !PT ;  /* 0x0030003011047812 */ /* 0x000fe400078ef810 */
[----:B------:R-:W-:Y:S01]  /*1080*/  LOP3.LUT R35, R8, 0x3f003f, RZ, 0xc0, !PT ;  /* 0x003f003f08237812 */ /* 0x000fe200078ec0ff */
[----:B------:R-:W0:Y:S01]  /*1090*/  LDS.128 R16, [UR4+0x10] ;  /* 0x00001004ff107984 */ /* 0x000e220008000c00 */
        /* <DEDUP_REMOVED lines=8> */
[----:B------:R-:W-:Y:S02]  /*1120*/  LOP3.LUT R36, R10, 0x64006400, RZ, 0xfc, !PT ;  /* 0x640064000a247812 */ /* 0x000fe400078efcff */
[----:B------:R-:W-:Y:S01]  /*1130*/  LOP3.LUT R10, R40, 0x300030, R39, 0xf8, !PT ;  /* 0x00300030280a7812 */ /* 0x000fe200078ef827 */
[----:B------:R-:W-:Y:S01]  /*1140*/  HADD2 R40, R35, -1056, -1056 ;  /* 0xe420e42023287430 */ /* 0x000fe20000000000 */
[----:B------:R-:W-:Y:S01]  /*1150*/  LOP3.LUT R37, R37, 0x64006400, RZ, 0xfc, !PT ;  /* 0x6400640025257812 */ /* 0x000fe200078efcff */
[----:B------:R-:W-:Y:S02]  /*1160*/  HADD2 R38, R38, -1056, -1056 ;  /* 0xe420e42026267430 */ /* 0x000fe40000000000 */
[----:B------:R-:W-:Y:S01]  /*1170*/  HADD2 R35, R36, -1056, -1056 ;  /* 0xe420e42024237430 */ /* 0x000fe20000000000 */
[----:B------:R-:W-:Y:S01]  /*1180*/  SHF.R.U32.HI R36, RZ, 0x6, R11 ;  /* 0x00000006ff247819 */ /* 0x000fe2000001160b */
[----:B------:R-:W-:Y:S01]  /*1190*/  HADD2 R37, R37, -1056, -1056 ;  /* 0xe420e42025257430 */ /* 0x000fe20000000000 */
[----:B------:R-:W-:Y:S01]  /*11a0*/  HFMA2.MMA R31, R40, R6, R31 ;  /* 0x00000006281f7235 */ /* 0x000fe2000000001f */
[----:B------:R-:W-:Y:S01]  /*11b0*/  HFMA2 R6, R35, R6, R32 ;  /* 0x0000000623067231 */ /* 0x000fe20000000020 */
[----:B------:R-:W-:Y:S01]  /*11c0*/  HFMA2.MMA R32, R38, R7, R33 ;  /* 0x0000000726207235 */ /* 0x000fe20000000021 */
[----:B------:R-:W-:Y:S01]  /*11d0*/  HFMA2 R33, R37, R7, R34 ;  /* 0x0000000725217231 */ /* 0x000fe20000000022 */
[----:B------:R-:W-:-:S02]  /*11e0*/  SHF.R.U32.HI R35, RZ, 0x6, R8 ;  /* 0x00000006ff237819 */ /* 0x000fc40000011608 */
[----:B------:R-:W-:Y:S02]  /*11f0*/  LOP3.LUT R37, R36, 0x3f003f, RZ, 0xc0, !PT ;  /* 0x003f003f24257812 */ /* 0x000fe400078ec0ff */
[----:B------:R-:W-:Y:S02]  /*1200*/  LOP3.LUT R35, R35, 0x3f003f, RZ, 0xc0, !PT ;  /* 0x003f003f23237812 */ /* 0x000fe400078ec0ff */
[----:B------:R-:W-:Y:S02]  /*1210*/  LOP3.LUT R38, R37, 0x64006400, RZ, 0xfc, !PT ;  /* 0x6400640025267812 */ /* 0x000fe400078efcff */
[----:B------:R-:W-:Y:S02]  /*1220*/  LOP3.LUT R34, R12, 0x3f003f, RZ, 0xc0, !PT ;  /* 0x003f003f0c227812 */ /* 0x000fe400078ec0ff */
[----:B------:R-:W-:Y:S01]  /*1230*/  LOP3.LUT R37, R35, 0x64006400, RZ, 0xfc, !PT ;  /* 0x6400640023257812 */ /* 0x000fe200078efcff */
[----:B------:R-:W-:Y:S01]  /*1240*/  HADD2 R39, R38, -1056, -1056 ;  /* 0xe420e42026277430 */ /* 0x000fe20000000000 */
[----:B------:R-:W-:-:S02]  /*1250*/  SHF.R.U32.HI R12, RZ, 0x6, R12 ;  /* 0x00000006ff0c7819 */ /* 0x000fc4000001160c */
[----:B------:R-:W-:Y:S01]  /*1260*/  LOP3.LUT R36, R14, 0x3f003f, RZ, 0xc0, !PT ;  /* 0x003f003f0e247812 */ /* 0x000fe200078ec0ff */
[----:B------:R-:W-:Y:S01]  /*1270*/  HADD2 R38, R37, -1056, -1056 ;  /* 0xe420e42025267430 */ /* 0x000fe20000000000 */
[----:B------:R-:W-:Y:S02]  /*1280*/  LOP3.LUT R34, R34, 0x64006400, RZ, 0xfc, !PT ;  /* 0x6400640022227812 */ /* 0x000fe400078efcff */
[----:B------:R-:W-:Y:S02]  /*1290*/  SHF.R.U32.HI R14, RZ, 0x6, R14 ;  /* 0x00000006ff0e7819 */ /* 0x000fe4000001160e */
[----:B------:R-:W-:Y:S01]  /*12a0*/  LOP3.LUT R12, R12, 0x3f003f, RZ, 0xc0, !PT ;  /* 0x003f003f0c0c7812 */ /* 0x000fe200078ec0ff */
[----:B------:R-:W-:Y:S01]  /*12b0*/  HFMA2.MMA R6, R39, R7, R6 ;  /* 0x0000000727067235 */ /* 0x000fe20000000006 */
[----:B------:R-:W-:Y:S02]  /*12c0*/  LOP3.LUT R8, R13, 0x3f003f, RZ, 0xc0, !PT ;  /* 0x003f003f0d087812 */ /* 0x000fe400078ec0ff */
[----:B------:R-:W-:Y:S01]  /*12d0*/  LOP3.LUT R36, R36, 0x64006400, RZ, 0xfc, !PT ;  /* 0x6400640024247812 */ /* 0x000fe200078efcff */
[----:B------:R-:W-:Y:S01]  /*12e0*/  HFMA2 R7, R38, R7, R31 ;  /* 0x0000000726077231 */ /* 0x000fe2000000001f */
[----:B------:R-:W-:Y:S01]  /*12f0*/  LOP3.LUT R14, R14, 0x3f003f, RZ, 0xc0, !PT ;  /* 0x003f003f0e0e7812 */ /* 0x000fe200078ec0ff */
[----:B------:R-:W-:Y:S01]  /*1300*/  HADD2 R34, R34, -1056, -1056 ;  /* 0xe420e42022227430 */ /* 0x000fe20000000000 */
[----:B------:R-:W-:-:S02]  /*1310*/  SHF.R.U32.HI R11, RZ, 0xa, R13 ;  /* 0x0000000aff0b7819 */ /* 0x000fc4000001160d */
[----:B------:R-:W-:Y:S01]  /*1320*/  LOP3.LUT R12, R12, 0x64006400, RZ, 0xfc, !PT ;  /* 0x640064000c0c7812 */ /* 0x000fe200078efcff */
[----:B------:R-:W-:Y:S01]  /*1330*/  HADD2 R36, R36, -1056, -1056 ;  /* 0xe420e42024247430 */ /* 0x000fe20000000000 */
[----:B------:R-:W-:Y:S02]  /*1340*/  SHF.R.U32.HI R13, RZ, 0x6, R13 ;  /* 0x00000006ff0d7819 */ /* 0x000fe4000001160d */
[----:B------:R-:W-:Y:S02]  /*1350*/  SHF.R.U32.HI R9, RZ, 0xc, R9 ;  /* 0x0000000cff097819 */ /* 0x000fe40000011609 */
[----:B------:R-:W-:Y:S02]  /*1360*/  LOP3.LUT R8, R8, 0x64006400, RZ, 0xfc, !PT ;  /* 0x6400640008087812 */ /* 0x000fe400078efcff */
[----:B------:R-:W-:Y:S01]  /*1370*/  LOP3.LUT R14, R14, 0x64006400, RZ, 0xfc, !PT ;  /* 0x640064000e0e7812 */ /* 0x000fe200078efcff */
[----:B0-----:R-:W-:Y:S01]  /*1380*/  HFMA2.MMA R7, R34, R16, R7 ;  /* 0x0000001022077235 */ /* 0x001fe20000000007 */
[----:B------:R-:W-:Y:S01]  /*1390*/  LOP3.LUT R35, R15, 0x3f003f, RZ, 0xc0, !PT ;  /* 0x003f003f0f237812 */ /* 0x000fe200078ec0ff */
[----:B------:R-:W-:Y:S01]  /*13a0*/  HADD2 R12, R12, -1056, -1056 ;  /* 0xe420e4200c0c7430 */ /* 0x000fe20000000000 */
[----:B------:R-:W-:Y:S01]  /*13b0*/  LOP3.LUT R38, R9, 0xf000f, RZ, 0xc0, !PT ;  /* 0x000f000f09267812 */ /* 0x000fe200078ec0ff */
[----:B------:R-:W-:Y:S01]  /*13c0*/  HADD2 R9, R8, -1056, -1056 ;  /* 0xe420e42008097430 */ /* 0x000fe20000000000 */
[----:B------:R-:W-:-:S02]  /*13d0*/  LOP3.LUT R13, R13, 0x3f003f, RZ, 0xc0, !PT ;  /* 0x003f003f0d0d7812 */ /* 0x000fc400078ec0ff */
[----:B------:R-:W-:Y:S02]  /*13e0*/  SHF.R.U32.HI R15, RZ, 0x6, R15 ;  /* 0x00000006ff0f7819 */ /* 0x000fe4000001160f */
[----:B------:R-:W-:Y:S01]  /*13f0*/  LOP3.LUT R5, R5, 0x64006400, RZ, 0xfc, !PT ;  /* 0x6400640005057812 */ /* 0x000fe200078efcff */
[----:B------:R-:W-:Y:S01]  /*1400*/  HFMA2.MMA R33, R36, R16, R33 ;  /* 0x0000001024217235 */ /* 0x000fe20000000021 */
[----:B------:R-:W-:Y:S01]  /*1410*/  HADD2 R14, R14, -1056, -1056 ;  /* 0xe420e4200e0e7430 */ /* 0x000fe20000000000 */
[----:B------:R-:W-:Y:S01]  /*1420*/  LOP3.LUT R13, R13, 0x64006400, RZ, 0xfc, !PT ;  /* 0x640064000d0d7812 */ /* 0x000fe200078efcff */
[----:B------:R-:W-:Y:S01]  /*1430*/  HFMA2 R32, R9, R16, R32 ;  /* 0x0000001009207231 */ /* 0x000fe20000000020 */
[----:B------:R-:W-:Y:S01]  /*1440*/  LOP3.LUT R29, R29, 0x64006400, RZ, 0xfc, !PT ;  /* 0x640064001d1d7812 */ /* 0x000fe200078efcff */
[----:B------:R-:W-:Y:S01]  /*1450*/  HFMA2.MMA R9, R12, R17, R7 ;  /* 0x000000110c097235 */ /* 0x000fe20000000007 */
[----:B------:R-:W-:Y:S01]  /*1460*/  LOP3.LUT R35, R35, 0x64006400, RZ, 0xfc, !PT ;  /* 0x6400640023237812 */ /* 0x000fe200078efcff */
        /* <DEDUP_REMOVED lines=10> */
[----:B------:R-:W-:Y:S01]  /*1510*/  LOP3.LUT R11, R38, 0x300030, R11, 0xf8, !PT ;  /* 0x00300030260b7812 */ /* 0x000fe200078ef80b */
[----:B------:R-:W-:Y:S01]  /*1520*/  HFMA2.MMA R9, R8, R18, R9 ;  /* 0x0000001208097235 */ /* 0x000fe20000000009 */
[----:B------:R-:W-:Y:S01]  /*1530*/  HADD2 R4, R4, -1056, -1056 ;  /* 0xe420e42004047430 */ /* 0x000fe20000000000 */
[----:B------:R-:W-:Y:S01]  /*1540*/  LOP3.LUT R28, R28, 0x64006400, RZ, 0xfc, !PT ;  /* 0x640064001c1c7812 */ /* 0x000fe200078efcff */
[----:B------:R-:W-:-:S02]  /*1550*/  HFMA2 R32, R13, R17, R32 ;  /* 0x000000110d207231 */ /* 0x000fc40000000020 */
[----:B------:R-:W-:Y:S01]  /*1560*/  HADD2 R5, R30, -1056, -1056 ;  /* 0xe420e4201e057430 */ /* 0x000fe20000000000 */
[----:B------:R-:W-:Y:S01]  /*1570*/  HFMA2.MMA R33, R12, R18, R33 ;  /* 0x000000120c217235 */ /* 0x000fe20000000021 */
[----:B------:R-:W-:Y:S01]  /*1580*/  HFMA2 R6, R35, R16, R6 ;  /* 0x0000001023067231 */ /* 0x000fe20000000006 */
[----:B------:R-:W-:Y:S01]  /*1590*/  LOP3.LUT R11, R11, 0x64006400, RZ, 0xfc, !PT ;  /* 0x640064000b0b7812 */ /* 0x000fe200078efcff */
[----:B------:R-:W-:Y:S02]  /*15a0*/  HADD2 R15, R15, -1056, -1056 ;  /* 0xe420e4200f0f7430 */ /* 0x000fe40000000000 */
[----:B------:R-:W-:Y:S01]  /*15b0*/  HADD2 R8, R21, -1056, -1056 ;  /* 0xe420e42015087430 */ /* 0x000fe20000000000 */
[----:B------:R-:W-:Y:S01]  /*15c0*/  LOP3.LUT R10, R10, 0x64006400, RZ, 0xfc, !PT ;  /* 0x640064000a0a7812 */ /* 0x000fe200078efcff */
[----:B------:R-:W-:Y:S01]  /*15d0*/  HFMA2 R32, R5, R18, R32 ;  /* 0x0000001205207231 */ /* 0x000fe20000000020 */
        /* <DEDUP_REMOVED lines=17> */
.L_x_3441:
[----:B------:R-:W-:Y:S01]  /*16f0*/  IMAD.MOV.U32 R21, RZ, RZ, c[0x0][0x18c] ;  /* 0x00006300ff157624 */ /* 0x000fe200078e00ff */
[----:B------:R-:W-:Y:S05]  /*1700*/  @P2 BRA `(.L_x_3442) ;  /* 0x00000b4000002947 */ /* 0x000fea0003800000 */
[C---:B------:R-:W-:Y:S01]  /*1710*/  IMAD.WIDE R30, R21.reuse, 0xc, R22 ;  /* 0x0000000c151e7825 */ /* 0x040fe200078e0216 */
[----:B------:R-:W0:Y:S04]  /*1720*/  LDS.128 R16, [UR4+0x20] ;  /* 0x00002004ff107984 */ /* 0x000e280008000c00 */
        /* <DEDUP_REMOVED lines=178> */
.L_x_3442:
        /* <DEDUP_REMOVED lines=8> */
.L_x_3440:
[----:B------:R-:W-:-:S04]  /*22d0*/  LEA R29, R27, 0x40, 0x6 ;  /* 0x000000401b1d7811 */ /* 0x000fc800078e30ff */
[----:B------:R-:W-:-:S04]  /*22e0*/  IMNMX R29, R29, c[0x0][0x190], PT ;  /* 0x000064001d1d7a17 */ /* 0x000fc80003800200 */
[----:B------:R-:W-:-:S04]  /*22f0*/  ISETP.GE.AND P0, PT, R20, R29, PT ;  /* 0x0000001d1400720c */ /* 0x000fc80003f06270 */
[----:B------:R-:W-:-:S13]  /*2300*/  ISETP.GE.OR P0, PT, R20, c[0x0][0x1b8], P0 ;  /* 0x00006e0014007a0c */ /* 0x000fda0000706670 */
[----:B------:R-:W-:Y:S05]  /*2310*/  @P0 BRA `(.L_x_3444) ;  /* 0x000014e000000947 */ /* 0x000fea0003800000 */
.L_x_3446:
        /* <DEDUP_REMOVED lines=13> */
[----:B------:R-:W-:Y:S02]  /*23f0*/  LEA R29, R27, 0x40, 0x6 ;  /* 0x000000401b1d7811 */ /* 0x000fe400078e30ff */
[----:B------:R-:W-:Y:S02]  /*2400*/  IADD3 R32, R20, 0x20, RZ ;  /* 0x0000002014207810 */ /* 0x000fe40007ffe0ff */
[----:B------:R-:W-:Y:S01]  /*2410*/  IMNMX R29, R29, c[0x0][0x190], PT ;  /* 0x000064001d1d7a17 */ /* 0x000fe20003800200 */
[----:B------:R-:W-:Y:S01]  /*2420*/  IMAD.WIDE R30, R31, 0x4, R22 ;  /* 0x000000041f1e7825 */ /* 0x000fe200078e0216 */
[----:B--2---:R-:W-:-:S02]  /*2430*/  @!P0 PRMT R0, R12, 0x7610, R0 ;  /* 0x000076100c008816 */ /* 0x004fc40000000000 */
        /* <DEDUP_REMOVED lines=10> */
[----:B------:R-:W-:Y:S01]  /*24e0*/  IMAD.MOV.U32 R21, RZ, RZ, 0x2400 ;  /* 0x00002400ff157424 */ /* 0x000fe200078e00ff */
[----:B------:R-:W-:-:S02]  /*24f0*/  LOP3.LUT R20, R20, 0x10001, RZ, 0xc0, !PT ;  /* 0x0001000114147812 */ /* 0x000fc400078ec0ff */
[----:B------:R-:W-:Y:S02]  /*2500*/  LOP3.LUT R34, R5, 0x380038, RZ, 0xc0, !PT ;  /* 0x0038003805227812 */ /* 0x000fe400078ec0ff */
[----:B------:R-:W-:Y:S02]  /*2510*/  PRMT R28, R21, 0x5410, R28 ;  /* 0x00005410151c7816 */ /* 0x000fe4000000001c */
[----:B0-----:R-:W-:Y:S02]  /*2520*/  LOP3.LUT R22, R6, 0x70007, RZ, 0xc0, !PT ;  /* 0x0007000706167812 */ /* 0x001fe400078ec0ff */
[----:B------:R-:W-:Y:S02]  /*2530*/  LOP3.LUT R21, R5, 0x70007, RZ, 0xc0, !PT ;  /* 0x0007000705157812 */ /* 0x000fe400078ec0ff */
[----:B------:R-:W-:Y:S02]  /*2540*/  LOP3.LUT R33, R20, 0x20002, R33, 0xf8, !PT ;  /* 0x0002000214217812 */ /* 0x000fe400078ef821 */
        /* <DEDUP_REMOVED lines=9> */
[----:B------:R-:W-:Y:S01]  /*25e0*/  HFMA2 R34, R23, R28.H1_H1, -132, -132 ;  /* 0xd820d82017227431 */ /* 0x000fe2000006001c */
[----:B------:R-:W-:Y:S01]  /*25f0*/  SHF.R.U32.HI R5, RZ, 0x6, R5 ;  /* 0x00000006ff057819 */ /* 0x000fe20000011605 */
[----:B------:R-:W-:-:S02]  /*2600*/  HADD2 R23, R20, -1028, -1028 ;  /* 0xe404e40414177430 */ /* 0x000fc40000000000 */
[----:B------:R-:W-:Y:S01]  /*2610*/  HADD2 R35, R35, -1028, -1028 ;  /* 0xe404e40423237430 */ /* 0x000fe20000000000 */
[-C--:B-1----:R-:W-:Y:S01]  /*2620*/  HFMA2.MMA R20, R37, R16.reuse, RZ ;  /* 0x0000001025147235 */ /* 0x082fe200000000ff */
[-C--:B------:R-:W-:Y:S01]  /*2630*/  HFMA2 R22, R23, R16.reuse, RZ.H0_H0 ;  /* 0x0000001017167231 */ /* 0x080fe200000400ff */
[----:B------:R-:W-:Y:S01]  /*2640*/  HFMA2.MMA R21, R21, R16, RZ ;  /* 0x0000001015157235 */ /* 0x000fe200000000ff */
[----:B------:R-:W-:Y:S01]  /*2650*/  HFMA2 R37, R35, R16, RZ.H0_H0 ;  /* 0x0000001023257231 */ /* 0x000fe200000400ff */
[----:B------:R-:W-:Y:S02]  /*2660*/  LOP3.LUT R16, R4, 0x380038, RZ, 0xc0, !PT ;  /* 0x0038003804107812 */ /* 0x000fe400078ec0ff */
[----:B------:R-:W-:Y:S02]  /*2670*/  LOP3.LUT R35, R6, 0x380038, RZ, 0xc0, !PT ;  /* 0x0038003806237812 */ /* 0x000fe400078ec0ff */
[----:B------:R-:W-:Y:S01]  /*2680*/  LOP3.LUT R39, R16, 0x64006400, RZ, 0xfc, !PT ;  /* 0x6400640010277812 */ /* 0x000fe200078efcff */
[----:B------:R-:W-:Y:S01]  /*2690*/  HFMA2.MMA R21, R34, R17, R21 ;  /* 0x0000001122157235 */ /* 0x000fe20000000015 */
[----:B------:R-:W-:-:S02]  /*26a0*/  SHF.R.U32.HI R34, RZ, 0x6, R4 ;  /* 0x00000006ff227819 */ /* 0x000fc40000011604 */
[----:B------:R-:W-:Y:S01]  /*26b0*/  LOP3.LUT R35, R35, 0x64006400, RZ, 0xfc, !PT ;  /* 0x6400640023237812 */ /* 0x000fe200078efcff */
[-C--:B------:R-:W-:Y:S01]  /*26c0*/  HFMA2 R39, R39, R28.reuse.H1_H1, -132, -132 ;  /* 0xd820d82027277431 */ /* 0x080fe2000006001c */
[----:B------:R-:W-:Y:S02]  /*26d0*/  LOP3.LUT R16, R5, 0x70007, RZ, 0xc0, !PT ;  /* 0x0007000705107812 */ /* 0x000fe400078ec0ff */
[----:B------:R-:W-:Y:S01]  /*26e0*/  LOP3.LUT R23, R7, 0x380038, RZ, 0xc0, !PT ;  /* 0x0038003807177812 */ /* 0x000fe200078ec0ff */
[----:B------:R-:W-:Y:S01]  /*26f0*/  HFMA2 R35, R35, R28.H1_H1, -132, -132 ;  /* 0xd820d82023237431 */ /* 0x000fe2000006001c */
[----:B------:R-:W-:Y:S01]  /*2700*/  LOP3.LUT R36, R34, 0x70007, RZ, 0xc0, !PT ;  /* 0x0007000722247812 */ /* 0x000fe200078ec0ff */
[----:B------:R-:W-:Y:S01]  /*2710*/  HFMA2.MMA R22, R39, R17, R22 ;  /* 0x0000001127167235 */ /* 0x000fe20000000016 */
[----:B------:R-:W-:Y:S02]  /*2720*/  LOP3.LUT R16, R16, 0x64006400, RZ, 0xfc, !PT ;  /* 0x6400640010107812 */ /* 0x000fe400078efcff */
[----:B------:R-:W-:-:S02]  /*2730*/  LOP3.LUT R23, R23, 0x64006400, RZ, 0xfc, !PT ;  /* 0x6400640017177812 */ /* 0x000fc400078efcff */
[----:B------:R-:W-:Y:S01]  /*2740*/  LOP3.LUT R36, R36, 0x64006400, RZ, 0xfc, !PT ;  /* 0x6400640024247812 */ /* 0x000fe200078efcff */
[----:B------:R-:W-:Y:S01]  /*2750*/  HADD2 R38, R16, -1028, -1028 ;  /* 0xe404e40410267430 */ /* 0x000fe20000000000 */
[----:B------:R-:W-:Y:S01]  /*2760*/  HFMA2.MMA R16, R35, R17, R20 ;  /* 0x0000001123107235 */ /* 0x000fe20000000014 */
[----:B------:R-:W-:Y:S01]  /*2770*/  HFMA2 R40, R23, R28.H1_H1, -132, -132 ;  /* 0xd820d82017287431 */ /* 0x000fe2000006001c */
[----:B------:R-:W-:Y:S01]  /*2780*/  SHF.R.U32.HI R35, RZ, 0x6, R6 ;  /* 0x00000006ff237819 */ /* 0x000fe20000011606 */
[----:B------:R-:W-:Y:S01]  /*2790*/  HADD2 R23, R36, -1028, -1028 ;  /* 0xe404e40424177430 */ /* 0x000fe20000000000 */
[----:B------:R-:W-:Y:S01]  /*27a0*/  SHF.R.U32.HI R36, RZ, 0x6, R7 ;  /* 0x00000006ff247819 */ /* 0x000fe20000011607 */
[----:B------:R-:W-:Y:S01]  /*27b0*/  HFMA2.MMA R21, R38, R18, R21 ;  /* 0x0000001226157235 */ /* 0x000fe20000000015 */
[----:B------:R-:W-:Y:S01]  /*27c0*/  SHF.R.U32.HI R38, RZ, 0xf, R4 ;  /* 0x0000000fff267819 */ /* 0x000fe20000011604 */
[----:B------:R-:W-:Y:S01]  /*27d0*/  HFMA2 R20, R23, R18, R22 ;  /* 0x0000001217147231 */ /* 0x000fe20000000016 */
        /* <DEDUP_REMOVED lines=11> */
[-C--:B------:R-:W-:Y:S01]  /*2890*/  HFMA2 R4, R23, R28.reuse.H1_H1, -132, -132 ;  /* 0xd820d82017047431 */ /* 0x080fe2000006001c */
[----:B------:R-:W-:Y:S01]  /*28a0*/  LOP3.LUT R41, R40, 0x64006400, RZ, 0xfc, !PT ;  /* 0x6400640028297812 */ /* 0x000fe200078efcff */
[-C--:B------:R-:W-:Y:S01]  /*28b0*/  HFMA2.MMA R16, R39, R18.reuse, R16 ;  /* 0x0000001227107235 */ /* 0x080fe20000000010 */
[----:B------:R-:W-:Y:S01]  /*28c0*/  LOP3.LUT R39, R35, 0x380038, RZ, 0xc0, !PT ;  /* 0x0038003823277812 */ /* 0x000fe200078ec0ff */
[----:B------:R-:W-:Y:S01]  /*28d0*/  HFMA2.MMA R37, R22, R18, R37 ;  /* 0x0000001216257235 */ /* 0x000fe20000000025 */
[----:B------:R-:W-:Y:S01]  /*28e0*/  LOP3.LUT R38, R38, 0x10001, RZ, 0xc0, !PT ;  /* 0x0001000126267812 */ /* 0x000fe200078ec0ff */
[----:B------:R-:W-:Y:S01]  /*28f0*/  HFMA2.MMA R4, R4, R19, R21 ;  /* 0x0000001304047235 */ /* 0x000fe20000000015 */
[----:B------:R-:W-:Y:S01]  /*2900*/  HFMA2 R41, R41, R28.H1_H1, -132, -132 ;  /* 0xd820d82029297431 */ /* 0x000fe2000006001c */
[----:B------:R-:W-:-:S02]  /*2910*/  SHF.R.U32.HI R21, RZ, 0xf, R6 ;  /* 0x0000000fff157819 */ /* 0x000fc40000011606 */
[----:B------:R-:W-:Y:S01]  /*2920*/  LOP3.LUT R39, R39, 0x64006400, RZ, 0xfc, !PT ;  /* 0x6400640027277812 */ /* 0x000fe200078efcff */
[----:B------:R-:W-:Y:S01]  /*2930*/  HFMA2 R6, R41, R19, R20 ;  /* 0x0000001329067231 */ /* 0x000fe20000000014 */
[----:B------:R-:W-:Y:S02]  /*2940*/  LOP3.LUT R41, R21, 0x10001, RZ, 0xc0, !PT ;  /* 0x0001000115297812 */ /* 0x000fe400078ec0ff */
[----:B------:R-:W0:Y:S01]  /*2950*/  LDS.128 R20, [UR4+0x10] ;  /* 0x00001004ff147984 */ /* 0x000e220008000c00 */
[----:B------:R-:W-:Y:S01]  /*2960*/  HFMA2 R39, R39, R28.H1_H1, -132, -132 ;  /* 0xd820d82027277431 */ /* 0x000fe2000006001c */
[----:B------:R-:W-:Y:S02]  /*2970*/  LOP3.LUT R17, R38, 0x20002, R17, 0xf8, !PT ;  /* 0x0002000226117812 */ /* 0x000fe400078ef811 */
[----:B------:R-:W-:Y:S02]  /*2980*/  SHF.R.U32.HI R38, RZ, 0xf, R7 ;  /* 0x0000000fff267819 */ /* 0x000fe40000011607 */
[----:B------:R-:W-:Y:S01]  /*2990*/  SHF.R.U32.HI R18, RZ, 0xe, R10 ;  /* 0x0000000eff127819 */ /* 0x000fe2000001160a */
[----:B------:R-:W-:Y:S01]  /*29a0*/  HFMA2.MMA R7, R39, R19, R16 ;  /* 0x0000001327077235 */ /* 0x000fe20000000010 */
[----:B------:R-:W-:-:S02]  /*29b0*/  LOP3.LUT R39, R36, 0x380038, RZ, 0xc0, !PT ;  /* 0x0038003824277812 */ /* 0x000fc400078ec0ff */
[----:B------:R-:W-:Y:S02]  /*29c0*/  LOP3.LUT R18, R41, 0x20002, R18, 0xf8, !PT ;  /* 0x0002000229127812 */ /* 0x000fe400078ef812 */
[----:B------:R-:W-:Y:S02]  /*29d0*/  LOP3.LUT R39, R39, 0x64006400, RZ, 0xfc, !PT ;  /* 0x6400640027277812 */ /* 0x000fe400078efcff */
[----:B------:R-:W-:Y:S02]  /*29e0*/  SHF.R.U32.HI R41, RZ, 0xe, R11 ;  /* 0x0000000eff297819 */ /* 0x000fe4000001160b */
[----:B------:R-:W-:Y:S02]  /*29f0*/  LOP3.LUT R38, R38, 0x10001, RZ, 0xc0, !PT ;  /* 0x0001000126267812 */ /* 0x000fe400078ec0ff */
[----:B------:R-:W-:Y:S02]  /*2a00*/  LOP3.LUT R34, R34, 0x1c001c0, RZ, 0xc0, !PT ;  /* 0x01c001c022227812 */ /* 0x000fe400078ec0ff */
[----:B------:R-:W-:-:S02]  /*2a10*/  LOP3.LUT R38, R38, 0x20002, R41, 0xf8, !PT ;  /* 0x0002000226267812 */ /* 0x000fc400078ef829 */
[----:B------:R-:W-:Y:S02]  /*2a20*/  LOP3.LUT R5, R5, 0x1c001c0, RZ, 0xc0, !PT ;  /* 0x01c001c005057812 */ /* 0x000fe400078ec0ff */
[----:B------:R-:W-:Y:S02]  /*2a30*/  LOP3.LUT R36, R36, 0x1c001c0, RZ, 0xc0, !PT ;  /* 0x01c001c024247812 */ /* 0x000fe400078ec0ff */
[----:B--2---:R-:W-:Y:S02]  /*2a40*/  SHF.R.U32.HI R40, RZ, 0xd, R12 ;  /* 0x0000000dff287819 */ /* 0x004fe4000001160c */
[----:B------:R-:W-:Y:S02]  /*2a50*/  SHF.R.U32.HI R16, RZ, 0xd, R13 ;  /* 0x0000000dff107819 */ /* 0x000fe4000001160d */
[----:B------:R-:W-:Y:S01]  /*2a60*/  LOP3.LUT R17, R17, 0x40004, R40, 0xf8, !PT ;  /* 0x0004000411117812 */ /* 0x000fe200078ef828 */
[----:B------:R-:W-:Y:S01]  /*2a70*/  HFMA2 R40, R39, R28.H1_H1, -132, -132 ;  /* 0xd820d82027287431 */ /* 0x000fe2000006001c */
[----:B------:R-:W-:-:S02]  /*2a80*/  LOP3.LUT R16, R33, 0x40004, R16, 0xf8, !PT ;  /* 0x0004000421107812 */ /* 0x000fc400078ef810 */
[----:B------:R-:W-:Y:S02]  /*2a90*/  SHF.R.U32.HI R33, RZ, 0xd, R14 ;  /* 0x0000000dff217819 */ /* 0x000fe4000001160e */
[----:B------:R-:W-:Y:S01]  /*2aa0*/  SHF.R.U32.HI R39, RZ, 0xd, R15 ;  /* 0x0000000dff277819 */ /* 0x000fe2000001160f */
[----:B------:R-:W-:Y:S01]  /*2ab0*/  HFMA2.MMA R37, R40, R19, R37 ;  /* 0x0000001328257235 */ /* 0x000fe20000000025 */
[----:B------:R-:W-:Y:S02]  /*2ac0*/  LOP3.LUT R19, R34, 0x64006400, RZ, 0xfc, !PT ;  /* 0x6400640022137812 */ /* 0x000fe400078efcff */
[----:B------:R-:W-:Y:S02]  /*2ad0*/  LOP3.LUT R18, R18, 0x40004, R33, 0xf8, !PT ;  /* 0x0004000412127812 */ /* 0x000fe400078ef821 */
[----:B------:R-:W-:Y:S01]  /*2ae0*/  LOP3.LUT R33, R38, 0x40004, R39, 0xf8, !PT ;  /* 0x0004000426217812 */ /* 0x000fe200078ef827 */
[----:B------:R-:W-:Y:S01]  /*2af0*/  HFMA2 R41, R19, R28.H0_H0, -20, -20 ;  /* 0xcd00cd0013297431 */ /* 0x000fe2000004001c */
[----:B------:R-:W-:-:S02]  /*2b00*/  LOP3.LUT R38, R35, 0x1c001c0, RZ, 0xc0, !PT ;  /* 0x01c001c023267812 */ /* 0x000fc400078ec0ff */
[----:B------:R-:W-:Y:S02]  /*2b10*/  LOP3.LUT R35, R5, 0x64006400, RZ, 0xfc, !PT ;  /* 0x6400640005237812 */ /* 0x000fe400078efcff */
[----:B------:R-:W-:Y:S01]  /*2b20*/  LOP3.LUT R5, R36, 0x64006400, RZ, 0xfc, !PT ;  /* 0x6400640024057812 */ /* 0x000fe200078efcff */
[-C--:B0-----:R-:W-:Y:S01]  /*2b30*/  HFMA2.MMA R6, R41, R20.reuse, R6 ;  /* 0x0000001429067235 */ /* 0x081fe20000000006 */
[----:B------:R-:W-:Y:S01]  /*2b40*/  LOP3.LUT R34, R8, 0x70007, RZ, 0xc0, !PT ;  /* 0x0007000708227812 */ /* 0x000fe200078ec0ff */
[-C--:B------:R-:W-:Y:S01]  /*2b50*/  HFMA2 R35, R35, R28.reuse.H0_H0, -20, -20 ;  /* 0xcd00cd0023237431 */ /* 0x080fe2000004001c */
[----:B------:R-:W-:Y:S01]  /*2b60*/  LOP3.LUT R39, R38, 0x64006400, RZ, 0xfc, !PT ;  /* 0x6400640026277812 */ /* 0x000fe200078efcff */
[-C--:B------:R-:W-:Y:S01]  /*2b70*/  HFMA2 R36, R5, R28.reuse.H0_H0, -20, -20 ;  /* 0xcd00cd0005247431 */ /* 0x080fe2000004001c */
[----:B------:R-:W-:Y:S02]  /*2b80*/  LOP3.LUT R19, R34, 0x64006400, RZ, 0xfc, !PT ;  /* 0x6400640022137812 */ /* 0x000fe400078efcff */
[----:B------:R-:W-:Y:S01]  /*2b90*/  LOP3.LUT R5, R9, 0x70007, RZ, 0xc0, !PT ;  /* 0x0007000709057812 */ /* 0x000fe200078ec0ff */
[----:B------:R-:W-:Y:S01]  /*2ba0*/  HFMA2 R34, R39, R28.H0_H0, -20, -20 ;  /* 0xcd00cd0027227431 */ /* 0x000fe2000004001c */
[-C--:B------:R-:W-:Y:S01]  /*2bb0*/  HFMA2.MMA R4, R35, R20.reuse, R4 ;  /* 0x0000001423047235 */ /* 0x080fe20000000004 */
[----:B------:R-:W-:Y:S01]  /*2bc0*/  HADD2 R19, R19, -1028, -1028 ;  /* 0xe404e40413137430 */ /* 0x000fe20000000000 */
[----:B------:R-:W-:Y:S01]  /*2bd0*/  HFMA2.MMA R37, R36, R20, R37 ;  /* 0x0000001424257235 */ /* 0x000fe20000000025 */
        /* <DEDUP_REMOVED lines=15> */
[----:B------:R-:W-:Y:S01]  /*2cd0*/  SHF.R.U32.HI R9, RZ, 0x6, R9 ;  /* 0x00000006ff097819 */ /* 0x000fe20000011609 */
[-C--:B------:R-:W-:Y:S01]  /*2ce0*/  HFMA2 R35, R35, R28.reuse.H1_H1, -132, -132 ;  /* 0xd820d82023237431 */ /* 0x080fe2000006001c */
[-C--:B------:R-:W-:Y:S01]  /*2cf0*/  HFMA2.MMA R19, R19, R21.reuse, R4 ;  /* 0x0000001513137235 */ /* 0x080fe20000000004 */
[----:B------:R-:W-:Y:S01]  /*2d00*/  HFMA2 R36, R39, R28.H1_H1, -132, -132 ;  /* 0xd820d82027247431 */ /* 0x000fe2000006001c */
[----:B------:R-:W0:Y:S01]  /*2d10*/  LDS.128 R4, [UR4+0x20] ;  /* 0x00002004ff047984 */ /* 0x000e220008000c00 */
[----:B------:R-:W-:Y:S01]  /*2d20*/  HFMA2 R34, R35, R22, R34 ;  /* 0x0000001623227231 */ /* 0x000fe20000000022 */
[----:B------:R-:W-:Y:S01]  /*2d30*/  LOP3.LUT R35, R10, 0x380038, RZ, 0xc0, !PT ;  /* 0x003800380a237812 */ /* 0x000fe200078ec0ff */
[----:B------:R-:W-:Y:S01]  /*2d40*/  HFMA2.MMA R21, R38, R21, R37 ;  /* 0x0000001526157235 */ /* 0x000fe20000000025 */
[----:B------:R-:W-:Y:S01]  /*2d50*/  LOP3.LUT R37, R11, 0x380038, RZ, 0xc0, !PT ;  /* 0x003800380b257812 */ /* 0x000fe200078ec0ff */
[----:B------:R-:W-:Y:S01]  /*2d60*/  HFMA2.MMA R19, R36, R22, R19 ;  /* 0x0000001624137235 */ /* 0x000fe20000000013 */
[----:B------:R-:W-:-:S02]  /*2d70*/  LOP3.LUT R35, R35, 0x64006400, RZ, 0xfc, !PT ;  /* 0x6400640023237812 */ /* 0x000fc400078efcff */
[----:B------:R-:W-:Y:S02]  /*2d80*/  LOP3.LUT R36, R9, 0x70007, RZ, 0xc0, !PT ;  /* 0x0007000709247812 */ /* 0x000fe400078ec0ff */
[----:B------:R-:W-:Y:S01]  /*2d90*/  LOP3.LUT R37, R37, 0x64006400, RZ, 0xfc, !PT ;  /* 0x6400640025257812 */ /* 0x000fe200078efcff */
[-C--:B------:R-:W-:Y:S01]  /*2da0*/  HFMA2 R39, R35, R28.reuse.H1_H1, -132, -132 ;  /* 0xd820d82023277431 */ /* 0x080fe2000006001c */
[----:B------:R-:W-:Y:S02]  /*2db0*/  SHF.R.U32.HI R8, RZ, 0x6, R8 ;  /* 0x00000006ff087819 */ /* 0x000fe40000011608 */
[----:B------:R-:W-:Y:S01]  /*2dc0*/  LOP3.LUT R36, R36, 0x64006400, RZ, 0xfc, !PT ;  /* 0x6400640024247812 */ /* 0x000fe200078efcff */
[----:B------:R-:W-:Y:S01]  /*2dd0*/  HFMA2 R40, R37, R28.H1_H1, -132, -132 ;  /* 0xd820d82025287431 */ /* 0x000fe2000006001c */
[----:B------:R-:W-:Y:S01]  /*2de0*/  LOP3.LUT R38, R8, 0x70007, RZ, 0xc0, !PT ;  /* 0x0007000708267812 */ /* 0x000fe200078ec0ff */
[----:B------:R-:W-:Y:S01]  /*2df0*/  HFMA2.MMA R20, R39, R22, R20 ;  /* 0x0000001627147235 */ /* 0x000fe20000000014 */
[----:B------:R-:W-:Y:S01]  /*2e00*/  SHF.R.U32.HI R10, RZ, 0x6, R10 ;  /* 0x00000006ff0a7819 */ /* 0x000fe2000001160a */
[----:B------:R-:W-:Y:S01]  /*2e10*/  HADD2 R36, R36, -1028, -1028 ;  /* 0xe404e40424247430 */ /* 0x000fe20000000000 */
[----:B------:R-:W-:Y:S01]  /*2e20*/  LOP3.LUT R38, R38, 0x64006400, RZ, 0xfc, !PT ;  /* 0x6400640026267812 */ /* 0x000fe200078efcff */
[----:B------:R-:W-:Y:S01]  /*2e30*/  HFMA2 R21, R40, R22, R21 ;  /* 0x0000001628157231 */ /* 0x000fe20000000015 */
[----:B------:R-:W-:Y:S01]  /*2e40*/  LOP3.LUT R22, R10, 0x70007, RZ, 0xc0, !PT ;  /* 0x000700070a167812 */ /* 0x000fe200078ec0ff */
[----:B------:R-:W-:Y:S01]  /*2e50*/  HFMA2 R19, R36, R23, R19 ;  /* 0x0000001724137231 */ /* 0x000fe20000000013 */
[----:B------:R-:W-:Y:S01]  /*2e60*/  SHF.R.U32.HI R11, RZ, 0x6, R11 ;  /* 0x00000006ff0b7819 */ /* 0x000fe2000001160b */
[----:B------:R-:W-:Y:S01]  /*2e70*/  HADD2 R35, R38, -1028, -1028 ;  /* 0xe404e40426237430 */ /* 0x000fe20000000000 */
[----:B------:R-:W-:-:S02]  /*2e80*/  LOP3.LUT R36, R22, 0x64006400, RZ, 0xfc, !PT ;  /* 0x6400640016247812 */ /* 0x000fc400078efcff */
[----:B------:R-:W-:Y:S02]  /*2e90*/  LOP3.LUT R38, R11, 0x70007, RZ, 0xc0, !PT ;  /* 0x000700070b267812 */ /* 0x000fe400078ec0ff */
[----:B------:R-:W-:Y:S01]  /*2ea0*/  LOP3.LUT R37, R9, 0x380038, RZ, 0xc0, !PT ;  /* 0x0038003809257812 */ /* 0x000fe200078ec0ff */
[----:B------:R-:W-:Y:S01]  /*2eb0*/  HADD2 R41, R36, -1028, -1028 ;  /* 0xe404e40424297430 */ /* 0x000fe20000000000 */
[----:B------:R-:W-:Y:S01]  /*2ec0*/  LOP3.LUT R22, R38, 0x64006400, RZ, 0xfc, !PT ;  /* 0x6400640026167812 */ /* 0x000fe200078efcff */
[-C--:B------:R-:W-:Y:S01]  /*2ed0*/  HFMA2.MMA R34, R35, R23.reuse, R34 ;  /* 0x0000001723227235 */ /* 0x080fe20000000022 */
[----:B------:R-:W-:Y:S02]  /*2ee0*/  LOP3.LUT R37, R37, 0x64006400, RZ, 0xfc, !PT ;  /* 0x6400640025257812 */ /* 0x000fe400078efcff */
[----:B------:R-:W-:Y:S01]  /*2ef0*/  LOP3.LUT R35, R10, 0x380038, RZ, 0xc0, !PT ;  /* 0x003800380a237812 */ /* 0x000fe200078ec0ff */
[----:B------:R-:W-:Y:S01]  /*2f00*/  HADD2 R36, R22, -1028, -1028 ;  /* 0xe404e40416247430 */ /* 0x000fe20000000000 */
[----:B------:R-:W-:Y:S01]  /*2f10*/  HFMA2.MMA R20, R41, R23, R20 ;  /* 0x0000001729147235 */ /* 0x000fe20000000014 */
[----:B------:R-:W-:Y:S01]  /*2f20*/  HFMA2 R22, R37, R28.H1_H1, -132, -132 ;  /* 0xd820d82025167431 */ /* 0x000fe2000006001c */
[----:B------:R-:W-:-:S02]  /*2f30*/  LOP3.LUT R35, R35, 0x64006400, RZ, 0xfc, !PT ;  /* 0x6400640023237812 */ /* 0x000fc400078efcff */
[C---:B------:R-:W-:Y:S01]  /*2f40*/  LOP3.LUT R39, R8.reuse, 0x380038, RZ, 0xc0, !PT ;  /* 0x0038003808277812 */ /* 0x040fe200078ec0ff */
[----:B------:R-:W-:Y:S01]  /*2f50*/  HFMA2.MMA R21, R36, R23, R21 ;  /* 0x0000001724157235 */ /* 0x000fe20000000015 */
[----:B------:R-:W-:Y:S01]  /*2f60*/  LOP3.LUT R8, R8, 0x1c001c0, RZ, 0xc0, !PT ;  /* 0x01c001c008087812 */ /* 0x000fe200078ec0ff */
[----:B------:R-:W-:Y:S01]  /*2f70*/  HFMA2 R23, R35, R28.H1_H1, -132, -132 ;  /* 0xd820d82023177431 */ /* 0x000fe2000006001c */
[----:B0-----:R-:W-:Y:S01]  /*2f80*/  HFMA2.MMA R19, R22, R4, R19 ;  /* 0x0000000416137235 */ /* 0x001fe20000000013 */
[----:B------:R-:W-:Y:S02]  /*2f90*/  LOP3.LUT R22, R11, 0x380038, RZ, 0xc0, !PT ;  /* 0x003800380b167812 */ /* 0x000fe400078ec0ff */
[----:B------:R-:W-:Y:S01]  /*2fa0*/  LOP3.LUT R39, R39, 0x64006400, RZ, 0xfc, !PT ;  /* 0x6400640027277812 */ /* 0x000fe200078efcff */
[----:B------:R-:W-:Y:S01]  /*2fb0*/  HFMA2 R23, R23, R4, R20 ;  /* 0x0000000417177231 */ /* 0x000fe20000000014 */
[----:B------:R-:W-:Y:S02]  /*2fc0*/  LOP3.LUT R20, R9, 0x1c001c0, RZ, 0xc0, !PT ;  /* 0x01c001c009147812 */ /* 0x000fe400078ec0ff */
[----:B------:R-:W-:Y:S01]  /*2fd0*/  LOP3.LUT R35, R22, 0x64006400, RZ, 0xfc, !PT ;  /* 0x6400640016237812 */ /* 0x000fe200078efcff */
[----:B------:R-:W-:Y:S01]  /*2fe0*/  HFMA2 R39, R39, R28.H1_H1, -132, -132 ;  /* 0xd820d82027277431 */ /* 0x000fe2000006001c */
[----:B------:R-:W-:-:S02]  /*2ff0*/  LOP3.LUT R9, R8, 0x64006400, RZ, 0xfc, !PT ;  /* 0x6400640008097812 */ /* 0x000fc400078efcff */
[----:B------:R-:W-:Y:S01]  /*3000*/  LOP3.LUT R8, R11, 0x1c001c0, RZ, 0xc0, !PT ;  /* 0x01c001c00b087812 */ /* 0x000fe200078ec0ff */
[----:B------:R-:W-:Y:S01]  /*3010*/  HFMA2 R34, R39, R4, R34 ;  /* 0x0000000427227231 */ /* 0x000fe20000000022 */
[----:B------:R-:W-:Y:S01]  /*3020*/  LOP3.LUT R10, R10, 0x1c001c0, RZ, 0xc0, !PT ;  /* 0x01c001c00a0a7812 */ /* 0x000fe200078ec0ff */
[-C--:B------:R-:W-:Y:S01]  /*3030*/  HFMA2 R37, R9, R28.reuse.H0_H0, -20, -20 ;  /* 0xcd00cd0009257431 */ /* 0x080fe2000004001c */
[----:B------:R-:W-:Y:S01]  /*3040*/  LOP3.LUT R11, R20, 0x64006400, RZ, 0xfc, !PT ;  /* 0x64006400140b7812 */ /* 0x000fe200078efcff */
[-C--:B------:R-:W-:Y:S01]  /*3050*/  HFMA2 R20, R35, R28.reuse.H1_H1, -132, -132 ;  /* 0xd820d82023147431 */ /* 0x080fe2000006001c */
[----:B------:R-:W-:Y:S02]  /*3060*/  LOP3.LUT R9, R10, 0x64006400, RZ, 0xfc, !PT ;  /* 0x640064000a097812 */ /* 0x000fe400078efcff */
[----:B------:R-:W-:Y:S01]  /*3070*/  LOP3.LUT R35, R8, 0x64006400, RZ, 0xfc, !PT ;  /* 0x6400640008237812 */ /* 0x000fe200078efcff */
[-C--:B------:R-:W-:Y:S01]  /*3080*/  HFMA2 R22, R11, R28.reuse.H0_H0, -20, -20 ;  /* 0xcd00cd000b167431 */ /* 0x080fe2000004001c */
[C---:B------:R-:W-:Y:S01]  /*3090*/  LOP3.LUT R38, R13.reuse, 0x70007, RZ, 0xc0, !PT ;  /* 0x000700070d267812 */ /* 0x040fe200078ec0ff */
[----:B------:R-:W-:Y:S01]  /*30a0*/  HFMA2.MMA R20, R20, R4, R21 ;  /* 0x0000000414147235 */ /* 0x000fe20000000015 */
[-C--:B------:R-:W-:Y:S01]  /*30b0*/  HFMA2 R4, R37, R5.reuse, R34 ;  /* 0x0000000525047231 */ /* 0x080fe20000000022 */
[----:B------:R-:W-:Y:S01]  /*30c0*/  LOP3.LUT R36, R14, 0x70007, RZ, 0xc0, !PT ;  /* 0x000700070e247812 */ /* 0x000fe200078ec0ff */
[-C--:B------:R-:W-:Y:S01]  /*30d0*/  HFMA2 R34, R9, R28.reuse.H0_H0, -20, -20 ;  /* 0xcd00cd0009227431 */ /* 0x080fe2000004001c */
[----:B------:R-:W-:Y:S01]  /*30e0*/  HFMA2.MMA R21, R22, R5, R19 ;  /* 0x0000000516157235 */ /* 0x000fe20000000013 */
[----:B------:R-:W0:Y:S01]  /*30f0*/  LDS.128 R8, [UR4+0x30] ;  /* 0x00003004ff087984 */ /* 0x000e220008000c00 */
[----:B------:R-:W-:Y:S01]  /*3100*/  HFMA2 R35, R35, R28.H0_H0, -20, -20 ;  /* 0xcd00cd0023237431 */ /* 0x000fe2000004001c */
[----:B------:R-:W-:Y:S01]  /*3110*/  LOP3.LUT R38, R38, 0x64006400, RZ, 0xfc, !PT ;  /* 0x6400640026267812 */ /* 0x000fe200078efcff */
[----:B------:R-:W-:Y:S01]  /*3120*/  HFMA2 R23, R34, R5, R23 ;  /* 0x0000000522177231 */ /* 0x000fe20000000017 */
[----:B------:R-:W-:-:S02]  /*3130*/  LOP3.LUT R34, R13, 0x380038, RZ, 0xc0, !PT ;  /* 0x003800380d227812 */ /* 0x000fc400078ec0ff */
[----:B------:R-:W-:Y:S01]  /*3140*/  LOP3.LUT R36, R36, 0x64006400, RZ, 0xfc, !PT ;  /* 0x6400640024247812 */ /* 0x000fe200078efcff */
[----:B------:R-:W-:Y:S01]  /*3150*/  HFMA2.MMA R19, R35, R5, R20 ;  /* 0x0000000523137235 */ /* 0x000fe20000000014 */
[C---:B------:R-:W-:Y:S01]  /*3160*/  LOP3.LUT R20, R12.reuse, 0x70007, RZ, 0xc0, !PT ;  /* 0x000700070c147812 */ /* 0x040fe200078ec0ff */
[----:B------:R-:W-:Y:S01]  /*3170*/  HADD2 R38, R38, -1028, -1028 ;  /* 0xe404e40426267430 */ /* 0x000fe20000000000 */
[----:B------:R-:W-:Y:S01]  /*3180*/  LOP3.LUT R35, R12, 0x380038, RZ, 0xc0, !PT ;  /* 0x003800380c237812 */ /* 0x000fe200078ec0ff */
[----:B------:R-:W-:Y:S01]  /*3190*/  HADD2 R36, R36, -1028, -1028 ;  /* 0xe404e40424247430 */ /* 0x000fe20000000000 */
[----:B------:R-:W-:Y:S02]  /*31a0*/  LOP3.LUT R37, R20, 0x64006400, RZ, 0xfc, !PT ;  /* 0x6400640014257812 */ /* 0x000fe400078efcff */
[----:B------:R-:W-:Y:S02]  /*31b0*/  LOP3.LUT R35, R35, 0x64006400, RZ, 0xfc, !PT ;  /* 0x6400640023237812 */ /* 0x000fe400078efcff */
[----:B------:R-:W-:Y:S01]  /*31c0*/  SHF.R.U32.HI R5, RZ, 0x6, R12 ;  /* 0x00000006ff057819 */ /* 0x000fe2000001160c */
[----:B------:R-:W-:Y:S01]  /*31d0*/  HADD2 R37, R37, -1028, -1028 ;  /* 0xe404e40425257430 */ /* 0x000fe20000000000 */
[----:B------:R-:W-:Y:S01]  /*31e0*/  SHF.R.U32.HI R12, RZ, 0x6, R13 ;  /* 0x00000006ff0c7819 */ /* 0x000fe2000001160d */
[-C--:B------:R-:W-:Y:S01]  /*31f0*/  HFMA2.MMA R23, R36, R6.reuse, R23 ;  /* 0x0000000624177235 */ /* 0x080fe20000000017 */
[----:B------:R-:W-:Y:S01]  /*3200*/  LOP3.LUT R22, R14, 0x380038, RZ, 0xc0, !PT ;  /* 0x003800380e167812 */ /* 0x000fe200078ec0ff */
[----:B------:R-:W-:Y:S01]  /*3210*/  HFMA2 R4, R37, R6, R4 ;  /* 0x0000000625047231 */ /* 0x000fe20000000004 */
[----:B------:R-:W-:Y:S01]  /*3220*/  LOP3.LUT R37, R34, 0x64006400, RZ, 0xfc, !PT ;  /* 0x6400640022257812 */ /* 0x000fe200078efcff */
[----:B------:R-:W-:Y:S01]  /*3230*/  HFMA2.MMA R34, R38, R6, R21 ;  /* 0x0000000626227235 */ /* 0x000fe20000000015 */
[----:B------:R-:W-:Y:S01]  /*3240*/  SHF.R.U32.HI R13, RZ, 0x6, R14 ;  /* 0x00000006ff0d7819 */ /* 0x000fe2000001160e */
[-C--:B------:R-:W-:Y:S01]  /*3250*/  HFMA2 R21, R35, R28.reuse.H1_H1, -132, -132 ;  /* 0xd820d82023157431 */ /* 0x080fe2000006001c */
[----:B------:R-:W-:Y:S01]  /*3260*/  LOP3.LUT R14, R15, 0x380038, RZ, 0xc0, !PT ;  /* 0x003800380f0e7812 */ /* 0x000fe200078ec0ff */
[----:B------:R-:W-:Y:S01]  /*3270*/  HFMA2 R37, R37, R28.H1_H1, -132, -132 ;  /* 0xd820d82025257431 */ /* 0x000fe2000006001c */
[----:B------:R-:W-:Y:S01]  /*3280*/  SHF.R.U32.HI R20, RZ, 0x6, R15 ;  /* 0x00000006ff147819 */ /* 0x000fe2000001160f */
[----:B------:R-:W-:Y:S01]  /*3290*/  HFMA2 R21, R21, R7, R4 ;  /* 0x0000000715157231 */ /* 0x000fe20000000004 */
[----:B------:R-:W-:-:S02]  /*32a0*/  LOP3.LUT R35, R5, 0x70007, RZ, 0xc0, !PT ;  /* 0x0007000705237812 */ /* 0x000fc400078ec0ff */
[----:B------:R-:W-:Y:S01]  /*32b0*/  LOP3.LUT R15, R15, 0x70007, RZ, 0xc0, !PT ;  /* 0x000700070f0f7812 */ /* 0x000fe200078ec0ff */
[----:B------:R-:W-:Y:S01]  /*32c0*/  HFMA2.MMA R4, R37, R7, R34 ;  /* 0x0000000725047235 */ /* 0x000fe20000000022 */
[----:B------:R-:W-:Y:S02]  /*32d0*/  LOP3.LUT R35, R35, 0x64006400, RZ, 0xfc, !PT ;  /* 0x6400640023237812 */ /* 0x000fe400078efcff */
[----:B------:R-:W-:Y:S02]  /*32e0*/  LOP3.LUT R36, R15, 0x64006400, RZ, 0xfc, !PT ;  /* 0x640064000f247812 */ /* 0x000fe400078efcff */
[----:B------:R-:W-:Y:S01]  /*32f0*/  LOP3.LUT R15, R5, 0x380038, RZ, 0xc0, !PT ;  /* 0x00380038050f7812 */ /* 0x000fe200078ec0ff */
[----:B------:R-:W-:Y:S01]  /*3300*/  HADD2 R38, R35, -1028, -1028 ;  /* 0xe404e40423267430 */ /* 0x000fe20000000000 */
[----:B------:R-:W-:Y:S02]  /*3310*/  LOP3.LUT R34, R12, 0x70007, RZ, 0xc0, !PT ;  /* 0x000700070c227812 */ /* 0x000fe400078ec0ff */
[----:B------:R-:W-:Y:S01]  /*3320*/  LOP3.LUT R35, R22, 0x64006400, RZ, 0xfc, !PT ;  /* 0x6400640016237812 */ /* 0x000fe200078efcff */
[----:B0-----:R-:W-:Y:S01]  /*3330*/  HFMA2 R21, R38, R8, R21 ;  /* 0x0000000826157231 */ /* 0x001fe20000000015 */
[----:B------:R-:W-:Y:S01]  /*3340*/  LOP3.LUT R15, R15, 0x64006400, RZ, 0xfc, !PT ;  /* 0x640064000f0f7812 */ /* 0x000fe200078efcff */
[----:B------:R-:W-:Y:S01]  /*3350*/  HADD2 R38, R36, -1028, -1028 ;  /* 0xe404e40424267430 */ /* 0x000fe20000000000 */
[----:B------:R-:W-:Y:S01]  /*3360*/  LOP3.LUT R34, R34, 0x64006400, RZ, 0xfc, !PT ;  /* 0x6400640022227812 */ /* 0x000fe200078efcff */
[-C--:B------:R-:W-:Y:S01]  /*3370*/  HFMA2 R36, R35, R28.reuse.H1_H1, -132, -132 ;  /* 0xd820d82023247431 */ /* 0x080fe2000006001c */
[----:B------:R-:W-:Y:S01]  /*3380*/  LOP3.LUT R37, R14, 0x64006400, RZ, 0xfc, !PT ;  /* 0x640064000e257812 */ /* 0x000fe200078efcff */
[-C--:B------:R-:W-:Y:S01]  /*3390*/  HFMA2 R22, R15, R28.reuse.H1_H1, -132, -132 ;  /* 0xd820d8200f167431 */ /* 0x080fe2000006001c */
[----:B------:R-:W-:Y:S01]  /*33a0*/  LOP3.LUT R14, R12, 0x380038, RZ, 0xc0, !PT ;  /* 0x003800380c0e7812 */ /* 0x000fe200078ec0ff */
[----:B------:R-:W-:Y:S01]  /*33b0*/  HADD2 R35, R34, -1028, -1028 ;  /* 0xe404e40422237430 */ /* 0x000fe20000000000 */
[----:B------:R-:W-:Y:S01]  /*33c0*/  HFMA2.MMA R19, R38, R6, R19 ;  /* 0x0000000626137235 */ /* 0x000fe20000000013 */
[----:B------:R-:W-:Y:S01]  /*33d0*/  HFMA2 R23, R36, R7, R23 ;  /* 0x0000000724177231 */ /* 0x000fe20000000017 */
[----:B------:R-:W-:Y:S01]  /*33e0*/  LOP3.LUT R15, R14, 0x64006400, RZ, 0xfc, !PT ;  /* 0x640064000e0f7812 */ /* 0x000fe200078efcff */
[-C--:B------:R-:W-:Y:S01]  /*33f0*/  HFMA2 R36, R37, R28.reuse.H1_H1, -132, -132 ;  /* 0xd820d82025247431 */ /* 0x080fe2000006001c */
[----:B------:R-:W-:Y:S01]  /*3400*/  LOP3.LUT R12, R12, 0x1c001c0, RZ, 0xc0, !PT ;  /* 0x01c001c00c0c7812 */ /* 0x000fe200078ec0ff */
[----:B------:R-:W-:Y:S01]  /*3410*/  HFMA2.MMA R6, R35, R8, R4 ;  /* 0x0000000823067235 */ /* 0x000fe20000000004 */
[----:B------:R-:W-:Y:S01]  /*3420*/  HFMA2 R4, R22, R9, R21 ;  /* 0x0000000916047231 */ /* 0x000fe20000000015 */
[----:B------:R-:W-:Y:S01]  /*3430*/  LOP3.LUT R21, R13, 0x70007, RZ, 0xc0, !PT ;  /* 0x000700070d157812 */ /* 0x000fe200078ec0ff */
[----:B------:R-:W-:Y:S01]  /*3440*/  HFMA2 R37, R15, R28.H1_H1, -132, -132 ;  /* 0xd820d8200f257431 */ /* 0x000fe2000006001c */
[----:B------:R-:W-:Y:S01]  /*3450*/  LOP3.LUT R15, R20, 0x70007, RZ, 0xc0, !PT ;  /* 0x00070007140f7812 */ /* 0x000fe200078ec0ff */
[----:B------:R-:W-:Y:S01]  /*3460*/  HFMA2.MMA R19, R36, R7, R19 ;  /* 0x0000000724137235 */ /* 0x000fe20000000013 */
[----:B------:R-:W-:-:S02]  /*3470*/  LOP3.LUT R7, R5, 0x1c001c0, RZ, 0xc0, !PT ;  /* 0x01c001c005077812 */ /* 0x000fc400078ec0ff */
[----:B------:R-:W-:Y:S01]  /*3480*/  LOP3.LUT R15, R15, 0x64006400, RZ, 0xfc, !PT ;  /* 0x640064000f0f7812 */ /* 0x000fe200078efcff */
[----:B------:R-:W-:Y:S01]  /*3490*/  HFMA2.MMA R5, R37, R9, R6 ;  /* 0x0000000925057235 */ /* 0x000fe20000000006 */
[C---:B------:R-:W-:Y:S02]  /*34a0*/  LOP3.LUT R22, R13.reuse, 0x380038, RZ, 0xc0, !PT ;  /* 0x003800380d167812 */ /* 0x040fe400078ec0ff */
[----:B------:R-:W-:Y:S02]  /*34b0*/  LOP3.LUT R6, R13, 0x1c001c0, RZ, 0xc0, !PT ;  /* 0x01c001c00d067812 */ /* 0x000fe400078ec0ff */
[----:B------:R-:W-:Y:S01]  /*34c0*/  LOP3.LUT R13, R12, 0x64006400, RZ, 0xfc, !PT ;  /* 0x640064000c0d7812 */ /* 0x000fe200078efcff */
[----:B------:R-:W-:Y:S01]  /*34d0*/  HADD2 R12, R15, -1028, -1028 ;  /* 0xe404e4040f0c7430 */ /* 0x000fe20000000000 */
[----:B------:R-:W-:Y:S02]  /*34e0*/  LOP3.LUT R34, R20, 0x380038, RZ, 0xc0, !PT ;  /* 0x0038003814227812 */ /* 0x000fe400078ec0ff */
[----:B------:R-:W-:-:S02]  /*34f0*/  LOP3.LUT R21, R21, 0x64006400, RZ, 0xfc, !PT ;  /* 0x6400640015157812 */ /* 0x000fc400078efcff */
[----:B------:R-:W-:Y:S01]  /*3500*/  LOP3.LUT R7, R7, 0x64006400, RZ, 0xfc, !PT ;  /* 0x6400640007077812 */ /* 0x000fe200078efcff */
[----:B------:R-:W-:Y:S01]  /*3510*/  HFMA2.MMA R19, R12, R8, R19 ;  /* 0x000000080c137235 */ /* 0x000fe20000000013 */
[----:B------:R-:W-:Y:S01]  /*3520*/  LOP3.LUT R39, R34, 0x64006400, RZ, 0xfc, !PT ;  /* 0x6400640022277812 */ /* 0x000fe200078efcff */
[----:B------:R-:W-:Y:S01]  /*3530*/  HADD2 R34, R21, -1028, -1028 ;  /* 0xe404e40415227430 */ /* 0x000fe20000000000 */
[----:B------:R-:W-:Y:S01]  /*3540*/  LOP3.LUT R20, R20, 0x1c001c0, RZ, 0xc0, !PT ;  /* 0x01c001c014147812 */ /* 0x000fe200078ec0ff */
[-C--:B------:R-:W-:Y:S01]  /*3550*/  HFMA2 R21, R7, R28.reuse.H0_H0, -20, -20 ;  /* 0xcd00cd0007157431 */ /* 0x080fe2000004001c */
[----:B------:R-:W-:Y:S01]  /*3560*/  LOP3.LUT R35, R22, 0x64006400, RZ, 0xfc, !PT ;  /* 0x6400640016237812 */ /* 0x000fe200078efcff */
[----:B------:R-:W-:Y:S01]  /*3570*/  HFMA2 R14, R39, R28.H1_H1, -132, -132 ;  /* 0xd820d820270e7431 */ /* 0x000fe2000006001c */
[----:B------:R-:W-:Y:S01]  /*3580*/  LOP3.LUT R7, R6, 0x64006400, RZ, 0xfc, !PT ;  /* 0x6400640006077812 */ /* 0x000fe200078efcff */
[----:B------:R-:W-:Y:S01]  /*3590*/  HFMA2 R23, R34, R8, R23 ;  /* 0x0000000822177231 */ /* 0x000fe20000000017 */
[----:B------:R-:W-:Y:S01]  /*35a0*/  LOP3.LUT R15, R20, 0x64006400, RZ, 0xfc, !PT ;  /* 0x64006400140f7812 */ /* 0x000fe200078efcff */
[-C--:B------:R-:W-:Y:S01]  /*35b0*/  HFMA2 R22, R35, R28.reuse.H1_H1, -132, -132 ;  /* 0xd820d82023167431 */ /* 0x080fe2000006001c */
[----:B------:R-:W-:Y:S01]  /*35c0*/  LOP3.LUT R33, R33, 0x64006400, RZ, 0xfc, !PT ;  /* 0x6400640021217812 */ /* 0x000fe200078efcff */
[-C--:B------:R-:W-:Y:S01]  /*35d0*/  HFMA2 R6, R13, R28.reuse.H0_H0, -20, -20 ;  /* 0xcd00cd000d067431 */ /* 0x080fe2000004001c */
[----:B------:R-:W-:Y:S01]  /*35e0*/  LOP3.LUT R16, R16, 0x64006400, RZ, 0xfc, !PT ;  /* 0x6400640010107812 */ /* 0x000fe200078efcff */
[-C--:B------:R-:W-:Y:S01]  /*35f0*/  HFMA2 R8, R7, R28.reuse.H0_H0, -20, -20 ;  /* 0xcd00cd0007087431 */ /* 0x080fe2000004001c */
[----:B------:R-:W-:Y:S01]  /*3600*/  LOP3.LUT R18, R18, 0x64006400, RZ, 0xfc, !PT ;  /* 0x6400640012127812 */ /* 0x000fe200078efcff */
[----:B------:R-:W-:Y:S01]  /*3610*/  HFMA2 R28, R15, R28.H0_H0, -20, -20 ;  /* 0xcd00cd000f1c7431 */ /* 0x000fe2000004001c */
[----:B------:R-:W-:Y:S01]  /*3620*/  HFMA2.MMA R23, R22, R9, R23 ;  /* 0x0000000916177235 */ /* 0x000fe20000000017 */
[----:B------:R-:W-:Y:S01]  /*3630*/  HFMA2 R19, R14, R9, R19 ;  /* 0x000000090e137231 */ /* 0x000fe20000000013 */
[----:B------:R-:W-:Y:S01]  /*3640*/  HFMA2.MMA R5, R6, R10, R5 ;  /* 0x0000000a06057235 */ /* 0x000fe20000000005 */
[----:B------:R-:W-:Y:S01]  /*3650*/  HADD2 R6, R33, -1028, -1028 ;  /* 0xe404e40421067430 */ /* 0x000fe20000000000 */
[----:B------:R-:W-:Y:S01]  /*3660*/  LOP3.LUT R17, R17, 0x64006400, RZ, 0xfc, !PT ;  /* 0x6400640011117812 */ /* 0x000fe200078efcff */
[----:B------:R-:W-:-:S02]  /*3670*/  HADD2 R16, R16, -1028, -1028 ;  /* 0xe404e40410107430 */ /* 0x000fc40000000000 */
[----:B------:R-:W-:Y:S01]  /*3680*/  HFMA2.MMA R19, R28, R10, R19 ;  /* 0x0000000a1c137235 */ /* 0x000fe20000000013 */
[----:B------:R-:W-:Y:S02]  /*3690*/  HADD2 R18, R18, -1028, -1028 ;  /* 0xe404e40412127430 */ /* 0x000fe40000000000 */
[-C--:B------:R-:W-:Y:S01]  /*36a0*/  HFMA2 R23, R8, R10.reuse, R23 ;  /* 0x0000000a08177231 */ /* 0x080fe20000000017 */
[-C--:B------:R-:W-:Y:S01]  /*36b0*/  HFMA2.MMA R5, R16, R11.reuse, R5 ;  /* 0x0000000b10057235 */ /* 0x080fe20000000005 */
[----:B------:R-:W-:Y:S01]  /*36c0*/  HFMA2 R4, R21, R10, R4 ;  /* 0x0000000a15047231 */ /* 0x000fe20000000004 */
[----:B------:R-:W-:Y:S01]  /*36d0*/  HFMA2.MMA R19, R6, R11, R19 ;  /* 0x0000000b06137235 */ /* 0x000fe20000000013 */
[----:B------:R-:W-:Y:S02]  /*36e0*/  HADD2 R17, R17, -1028, -1028 ;  /* 0xe404e40411117430 */ /* 0x000fe40000000000 */
[-C--:B------:R-:W-:Y:S02]  /*36f0*/  HFMA2 R23, R18, R11.reuse, R23 ;  /* 0x0000000b12177231 */ /* 0x080fe40000000017 */
[----:B------:R-:W-:-:S02]  /*3700*/  HFMA2 R4, R17, R11, R4 ;  /* 0x0000000b11047231 */ /* 0x000fc40000000004 */
[----:B------:R-:W-:Y:S02]  /*3710*/  HADD2 R23, R23.H0_H0, R23.H1_H1 ;  /* 0x3000001717177230 */ /* 0x000fe40000000800 */
[----:B------:R-:W-:Y:S02]  /*3720*/  HADD2 R4, R4.H0_H0, R4.H1_H1 ;  /* 0x3000000404047230 */ /* 0x000fe40000000800 */
[----:B------:R-:W-:Y:S02]  /*3730*/  HADD2 R19, R19.H0_H0, R19.H1_H1 ;  /* 0x3000001313137230 */ /* 0x000fe40000000800 */
[----:B------:R-:W-:-:S03]  /*3740*/  HADD2 R5, R5.H0_H0, R5.H1_H1 ;  /* 0x3000000505057230 */ /* 0x000fc60000000800 */
[----:B------:R-:W-:Y:S02]  /*3750*/  PRMT R23, R23, 0x5410, R19 ;  /* 0x0000541017177816 */ /* 0x000fe40000000013 */
[----:B------:R-:W-:-:S04]  /*3760*/  PRMT R4, R4, 0x5410, R5 ;  /* 0x0000541004047816 */ /* 0x000fc80000000005 */
[----:B------:R-:W-:Y:S01]  /*3770*/  HFMA2.MMA R24, R23, R26, R24 ;  /* 0x0000001a17187235 */ /* 0x000fe20000000018 */
[----:B------:R-:W-:Y:S02]  /*3780*/  HFMA2 R25, R4, R0, R25 ;  /* 0x0000000004197231 */ /* 0x000fe40000000019 */
.L_x_3445:
[C---:B-1----:R-:W-:Y:S01]  /*3790*/  ISETP.LT.AND P1, PT, R32.reuse, c[0x0][0x1b8], PT ;  /* 0x00006e0020007a0c */ /* 0x042fe20003f21270 */
[----:B------:R-:W-:Y:S01]  /*37a0*/  UIADD3 UR4, UR4, 0x40, URZ ;  /* 0x0000004004047890 */ /* 0x000fe2000fffe03f */
[----:B------:R-:W-:Y:S01]  /*37b0*/  ISETP.GE.AND P0, PT, R32, R29, PT ;  /* 0x0000001d2000720c */ /* 0x000fe20003f06270 */
[----:B------:R-:W-:Y:S02]  /*37c0*/  IMAD.MOV.U32 R22, RZ, RZ, R30 ;  /* 0x000000ffff167224 */ /* 0x000fe400078e001e */
[----:B------:R-:W-:Y:S02]  /*37d0*/  IMAD.MOV.U32 R23, RZ, RZ, R31 ;  /* 0x000000ffff177224 */ /* 0x000fe400078e001f */
[----:B------:R-:W-:-:S08]  /*37e0*/  IMAD.MOV.U32 R20, RZ, RZ, R32 ;  /* 0x000000ffff147224 */ /* 0x000fd000078e0020 */
[----:B------:R-:W-:Y:S05]  /*37f0*/  @!P0 BRA P1, `(.L_x_3446) ;  /* 0xffffeb2000008947 */ /* 0x000fea000083ffff */
.L_x_3444:
[----:B------:R-:W-:-:S04]  /*3800*/  ISETP.GE.AND P0, PT, R20, R29, PT ;  /* 0x0000001d1400720c */ /* 0x000fc80003f06270 */
[----:B------:R-:W-:-:S13]  /*3810*/  ISETP.GE.OR P0, PT, R20, c[0x0][0x1bc], P0 ;  /* 0x00006f0014007a0c */ /* 0x000fda0000706670 */
[----:B------:R-:W-:Y:S05]  /*3820*/  @P0 BRA `(.L_x_3447) ;  /* 0x00000ac000000947 */ /* 0x000fea0003800000 */
[----:B------:R-:W-:-:S05]  /*3830*/  IMAD.MOV.U32 R15, RZ, RZ, c[0x0][0x18c] ;  /* 0x00006300ff0f7624 */ /* 0x000fca00078e00ff */
[----:B------:R-:W-:-:S04]  /*3840*/  SHF.R.S32.HI R16, RZ, 0x1f, R15 ;  /* 0x0000001fff107819 */ /* 0x000fc8000001140f */
[----:B------:R-:W-:Y:S02]  /*3850*/  SHF.L.U64.HI R16, R15, 0x2, R16 ;  /* 0x000000020f107819 */ /* 0x000fe40000010210 */
.L_x_3449:
[----:B------:R-:W-:-:S13]  /*3860*/  ISETP.NE.AND P0, PT, R20, R3, PT ;  /* 0x000000031400720c */ /* 0x000fda0003f05270 */
[----:B------:R-:W-:Y:S01]  /*3870*/  @!P0 IADD3 R2, R2, 0x1, RZ ;  /* 0x0000000102028810 */ /* 0x000fe20007ffe0ff */
[----:B-----5:R-:W-:Y:S01]  /*3880*/  @!P0 IMAD.MOV.U32 R5, RZ, RZ, 0x2 ;  /* 0x00000002ff058424 */ /* 0x020fe200078e00ff */
        /* <DEDUP_REMOVED lines=12> */
[----:B------:R-:W-:Y:S05]  /*3950*/  @P2 BRA `(.L_x_3448) ;  /* 0x0000093000002947 */ /* 0x000fea0003800000 */
[----:B0-----:R-:W2:Y:S01]  /*3960*/  LDG.E.128.CONSTANT R8, [R22.64] ;  /* 0x0000000616087981 */ /* 0x001ea2000c1e9d00 */
        /* <DEDUP_REMOVED lines=9> */
[----:B------:R-:W-:Y:S01]  /*3a00*/  LOP3.LUT R17, R8, 0x30003, RZ, 0xc0, !PT ;  /* 0x0003000308117812 */ /* 0x000fe200078ec0ff */
[----:B------:R-:W-:Y:S01]  /*3a10*/  HFMA2 R18, R19, R34.H0_H0, -258, -258 ;  /* 0xdc08dc0813127431 */ /* 0x000fe20000040022 */
[----:B------:R-:W-:Y:S01]  /*3a20*/  LOP3.LUT R21, R9, 0x30003, RZ, 0xc0, !PT ;  /* 0x0003000309157812 */ /* 0x000fe200078ec0ff */
[----:B------:R-:W-:Y:S01]  /*3a30*/  HADD2 R19, R27, -1026, -1026 ;  /* 0xe402e4021b137430 */ /* 0x000fe20000000000 */
[----:B------:R-:W-:-:S02]  /*3a40*/  LOP3.LUT R17, R17, 0x64006400, RZ, 0xfc, !PT ;  /* 0x6400640011117812 */ /* 0x000fc400078efcff */
[----:B------:R-:W-:Y:S02]  /*3a50*/  LOP3.LUT R28, R11, 0x30003, RZ, 0xc0, !PT ;  /* 0x000300030b1c7812 */ /* 0x000fe400078ec0ff */
[----:B------:R-:W-:Y:S01]  /*3a60*/  LOP3.LUT R21, R21, 0x64006400, RZ, 0xfc, !PT ;  /* 0x6400640015157812 */ /* 0x000fe200078efcff */
[-C--:B0-----:R-:W-:Y:S01]  /*3a70*/  HFMA2.MMA R36, R19, R4.reuse, RZ ;  /* 0x0000000413247235 */ /* 0x081fe200000000ff */
[----:B------:R-:W-:Y:S01]  /*3a80*/  HADD2 R17, R17, -1026, -1026 ;  /* 0xe402e40211117430 */ /* 0x000fe20000000000 */
[----:B------:R-:W-:Y:S02]  /*3a90*/  LOP3.LUT R19, R9, 0xc000c, RZ, 0xc0, !PT ;  /* 0x000c000c09137812 */ /* 0x000fe400078ec0ff */
[----:B------:R-:W-:Y:S01]  /*3aa0*/  LOP3.LUT R28, R28, 0x64006400, RZ, 0xfc, !PT ;  /* 0x640064001c1c7812 */ /* 0x000fe200078efcff */
[----:B------:R-:W-:Y:S01]  /*3ab0*/  HADD2 R21, R21, -1026, -1026 ;  /* 0xe402e40215157430 */ /* 0x000fe20000000000 */
[----:B------:R-:W-:Y:S01]  /*3ac0*/  LOP3.LUT R38, R11, 0xc000c, RZ, 0xc0, !PT ;  /* 0x000c000c0b267812 */ /* 0x000fe200078ec0ff */
[----:B------:R-:W-:Y:S01]  /*3ad0*/  HFMA2.MMA R27, R17, R4, RZ ;  /* 0x00000004111b7235 */ /* 0x000fe200000000ff */
[----:B------:R-:W-:Y:S01]  /*3ae0*/  LOP3.LUT R31, R10, 0xc000c, RZ, 0xc0, !PT ;  /* 0x000c000c0a1f7812 */ /* 0x000fe200078ec0ff */
[----:B------:R-:W-:Y:S01]  /*3af0*/  HADD2 R35, R28, -1026, -1026 ;  /* 0xe402e4021c237430 */ /* 0x000fe20000000000 */
[----:B------:R-:W-:Y:S01]  /*3b00*/  LOP3.LUT R19, R19, 0x64006400, RZ, 0xfc, !PT ;  /* 0x6400640013137812 */ /* 0x000fe200078efcff */
[-C--:B------:R-:W-:Y:S01]  /*3b10*/  HFMA2 R33, R21, R4.reuse, RZ.H0_H0 ;  /* 0x0000000415217231 */ /* 0x080fe200000400ff */
[----:B------:R-:W-:Y:S01]  /*3b20*/  LOP3.LUT R39, R38, 0x64006400, RZ, 0xfc, !PT ;  /* 0x6400640026277812 */ /* 0x000fe200078efcff */
[----:B------:R-:W-:Y:S01]  /*3b30*/  HFMA2 R35, R35, R4, RZ.H0_H0 ;  /* 0x0000000423237231 */ /* 0x000fe200000400ff */
[----:B------:R-:W-:Y:S01]  /*3b40*/  LOP3.LUT R37, R31, 0x64006400, RZ, 0xfc, !PT ;  /* 0x640064001f257812 */ /* 0x000fe200078efcff */
[-C--:B------:R-:W-:Y:S01]  /*3b50*/  HFMA2 R38, R19, R34.reuse.H0_H0, -258, -258 ;  /* 0xdc08dc0813267431 */ /* 0x080fe20000040022 */
[C---:B------:R-:W-:Y:S01]  /*3b60*/  LOP3.LUT R28, R8.reuse, 0x300030, RZ, 0xc0, !PT ;  /* 0x00300030081c7812 */ /* 0x040fe200078ec0ff */
[-C--:B------:R-:W-:Y:S01]  /*3b70*/  HFMA2 R40, R39, R34.reuse.H0_H0, -258, -258 ;  /* 0xdc08dc0827287431 */ /* 0x080fe20000040022 */
[----:B------:R-:W-:Y:S01]  /*3b80*/  LOP3.LUT R21, R8, 0xc000c0, RZ, 0xc0, !PT ;  /* 0x00c000c008157812 */ /* 0x000fe200078ec0ff */
[----:B------:R-:W-:Y:S01]  /*3b90*/  HFMA2 R37, R37, R34.H0_H0, -258, -258 ;  /* 0xdc08dc0825257431 */ /* 0x000fe20000040022 */
[----:B------:R-:W-:Y:S01]  /*3ba0*/  SHF.R.U32.HI R4, RZ, 0x8, R8 ;  /* 0x00000008ff047819 */ /* 0x000fe20000011608 */
[-C--:B------:R-:W-:Y:S01]  /*3bb0*/  HFMA2.MMA R27, R18, R5.reuse, R27 ;  /* 0x00000005121b7235 */ /* 0x080fe2000000001b */
[C---:B------:R-:W-:Y:S01]  /*3bc0*/  LOP3.LUT R32, R9.reuse, 0x300030, RZ, 0xc0, !PT ;  /* 0x0030003009207812 */ /* 0x040fe200078ec0ff */
[----:B------:R-:W-:Y:S01]  /*3bd0*/  HFMA2.MMA R33, R38, R5, R33 ;  /* 0x0000000526217235 */ /* 0x000fe20000000021 */
        /* <DEDUP_REMOVED lines=8> */
[----:B------:R-:W-:Y:S01]  /*3c60*/  HFMA2 R11, R37, R5, R36 ;  /* 0x00000005250b7231 */ /* 0x000fe20000000024 */
[----:B------:R-:W-:Y:S01]  /*3c70*/  LOP3.LUT R41, R28, 0x64006400, RZ, 0xfc, !PT ;  /* 0x640064001c297812 */ /* 0x000fe200078efcff */
[----:B------:R-:W-:Y:S01]  /*3c80*/  HFMA2.MMA R5, R40, R5, R35 ;  /* 0x0000000528057235 */ /* 0x000fe20000000023 */
[----:B------:R-:W-:Y:S02]  /*3c90*/  LOP3.LUT R35, R30, 0x64006400, RZ, 0xfc, !PT ;  /* 0x640064001e237812 */ /* 0x000fe400078efcff */
[----:B------:R-:W-:Y:S01]  /*3ca0*/  LOP3.LUT R37, R32, 0x64006400, RZ, 0xfc, !PT ;  /* 0x6400640020257812 */ /* 0x000fe200078efcff */
[-C--:B------:R-:W-:Y:S01]  /*3cb0*/  HFMA2 R36, R41, R12.reuse.H1_H1, -66, -66 ;  /* 0xd420d42029247431 */ /* 0x080fe2000006000c */
[----:B------:R-:W-:Y:S01]  /*3cc0*/  LOP3.LUT R31, R31, 0x64006400, RZ, 0xfc, !PT ;  /* 0x640064001f1f7812 */ /* 0x000fe200078efcff */
[-C--:B------:R-:W-:Y:S01]  /*3cd0*/  HFMA2 R40, R35, R12.reuse.H1_H1, -66, -66 ;  /* 0xd420d42023287431 */ /* 0x080fe2000006000c */
[----:B------:R-:W-:Y:S01]  /*3ce0*/  LOP3.LUT R21, R21, 0x64006400, RZ, 0xfc, !PT ;  /* 0x6400640015157812 */ /* 0x000fe200078efcff */
[----:B------:R-:W-:Y:S01]  /*3cf0*/  HFMA2 R38, R37, R12.H1_H1, -66, -66 ;  /* 0xd420d42025267431 */ /* 0x000fe2000006000c */
[----:B------:R-:W-:Y:S01]  /*3d00*/  LOP3.LUT R9, R9, 0x64006400, RZ, 0xfc, !PT ;  /* 0x6400640009097812 */ /* 0x000fe200078efcff */
[-C--:B------:R-:W-:Y:S01]  /*3d10*/  HFMA2.MMA R36, R36, R6.reuse, R27 ;  /* 0x0000000624247235 */ /* 0x080fe2000000001b */
[----:B------:R-:W-:Y:S01]  /*3d20*/  HFMA2 R27, R40, R6, R11 ;  /* 0x00000006281b7231 */ /* 0x000fe2000000000b */
[----:B------:R-:W-:Y:S01]  /*3d30*/  LOP3.LUT R11, R8, 0x64006400, RZ, 0xfc, !PT ;  /* 0x64006400080b7812 */ /* 0x000fe200078efcff */
[-C--:B------:R-:W-:Y:S01]  /*3d40*/  HFMA2 R8, R31, R12.reuse.H1_H1, -66, -66 ;  /* 0xd420d4201f087431 */ /* 0x080fe2000006000c */
[----:B------:R-:W-:Y:S01]  /*3d50*/  HFMA2.MMA R33, R38, R6, R33 ;  /* 0x0000000626217235 */ /* 0x000fe20000000021 */
[----:B------:R-:W-:Y:S01]  /*3d60*/  HFMA2 R21, R21, R12.H0_H0, -18, -18 ;  /* 0xcc80cc8015157431 */ /* 0x000fe2000004000c */
[----:B------:R-:W-:-:S02]  /*3d70*/  LOP3.LUT R35, R10, 0x64006400, RZ, 0xfc, !PT ;  /* 0x640064000a237812 */ /* 0x000fc400078efcff */
[----:B------:R-:W-:Y:S01]  /*3d80*/  LOP3.LUT R43, R4, 0xc000c, RZ, 0xc0, !PT ;  /* 0x000c000c042b7812 */ /* 0x000fe200078ec0ff */
[----:B------:R-:W-:Y:S01]  /*3d90*/  HFMA2.MMA R31, R8, R6, R5 ;  /* 0x00000006081f7235 */ /* 0x000fe20000000005 */
[-C--:B------:R-:W-:Y:S01]  /*3da0*/  HFMA2 R6, R11, R12.reuse.H0_H0, -18, -18 ;  /* 0xcc80cc800b067431 */ /* 0x080fe2000004000c */
[-C--:B------:R-:W-:Y:S01]  /*3db0*/  HFMA2.MMA R21, R21, R7.reuse, R36 ;  /* 0x0000000715157235 */ /* 0x080fe20000000024 */
[-C--:B------:R-:W-:Y:S01]  /*3dc0*/  HFMA2 R36, R9, R12.reuse.H0_H0, -18, -18 ;  /* 0xcc80cc8009247431 */ /* 0x080fe2000004000c */
[----:B------:R-:W-:Y:S01]  /*3dd0*/  LOP3.LUT R45, R17, 0xc000c, RZ, 0xc0, !PT ;  /* 0x000c000c112d7812 */ /* 0x000fe200078ec0ff */
[----:B------:R-:W0:Y:S01]  /*3de0*/  LDS.128 R8, [UR4+0x10] ;  /* 0x00001004ff087984 */ /* 0x000e220008000c00 */
[----:B------:R-:W-:Y:S01]  /*3df0*/  LOP3.LUT R32, R18, 0xc000c, RZ, 0xc0, !PT ;  /* 0x000c000c12207812 */ /* 0x000fe200078ec0ff */
[----:B------:R-:W-:Y:S01]  /*3e00*/  HFMA2 R38, R35, R12.H0_H0, -18, -18 ;  /* 0xcc80cc8023267431 */ /* 0x000fe2000004000c */
        /* <DEDUP_REMOVED lines=10> */
[C---:B------:R-:W-:Y:S01]  /*3eb0*/  LOP3.LUT R41, R4.reuse, 0x300030, RZ, 0xc0, !PT ;  /* 0x0030003004297812 */ /* 0x040fe200078ec0ff */
[-C--:B------:R-:W-:Y:S01]  /*3ec0*/  HFMA2 R32, R32, R34.reuse.H0_H0, -258, -258 ;  /* 0xdc08dc0820207431 */ /* 0x080fe20000040022 */
[C---:B------:R-:W-:Y:S01]  /*3ed0*/  LOP3.LUT R27, R4.reuse, 0xc000c0, RZ, 0xc0, !PT ;  /* 0x00c000c0041b7812 */ /* 0x040fe200078ec0ff */
[----:B------:R-:W-:Y:S01]  /*3ee0*/  HFMA2 R34, R39, R34.H0_H0, -258, -258 ;  /* 0xdc08dc0827227431 */ /* 0x000fe20000040022 */
[----:B------:R-:W-:-:S02]  /*3ef0*/  LOP3.LUT R4, R4, 0x30003, RZ, 0xc0, !PT ;  /* 0x0003000304047812 */ /* 0x000fc400078ec0ff */
[C---:B------:R-:W-:Y:S02]  /*3f00*/  LOP3.LUT R43, R17.reuse, 0x300030, RZ, 0xc0, !PT ;  /* 0x00300030112b7812 */ /* 0x040fe400078ec0ff */
[C---:B------:R-:W-:Y:S02]  /*3f10*/  LOP3.LUT R31, R17.reuse, 0xc000c0, RZ, 0xc0, !PT ;  /* 0x00c000c0111f7812 */ /* 0x040fe400078ec0ff */
[C---:B------:R-:W-:Y:S02]  /*3f20*/  LOP3.LUT R39, R18.reuse, 0x300030, RZ, 0xc0, !PT ;  /* 0x0030003012277812 */ /* 0x040fe400078ec0ff */
[C---:B------:R-:W-:Y:S02]  /*3f30*/  LOP3.LUT R33, R18.reuse, 0xc000c0, RZ, 0xc0, !PT ;  /* 0x00c000c012217812 */ /* 0x040fe400078ec0ff */
[----:B------:R-:W-:Y:S02]  /*3f40*/  LOP3.LUT R17, R17, 0x30003, RZ, 0xc0, !PT ;  /* 0x0003000311117812 */ /* 0x000fe400078ec0ff */
[----:B------:R-:W-:-:S02]  /*3f50*/  LOP3.LUT R18, R18, 0x30003, RZ, 0xc0, !PT ;  /* 0x0003000312127812 */ /* 0x000fc400078ec0ff */
[----:B------:R-:W-:Y:S02]  /*3f60*/  LOP3.LUT R4, R4, 0x64006400, RZ, 0xfc, !PT ;  /* 0x6400640004047812 */ /* 0x000fe400078efcff */
[----:B------:R-:W-:Y:S02]  /*3f70*/  LOP3.LUT R17, R17, 0x64006400, RZ, 0xfc, !PT ;  /* 0x6400640011117812 */ /* 0x000fe400078efcff */
[----:B------:R-:W-:Y:S01]  /*3f80*/  LOP3.LUT R18, R18, 0x64006400, RZ, 0xfc, !PT ;  /* 0x6400640012127812 */ /* 0x000fe200078efcff */
[----:B------:R-:W-:Y:S01]  /*3f90*/  HADD2 R4, R4, -1026, -1026 ;  /* 0xe402e40204047430 */ /* 0x000fe20000000000 */
[C---:B------:R-:W-:Y:S01]  /*3fa0*/  LOP3.LUT R35, R19.reuse, 0x300030, RZ, 0xc0, !PT ;  /* 0x0030003013237812 */ /* 0x040fe200078ec0ff */
[----:B------:R-:W-:Y:S01]  /*3fb0*/  HADD2 R42, R17, -1026, -1026 ;  /* 0xe402e402112a7430 */ /* 0x000fe20000000000 */
[C---:B------:R-:W-:Y:S01]  /*3fc0*/  LOP3.LUT R37, R19.reuse, 0xc000c0, RZ, 0xc0, !PT ;  /* 0x00c000c013257812 */ /* 0x040fe200078ec0ff */
[----:B------:R-:W-:Y:S01]  /*3fd0*/  HADD2 R17, R18, -1026, -1026 ;  /* 0xe402e40212117430 */ /* 0x000fe20000000000 */
[----:B------:R-:W-:Y:S01]  /*3fe0*/  LOP3.LUT R19, R19, 0x30003, RZ, 0xc0, !PT ;  /* 0x0003000313137812 */ /* 0x000fe200078ec0ff */
[-C--:B0-----:R-:W-:Y:S01]  /*3ff0*/  HFMA2.MMA R21, R4, R8.reuse, R21 ;  /* 0x0000000804157235 */ /* 0x081fe20000000015 */
[----:B------:R-:W-:Y:S01]  /*4000*/  LOP3.LUT R41, R41, 0x64006400, RZ, 0xfc, !PT ;  /* 0x6400640029297812 */ /* 0x000fe200078efcff */
[----:B------:R-:W-:Y:S01]  /*4010*/  HFMA2 R4, R42, R8, R5 ;  /* 0x000000082a047231 */ /* 0x000fe20000000005 */
[----:B------:R-:W-:Y:S01]  /*4020*/  LOP3.LUT R19, R19, 0x64006400, RZ, 0xfc, !PT ;  /* 0x6400640013137812 */ /* 0x000fe200078efcff */
[----:B------:R-:W-:Y:S01]  /*4030*/  HFMA2.MMA R6, R17, R8, R6 ;  /* 0x0000000811067235 */ /* 0x000fe20000000006 */
[----:B------:R-:W-:Y:S01]  /*4040*/  LOP3.LUT R39, R39, 0x64006400, RZ, 0xfc, !PT ;  /* 0x6400640027277812 */ /* 0x000fe200078efcff */
[-C--:B------:R-:W-:Y:S01]  /*4050*/  HFMA2 R41, R41, R12.reuse.H1_H1, -66, -66 ;  /* 0xd420d42029297431 */ /* 0x080fe2000006000c */
[-C--:B------:R-:W-:Y:S01]  /*4060*/  HFMA2.MMA R5, R28, R9.reuse, R21 ;  /* 0x000000091c057235 */ /* 0x080fe20000000015 */
[----:B------:R-:W-:Y:S01]  /*4070*/  LOP3.LUT R27, R27, 0x64006400, RZ, 0xfc, !PT ;  /* 0x640064001b1b7812 */ /* 0x000fe200078efcff */
[----:B------:R-:W-:Y:S01]  /*4080*/  HADD2 R18, R19, -1026, -1026 ;  /* 0xe402e40213127430 */ /* 0x000fe20000000000 */
[----:B------:R-:W-:Y:S01]  /*4090*/  HFMA2.MMA R6, R32, R9, R6 ;  /* 0x0000000920067235 */ /* 0x000fe20000000006 */
[----:B------:R-:W-:Y:S01]  /*40a0*/  HFMA2 R39, R39, R12.H1_H1, -66, -66 ;  /* 0xd420d42027277431 */ /* 0x000fe2000006000c */
[----:B------:R-:W-:Y:S01]  /*40b0*/  LOP3.LUT R33, R33, 0x64006400, RZ, 0xfc, !PT ;  /* 0x6400640021217812 */ /* 0x000fe200078efcff */
[----:B------:R-:W-:Y:S01]  /*40c0*/  HFMA2 R17, R18, R8, R7 ;  /* 0x0000000812117231 */ /* 0x000fe20000000007 */
[----:B------:R-:W-:Y:S01]  /*40d0*/  LOP3.LUT R43, R43, 0x64006400, RZ, 0xfc, !PT ;  /* 0x640064002b2b7812 */ /* 0x000fe200078efcff */
[-C--:B------:R-:W-:Y:S01]  /*40e0*/  HFMA2 R36, R27, R12.reuse.H0_H0, -18, -18 ;  /* 0xcc80cc801b247431 */ /* 0x080fe2000004000c */
[-C--:B------:R-:W-:Y:S01]  /*40f0*/  HFMA2.MMA R18, R41, R10.reuse, R5 ;  /* 0x0000000a29127235 */ /* 0x080fe20000000005 */
[----:B------:R-:W-:Y:S01]  /*4100*/  LOP3.LUT R35, R35, 0x64006400, RZ, 0xfc, !PT ;  /* 0x6400640023237812 */ /* 0x000fe200078efcff */
[-C--:B------:R-:W-:Y:S01]  /*4110*/  HFMA2 R40, R33, R12.reuse.H0_H0, -18, -18 ;  /* 0xcc80cc8021287431 */ /* 0x080fe2000004000c */
[----:B------:R-:W-:Y:S01]  /*4120*/  LOP3.LUT R31, R31, 0x64006400, RZ, 0xfc, !PT ;  /* 0x640064001f1f7812 */ /* 0x000fe200078efcff */
[----:B------:R-:W-:Y:S01]  /*4130*/  HFMA2.MMA R6, R39, R10, R6 ;  /* 0x0000000a27067235 */ /* 0x000fe20000000006 */
[-C--:B------:R-:W-:Y:S01]  /*4140*/  HFMA2 R43, R43, R12.reuse.H1_H1, -66, -66 ;  /* 0xd420d4202b2b7431 */ /* 0x080fe2000006000c */
[----:B------:R-:W-:Y:S01]  /*4150*/  LOP3.LUT R37, R37, 0x64006400, RZ, 0xfc, !PT ;  /* 0x6400640025257812 */ /* 0x000fe200078efcff */
[-C--:B------:R-:W-:Y:S01]  /*4160*/  HFMA2 R4, R30, R9.reuse, R4 ;  /* 0x000000091e047231 */ /* 0x080fe20000000004 */
[-C--:B------:R-:W-:Y:S01]  /*4170*/  HFMA2.MMA R18, R36, R11.reuse, R18 ;  /* 0x0000000b24127235 */ /* 0x080fe20000000012 */
[----:B------:R-:W-:Y:S01]  /*4180*/  HFMA2 R35, R35, R12.H1_H1, -66, -66 ;  /* 0xd420d42023237431 */ /* 0x000fe2000006000c */
[----:B------:R-:W-:Y:S01]  /*4190*/  HFMA2.MMA R6, R40, R11, R6 ;  /* 0x0000000b28067235 */ /* 0x000fe20000000006 */
[----:B------:R-:W-:-:S02]  /*41a0*/  HFMA2 R17, R34, R9, R17 ;  /* 0x0000000922117231 */ /* 0x000fc40000000011 */
[----:B------:R-:W-:Y:S02]  /*41b0*/  HFMA2 R38, R31, R12.H0_H0, -18, -18 ;  /* 0xcc80cc801f267431 */ /* 0x000fe4000004000c */
[----:B------:R-:W-:Y:S02]  /*41c0*/  HFMA2 R19, R43, R10, R4 ;  /* 0x0000000a2b137231 */ /* 0x000fe40000000004 */
[----:B------:R-:W-:Y:S02]  /*41d0*/  HFMA2 R12, R37, R12.H0_H0, -18, -18 ;  /* 0xcc80cc80250c7431 */ /* 0x000fe4000004000c */
        /* <DEDUP_REMOVED lines=11> */
.L_x_3448:
[----:B0-----:R-:W-:Y:S01]  /*4290*/  LEA R22, P3, R15, R22, 0x2 ;  /* 0x000000160f167211 */ /* 0x001fe200078610ff */
[----:B------:R-:W-:Y:S01]  /*42a0*/  UIADD3 UR4, UR4, 0x20, URZ ;  /* 0x0000002004047890 */ /* 0x000fe2000fffe03f */
[----:B-----5:R-:W-:Y:S02]  /*42b0*/  @!P0 IMAD.IADD R3, R13, 0x1, R20 ;  /* 0x000000010d038824 */ /* 0x020fe400078e0214 */
[----:B------:R-:W-:Y:S02]  /*42c0*/  IMAD.MOV.U32 R20, RZ, RZ, R14 ;  /* 0x000000ffff147224 */ /* 0x000fe400078e000e */
[----:B------:R-:W-:Y:S01]  /*42d0*/  IMAD.X R23, R23, 0x1, R16, P3 ;  /* 0x0000000117177824 */ /* 0x000fe200018e0610 */
[----:B------:R-:W-:Y:S05]  /*42e0*/  @!P1 BRA P4, `(.L_x_3449) ;  /* 0xfffff57000009947 */ /* 0x000fea000203ffff */
.L_x_3447:
[----:B------:R-:W-:Y:S05]  /*42f0*/  @P2 EXIT ;  /* 0x000000000000294d */ /* 0x000fea0003800000 */
[----:B------:R-:W0:Y:S04]  /*4300*/  S2R R0, SR_CTAID.X ;  /* 0x0000000000007919 */ /* 0x000e280000002500 */
[----:B------:R-:W0:Y:S04]  /*4310*/  S2R R3, SR_TID.X ;  /* 0x0000000000037919 */ /* 0x000e280000002100 */
[----:B-----5:R-:W1:Y:S01]  /*4320*/  S2R R5, SR_CTAID.Y ;  /* 0x0000000000057919 */ /* 0x020e620000002600 */
        /* <DEDUP_REMOVED lines=11> */
.L_x_3453:
[----:B------:R-:W0:Y:S02]  /*43e0*/  LDS R4, [R0] ;  /* 0x0000000000047984 */ /* 0x000e240000000800 */
[----:B0-----:R-:W-:-:S06]  /*43f0*/  HADD2 R5, R4, R25 ;  /* 0x0000001904057230 */ /* 0x001fcc0000000000 */
[----:B------:R-:W0:Y:S02]  /*4400*/  ATOMS.CAST.SPIN R5, [R0], R4, R5 ;  /* 0x000000040005738d */ /* 0x000e240001800005 */
[----:B0-----:R-:W-:-:S13]  /*4410*/  ISETP.EQ.U32.AND P0, PT, R5, 0x1, PT ;  /* 0x000000010500780c */ /* 0x001fda0003f02070 */
[----:B------:R-:W-:Y:S05]  /*4420*/  @!P0 BRA `(.L_x_3453) ;  /* 0xffffffb000008947 */ /* 0x000fea000383ffff */
[----:B------:R-:W-:Y:S05]  /*4430*/  BRA `(.L_x_3451) ;  /* 0x0000003000007947 */ /* 0x000fea0003800000 */
.L_x_3452:
[----:B------:R-:W2:Y:S02]  /*4440*/  LD.E R0, [R2.64] ;  /* 0x0000000602007980 */ /* 0x000ea4000c101900 */
[----:B--2---:R-:W-:-:S05]  /*4450*/  IMAD.IADD R5, R25, 0x1, R0 ;  /* 0x0000000119057824 */ /* 0x004fca00078e0200 */
[----:B------:R0:W-:Y:S02]  /*4460*/  ST.E [R2.64], R5 ;  /* 0x0000000502007985 */ /* 0x0001e4000c101906 */
.L_x_3451:
[----:B------:R-:W-:Y:S05]  /*4470*/  BSYNC B0 ;  /* 0x0000000000007941 */ /* 0x000fea0003800000 */
.L_x_3450:
[----:B------:R-:W2:Y:S02]  /*4480*/  ATOM.E.ADD.F16x2.RN.STRONG.GPU P0, RZ, [R2.64+0x4], R24 ;  /* 0x0000041802ff798a */ /* 0x000ea4000810e9c6 */
[----:B--2---:R-:W-:Y:S05]  /*4490*/  @P0 EXIT ;  /* 0x000000000000094d */ /* 0x004fea0003800000 */
[----:B------:R-:W1:Y:S02]  /*44a0*/  QSPC.E.S P0, RZ, [R2+0x4] ;  /* 0x0000040002ff73aa */ /* 0x000e640000000500 */
[----:B-1----:R-:W-:Y:S05]  /*44b0*/  @!P0 BRA `(.L_x_3454) ;  /* 0x0000008000008947 */ /* 0x002fea0003800000 */
[----:B0-----:R-:W-:-:S04]  /*44c0*/  IADD3 R2, R2, 0x4, RZ ;  /* 0x0000000402027810 */ /* 0x001fc80007ffe0ff */
[----:B------:R-:W-:-:S05]  /*44d0*/  LOP3.LUT R2, R2, 0xffffff, RZ, 0xc0, !PT ;  /* 0x00ffffff02027812 */ /* 0x000fca00078ec0ff */
.L_x_3455:
[----:B------:R-:W0:Y:S02]  /*44e0*/  LDS R4, [R2] ;  /* 0x0000000002047984 */ /* 0x000e240000000800 */
[----:B0-----:R-:W-:-:S10]  /*44f0*/  HFMA2.MMA R5, R4, 1, 1, R24 ;  /* 0x3c003c0004057835 */ /* 0x001fd40000000018 */
[----:B------:R-:W0:Y:S02]  /*4500*/  ATOMS.CAST.SPIN R5, [R2], R4, R5 ;  /* 0x000000040205738d */ /* 0x000e240001800005 */
[----:B0-----:R-:W-:-:S13]  /*4510*/  ISETP.EQ.U32.AND P0, PT, R5, 0x1, PT ;  /* 0x000000010500780c */ /* 0x001fda0003f02070 */
[----:B------:R-:W-:Y:S05]  /*4520*/  @!P0 BRA `(.L_x_3455) ;  /* 0xffffffb000008947 */ /* 0x000fea000383ffff */
[----:B------:R-:W-:Y:S05]  /*4530*/  EXIT ;  /* 0x000000000000794d */ /* 0x000fea0003800000 */
.L_x_3454:
[----:B------:R-:W2:Y:S02]  /*4540*/  LD.E R0, [R2.64+0x4] ;  /* 0x0000040602007980 */ /* 0x000ea4000c101900 */
[----:B0-2---:R-:W-:-:S05]  /*4550*/  IMAD.IADD R5, R24, 0x1, R0 ;  /* 0x0000000118057824 */ /* 0x005fca00078e0200 */
[----:B------:R-:W-:Y:S01]  /*4560*/  ST.E [R2.64+0x4], R5 ;  /* 0x0000040502007985 */ /* 0x000fe2000c101906 */
[----:B------:R-:W-:Y:S05]  /*4570*/  EXIT ;  /* 0x000000000000794d */ /* 0x000fea0003800000 */
.L_x_3456:
        /* <DEDUP_REMOVED lines=16> */
.L_x_3790:


//--------------------- .text._Z23gemm_half_q_half_kernelILi1ELi128ELb0ELb0ELi64EEvPK6__halfPKjS4_S2_PS0_iiiiPKtS7_iiiiiibS2_i --------------------------
	.section	.text._Z23gemm_half_q_half_kernelILi1ELi128ELb0ELb0ELi64EEvPK6__halfPKjS4_S2_PS0_iiiiPKtS7_iiiiiibS2_i,"ax",@progbits
	.sectioninfo	@"SHI_REGISTERS=39"
	.align	128
        .global         _Z23gemm_half_q_half_kernelILi1ELi128ELb0ELb0ELi64EEvPK6__halfPKjS4_S2_PS0_iiiiPKtS7_iiiiiibS2_i
        .type           _Z23gemm_half_q_half_kernelILi1ELi128ELb0ELb0ELi64EEvPK6__halfPKjS4_S2_PS0_iiiiPKtS7_iiiiiibS2_i,@function
        .size           _Z23gemm_half_q_half_kernelILi1ELi128ELb0ELb0ELi64EEvPK6__halfPKjS4_S2_PS0_iiiiPKtS7_iiiiiibS2_i,(.L_x_3791 - _Z23gemm_half_q_half_kernelILi1ELi128ELb0ELb0ELi64EEvPK6__halfPKjS4_S2_PS0_iiiiPKtS7_iiiiiibS2_i)
        .other          _Z23gemm_half_q_half_kernelILi1ELi128ELb0ELb0ELi64EEvPK6__halfPKjS4_S2_PS0_iiiiPKtS7_iiiiiibS2_i,@"STO_CUDA_ENTRY STV_DEFAULT"
_Z23gemm_half_q_half_kernelILi1ELi128ELb0ELb0ELi64EEvPK6__halfPKjS4_S2_PS0_iiiiPKtS7_iiiiiibS2_i:
.text._Z23gemm_half_q_half_kernelILi1ELi128ELb0ELb0ELi64EEvPK6__halfPKjS4_S2_PS0_iiiiPKtS7_iiiiiibS2_i:
        /* <DEDUP_REMOVED lines=39> */
.L_x_3458:
[----:B------:R-:W-:Y:S05]  /*0270*/  BSYNC B0 ;  /* 0x0000000000007941 */ /* 0x000fea0003800000 */
.L_x_3457:
[----:B------:R-:W-:Y:S05]  /*0280*/  @P2 EXIT ;  /* 0x000000000000294d */ /* 0x000fea0003800000 */
[C---:B------:R-:W-:Y:S01]  /*0290*/  ISETP.GT.AND P3, PT, R0.reuse, c[0x0][0x1a8], PT ;  /* 0x00006a0000007a0c */ /* 0x040fe20003f64270 */
[----:B0-----:R-:W0:Y:S01]  /*02a0*/  LDC.S8 R13, c[0x0][0x1c0] ;  /* 0x00007000ff0d7b82 */ /* 0x001e220000000200 */
[C---:B------:R-:W-:Y:S02]  /*02b0*/  ISETP.GT.AND P6, PT, R0.reuse, c[0x0][0x1ac], PT ;  /* 0x00006b0000007a0c */ /* 0x040fe40003fc4270 */
[C---:B------:R-:W-:Y:S02]  /*02c0*/  ISETP.GT.AND P5, PT, R0.reuse, c[0x0][0x1b0], PT ;  /* 0x00006c0000007a0c */ /* 0x040fe40003fa4270 */
[----:B------:R-:W-:-:S02]  /*02d0*/  ISETP.GT.AND P4, PT, R0, c[0x0][0x1b4], PT ;  /* 0x00006d0000007a0c */ /* 0x000fc40003f84270 */
[C---:B------:R-:W-:Y:S02]  /*02e0*/  IMNMX R5, R0.reuse, c[0x0][0x1a8], PT ;  /* 0x00006a0000057a17 */ /* 0x040fe40003800200 */
[C---:B------:R-:W-:Y:S02]  /*02f0*/  ISETP.GT.AND P2, PT, R0.reuse, c[0x0][0x1b8], PT ;  /* 0x00006e0000007a0c */ /* 0x040fe40003f44270 */
[----:B------:R-:W-:Y:S02]  /*0300*/  SHF.R.S32.HI R10, RZ, 0x1f, R5 ;  /* 0x0000001fff0a7819 */ /* 0x000fe40000011405 */
[C---:B------:R-:W-:Y:S02]  /*0310*/  @P3 IMNMX R2, R0.reuse, c[0x0][0x1ac], PT ;  /* 0x00006b0000023a17 */ /* 0x040fe40003800200 */
[----:B------:R-:W-:Y:S02]  /*0320*/  @P6 IMNMX R8, R0, c[0x0][0x1b0], PT ;  /* 0x00006c0000086a17 */ /* 0x000fe40003800200 */
[----:B------:R-:W-:-:S02]  /*0330*/  @P3 IADD3 R2, R2, -c[0x0][0x1a8], RZ ;  /* 0x80006a0002023a10 */ /* 0x000fc40007ffe0ff */
[----:B------:R-:W-:Y:S02]  /*0340*/  LEA.HI R5, R10, R5, RZ, 0x5 ;  /* 0x000000050a057211 */ /* 0x000fe400078f28ff */
[----:B------:R-:W-:Y:S02]  /*0350*/  @P3 SHF.R.S32.HI R7, RZ, 0x1f, R2 ;  /* 0x0000001fff073819 */ /* 0x000fe40000011402 */
[----:B------:R-:W-:Y:S02]  /*0360*/  @P6 IADD3 R8, R8, -c[0x0][0x1ac], RZ ;  /* 0x80006b0008086a10 */ /* 0x000fe40007ffe0ff */
[----:B------:R-:W-:Y:S01]  /*0370*/  @P3 LEA.HI R7, R7, R2, RZ, 0x5 ;  /* 0x0000000207073211 */ /* 0x000fe200078f28ff */
[----:B0-----:R-:W-:Y:S01]  /*0380*/  IMAD.MOV.U32 R2, RZ, RZ, R13 ;  /* 0x000000ffff027224 */ /* 0x001fe200078e000d */
[C---:B------:R-:W-:Y:S02]  /*0390*/  @P5 IMNMX R10, R0.reuse, c[0x0][0x1b4], PT ;  /* 0x00006d00000a5a17 */ /* 0x040fe40003800200 */
[----:B------:R-:W-:-:S02]  /*03a0*/  @P4 IMNMX R12, R0, c[0x0][0x1b8], PT ;  /* 0x00006e00000c4a17 */ /* 0x000fc40003800200 */
[----:B------:R-:W-:Y:S02]  /*03b0*/  ISETP.NE.AND P0, PT, R2, RZ, PT ;  /* 0x000000ff0200720c */ /* 0x000fe40003f05270 */
[----:B------:R-:W-:Y:S02]  /*03c0*/  @P6 SHF.R.S32.HI R11, RZ, 0x1f, R8 ;  /* 0x0000001fff0b6819 */ /* 0x000fe40000011408 */
[----:B------:R-:W-:Y:S02]  /*03d0*/  @P5 IADD3 R10, R10, -c[0x0][0x1b0], RZ ;  /* 0x80006c000a0a5a10 */ /* 0x000fe40007ffe0ff */
[----:B------:R-:W-:Y:S02]  /*03e0*/  @P4 IADD3 R12, R12, -c[0x0][0x1b4], RZ ;  /* 0x80006d000c0c4a10 */ /* 0x000fe40007ffe0ff */
[----:B------:R-:W-:Y:S02]  /*03f0*/  ISETP.NE.OR P0, PT, R4, RZ, !P0 ;  /* 0x000000ff0400720c */ /* 0x000fe40004705670 */
[----:B------:R-:W-:-:S02]  /*0400*/  @P6 LEA.HI R11, R11, R8, RZ, 0x5 ;  /* 0x000000080b0b6211 */ /* 0x000fc400078f28ff */
[----:B------:R-:W-:Y:S02]  /*0410*/  @P5 SHF.R.S32.HI R13, RZ, 0x1f, R10 ;  /* 0x0000001fff0d5819 */ /* 0x000fe4000001140a */
[----:B------:R-:W-:Y:S02]  /*0420*/  @P4 SHF.R.S32.HI R15, RZ, 0x1f, R12 ;  /* 0x0000001fff0f4819 */ /* 0x000fe4000001140c */
[----:B------:R-:W-:Y:S02]  /*0430*/  @P2 IMNMX R8, R0, c[0x0][0x1bc], PT ;  /* 0x00006f0000082a17 */ /* 0x000fe40003800200 */
[----:B------:R-:W-:Y:S02]  /*0440*/  ISETP.GE.OR P0, PT, R6, c[0x0][0x188], P0 ;  /* 0x0000620006007a0c */ /* 0x000fe40000706670 */
[----:B------:R-:W-:Y:S01]  /*0450*/  @P5 LEA.HI R2, R13, R10, RZ, 0x5 ;  /* 0x0000000a0d025211 */ /* 0x000fe200078f28ff */
[----:B------:R-:W-:Y:S01]  /*0460*/  IMAD.MOV.U32 R10, RZ, RZ, RZ ;  /* 0x000000ffff0a7224 */ /* 0x000fe200078e00ff */
[----:B------:R-:W-:Y:S01]  /*0470*/  @P4 LEA.HI R15, R15, R12, RZ, 0x5 ;  /* 0x0000000c0f0f4211 */ /* 0x000fe200078f28ff */
[----:B------:R-:W-:Y:S01]  /*0480*/  IMAD.MOV.U32 R13, RZ, RZ, RZ ;  /* 0x000000ffff0d7224 */ /* 0x000fe200078e00ff */
[----:B------:R-:W-:Y:S01]  /*0490*/  @P2 IADD3 R12, R8, -c[0x0][0x1b8], RZ ;  /* 0x80006e00080c2a10 */ /* 0x000fe20007ffe0ff */
[----:B------:R-:W-:Y:S01]  /*04a0*/  IMAD.MOV.U32 R8, RZ, RZ, RZ ;  /* 0x000000ffff087224 */ /* 0x000fe200078e00ff */
[----:B------:R-:W-:-:S02]  /*04b0*/  @P3 SHF.R.S32.HI R7, RZ, 0x5, R7 ;  /* 0x00000005ff073819 */ /* 0x000fc40000011407 */
[----:B------:R-:W-:Y:S02]  /*04c0*/  @P5 SHF.R.S32.HI R2, RZ, 0x5, R2 ;  /* 0x00000005ff025819 */ /* 0x000fe40000011402 */
[----:B------:R-:W-:Y:S01]  /*04d0*/  @P2 SHF.R.S32.HI R17, RZ, 0x1f, R12 ;  /* 0x0000001fff112819 */ /* 0x000fe2000001140c */
[----:B------:R-:W-:Y:S01]  /*04e0*/  @P3 IMAD R10, R7, 0x6, RZ ;  /* 0x00000006070a3824 */ /* 0x000fe200078e02ff */
[----:B------:R-:W-:Y:S01]  /*04f0*/  ISETP.GE.AND P3, PT, R0, R3, PT ;  /* 0x000000030000720c */ /* 0x000fe20003f66270 */
[----:B------:R-:W-:Y:S01]  /*0500*/  @P5 IMAD.SHL.U32 R13, R2, 0x4, RZ ;  /* 0x00000004020d5824 */ /* 0x000fe200078e00ff */
[----:B------:R-:W-:Y:S01]  /*0510*/  @P6 SHF.R.S32.HI R11, RZ, 0x5, R11 ;  /* 0x00000005ff0b6819 */ /* 0x000fe2000001140b */
[----:B------:R-:W-:Y:S01]  /*0520*/  IMAD.MOV.U32 R2, RZ, RZ, 0x2 ;  /* 0x00000002ff027424 */ /* 0x000fe200078e00ff */
[----:B------:R-:W-:Y:S01]  /*0530*/  @P2 LEA.HI R14, R17, R12, RZ, 0x5 ;  /* 0x0000000c110e2211 */ /* 0x000fe200078f28ff */
[----:B------:R-:W-:Y:S01]  /*0540*/  @!P0 IMAD R7, R6, c[0x0][0x18c], R9 ;  /* 0x0000630006078a24 */ /* 0x000fe200078e0209 */
[----:B------:R-:W-:Y:S01]  /*0550*/  SHF.R.S32.HI R5, RZ, 0x5, R5 ;  /* 0x00000005ff057819 */ /* 0x000fe20000011405 */
[----:B------:R-:W-:Y:S01]  /*0560*/  @P6 IMAD R8, R11, 0x5, RZ ;  /* 0x000000050b086824 */ /* 0x000fe200078e02ff */
[----:B------:R-:W-:Y:S01]  /*0570*/  @P4 SHF.R.S32.HI R15, RZ, 0x5, R15 ;  /* 0x00000005ff0f4819 */ /* 0x000fe2000001140f */
[----:B------:R-:W-:Y:S01]  /*0580*/  @!P0 IMAD.WIDE R6, R7, R2, c[0x0][0x180] ;  /* 0x0000600007068625 */ /* 0x000fe200078e0202 */
[----:B------:R-:W-:-:S03]  /*0590*/  @P2 SHF.R.S32.HI R14, RZ, 0x5, R14 ;  /* 0x00000005ff0e2819 */ /* 0x000fc6000001140e */
[----:B------:R-:W-:Y:S01]  /*05a0*/  IMAD R5, R5, 0x8, R10 ;  /* 0x0000000805057824 */ /* 0x000fe200078e020a */
[----:B------:R0:W-:Y:S01]  /*05b0*/  @!P0 STG.E.64 [R6.64], RZ ;  /* 0x000000ff06008986 */ /* 0x0001e2000c101b06 */
[----:B------:R-:W-:-:S03]  /*05c0*/  IMAD.MOV.U32 R12, RZ, RZ, RZ ;  /* 0x000000ffff0c7224 */ /* 0x000fc600078e00ff */
[----:B------:R-:W-:Y:S01]  /*05d0*/  BAR.SYNC.DEFER_BLOCKING 0x0 ;  /* 0x0000000000007b1d */ /* 0x000fe20000010000 */
[----:B------:R-:W-:Y:S01]  /*05e0*/  IMAD.MOV.U32 R17, RZ, RZ, RZ ;  /* 0x000000ffff117224 */ /* 0x000fe200078e00ff */
[----:B------:R-:W-:Y:S01]  /*05f0*/  IADD3 R5, R13, R5, R8 ;  /* 0x000000050d057210 */ /* 0x000fe20007ffe008 */
[----:B------:R-:W-:Y:S01]  /*0600*/  @P4 IMAD R12, R15, 0x3, RZ ;  /* 0x000000030f0c4824 */ /* 0x000fe200078e02ff */
[----:B------:R-:W-:Y:S01]  /*0610*/  ISETP.GE.OR P0, PT, R0, c[0x0][0x1a8], P3 ;  /* 0x00006a0000007a0c */ /* 0x000fe20001f06670 */
[----:B------:R-:W-:Y:S02]  /*0620*/  @P2 IMAD.SHL.U32 R17, R14, 0x2, RZ ;  /* 0x000000020e112824 */ /* 0x000fe400078e00ff */
[----:B------:R-:W-:-:S03]  /*0630*/  IMAD.SHL.U32 R11, R4, 0x80, RZ ;  /* 0x00000080040b7824 */ /* 0x000fc600078e00ff */
[----:B------:R-:W-:Y:S01]  /*0640*/  IADD3 R4, R17, R5, R12 ;  /* 0x0000000511047210 */ /* 0x000fe20007ffe00c */
[----:B------:R-:W-:Y:S01]  /*0650*/  IMAD.WIDE R10, R11, R2, c[0x0][0x198] ;  /* 0x000066000b0a7625 */ /* 0x000fe200078e0202 */
[----:B------:R-:W-:Y:S05]  /*0660*/  @P3 BRA `(.L_x_3459) ;  /* 0x0000033000003947 */ /* 0x000fea0003800000 */
[----:B0-----:R0:W5:Y:S01]  /*0670*/  LDG.E.U16.CONSTANT R5, [R10.64] ;  /* 0x000000060a057981 */ /* 0x001162000c1e9500 */
[----:B------:R-:W-:Y:S01]  /*0680*/  SHF.R.S32.HI R6, RZ, 0x1f, R9 ;  /* 0x0000001fff067819 */ /* 0x000fe20000011409 */
[----:B------:R-:W-:Y:S02]  /*0690*/  IMAD.SHL.U32 R7, R9, 0x4, RZ ;  /* 0x0000000409077824 */ /* 0x000fe400078e00ff */
[----:B------:R-:W-:Y:S01]  /*06a0*/  IMAD.MOV.U32 R8, RZ, RZ, R0 ;  /* 0x000000ffff087224 */ /* 0x000fe200078e0000 */
[----:B------:R-:W-:Y:S01]  /*06b0*/  LEA.HI R12, R6, R9, RZ, 0x3 ;  /* 0x00000009060c7211 */ /* 0x000fe200078f18ff */
[----:B------:R-:W-:Y:S01]  /*06c0*/  IMAD.MOV.U32 R6, RZ, RZ, RZ ;  /* 0x000000ffff067224 */ /* 0x000fe200078e00ff */
[----:B------:R-:W-:Y:S02]  /*06d0*/  LOP3.LUT R7, R7, 0x10, RZ, 0xc0, !PT ;  /* 0x0000001007077812 */ /* 0x000fe400078ec0ff */
[----:B------:R-:W-:-:S02]  /*06e0*/  SHF.R.S32.HI R12, RZ, 0x3, R12 ;  /* 0x00000003ff0c7819 */ /* 0x000fc4000001140c */
.L_x_3460:
[----:B-----5:R-:W-:Y:S02]  /*06f0*/  IMAD.IADD R15, R5, 0x1, R6 ;  /* 0x00000001050f7824 */ /* 0x020fe400078e0206 */
[----:B-1----:R-:W-:-:S02]  /*0700*/  IMAD.MOV.U32 R16, RZ, RZ, 0x4 ;  /* 0x00000004ff107424 */ /* 0x002fc400078e00ff */
[----:B------:R-:W-:-:S05]  /*0710*/  IMAD R13, R15, c[0x0][0x18c], RZ ;  /* 0x000063000f0d7a24 */ /* 0x000fca00078e02ff */
[----:B------:R-:W-:-:S04]  /*0720*/  SHF.R.S32.HI R14, RZ, 0x1f, R13 ;  /* 0x0000001fff0e7819 */ /* 0x000fc8000001140d */
[----:B------:R-:W-:-:S04]  /*0730*/  LEA.HI R13, R14, R13, RZ, 0x3 ;  /* 0x0000000d0e0d7211 */ /* 0x000fc800078f18ff */
        /* <DEDUP_REMOVED lines=38> */
.L_x_3459:
[----:B0-----:R-:W-:Y:S02]  /*09a0*/  PRMT R6, RZ, 0x5410, RZ ;  /* 0x00005410ff067816 */ /* 0x001fe400000000ff */
[----:B------:R-:W-:Y:S01]  /*09b0*/  PRMT R2, RZ, 0x5410, RZ ;  /* 0x00005410ff027816 */ /* 0x000fe200000000ff */
[----:B------:R-:W-:Y:S05]  /*09c0*/  @P0 BRA `(.L_x_3461) ;  /* 0x0000347000000947 */ /* 0x000fea0003800000 */
[----:B------:R-:W2:Y:S04]  /*09d0*/  LDL.64 R12, [R1] ;  /* 0x00000000010c7983 */ /* 0x000ea80000100a00 */
[----:B------:R-:W3:Y:S01]  /*09e0*/  LDG.E.U16.CONSTANT R5, [R10.64+0x2] ;  /* 0x000002060a057981 */ /* 0x000ee2000c1e9500 */
[----:B------:R-:W-:Y:S01]  /*09f0*/  IMAD R2, R4, c[0x0][0x18c], RZ ;  /* 0x0000630004027a24 */ /* 0x000fe200078e02ff */
[----:B------:R-:W-:Y:S01]  /*0a00*/  ULDC UR4, c[0x0][0x18c] ;  /* 0x0000630000047ab9 */ /* 0x000fe20000000800 */
[----:B------:R-:W-:Y:S01]  /*0a10*/  SHF.R.S32.HI R7, RZ, 0x1f, R9 ;  /* 0x0000001fff077819 */ /* 0x000fe20000011409 */
[----:B------:R-:W-:-:S02]  /*0a20*/  USHF.R.S32.HI UR4, URZ, 0x1f, UR4 ;  /* 0x0000001f3f047899 */ /* 0x000fc40008011404 */
[--C-:B------:R-:W-:Y:S02]  /*0a30*/  SHF.R.S32.HI R4, RZ, 0x1f, R2.reuse ;  /* 0x0000001fff047819 */ /* 0x100fe40000011402 */
[C---:B------:R-:W-:Y:S02]  /*0a40*/  IADD3 R6, P0, P2, R9.reuse, c[0x0][0x18c], R2 ;  /* 0x0000630009067a10 */ /* 0x040fe40007a1e002 */
[----:B------:R-:W-:Y:S02]  /*0a50*/  IADD3 R2, P3, R9, R2, RZ ;  /* 0x0000000209027210 */ /* 0x000fe40007f7e0ff */
[----:B------:R-:W-:Y:S01]  /*0a60*/  IADD3.X R9, R7, UR4, R4, P0, P2 ;  /* 0x0000000407097c10 */ /* 0x000fe200087e4404 */
[----:B------:R-:W-:Y:S01]  /*0a70*/  UMOV UR4, URZ ;  /* 0x0000003f00047c82 */ /* 0x000fe20008000000 */
[----:B------:R-:W-:Y:S01]  /*0a80*/  LEA R22, P0, R6, c[0x0][0x168], 0x2 ;  /* 0x00005a0006167a11 */ /* 0x000fe200078010ff */
[----:B------:R-:W-:Y:S01]  /*0a90*/  IMAD.X R7, R4, 0x1, R7, P3 ;  /* 0x0000000104077824 */ /* 0x000fe200018e0607 */
[----:B------:R-:W-:Y:S01]  /*0aa0*/  LEA R20, P2, R2, c[0x0][0x168], 0x2 ;  /* 0x00005a0002147a11 */ /* 0x000fe200078410ff */
[----:B------:R-:W-:Y:S01]  /*0ab0*/  IMAD.MOV.U32 R4, RZ, RZ, RZ ;  /* 0x000000ffff047224 */ /* 0x000fe200078e00ff */
[----:B------:R-:W-:-:S02]  /*0ac0*/  LEA.HI.X R23, R6, c[0x0][0x16c], R9, 0x2, P0 ;  /* 0x00005b0006177a11 */ /* 0x000fc400000f1409 */
[----:B------:R-:W-:Y:S02]  /*0ad0*/  LEA.HI.X R21, R2, c[0x0][0x16c], R7, 0x2, P2 ;  /* 0x00005b0002157a11 */ /* 0x000fe400010f1407 */
[----:B------:R-:W-:Y:S02]  /*0ae0*/  PRMT R2, RZ, 0x5410, RZ ;  /* 0x00005410ff027816 */ /* 0x000fe400000000ff */
[----:B------:R-:W-:Y:S02]  /*0af0*/  PRMT R6, RZ, 0x5410, RZ ;  /* 0x00005410ff067816 */ /* 0x000fe400000000ff */
[----:B--2---:R-:W-:Y:S02]  /*0b00*/  PRMT R7, R12, 0x7610, R12 ;  /* 0x000076100c077816 */ /* 0x004fe4000000000c */
[----:B------:R-:W-:Y:S01]  /*0b10*/  PRMT R18, R13, 0x7610, R13 ;  /* 0x000076100d127816 */ /* 0x000fe2000000000d */
[----:B---3--:R-:W-:-:S05]  /*0b20*/  IMAD.IADD R5, R0, 0x1, R5 ;  /* 0x0000000100057824 */ /* 0x008fca00078e0205 */
.L_x_3466:
        /* <DEDUP_REMOVED lines=14> */
[----:B------:R-:W2:Y:S04]  /*0c10*/  LDG.E.128.CONSTANT R8, [R20.64] ;  /* 0x0000000614087981 */ /* 0x000ea8000c1e9d00 */
[----:B-1----:R-:W3:Y:S04]  /*0c20*/  LDG.E.128.CONSTANT R12, [R22.64] ;  /* 0x00000006160c7981 */ /* 0x002ee8000c1e9d00 */
        /* <DEDUP_REMOVED lines=13> */
[----:B------:R-:W-:Y:S02]  /*0d00*/  LOP3.LUT R26, R26, 0xff, RZ, 0xc0, !PT ;  /* 0x000000ff1a1a7812 */ /* 0x000fe400078ec0ff */
[----:B------:R-:W-:Y:S02]  /*0d10*/  LOP3.LUT R24, R24, 0xff, RZ, 0xc0, !PT ;  /* 0x000000ff18187812 */ /* 0x000fe400078ec0ff */
[----:B------:R-:W-:-:S02]  /*0d20*/  SHF.R.U32.HI R30, RZ, 0x8, R10 ;  /* 0x00000008ff1e7819 */ /* 0x000fc4000001160a */
[----:B------:R-:W-:Y:S01]  /*0d30*/  IADD3 R28, R24, -0x80, RZ ;  /* 0xffffff80181c7810 */ /* 0x000fe20007ffe0ff */
[----:B------:R-:W4:Y:S01]  /*0d40*/  I2F.F16 R25, R25 ;  /* 0x0000001900197306 */ /* 0x000f220000200c00 */
[----:B0-----:R-:W-:Y:S01]  /*0d50*/  HADD2.F32 R24, -RZ, R16.H0_H0 ;  /* 0x20000010ff187230 */ /* 0x001fe20000004100 */
[----:B------:R-:W-:Y:S01]  /*0d60*/  IADD3 R26, R26, -0x80, RZ ;  /* 0xffffff801a1a7810 */ /* 0x000fe20007ffe0ff */
[----:B-1----:R-:W-:Y:S01]  /*0d70*/  HADD2.F32 R27, -RZ, R27.H0_H0 ;  /* 0x2000001bff1b7230 */ /* 0x002fe20000004100 */
[----:B------:R-:W-:Y:S02]  /*0d80*/  LOP3.LUT R30, R30, 0xff, RZ, 0xc0, !PT ;  /* 0x000000ff1e1e7812 */ /* 0x000fe400078ec0ff */
[----:B------:R-:W-:Y:S02]  /*0d90*/  LEA.HI R32, R8, 0xffffff80, RZ, 0x8 ;  /* 0xffffff8008207811 */ /* 0x000fe400078f40ff */
[----:B------:R-:W0:Y:S01]  /*0da0*/  I2F.F16 R31, R31 ;  /* 0x0000001f001f7306 */ /* 0x000e220000200c00 */
[----:B--2---:R-:W-:Y:S01]  /*0db0*/  HADD2.F32 R29, -RZ, R29.H0_H0 ;  /* 0x2000001dff1d7230 */ /* 0x004fe20000004100 */
[----:B------:R-:W-:Y:S01]  /*0dc0*/  FFMA.FTZ R27, R24, R27, RZ ;  /* 0x0000001b181b7223 */ /* 0x000fe200000100ff */
[----:B------:R-:W-:-:S02]  /*0dd0*/  SHF.R.U32.HI R8, RZ, 0x10, R8 ;  /* 0x00000010ff087819 */ /* 0x000fc40000011608 */
[----:B------:R-:W-:Y:S01]  /*0de0*/  IADD3 R30, R30, -0x80, RZ ;  /* 0xffffff801e1e7810 */ /* 0x000fe20007ffe0ff */
[----:B------:R-:W-:Y:S01]  /*0df0*/  FFMA.FTZ R29, R29, R24, RZ ;  /* 0x000000181d1d7223 */ /* 0x000fe200000100ff */
[----:B------:R-:W-:Y:S01]  /*0e00*/  LOP3.LUT R8, R8, 0xff, RZ, 0xc0, !PT ;  /* 0x000000ff08087812 */ /* 0x000fe200078ec0ff */
[----:B----4-:R-:W-:Y:S01]  /*0e10*/  HADD2.F32 R25, -RZ, R25.H0_H0 ;  /* 0x20000019ff197230 */ /* 0x010fe20000004100 */
[----:B------:R-:W1:Y:S01]  /*0e20*/  I2F.F16 R28, R28 ;  /* 0x0000001c001c7306 */ /* 0x000e620000200c00 */
[----:B---3--:R-:W-:Y:S02]  /*0e30*/  LEA.HI R33, R12, 0xffffff80, RZ, 0x8 ;  /* 0xffffff800c217811 */ /* 0x008fe400078f40ff */
[----:B------:R-:W-:Y:S01]  /*0e40*/  IADD3 R8, R8, -0x80, RZ ;  /* 0xffffff8008087810 */ /* 0x000fe20007ffe0ff */
[----:B------:R-:W-:Y:S01]  /*0e50*/  FFMA.FTZ R25, R24, R25, RZ ;  /* 0x0000001918197223 */ /* 0x000fe200000100ff */
[----:B0-----:R-:W-:-:S03]  /*0e60*/  HADD2.F32 R31, -RZ, R31.H0_H0 ;  /* 0x2000001fff1f7230 */ /* 0x001fc60000004100 */
[----:B------:R-:W0:Y:S02]  /*0e70*/  I2F.F16 R26, R26 ;  /* 0x0000001a001a7306 */ /* 0x000e240000200c00 */
[----:B------:R-:W-:Y:S01]  /*0e80*/  FFMA.FTZ R24, R24, R31, RZ ;  /* 0x0000001f18187223 */ /* 0x000fe200000100ff */
[----:B------:R-:W-:-:S05]  /*0e90*/  SHF.R.U32.HI R31, RZ, 0x8, R11 ;  /* 0x00000008ff1f7819 */ /* 0x000fca000001160b */
[----:B------:R2:W3:Y:S01]  /*0ea0*/  I2F.F16 R19, R32 ;  /* 0x0000002000137306 */ /* 0x0004e20000200c00 */
[----:B------:R-:W-:-:S04]  /*0eb0*/  LOP3.LUT R31, R31, 0xff, RZ, 0xc0, !PT ;  /* 0x000000ff1f1f7812 */ /* 0x000fc800078ec0ff */
[----:B------:R-:W-:-:S03]  /*0ec0*/  IADD3 R31, R31, -0x80, RZ ;  /* 0xffffff801f1f7810 */ /* 0x000fc60007ffe0ff */
[----:B------:R-:W4:Y:S01]  /*0ed0*/  I2F.F16 R30, R30 ;  /* 0x0000001e001e7306 */ /* 0x000f220000200c00 */
[----:B--2---:R-:W-:Y:S02]  /*0ee0*/  HADD2.F32 R32, -RZ, R16.H1_H1 ;  /* 0x30000010ff207230 */ /* 0x004fe40000004100 */
[----:B-1----:R-:W-:Y:S01]  /*0ef0*/  HADD2.F32 R16, -RZ, R28.H0_H0 ;  /* 0x2000001cff107230 */ /* 0x002fe20000004100 */
[----:B------:R-:W-:Y:S01]  /*0f00*/  SHF.R.U32.HI R28, RZ, 0x10, R9 ;  /* 0x00000010ff1c7819 */ /* 0x000fe20000011609 */
[----:B0-----:R-:W-:-:S03]  /*0f10*/  HADD2.F32 R26, -RZ, R26.H0_H0 ;  /* 0x2000001aff1a7230 */ /* 0x001fc60000004100 */
[----:B------:R-:W0:Y:S01]  /*0f20*/  I2F.F16 R31, R31 ;  /* 0x0000001f001f7306 */ /* 0x000e220000200c00 */
[----:B------:R-:W-:Y:S01]  /*0f30*/  LOP3.LUT R28, R28, 0xff, RZ, 0xc0, !PT ;  /* 0x000000ff1c1c7812 */ /* 0x000fe200078ec0ff */
[----:B------:R-:W-:Y:S01]  /*0f40*/  FFMA.FTZ R26, R32, R26, R27 ;  /* 0x0000001a201a7223 */ /* 0x000fe2000001001b */
[----:B---3--:R-:W-:Y:S01]  /*0f50*/  HADD2.F32 R19, -RZ, R19.H0_H0 ;  /* 0x20000013ff137230 */ /* 0x008fe20000004100 */
[----:B------:R-:W-:Y:S01]  /*0f60*/  FFMA.FTZ R16, R16, R32, R29 ;  /* 0x0000002010107223 */ /* 0x000fe2000001001d */
[----:B------:R-:W-:Y:S02]  /*0f70*/  IADD3 R28, R28, -0x80, RZ ;  /* 0xffffff801c1c7810 */ /* 0x000fe40007ffe0ff */
[----:B------:R-:W-:Y:S01]  /*0f80*/  LEA.HI R29, R10, 0xffffff80, RZ, 0x8 ;  /* 0xffffff800a1d7811 */ /* 0x000fe200078f40ff */
[----:B------:R-:W1:Y:S01]  /*0f90*/  I2F.F16 R8, R8 ;  /* 0x0000000800087306 */ /* 0x000e620000200c00 */
[----:B----4-:R-:W-:Y:S01]  /*0fa0*/  HADD2.F32 R27, -RZ, R30.H0_H0 ;  /* 0x2000001eff1b7230 */ /* 0x010fe20000004100 */
[----:B------:R-:W-:-:S02]  /*0fb0*/  LEA.HI R30, R9, 0xffffff80, RZ, 0x8 ;  /* 0xffffff80091e7811 */ /* 0x000fc400078f40ff */
[----:B------:R-:W-:Y:S02]  /*0fc0*/  SHF.R.U32.HI R10, RZ, 0x10, R10 ;  /* 0x00000010ff0a7819 */ /* 0x000fe4000001160a */
[----:B------:R-:W-:Y:S01]  /*0fd0*/  FFMA.FTZ R25, R32, R27, R25 ;  /* 0x0000001b20197223 */ /* 0x000fe20000010019 */
[----:B------:R-:W-:Y:S01]  /*0fe0*/  HADD2.F32 R27, -RZ, R17.H0_H0 ;  /* 0x20000011ff1b7230 */ /* 0x000fe20000004100 */
[----:B------:R-:W2:Y:S01]  /*0ff0*/  I2F.F16 R28, R28 ;  /* 0x0000001c001c7306 */ /* 0x000ea20000200c00 */
[----:B0-----:R-:W-:Y:S01]  /*1000*/  HADD2.F32 R31, -RZ, R31.H0_H0 ;  /* 0x2000001fff1f7230 */ /* 0x001fe20000004100 */
[----:B------:R-:W-:Y:S01]  /*1010*/  LOP3.LUT R10, R10, 0xff, RZ, 0xc0, !PT ;  /* 0x000000ff0a0a7812 */ /* 0x000fe200078ec0ff */
[----:B------:R-:W-:-:S03]  /*1020*/  HADD2.F32 R17, -RZ, R17.H1_H1 ;  /* 0x30000011ff117230 */ /* 0x000fc60000004100 */
[----:B------:R-:W-:Y:S01]  /*1030*/  FFMA.FTZ R24, R32, R31, R24 ;  /* 0x0000001f20187223 */ /* 0x000fe20000010018 */
[----:B------:R-:W-:Y:S01]  /*1040*/  IADD3 R34, R10, -0x80, RZ ;  /* 0xffffff800a227810 */ /* 0x000fe20007ffe0ff */
[----:B-1----:R-:W-:Y:S01]  /*1050*/  HADD2.F32 R32, -RZ, R8.H0_H0 ;  /* 0x20000008ff207230 */ /* 0x002fe20000004100 */
[----:B------:R-:W0:Y:S01]  /*1060*/  I2F.F16 R30, R30 ;  /* 0x0000001e001e7306 */ /* 0x000e220000200c00 */
[----:B------:R-:W1:Y:S03]  /*1070*/  LDS.64 R8, [UR4+0x8] ;  /* 0x00000804ff087984 */ /* 0x000e660008000a00 */
[----:B------:R-:W-:Y:S01]  /*1080*/  FFMA.FTZ R32, R32, R27, R16 ;  /* 0x0000001b20207223 */ /* 0x000fe20000010010 */
[----:B------:R-:W-:Y:S01]  /*1090*/  LEA.HI R16, R11, 0xffffff80, RZ, 0x8 ;  /* 0xffffff800b107811 */ /* 0x000fe200078f40ff */
[----:B--2---:R-:W-:Y:S02]  /*10a0*/  HADD2.F32 R28, -RZ, R28.H0_H0 ;  /* 0x2000001cff1c7230 */ /* 0x004fe40000004100 */
[----:B------:R-:W-:Y:S01]  /*10b0*/  FFMA.FTZ R32, R19, R17, R32 ;  /* 0x0000001113207223 */ /* 0x000fe20000010020 */
[----:B------:R-:W-:Y:S01]  /*10c0*/  LOP3.LUT R19, R13, 0xff, RZ, 0xc0, !PT ;  /* 0x000000ff0d137812 */ /* 0x000fe200078ec0ff */
[----:B------:R-:W2:Y:S01]  /*10d0*/  I2F.F16 R29, R29 ;  /* 0x0000001d001d7306 */ /* 0x000ea20000200c00 */
[----:B------:R-:W-:Y:S01]  /*10e0*/  SHF.R.U32.HI R11, RZ, 0x10, R11 ;  /* 0x00000010ff0b7819 */ /* 0x000fe2000001160b */
[----:B------:R-:W-:Y:S01]  /*10f0*/  FFMA.FTZ R26, R27, R28, R26 ;  /* 0x0000001c1b1a7223 */ /* 0x000fe2000001001a */
[----:B------:R-:W-:-:S02]  /*1100*/  LOP3.LUT R28, R12, 0xff, RZ, 0xc0, !PT ;  /* 0x000000ff0c1c7812 */ /* 0x000fc400078ec0ff */
[----:B------:R-:W-:Y:S01]  /*1110*/  IADD3 R19, R19, -0x80, RZ ;  /* 0xffffff8013137810 */ /* 0x000fe20007ffe0ff */
[----:B0-----:R-:W-:Y:S01]  /*1120*/  HADD2.F32 R30, -RZ, R30.H0_H0 ;  /* 0x2000001eff1e7230 */ /* 0x001fe20000004100 */
[----:B------:R-:W-:Y:S01]  /*1130*/  IADD3 R28, R28, -0x80, RZ ;  /* 0xffffff801c1c7810 */ /* 0x000fe20007ffe0ff */
[----:B------:R-:W-:Y:S01]  /*1140*/  I2F.F16 R16, R16 ;  /* 0x0000001000107306 */ /* 0x000fe20000200c00 */
[----:B------:R-:W-:Y:S02]  /*1150*/  LOP3.LUT R10, R11, 0xff, RZ, 0xc0, !PT ;  /* 0x000000ff0b0a7812 */ /* 0x000fe400078ec0ff */
[----:B------:R-:W-:-:S05]  /*1160*/  FFMA.FTZ R30, R17, R30, R26 ;  /* 0x0000001e111e7223 */ /* 0x000fca000001001a */
[----:B------:R-:W0:Y:S01]  /*1170*/  I2F.F16 R31, R28 ;  /* 0x0000001c001f7306 */ /* 0x000e220000200c00 */
[----:B--2---:R-:W-:-:S07]  /*1180*/  HADD2.F32 R29, -RZ, R29.H0_H0 ;  /* 0x2000001dff1d7230 */ /* 0x004fce0000004100 */
[----:B------:R-:W2:Y:S01]  /*1190*/  I2F.F16 R28, R34 ;  /* 0x00000022001c7306 */ /* 0x000ea20000200c00 */
[----:B-1----:R-:W-:-:S07]  /*11a0*/  HADD2.F32 R11, -RZ, R8.H0_H0 ;  /* 0x20000008ff0b7230 */ /* 0x002fce0000004100 */
[----:B------:R-:W1:Y:S01]  /*11b0*/  I2F.F16 R19, R19 ;  /* 0x0000001300137306 */ /* 0x000e620000200c00 */
[----:B0-----:R-:W-:Y:S01]  /*11c0*/  HADD2.F32 R26, -RZ, R31.H0_H0 ;  /* 0x2000001fff1a7230 */ /* 0x001fe20000004100 */
[----:B------:R-:W-:Y:S01]  /*11d0*/  IADD3 R31, R10, -0x80, RZ ;  /* 0xffffff800a1f7810 */ /* 0x000fe20007ffe0ff */
[----:B------:R-:W-:Y:S01]  /*11e0*/  HADD2.F32 R8, -RZ, R8.H1_H1 ;  /* 0x30000008ff087230 */ /* 0x000fe20000004100 */
[----:B------:R-:W-:Y:S02]  /*11f0*/  SHF.R.U32.HI R10, RZ, 0x8, R12 ;  /* 0x00000008ff0a7819 */ /* 0x000fe4000001160c */
[----:B------:R-:W-:Y:S01]  /*1200*/  FFMA.FTZ R26, R26, R11, R32 ;  /* 0x0000000b1a1a7223 */ /* 0x000fe20000010020 */
[----:B------:R-:W-:Y:S01]  /*1210*/  SHF.R.U32.HI R12, RZ, 0x10, R12 ;  /* 0x00000010ff0c7819 */ /* 0x000fe2000001160c */
[----:B--2---:R-:W-:Y:S01]  /*1220*/  HADD2.F32 R36, -RZ, R28.H0_H0 ;  /* 0x2000001cff247230 */ /* 0x004fe20000004100 */
[----:B------:R-:W-:Y:S01]  /*1230*/  LOP3.LUT R32, R10, 0xff, RZ, 0xc0, !PT ;  /* 0x000000ff0a207812 */ /* 0x000fe200078ec0ff */
[----:B------:R-:W0:Y:S01]  /*1240*/  I2F.F16 R31, R31 ;  /* 0x0000001f001f7306 */ /* 0x000e220000200c00 */
[----:B------:R-:W-:-:S02]  /*1250*/  LOP3.LUT R12, R12, 0xff, RZ, 0xc0, !PT ;  /* 0x000000ff0c0c7812 */ /* 0x000fc400078ec0ff */
[----:B------:R-:W-:Y:S01]  /*1260*/  IADD3 R28, R32, -0x80, RZ ;  /* 0xffffff80201c7810 */ /* 0x000fe20007ffe0ff */
[----:B------:R-:W-:Y:S01]  /*1270*/  FFMA.FTZ R32, R27, R36, R25 ;  /* 0x000000241b207223 */ /* 0x000fe20000010019 */
[----:B------:R-:W-:Y:S01]  /*1280*/  LEA.HI R25, R13, 0xffffff80, RZ, 0x8 ;  /* 0xffffff800d197811 */ /* 0x000fe200078f40ff */
[----:B-1----:R-:W-:Y:S01]  /*1290*/  HADD2.F32 R19, -RZ, R19.H0_H0 ;  /* 0x20000013ff137230 */ /* 0x002fe20000004100 */
[----:B------:R-:W-:Y:S01]  /*12a0*/  IADD3 R12, R12, -0x80, RZ ;  /* 0xffffff800c0c7810 */ /* 0x000fe20007ffe0ff */
[----:B------:R-:W1:Y:S03]  /*12b0*/  I2F.F16 R10, R33 ;  /* 0x00000021000a7306 */ /* 0x000e660000200c00 */
[----:B------:R-:W-:Y:S02]  /*12c0*/  FFMA.FTZ R19, R11, R19, R30 ;  /* 0x000000130b137223 */ /* 0x000fe4000001001e */
[----:B------:R-:W-:Y:S01]  /*12d0*/  FFMA.FTZ R30, R17, R29, R32 ;  /* 0x0000001d111e7223 */ /* 0x000fe20000010020 */
[----:B------:R-:W-:-:S02]  /*12e0*/  LOP3.LUT R29, R14, 0xff, RZ, 0xc0, !PT ;  /* 0x000000ff0e1d7812 */ /* 0x000fc400078ec0ff */
[----:B------:R-:W2:Y:S01]  /*12f0*/  I2F.F16 R28, R28 ;  /* 0x0000001c001c7306 */ /* 0x000ea20000200c00 */
[----:B0-----:R-:W-:Y:S01]  /*1300*/  HADD2.F32 R31, -RZ, R31.H0_H0 ;  /* 0x2000001fff1f7230 */ /* 0x001fe20000004100 */
[----:B------:R-:W-:Y:S02]  /*1310*/  IADD3 R29, R29, -0x80, RZ ;  /* 0xffffff801d1d7810 */ /* 0x000fe40007ffe0ff */
[----:B------:R-:W-:Y:S02]  /*1320*/  SHF.R.U32.HI R32, RZ, 0x10, R13 ;  /* 0x00000010ff207819 */ /* 0x000fe4000001160d */
[----:B------:R-:W-:Y:S01]  /*1330*/  FFMA.FTZ R24, R27, R31, R24 ;  /* 0x0000001f1b187223 */ /* 0x000fe20000010018 */
[----:B------:R-:W-:Y:S01]  /*1340*/  LOP3.LUT R31, R15, 0xff, RZ, 0xc0, !PT ;  /* 0x000000ff0f1f7812 */ /* 0x000fe200078ec0ff */
[----:B------:R-:W0:Y:S01]  /*1350*/  I2F.F16 R29, R29 ;  /* 0x0000001d001d7306 */ /* 0x000e220000200c00 */
[----:B------:R-:W-:Y:S01]  /*1360*/  LOP3.LUT R32, R32, 0xff, RZ, 0xc0, !PT ;  /* 0x000000ff20207812 */ /* 0x000fe200078ec0ff */
[----:B-1----:R-:W-:Y:S01]  /*1370*/  HADD2.F32 R10, -RZ, R10.H0_H0 ;  /* 0x2000000aff0a7230 */ /* 0x002fe20000004100 */
[----:B------:R-:W-:Y:S01]  /*1380*/  LEA.HI R27, R14, 0xffffff80, RZ, 0x8 ;  /* 0xffffff800e1b7811 */ /* 0x000fe200078f40ff */
[----:B--2---:R-:W-:Y:S01]  /*1390*/  HADD2.F32 R33, -RZ, R28.H0_H0 ;  /* 0x2000001cff217230 */ /* 0x004fe20000004100 */
[----:B------:R-:W-:-:S03]  /*13a0*/  IADD3 R28, R31, -0x80, RZ ;  /* 0xffffff801f1c7810 */ /* 0x000fc60007ffe0ff */
[----:B------:R-:W-:Y:S01]  /*13b0*/  I2F.F16 R12, R12 ;  /* 0x0000000c000c7306 */ /* 0x000fe20000200c00 */
[----:B------:R-:W-:Y:S01]  /*13c0*/  SHF.R.U32.HI R31, RZ, 0x8, R13 ;  /* 0x00000008ff1f7819 */ /* 0x000fe2000001160d */
[----:B------:R-:W-:Y:S01]  /*13d0*/  FFMA.FTZ R26, R33, R8, R26 ;  /* 0x00000008211a7223 */ /* 0x000fe2000001001a */
[----:B------:R-:W-:Y:S02]  /*13e0*/  HADD2.F32 R33, -RZ, R16.H0_H0 ;  /* 0x20000010ff217230 */ /* 0x000fe40000004100 */
[----:B------:R-:W-:Y:S01]  /*13f0*/  LOP3.LUT R31, R31, 0xff, RZ, 0xc0, !PT ;  /* 0x000000ff1f1f7812 */ /* 0x000fe200078ec0ff */
[----:B0-----:R-:W-:Y:S02]  /*1400*/  HADD2.F32 R29, -RZ, R29.H0_H0 ;  /* 0x2000001dff1d7230 */ /* 0x001fe40000004100 */
[----:B------:R-:W0:Y:S01]  /*1410*/  I2F.F16 R28, R28 ;  /* 0x0000001c001c7306 */ /* 0x000e220000200c00 */
[----:B------:R-:W-:Y:S02]  /*1420*/  IADD3 R13, R31, -0x80, RZ ;  /* 0xffffff801f0d7810 */ /* 0x000fe40007ffe0ff */
[----:B------:R-:W-:Y:S01]  /*1430*/  FFMA.FTZ R29, R11, R29, R30 ;  /* 0x0000001d0b1d7223 */ /* 0x000fe2000001001e */
[----:B------:R-:W-:-:S02]  /*1440*/  IADD3 R30, R32, -0x80, RZ ;  /* 0xffffff80201e7810 */ /* 0x000fc40007ffe0ff */
[--C-:B------:R-:W-:Y:S02]  /*1450*/  SHF.R.U32.HI R32, RZ, 0x10, R14.reuse ;  /* 0x00000010ff207819 */ /* 0x100fe4000001160e */
[----:B------:R-:W-:Y:S01]  /*1460*/  SHF.R.U32.HI R31, RZ, 0x8, R14 ;  /* 0x00000008ff1f7819 */ /* 0x000fe2000001160e */
[----:B------:R-:W1:Y:S01]  /*1470*/  I2F.F16 R13, R13 ;  /* 0x0000000d000d7306 */ /* 0x000e620000200c00 */
[----:B------:R-:W-:Y:S01]  /*1480*/  LOP3.LUT R16, R32, 0xff, RZ, 0xc0, !PT ;  /* 0x000000ff20107812 */ /* 0x000fe200078ec0ff */
[----:B------:R-:W-:Y:S01]  /*1490*/  FFMA.FTZ R32, R17, R33, R24 ;  /* 0x0000002111207223 */ /* 0x000fe20000010018 */
[--C-:B------:R-:W-:Y:S02]  /*14a0*/  SHF.R.U32.HI R17, RZ, 0x8, R15.reuse ;  /* 0x00000008ff117819 */ /* 0x100fe4000001160f */
[----:B------:R-:W-:Y:S02]  /*14b0*/  LOP3.LUT R31, R31, 0xff, RZ, 0xc0, !PT ;  /* 0x000000ff1f1f7812 */ /* 0x000fe400078ec0ff */
[----:B------:R-:W-:Y:S01]  /*14c0*/  LOP3.LUT R17, R17, 0xff, RZ, 0xc0, !PT ;  /* 0x000000ff11117812 */ /* 0x000fe200078ec0ff */
[----:B------:R-:W2:Y:S01]  /*14d0*/  I2F.F16 R30, R30 ;  /* 0x0000001e001e7306 */ /* 0x000ea20000200c00 */
[----:B------:R-:W-:Y:S01]  /*14e0*/  SHF.R.U32.HI R24, RZ, 0x10, R15 ;  /* 0x00000010ff187819 */ /* 0x000fe2000001160f */
[----:B0-----:R-:W-:Y:S01]  /*14f0*/  HADD2.F32 R28, -RZ, R28.H0_H0 ;  /* 0x2000001cff1c7230 */ /* 0x001fe20000004100 */
[----:B------:R-:W-:-:S02]  /*1500*/  IADD3 R14, R31, -0x80, RZ ;  /* 0xffffff801f0e7810 */ /* 0x000fc40007ffe0ff */
[----:B------:R-:W-:Y:S02]  /*1510*/  IADD3 R17, R17, -0x80, RZ ;  /* 0xffffff8011117810 */ /* 0x000fe40007ffe0ff */
[----:B------:R-:W-:Y:S01]  /*1520*/  LOP3.LUT R24, R24, 0xff, RZ, 0xc0, !PT ;  /* 0x000000ff18187812 */ /* 0x000fe200078ec0ff */
[----:B------:R-:W-:Y:S01]  /*1530*/  I2F.F16 R25, R25 ;  /* 0x0000001900197306 */ /* 0x000fe20000200c00 */
[----:B------:R-:W-:Y:S01]  /*1540*/  IADD3 R16, R16, -0x80, RZ ;  /* 0xffffff8010107810 */ /* 0x000fe20007ffe0ff */
[----:B-1----:R-:W-:Y:S01]  /*1550*/  HADD2.F32 R13, -RZ, R13.H0_H0 ;  /* 0x2000000dff0d7230 */ /* 0x002fe20000004100 */
[----:B------:R-:W-:Y:S01]  /*1560*/  IADD3 R24, R24, -0x80, RZ ;  /* 0xffffff8018187810 */ /* 0x000fe20007ffe0ff */
[----:B------:R-:W-:Y:S01]  /*1570*/  FFMA.FTZ R11, R11, R28, R32 ;  /* 0x0000001c0b0b7223 */ /* 0x000fe20000010020 */
[----:B------:R-:W-:Y:S02]  /*1580*/  LEA.HI R15, R15, 0xffffff80, RZ, 0x8 ;  /* 0xffffff800f0f7811 */ /* 0x000fe400078f40ff */
[----:B------:R-:W-:Y:S01]  /*1590*/  FFMA.FTZ R28, R8, R13, R19 ;  /* 0x0000000d081c7223 */ /* 0x000fe20000010013 */
[----:B------:R-:W0:Y:S01]  /*15a0*/  I2F.F16 R14, R14 ;  /* 0x0000000e000e7306 */ /* 0x000e220000200c00 */
[----:B------:R-:W-:-:S02]  /*15b0*/  HADD2.F32 R13, -RZ, R9.H0_H0 ;  /* 0x20000009ff0d7230 */ /* 0x000fc40000004100 */
[----:B--2---:R-:W-:Y:S02]  /*15c0*/  HADD2.F32 R30, -RZ, R30.H0_H0 ;  /* 0x2000001eff1e7230 */ /* 0x004fe40000004100 */
[----:B------:R-:W-:-:S03]  /*15d0*/  HADD2.F32 R9, -RZ, R9.H1_H1 ;  /* 0x30000009ff097230 */ /* 0x000fc60000004100 */
[----:B------:R-:W1:Y:S01]  /*15e0*/  I2F.F16 R17, R17 ;  /* 0x0000001100117306 */ /* 0x000e620000200c00 */
[----:B------:R-:W-:-:S07]  /*15f0*/  FFMA.FTZ R28, R13, R30, R28 ;  /* 0x0000001e0d1c7223 */ /* 0x000fce000001001c */
[----:B------:R-:W2:Y:S01]  /*1600*/  I2F.F16 R16, R16 ;  /* 0x0000001000107306 */ /* 0x000ea20000200c00 */
[----:B0-----:R-:W-:Y:S02]  /*1610*/  HADD2.F32 R19, -RZ, R14.H0_H0 ;  /* 0x2000000eff137230 */ /* 0x001fe40000004100 */
[----:B------:R-:W-:-:S03]  /*1620*/  HADD2.F32 R14, -RZ, R12.H0_H0 ;  /* 0x2000000cff0e7230 */ /* 0x000fc60000004100 */
[----:B------:R-:W-:Y:S02]  /*1630*/  FFMA.FTZ R12, R8, R19, R29 ;  /* 0x00000013080c7223 */ /* 0x000fe4000001001d */
[----:B------:R-:W0:Y:S01]  /*1640*/  I2F.F16 R24, R24 ;  /* 0x0000001800187306 */ /* 0x000e220000200c00 */
[----:B-1----:R-:W-:Y:S01]  /*1650*/  HADD2.F32 R17, -RZ, R17.H0_H0 ;  /* 0x20000011ff117230 */ /* 0x002fe20000004100 */
[----:B------:R-:W-:-:S04]  /*1660*/  FFMA.FTZ R14, R14, R13, R26 ;  /* 0x0000000d0e0e7223 */ /* 0x000fc8000001001a */
[----:B------:R-:W-:Y:S01]  /*1670*/  FFMA.FTZ R32, R8, R17, R11 ;  /* 0x0000001108207223 */ /* 0x000fe2000001000b */
[----:B------:R-:W-:Y:S01]  /*1680*/  HADD2.F32 R8, -RZ, R25.H0_H0 ;  /* 0x20000019ff087230 */ /* 0x000fe20000004100 */
[----:B------:R-:W1:Y:S01]  /*1690*/  I2F.F16 R27, R27 ;  /* 0x0000001b001b7306 */ /* 0x000e620000200c00 */
[----:B--2---:R-:W-:Y:S01]  /*16a0*/  HADD2.F32 R16, -RZ, R16.H0_H0 ;  /* 0x20000010ff107230 */ /* 0x004fe20000004100 */
[----:B------:R-:W-:Y:S01]  /*16b0*/  FFMA.FTZ R10, R10, R9, R14 ;  /* 0x000000090a0a7223 */ /* 0x000fe2000001000e */
[----:B------:R-:W-:Y:S01]  /*16c0*/  HADD2.F32 R17, -RZ, R18.H1_H1 ;  /* 0x30000012ff117230 */ /* 0x000fe20000004100 */
[----:B------:R-:W-:Y:S02]  /*16d0*/  FFMA.FTZ R8, R9, R8, R28 ;  /* 0x0000000809087223 */ /* 0x000fe4000001001c */
[----:B------:R-:W-:Y:S02]  /*16e0*/  FFMA.FTZ R12, R13, R16, R12 ;  /* 0x000000100d0c7223 */ /* 0x000fe4000001000c */
[----:B------:R-:W2:Y:S01]  /*16f0*/  I2F.F16 R15, R15 ;  /* 0x0000000f000f7306 */ /* 0x000ea20000200c00 */
[----:B0-----:R-:W-:-:S05]  /*1700*/  HADD2.F32 R11, -RZ, R24.H0_H0 ;  /* 0x20000018ff0b7230 */ /* 0x001fca0000004100 */
[----:B------:R-:W-:Y:S01]  /*1710*/  FFMA.FTZ R32, R13, R11, R32 ;  /* 0x0000000b0d207223 */ /* 0x000fe20000010020 */
[----:B------:R-:W-:Y:S02]  /*1720*/  HADD2.F32 R11, -RZ, R7.H0_H0 ;  /* 0x20000007ff0b7230 */ /* 0x000fe40000004100 */
[----:B-1----:R-:W-:Y:S02]  /*1730*/  HADD2.F32 R24, -RZ, R27.H0_H0 ;  /* 0x2000001bff187230 */ /* 0x002fe40000004100 */
[----:B------:R-:W-:Y:S01]  /*1740*/  HADD2.F32 R13, -RZ, R7.H1_H1 ;  /* 0x30000007ff0d7230 */ /* 0x000fe20000004100 */
[----:B------:R-:W-:Y:S02]  /*1750*/  FMUL.FTZ R10, R10, R11 ;  /* 0x0000000b0a0a7220 */ /* 0x000fe40000410000 */
[----:B------:R-:W-:Y:S01]  /*1760*/  FFMA.FTZ R12, R9, R24, R12 ;  /* 0x00000018090c7223 */ /* 0x000fe2000001000c */
[----:B--2---:R-:W-:Y:S01]  /*1770*/  HADD2.F32 R14, -RZ, R15.H0_H0 ;  /* 0x2000000fff0e7230 */ /* 0x004fe20000004100 */
[----:B------:R-:W-:Y:S01]  /*1780*/  FMUL.FTZ R8, R8, R13 ;  /* 0x0000000d08087220 */ /* 0x000fe20000410000 */
[----:B------:R-:W-:Y:S01]  /*1790*/  HADD2.F32 R15, -RZ, R18.H0_H0 ;  /* 0x20000012ff0f7230 */ /* 0x000fe20000004100 */
[----:B------:R-:W-:-:S02]  /*17a0*/  F2FP.PACK_AB R10, RZ, R10 ;  /* 0x0000000aff0a723e */ /* 0x000fc400000000ff */
        /* <DEDUP_REMOVED lines=10> */
.L_x_3462:
[----:B------:R-:W-:-:S04]  /*1850*/  IMAD.MOV.U32 R19, RZ, RZ, c[0x0][0x18c] ;  /* 0x00006300ff137624 */ /* 0x000fc800078e00ff */
[----:B------:R-:W-:-:S04]  /*1860*/  IMAD.WIDE R8, R19, 0x8, R20 ;  /* 0x0000000813087825 */ /* 0x000fc800078e0214 */
[----:B------:R-:W-:-:S04]  /*1870*/  IMAD.WIDE R20, R19, 0x8, R22 ;  /* 0x0000000813147825 */ /* 0x000fc800078e0216 */
[----:B------:R-:W-:Y:S02]  /*1880*/  IMAD.WIDE R22, R19, 0x8, R8 ;  /* 0x0000000813167825 */ /* 0x000fe400078e0208 */
[----:B------:R-:W5:Y:S01]  /*1890*/  LDG.E.128.CONSTANT R8, [R8.64] ;  /* 0x0000000608087981 */ /* 0x000f62000c1e9d00 */
[----:B------:R-:W-:Y:S05]  /*18a0*/  @P1 BRA `(.L_x_3463) ;  /* 0x00000c3000001947 */ /* 0x000fea0003800000 */
[----:B-1----:R-:W2:Y:S01]  /*18b0*/  LDG.E.128.CONSTANT R12, [R20.64] ;  /* 0x00000006140c7981 */ /* 0x002ea2000c1e9d00 */
        /* <DEDUP_REMOVED lines=16> */
[----:B------:R-:W-:Y:S01]  /*19c0*/  LEA.HI R33, R10, 0xffffff80, RZ, 0x8 ;  /* 0xffffff800a217811 */ /* 0x000fe200078f40ff */
        /* <DEDUP_REMOVED lines=12> */
[----:B------:R-:W-:Y:S01]  /*1a90*/  SHF.R.U32.HI R25, RZ, 0x8, R10 ;  /* 0x00000008ff197819 */ /* 0x000fe2000001160a */
[C---:B------:R-:W-:Y:S01]  /*1aa0*/  FFMA.FTZ R30, R31.reuse, R30, RZ ;  /* 0x0000001e1f1e7223 */ /* 0x040fe200000100ff */
[----:B------:R-:W1:Y:S01]  /*1ab0*/  I2F.F16 R28, R28 ;  /* 0x0000001c001c7306 */ /* 0x000e620000200c00 */
[----:B------:R-:W-:Y:S01]  /*1ac0*/  LEA.HI R24, R8, 0xffffff80, RZ, 0x8 ;  /* 0xffffff8008187811 */ /* 0x000fe200078f40ff */
[----:B------:R-:W-:Y:S01]  /*1ad0*/  FFMA.FTZ R26, R31, R36, RZ ;  /* 0x000000241f1a7223 */ /* 0x000fe200000100ff */
[----:B------:R-:W-:-:S02]  /*1ae0*/  LOP3.LUT R25, R25, 0xff, RZ, 0xc0, !PT ;  /* 0x000000ff19197812 */ /* 0x000fc400078ec0ff */
[----:B------:R-:W-:Y:S01]  /*1af0*/  SHF.R.U32.HI R31, RZ, 0x8, R11 ;  /* 0x00000008ff1f7819 */ /* 0x000fe2000001160b */
[----:B0-----:R-:W-:Y:S01]  /*1b00*/  HADD2.F32 R16, -RZ, R29.H0_H0 ;  /* 0x2000001dff107230 */ /* 0x001fe20000004100 */
[----:B------:R-:W-:Y:S01]  /*1b10*/  IADD3 R25, R25, -0x80, RZ ;  /* 0xffffff8019197810 */ /* 0x000fe20007ffe0ff */
[----:B------:R-:W-:Y:S01]  /*1b20*/  I2F.F16 R24, R24 ;  /* 0x0000001800187306 */ /* 0x000fe20000200c00 */
[----:B------:R-:W-:Y:S02]  /*1b30*/  LOP3.LUT R31, R31, 0xff, RZ, 0xc0, !PT ;  /* 0x000000ff1f1f7812 */ /* 0x000fe400078ec0ff */
[----:B------:R-:W-:Y:S01]  /*1b40*/  FFMA.FTZ R30, R27, R16, R30 ;  /* 0x000000101b1e7223 */ /* 0x000fe2000001001e */
[----:B------:R-:W-:Y:S02]  /*1b50*/  LEA.HI R16, R9, 0xffffff80, RZ, 0x8 ;  /* 0xffffff8009107811 */ /* 0x000fe400078f40ff */
[----:B------:R-:W-:Y:S02]  /*1b60*/  IADD3 R31, R31, -0x80, RZ ;  /* 0xffffff801f1f7810 */ /* 0x000fe40007ffe0ff */
[----:B------:R-:W0:Y:S01]  /*1b70*/  I2F.F16 R25, R25 ;  /* 0x0000001900197306 */ /* 0x000e220000200c00 */
[----:B------:R-:W-:Y:S01]  /*1b80*/  SHF.R.U32.HI R9, RZ, 0x10, R9 ;  /* 0x00000010ff097819 */ /* 0x000fe20000011609 */
[----:B-1----:R-:W-:Y:S01]  /*1b90*/  HADD2.F32 R28, -RZ, R28.H0_H0 ;  /* 0x2000001cff1c7230 */ /* 0x002fe20000004100 */
[----:B------:R-:W-:-:S02]  /*1ba0*/  SHF.R.U32.HI R8, RZ, 0x10, R8 ;  /* 0x00000010ff087819 */ /* 0x000fc40000011608 */
[----:B------:R-:W-:Y:S02]  /*1bb0*/  LOP3.LUT R9, R9, 0xff, RZ, 0xc0, !PT ;  /* 0x000000ff09097812 */ /* 0x000fe400078ec0ff */
[----:B------:R-:W-:Y:S01]  /*1bc0*/  LOP3.LUT R8, R8, 0xff, RZ, 0xc0, !PT ;  /* 0x000000ff08087812 */ /* 0x000fe200078ec0ff */
[----:B------:R-:W1:Y:S01]  /*1bd0*/  I2F.F16 R29, R31 ;  /* 0x0000001f001d7306 */ /* 0x000e620000200c00 */
[----:B------:R-:W-:Y:S02]  /*1be0*/  FFMA.FTZ R28, R28, R27, R34 ;  /* 0x0000001b1c1c7223 */ /* 0x000fe40000010022 */
[----:B------:R-:W-:Y:S01]  /*1bf0*/  IADD3 R8, R8, -0x80, RZ ;  /* 0xffffff8008087810 */ /* 0x000fe20007ffe0ff */
[----:B0-----:R-:W-:-:S05]  /*1c00*/  HADD2.F32 R25, -RZ, R25.H0_H0 ;  /* 0x20000019ff197230 */ /* 0x001fca0000004100 */
[----:B------:R-:W0:Y:S01]  /*1c10*/  I2F.F16 R8, R8 ;  /* 0x0000000800087306 */ /* 0x000e220000200c00 */
[----:B------:R-:W-:Y:S01]  /*1c20*/  FFMA.FTZ R32, R27, R25, R32 ;  /* 0x000000191b207223 */ /* 0x000fe20000010020 */
[----:B------:R-:W-:Y:S01]  /*1c30*/  IADD3 R25, R9, -0x80, RZ ;  /* 0xffffff8009197810 */ /* 0x000fe20007ffe0ff */
[----:B-1----:R-:W-:Y:S01]  /*1c40*/  HADD2.F32 R31, -RZ, R29.H0_H0 ;  /* 0x2000001dff1f7230 */ /* 0x002fe20000004100 */
[----:B------:R-:W-:-:S04]  /*1c50*/  SHF.R.U32.HI R29, RZ, 0x10, R10 ;  /* 0x00000010ff1d7819 */ /* 0x000fc8000001160a */
[----:B------:R-:W-:Y:S01]  /*1c60*/  I2F.F16 R16, R16 ;  /* 0x0000001000107306 */ /* 0x000fe20000200c00 */
[----:B------:R-:W-:Y:S01]  /*1c70*/  LOP3.LUT R29, R29, 0xff, RZ, 0xc0, !PT ;  /* 0x000000ff1d1d7812 */ /* 0x000fe200078ec0ff */
[----:B------:R-:W-:Y:S01]  /*1c80*/  FFMA.FTZ R26, R27, R31, R26 ;  /* 0x0000001f1b1a7223 */ /* 0x000fe2000001001a */
[----:B------:R-:W-:Y:S02]  /*1c90*/  SHF.R.U32.HI R27, RZ, 0x10, R11 ;  /* 0x00000010ff1b7819 */ /* 0x000fe4000001160b */
[----:B------:R-:W-:-:S03]  /*1ca0*/  IADD3 R9, R29, -0x80, RZ ;  /* 0xffffff801d097810 */ /* 0x000fc60007ffe0ff */
[----:B------:R-:W1:Y:S01]  /*1cb0*/  I2F.F16 R25, R25 ;  /* 0x0000001900197306 */ /* 0x000e620000200c00 */
[----:B------:R-:W-:Y:S01]  /*1cc0*/  LOP3.LUT R27, R27, 0xff, RZ, 0xc0, !PT ;  /* 0x000000ff1b1b7812 */ /* 0x000fe200078ec0ff */
[----:B0-----:R-:W-:-:S03]  /*1cd0*/  HADD2.F32 R8, -RZ, R8.H0_H0 ;  /* 0x20000008ff087230 */ /* 0x001fc60000004100 */
[----:B------:R-:W-:Y:S01]  /*1ce0*/  IADD3 R31, R27, -0x80, RZ ;  /* 0xffffff801b1f7810 */ /* 0x000fe20007ffe0ff */
[----:B------:R-:W-:Y:S02]  /*1cf0*/  HADD2.F32 R27, -RZ, R17.H0_H0 ;  /* 0x20000011ff1b7230 */ /* 0x000fe40000004100 */
[----:B------:R-:W0:Y:S03]  /*1d00*/  I2F.F16 R9, R9 ;  /* 0x0000000900097306 */ /* 0x000e260000200c00 */
[----:B------:R-:W-:Y:S01]  /*1d10*/  FFMA.FTZ R10, R8, R27, R28 ;  /* 0x0000001b080a7223 */ /* 0x000fe2000001001c */
[----:B------:R-:W-:-:S04]  /*1d20*/  LEA.HI R28, R11, 0xffffff80, RZ, 0x8 ;  /* 0xffffff800b1c7811 */ /* 0x000fc800078f40ff */
[----:B------:R-:W3:Y:S01]  /*1d30*/  I2F.F16 R31, R31 ;  /* 0x0000001f001f7306 */ /* 0x000ee20000200c00 */
[----:B-1----:R-:W-:-:S05]  /*1d40*/  HADD2.F32 R29, -RZ, R25.H0_H0 ;  /* 0x20000019ff1d7230 */ /* 0x002fca0000004100 */
[C---:B------:R-:W-:Y:S01]  /*1d50*/  FFMA.FTZ R30, R27.reuse, R29, R30 ;  /* 0x0000001d1b1e7223 */ /* 0x040fe2000001001e */
[----:B0-----:R-:W-:Y:S01]  /*1d60*/  HADD2.F32 R29, -RZ, R9.H0_H0 ;  /* 0x20000009ff1d7230 */ /* 0x001fe20000004100 */
[----:B------:R0:W1:Y:S01]  /*1d70*/  I2F.F16 R25, R33 ;  /* 0x0000002100197306 */ /* 0x0000620000200c00 */
[----:B------:R-:W4:Y:S03]  /*1d80*/  LDS.64 R8, [UR4+0x18] ;  /* 0x00001804ff087984 */ /* 0x000f260008000a00 */
[----:B------:R-:W-:Y:S01]  /*1d90*/  FFMA.FTZ R29, R27, R29, R32 ;  /* 0x0000001d1b1d7223 */ /* 0x000fe20000010020 */
[----:B------:R-:W-:Y:S02]  /*1da0*/  HADD2.F32 R32, -RZ, R17.H1_H1 ;  /* 0x30000011ff207230 */ /* 0x000fe40000004100 */
[----:B---3--:R-:W-:Y:S01]  /*1db0*/  HADD2.F32 R31, -RZ, R31.H0_H0 ;  /* 0x2000001fff1f7230 */ /* 0x008fe20000004100 */
[----:B------:R-:W3:Y:S01]  /*1dc0*/  I2F.F16 R28, R28 ;  /* 0x0000001c001c7306 */ /* 0x000ee20000200c00 */
[----:B0-----:R-:W-:-:S03]  /*1dd0*/  HADD2.F32 R33, -RZ, R24.H0_H0 ;  /* 0x20000018ff217230 */ /* 0x001fc60000004100 */
[----:B------:R-:W-:Y:S02]  /*1de0*/  FFMA.FTZ R27, R27, R31, R26 ;  /* 0x0000001f1b1b7223 */ /* 0x000fe4000001001a */
[----:B------:R-:W-:Y:S01]  /*1df0*/  FFMA.FTZ R33, R33, R32, R10 ;  /* 0x0000002021217223 */ /* 0x000fe2000001000a */
[----:B-1----:R-:W-:-:S05]  /*1e00*/  HADD2.F32 R25, -RZ, R25.H0_H0 ;  /* 0x20000019ff197230 */ /* 0x002fca0000004100 */
[----:B------:R-:W-:Y:S01]  /*1e10*/  FFMA.FTZ R29, R32, R25, R29 ;  /* 0x00000019201d7223 */ /* 0x000fe2000001001d */
[----:B---3--:R-:W-:-:S05]  /*1e20*/  HADD2.F32 R28, -RZ, R28.H0_H0 ;  /* 0x2000001cff1c7230 */ /* 0x008fca0000004100 */
[----:B------:R-:W-:Y:S01]  /*1e30*/  FFMA.FTZ R27, R32, R28, R27 ;  /* 0x0000001c201b7223 */ /* 0x000fe2000001001b */
[----:B--2---:R-:W-:Y:S02]  /*1e40*/  LOP3.LUT R31, R12, 0xff, RZ, 0xc0, !PT ;  /* 0x000000ff0c1f7812 */ /* 0x004fe400078ec0ff */
[----:B------:R-:W-:Y:S02]  /*1e50*/  LOP3.LUT R25, R14, 0xff, RZ, 0xc0, !PT ;  /* 0x000000ff0e197812 */ /* 0x000fe400078ec0ff */
[----:B------:R-:W-:Y:S01]  /*1e60*/  IADD3 R17, R31, -0x80, RZ ;  /* 0xffffff801f117810 */ /* 0x000fe20007ffe0ff */
[----:B------:R-:W-:Y:S01]  /*1e70*/  HADD2.F32 R31, -RZ, R16.H0_H0 ;  /* 0x20000010ff1f7230 */ /* 0x000fe20000004100 */
[----:B------:R-:W-:Y:S02]  /*1e80*/  LOP3.LUT R16, R13, 0xff, RZ, 0xc0, !PT ;  /* 0x000000ff0d107812 */ /* 0x000fe400078ec0ff */
[----:B------:R-:W-:Y:S02]  /*1e90*/  IADD3 R25, R25, -0x80, RZ ;  /* 0xffffff8019197810 */ /* 0x000fe40007ffe0ff */
[----:B------:R-:W0:Y:S01]  /*1ea0*/  I2F.F16 R17, R17 ;  /* 0x0000001100117306 */ /* 0x000e220000200c00 */
[----:B------:R-:W-:Y:S01]  /*1eb0*/  IADD3 R24, R16, -0x80, RZ ;  /* 0xffffff8010187810 */ /* 0x000fe20007ffe0ff */
[--C-:B----4-:R-:W-:Y:S01]  /*1ec0*/  HADD2.F32 R16, -RZ, R8.reuse.H0_H0 ;  /* 0x20000008ff107230 */ /* 0x110fe20000004100 */
[----:B------:R-:W-:Y:S01]  /*1ed0*/  FFMA.FTZ R31, R32, R31, R30 ;  /* 0x0000001f201f7223 */ /* 0x000fe2000001001e */
[----:B------:R-:W-:Y:S01]  /*1ee0*/  LOP3.LUT R30, R15, 0xff, RZ, 0xc0, !PT ;  /* 0x000000ff0f1e7812 */ /* 0x000fe200078ec0ff */
[----:B------:R-:W-:Y:S01]  /*1ef0*/  HADD2.F32 R8, -RZ, R8.H1_H1 ;  /* 0x30000008ff087230 */ /* 0x000fe20000004100 */
[----:B------:R-:W-:-:S02]  /*1f00*/  SHF.R.U32.HI R28, RZ, 0x8, R12 ;  /* 0x00000008ff1c7819 */ /* 0x000fc4000001160c */
[----:B------:R-:W1:Y:S01]  /*1f10*/  I2F.F16 R24, R24 ;  /* 0x0000001800187306 */ /* 0x000e620000200c00 */
[----:B------:R-:W-:Y:S02]  /*1f20*/  SHF.R.U32.HI R32, RZ, 0x10, R12 ;  /* 0x00000010ff207819 */ /* 0x000fe4000001160c */
[----:B------:R-:W-:Y:S02]  /*1f30*/  LEA.HI R11, R12, 0xffffff80, RZ, 0x8 ;  /* 0xffffff800c0b7811 */ /* 0x000fe400078f40ff */
[----:B------:R-:W-:Y:S02]  /*1f40*/  LOP3.LUT R32, R32, 0xff, RZ, 0xc0, !PT ;  /* 0x000000ff20207812 */ /* 0x000fe400078ec0ff */
[----:B------:R-:W-:Y:S01]  /*1f50*/  LEA.HI R26, R13, 0xffffff80, RZ, 0x8 ;  /* 0xffffff800d1a7811 */ /* 0x000fe200078f40ff */
[----:B0-----:R-:W-:Y:S01]  /*1f60*/  HADD2.F32 R17, -RZ, R17.H0_H0 ;  /* 0x20000011ff117230 */ /* 0x001fe20000004100 */
[----:B------:R-:W0:Y:S01]  /*1f70*/  I2F.F16 R25, R25 ;  /* 0x0000001900197306 */ /* 0x000e220000200c00 */
[----:B------:R-:W-:-:S03]  /*1f80*/  LEA.HI R10, R14, 0xffffff80, RZ, 0x8 ;  /* 0xffffff800e0a7811 */ /* 0x000fc600078f40ff */
[----:B------:R-:W-:Y:S01]  /*1f90*/  FFMA.FTZ R17, R17, R16, R33 ;  /* 0x0000001011117223 */ /* 0x000fe20000010021 */
[----:B------:R-:W-:Y:S02]  /*1fa0*/  IADD3 R33, R30, -0x80, RZ ;  /* 0xffffff801e217810 */ /* 0x000fe40007ffe0ff */
[----:B------:R-:W-:Y:S01]  /*1fb0*/  LOP3.LUT R30, R28, 0xff, RZ, 0xc0, !PT ;  /* 0x000000ff1c1e7812 */ /* 0x000fe200078ec0ff */
[----:B-1----:R-:W-:Y:S01]  /*1fc0*/  HADD2.F32 R24, -RZ, R24.H0_H0 ;  /* 0x20000018ff187230 */ /* 0x002fe20000004100 */
[----:B------:R-:W1:Y:S02]  /*1fd0*/  I2F.F16 R28, R33 ;  /* 0x00000021001c7306 */ /* 0x000e640000200c00 */
[----:B------:R-:W-:Y:S02]  /*1fe0*/  IADD3 R12, R30, -0x80, RZ ;  /* 0xffffff801e0c7810 */ /* 0x000fe40007ffe0ff */
[----:B------:R-:W-:Y:S01]  /*1ff0*/  SHF.R.U32.HI R30, RZ, 0x8, R13 ;  /* 0x00000008ff1e7819 */ /* 0x000fe2000001160d */
[----:B------:R-:W-:Y:S01]  /*2000*/  FFMA.FTZ R31, R16, R24, R31 ;  /* 0x00000018101f7223 */ /* 0x000fe2000001001f */
[----:B------:R-:W-:Y:S01]  /*2010*/  IADD3 R24, R32, -0x80, RZ ;  /* 0xffffff8020187810 */ /* 0x000fe20007ffe0ff */
[----:B0-----:R-:W-:Y:S01]  /*2020*/  HADD2.F32 R32, -RZ, R25.H0_H0 ;  /* 0x20000019ff207230 */ /* 0x001fe20000004100 */
[----:B------:R-:W-:Y:S01]  /*2030*/  LOP3.LUT R30, R30, 0xff, RZ, 0xc0, !PT ;  /* 0x000000ff1e1e7812 */ /* 0x000fe200078ec0ff */
[----:B------:R-:W-:Y:S01]  /*2040*/  I2F.F16 R12, R12 ;  /* 0x0000000c000c7306 */ /* 0x000fe20000200c00 */
[----:B------:R-:W-:-:S02]  /*2050*/  SHF.R.U32.HI R25, RZ, 0x10, R13 ;  /* 0x00000010ff197819 */ /* 0x000fc4000001160d */
[----:B------:R-:W-:Y:S01]  /*2060*/  IADD3 R13, R30, -0x80, RZ ;  /* 0xffffff801e0d7810 */ /* 0x000fe20007ffe0ff */
[----:B------:R-:W-:Y:S01]  /*2070*/  FFMA.FTZ R29, R16, R32, R29 ;  /* 0x00000020101d7223 */ /* 0x000fe2000001001d */
[--C-:B------:R-:W-:Y:S01]  /*2080*/  SHF.R.U32.HI R30, RZ, 0x8, R14.reuse ;  /* 0x00000008ff1e7819 */ /* 0x100fe2000001160e */
[----:B-1----:R-:W-:Y:S01]  /*2090*/  HADD2.F32 R28, -RZ, R28.H0_H0 ;  /* 0x2000001cff1c7230 */ /* 0x002fe20000004100 */
[----:B------:R-:W-:Y:S02]  /*20a0*/  SHF.R.U32.HI R32, RZ, 0x10, R14 ;  /* 0x00000010ff207819 */ /* 0x000fe4000001160e */
[----:B------:R-:W0:Y:S01]  /*20b0*/  I2F.F16 R13, R13 ;  /* 0x0000000d000d7306 */ /* 0x000e220000200c00 */
[----:B------:R-:W-:Y:S01]  /*20c0*/  LOP3.LUT R30, R30, 0xff, RZ, 0xc0, !PT ;  /* 0x000000ff1e1e7812 */ /* 0x000fe200078ec0ff */
[----:B------:R-:W-:Y:S01]  /*20d0*/  FFMA.FTZ R27, R16, R28, R27 ;  /* 0x0000001c101b7223 */ /* 0x000fe2000001001b */
[----:B------:R-:W-:Y:S02]  /*20e0*/  SHF.R.U32.HI R28, RZ, 0x8, R15 ;  /* 0x00000008ff1c7819 */ /* 0x000fe4000001160f */
[----:B------:R-:W-:-:S02]  /*20f0*/  IADD3 R14, R30, -0x80, RZ ;  /* 0xffffff801e0e7810 */ /* 0x000fc40007ffe0ff */
[----:B------:R-:W-:Y:S01]  /*2100*/  LOP3.LUT R28, R28, 0xff, RZ, 0xc0, !PT ;  /* 0x000000ff1c1c7812 */ /* 0x000fe200078ec0ff */
[----:B------:R-:W1:Y:S01]  /*2110*/  I2F.F16 R24, R24 ;  /* 0x0000001800187306 */ /* 0x000e620000200c00 */
[----:B------:R-:W-:Y:S02]  /*2120*/  SHF.R.U32.HI R30, RZ, 0x10, R15 ;  /* 0x00000010ff1e7819 */ /* 0x000fe4000001160f */
[----:B------:R-:W-:Y:S02]  /*2130*/  LOP3.LUT R25, R25, 0xff, RZ, 0xc0, !PT ;  /* 0x000000ff19197812 */ /* 0x000fe400078ec0ff */
[----:B------:R-:W-:Y:S02]  /*2140*/  IADD3 R28, R28, -0x80, RZ ;  /* 0xffffff801c1c7810 */ /* 0x000fe40007ffe0ff */
[----:B------:R-:W-:Y:S01]  /*2150*/  LOP3.LUT R32, R32, 0xff, RZ, 0xc0, !PT ;  /* 0x000000ff20207812 */ /* 0x000fe200078ec0ff */
[----:B------:R-:W2:Y:S01]  /*2160*/  I2F.F16 R14, R14 ;  /* 0x0000000e000e7306 */ /* 0x000ea20000200c00 */
[----:B------:R-:W-:Y:S01]  /*2170*/  LOP3.LUT R30, R30, 0xff, RZ, 0xc0, !PT ;  /* 0x000000ff1e1e7812 */ /* 0x000fe200078ec0ff */
[----:B0-----:R-:W-:Y:S01]  /*2180*/  HADD2.F32 R33, -RZ, R13.H0_H0 ;  /* 0x2000000dff217230 */ /* 0x001fe20000004100 */
[----:B------:R-:W-:-:S02]  /*2190*/  IADD3 R25, R25, -0x80, RZ ;  /* 0xffffff8019197810 */ /* 0x000fc40007ffe0ff */
[----:B------:R-:W-:Y:S02]  /*21a0*/  IADD3 R16, R32, -0x80, RZ ;  /* 0xffffff8020107810 */ /* 0x000fe40007ffe0ff */
[----:B------:R-:W-:Y:S01]  /*21b0*/  IADD3 R32, R30, -0x80, RZ ;  /* 0xffffff801e207810 */ /* 0x000fe20007ffe0ff */
[----:B------:R-:W0:Y:S01]  /*21c0*/  I2F.F16 R28, R28 ;  /* 0x0000001c001c7306 */ /* 0x000e220000200c00 */
[----:B------:R-:W-:Y:S01]  /*21d0*/  HADD2.F32 R30, -RZ, R12.H0_H0 ;  /* 0x2000000cff1e7230 */ /* 0x000fe20000004100 */
[----:B------:R-:W-:Y:S01]  /*21e0*/  LEA.HI R13, R15, 0xffffff80, RZ, 0x8 ;  /* 0xffffff800f0d7811 */ /* 0x000fe200078f40ff */
[----:B-1----:R-:W-:Y:S01]  /*21f0*/  HADD2.F32 R24, -RZ, R24.H0_H0 ;  /* 0x20000018ff187230 */ /* 0x002fe20000004100 */
[----:B------:R-:W-:Y:S01]  /*2200*/  FFMA.FTZ R31, R8, R33, R31 ;  /* 0x00000021081f7223 */ /* 0x000fe2000001001f */
[----:B------:R-:W-:Y:S01]  /*2210*/  HADD2.F32 R15, -RZ, R18.H1_H1 ;  /* 0x30000012ff0f7230 */ /* 0x000fe20000004100 */
[----:B------:R-:W-:Y:S01]  /*2220*/  FFMA.FTZ R17, R30, R8, R17 ;  /* 0x000000081e117223 */ /* 0x000fe20000010011 */
[----:B------:R-:W-:Y:S01]  /*2230*/  HADD2.F32 R30, -RZ, R9.H0_H0 ;  /* 0x20000009ff1e7230 */ /* 0x000fe20000004100 */
[----:B------:R-:W1:Y:S01]  /*2240*/  I2F.F16 R25, R25 ;  /* 0x0000001900197306 */ /* 0x000e620000200c00 */
[----:B--2---:R-:W-:-:S02]  /*2250*/  HADD2.F32 R14, -RZ, R14.H0_H0 ;  /* 0x2000000eff0e7230 */ /* 0x004fc40000004100 */
        /* <DEDUP_REMOVED lines=27> */
[C---:B------:R-:W-:Y:S02]  /*2410*/  FFMA.FTZ R10, R9.reuse, R10, R16 ;  /* 0x0000000a090a7223 */ /* 0x040fe40000010010 */
[----:B------:R-:W-:Y:S01]  /*2420*/  F2FP.PACK_AB R25, RZ, R25 ;  /* 0x00000019ff19723e */ /* 0x000fe200000000ff */
[----:B-1----:R-:W-:Y:S02]  /*2430*/  HADD2.F32 R12, -RZ, R13.H0_H0 ;  /* 0x2000000dff0c7230 */ /* 0x002fe40000004100 */
        /* <DEDUP_REMOVED lines=10> */
.L_x_3463:
[----:B-----5:R0:W5:Y:S01]  /*24e0*/  LDG.E.128.CONSTANT R8, [R22.64] ;  /* 0x0000000616087981 */ /* 0x020162000c1e9d00 */
[----:B------:R-:W-:-:S04]  /*24f0*/  IMAD.WIDE R20, R19, 0x8, R20 ;  /* 0x0000000813147825 */ /* 0x000fc800078e0214 */
[----:B-1----:R-:W-:Y:S01]  /*2500*/  IMAD.WIDE R16, R19, 0x8, R22 ;  /* 0x0000000813107825 */ /* 0x002fe200078e0216 */
[----:B------:R-:W-:Y:S05]  /*2510*/  @P1 BRA `(.L_x_3464) ;  /* 0x00000c3000001947 */ /* 0x000fea0003800000 */
[----:B------:R-:W2:Y:S01]  /*2520*/  LDG.E.128.CONSTANT R12, [R20.64] ;  /* 0x00000006140c7981 */ /* 0x000ea2000c1e9d00 */
[----:B-----5:R-:W-:Y:S02]  /*2530*/  LOP3.LUT R25, R9, 0xff, RZ, 0xc0, !PT ;  /* 0x000000ff09197812 */ /* 0x020fe400078ec0ff */
[----:B------:R-:W-:Y:S01]  /*2540*/  LOP3.LUT R24, R8, 0xff, RZ, 0xc0, !PT ;  /* 0x000000ff08187812 */ /* 0x000fe200078ec0ff */
[----:B0-----:R-:W0:Y:S01]  /*2550*/  LDS.64 R22, [UR4+0x20] ;  /* 0x00002004ff167984 */ /* 0x001e220008000a00 */
        /* <DEDUP_REMOVED lines=191> */
.L_x_3464:
[----:B-----5:R1:W5:Y:S01]  /*3150*/  LDG.E.128.CONSTANT R8, [R16.64] ;  /* 0x0000000610087981 */ /* 0x020362000c1e9d00 */
[----:B0-----:R-:W-:Y:S01]  /*3160*/  IMAD.WIDE R22, R19, 0x8, R20 ;  /* 0x0000000813167825 */ /* 0x001fe200078e0214 */
[----:B------:R-:W-:Y:S05]  /*3170*/  @P1 BRA `(.L_x_3465) ;  /* 0x00000c3000001947 */ /* 0x000fea0003800000 */
[----:B------:R-:W2:Y:S01]  /*3180*/  LDG.E.128.CONSTANT R12, [R22.64] ;  /* 0x00000006160c7981 */ /* 0x000ea2000c1e9d00 */
[----:B-----5:R-:W-:Y:S02]  /*3190*/  LOP3.LUT R25, R9, 0xff, RZ, 0xc0, !PT ;  /* 0x000000ff09197812 */ /* 0x020fe400078ec0ff */
        /* <DEDUP_REMOVED lines=14> */
[----:B------:R-:W-:Y:S02]  /*3280*/  LOP3.LUT R28, R28, 0xff, RZ, 0xc0, !PT ;  /* 0x000000ff1c1c7812 */ /* 0x000fe400078ec0ff */
[----:B------:R-:W-:Y:S01]  /*3290*/  LEA.HI R33, R10, 0xffffff80, RZ, 0x8 ;  /* 0xffffff800a217811 */ /* 0x000fe200078f40ff */
        /* <DEDUP_REMOVED lines=177> */
.L_x_3465:
[----:B------:R-:W-:Y:S01]  /*3db0*/  IADD3 R0, R0, 0x20, RZ ;  /* 0x0000002000007810 */ /* 0x000fe20007ffe0ff */
[C---:B-1----:R-:W-:Y:S01]  /*3dc0*/  IMAD.WIDE R16, R19.reuse, 0x8, R16 ;  /* 0x0000000813107825 */ /* 0x042fe200078e0210 */
[----:B------:R-:W-:Y:S02]  /*3dd0*/  UIADD3 UR4, UR4, 0x40, URZ ;  /* 0x0000004004047890 */ /* 0x000fe4000fffe03f */
[C---:B------:R-:W-:Y:S01]  /*3de0*/  ISETP.GE.AND P0, PT, R0.reuse, c[0x0][0x1a8], PT ;  /* 0x00006a0000007a0c */ /* 0x040fe20003f06270 */
[----:B------:R-:W-:Y:S01]  /*3df0*/  IMAD.WIDE R22, R19, 0x8, R22 ;  /* 0x0000000813167825 */ /* 0x000fe200078e0216 */
[----:B------:R-:W-:-:S03]  /*3e00*/  ISETP.LT.AND P2, PT, R0, R3, PT ;  /* 0x000000030000720c */ /* 0x000fc60003f41270 */
[----:B------:R-:W-:Y:S02]  /*3e10*/  IMAD.MOV.U32 R20, RZ, RZ, R16 ;  /* 0x000000ffff147224 */ /* 0x000fe400078e0010 */
[----:B------:R-:W-:-:S08]  /*3e20*/  IMAD.MOV.U32 R21, RZ, RZ, R17 ;  /* 0x000000ffff157224 */ /* 0x000fd000078e0011 */
[----:B------:R-:W-:Y:S05]  /*3e30*/  @!P0 BRA P2, `(.L_x_3466) ;  /* 0xffffccf000008947 */ /* 0x000fea000103ffff */
.L_x_3461:
        /* <DEDUP_REMOVED lines=16> */
.L_x_3470:
[----:B------:R-:W0:Y:S02]  /*3f40*/  LDS R6, [R0] ;  /* 0x0000000000067984 */ /* 0x000e240000000800 */
[----:B0-----:R-:W-:-:S10]  /*3f50*/  HFMA2.MMA R7, R6, 1, 1, R3 ;  /* 0x3c003c0006077835 */ /* 0x001fd40000000003 */
[----:B------:R-:W0:Y:S02]  /*3f60*/  ATOMS.CAST.SPIN R7, [R0], R6, R7 ;  /* 0x000000060007738d */ /* 0x000e240001800007 */
[----:B0-----:R-:W-:-:S13]  /*3f70*/  ISETP.EQ.U32.AND P0, PT, R7, 0x1, PT ;  /* 0x000000010700780c */ /* 0x001fda0003f02070 */
[----:B------:R-:W-:Y:S05]  /*3f80*/  @!P0 BRA `(.L_x_3470) ;  /* 0xffffffb000008947 */ /* 0x000fea000383ffff */
[----:B------:R-:W-:Y:S05]  /*3f90*/  BRA `(.L_x_3468) ;  /* 0x0000003000007947 */ /* 0x000fea0003800000 */
.L_x_3469:
[----:B------:R-:W2:Y:S02]  /*3fa0*/  LD.E R0, [R4.64] ;  /* 0x0000000604007980 */ /* 0x000ea4000c101900 */
[----:B--2---:R-:W-:-:S05]  /*3fb0*/  IMAD.IADD R3, R6, 0x1, R0 ;  /* 0x0000000106037824 */ /* 0x004fca00078e0200 */
[----:B------:R0:W-:Y:S02]  /*3fc0*/  ST.E [R4.64], R3 ;  /* 0x0000000304007985 */ /* 0x0001e4000c101906 */
.L_x_3468:
[----:B------:R-:W-:Y:S05]  /*3fd0*/  BSYNC B0 ;  /* 0x0000000000007941 */ /* 0x000fea0003800000 */
.L_x_3467:
[----:B------:R-:W2:Y:S02]  /*3fe0*/  ATOM.E.ADD.F16x2.RN.STRONG.GPU P0, RZ, [R4.64+0x4], R2 ;  /* 0x0000040204ff798a */ /* 0x000ea4000810e9c6 */
[----:B--2---:R-:W-:Y:S05]  /*3ff0*/  @P0 EXIT ;  /* 0x000000000000094d */ /* 0x004fea0003800000 */
[----:B------:R-:W2:Y:S02]  /*4000*/  QSPC.E.S P0, RZ, [R4+0x4] ;  /* 0x0000040004ff73aa */ /* 0x000ea40000000500 */
[----:B--2---:R-:W-:Y:S05]  /*4010*/  @!P0 BRA `(.L_x_3471) ;  /* 0x0000009000008947 */ /* 0x004fea0003800000 */
[----:B0-----:R-:W-:Y:S01]  /*4020*/  IADD3 R4, R4, 0x4, RZ ;  /* 0x0000000404047810 */ /* 0x001fe20007ffe0ff */
[----:B------:R-:W-:-:S03]  /*4030*/  IMAD.MOV.U32 R5, RZ, RZ, R2 ;  /* 0x000000ffff057224 */ /* 0x000fc600078e0002 */
[----:B------:R-:W-:-:S05]  /*4040*/  LOP3.LUT R4, R4, 0xffffff, RZ, 0xc0, !PT ;  /* 0x00ffffff04047812 */ /* 0x000fca00078ec0ff */
.L_x_3472:
[----:B------:R-:W0:Y:S02]  /*4050*/  LDS R2, [R4] ;  /* 0x0000000004027984 */ /* 0x000e240000000800 */
[----:B0-----:R-:W-:-:S06]  /*4060*/  HADD2 R3, R2, R5 ;  /* 0x0000000502037230 */ /* 0x001fcc0000000000 */
[----:B------:R-:W0:Y:S02]  /*4070*/  ATOMS.CAST.SPIN R3, [R4], R2, R3 ;  /* 0x000000020403738d */ /* 0x000e240001800003 */
[----:B0-----:R-:W-:-:S13]  /*4080*/  ISETP.EQ.U32.AND P0, PT, R3, 0x1, PT ;  /* 0x000000010300780c */ /* 0x001fda0003f02070 */
[----:B------:R-:W-:Y:S05]  /*4090*/  @!P0 BRA `(.L_x_3472) ;  /* 0xffffffb000008947 */ /* 0x000fea000383ffff */
[----:B------:R-:W-:Y:S05]  /*40a0*/  EXIT ;  /* 0x000000000000794d */ /* 0x000fea0003800000 */
.L_x_3471:
[----:B------:R-:W2:Y:S02]  /*40b0*/  LD.E R0, [R4.64+0x4] ;  /* 0x0000040604007980 */ /* 0x000ea4000c101900 */
[----:B0-2---:R-:W-:-:S05]  /*40c0*/  IMAD.IADD R3, R2, 0x1, R0 ;  /* 0x0000000102037824 */ /* 0x005fca00078e0200 */
[----:B------:R-:W-:Y:S01]  /*40d0*/  ST.E [R4.64+0x4], R3 ;  /* 0x0000040304007985 */ /* 0x000fe2000c101906 */
[----:B------:R-:W-:Y:S05]  /*40e0*/  EXIT ;  /* 0x000000000000794d */ /* 0x000fea0003800000 */
.L_x_3473:
        /* <DEDUP_REMOVED lines=9> */
.L_x_3791:


//--------------------- .text._Z23gemm_half_q_half_kernelILi1ELi190ELb0ELb0ELi32EEvPK6__halfPKjS4_S2_PS0_iiiiPKtS7_iiiiiibS2_i --------------------------
	.section	.text._Z23gemm_half_q_half_kernelILi1ELi190ELb0ELb0ELi32EEvPK6__halfPKjS4_S2_PS0_iiiiPKtS7_iiiiiibS2_i,"ax",@progbits
	.sectioninfo	@"SHI_REGISTERS=53"
	.align	128
        .global         _Z23gemm_half_q_half_kernelILi1ELi190ELb0ELb0ELi32EEvPK6__halfPKjS4_S2_PS0_iiiiPKtS7_iiiiiibS2_i
        .type           _Z23gemm_half_q_half_kernelILi1ELi190ELb0ELb0ELi32EEvPK6__halfPKjS4_S2_PS0_iiiiPKtS7_iiiiiibS2_i,@function
        .size           _Z23gemm_half_q_half_kernelILi1ELi190ELb0ELb0ELi32EEvPK6__halfPKjS4_S2_PS0_iiiiPKtS7_iiiiiibS2_i,(.L_x_3792 - _Z23gemm_half_q_half_kernelILi1ELi190ELb0ELb0ELi32EEvPK6__halfPKjS4_S2_PS0_iiiiPKtS7_iiiiiibS2_i)
        .other          _Z23gemm_half_q_half_kernelILi1ELi190ELb0ELb0ELi32EEvPK6__halfPKjS4_S2_PS0_iiiiPKtS7_iiiiiibS2_i,@"STO_CUDA_ENTRY STV_DEFAULT"
_Z23gemm_half_q_half_kernelILi1ELi190ELb0ELb0ELi32EEvPK6__halfPKjS4_S2_PS0_iiiiPKtS7_iiiiiibS2_i:
.text._Z23gemm_half_q_half_kernelILi1ELi190ELb0ELb0ELi32EEvPK6__halfPKjS4_S2_PS0_iiiiPKtS7_iiiiiibS2_i:
[----:B------:R-:W-:Y:S02]  /*0000*/  IMAD.MOV.U32 R1, RZ, RZ, c[0x0][0x28] ;  /* 0x00000a00ff017624 */ /* 0x000fe400078e00ff */
[----:B------:R-:W0:Y:S01]  /*0010*/  S2R R21, SR_CTAID.Z ;  /* 0x0000000000157919 */ /* 0x000e220000002700 */
[----:B------:R-:W-:Y:S01]  /*0020*/  ULDC.64 UR6, c[0x0][0x118] ;  /* 0x0000460000067ab9 */ /* 0x000fe20000000a00 */
[----:B------:R-:W-:Y:S02]  /*0030*/  BSSY B0, `(.L_x_3474) ;  /* 0x0000023000007945 */ /* 0x000fe40003800000 */
        /* <DEDUP_REMOVED lines=34> */
.L_x_3475:
[----:B------:R-:W-:Y:S05]  /*0260*/  BSYNC B0 ;  /* 0x0000000000007941 */ /* 0x000fea0003800000 */
.L_x_3474:
[----:B------:R-:W-:Y:S05]  /*0270*/  @P2 EXIT ;  /* 0x000000000000294d */ /* 0x000fea0003800000 */
[C---:B------:R-:W-:Y:S01]  /*0280*/  ISETP.GT.AND P5, PT, R20.reuse, c[0x0][0x1a8], PT ;  /* 0x00006a0014007a0c */ /* 0x040fe20003fa4270 */
[----:B------:R-:W1:Y:S01]  /*0290*/  LDC.S8 R14, c[0x0][0x1c0] ;  /* 0x00007000ff0e7b82 */ /* 0x000e620000000200 */
[C---:B------:R-:W-:Y:S02]  /*02a0*/  ISETP.GT.AND P6, PT, R20.reuse, c[0x0][0x1ac], PT ;  /* 0x00006b0014007a0c */ /* 0x040fe40003fc4270 */
[C---:B------:R-:W-:Y:S02]  /*02b0*/  ISETP.GT.AND P3, PT, R20.reuse, c[0x0][0x1b8], PT ;  /* 0x00006e0014007a0c */ /* 0x040fe40003f64270 */
[----:B------:R-:W-:-:S02]  /*02c0*/  ISETP.GT.AND P2, PT, R20, c[0x0][0x1b4], PT ;  /* 0x00006d0014007a0c */ /* 0x000fc40003f44270 */
[C---:B------:R-:W-:Y:S02]  /*02d0*/  ISETP.GT.AND P4, PT, R20.reuse, c[0x0][0x1b0], PT ;  /* 0x00006c0014007a0c */ /* 0x040fe40003f84270 */
[C---:B------:R-:W-:Y:S02]  /*02e0*/  IMNMX R2, R20.reuse, c[0x0][0x1a8], PT ;  /* 0x00006a0014027a17 */ /* 0x040fe40003800200 */
[----:B------:R-:W-:Y:S02]  /*02f0*/  PRMT R34, RZ, 0x5410, RZ ;  /* 0x00005410ff227816 */ /* 0x000fe400000000ff */
[----:B0-----:R-:W-:Y:S02]  /*0300*/  @P5 IMNMX R0, R20, c[0x0][0x1ac], PT ;  /* 0x00006b0014005a17 */ /* 0x001fe40003800200 */
[----:B------:R-:W-:Y:S02]  /*0310*/  SHF.R.S32.HI R7, RZ, 0x1f, R2 ;  /* 0x0000001fff077819 */ /* 0x000fe40000011402 */
[----:B------:R-:W-:-:S02]  /*0320*/  @P5 IADD3 R0, R0, -c[0x0][0x1a8], RZ ;  /* 0x80006a0000005a10 */ /* 0x000fc40007ffe0ff */
[----:B------:R-:W-:Y:S02]  /*0330*/  LEA.HI R12, R7, R2, RZ, 0x5 ;  /* 0x00000002070c7211 */ /* 0x000fe400078f28ff */
[----:B------:R-:W-:Y:S02]  /*0340*/  @P5 SHF.R.S32.HI R5, RZ, 0x1f, R0 ;  /* 0x0000001fff055819 */ /* 0x000fe40000011400 */
[C---:B------:R-:W-:Y:S02]  /*0350*/  @P3 IMNMX R7, R20.reuse, c[0x0][0x1bc], PT ;  /* 0x00006f0014073a17 */ /* 0x040fe40003800200 */
[----:B------:R-:W-:Y:S02]  /*0360*/  @P5 LEA.HI R5, R5, R0, RZ, 0x5 ;  /* 0x0000000005055211 */ /* 0x000fe400078f28ff */
[C---:B------:R-:W-:Y:S02]  /*0370*/  @P6 IMNMX R0, R20.reuse, c[0x0][0x1b0], PT ;  /* 0x00006c0014006a17 */ /* 0x040fe40003800200 */
[----:B------:R-:W-:-:S02]  /*0380*/  @P2 IMNMX R6, R20, c[0x0][0x1b8], PT ;  /* 0x00006e0014062a17 */ /* 0x000fc40003800200 */
[----:B------:R-:W-:Y:S02]  /*0390*/  @P6 IADD3 R0, R0, -c[0x0][0x1ac], RZ ;  /* 0x80006b0000006a10 */ /* 0x000fe40007ffe0ff */
[----:B------:R-:W-:Y:S02]  /*03a0*/  @P4 IMNMX R2, R20, c[0x0][0x1b4], PT ;  /* 0x00006d0014024a17 */ /* 0x000fe40003800200 */
[----:B------:R-:W-:Y:S02]  /*03b0*/  @P3 IADD3 R10, R7, -c[0x0][0x1b8], RZ ;  /* 0x80006e00070a3a10 */ /* 0x000fe40007ffe0ff */
[----:B------:R-:W-:Y:S02]  /*03c0*/  @P2 IADD3 R8, R6, -c[0x0][0x1b4], RZ ;  /* 0x80006d0006082a10 */ /* 0x000fe40007ffe0ff */
[----:B------:R-:W-:Y:S02]  /*03d0*/  @P6 SHF.R.S32.HI R7, RZ, 0x1f, R0 ;  /* 0x0000001fff076819 */ /* 0x000fe40000011400 */
[----:B------:R-:W-:-:S02]  /*03e0*/  @P4 IADD3 R2, R2, -c[0x0][0x1b0], RZ ;  /* 0x80006c0002024a10 */ /* 0x000fc40007ffe0ff */
[----:B------:R-:W-:Y:S02]  /*03f0*/  @P2 SHF.R.S32.HI R11, RZ, 0x1f, R8 ;  /* 0x0000001fff0b2819 */ /* 0x000fe40000011408 */
[----:B------:R-:W-:Y:S01]  /*0400*/  @P6 LEA.HI R7, R7, R0, RZ, 0x5 ;  /* 0x0000000007076211 */ /* 0x000fe200078f28ff */
[----:B------:R-:W-:Y:S01]  /*0410*/  IMAD.MOV.U32 R0, RZ, RZ, RZ ;  /* 0x000000ffff007224 */ /* 0x000fe200078e00ff */
[----:B------:R-:W-:Y:S02]  /*0420*/  @P4 SHF.R.S32.HI R9, RZ, 0x1f, R2 ;  /* 0x0000001fff094819 */ /* 0x000fe40000011402 */
[----:B------:R-:W-:Y:S01]  /*0430*/  @P2 LEA.HI R11, R11, R8, RZ, 0x5 ;  /* 0x000000080b0b2211 */ /* 0x000fe200078f28ff */
[----:B-1----:R-:W-:Y:S01]  /*0440*/  IMAD.MOV.U32 R8, RZ, RZ, R14 ;  /* 0x000000ffff087224 */ /* 0x002fe200078e000e */
[----:B------:R-:W-:Y:S02]  /*0450*/  @P6 SHF.R.S32.HI R7, RZ, 0x5, R7 ;  /* 0x00000005ff076819 */ /* 0x000fe40000011407 */
[----:B------:R-:W-:-:S02]  /*0460*/  @P3 SHF.R.S32.HI R13, RZ, 0x1f, R10 ;  /* 0x0000001fff0d3819 */ /* 0x000fc4000001140a */
[----:B------:R-:W-:Y:S01]  /*0470*/  @P4 LEA.HI R6, R9, R2, RZ, 0x5 ;  /* 0x0000000209064211 */ /* 0x000fe200078f28ff */
[----:B------:R-:W-:Y:S01]  /*0480*/  @P6 IMAD R0, R7, 0x5, RZ ;  /* 0x0000000507006824 */ /* 0x000fe200078e02ff */
[----:B------:R-:W-:Y:S01]  /*0490*/  @P5 SHF.R.S32.HI R5, RZ, 0x5, R5 ;  /* 0x00000005ff055819 */ /* 0x000fe20000011405 */
[----:B------:R-:W-:Y:S01]  /*04a0*/  IMAD.MOV.U32 R2, RZ, RZ, RZ ;  /* 0x000000ffff027224 */ /* 0x000fe200078e00ff */
[----:B------:R-:W-:Y:S01]  /*04b0*/  @P3 LEA.HI R13, R13, R10, RZ, 0x5 ;  /* 0x0000000a0d0d3211 */ /* 0x000fe200078f28ff */
[----:B------:R-:W-:Y:S01]  /*04c0*/  IMAD.MOV.U32 R9, RZ, RZ, RZ ;  /* 0x000000ffff097224 */ /* 0x000fe200078e00ff */
[----:B------:R-:W-:Y:S01]  /*04d0*/  ISETP.NE.AND P0, PT, R8, RZ, PT ;  /* 0x000000ff0800720c */ /* 0x000fe20003f05270 */
[----:B------:R-:W-:Y:S01]  /*04e0*/  @P5 IMAD R2, R5, 0x6, RZ ;  /* 0x0000000605025824 */ /* 0x000fe200078e02ff */
[----:B------:R-:W-:Y:S01]  /*04f0*/  @P4 SHF.R.S32.HI R6, RZ, 0x5, R6 ;  /* 0x00000005ff064819 */ /* 0x000fe20000011406 */
[----:B------:R-:W-:Y:S01]  /*0500*/  IMAD.MOV.U32 R5, RZ, RZ, RZ ;  /* 0x000000ffff057224 */ /* 0x000fe200078e00ff */
[----:B------:R-:W-:-:S02]  /*0510*/  SHF.R.S32.HI R7, RZ, 0x5, R12 ;  /* 0x00000005ff077819 */ /* 0x000fc4000001140c */
[----:B------:R-:W-:Y:S01]  /*0520*/  ISETP.NE.OR P0, PT, R21, RZ, !P0 ;  /* 0x000000ff1500720c */ /* 0x000fe20004705670 */
[----:B------:R-:W-:Y:S01]  /*0530*/  @P4 IMAD.SHL.U32 R9, R6, 0x4, RZ ;  /* 0x0000000406094824 */ /* 0x000fe200078e00ff */
[----:B------:R-:W-:Y:S01]  /*0540*/  @P2 SHF.R.S32.HI R11, RZ, 0x5, R11 ;  /* 0x00000005ff0b2819 */ /* 0x000fe2000001140b */
[----:B------:R-:W-:Y:S01]  /*0550*/  IMAD R2, R7, 0x8, R2 ;  /* 0x0000000807027824 */ /* 0x000fe200078e0202 */
[----:B------:R-:W-:Y:S01]  /*0560*/  @P3 SHF.R.S32.HI R13, RZ, 0x5, R13 ;  /* 0x00000005ff0d3819 */ /* 0x000fe2000001140d */
[----:B------:R-:W-:Y:S01]  /*0570*/  IMAD.MOV.U32 R6, RZ, RZ, RZ ;  /* 0x000000ffff067224 */ /* 0x000fe200078e00ff */
[----:B------:R-:W-:Y:S01]  /*0580*/  ISETP.GE.OR P0, PT, R3, c[0x0][0x188], P0 ;  /* 0x0000620003007a0c */ /* 0x000fe20000706670 */
[----:B------:R-:W-:Y:S01]  /*0590*/  @P2 IMAD R5, R11, 0x3, RZ ;  /* 0x000000030b052824 */ /* 0x000fe200078e02ff */
[----:B------:R-:W-:Y:S01]  /*05a0*/  IADD3 R0, R9, R2, R0 ;  /* 0x0000000209007210 */ /* 0x000fe20007ffe000 */
[----:B------:R-:W-:Y:S01]  /*05b0*/  @P3 IMAD.SHL.U32 R6, R13, 0x2, RZ ;  /* 0x000000020d063824 */ /* 0x000fe200078e00ff */
[----:B------:R-:W-:-:S04]  /*05c0*/  ISETP.GE.AND P3, PT, R20, R23, PT ;  /* 0x000000171400720c */ /* 0x000fc80003f66270 */
[----:B------:R-:W-:Y:S02]  /*05d0*/  IADD3 R5, R6, R0, R5 ;  /* 0x0000000006057210 */ /* 0x000fe40007ffe005 */
[----:B------:R-:W-:-:S03]  /*05e0*/  SHF.R.S32.HI R6, RZ, 0x1f, R4 ;  /* 0x0000001fff067819 */ /* 0x000fc60000011404 */
[----:B------:R-:W-:Y:S02]  /*05f0*/  IMAD R5, R5, c[0x0][0x18c], RZ ;  /* 0x0000630005057a24 */ /* 0x000fe400078e02ff */
[----:B------:R-:W-:Y:S02]  /*0600*/  @!P0 IMAD.MOV.U32 R2, RZ, RZ, 0x2 ;  /* 0x00000002ff028424 */ /* 0x000fe400078e00ff */
[----:B------:R-:W-:Y:S01]  /*0610*/  @!P0 IMAD R3, R3, c[0x0][0x18c], R4 ;  /* 0x0000630003038a24 */ /* 0x000fe200078e0204 */
[----:B------:R-:W-:Y:S02]  /*0620*/  SHF.R.S32.HI R7, RZ, 0x1f, R5 ;  /* 0x0000001fff077819 */ /* 0x000fe40000011405 */
[----:B------:R-:W-:Y:S01]  /*0630*/  IADD3 R25, P2, R4, R5, RZ ;  /* 0x0000000504197210 */ /* 0x000fe20007f5e0ff */
[----:B------:R-:W-:-:S04]  /*0640*/  @!P0 IMAD.WIDE R2, R3, R2, c[0x0][0x180] ;  /* 0x0000600003028625 */ /* 0x000fc800078e0202 */
[----:B------:R-:W-:Y:S01]  /*0650*/  IMAD.X R0, R7, 0x1, R6, P2 ;  /* 0x0000000107007824 */ /* 0x000fe200010e0606 */
[----:B------:R0:W-:Y:S04]  /*0660*/  @!P0 STG.E.64 [R2.64], RZ ;  /* 0x000000ff02008986 */ /* 0x0001e8000c101b06 */
[----:B------:R-:W-:Y:S01]  /*0670*/  BAR.SYNC.DEFER_BLOCKING 0x0 ;  /* 0x0000000000007b1d */ /* 0x000fe20000010000 */
[C---:B------:R-:W-:Y:S02]  /*0680*/  LEA R24, P2, R25.reuse, c[0x0][0x168], 0x2 ;  /* 0x00005a0019187a11 */ /* 0x040fe400078410ff */
[----:B------:R-:W-:Y:S02]  /*0690*/  ISETP.GE.OR P0, PT, R20, c[0x0][0x1a8], P3 ;  /* 0x00006a0014007a0c */ /* 0x000fe40001f06670 */
[----:B------:R-:W-:Y:S01]  /*06a0*/  LEA.HI.X R25, R25, c[0x0][0x16c], R0, 0x2, P2 ;  /* 0x00005b0019197a11 */ /* 0x000fe200010f1400 */
[----:B------:R-:W-:Y:S08]  /*06b0*/  @P3 BRA `(.L_x_3476) ;  /* 0x0000034000003947 */ /* 0x000ff00003800000 */
[----:B0-----:R-:W-:Y:S02]  /*06c0*/  IMAD.SHL.U32 R3, R21, 0x40, RZ ;  /* 0x0000004015037824 */ /* 0x001fe400078e00ff */
        /* <DEDUP_REMOVED lines=10> */
.L_x_3477:
        /* <DEDUP_REMOVED lines=41> */
.L_x_3476:
[----:B0-----:R-:W-:Y:S01]  /*0a00*/  UMOV UR4, URZ ;  /* 0x0000003f00047c82 */ /* 0x001fe20008000000 */
[----:B------:R-:W-:Y:S01]  /*0a10*/  PRMT R33, RZ, 0x5410, RZ ;  /* 0x00005410ff217816 */ /* 0x000fe200000000ff */
[----:B------:R-:W-:Y:S05]  /*0a20*/  @P0 BRA `(.L_x_3478) ;  /* 0x0000325000000947 */ /* 0x000fea0003800000 */
[----:B------:R-:W-:Y:S01]  /*0a30*/  ULDC UR4, c[0x0][0x18c] ;  /* 0x0000630000047ab9 */ /* 0x000fe20000000800 */
[----:B------:R-:W-:Y:S01]  /*0a40*/  IADD3 R4, P0, P2, R4, c[0x0][0x18c], R5 ;  /* 0x0000630004047a10 */ /* 0x000fe20007a1e005 */
[----:B------:R-:W-:Y:S01]  /*0a50*/  USHF.R.S32.HI UR4, URZ, 0x1f, UR4 ;  /* 0x0000001f3f047899 */ /* 0x000fe20008011404 */
[----:B------:R-:W-:Y:S01]  /*0a60*/  HADD2.F32 R22, -RZ, R0.H0_H0 ;  /* 0x20000000ff167230 */ /* 0x000fe20000004100 */
[----:B------:R-:W-:Y:S01]  /*0a70*/  PRMT R33, RZ, 0x5410, RZ ;  /* 0x00005410ff217816 */ /* 0x000fe200000000ff */
[----:B------:R-:W-:Y:S01]  /*0a80*/  HADD2.F32 R16, -RZ, R2.H0_H0 ;  /* 0x20000002ff107230 */ /* 0x000fe20000004100 */
[----:B------:R-:W-:Y:S01]  /*0a90*/  LEA R8, P3, R4, c[0x0][0x168], 0x2 ;  /* 0x00005a0004087a11 */ /* 0x000fe200078610ff */
[----:B------:R-:W-:Y:S01]  /*0aa0*/  HADD2.F32 R17, -RZ, R3.H0_H0 ;  /* 0x20000003ff117230 */ /* 0x000fe20000004100 */
[----:B------:R-:W-:Y:S01]  /*0ab0*/  IADD3.X R7, R6, UR4, R7, P0, P2 ;  /* 0x0000000406077c10 */ /* 0x000fe200087e4407 */
[----:B------:R-:W-:Y:S01]  /*0ac0*/  HADD2.F32 R18, -RZ, R32.H0_H0 ;  /* 0x20000020ff127230 */ /* 0x000fe20000004100 */
[----:B------:R-:W-:Y:S01]  /*0ad0*/  PRMT R34, RZ, 0x5410, RZ ;  /* 0x00005410ff227816 */ /* 0x000fe200000000ff */
[----:B------:R-:W-:Y:S01]  /*0ae0*/  UMOV UR4, URZ ;  /* 0x0000003f00047c82 */ /* 0x000fe20008000000 */
[----:B------:R-:W-:-:S02]  /*0af0*/  LEA.HI.X R9, R4, c[0x0][0x16c], R7, 0x2, P3 ;  /* 0x00005b0004097a11 */ /* 0x000fc400018f1407 */
.L_x_3483:
[----:B------:R-:W-:Y:S02]  /*0b00*/  IMAD.MOV.U32 R19, RZ, RZ, c[0x0][0x18c] ;  /* 0x00006300ff137624 */ /* 0x000fe400078e00ff */
[----:B------:R-:W-:-:S02]  /*0b10*/  IMAD.MOV.U32 R4, RZ, RZ, R24 ;  /* 0x000000ffff047224 */ /* 0x000fc400078e0018 */
[----:B------:R-:W-:Y:S02]  /*0b20*/  IMAD.MOV.U32 R5, RZ, RZ, R25 ;  /* 0x000000ffff057224 */ /* 0x000fe400078e0019 */
[----:B------:R-:W-:-:S04]  /*0b30*/  IMAD.WIDE R12, R19, 0x8, R8 ;  /* 0x00000008130c7825 */ /* 0x000fc800078e0208 */
[----:B------:R-:W-:-:S06]  /*0b40*/  IMAD.WIDE R28, R19, 0x8, R4 ;  /* 0x00000008131c7825 */ /* 0x000fcc00078e0204 */
[----:B------:R-:W-:Y:S01]  /*0b50*/  IMAD.WIDE R24, R19, 0x8, R28 ;  /* 0x0000000813187825 */ /* 0x000fe200078e021c */
[----:B------:R-:W-:Y:S05]  /*0b60*/  @P1 BRA `(.L_x_3479) ;  /* 0x00000c0000001947 */ /* 0x000fea0003800000 */
[----:B------:R-:W2:Y:S04]  /*0b70*/  LDG.E.128.CONSTANT R4, [R4.64] ;  /* 0x0000000604047981 */ /* 0x000ea8000c1e9d00 */
[----:B------:R-:W3:Y:S04]  /*0b80*/  LDG.E.128.CONSTANT R8, [R8.64] ;  /* 0x0000000608087981 */ /* 0x000ee8000c1e9d00 */
[----:B------:R-:W0:Y:S01]  /*0b90*/  LDS.64 R14, [UR4] ;  /* 0x00000004ff0e7984 */ /* 0x000e220008000a00 */
[----:B--2---:R-:W-:-:S02]  /*0ba0*/  LOP3.LUT R27, R4, 0xff, RZ, 0xc0, !PT ;  /* 0x000000ff041b7812 */ /* 0x004fc400078ec0ff */
[----:B------:R-:W-:Y:S02]  /*0bb0*/  LOP3.LUT R31, R5, 0xff, RZ, 0xc0, !PT ;  /* 0x000000ff051f7812 */ /* 0x000fe400078ec0ff */
[----:B------:R-:W-:Y:S02]  /*0bc0*/  IADD3 R27, R27, -0x80, RZ ;  /* 0xffffff801b1b7810 */ /* 0x000fe40007ffe0ff */
[----:B------:R-:W-:Y:S02]  /*0bd0*/  IADD3 R38, R31, -0x80, RZ ;  /* 0xffffff801f267810 */ /* 0x000fe40007ffe0ff */
[----:B------:R-:W-:Y:S02]  /*0be0*/  LOP3.LUT R31, R6, 0xff, RZ, 0xc0, !PT ;  /* 0x000000ff061f7812 */ /* 0x000fe400078ec0ff */
[----:B------:R-:W1:Y:S01]  /*0bf0*/  I2F.F16 R27, R27 ;  /* 0x0000001b001b7306 */ /* 0x000e620000200c00 */
[----:B------:R-:W-:Y:S02]  /*0c00*/  SHF.R.U32.HI R41, RZ, 0x8, R6 ;  /* 0x00000008ff297819 */ /* 0x000fe40000011606 */
[----:B------:R-:W-:-:S02]  /*0c10*/  LOP3.LUT R35, R7, 0xff, RZ, 0xc0, !PT ;  /* 0x000000ff07237812 */ /* 0x000fc400078ec0ff */
[----:B------:R-:W-:Y:S02]  /*0c20*/  IADD3 R36, R31, -0x80, RZ ;  /* 0xffffff801f247810 */ /* 0x000fe40007ffe0ff */
[----:B------:R-:W-:Y:S01]  /*0c30*/  SHF.R.U32.HI R31, RZ, 0x8, R4 ;  /* 0x00000008ff1f7819 */ /* 0x000fe20000011604 */
[----:B------:R-:W2:Y:S01]  /*0c40*/  I2F.F16 R38, R38 ;  /* 0x0000002600267306 */ /* 0x000ea20000200c00 */
[----:B------:R-:W-:Y:S02]  /*0c50*/  LOP3.LUT R41, R41, 0xff, RZ, 0xc0, !PT ;  /* 0x000000ff29297812 */ /* 0x000fe400078ec0ff */
[----:B------:R-:W-:Y:S02]  /*0c60*/  IADD3 R39, R35, -0x80, RZ ;  /* 0xffffff8023277810 */ /* 0x000fe40007ffe0ff */
[----:B------:R-:W-:Y:S02]  /*0c70*/  LOP3.LUT R31, R31, 0xff, RZ, 0xc0, !PT ;  /* 0x000000ff1f1f7812 */ /* 0x000fe400078ec0ff */
[----:B------:R-:W-:Y:S01]  /*0c80*/  IADD3 R43, R41, -0x80, RZ ;  /* 0xffffff80292b7810 */ /* 0x000fe20007ffe0ff */
[----:B------:R-:W4:Y:S01]  /*0c90*/  I2F.F16 R36, R36 ;  /* 0x0000002400247306 */ /* 0x000f220000200c00 */
[----:B------:R-:W-:Y:S01]  /*0ca0*/  SHF.R.U32.HI R40, RZ, 0x8, R5 ;  /* 0x00000008ff287819 */ /* 0x000fe20000011605 */
[----:B-1----:R-:W-:Y:S01]  /*0cb0*/  HADD2.F32 R41, -RZ, R27.H0_H0 ;  /* 0x2000001bff297230 */ /* 0x002fe20000004100 */
[----:B------:R-:W-:-:S02]  /*0cc0*/  IADD3 R35, R31, -0x80, RZ ;  /* 0xffffff801f237810 */ /* 0x000fc40007ffe0ff */
[----:B------:R-:W-:Y:S02]  /*0cd0*/  LOP3.LUT R40, R40, 0xff, RZ, 0xc0, !PT ;  /* 0x000000ff28287812 */ /* 0x000fe400078ec0ff */
[----:B------:R-:W-:Y:S01]  /*0ce0*/  LEA.HI R37, R4, 0xffffff80, RZ, 0x8 ;  /* 0xffffff8004257811 */ /* 0x000fe200078f40ff */
[----:B------:R-:W1:Y:S01]  /*0cf0*/  I2F.F16 R39, R39 ;  /* 0x0000002700277306 */ /* 0x000e620000200c00 */
[----:B--2---:R-:W-:Y:S01]  /*0d00*/  HADD2.F32 R27, -RZ, R38.H0_H0 ;  /* 0x20000026ff1b7230 */ /* 0x004fe20000004100 */
[----:B------:R-:W-:Y:S01]  /*0d10*/  IADD3 R31, R40, -0x80, RZ ;  /* 0xffffff80281f7810 */ /* 0x000fe20007ffe0ff */
[----:B0-----:R-:W-:Y:S01]  /*0d20*/  HADD2.F32 R40, -RZ, R14.H0_H0 ;  /* 0x2000000eff287230 */ /* 0x001fe20000004100 */
[----:B------:R-:W-:Y:S02]  /*0d30*/  SHF.R.U32.HI R4, RZ, 0x10, R4 ;  /* 0x00000010ff047819 */ /* 0x000fe40000011604 */
[----:B------:R-:W-:Y:S02]  /*0d40*/  LEA.HI R26, R5, 0xffffff80, RZ, 0x8 ;  /* 0xffffff80051a7811 */ /* 0x000fe400078f40ff */
[----:B------:R-:W0:Y:S01]  /*0d50*/  I2F.F16 R38, R43 ;  /* 0x0000002b00267306 */ /* 0x000e220000200c00 */
[----:B----4-:R-:W-:Y:S01]  /*0d60*/  HADD2.F32 R45, -RZ, R36.H0_H0 ;  /* 0x20000024ff2d7230 */ /* 0x010fe20000004100 */
[----:B------:R-:W-:Y:S01]  /*0d70*/  FFMA.FTZ R36, R41, R40, RZ ;  /* 0x0000002829247223 */ /* 0x000fe200000100ff */
[----:B------:R-:W-:Y:S01]  /*0d80*/  HADD2.F32 R41, -RZ, R14.H1_H1 ;  /* 0x3000000eff297230 */ /* 0x000fe20000004100 */
[C---:B------:R-:W-:Y:S01]  /*0d90*/  FFMA.FTZ R44, R40.reuse, R27, RZ ;  /* 0x0000001b282c7223 */ /* 0x040fe200000100ff */
[----:B------:R-:W-:Y:S01]  /*0da0*/  SHF.R.U32.HI R5, RZ, 0x10, R5 ;  /* 0x00000010ff057819 */ /* 0x000fe20000011605 */
[----:B------:R-:W-:Y:S01]  /*0db0*/  FFMA.FTZ R42, R40, R45, RZ ;  /* 0x0000002d282a7223 */ /* 0x000fe200000100ff */
[----:B------:R-:W-:Y:S01]  /*0dc0*/  LEA.HI R30, R6, 0xffffff80, RZ, 0x8 ;  /* 0xffffff80061e7811 */ /* 0x000fe200078f40ff */
[----:B------:R-:W2:Y:S01]  /*0dd0*/  I2F.F16 R35, R35 ;  /* 0x0000002300237306 */ /* 0x000ea20000200c00 */
[----:B-1----:R-:W-:Y:S01]  /*0de0*/  HADD2.F32 R47, -RZ, R39.H0_H0 ;  /* 0x20000027ff2f7230 */ /* 0x002fe20000004100 */
[----:B------:R-:W-:-:S02]  /*0df0*/  LEA.HI R39, R7, 0xffffff80, RZ, 0x8 ;  /* 0xffffff8007277811 */ /* 0x000fc400078f40ff */
[----:B------:R-:W-:Y:S02]  /*0e00*/  LOP3.LUT R5, R5, 0xff, RZ, 0xc0, !PT ;  /* 0x000000ff05057812 */ /* 0x000fe400078ec0ff */
[----:B------:R-:W-:Y:S01]  /*0e10*/  SHF.R.U32.HI R6, RZ, 0x10, R6 ;  /* 0x00000010ff067819 */ /* 0x000fe20000011606 */
[----:B------:R-:W-:Y:S01]  /*0e20*/  FFMA.FTZ R40, R40, R47, RZ ;  /* 0x0000002f28287223 */ /* 0x000fe200000100ff */
[----:B------:R-:W1:Y:S01]  /*0e30*/  I2F.F16 R31, R31 ;  /* 0x0000001f001f7306 */ /* 0x000e620000200c00 */
[----:B0-----:R-:W-:Y:S01]  /*0e40*/  HADD2.F32 R43, -RZ, R38.H0_H0 ;  /* 0x20000026ff2b7230 */ /* 0x001fe20000004100 */
[----:B------:R-:W-:Y:S02]  /*0e50*/  IADD3 R5, R5, -0x80, RZ ;  /* 0xffffff8005057810 */ /* 0x000fe40007ffe0ff */
[----:B------:R-:W-:-:S04]  /*0e60*/  LOP3.LUT R6, R6, 0xff, RZ, 0xc0, !PT ;  /* 0x000000ff06067812 */ /* 0x000fc800078ec0ff */
[----:B------:R0:W-:Y:S01]  /*0e70*/  I2F.F16 R27, R39 ;  /* 0x00000027001b7306 */ /* 0x0001e20000200c00 */
[----:B--2---:R-:W-:Y:S01]  /*0e80*/  HADD2.F32 R14, -RZ, R35.H0_H0 ;  /* 0x20000023ff0e7230 */ /* 0x004fe20000004100 */
[----:B---3--:R-:W-:-:S04]  /*0e90*/  LEA.HI R35, R8, 0xffffff80, RZ, 0x8 ;  /* 0xffffff8008237811 */ /* 0x008fc800078f40ff */
[----:B------:R-:W-:Y:S01]  /*0ea0*/  FFMA.FTZ R36, R14, R41, R36 ;  /* 0x000000290e247223 */ /* 0x000fe20000010024 */
[----:B-1----:R-:W-:Y:S01]  /*0eb0*/  HADD2.F32 R14, -RZ, R31.H0_H0 ;  /* 0x2000001fff0e7230 */ /* 0x002fe20000004100 */
[----:B0-----:R-:W-:Y:S01]  /*0ec0*/  FFMA.FTZ R39, R41, R43, R42 ;  /* 0x0000002b29277223 */ /* 0x001fe2000001002a */
[--C-:B------:R-:W-:Y:S01]  /*0ed0*/  SHF.R.U32.HI R42, RZ, 0x8, R7.reuse ;  /* 0x00000008ff2a7819 */ /* 0x100fe20000011607 */
[----:B------:R-:W0:Y:S01]  /*0ee0*/  I2F.F16 R5, R5 ;  /* 0x0000000500057306 */ /* 0x000e220000200c00 */
[----:B------:R-:W-:Y:S01]  /*0ef0*/  LEA.HI R31, R9, 0xffffff80, RZ, 0x8 ;  /* 0xffffff80091f7811 */ /* 0x000fe200078f40ff */
[----:B------:R-:W-:Y:S01]  /*0f00*/  FFMA.FTZ R38, R41, R14, R44 ;  /* 0x0000000e29267223 */ /* 0x000fe2000001002c */
[----:B------:R-:W-:Y:S02]  /*0f10*/  LOP3.LUT R42, R42, 0xff, RZ, 0xc0, !PT ;  /* 0x000000ff2a2a7812 */ /* 0x000fe400078ec0ff */
[----:B------:R-:W-:Y:S02]  /*0f20*/  SHF.R.U32.HI R44, RZ, 0x10, R7 ;  /* 0x00000010ff2c7819 */ /* 0x000fe40000011607 */
[----:B------:R-:W-:Y:S01]  /*0f30*/  IADD3 R43, R42, -0x80, RZ ;  /* 0xffffff802a2b7810 */ /* 0x000fe20007ffe0ff */
[----:B------:R-:W-:Y:S01]  /*0f40*/  I2F.F16 R37, R37 ;  /* 0x0000002500257306 */ /* 0x000fe20000200c00 */
[----:B------:R-:W-:-:S02]  /*0f50*/  LOP3.LUT R42, R4, 0xff, RZ, 0xc0, !PT ;  /* 0x000000ff042a7812 */ /* 0x000fc400078ec0ff */
[----:B------:R-:W-:Y:S02]  /*0f60*/  LOP3.LUT R44, R44, 0xff, RZ, 0xc0, !PT ;  /* 0x000000ff2c2c7812 */ /* 0x000fe400078ec0ff */
[----:B------:R-:W-:Y:S02]  /*0f70*/  IADD3 R42, R42, -0x80, RZ ;  /* 0xffffff802a2a7810 */ /* 0x000fe40007ffe0ff */
[----:B------:R-:W-:Y:S01]  /*0f80*/  IADD3 R7, R6, -0x80, RZ ;  /* 0xffffff8006077810 */ /* 0x000fe20007ffe0ff */
[----:B------:R1:W2:Y:S01]  /*0f90*/  I2F.F16 R4, R43 ;  /* 0x0000002b00047306 */ /* 0x0002a20000200c00 */
[----:B0-----:R-:W-:Y:S01]  /*0fa0*/  HADD2.F32 R5, -RZ, R5.H0_H0 ;  /* 0x20000005ff057230 */ /* 0x001fe20000004100 */
[----:B------:R-:W-:-:S06]  /*0fb0*/  LEA.HI R14, R10, 0xffffff80, RZ, 0x8 ;  /* 0xffffff800a0e7811 */ /* 0x000fcc00078f40ff */
[----:B------:R-:W0:Y:S01]  /*0fc0*/  I2F.F16 R42, R42 ;  /* 0x0000002a002a7306 */ /* 0x000e220000200c00 */
[----:B-1----:R-:W-:-:S07]  /*0fd0*/  IADD3 R43, R44, -0x80, RZ ;  /* 0xffffff802c2b7810 */ /* 0x002fce0007ffe0ff */
[----:B------:R-:W1:Y:S01]  /*0fe0*/  I2F.F16 R7, R7 ;  /* 0x0000000700077306 */ /* 0x000e620000200c00 */
[----:B--2---:R-:W-:-:S05]  /*0ff0*/  HADD2.F32 R4, -RZ, R4.H0_H0 ;  /* 0x20000004ff047230 */ /* 0x004fca0000004100 */
[----:B------:R-:W-:Y:S01]  /*1000*/  FFMA.FTZ R40, R41, R4, R40 ;  /* 0x0000000429287223 */ /* 0x000fe20000010028 */
[----:B------:R-:W-:Y:S01]  /*1010*/  LOP3.LUT R4, R8, 0xff, RZ, 0xc0, !PT ;  /* 0x000000ff08047812 */ /* 0x000fe200078ec0ff */
[----:B------:R-:W2:Y:S01]  /*1020*/  I2F.F16 R43, R43 ;  /* 0x0000002b002b7306 */ /* 0x000ea20000200c00 */
[----:B0-----:R-:W-:Y:S02]  /*1030*/  HADD2.F32 R42, -RZ, R42.H0_H0 ;  /* 0x2000002aff2a7230 */ /* 0x001fe40000004100 */
[--C-:B------:R-:W-:Y:S01]  /*1040*/  HADD2.F32 R41, -RZ, R15.reuse.H0_H0 ;  /* 0x2000000fff297230 */ /* 0x100fe20000004100 */
[----:B------:R-:W-:Y:S01]  /*1050*/  IADD3 R6, R4, -0x80, RZ ;  /* 0xffffff8004067810 */ /* 0x000fe20007ffe0ff */
[----:B------:R-:W-:-:S03]  /*1060*/  HADD2.F32 R15, -RZ, R15.H1_H1 ;  /* 0x3000000fff0f7230 */ /* 0x000fc60000004100 */
[----:B------:R-:W-:Y:S01]  /*1070*/  FFMA.FTZ R4, R42, R41, R36 ;  /* 0x000000292a047223 */ /* 0x000fe20000010024 */
[----:B-1----:R-:W-:Y:S01]  /*1080*/  HADD2.F32 R42, -RZ, R7.H0_H0 ;  /* 0x20000007ff2a7230 */ /* 0x002fe20000004100 */
[----:B------:R-:W-:Y:S01]  /*1090*/  FFMA.FTZ R38, R41, R5, R38 ;  /* 0x0000000529267223 */ /* 0x000fe20000010026 */
[----:B------:R-:W-:Y:S01]  /*10a0*/  LOP3.LUT R5, R10, 0xff, RZ, 0xc0, !PT ;  /* 0x000000ff0a057812 */ /* 0x000fe200078ec0ff */
[----:B------:R-:W0:Y:S01]  /*10b0*/  I2F.F16 R30, R30 ;  /* 0x0000001e001e7306 */ /* 0x000e220000200c00 */
[----:B------:R-:W-:Y:S01]  /*10c0*/  LOP3.LUT R36, R9, 0xff, RZ, 0xc0, !PT ;  /* 0x000000ff09247812 */ /* 0x000fe200078ec0ff */
[----:B------:R-:W-:Y:S01]  /*10d0*/  FFMA.FTZ R7, R41, R42, R39 ;  /* 0x0000002a29077223 */ /* 0x000fe20000010027 */
[----:B------:R-:W-:Y:S01]  /*10e0*/  IADD3 R39, R5, -0x80, RZ ;  /* 0xffffff8005277810 */ /* 0x000fe20007ffe0ff */
[----:B--2---:R-:W-:Y:S01]  /*10f0*/  HADD2.F32 R43, -RZ, R43.H0_H0 ;  /* 0x2000002bff2b7230 */ /* 0x004fe20000004100 */
[----:B------:R-:W-:Y:S01]  /*1100*/  SHF.R.U32.HI R5, RZ, 0x8, R8 ;  /* 0x00000008ff057819 */ /* 0x000fe20000011608 */
[----:B------:R-:W-:Y:S01]  /*1110*/  HADD2.F32 R42, -RZ, R37.H0_H0 ;  /* 0x20000025ff2a7230 */ /* 0x000fe20000004100 */
[----:B------:R-:W-:Y:S01]  /*1120*/  IADD3 R36, R36, -0x80, RZ ;  /* 0xffffff8024247810 */ /* 0x000fe20007ffe0ff */
[----:B------:R-:W1:Y:S01]  /*1130*/  I2F.F16 R26, R26 ;  /* 0x0000001a001a7306 */ /* 0x000e620000200c00 */
[----:B------:R-:W-:Y:S01]  /*1140*/  FFMA.FTZ R40, R41, R43, R40 ;  /* 0x0000002b29287223 */ /* 0x000fe20000010028 */
[----:B------:R-:W-:-:S02]  /*1150*/  LOP3.LUT R41, R11, 0xff, RZ, 0xc0, !PT ;  /* 0x000000ff0b297812 */ /* 0x000fc400078ec0ff */
[----:B------:R-:W-:Y:S02]  /*1160*/  SHF.R.U32.HI R43, RZ, 0x10, R8 ;  /* 0x00000010ff2b7819 */ /* 0x000fe40000011608 */
[----:B------:R-:W-:Y:S01]  /*1170*/  IADD3 R37, R41, -0x80, RZ ;  /* 0xffffff8029257810 */ /* 0x000fe20007ffe0ff */
[----:B------:R-:W-:Y:S01]  /*1180*/  FFMA.FTZ R41, R42, R15, R4 ;  /* 0x0000000f2a297223 */ /* 0x000fe20000010004 */
[----:B------:R-:W-:Y:S01]  /*1190*/  LOP3.LUT R42, R5, 0xff, RZ, 0xc0, !PT ;  /* 0x000000ff052a7812 */ /* 0x000fe200078ec0ff */
[----:B------:R-:W2:Y:S01]  /*11a0*/  I2F.F16 R6, R6 ;  /* 0x0000000600067306 */ /* 0x000ea20000200c00 */
[----:B------:R-:W3:Y:S01]  /*11b0*/  LDS.64 R4, [UR4+0x8] ;  /* 0x00000804ff047984 */ /* 0x000ee20008000a00 */
[----:B0-----:R-:W-:Y:S01]  /*11c0*/  HADD2.F32 R44, -RZ, R30.H0_H0 ;  /* 0x2000001eff2c7230 */ /* 0x001fe20000004100 */
[----:B------:R-:W-:Y:S02]  /*11d0*/  IADD3 R8, R42, -0x80, RZ ;  /* 0xffffff802a087810 */ /* 0x000fe40007ffe0ff */
[----:B------:R-:W-:-:S02]  /*11e0*/  SHF.R.U32.HI R42, RZ, 0x8, R9 ;  /* 0x00000008ff2a7819 */ /* 0x000fc40000011609 */
[----:B------:R-:W-:Y:S01]  /*11f0*/  SHF.R.U32.HI R30, RZ, 0x10, R9 ;  /* 0x00000010ff1e7819 */ /* 0x000fe20000011609 */
[----:B------:R-:W0:Y:S01]  /*1200*/  I2F.F16 R36, R36 ;  /* 0x0000002400247306 */ /* 0x000e220000200c00 */
[----:B------:R-:W-:Y:S01]  /*1210*/  LOP3.LUT R42, R42, 0xff, RZ, 0xc0, !PT ;  /* 0x000000ff2a2a7812 */ /* 0x000fe200078ec0ff */
[----:B-1----:R-:W-:Y:S01]  /*1220*/  HADD2.F32 R26, -RZ, R26.H0_H0 ;  /* 0x2000001aff1a7230 */ /* 0x002fe20000004100 */
[----:B------:R-:W-:Y:S01]  /*1230*/  LOP3.LUT R43, R43, 0xff, RZ, 0xc0, !PT ;  /* 0x000000ff2b2b7812 */ /* 0x000fe200078ec0ff */
[C---:B------:R-:W-:Y:S01]  /*1240*/  FFMA.FTZ R7, R15.reuse, R44, R7 ;  /* 0x0000002c0f077223 */ /* 0x040fe20000010007 */
[----:B------:R-:W-:Y:S01]  /*1250*/  IADD3 R9, R42, -0x80, RZ ;  /* 0xffffff802a097810 */ /* 0x000fe20007ffe0ff */
[----:B------:R-:W-:Y:S01]  /*1260*/  HADD2.F32 R42, -RZ, R27.H0_H0 ;  /* 0x2000001bff2a7230 */ /* 0x000fe20000004100 */
[----:B------:R-:W-:Y:S01]  /*1270*/  SHF.R.U32.HI R27, RZ, 0x8, R10 ;  /* 0x00000008ff1b7819 */ /* 0x000fe2000001160a */
[----:B------:R-:W-:Y:S01]  /*1280*/  FFMA.FTZ R38, R15, R26, R38 ;  /* 0x0000001a0f267223 */ /* 0x000fe20000010026 */
[----:B------:R-:W-:Y:S01]  /*1290*/  IADD3 R26, R43, -0x80, RZ ;  /* 0xffffff802b1a7810 */ /* 0x000fe20007ffe0ff */
[----:B--2---:R-:W-:Y:S01]  /*12a0*/  HADD2.F32 R44, -RZ, R6.H0_H0 ;  /* 0x20000006ff2c7230 */ /* 0x004fe20000004100 */
[----:B------:R-:W-:Y:S01]  /*12b0*/  LOP3.LUT R27, R27, 0xff, RZ, 0xc0, !PT ;  /* 0x000000ff1b1b7812 */ /* 0x000fe200078ec0ff */
[----:B------:R-:W-:Y:S01]  /*12c0*/  FFMA.FTZ R40, R15, R42, R40 ;  /* 0x0000002a0f287223 */ /* 0x000fe20000010028 */
[----:B------:R-:W-:Y:S01]  /*12d0*/  SHF.R.U32.HI R42, RZ, 0x10, R10 ;  /* 0x00000010ff2a7819 */ /* 0x000fe2000001160a */
[----:B------:R-:W1:Y:S01]  /*12e0*/  I2F.F16 R39, R39 ;  /* 0x0000002700277306 */ /* 0x000e620000200c00 */
[----:B------:R-:W-:Y:S01]  /*12f0*/  IADD3 R10, R27, -0x80, RZ ;  /* 0xffffff801b0a7810 */ /* 0x000fe20007ffe0ff */
[----:B0-----:R-:W-:Y:S01]  /*1300*/  HADD2.F32 R36, -RZ, R36.H0_H0 ;  /* 0x20000024ff247230 */ /* 0x001fe20000004100 */
[----:B------:R-:W-:-:S02]  /*1310*/  LOP3.LUT R30, R30, 0xff, RZ, 0xc0, !PT ;  /* 0x000000ff1e1e7812 */ /* 0x000fc400078ec0ff */
[----:B------:R-:W-:Y:S02]  /*1320*/  SHF.R.U32.HI R43, RZ, 0x8, R11 ;  /* 0x00000008ff2b7819 */ /* 0x000fe4000001160b */
[----:B------:R-:W-:Y:S01]  /*1330*/  IADD3 R30, R30, -0x80, RZ ;  /* 0xffffff801e1e7810 */ /* 0x000fe20007ffe0ff */
[----:B------:R-:W0:Y:S01]  /*1340*/  I2F.F16 R37, R37 ;  /* 0x0000002500257306 */ /* 0x000e220000200c00 */
[----:B------:R-:W-:Y:S02]  /*1350*/  LOP3.LUT R43, R43, 0xff, RZ, 0xc0, !PT ;  /* 0x000000ff2b2b7812 */ /* 0x000fe400078ec0ff */
[----:B------:R-:W-:-:S04]  /*1360*/  LOP3.LUT R42, R42, 0xff, RZ, 0xc0, !PT ;  /* 0x000000ff2a2a7812 */ /* 0x000fc800078ec0ff */
[----:B------:R-:W-:Y:S01]  /*1370*/  IADD3 R42, R42, -0x80, RZ ;  /* 0xffffff802a2a7810 */ /* 0x000fe20007ffe0ff */
[----:B------:R2:W4:Y:S01]  /*1380*/  I2F.F16 R15, R30 ;  /* 0x0000001e000f7306 */ /* 0x0005220000200c00 */
[----:B-1----:R-:W-:Y:S02]  /*1390*/  HADD2.F32 R46, -RZ, R39.H0_H0 ;  /* 0x20000027ff2e7230 */ /* 0x002fe40000004100 */
[--C-:B---3--:R-:W-:Y:S02]  /*13a0*/  HADD2.F32 R27, -RZ, R4.reuse.H0_H0 ;  /* 0x20000004ff1b7230 */ /* 0x108fe40000004100 */
[----:B------:R-:W-:-:S03]  /*13b0*/  HADD2.F32 R4, -RZ, R4.H1_H1 ;  /* 0x30000004ff047230 */ /* 0x000fc60000004100 */
[----:B------:R-:W-:Y:S01]  /*13c0*/  FFMA.FTZ R41, R44, R27, R41 ;  /* 0x0000001b2c297223 */ /* 0x000fe20000010029 */
[----:B------:R-:W-:Y:S01]  /*13d0*/  SHF.R.U32.HI R44, RZ, 0x10, R11 ;  /* 0x00000010ff2c7819 */ /* 0x000fe2000001160b */
[----:B------:R-:W1:Y:S01]  /*13e0*/  I2F.F16 R10, R10 ;  /* 0x0000000a000a7306 */ /* 0x000e620000200c00 */
[----:B--2---:R-:W-:Y:S01]  /*13f0*/  IADD3 R30, R43, -0x80, RZ ;  /* 0xffffff802b1e7810 */ /* 0x004fe20007ffe0ff */
[----:B------:R-:W-:Y:S01]  /*1400*/  FFMA.FTZ R38, R27, R36, R38 ;  /* 0x000000241b267223 */ /* 0x000fe20000010026 */
[----:B------:R-:W-:Y:S01]  /*1410*/  LOP3.LUT R44, R44, 0xff, RZ, 0xc0, !PT ;  /* 0x000000ff2c2c7812 */ /* 0x000fe200078ec0ff */
[----:B0-----:R-:W-:Y:S01]  /*1420*/  HADD2.F32 R39, -RZ, R37.H0_H0 ;  /* 0x20000025ff277230 */ /* 0x001fe20000004100 */
[----:B------:R-:W-:Y:S01]  /*1430*/  LEA.HI R11, R11, 0xffffff80, RZ, 0x8 ;  /* 0xffffff800b0b7811 */ /* 0x000fe200078f40ff */
[C---:B------:R-:W-:Y:S01]  /*1440*/  FFMA.FTZ R7, R27.reuse, R46, R7 ;  /* 0x0000002e1b077223 */ /* 0x040fe20000010007 */
[----:B------:R-:W-:Y:S01]  /*1450*/  IADD3 R36, R44, -0x80, RZ ;  /* 0xffffff802c247810 */ /* 0x000fe20007ffe0ff */
[----:B------:R-:W0:Y:S01]  /*1460*/  I2F.F16 R8, R8 ;  /* 0x0000000800087306 */ /* 0x000e220000200c00 */
[----:B------:R-:W-:Y:S01]  /*1470*/  FFMA.FTZ R27, R27, R39, R40 ;  /* 0x000000271b1b7223 */ /* 0x000fe20000010028 */
[----:B----4-:R-:W-:-:S06]  /*1480*/  HADD2.F32 R15, -RZ, R15.H0_H0 ;  /* 0x2000000fff0f7230 */ /* 0x010fcc0000004100 */
[----:B------:R-:W2:Y:S01]  /*1490*/  I2F.F16 R9, R9 ;  /* 0x0000000900097306 */ /* 0x000ea20000200c00 */
[----:B-1----:R-:W-:-:S05]  /*14a0*/  HADD2.F32 R10, -RZ, R10.H0_H0 ;  /* 0x2000000aff0a7230 */ /* 0x002fca0000004100 */
[----:B------:R-:W-:Y:S02]  /*14b0*/  FFMA.FTZ R7, R4, R10, R7 ;  /* 0x0000000a04077223 */ /* 0x000fe40000010007 */
[----:B------:R-:W1:Y:S01]  /*14c0*/  I2F.F16 R6, R42 ;  /* 0x0000002a00067306 */ /* 0x000e620000200c00 */
[----:B0-----:R-:W-:Y:S02]  /*14d0*/  HADD2.F32 R37, -RZ, R8.H0_H0 ;  /* 0x20000008ff257230 */ /* 0x001fe40000004100 */
[--C-:B------:R-:W-:Y:S02]  /*14e0*/  HADD2.F32 R8, -RZ, R5.reuse.H0_H0 ;  /* 0x20000005ff087230 */ /* 0x100fe40000004100 */
[----:B------:R-:W-:Y:S01]  /*14f0*/  HADD2.F32 R5, -RZ, R5.H1_H1 ;  /* 0x30000005ff057230 */ /* 0x000fe20000004100 */
[----:B------:R-:W-:Y:S02]  /*1500*/  FFMA.FTZ R41, R37, R4, R41 ;  /* 0x0000000425297223 */ /* 0x000fe40000010029 */
[----:B------:R-:W0:Y:S01]  /*1510*/  I2F.F16 R30, R30 ;  /* 0x0000001e001e7306 */ /* 0x000e220000200c00 */
[----:B--2---:R-:W-:-:S05]  /*1520*/  HADD2.F32 R9, -RZ, R9.H0_H0 ;  /* 0x20000009ff097230 */ /* 0x004fca0000004100 */
        /* <DEDUP_REMOVED lines=36> */
.L_x_3479:
[----:B------:R0:W5:Y:S01]  /*1770*/  LDG.E.128.CONSTANT R4, [R28.64] ;  /* 0x000000061c047981 */ /* 0x000162000c1e9d00 */
[----:B------:R-:W-:Y:S01]  /*1780*/  IMAD.WIDE R26, R19, 0x8, R24 ;  /* 0x00000008131a7825 */ /* 0x000fe200078e0218 */
[----:B------:R-:W-:Y:S05]  /*1790*/  @P1 BRA `(.L_x_3480) ;  /* 0x00000bf000001947 */ /* 0x000fea0003800000 */
[----:B------:R-:W2:Y:S01]  /*17a0*/  LDG.E.128.CONSTANT R8, [R12.64] ;  /* 0x000000060c087981 */ /* 0x000ea2000c1e9d00 */
[----:B0----5:R-:W-:Y:S02]  /*17b0*/  LOP3.LUT R29, R4, 0xff, RZ, 0xc0, !PT ;  /* 0x000000ff041d7812 */ /* 0x021fe400078ec0ff */
[----:B------:R-:W-:Y:S01]  /*17c0*/  LOP3.LUT R31, R5, 0xff, RZ, 0xc0, !PT ;  /* 0x000000ff051f7812 */ /* 0x000fe200078ec0ff */
[----:B------:R-:W0:Y:S01]  /*17d0*/  LDS.64 R14, [UR4+0x10] ;  /* 0x00001004ff0e7984 */ /* 0x000e220008000a00 */
[----:B------:R-:W-:Y:S02]  /*17e0*/  IADD3 R29, R29, -0x80, RZ ;  /* 0xffffff801d1d7810 */ /* 0x000fe40007ffe0ff */
[----:B------:R-:W-:Y:S02]  /*17f0*/  IADD3 R38, R31, -0x80, RZ ;  /* 0xffffff801f267810 */ /* 0x000fe40007ffe0ff */
[----:B------:R-:W-:-:S02]  /*1800*/  LOP3.LUT R31, R6, 0xff, RZ, 0xc0, !PT ;  /* 0x000000ff061f7812 */ /* 0x000fc400078ec0ff */
[----:B------:R-:W1:Y:S01]  /*1810*/  I2F.F16 R29, R29 ;  /* 0x0000001d001d7306 */ /* 0x000e620000200c00 */
[----:B------:R-:W-:Y:S02]  /*1820*/  SHF.R.U32.HI R41, RZ, 0x8, R6 ;  /* 0x00000008ff297819 */ /* 0x000fe40000011606 */
[----:B------:R-:W-:Y:S02]  /*1830*/  LOP3.LUT R35, R7, 0xff, RZ, 0xc0, !PT ;  /* 0x000000ff07237812 */ /* 0x000fe400078ec0ff */
[----:B------:R-:W-:Y:S02]  /*1840*/  IADD3 R36, R31, -0x80, RZ ;  /* 0xffffff801f247810 */ /* 0x000fe40007ffe0ff */
[----:B------:R-:W-:Y:S01]  /*1850*/  SHF.R.U32.HI R31, RZ, 0x8, R4 ;  /* 0x00000008ff1f7819 */ /* 0x000fe20000011604 */
[----:B------:R-:W3:Y:S01]  /*1860*/  I2F.F16 R38, R38 ;  /* 0x0000002600267306 */ /* 0x000ee20000200c00 */
[----:B------:R-:W-:Y:S02]  /*1870*/  LOP3.LUT R41, R41, 0xff, RZ, 0xc0, !PT ;  /* 0x000000ff29297812 */ /* 0x000fe400078ec0ff */
[----:B------:R-:W-:-:S02]  /*1880*/  IADD3 R39, R35, -0x80, RZ ;  /* 0xffffff8023277810 */ /* 0x000fc40007ffe0ff */
[----:B------:R-:W-:Y:S02]  /*1890*/  LOP3.LUT R31, R31, 0xff, RZ, 0xc0, !PT ;  /* 0x000000ff1f1f7812 */ /* 0x000fe400078ec0ff */
[----:B------:R-:W-:Y:S01]  /*18a0*/  IADD3 R43, R41, -0x80, RZ ;  /* 0xffffff80292b7810 */ /* 0x000fe20007ffe0ff */
[----:B------:R-:W4:Y:S01]  /*18b0*/  I2F.F16 R36, R36 ;  /* 0x0000002400247306 */ /* 0x000f220000200c00 */
[----:B------:R-:W-:Y:S01]  /*18c0*/  SHF.R.U32.HI R40, RZ, 0x8, R5 ;  /* 0x00000008ff287819 */ /* 0x000fe20000011605 */
[----:B-1----:R-:W-:Y:S01]  /*18d0*/  HADD2.F32 R41, -RZ, R29.H0_H0 ;  /* 0x2000001dff297230 */ /* 0x002fe20000004100 */
[----:B------:R-:W-:Y:S02]  /*18e0*/  IADD3 R35, R31, -0x80, RZ ;  /* 0xffffff801f237810 */ /* 0x000fe40007ffe0ff */
[----:B------:R-:W-:Y:S02]  /*18f0*/  LOP3.LUT R40, R40, 0xff, RZ, 0xc0, !PT ;  /* 0x000000ff28287812 */ /* 0x000fe400078ec0ff */
[----:B------:R-:W-:Y:S01]  /*1900*/  LEA.HI R37, R4, 0xffffff80, RZ, 0x8 ;  /* 0xffffff8004257811 */ /* 0x000fe200078f40ff */
[----:B------:R-:W1:Y:S01]  /*1910*/  I2F.F16 R39, R39 ;  /* 0x0000002700277306 */ /* 0x000e620000200c00 */
[----:B---3--:R-:W-:Y:S01]  /*1920*/  HADD2.F32 R29, -RZ, R38.H0_H0 ;  /* 0x20000026ff1d7230 */ /* 0x008fe20000004100 */
[----:B------:R-:W-:-:S02]  /*1930*/  IADD3 R31, R40, -0x80, RZ ;  /* 0xffffff80281f7810 */ /* 0x000fc40007ffe0ff */
[----:B------:R-:W-:Y:S02]  /*1940*/  SHF.R.U32.HI R4, RZ, 0x10, R4 ;  /* 0x00000010ff047819 */ /* 0x000fe40000011604 */
[----:B------:R-:W-:Y:S02]  /*1950*/  LEA.HI R28, R5, 0xffffff80, RZ, 0x8 ;  /* 0xffffff80051c7811 */ /* 0x000fe400078f40ff */
[----:B------:R-:W3:Y:S01]  /*1960*/  I2F.F16 R38, R43 ;  /* 0x0000002b00267306 */ /* 0x000ee20000200c00 */
[----:B0-----:R-:W-:Y:S01]  /*1970*/  HADD2.F32 R40, -RZ, R14.H0_H0 ;  /* 0x2000000eff287230 */ /* 0x001fe20000004100 */
[----:B------:R-:W-:Y:S01]  /*1980*/  SHF.R.U32.HI R5, RZ, 0x10, R5 ;  /* 0x00000010ff057819 */ /* 0x000fe20000011605 */
[----:B----4-:R-:W-:Y:S01]  /*1990*/  HADD2.F32 R45, -RZ, R36.H0_H0 ;  /* 0x20000024ff2d7230 */ /* 0x010fe20000004100 */
[----:B------:R-:W-:Y:S02]  /*19a0*/  LEA.HI R30, R6, 0xffffff80, RZ, 0x8 ;  /* 0xffffff80061e7811 */ /* 0x000fe400078f40ff */
[----:B------:R-:W-:Y:S01]  /*19b0*/  FFMA.FTZ R36, R41, R40, RZ ;  /* 0x0000002829247223 */ /* 0x000fe200000100ff */
[----:B------:R-:W-:Y:S01]  /*19c0*/  HADD2.F32 R41, -RZ, R14.H1_H1 ;  /* 0x3000000eff297230 */ /* 0x000fe20000004100 */
[----:B------:R-:W0:Y:S01]  /*19d0*/  I2F.F16 R35, R35 ;  /* 0x0000002300237306 */ /* 0x000e220000200c00 */
[----:B-1----:R-:W-:Y:S01]  /*19e0*/  HADD2.F32 R47, -RZ, R39.H0_H0 ;  /* 0x20000027ff2f7230 */ /* 0x002fe20000004100 */
[----:B------:R-:W-:Y:S01]  /*19f0*/  LEA.HI R39, R7, 0xffffff80, RZ, 0x8 ;  /* 0xffffff8007277811 */ /* 0x000fe200078f40ff */
[C---:B------:R-:W-:Y:S01]  /*1a00*/  FFMA.FTZ R42, R40.reuse, R45, RZ ;  /* 0x0000002d282a7223 */ /* 0x040fe200000100ff */
[----:B------:R-:W-:Y:S01]  /*1a10*/  LOP3.LUT R5, R5, 0xff, RZ, 0xc0, !PT ;  /* 0x000000ff05057812 */ /* 0x000fe200078ec0ff */
[C---:B------:R-:W-:Y:S01]  /*1a20*/  FFMA.FTZ R44, R40.reuse, R29, RZ ;  /* 0x0000001d282c7223 */ /* 0x040fe200000100ff */
[----:B------:R-:W-:Y:S01]  /*1a30*/  SHF.R.U32.HI R6, RZ, 0x10, R6 ;  /* 0x00000010ff067819 */ /* 0x000fe20000011606 */
[----:B------:R-:W-:Y:S01]  /*1a40*/  FFMA.FTZ R40, R40, R47, RZ ;  /* 0x0000002f28287223 */ /* 0x000fe200000100ff */
[----:B------:R-:W1:Y:S01]  /*1a50*/  I2F.F16 R31, R31 ;  /* 0x0000001f001f7306 */ /* 0x000e620000200c00 */
[----:B---3--:R-:W-:Y:S01]  /*1a60*/  HADD2.F32 R43, -RZ, R38.H0_H0 ;  /* 0x20000026ff2b7230 */ /* 0x008fe20000004100 */
[----:B------:R-:W-:-:S02]  /*1a70*/  IADD3 R5, R5, -0x80, RZ ;  /* 0xffffff8005057810 */ /* 0x000fc40007ffe0ff */
[----:B------:R-:W-:-:S04]  /*1a80*/  LOP3.LUT R6, R6, 0xff, RZ, 0xc0, !PT ;  /* 0x000000ff06067812 */ /* 0x000fc800078ec0ff */
[----:B------:R3:W-:Y:S01]  /*1a90*/  I2F.F16 R29, R39 ;  /* 0x00000027001d7306 */ /* 0x0007e20000200c00 */
[----:B0-----:R-:W-:-:S05]  /*1aa0*/  HADD2.F32 R14, -RZ, R35.H0_H0 ;  /* 0x20000023ff0e7230 */ /* 0x001fca0000004100 */
[----:B------:R-:W-:Y:S01]  /*1ab0*/  FFMA.FTZ R36, R14, R41, R36 ;  /* 0x000000290e247223 */ /* 0x000fe20000010024 */
[----:B-1----:R-:W-:Y:S01]  /*1ac0*/  HADD2.F32 R14, -RZ, R31.H0_H0 ;  /* 0x2000001fff0e7230 */ /* 0x002fe20000004100 */
[C---:B---3--:R-:W-:Y:S01]  /*1ad0*/  FFMA.FTZ R39, R41.reuse, R43, R42 ;  /* 0x0000002b29277223 */ /* 0x048fe2000001002a */
[--C-:B------:R-:W-:Y:S01]  /*1ae0*/  SHF.R.U32.HI R42, RZ, 0x8, R7.reuse ;  /* 0x00000008ff2a7819 */ /* 0x100fe20000011607 */
[----:B------:R-:W0:Y:S02]  /*1af0*/  I2F.F16 R5, R5 ;  /* 0x0000000500057306 */ /* 0x000e240000200c00 */
        /* <DEDUP_REMOVED lines=9> */
[----:B------:R1:W3:Y:S01]  /*1b90*/  I2F.F16 R4, R43 ;  /* 0x0000002b00047306 */ /* 0x0002e20000200c00 */
[----:B0-----:R-:W-:-:S07]  /*1ba0*/  HADD2.F32 R5, -RZ, R5.H0_H0 ;  /* 0x20000005ff057230 */ /* 0x001fce0000004100 */
[----:B------:R-:W0:Y:S01]  /*1bb0*/  I2F.F16 R42, R42 ;  /* 0x0000002a002a7306 */ /* 0x000e220000200c00 */
[----:B-1----:R-:W-:-:S07]  /*1bc0*/  IADD3 R43, R44, -0x80, RZ ;  /* 0xffffff802c2b7810 */ /* 0x002fce0007ffe0ff */
[----:B------:R-:W-:Y:S01]  /*1bd0*/  I2F.F16 R7, R7 ;  /* 0x0000000700077306 */ /* 0x000fe20000200c00 */
[----:B---3--:R-:W-:-:S05]  /*1be0*/  HADD2.F32 R4, -RZ, R4.H0_H0 ;  /* 0x20000004ff047230 */ /* 0x008fca0000004100 */
[----:B------:R-:W-:Y:S01]  /*1bf0*/  FFMA.FTZ R40, R41, R4, R40 ;  /* 0x0000000429287223 */ /* 0x000fe20000010028 */
[--C-:B------:R-:W-:Y:S01]  /*1c00*/  HADD2.F32 R41, -RZ, R15.reuse.H0_H0 ;  /* 0x2000000fff297230 */ /* 0x100fe20000004100 */
[----:B------:R-:W1:Y:S01]  /*1c10*/  I2F.F16 R43, R43 ;  /* 0x0000002b002b7306 */ /* 0x000e620000200c00 */
[----:B0-----:R-:W-:Y:S02]  /*1c20*/  HADD2.F32 R42, -RZ, R42.H0_H0 ;  /* 0x2000002aff2a7230 */ /* 0x001fe40000004100 */
[----:B------:R-:W-:Y:S01]  /*1c30*/  HADD2.F32 R15, -RZ, R15.H1_H1 ;  /* 0x3000000fff0f7230 */ /* 0x000fe20000004100 */
[----:B------:R-:W-:-:S04]  /*1c40*/  FFMA.FTZ R38, R41, R5, R38 ;  /* 0x0000000529267223 */ /* 0x000fc80000010026 */
[----:B------:R-:W0:Y:S01]  /*1c50*/  I2F.F16 R30, R30 ;  /* 0x0000001e001e7306 */ /* 0x000e220000200c00 */
[----:B-1----:R-:W-:-:S07]  /*1c60*/  HADD2.F32 R43, -RZ, R43.H0_H0 ;  /* 0x2000002bff2b7230 */ /* 0x002fce0000004100 */
[----:B------:R-:W1:Y:S01]  /*1c70*/  I2F.F16 R28, R28 ;  /* 0x0000001c001c7306 */ /* 0x000e620000200c00 */
[----:B------:R-:W-:Y:S01]  /*1c80*/  FFMA.FTZ R40, R41, R43, R40 ;  /* 0x0000002b29287223 */ /* 0x000fe20000010028 */
[----:B0-----:R-:W-:Y:S02]  /*1c90*/  HADD2.F32 R44, -RZ, R30.H0_H0 ;  /* 0x2000001eff2c7230 */ /* 0x001fe40000004100 */
[----:B-1----:R-:W-:-:S05]  /*1ca0*/  HADD2.F32 R28, -RZ, R28.H0_H0 ;  /* 0x2000001cff1c7230 */ /* 0x002fca0000004100 */
[----:B------:R-:W-:Y:S01]  /*1cb0*/  FFMA.FTZ R38, R15, R28, R38 ;  /* 0x0000001c0f267223 */ /* 0x000fe20000010026 */
[----:B--2---:R-:W-:Y:S02]  /*1cc0*/  LOP3.LUT R4, R8, 0xff, RZ, 0xc0, !PT ;  /* 0x000000ff08047812 */ /* 0x004fe400078ec0ff */
[----:B------:R-:W-:Y:S02]  /*1cd0*/  LOP3.LUT R5, R10, 0xff, RZ, 0xc0, !PT ;  /* 0x000000ff0a057812 */ /* 0x000fe400078ec0ff */
[----:B------:R-:W-:Y:S01]  /*1ce0*/  IADD3 R6, R4, -0x80, RZ ;  /* 0xffffff8004067810 */ /* 0x000fe20007ffe0ff */
[----:B------:R-:W-:Y:S01]  /*1cf0*/  FFMA.FTZ R4, R42, R41, R36 ;  /* 0x000000292a047223 */ /* 0x000fe20000010024 */
[----:B------:R-:W-:Y:S01]  /*1d00*/  HADD2.F32 R42, -RZ, R7.H0_H0 ;  /* 0x20000007ff2a7230 */ /* 0x000fe20000004100 */
[----:B------:R-:W-:Y:S02]  /*1d10*/  LEA.HI R35, R8, 0xffffff80, RZ, 0x8 ;  /* 0xffffff8008237811 */ /* 0x000fe400078f40ff */
[--C-:B------:R-:W-:Y:S01]  /*1d20*/  SHF.R.U32.HI R43, RZ, 0x10, R8.reuse ;  /* 0x00000010ff2b7819 */ /* 0x100fe20000011608 */
[----:B------:R-:W0:Y:S01]  /*1d30*/  I2F.F16 R6, R6 ;  /* 0x0000000600067306 */ /* 0x000e220000200c00 */
[----:B------:R-:W-:Y:S01]  /*1d40*/  FFMA.FTZ R7, R41, R42, R39 ;  /* 0x0000002a29077223 */ /* 0x000fe20000010027 */
[----:B------:R-:W-:Y:S01]  /*1d50*/  IADD3 R39, R5, -0x80, RZ ;  /* 0xffffff8005277810 */ /* 0x000fe20007ffe0ff */
[----:B------:R-:W-:Y:S01]  /*1d60*/  HADD2.F32 R42, -RZ, R37.H0_H0 ;  /* 0x20000025ff2a7230 */ /* 0x000fe20000004100 */
[----:B------:R-:W-:Y:S01]  /*1d70*/  LOP3.LUT R41, R11, 0xff, RZ, 0xc0, !PT ;  /* 0x000000ff0b297812 */ /* 0x000fe200078ec0ff */
[----:B------:R-:W-:Y:S01]  /*1d80*/  FFMA.FTZ R7, R15, R44, R7 ;  /* 0x0000002c0f077223 */ /* 0x000fe20000010007 */
[----:B------:R-:W-:-:S02]  /*1d90*/  SHF.R.U32.HI R5, RZ, 0x8, R8 ;  /* 0x00000008ff057819 */ /* 0x000fc40000011608 */
[----:B------:R-:W-:Y:S01]  /*1da0*/  IADD3 R37, R41, -0x80, RZ ;  /* 0xffffff8029257810 */ /* 0x000fe20007ffe0ff */
[----:B------:R-:W-:Y:S01]  /*1db0*/  FFMA.FTZ R41, R42, R15, R4 ;  /* 0x0000000f2a297223 */ /* 0x000fe20000010004 */
[----:B------:R-:W-:Y:S01]  /*1dc0*/  LOP3.LUT R42, R5, 0xff, RZ, 0xc0, !PT ;  /* 0x000000ff052a7812 */ /* 0x000fe200078ec0ff */
[----:B------:R-:W1:Y:S01]  /*1dd0*/  I2F.F16 R39, R39 ;  /* 0x0000002700277306 */ /* 0x000e620000200c00 */
[----:B------:R-:W2:Y:S01]  /*1de0*/  LDS.64 R4, [UR4+0x18] ;  /* 0x00001804ff047984 */ /* 0x000ea20008000a00 */
[----:B------:R-:W-:Y:S02]  /*1df0*/  LOP3.LUT R36, R9, 0xff, RZ, 0xc0, !PT ;  /* 0x000000ff09247812 */ /* 0x000fe400078ec0ff */
[----:B------:R-:W-:Y:S01]  /*1e00*/  IADD3 R8, R42, -0x80, RZ ;  /* 0xffffff802a087810 */ /* 0x000fe20007ffe0ff */
[----:B0-----:R-:W-:Y:S01]  /*1e10*/  HADD2.F32 R44, -RZ, R6.H0_H0 ;  /* 0x20000006ff2c7230 */ /* 0x001fe20000004100 */
[----:B------:R-:W-:Y:S02]  /*1e20*/  SHF.R.U32.HI R42, RZ, 0x8, R9 ;  /* 0x00000008ff2a7819 */ /* 0x000fe40000011609 */
[----:B------:R-:W-:Y:S01]  /*1e30*/  IADD3 R36, R36, -0x80, RZ ;  /* 0xffffff8024247810 */ /* 0x000fe20007ffe0ff */
[----:B------:R-:W0:Y:S01]  /*1e40*/  I2F.F16 R37, R37 ;  /* 0x0000002500257306 */ /* 0x000e220000200c00 */
[----:B------:R-:W-:-:S02]  /*1e50*/  LOP3.LUT R42, R42, 0xff, RZ, 0xc0, !PT ;  /* 0x000000ff2a2a7812 */ /* 0x000fc400078ec0ff */
[----:B------:R-:W-:Y:S02]  /*1e60*/  LEA.HI R31, R9, 0xffffff80, RZ, 0x8 ;  /* 0xffffff80091f7811 */ /* 0x000fe400078f40ff */
[----:B------:R-:W-:Y:S02]  /*1e70*/  SHF.R.U32.HI R30, RZ, 0x10, R9 ;  /* 0x00000010ff1e7819 */ /* 0x000fe40000011609 */
[----:B------:R-:W-:Y:S01]  /*1e80*/  IADD3 R9, R42, -0x80, RZ ;  /* 0xffffff802a097810 */ /* 0x000fe20007ffe0ff */
[----:B------:R-:W-:Y:S01]  /*1e90*/  HADD2.F32 R42, -RZ, R29.H0_H0 ;  /* 0x2000001dff2a7230 */ /* 0x000fe20000004100 */
[----:B------:R-:W-:Y:S01]  /*1ea0*/  SHF.R.U32.HI R29, RZ, 0x8, R10 ;  /* 0x00000008ff1d7819 */ /* 0x000fe2000001160a */
[----:B------:R-:W3:Y:S01]  /*1eb0*/  I2F.F16 R36, R36 ;  /* 0x0000002400247306 */ /* 0x000ee20000200c00 */
[----:B------:R-:W-:Y:S01]  /*1ec0*/  LOP3.LUT R43, R43, 0xff, RZ, 0xc0, !PT ;  /* 0x000000ff2b2b7812 */ /* 0x000fe200078ec0ff */
[----:B-1----:R-:W-:Y:S01]  /*1ed0*/  HADD2.F32 R46, -RZ, R39.H0_H0 ;  /* 0x20000027ff2e7230 */ /* 0x002fe20000004100 */
[----:B------:R-:W-:Y:S01]  /*1ee0*/  LOP3.LUT R29, R29, 0xff, RZ, 0xc0, !PT ;  /* 0x000000ff1d1d7812 */ /* 0x000fe200078ec0ff */
[----:B------:R-:W-:Y:S01]  /*1ef0*/  FFMA.FTZ R40, R15, R42, R40 ;  /* 0x0000002a0f287223 */ /* 0x000fe20000010028 */
[----:B------:R-:W-:Y:S01]  /*1f00*/  LEA.HI R14, R10, 0xffffff80, RZ, 0x8 ;  /* 0xffffff800a0e7811 */ /* 0x000fe200078f40ff */
[----:B0-----:R-:W-:Y:S01]  /*1f10*/  HADD2.F32 R39, -RZ, R37.H0_H0 ;  /* 0x20000025ff277230 */ /* 0x001fe20000004100 */
[----:B------:R-:W-:Y:S01]  /*1f20*/  SHF.R.U32.HI R42, RZ, 0x10, R10 ;  /* 0x00000010ff2a7819 */ /* 0x000fe2000001160a */
[----:B------:R-:W0:Y:S01]  /*1f30*/  I2F.F16 R8, R8 ;  /* 0x0000000800087306 */ /* 0x000e220000200c00 */
[----:B------:R-:W-:-:S02]  /*1f40*/  IADD3 R10, R29, -0x80, RZ ;  /* 0xffffff801d0a7810 */ /* 0x000fc40007ffe0ff */
[----:B------:R-:W-:Y:S02]  /*1f50*/  IADD3 R28, R43, -0x80, RZ ;  /* 0xffffff802b1c7810 */ /* 0x000fe40007ffe0ff */
[----:B------:R-:W-:Y:S02]  /*1f60*/  LOP3.LUT R30, R30, 0xff, RZ, 0xc0, !PT ;  /* 0x000000ff1e1e7812 */ /* 0x000fe400078ec0ff */
[----:B------:R-:W-:Y:S01]  /*1f70*/  SHF.R.U32.HI R43, RZ, 0x8, R11 ;  /* 0x00000008ff2b7819 */ /* 0x000fe2000001160b */
[----:B---3--:R-:W-:Y:S01]  /*1f80*/  HADD2.F32 R36, -RZ, R36.H0_H0 ;  /* 0x20000024ff247230 */ /* 0x008fe20000004100 */
[----:B------:R-:W-:Y:S01]  /*1f90*/  IADD3 R30, R30, -0x80, RZ ;  /* 0xffffff801e1e7810 */ /* 0x000fe20007ffe0ff */
[----:B------:R-:W1:Y:S01]  /*1fa0*/  I2F.F16 R10, R10 ;  /* 0x0000000a000a7306 */ /* 0x000e620000200c00 */
[----:B------:R-:W-:Y:S02]  /*1fb0*/  LOP3.LUT R43, R43, 0xff, RZ, 0xc0, !PT ;  /* 0x000000ff2b2b7812 */ /* 0x000fe400078ec0ff */
[----:B------:R-:W-:Y:S01]  /*1fc0*/  LOP3.LUT R42, R42, 0xff, RZ, 0xc0, !PT ;  /* 0x000000ff2a2a7812 */ /* 0x000fe200078ec0ff */
[----:B--2---:R-:W-:-:S02]  /*1fd0*/  HADD2.F32 R29, -RZ, R4.H0_H0 ;  /* 0x20000004ff1d7230 */ /* 0x004fc40000004100 */
[----:B------:R-:W-:Y:S01]  /*1fe0*/  HADD2.F32 R4, -RZ, R4.H1_H1 ;  /* 0x30000004ff047230 */ /* 0x000fe20000004100 */
[----:B------:R-:W-:Y:S01]  /*1ff0*/  IADD3 R42, R42, -0x80, RZ ;  /* 0xffffff802a2a7810 */ /* 0x000fe20007ffe0ff */
[----:B------:R2:W3:Y:S01]  /*2000*/  I2F.F16 R15, R30 ;  /* 0x0000001e000f7306 */ /* 0x0004e20000200c00 */
[----:B------:R-:W-:Y:S01]  /*2010*/  FFMA.FTZ R41, R44, R29, R41 ;  /* 0x0000001d2c297223 */ /* 0x000fe20000010029 */
[----:B------:R-:W-:Y:S01]  /*2020*/  SHF.R.U32.HI R44, RZ, 0x10, R11 ;  /* 0x00000010ff2c7819 */ /* 0x000fe2000001160b */
[----:B------:R-:W-:Y:S01]  /*2030*/  FFMA.FTZ R38, R29, R36, R38 ;  /* 0x000000241d267223 */ /* 0x000fe20000010026 */
[----:B------:R-:W-:Y:S01]  /*2040*/  LEA.HI R11, R11, 0xffffff80, RZ, 0x8 ;  /* 0xffffff800b0b7811 */ /* 0x000fe200078f40ff */
[----:B------:R-:W-:Y:S01]  /*2050*/  FFMA.FTZ R7, R29, R46, R7 ;  /* 0x0000002e1d077223 */ /* 0x000fe20000010007 */
[----:B------:R-:W-:Y:S01]  /*2060*/  LOP3.LUT R44, R44, 0xff, RZ, 0xc0, !PT ;  /* 0x000000ff2c2c7812 */ /* 0x000fe200078ec0ff */
[----:B0-----:R-:W-:Y:S01]  /*2070*/  HADD2.F32 R37, -RZ, R8.H0_H0 ;  /* 0x20000008ff257230 */ /* 0x001fe20000004100 */
[----:B------:R-:W0:Y:S01]  /*2080*/  I2F.F16 R9, R9 ;  /* 0x0000000900097306 */ /* 0x000e220000200c00 */
[----:B--2---:R-:W-:Y:S01]  /*2090*/  IADD3 R30, R43, -0x80, RZ ;  /* 0xffffff802b1e7810 */ /* 0x004fe20007ffe0ff */
[----:B-1----:R-:W-:Y:S01]  /*20a0*/  HADD2.F32 R10, -RZ, R10.H0_H0 ;  /* 0x2000000aff0a7230 */ /* 0x002fe20000004100 */
[----:B------:R-:W-:Y:S01]  /*20b0*/  IADD3 R36, R44, -0x80, RZ ;  /* 0xffffff802c247810 */ /* 0x000fe20007ffe0ff */
[--C-:B------:R-:W-:Y:S01]  /*20c0*/  HADD2.F32 R8, -RZ, R5.reuse.H0_H0 ;  /* 0x20000005ff087230 */ /* 0x100fe20000004100 */
[----:B------:R-:W-:Y:S01]  /*20d0*/  FFMA.FTZ R29, R29, R39, R40 ;  /* 0x000000271d1d7223 */ /* 0x000fe20000010028 */
[----:B------:R-:W-:Y:S01]  /*20e0*/  HADD2.F32 R5, -RZ, R5.H1_H1 ;  /* 0x30000005ff057230 */ /* 0x000fe20000004100 */
[----:B------:R-:W-:Y:S01]  /*20f0*/  FFMA.FTZ R7, R4, R10, R7 ;  /* 0x0000000a04077223 */ /* 0x000fe20000010007 */
[----:B------:R-:W1:Y:S01]  /*2100*/  I2F.F16 R6, R42 ;  /* 0x0000002a00067306 */ /* 0x000e620000200c00 */
[----:B---3--:R-:W-:Y:S01]  /*2110*/  HADD2.F32 R15, -RZ, R15.H0_H0 ;  /* 0x2000000fff0f7230 */ /* 0x008fe20000004100 */
        /* <DEDUP_REMOVED lines=39> */
.L_x_3480:
[----:B-----5:R1:W5:Y:S04]  /*2390*/  LDG.E.128.CONSTANT R4, [R26.64] ;  /* 0x000000061a047981 */ /* 0x020368000c1e9d00 */
[----:B------:R1:W5:Y:S01]  /*23a0*/  LDG.E.128.CONSTANT R8, [R24.64] ;  /* 0x0000000618087981 */ /* 0x000362000c1e9d00 */
[----:B0-----:R-:W-:Y:S01]  /*23b0*/  IMAD.WIDE R28, R19, 0x8, R12 ;  /* 0x00000008131c7825 */ /* 0x001fe200078e020c */
[----:B------:R-:W-:Y:S05]  /*23c0*/  @P1 BRA `(.L_x_3481) ;  /* 0x00000bf000001947 */ /* 0x000fea0003800000 */
[----:B------:R-:W2:Y:S01]  /*23d0*/  LDG.E.128.CONSTANT R12, [R28.64] ;  /* 0x000000061c0c7981 */ /* 0x000ea2000c1e9d00 */
[----:B-----5:R-:W-:Y:S02]  /*23e0*/  LOP3.LUT R36, R9, 0xff, RZ, 0xc0, !PT ;  /* 0x000000ff09247812 */ /* 0x020fe400078ec0ff */
[----:B------:R-:W-:Y:S01]  /*23f0*/  SHF.R.U32.HI R40, RZ, 0x8, R9 ;  /* 0x00000008ff287819 */ /* 0x000fe20000011609 */
[----:B-1----:R-:W0:Y:S01]  /*2400*/  LDS.64 R24, [UR4+0x20] ;  /* 0x00002004ff187984 */ /* 0x002e220008000a00 */
[----:B------:R-:W-:-:S02]  /*2410*/  IADD3 R37, R36, -0x80, RZ ;  /* 0xffffff8024257810 */ /* 0x000fc40007ffe0ff */
[----:B------:R-:W-:Y:S02]  /*2420*/  LOP3.LUT R36, R10, 0xff, RZ, 0xc0, !PT ;  /* 0x000000ff0a247812 */ /* 0x000fe400078ec0ff */
[----:B------:R-:W-:Y:S02]  /*2430*/  LOP3.LUT R40, R40, 0xff, RZ, 0xc0, !PT ;  /* 0x000000ff28287812 */ /* 0x000fe400078ec0ff */
[----:B------:R-:W1:Y:S01]  /*2440*/  I2F.F16 R37, R37 ;  /* 0x0000002500257306 */ /* 0x000e620000200c00 */
[----:B------:R-:W-:Y:S02]  /*2450*/  IADD3 R38, R36, -0x80, RZ ;  /* 0xffffff8024267810 */ /* 0x000fe40007ffe0ff */
[----:B------:R-:W-:Y:S02]  /*2460*/  LOP3.LUT R30, R8, 0xff, RZ, 0xc0, !PT ;  /* 0x000000ff081e7812 */ /* 0x000fe400078ec0ff */
[----:B------:R-:W-:Y:S02]  /*2470*/  SHF.R.U32.HI R36, RZ, 0x8, R8 ;  /* 0x00000008ff247819 */ /* 0x000fe40000011608 */
[----:B------:R-:W-:Y:S01]  /*2480*/  IADD3 R44, R40, -0x80, RZ ;  /* 0xffffff80282c7810 */ /* 0x000fe20007ffe0ff */
[----:B------:R-:W3:Y:S01]  /*2490*/  I2F.F16 R38, R38 ;  /* 0x0000002600267306 */ /* 0x000ee20000200c00 */
[----:B------:R-:W-:-:S02]  /*24a0*/  IADD3 R30, R30, -0x80, RZ ;  /* 0xffffff801e1e7810 */ /* 0x000fc40007ffe0ff */
[----:B------:R-:W-:Y:S02]  /*24b0*/  LOP3.LUT R36, R36, 0xff, RZ, 0xc0, !PT ;  /* 0x000000ff24247812 */ /* 0x000fe400078ec0ff */
[----:B------:R-:W-:Y:S02]  /*24c0*/  LOP3.LUT R39, R11, 0xff, RZ, 0xc0, !PT ;  /* 0x000000ff0b277812 */ /* 0x000fe400078ec0ff */
[----:B------:R-:W-:Y:S01]  /*24d0*/  IADD3 R36, R36, -0x80, RZ ;  /* 0xffffff8024247810 */ /* 0x000fe20007ffe0ff */
[----:B-1----:R-:W-:Y:S01]  /*24e0*/  HADD2.F32 R40, -RZ, R37.H0_H0 ;  /* 0x20000025ff287230 */ /* 0x002fe20000004100 */
[----:B------:R-:W1:Y:S01]  /*24f0*/  I2F.F16 R30, R30 ;  /* 0x0000001e001e7306 */ /* 0x000e620000200c00 */
[----:B------:R-:W-:Y:S02]  /*2500*/  IADD3 R39, R39, -0x80, RZ ;  /* 0xffffff8027277810 */ /* 0x000fe40007ffe0ff */
[----:B------:R-:W-:Y:S02]  /*2510*/  LEA.HI R35, R8, 0xffffff80, RZ, 0x8 ;  /* 0xffffff8008237811 */ /* 0x000fe400078f40ff */
[----:B------:R-:W-:Y:S01]  /*2520*/  SHF.R.U32.HI R8, RZ, 0x10, R8 ;  /* 0x00000010ff087819 */ /* 0x000fe20000011608 */
[----:B---3--:R-:W-:-:S02]  /*2530*/  HADD2.F32 R38, -RZ, R38.H0_H0 ;  /* 0x20000026ff267230 */ /* 0x008fc40000004100 */
[----:B------:R-:W3:Y:S01]  /*2540*/  I2F.F16 R37, R44 ;  /* 0x0000002c00257306 */ /* 0x000ee20000200c00 */
[----:B------:R-:W-:Y:S02]  /*2550*/  LOP3.LUT R8, R8, 0xff, RZ, 0xc0, !PT ;  /* 0x000000ff08087812 */ /* 0x000fe400078ec0ff */
[----:B------:R-:W-:Y:S02]  /*2560*/  LEA.HI R31, R9, 0xffffff80, RZ, 0x8 ;  /* 0xffffff80091f7811 */ /* 0x000fe400078f40ff */
[----:B------:R-:W-:-:S03]  /*2570*/  SHF.R.U32.HI R9, RZ, 0x10, R9 ;  /* 0x00000010ff097819 */ /* 0x000fc60000011609 */
[----:B------:R-:W4:Y:S01]  /*2580*/  I2F.F16 R36, R36 ;  /* 0x0000002400247306 */ /* 0x000f220000200c00 */
[--C-:B0-----:R-:W-:Y:S02]  /*2590*/  HADD2.F32 R41, -RZ, R24.reuse.H0_H0 ;  /* 0x20000018ff297230 */ /* 0x101fe40000004100 */
[----:B------:R-:W-:Y:S01]  /*25a0*/  HADD2.F32 R43, -RZ, R24.H1_H1 ;  /* 0x30000018ff2b7230 */ /* 0x000fe20000004100 */
[----:B------:R-:W-:Y:S01]  /*25b0*/  LEA.HI R24, R11, 0xffffff80, RZ, 0x8 ;  /* 0xffffff800b187811 */ /* 0x000fe200078f40ff */
[----:B-1----:R-:W-:Y:S01]  /*25c0*/  HADD2.F32 R30, -RZ, R30.H0_H0 ;  /* 0x2000001eff1e7230 */ /* 0x002fe20000004100 */
[C---:B------:R-:W-:Y:S02]  /*25d0*/  FFMA.FTZ R40, R41.reuse, R40, RZ ;  /* 0x0000002829287223 */ /* 0x040fe400000100ff */
[----:B------:R-:W0:Y:S01]  /*25e0*/  I2F.F16 R39, R39 ;  /* 0x0000002700277306 */ /* 0x000e220000200c00 */
[----:B---3--:R-:W-:Y:S01]  /*25f0*/  HADD2.F32 R37, -RZ, R37.H0_H0 ;  /* 0x20000025ff257230 */ /* 0x008fe20000004100 */
[----:B------:R-:W-:Y:S01]  /*2600*/  FFMA.FTZ R42, R30, R41, RZ ;  /* 0x000000291e2a7223 */ /* 0x000fe200000100ff */
[----:B------:R-:W-:Y:S01]  /*2610*/  LEA.HI R30, R10, 0xffffff80, RZ, 0x8 ;  /* 0xffffff800a1e7811 */ /* 0x000fe200078f40ff */
[----:B------:R-:W-:-:S02]  /*2620*/  FFMA.FTZ R46, R41, R38, RZ ;  /* 0x00000026292e7223 */ /* 0x000fc400000100ff */
[----:B------:R-:W-:Y:S01]  /*2630*/  FFMA.FTZ R37, R43, R37, R40 ;  /* 0x000000252b257223 */ /* 0x000fe20000010028 */
[--C-:B------:R-:W-:Y:S01]  /*2640*/  SHF.R.U32.HI R40, RZ, 0x8, R10.reuse ;  /* 0x00000008ff287819 */ /* 0x100fe2000001160a */
[----:B----4-:R-:W-:Y:S01]  /*2650*/  HADD2.F32 R36, -RZ, R36.H0_H0 ;  /* 0x20000024ff247230 */ /* 0x010fe20000004100 */
[----:B------:R-:W-:Y:S01]  /*2660*/  SHF.R.U32.HI R10, RZ, 0x10, R10 ;  /* 0x00000010ff0a7819 */ /* 0x000fe2000001160a */
[----:B------:R-:W-:Y:S01]  /*2670*/  I2F.F16 R35, R35 ;  /* 0x0000002300237306 */ /* 0x000fe20000200c00 */
[----:B------:R-:W-:Y:S02]  /*2680*/  LOP3.LUT R40, R40, 0xff, RZ, 0xc0, !PT ;  /* 0x000000ff28287812 */ /* 0x000fe400078ec0ff */
[----:B------:R-:W-:Y:S01]  /*2690*/  LOP3.LUT R10, R10, 0xff, RZ, 0xc0, !PT ;  /* 0x000000ff0a0a7812 */ /* 0x000fe200078ec0ff */
[----:B0-----:R-:W-:Y:S01]  /*26a0*/  HADD2.F32 R48, -RZ, R39.H0_H0 ;  /* 0x20000027ff307230 */ /* 0x001fe20000004100 */
[----:B------:R-:W-:Y:S01]  /*26b0*/  FFMA.FTZ R39, R36, R43, R42 ;  /* 0x0000002b24277223 */ /* 0x000fe2000001002a */
[----:B------:R-:W-:-:S02]  /*26c0*/  IADD3 R42, R8, -0x80, RZ ;  /* 0xffffff80082a7810 */ /* 0x000fc40007ffe0ff */
[----:B------:R-:W-:Y:S01]  /*26d0*/  I2F.F16 R31, R31 ;  /* 0x0000001f001f7306 */ /* 0x000fe20000200c00 */
[----:B------:R-:W-:Y:S01]  /*26e0*/  IADD3 R8, R40, -0x80, RZ ;  /* 0xffffff8028087810 */ /* 0x000fe20007ffe0ff */
[----:B------:R-:W-:Y:S01]  /*26f0*/  FFMA.FTZ R38, R41, R48, RZ ;  /* 0x0000003029267223 */ /* 0x000fe200000100ff */
[--C-:B------:R-:W-:Y:S02]  /*2700*/  SHF.R.U32.HI R40, RZ, 0x8, R11.reuse ;  /* 0x00000008ff287819 */ /* 0x100fe4000001160b */
[----:B------:R-:W-:Y:S02]  /*2710*/  SHF.R.U32.HI R11, RZ, 0x10, R11 ;  /* 0x00000010ff0b7819 */ /* 0x000fe4000001160b */
[----:B------:R-:W-:Y:S01]  /*2720*/  LOP3.LUT R40, R40, 0xff, RZ, 0xc0, !PT ;  /* 0x000000ff28287812 */ /* 0x000fe200078ec0ff */
[----:B------:R-:W0:Y:S01]  /*2730*/  I2F.F16 R8, R8 ;  /* 0x0000000800087306 */ /* 0x000e220000200c00 */
[----:B------:R-:W-:Y:S02]  /*2740*/  LOP3.LUT R11, R11, 0xff, RZ, 0xc0, !PT ;  /* 0x000000ff0b0b7812 */ /* 0x000fe400078ec0ff */
[----:B------:R-:W-:-:S02]  /*2750*/  IADD3 R41, R40, -0x80, RZ ;  /* 0xffffff8028297810 */ /* 0x000fc40007ffe0ff */
[----:B------:R-:W-:-:S03]  /*2760*/  LOP3.LUT R40, R9, 0xff, RZ, 0xc0, !PT ;  /* 0x000000ff09287812 */ /* 0x000fc600078ec0ff */
[----:B------:R1:W3:Y:S01]  /*2770*/  I2F.F16 R9, R41 ;  /* 0x0000002900097306 */ /* 0x0002e20000200c00 */
[----:B------:R-:W-:Y:S02]  /*2780*/  IADD3 R44, R40, -0x80, RZ ;  /* 0xffffff80282c7810 */ /* 0x000fe40007ffe0ff */
[----:B------:R-:W-:Y:S01]  /*2790*/  IADD3 R40, R10, -0x80, RZ ;  /* 0xffffff800a287810 */ /* 0x000fe20007ffe0ff */
[----:B0-----:R-:W-:Y:S01]  /*27a0*/  HADD2.F32 R10, -RZ, R8.H0_H0 ;  /* 0x20000008ff0a7230 */ /* 0x001fe20000004100 */
[----:B------:R-:W-:-:S03]  /*27b0*/  IADD3 R8, R11, -0x80, RZ ;  /* 0xffffff800b087810 */ /* 0x000fc60007ffe0ff */
[----:B------:R-:W0:Y:S01]  /*27c0*/  I2F.F16 R44, R44 ;  /* 0x0000002c002c7306 */ /* 0x000e220000200c00 */
[----:B-1----:R-:W-:Y:S01]  /*27d0*/  FFMA.FTZ R41, R43, R10, R46 ;  /* 0x0000000a2b297223 */ /* 0x002fe2000001002e */
[----:B---3--:R-:W-:-:S06]  /*27e0*/  HADD2.F32 R9, -RZ, R9.H0_H0 ;  /* 0x20000009ff097230 */ /* 0x008fcc0000004100 */
[----:B------:R-:W1:Y:S01]  /*27f0*/  I2F.F16 R8, R8 ;  /* 0x0000000800087306 */ /* 0x000e620000200c00 */
[----:B------:R-:W-:Y:S01]  /*2800*/  FFMA.FTZ R9, R43, R9, R38 ;  /* 0x000000092b097223 */ /* 0x000fe20000010026 */
[----:B------:R-:W-:-:S06]  /*2810*/  HADD2.F32 R38, -RZ, R25.H0_H0 ;  /* 0x20000019ff267230 */ /* 0x000fcc0000004100 */
[----:B------:R-:W3:Y:S01]  /*2820*/  I2F.F16 R42, R42 ;  /* 0x0000002a002a7306 */ /* 0x000ee20000200c00 */
[----:B0-----:R-:W-:Y:S02]  /*2830*/  HADD2.F32 R11, -RZ, R44.H0_H0 ;  /* 0x2000002cff0b7230 */ /* 0x001fe40000004100 */
[----:B------:R-:W-:-:S03]  /*2840*/  HADD2.F32 R44, -RZ, R35.H0_H0 ;  /* 0x20000023ff2c7230 */ /* 0x000fc60000004100 */
[----:B------:R-:W-:Y:S02]  /*2850*/  FFMA.FTZ R11, R38, R11, R37 ;  /* 0x0000000b260b7223 */ /* 0x000fe40000010025 */
[----:B------:R-:W0:Y:S01]  /*2860*/  I2F.F16 R40, R40 ;  /* 0x0000002800287306 */ /* 0x000e220000200c00 */
[----:B-1----:R-:W-:-:S05]  /*2870*/  HADD2.F32 R45, -RZ, R8.H0_H0 ;  /* 0x20000008ff2d7230 */ /* 0x002fca0000004100 */
[----:B------:R-:W-:Y:S01]  /*2880*/  FFMA.FTZ R35, R38, R45, R9 ;  /* 0x0000002d26237223 */ /* 0x000fe20000010009 */
[----:B---3--:R-:W-:Y:S01]  /*2890*/  HADD2.F32 R42, -RZ, R42.H0_H0 ;  /* 0x2000002aff2a7230 */ /* 0x008fe20000004100 */
[----:B------:R-:W1:Y:S04]  /*28a0*/  I2F.F16 R30, R30 ;  /* 0x0000001e001e7306 */ /* 0x000e680000200c00 */
[----:B------:R-:W-:Y:S01]  /*28b0*/  FFMA.FTZ R39, R42, R38, R39 ;  /* 0x000000262a277223 */ /* 0x000fe20000010027 */
[----:B0-----:R-:W-:-:S03]  /*28c0*/  HADD2.F32 R42, -RZ, R40.H0_H0 ;  /* 0x20000028ff2a7230 */ /* 0x001fc60000004100 */
[----:B------:R-:W-:Y:S02]  /*28d0*/  I2F.F16 R24, R24 ;  /* 0x0000001800187306 */ /* 0x000fe40000200c00 */
[----:B------:R-:W-:Y:S01]  /*28e0*/  FFMA.FTZ R41, R38, R42, R41 ;  /* 0x0000002a26297223 */ /* 0x000fe20000010029 */
[----:B--2---:R-:W-:Y:S02]  /*28f0*/  LEA.HI R43, R14, 0xffffff80, RZ, 0x8 ;  /* 0xffffff800e2b7811 */ /* 0x004fe400078f40ff */
[----:B------:R-:W-:-:S03]  /*2900*/  LOP3.LUT R8, R13, 0xff, RZ, 0xc0, !PT ;  /* 0x000000ff0d087812 */ /* 0x000fc600078ec0ff */
[----:B------:R0:W-:Y:S01]  /*2910*/  I2F.F16 R37, R43 ;  /* 0x0000002b00257306 */ /* 0x0001e20000200c00 */
[----:B------:R-:W-:Y:S02]  /*2920*/  LOP3.LUT R40, R12, 0xff, RZ, 0xc0, !PT ;  /* 0x000000ff0c287812 */ /* 0x000fe400078ec0ff */
[----:B------:R-:W-:Y:S02]  /*2930*/  LOP3.LUT R38, R14, 0xff, RZ, 0xc0, !PT ;  /* 0x000000ff0e267812 */ /* 0x000fe400078ec0ff */
[----:B------:R-:W-:Y:S01]  /*2940*/  IADD3 R42, R40, -0x80, RZ ;  /* 0xffffff80282a7810 */ /* 0x000fe20007ffe0ff */
[----:B------:R-:W-:Y:S01]  /*2950*/  HADD2.F32 R40, -RZ, R25.H1_H1 ;  /* 0x30000019ff287230 */ /* 0x000fe20000004100 */
[----:B------:R-:W-:Y:S02]  /*2960*/  LEA.HI R36, R12, 0xffffff80, RZ, 0x8 ;  /* 0xffffff800c247811 */ /* 0x000fe400078f40ff */
[----:B0-----:R-:W-:Y:S01]  /*2970*/  IADD3 R43, R8, -0x80, RZ ;  /* 0xffffff80082b7810 */ /* 0x001fe20007ffe0ff */
[----:B------:R0:W2:Y:S01]  /*2980*/  I2F.F16 R25, R42 ;  /* 0x0000002a00197306 */ /* 0x0000a20000200c00 */
[----:B------:R-:W3:Y:S01]  /*2990*/  LDS.64 R8, [UR4+0x28] ;  /* 0x00002804ff087984 */ /* 0x000ee20008000a00 */
[----:B------:R-:W-:Y:S01]  /*29a0*/  FFMA.FTZ R39, R44, R40, R39 ;  /* 0x000000282c277223 */ /* 0x000fe20000010027 */
[----:B------:R-:W-:Y:S01]  /*29b0*/  HADD2.F32 R44, -RZ, R31.H0_H0 ;  /* 0x2000001fff2c7230 */ /* 0x000fe20000004100 */
[----:B------:R-:W-:-:S04]  /*29c0*/  LEA.HI R10, R13, 0xffffff80, RZ, 0x8 ;  /* 0xffffff800d0a7811 */ /* 0x000fc800078f40ff */
[----:B------:R-:W-:Y:S01]  /*29d0*/  FFMA.FTZ R11, R40, R44, R11 ;  /* 0x0000002c280b7223 */ /* 0x000fe2000001000b */
[----:B------:R-:W-:Y:S01]  /*29e0*/  IADD3 R44, R38, -0x80, RZ ;  /* 0xffffff80262c7810 */ /* 0x000fe20007ffe0ff */
[----:B-1----:R-:W-:Y:S01]  /*29f0*/  HADD2.F32 R38, -RZ, R30.H0_H0 ;  /* 0x2000001eff267230 */ /* 0x002fe20000004100 */
[----:B------:R1:W-:Y:S01]  /*2a00*/  I2F.F16 R31, R43 ;  /* 0x0000002b001f7306 */ /* 0x0003e20000200c00 */
[----:B0-----:R-:W-:-:S03]  /*2a10*/  LOP3.LUT R42, R15, 0xff, RZ, 0xc0, !PT ;  /* 0x000000ff0f2a7812 */ /* 0x001fc600078ec0ff */
[----:B------:R-:W-:Y:S01]  /*2a20*/  FFMA.FTZ R41, R40, R38, R41 ;  /* 0x0000002628297223 */ /* 0x000fe20000010029 */
[--C-:B------:R-:W-:Y:S01]  /*2a30*/  SHF.R.U32.HI R38, RZ, 0x8, R12.reuse ;  /* 0x00000008ff267819 */ /* 0x100fe2000001160c */
[----:B--2---:R-:W-:Y:S01]  /*2a40*/  HADD2.F32 R25, -RZ, R25.H0_H0 ;  /* 0x20000019ff197230 */ /* 0x004fe20000004100 */
[----:B------:R-:W-:Y:S01]  /*2a50*/  IADD3 R45, R42, -0x80, RZ ;  /* 0xffffff802a2d7810 */ /* 0x000fe20007ffe0ff */
[----:B------:R-:W0:Y:S01]  /*2a60*/  I2F.F16 R30, R44 ;  /* 0x0000002c001e7306 */ /* 0x000e220000200c00 */
[----:B-1----:R-:W-:Y:S01]  /*2a70*/  HADD2.F32 R43, -RZ, R24.H0_H0 ;  /* 0x20000018ff2b7230 */ /* 0x002fe20000004100 */
[----:B------:R-:W-:Y:S02]  /*2a80*/  LOP3.LUT R42, R38, 0xff, RZ, 0xc0, !PT ;  /* 0x000000ff262a7812 */ /* 0x000fe400078ec0ff */
[----:B------:R-:W-:Y:S02]  /*2a90*/  SHF.R.U32.HI R24, RZ, 0x10, R12 ;  /* 0x00000010ff187819 */ /* 0x000fe4000001160c */
[----:B------:R-:W-:Y:S01]  /*2aa0*/  FFMA.FTZ R35, R40, R43, R35 ;  /* 0x0000002b28237223 */ /* 0x000fe20000010023 */
[----:B------:R-:W-:Y:S01]  /*2ab0*/  SHF.R.U32.HI R40, RZ, 0x8, R13 ;  /* 0x00000008ff287819 */ /* 0x000fe2000001160d */
[----:B------:R-:W1:Y:S01]  /*2ac0*/  I2F.F16 R38, R45 ;  /* 0x0000002d00267306 */ /* 0x000e620000200c00 */
[----:B------:R-:W-:-:S02]  /*2ad0*/  IADD3 R12, R42, -0x80, RZ ;  /* 0xffffff802a0c7810 */ /* 0x000fc40007ffe0ff */
[----:B------:R-:W-:Y:S02]  /*2ae0*/  LOP3.LUT R40, R40, 0xff, RZ, 0xc0, !PT ;  /* 0x000000ff28287812 */ /* 0x000fe400078ec0ff */
[----:B------:R-:W-:Y:S02]  /*2af0*/  SHF.R.U32.HI R42, RZ, 0x10, R13 ;  /* 0x00000010ff2a7819 */ /* 0x000fe4000001160d */
[----:B------:R-:W-:Y:S01]  /*2b00*/  IADD3 R13, R40, -0x80, RZ ;  /* 0xffffff80280d7810 */ /* 0x000fe20007ffe0ff */
[----:B0-----:R-:W-:Y:S01]  /*2b10*/  HADD2.F32 R44, -RZ, R30.H0_H0 ;  /* 0x2000001eff2c7230 */ /* 0x001fe20000004100 */
[----:B------:R-:W-:Y:S01]  /*2b20*/  LOP3.LUT R42, R42, 0xff, RZ, 0xc0, !PT ;  /* 0x000000ff2a2a7812 */ /* 0x000fe200078ec0ff */
[----:B------:R-:W-:Y:S01]  /*2b30*/  I2F.F16 R12, R12 ;  /* 0x0000000c000c7306 */ /* 0x000fe20000200c00 */
[--C-:B------:R-:W-:Y:S02]  /*2b40*/  SHF.R.U32.HI R43, RZ, 0x8, R14.reuse ;  /* 0x00000008ff2b7819 */ /* 0x100fe4000001160e */
[----:B------:R-:W-:Y:S01]  /*2b50*/  SHF.R.U32.HI R14, RZ, 0x10, R14 ;  /* 0x00000010ff0e7819 */ /* 0x000fe2000001160e */
[--C-:B---3--:R-:W-:Y:S01]  /*2b60*/  HADD2.F32 R40, -RZ, R8.reuse.H0_H0 ;  /* 0x20000008ff287230 */ /* 0x108fe20000004100 */
[----:B------:R-:W-:Y:S01]  /*2b70*/  LOP3.LUT R43, R43, 0xff, RZ, 0xc0, !PT ;  /* 0x000000ff2b2b7812 */ /* 0x000fe200078ec0ff */
[----:B------:R-:W-:Y:S01]  /*2b80*/  HADD2.F32 R8, -RZ, R8.H1_H1 ;  /* 0x30000008ff087230 */ /* 0x000fe20000004100 */
[----:B------:R-:W-:Y:S01]  /*2b90*/  LOP3.LUT R24, R24, 0xff, RZ, 0xc0, !PT ;  /* 0x000000ff18187812 */ /* 0x000fe200078ec0ff */
[----:B------:R-:W-:Y:S01]  /*2ba0*/  I2F.F16 R13, R13 ;  /* 0x0000000d000d7306 */ /* 0x000fe20000200c00 */
[----:B------:R-:W-:Y:S01]  /*2bb0*/  FFMA.FTZ R39, R25, R40, R39 ;  /* 0x0000002819277223 */ /* 0x000fe20000010027 */
[----:B------:R-:W-:Y:S01]  /*2bc0*/  IADD3 R25, R42, -0x80, RZ ;  /* 0xffffff802a197810 */ /* 0x000fe20007ffe0ff */
[----:B------:R-:W-:Y:S01]  /*2bd0*/  HADD2.F32 R42, -RZ, R31.H0_H0 ;  /* 0x2000001fff2a7230 */ /* 0x000fe20000004100 */
[----:B------:R-:W-:Y:S01]  /*2be0*/  LOP3.LUT R31, R14, 0xff, RZ, 0xc0, !PT ;  /* 0x000000ff0e1f7812 */ /* 0x000fe200078ec0ff */
[----:B------:R-:W-:Y:S01]  /*2bf0*/  FFMA.FTZ R41, R40, R44, R41 ;  /* 0x0000002c28297223 */ /* 0x000fe20000010029 */
[----:B------:R-:W-:-:S02]  /*2c00*/  SHF.R.U32.HI R44, RZ, 0x10, R15 ;  /* 0x00000010ff2c7819 */ /* 0x000fc4000001160f */
[----:B------:R-:W-:Y:S01]  /*2c10*/  FFMA.FTZ R14, R40, R42, R11 ;  /* 0x0000002a280e7223 */ /* 0x000fe2000001000b */
[----:B------:R-:W-:Y:S01]  /*2c20*/  IADD3 R42, R31, -0x80, RZ ;  /* 0xffffff801f2a7810 */ /* 0x000fe20007ffe0ff */
[----:B------:R-:W0:Y:S01]  /*2c30*/  I2F.F16 R25, R25 ;  /* 0x0000001900197306 */ /* 0x000e220000200c00 */
[----:B------:R-:W-:Y:S02]  /*2c40*/  SHF.R.U32.HI R31, RZ, 0x8, R15 ;  /* 0x00000008ff1f7819 */ /* 0x000fe4000001160f */
[----:B------:R-:W-:Y:S02]  /*2c50*/  IADD3 R43, R43, -0x80, RZ ;  /* 0xffffff802b2b7810 */ /* 0x000fe40007ffe0ff */
[----:B------:R-:W-:Y:S02]  /*2c60*/  LOP3.LUT R31, R31, 0xff, RZ, 0xc0, !PT ;  /* 0x000000ff1f1f7812 */ /* 0x000fe400078ec0ff */
[----:B------:R-:W-:Y:S01]  /*2c70*/  LOP3.LUT R44, R44, 0xff, RZ, 0xc0, !PT ;  /* 0x000000ff2c2c7812 */ /* 0x000fe200078ec0ff */
[----:B------:R1:W2:Y:S01]  /*2c80*/  I2F.F16 R11, R43 ;  /* 0x0000002b000b7306 */ /* 0x0002a20000200c00 */
[----:B------:R-:W-:-:S02]  /*2c90*/  IADD3 R31, R31, -0x80, RZ ;  /* 0xffffff801f1f7810 */ /* 0x000fc40007ffe0ff */
[----:B------:R-:W-:-:S05]  /*2ca0*/  IADD3 R24, R24, -0x80, RZ ;  /* 0xffffff8018187810 */ /* 0x000fca0007ffe0ff */
[----:B------:R-:W3:Y:S01]  /*2cb0*/  I2F.F16 R31, R31 ;  /* 0x0000001f001f7306 */ /* 0x000ee20000200c00 */
[----:B-1----:R-:W-:Y:S01]  /*2cc0*/  HADD2.F32 R43, -RZ, R38.H0_H0 ;  /* 0x20000026ff2b7230 */ /* 0x002fe20000004100 */
[----:B------:R-:W-:Y:S01]  /*2cd0*/  IADD3 R38, R44, -0x80, RZ ;  /* 0xffffff802c267810 */ /* 0x000fe20007ffe0ff */
[----:B0-----:R-:W-:-:S03]  /*2ce0*/  HADD2.F32 R25, -RZ, R25.H0_H0 ;  /* 0x20000019ff197230 */ /* 0x001fc60000004100 */
[----:B------:R-:W-:Y:S01]  /*2cf0*/  FFMA.FTZ R35, R40, R43, R35 ;  /* 0x0000002b28237223 */ /* 0x000fe20000010023 */
[----:B------:R-:W-:Y:S01]  /*2d00*/  LEA.HI R40, R15, 0xffffff80, RZ, 0x8 ;  /* 0xffffff800f287811 */ /* 0x000fe200078f40ff */
[----:B------:R-:W0:Y:S01]  /*2d10*/  I2F.F16 R24, R24 ;  /* 0x0000001800187306 */ /* 0x000e220000200c00 */
[----:B------:R-:W-:Y:S02]  /*2d20*/  HADD2.F32 R15, -RZ, R13.H0_H0 ;  /* 0x2000000dff0f7230 */ /* 0x000fe40000004100 */
[----:B--2---:R-:W-:-:S03]  /*2d30*/  HADD2.F32 R11, -RZ, R11.H0_H0 ;  /* 0x2000000bff0b7230 */ /* 0x004fc60000004100 */
[C---:B------:R-:W-:Y:S02]  /*2d40*/  FFMA.FTZ R15, R8.reuse, R15, R14 ;  /* 0x0000000f080f7223 */ /* 0x040fe4000001000e */
[----:B------:R1:W2:Y:S01]  /*2d50*/  I2F.F16 R30, R42 ;  /* 0x0000002a001e7306 */ /* 0x0002a20000200c00 */
[----:B---3--:R-:W-:Y:S01]  /*2d60*/  HADD2.F32 R31, -RZ, R31.H0_H0 ;  /* 0x2000001fff1f7230 */ /* 0x008fe20000004100 */
[----:B------:R-:W-:-:S04]  /*2d70*/  FFMA.FTZ R11, R8, R11, R41 ;  /* 0x0000000b080b7223 */ /* 0x000fc80000010029 */
[----:B------:R-:W-:Y:S02]  /*2d80*/  FFMA.FTZ R31, R8, R31, R35 ;  /* 0x0000001f081f7223 */ /* 0x000fe40000010023 */
[----:B------:R-:W3:Y:S01]  /*2d90*/  I2F.F16 R38, R38 ;  /* 0x0000002600267306 */ /* 0x000ee20000200c00 */
[----:B-1----:R-:W-:Y:S02]  /*2da0*/  HADD2.F32 R42, -RZ, R12.H0_H0 ;  /* 0x2000000cff2a7230 */ /* 0x002fe40000004100 */
[--C-:B------:R-:W-:Y:S02]  /*2db0*/  HADD2.F32 R12, -RZ, R9.reuse.H0_H0 ;  /* 0x20000009ff0c7230 */ /* 0x100fe40000004100 */
[----:B0-----:R-:W-:Y:S01]  /*2dc0*/  HADD2.F32 R24, -RZ, R24.H0_H0 ;  /* 0x20000018ff187230 */ /* 0x001fe20000004100 */
[----:B------:R-:W-:Y:S01]  /*2dd0*/  FFMA.FTZ R39, R42, R8, R39 ;  /* 0x000000082a277223 */ /* 0x000fe20000010027 */
[----:B------:R-:W-:Y:S01]  /*2de0*/  HADD2.F32 R9, -RZ, R9.H1_H1 ;  /* 0x30000009ff097230 */ /* 0x000fe20000004100 */
        /* <DEDUP_REMOVED lines=8> */
[----:B------:R-:W-:-:S04]  /*2e70*/  FFMA.FTZ R8, R9, R8, R30 ;  /* 0x0000000809087223 */ /* 0x000fc8000001001e */
        /* <DEDUP_REMOVED lines=20> */
.L_x_3481:
[----:B------:R-:W-:Y:S01]  /*2fc0*/  IMAD.WIDE R28, R19, 0x8, R28 ;  /* 0x00000008131c7825 */ /* 0x000fe200078e021c */
[----:B------:R-:W-:Y:S05]  /*2fd0*/  @P1 BRA `(.L_x_3482) ;  /* 0x00000bf000001947 */ /* 0x000fea0003800000 */
[----:B-----5:R-:W2:Y:S01]  /*2fe0*/  LDG.E.128.CONSTANT R8, [R28.64] ;  /* 0x000000061c087981 */ /* 0x020ea2000c1e9d00 */
[----:B------:R-:W-:Y:S02]  /*2ff0*/  LOP3.LUT R12, R4, 0xff, RZ, 0xc0, !PT ;  /* 0x000000ff040c7812 */ /* 0x000fe400078ec0ff */
[----:B-1----:R-:W-:Y:S02]  /*3000*/  LOP3.LUT R24, R6, 0xff, RZ, 0xc0, !PT ;  /* 0x000000ff06187812 */ /* 0x002fe400078ec0ff */
[----:B------:R-:W-:Y:S02]  /*3010*/  IADD3 R45, R12, -0x80, RZ ;  /* 0xffffff800c2d7810 */ /* 0x000fe40007ffe0ff */
[----:B------:R-:W-:Y:S02]  /*3020*/  LOP3.LUT R12, R5, 0xff, RZ, 0xc0, !PT ;  /* 0x000000ff050c7812 */ /* 0x000fe400078ec0ff */
[----:B------:R-:W-:-:S02]  /*3030*/  IADD3 R37, R24, -0x80, RZ ;  /* 0xffffff8018257810 */ /* 0x000fc40007ffe0ff */
[----:B------:R-:W-:Y:S01]  /*3040*/  IADD3 R43, R12, -0x80, RZ ;  /* 0xffffff800c2b7810 */ /* 0x000fe20007ffe0ff */
[----:B------:R-:W0:Y:S01]  /*3050*/  I2F.F16 R45, R45 ;  /* 0x0000002d002d7306 */ /* 0x000e220000200c00 */
[----:B------:R-:W1:Y:S01]  /*3060*/  LDS.64 R12, [UR4+0x30] ;  /* 0x00003004ff0c7984 */ /* 0x000e620008000a00 */
        /* <DEDUP_REMOVED lines=8> */
[----:B------:R-:W-:Y:S01]  /*30f0*/  IADD3 R39, R36, -0x80, RZ ;  /* 0xffffff8024277810 */ /* 0x000fe20007ffe0ff */
[----:B------:R-:W4:Y:S01]  /*3100*/  I2F.F16 R37, R37 ;  /* 0x0000002500257306 */ /* 0x000f220000200c00 */
[----:B0-----:R-:W-:Y:S01]  /*3110*/  HADD2.F32 R45, -RZ, R45.H0_H0 ;  /* 0x2000002dff2d7230 */ /* 0x001fe20000004100 */
[----:B------:R-:W-:Y:S02]  /*3120*/  LEA.HI R35, R4, 0xffffff80, RZ, 0x8 ;  /* 0xffffff8004237811 */ /* 0x000fe400078f40ff */
[----:B------:R-:W-:Y:S02]  /*3130*/  LEA.HI R15, R5, 0xffffff80, RZ, 0x8 ;  /* 0xffffff80050f7811 */ /* 0x000fe400078f40ff */
[----:B------:R-:W-:-:S02]  /*3140*/  SHF.R.U32.HI R4, RZ, 0x10, R4 ;  /* 0x00000010ff047819 */ /* 0x000fc40000011604 */
[----:B------:R-:W0:Y:S01]  /*3150*/  I2F.F16 R41, R41 ;  /* 0x0000002900297306 */ /* 0x000e220000200c00 */
[----:B---3--:R-:W-:Y:S01]  /*3160*/  HADD2.F32 R43, -RZ, R43.H0_H0 ;  /* 0x2000002bff2b7230 */ /* 0x008fe20000004100 */
[----:B------:R-:W-:Y:S02]  /*3170*/  SHF.R.U32.HI R5, RZ, 0x10, R5 ;  /* 0x00000010ff057819 */ /* 0x000fe40000011605 */
[----:B------:R-:W-:Y:S02]  /*3180*/  LEA.HI R31, R6, 0xffffff80, RZ, 0x8 ;  /* 0xffffff80061f7811 */ /* 0x000fe400078f40ff */
[----:B------:R-:W-:Y:S02]  /*3190*/  LOP3.LUT R4, R4, 0xff, RZ, 0xc0, !PT ;  /* 0x000000ff04047812 */ /* 0x000fe400078ec0ff */
[----:B------:R-:W-:Y:S01]  /*31a0*/  I2F.F16 R39, R39 ;  /* 0x0000002700277306 */ /* 0x000fe20000200c00 */
[----:B----4-:R-:W-:Y:S01]  /*31b0*/  HADD2.F32 R37, -RZ, R37.H0_H0 ;  /* 0x20000025ff257230 */ /* 0x010fe20000004100 */
[----:B------:R-:W-:-:S02]  /*31c0*/  LOP3.LUT R5, R5, 0xff, RZ, 0xc0, !PT ;  /* 0x000000ff05057812 */ /* 0x000fc400078ec0ff */
[----:B------:R-:W-:Y:S02]  /*31d0*/  IADD3 R4, R4, -0x80, RZ ;  /* 0xffffff8004047810 */ /* 0x000fe40007ffe0ff */
[----:B------:R-:W-:Y:S01]  /*31e0*/  IADD3 R5, R5, -0x80, RZ ;  /* 0xffffff8005057810 */ /* 0x000fe20007ffe0ff */
[--C-:B-1----:R-:W-:Y:S01]  /*31f0*/  HADD2.F32 R38, -RZ, R12.reuse.H0_H0 ;  /* 0x2000000cff267230 */ /* 0x102fe20000004100 */
[----:B------:R-:W-:Y:S01]  /*3200*/  LEA.HI R14, R7, 0xffffff80, RZ, 0x8 ;  /* 0xffffff80070e7811 */ /* 0x000fe200078f40ff */
[----:B0-----:R-:W-:Y:S01]  /*3210*/  HADD2.F32 R41, -RZ, R41.H0_H0 ;  /* 0x20000029ff297230 */ /* 0x001fe20000004100 */
[----:B------:R-:W-:Y:S02]  /*3220*/  I2F.F16 R4, R4 ;  /* 0x0000000400047306 */ /* 0x000fe40000200c00 */
[C---:B------:R-:W-:Y:S01]  /*3230*/  FFMA.FTZ R36, R38.reuse, R43, RZ ;  /* 0x0000002b26247223 */ /* 0x040fe200000100ff */
[----:B------:R-:W-:Y:S01]  /*3240*/  HADD2.F32 R43, -RZ, R12.H1_H1 ;  /* 0x3000000cff2b7230 */ /* 0x000fe20000004100 */
[----:B------:R-:W-:-:S04]  /*3250*/  FFMA.FTZ R37, R38, R37, RZ ;  /* 0x0000002526257223 */ /* 0x000fc800000100ff */
[----:B------:R-:W-:Y:S08]  /*3260*/  I2F.F16 R12, R40 ;  /* 0x00000028000c7306 */ /* 0x000ff00000200c00 */
[----:B------:R-:W0:Y:S08]  /*3270*/  I2F.F16 R5, R5 ;  /* 0x0000000500057306 */ /* 0x000e300000200c00 */
[----:B------:R-:W-:Y:S01]  /*3280*/  I2F.F16 R35, R35 ;  /* 0x0000002300237306 */ /* 0x000fe20000200c00 */
[----:B0-----:R-:W-:-:S07]  /*3290*/  HADD2.F32 R5, -RZ, R5.H0_H0 ;  /* 0x20000005ff057230 */ /* 0x001fce0000004100 */
[----:B------:R-:W-:Y:S08]  /*32a0*/  I2F.F16 R15, R15 ;  /* 0x0000000f000f7306 */ /* 0x000ff00000200c00 */
[----:B------:R-:W0:Y:S08]  /*32b0*/  I2F.F16 R31, R31 ;  /* 0x0000001f001f7306 */ /* 0x000e300000200c00 */
[----:B------:R-:W-:Y:S01]  /*32c0*/  I2F.F16 R14, R14 ;  /* 0x0000000e000e7306 */ /* 0x000fe20000200c00 */
[----:B0-----:R-:W-:Y:S01]  /*32d0*/  HADD2.F32 R31, -RZ, R31.H0_H0 ;  /* 0x2000001fff1f7230 */ /* 0x001fe20000004100 */
[----:B--2---:R-:W-:-:S02]  /*32e0*/  LEA.HI R42, R10, 0xffffff80, RZ, 0x8 ;  /* 0xffffff800a2a7811 */ /* 0x004fc400078f40ff */
[----:B------:R-:W-:-:S04]  /*32f0*/  LEA.HI R30, R8, 0xffffff80, RZ, 0x8 ;  /* 0xffffff80081e7811 */ /* 0x000fc800078f40ff */
[----:B------:R0:W1:Y:S01]  /*3300*/  I2F.F16 R24, R42 ;  /* 0x0000002a00187306 */ /* 0x0000620000200c00 */
[----:B------:R-:W-:-:S07]  /*3310*/  LEA.HI R25, R9, 0xffffff80, RZ, 0x8 ;  /* 0xffffff8009197811 */ /* 0x000fce00078f40ff */
[----:B------:R-:W2:Y:S01]  /*3320*/  I2F.F16 R30, R30 ;  /* 0x0000001e001e7306 */ /* 0x000ea20000200c00 */
[----:B0-----:R-:W-:Y:S01]  /*3330*/  FFMA.FTZ R42, R45, R38, RZ ;  /* 0x000000262d2a7223 */ /* 0x001fe200000100ff */
[----:B------:R-:W-:Y:S01]  /*3340*/  HADD2.F32 R45, -RZ, R12.H0_H0 ;  /* 0x2000000cff2d7230 */ /* 0x000fe20000004100 */
[----:B------:R-:W-:Y:S01]  /*3350*/  FFMA.FTZ R38, R38, R41, RZ ;  /* 0x0000002926267223 */ /* 0x000fe200000100ff */
[----:B------:R-:W-:Y:S01]  /*3360*/  HADD2.F32 R41, -RZ, R39.H0_H0 ;  /* 0x20000027ff297230 */ /* 0x000fe20000004100 */
[--C-:B------:R-:W-:Y:S02]  /*3370*/  SHF.R.U32.HI R39, RZ, 0x8, R6.reuse ;  /* 0x00000008ff277819 */ /* 0x100fe40000011606 */
[----:B------:R-:W-:Y:S01]  /*3380*/  SHF.R.U32.HI R6, RZ, 0x10, R6 ;  /* 0x00000010ff067819 */ /* 0x000fe20000011606 */
[----:B------:R-:W-:Y:S01]  /*3390*/  FFMA.FTZ R45, R43, R45, R36 ;  /* 0x0000002d2b2d7223 */ /* 0x000fe20000010024 */
[----:B------:R-:W-:Y:S01]  /*33a0*/  LOP3.LUT R39, R39, 0xff, RZ, 0xc0, !PT ;  /* 0x000000ff27277812 */ /* 0x000fe200078ec0ff */
[----:B------:R-:W-:Y:S01]  /*33b0*/  FFMA.FTZ R42, R41, R43, R42 ;  /* 0x0000002b292a7223 */ /* 0x000fe2000001002a */
[----:B------:R-:W-:Y:S01]  /*33c0*/  SHF.R.U32.HI R41, RZ, 0x8, R7 ;  /* 0x00000008ff297819 */ /* 0x000fe20000011607 */
[----:B------:R-:W-:Y:S01]  /*33d0*/  I2F.F16 R25, R25 ;  /* 0x0000001900197306 */ /* 0x000fe20000200c00 */
[----:B------:R-:W-:Y:S01]  /*33e0*/  IADD3 R39, R39, -0x80, RZ ;  /* 0xffffff8027277810 */ /* 0x000fe20007ffe0ff */
[----:B-1----:R-:W-:Y:S01]  /*33f0*/  HADD2.F32 R24, -RZ, R24.H0_H0 ;  /* 0x20000018ff187230 */ /* 0x002fe20000004100 */
[----:B------:R-:W-:Y:S01]  /*3400*/  LOP3.LUT R44, R41, 0xff, RZ, 0xc0, !PT ;  /* 0x000000ff292c7812 */ /* 0x000fe200078ec0ff */
[----:B--2---:R-:W-:Y:S01]  /*3410*/  HADD2.F32 R30, -RZ, R30.H0_H0 ;  /* 0x2000001eff1e7230 */ /* 0x004fe20000004100 */
[----:B------:R-:W-:-:S02]  /*3420*/  LOP3.LUT R40, R6, 0xff, RZ, 0xc0, !PT ;  /* 0x000000ff06287812 */ /* 0x000fc400078ec0ff */
[----:B------:R-:W-:Y:S01]  /*3430*/  IADD3 R44, R44, -0x80, RZ ;  /* 0xffffff802c2c7810 */ /* 0x000fe20007ffe0ff */
[----:B------:R-:W0:Y:S01]  /*3440*/  I2F.F16 R41, R39 ;  /* 0x0000002700297306 */ /* 0x000e220000200c00 */
[----:B------:R-:W-:Y:S02]  /*3450*/  SHF.R.U32.HI R7, RZ, 0x10, R7 ;  /* 0x00000010ff077819 */ /* 0x000fe40000011607 */
[----:B------:R-:W-:Y:S02]  /*3460*/  IADD3 R40, R40, -0x80, RZ ;  /* 0xffffff8028287810 */ /* 0x000fe40007ffe0ff */
[----:B------:R-:W-:-:S03]  /*3470*/  LOP3.LUT R7, R7, 0xff, RZ, 0xc0, !PT ;  /* 0x000000ff07077812 */ /* 0x000fc600078ec0ff */
[----:B------:R1:W2:Y:S01]  /*3480*/  I2F.F16 R6, R44 ;  /* 0x0000002c00067306 */ /* 0x0002a20000200c00 */
[----:B------:R-:W-:-:S07]  /*3490*/  IADD3 R12, R7, -0x80, RZ ;  /* 0xffffff80070c7810 */ /* 0x000fce0007ffe0ff */
[----:B------:R-:W3:Y:S01]  /*34a0*/  I2F.F16 R40, R40 ;  /* 0x0000002800287306 */ /* 0x000ee20000200c00 */
[----:B0-----:R-:W-:Y:S02]  /*34b0*/  HADD2.F32 R36, -RZ, R41.H0_H0 ;  /* 0x20000029ff247230 */ /* 0x001fe40000004100 */
[----:B-1----:R-:W-:-:S03]  /*34c0*/  HADD2.F32 R44, -RZ, R13.H0_H0 ;  /* 0x2000000dff2c7230 */ /* 0x002fc60000004100 */
[----:B------:R-:W-:Y:S01]  /*34d0*/  FFMA.FTZ R41, R43, R36, R37 ;  /* 0x000000242b297223 */ /* 0x000fe20000010025 */
[----:B------:R-:W-:Y:S01]  /*34e0*/  HADD2.F32 R37, -RZ, R4.H0_H0 ;  /* 0x20000004ff257230 */ /* 0x000fe20000004100 */
[----:B------:R0:W1:Y:S01]  /*34f0*/  I2F.F16 R39, R12 ;  /* 0x0000000c00277306 */ /* 0x0000620000200c00 */
[----:B--2---:R-:W-:Y:S01]  /*3500*/  HADD2.F32 R7, -RZ, R6.H0_H0 ;  /* 0x20000006ff077230 */ /* 0x004fe20000004100 */
[----:B------:R-:W-:Y:S01]  /*3510*/  LOP3.LUT R4, R10, 0xff, RZ, 0xc0, !PT ;  /* 0x000000ff0a047812 */ /* 0x000fe200078ec0ff */
[----:B------:R-:W-:Y:S01]  /*3520*/  FFMA.FTZ R36, R44, R5, R45 ;  /* 0x000000052c247223 */ /* 0x000fe2000001002d */
[----:B------:R-:W-:Y:S02]  /*3530*/  LOP3.LUT R5, R11, 0xff, RZ, 0xc0, !PT ;  /* 0x000000ff0b057812 */ /* 0x000fe400078ec0ff */
[----:B------:R-:W-:Y:S01]  /*3540*/  FFMA.FTZ R43, R43, R7, R38 ;  /* 0x000000072b2b7223 */ /* 0x000fe20000010026 */
[----:B------:R-:W-:Y:S01]  /*3550*/  LOP3.LUT R7, R9, 0xff, RZ, 0xc0, !PT ;  /* 0x000000ff09077812 */ /* 0x000fe200078ec0ff */
[----:B---3--:R-:W-:Y:S01]  /*3560*/  HADD2.F32 R38, -RZ, R40.H0_H0 ;  /* 0x20000028ff267230 */ /* 0x008fe20000004100 */
[----:B------:R-:W-:-:S02]  /*3570*/  IADD3 R45, R5, -0x80, RZ ;  /* 0xffffff80052d7810 */ /* 0x000fc40007ffe0ff */
[----:B0-----:R-:W-:Y:S01]  /*3580*/  IADD3 R12, R7, -0x80, RZ ;  /* 0xffffff80070c7810 */ /* 0x001fe20007ffe0ff */
[----:B------:R-:W-:Y:S01]  /*3590*/  FFMA.FTZ R7, R37, R44, R42 ;  /* 0x0000002c25077223 */ /* 0x000fe2000001002a */
[----:B------:R-:W-:Y:S01]  /*35a0*/  IADD3 R37, R4, -0x80, RZ ;  /* 0xffffff8004257810 */ /* 0x000fe20007ffe0ff */
[----:B------:R-:W-:Y:S01]  /*35b0*/  FFMA.FTZ R38, R44, R38, R41 ;  /* 0x000000262c267223 */ /* 0x000fe20000010029 */
[--C-:B------:R-:W-:Y:S01]  /*35c0*/  SHF.R.U32.HI R4, RZ, 0x8, R8.reuse ;  /* 0x00000008ff047819 */ /* 0x100fe20000011608 */
[----:B-1----:R-:W-:Y:S01]  /*35d0*/  HADD2.F32 R5, -RZ, R39.H0_H0 ;  /* 0x20000027ff057230 */ /* 0x002fe20000004100 */
[----:B------:R-:W-:Y:S01]  /*35e0*/  LOP3.LUT R6, R8, 0xff, RZ, 0xc0, !PT ;  /* 0x000000ff08067812 */ /* 0x000fe200078ec0ff */
[----:B------:R0:W1:Y:S01]  /*35f0*/  I2F.F16 R39, R45 ;  /* 0x0000002d00277306 */ /* 0x0000620000200c00 */
[----:B------:R-:W-:Y:S02]  /*3600*/  LOP3.LUT R4, R4, 0xff, RZ, 0xc0, !PT ;  /* 0x000000ff04047812 */ /* 0x000fe400078ec0ff */
[----:B------:R-:W-:Y:S01]  /*3610*/  SHF.R.U32.HI R41, RZ, 0x10, R8 ;  /* 0x00000010ff297819 */ /* 0x000fe20000011608 */
[----:B------:R-:W-:Y:S01]  /*3620*/  FFMA.FTZ R8, R44, R5, R43 ;  /* 0x000000052c087223 */ /* 0x000fe2000001002b */
[----:B------:R-:W-:Y:S01]  /*3630*/  IADD3 R40, R4, -0x80, RZ ;  /* 0xffffff8004287810 */ /* 0x000fe20007ffe0ff */
[----:B------:R-:W-:Y:S01]  /*3640*/  HADD2.F32 R44, -RZ, R35.H0_H0 ;  /* 0x20000023ff2c7230 */ /* 0x000fe20000004100 */
[----:B------:R-:W2:Y:S01]  /*3650*/  LDS.64 R4, [UR4+0x38] ;  /* 0x00003804ff047984 */ /* 0x000ea20008000a00 */
[----:B------:R-:W-:Y:S01]  /*3660*/  LOP3.LUT R41, R41, 0xff, RZ, 0xc0, !PT ;  /* 0x000000ff29297812 */ /* 0x000fe200078ec0ff */
[----:B0-----:R-:W-:Y:S01]  /*3670*/  HADD2.F32 R45, -RZ, R15.H0_H0 ;  /* 0x2000000fff2d7230 */ /* 0x001fe20000004100 */
[----:B------:R-:W-:Y:S01]  /*3680*/  SHF.R.U32.HI R35, RZ, 0x10, R9 ;  /* 0x00000010ff237819 */ /* 0x000fe20000011609 */
[----:B------:R-:W-:Y:S01]  /*3690*/  I2F.F16 R12, R12 ;  /* 0x0000000c000c7306 */ /* 0x000fe20000200c00 */
[----:B------:R-:W-:-:S02]  /*36a0*/  IADD3 R6, R6, -0x80, RZ ;  /* 0xffffff8006067810 */ /* 0x000fc40007ffe0ff */
[----:B------:R-:W-:Y:S01]  /*36b0*/  IADD3 R42, R41, -0x80, RZ ;  /* 0xffffff80292a7810 */ /* 0x000fe20007ffe0ff */
[----:B------:R-:W-:Y:S01]  /*36c0*/  HADD2.F32 R41, -RZ, R13.H1_H1 ;  /* 0x3000000dff297230 */ /* 0x000fe20000004100 */
[----:B------:R-:W-:Y:S01]  /*36d0*/  LOP3.LUT R35, R35, 0xff, RZ, 0xc0, !PT ;  /* 0x000000ff23237812 */ /* 0x000fe200078ec0ff */
[----:B-1----:R-:W-:Y:S01]  /*36e0*/  HADD2.F32 R39, -RZ, R39.H0_H0 ;  /* 0x20000027ff277230 */ /* 0x002fe20000004100 */
[----:B------:R-:W-:Y:S01]  /*36f0*/  SHF.R.U32.HI R43, RZ, 0x8, R9 ;  /* 0x00000008ff2b7819 */ /* 0x000fe20000011609 */
[----:B------:R-:W0:Y:S01]  /*3700*/  I2F.F16 R6, R6 ;  /* 0x0000000600067306 */ /* 0x000e220000200c00 */
[----:B------:R-:W-:Y:S01]  /*3710*/  IADD3 R15, R35, -0x80, RZ ;  /* 0xffffff80230f7810 */ /* 0x000fe20007ffe0ff */
[----:B------:R-:W-:Y:S01]  /*3720*/  FFMA.FTZ R9, R44, R41, R7 ;  /* 0x000000292c097223 */ /* 0x000fe20000010007 */
[----:B------:R-:W-:Y:S01]  /*3730*/  SHF.R.U32.HI R35, RZ, 0x10, R10 ;  /* 0x00000010ff237819 */ /* 0x000fe2000001160a */
[C---:B------:R-:W-:Y:S01]  /*3740*/  FFMA.FTZ R38, R41.reuse, R31, R38 ;  /* 0x0000001f29267223 */ /* 0x040fe20000010026 */
[----:B------:R-:W-:Y:S01]  /*3750*/  SHF.R.U32.HI R44, RZ, 0x8, R10 ;  /* 0x00000008ff2c7819 */ /* 0x000fe2000001160a */
[----:B------:R-:W-:Y:S01]  /*3760*/  FFMA.FTZ R36, R41, R45, R36 ;  /* 0x0000002d29247223 */ /* 0x000fe20000010024 */
[----:B------:R-:W-:Y:S01]  /*3770*/  LOP3.LUT R35, R35, 0xff, RZ, 0xc0, !PT ;  /* 0x000000ff23237812 */ /* 0x000fe200078ec0ff */
[----:B------:R1:W3:Y:S01]  /*3780*/  I2F.F16 R13, R42 ;  /* 0x0000002a000d7306 */ /* 0x0002e20000200c00 */
[----:B------:R-:W-:-:S02]  /*3790*/  SHF.R.U32.HI R31, RZ, 0x8, R11 ;  /* 0x00000008ff1f7819 */ /* 0x000fc4000001160b */
[----:B------:R-:W-:Y:S02]  /*37a0*/  LOP3.LUT R44, R44, 0xff, RZ, 0xc0, !PT ;  /* 0x000000ff2c2c7812 */ /* 0x000fe400078ec0ff */
[----:B------:R-:W-:Y:S02]  /*37b0*/  LOP3.LUT R43, R43, 0xff, RZ, 0xc0, !PT ;  /* 0x000000ff2b2b7812 */ /* 0x000fe400078ec0ff */
[----:B------:R-:W-:Y:S01]  /*37c0*/  IADD3 R10, R44, -0x80, RZ ;  /* 0xffffff802c0a7810 */ /* 0x000fe20007ffe0ff */
[----:B------:R-:W4:Y:S01]  /*37d0*/  I2F.F16 R37, R37 ;  /* 0x0000002500257306 */ /* 0x000f220000200c00 */
[----:B-1----:R-:W-:Y:S01]  /*37e0*/  HADD2.F32 R42, -RZ, R14.H0_H0 ;  /* 0x2000000eff2a7230 */ /* 0x002fe20000004100 */
[----:B------:R-:W-:Y:S02]  /*37f0*/  IADD3 R14, R35, -0x80, RZ ;  /* 0xffffff80230e7810 */ /* 0x000fe40007ffe0ff */
[----:B------:R-:W-:Y:S02]  /*3800*/  LOP3.LUT R35, R31, 0xff, RZ, 0xc0, !PT ;  /* 0x000000ff1f237812 */ /* 0x000fe400078ec0ff */
[----:B------:R-:W-:Y:S01]  /*3810*/  FFMA.FTZ R8, R41, R42, R8 ;  /* 0x0000002a29087223 */ /* 0x000fe20000010008 */
[----:B------:R-:W-:Y:S01]  /*3820*/  SHF.R.U32.HI R41, RZ, 0x10, R11 ;  /* 0x00000010ff297819 */ /* 0x000fe2000001160b */
[----:B------:R-:W1:Y:S01]  /*3830*/  I2F.F16 R40, R40 ;  /* 0x0000002800287306 */ /* 0x000e620000200c00 */
[----:B------:R-:W-:Y:S01]  /*3840*/  IADD3 R43, R43, -0x80, RZ ;  /* 0xffffff802b2b7810 */ /* 0x000fe20007ffe0ff */
[----:B0-----:R-:W-:Y:S01]  /*3850*/  HADD2.F32 R42, -RZ, R6.H0_H0 ;  /* 0x20000006ff2a7230 */ /* 0x001fe20000004100 */
[----:B------:R-:W-:Y:S01]  /*3860*/  IADD3 R35, R35, -0x80, RZ ;  /* 0xffffff8023237810 */ /* 0x000fe20007ffe0ff */
[--C-:B--2---:R-:W-:Y:S01]  /*3870*/  HADD2.F32 R31, -RZ, R4.reuse.H0_H0 ;  /* 0x20000004ff1f7230 */ /* 0x104fe20000004100 */
[----:B------:R-:W-:Y:S01]  /*3880*/  LOP3.LUT R41, R41, 0xff, RZ, 0xc0, !PT ;  /* 0x000000ff29297812 */ /* 0x000fe200078ec0ff */
[----:B---3--:R-:W-:Y:S01]  /*3890*/  HADD2.F32 R13, -RZ, R13.H0_H0 ;  /* 0x2000000dff0d7230 */ /* 0x008fe20000004100 */
[----:B------:R-:W-:Y:S01]  /*38a0*/  LEA.HI R11, R11, 0xffffff80, RZ, 0x8 ;  /* 0xffffff800b0b7811 */ /* 0x000fe200078f40ff */
[----:B------:R0:W2:Y:S01]  /*38b0*/  I2F.F16 R7, R43 ;  /* 0x0000002b00077306 */ /* 0x0000a20000200c00 */
[----:B------:R-:W-:Y:S01]  /*38c0*/  IADD3 R41, R41, -0x80, RZ ;  /* 0xffffff8029297810 */ /* 0x000fe20007ffe0ff */
[----:B----4-:R-:W-:Y:S01]  /*38d0*/  HADD2.F32 R37, -RZ, R37.H0_H0 ;  /* 0x20000025ff257230 */ /* 0x010fe20000004100 */
[----:B------:R-:W-:Y:S01]  /*38e0*/  FFMA.FTZ R42, R42, R31, R9 ;  /* 0x0000001f2a2a7223 */ /* 0x000fe20000010009 */
[----:B------:R-:W-:Y:S01]  /*38f0*/  HADD2.F32 R9, -RZ, R4.H1_H1 ;  /* 0x30000004ff097230 */ /* 0x000fe20000004100 */
[C---:B------:R-:W-:Y:S01]  /*3900*/  FFMA.FTZ R8, R31.reuse, R39, R8 ;  /* 0x000000271f087223 */ /* 0x040fe20000010008 */
[----:B------:R-:W-:Y:S01]  /*3910*/  HADD2.F32 R4, -RZ, R5.H0_H0 ;  /* 0x20000005ff047230 */ /* 0x000fe20000004100 */
[----:B------:R-:W-:Y:S01]  /*3920*/  FFMA.FTZ R38, R31, R37, R38 ;  /* 0x000000251f267223 */ /* 0x000fe20000010026 */
[----:B------:R-:W3:Y:S01]  /*3930*/  I2F.F16 R10, R10 ;  /* 0x0000000a000a7306 */ /* 0x000ee20000200c00 */
[----:B0-----:R-:W-:-:S02]  /*3940*/  HADD2.F32 R43, -RZ, R12.H0_H0 ;  /* 0x2000000cff2b7230 */ /* 0x001fc40000004100 */
[----:B-1----:R-:W-:Y:S02]  /*3950*/  HADD2.F32 R40, -RZ, R40.H0_H0 ;  /* 0x20000028ff287230 */ /* 0x002fe40000004100 */
[----:B------:R-:W-:Y:S01]  /*3960*/  HADD2.F32 R5, -RZ, R5.H1_H1 ;  /* 0x30000005ff057230 */ /* 0x000fe20000004100 */
[----:B------:R-:W-:Y:S02]  /*3970*/  FFMA.FTZ R43, R31, R43, R36 ;  /* 0x0000002b1f2b7223 */ /* 0x000fe40000010024 */
[----:B------:R-:W0:Y:S01]  /*3980*/  I2F.F16 R6, R35 ;  /* 0x0000002300067306 */ /* 0x000e220000200c00 */
[----:B--2---:R-:W-:Y:S01]  /*3990*/  HADD2.F32 R36, -RZ, R7.H0_H0 ;  /* 0x20000007ff247230 */ /* 0x004fe20000004100 */
[----:B------:R-:W-:-:S04]  /*39a0*/  FFMA.FTZ R7, R40, R9, R42 ;  /* 0x0000000928077223 */ /* 0x000fc8000001002a */
[----:B------:R-:W-:Y:S02]  /*39b0*/  FFMA.FTZ R43, R9, R36, R43 ;  /* 0x00000024092b7223 */ /* 0x000fe4000001002b */
[----:B------:R-:W1:Y:S01]  /*39c0*/  I2F.F16 R15, R15 ;  /* 0x0000000f000f7306 */ /* 0x000e620000200c00 */
[----:B---3--:R-:W-:Y:S01]  /*39d0*/  HADD2.F32 R10, -RZ, R10.H0_H0 ;  /* 0x2000000aff0a7230 */ /* 0x008fe20000004100 */
[----:B------:R-:W-:-:S04]  /*39e0*/  FFMA.FTZ R7, R13, R4, R7 ;  /* 0x000000040d077223 */ /* 0x000fc80000010007 */
[----:B------:R-:W-:Y:S02]  /*39f0*/  FFMA.FTZ R31, R9, R10, R38 ;  /* 0x0000000a091f7223 */ /* 0x000fe40000010026 */
[----:B------:R-:W2:Y:S01]  /*3a00*/  I2F.F16 R14, R14 ;  /* 0x0000000e000e7306 */ /* 0x000ea20000200c00 */
[----:B0-----:R-:W-:Y:S01]  /*3a10*/  HADD2.F32 R6, -RZ, R6.H0_H0 ;  /* 0x20000006ff067230 */ /* 0x001fe20000004100 */
[----:B------:R-:W-:-:S04]  /*3a20*/  FFMA.FTZ R7, R30, R5, R7 ;  /* 0x000000051e077223 */ /* 0x000fc80000010007 */
[----:B------:R-:W-:Y:S01]  /*3a30*/  FFMA.FTZ R9, R9, R6, R8 ;  /* 0x0000000609097223 */ /* 0x000fe20000010008 */
[----:B------:R-:W-:Y:S01]  /*3a40*/  HADD2.F32 R6, -RZ, R25.H0_H0 ;  /* 0x20000019ff067230 */ /* 0x000fe20000004100 */
[----:B------:R-:W0:Y:S01]  /*3a50*/  I2F.F16 R12, R41 ;  /* 0x00000029000c7306 */ /* 0x000e220000200c00 */
[----:B-1----:R-:W-:Y:S01]  /*3a60*/  HADD2.F32 R15, -RZ, R15.H0_H0 ;  /* 0x2000000fff0f7230 */ /* 0x002fe20000004100 */
[----:B------:R-:W-:-:S04]  /*3a70*/  FMUL.FTZ R7, R22, R7 ;  /* 0x0000000716077220 */ /* 0x000fc80000410000 */
[----:B------:R-:W-:Y:S01]  /*3a80*/  FFMA.FTZ R15, R4, R15, R43 ;  /* 0x0000000f040f7223 */ /* 0x000fe2000001002b */
[----:B------:R-:W-:Y:S01]  /*3a90*/  F2FP.PACK_AB R7, RZ, R7 ;  /* 0x00000007ff07723e */ /* 0x000fe200000000ff */
        /* <DEDUP_REMOVED lines=8> */
[----:B------:R-:W-:Y:S01]  /*3b20*/  F2FP.PACK_AB R15, RZ, R15 ;  /* 0x0000000fff0f723e */ /* 0x000fe200000000ff */
[----:B------:R-:W-:Y:S01]  /*3b30*/  FMUL.FTZ R14, R17, R14 ;  /* 0x0000000e110e7220 */ /* 0x000fe20000410000 */
[----:B-1----:R-:W-:Y:S02]  /*3b40*/  HADD2.F32 R8, -RZ, R11.H0_H0 ;  /* 0x2000000bff087230 */ /* 0x002fe40000004100 */
[----:B------:R-:W-:-:S02]  /*3b50*/  PRMT R7, R7, 0x5410, R15 ;  /* 0x0000541007077816 */ /* 0x000fc4000000000f */
[----:B------:R-:W-:Y:S01]  /*3b60*/  F2FP.PACK_AB R14, RZ, R14 ;  /* 0x0000000eff0e723e */ /* 0x000fe200000000ff */
[----:B------:R-:W-:-:S03]  /*3b70*/  FFMA.FTZ R9, R5, R8, R9 ;  /* 0x0000000805097223 */ /* 0x000fc60000010009 */
[----:B------:R-:W-:Y:S01]  /*3b80*/  HFMA2.MMA R34, R7, 1, 1, R34 ;  /* 0x3c003c0007227835 */ /* 0x000fe20000000022 */
[----:B------:R-:W-:-:S05]  /*3b90*/  FMUL.FTZ R9, R18, R9 ;  /* 0x0000000912097220 */ /* 0x000fca0000410000 */
[----:B------:R-:W-:-:S04]  /*3ba0*/  F2FP.PACK_AB R9, RZ, R9 ;  /* 0x00000009ff09723e */ /* 0x000fc800000000ff */
[----:B------:R-:W-:-:S05]  /*3bb0*/  PRMT R14, R14, 0x5410, R9 ;  /* 0x000054100e0e7816 */ /* 0x000fca0000000009 */
[----:B------:R-:W-:Y:S02]  /*3bc0*/  HADD2 R33, R14, R33 ;  /* 0x000000210e217230 */ /* 0x000fe40000000000 */
.L_x_3482:
[----:B-----5:R-:W-:Y:S01]  /*3bd0*/  LEA R4, R21, 0x20, 0x5 ;  /* 0x0000002015047811 */ /* 0x020fe200078e28ff */
[C---:B------:R-:W-:Y:S01]  /*3be0*/  IMAD.WIDE R28, R19.reuse, 0x8, R28 ;  /* 0x00000008131c7825 */ /* 0x040fe200078e021c */
[----:B------:R-:W-:Y:S01]  /*3bf0*/  IADD3 R20, R20, 0x20, RZ ;  /* 0x0000002014147810 */ /* 0x000fe20007ffe0ff */
[----:B------:R-:W-:Y:S01]  /*3c00*/  UIADD3 UR4, UR4, 0x40, URZ ;  /* 0x0000004004047890 */ /* 0x000fe2000fffe03f */
[----:B------:R-:W-:Y:S01]  /*3c10*/  IMNMX R5, R4, c[0x0][0x190], PT ;  /* 0x0000640004057a17 */ /* 0x000fe20003800200 */
[----:B-1----:R-:W-:Y:S01]  /*3c20*/  IMAD.WIDE R24, R19, 0x8, R26 ;  /* 0x0000000813187825 */ /* 0x002fe200078e021a */
[C---:B------:R-:W-:Y:S02]  /*3c30*/  ISETP.GE.AND P0, PT, R20.reuse, c[0x0][0x1a8], PT ;  /* 0x00006a0014007a0c */ /* 0x040fe40003f06270 */
[----:B------:R-:W-:Y:S01]  /*3c40*/  ISETP.LT.AND P2, PT, R20, R5, PT ;  /* 0x000000051400720c */ /* 0x000fe20003f41270 */
[----:B------:R-:W-:Y:S02]  /*3c50*/  IMAD.MOV.U32 R8, RZ, RZ, R28 ;  /* 0x000000ffff087224 */ /* 0x000fe400078e001c */
[----:B------:R-:W-:-:S10]  /*3c60*/  IMAD.MOV.U32 R9, RZ, RZ, R29 ;  /* 0x000000ffff097224 */ /* 0x000fd400078e001d */
[----:B------:R-:W-:Y:S05]  /*3c70*/  @!P0 BRA P2, `(.L_x_3483) ;  /* 0xffffce8000008947 */ /* 0x000fea000103ffff */
.L_x_3478:
[----:B------:R-:W-:-:S04]  /*3c80*/  ISETP.GE.AND P0, PT, R20, R23, PT ;  /* 0x000000171400720c */ /* 0x000fc80003f06270 */
[----:B------:R-:W-:-:S13]  /*3c90*/  ISETP.GE.OR P0, PT, R20, c[0x0][0x1ac], P0 ;  /* 0x00006b0014007a0c */ /* 0x000fda0000706670 */
[----:B------:R-:W-:Y:S05]  /*3ca0*/  @P0 BRA `(.L_x_3484) ;  /* 0x000017a000000947 */ /* 0x000fea0003800000 */
[----:B------:R-:W-:Y:S02]  /*3cb0*/  ULDC UR5, c[0x0][0x18c] ;  /* 0x0000630000057ab9 */ /* 0x000fe40000000800 */
[----:B------:R-:W-:-:S04]  /*3cc0*/  USHF.R.S32.HI UR5, URZ, 0x1f, UR5 ;  /* 0x0000001f3f057899 */ /* 0x000fc80008011405 */
.L_x_3487:
[----:B-----5:R0:W5:Y:S01]  /*3cd0*/  LDG.E.128.CONSTANT R4, [R24.64] ;  /* 0x0000000618047981 */ /* 0x020162000c1e9d00 */
[----:B------:R-:W-:Y:S01]  /*3ce0*/  IMAD.MOV.U32 R22, RZ, RZ, c[0x0][0x18c] ;  /* 0x00006300ff167624 */ /* 0x000fe200078e00ff */
[----:B------:R-:W-:Y:S06]  /*3cf0*/  @P1 BRA `(.L_x_3485) ;  /* 0x00000b4000001947 */ /* 0x000fec0003800000 */
[C---:B------:R-:W-:Y:S01]  /*3d00*/  IMAD.WIDE R28, R22.reuse, 0x4, R24 ;  /* 0x00000004161c7825 */ /* 0x040fe200078e0218 */
[----:B------:R-:W1:Y:S04]  /*3d10*/  LDS.128 R16, [UR4] ;  /* 0x00000004ff107984 */ /* 0x000e680008000c00 */
[----:B------:R2:W3:Y:S01]  /*3d20*/  LDG.E.128.CONSTANT R8, [R28.64] ;  /* 0x000000061c087981 */ /* 0x0004e2000c1e9d00 */
[----:B------:R-:W-:-:S06]  /*3d30*/  IMAD.WIDE R12, R22, 0x4, R28 ;  /* 0x00000004160c7825 */ /* 0x000fcc00078e021c */
[----:B------:R-:W4:Y:S01]  /*3d40*/  LDG.E.128.CONSTANT R12, [R12.64] ;  /* 0x000000060c0c7981 */ /* 0x000f22000c1e9d00 */
[----:B-----5:R-:W-:Y:S02]  /*3d50*/  LOP3.LUT R30, R4, 0x3f003f, RZ, 0xc0, !PT ;  /* 0x003f003f041e7812 */ /* 0x020fe400078ec0ff */
[--C-:B------:R-:W-:Y:S02]  /*3d60*/  SHF.R.U32.HI R26, RZ, 0xc, R4.reuse ;  /* 0x0000000cff1a7819 */ /* 0x100fe40000011604 */
[----:B------:R-:W-:Y:S02]  /*3d70*/  SHF.R.U32.HI R4, RZ, 0x6, R4 ;  /* 0x00000006ff047819 */ /* 0x000fe40000011604 */
        /* <DEDUP_REMOVED lines=15> */
[----:B-1----:R-:W-:Y:S01]  /*3e70*/  HFMA2.MMA R31, R39, R16, RZ ;  /* 0x00000010271f7235 */ /* 0x002fe200000000ff */
[--C-:B--2---:R-:W-:Y:S01]  /*3e80*/  SHF.R.U32.HI R28, RZ, 0xc, R7.reuse ;  /* 0x0000000cff1c7819 */ /* 0x104fe20000011607 */
[----:B------:R-:W-:Y:S01]  /*3e90*/  HADD2 R38, R5, -1056, -1056 ;  /* 0xe420e42005267430 */ /* 0x000fe20000000000 */
[--C-:B------:R-:W-:Y:S01]  /*3ea0*/  SHF.R.U32.HI R29, RZ, 0xc, R6.reuse ;  /* 0x0000000cff1d7819 */ /* 0x100fe20000011606 */
[----:B------:R-:W-:Y:S01]  /*3eb0*/  HFMA2 R36, R41, R16, RZ.H0_H0 ;  /* 0x0000001029247231 */ /* 0x000fe200000400ff */
[----:B------:R-:W-:Y:S01]  /*3ec0*/  SHF.R.U32.HI R7, RZ, 0x6, R7 ;  /* 0x00000006ff077819 */ /* 0x000fe20000011607 */
[----:B------:R-:W-:Y:S01]  /*3ed0*/  HADD2 R35, R35, -1056, -1056 ;  /* 0xe420e42023237430 */ /* 0x000fe20000000000 */
[----:B------:R-:W-:Y:S01]  /*3ee0*/  SHF.R.U32.HI R6, RZ, 0x6, R6 ;  /* 0x00000006ff067819 */ /* 0x000fe20000011606 */
[----:B------:R-:W-:Y:S01]  /*3ef0*/  HFMA2.MMA R5, R38, R17, R31 ;  /* 0x0000001126057235 */ /* 0x000fe2000000001f */
[----:B------:R-:W-:Y:S01]  /*3f00*/  LOP3.LUT R7, R7, 0x3f003f, RZ, 0xc0, !PT ;  /* 0x003f003f07077812 */ /* 0x000fe200078ec0ff */
[----:B------:R-:W-:Y:S01]  /*3f10*/  HFMA2.MMA R4, R43, R16, RZ ;  /* 0x000000102b047235 */ /* 0x000fe200000000ff */
[----:B------:R-:W-:Y:S01]  /*3f20*/  LOP3.LUT R30, R6, 0x3f003f, RZ, 0xc0, !PT ;  /* 0x003f003f061e7812 */ /* 0x000fe200078ec0ff */
[----:B------:R-:W-:Y:S01]  /*3f30*/  HFMA2 R6, R35, R17, R36 ;  /* 0x0000001123067231 */ /* 0x000fe20000000024 */
[----:B------:R-:W-:-:S02]  /*3f40*/  LOP3.LUT R37, R37, 0x64006400, RZ, 0xfc, !PT ;  /* 0x6400640025257812 */ /* 0x000fc400078efcff */
[----:B------:R-:W-:Y:S02]  /*3f50*/  LOP3.LUT R36, R7, 0x64006400, RZ, 0xfc, !PT ;  /* 0x6400640007247812 */ /* 0x000fe400078efcff */
[----:B------:R-:W-:Y:S01]  /*3f60*/  LOP3.LUT R31, R30, 0x64006400, RZ, 0xfc, !PT ;  /* 0x640064001e1f7812 */ /* 0x000fe200078efcff */
[----:B------:R-:W-:Y:S01]  /*3f70*/  HADD2 R37, R37, -1056, -1056 ;  /* 0xe420e42025257430 */ /* 0x000fe20000000000 */
[----:B------:R-:W-:Y:S02]  /*3f80*/  PRMT R0, R0, 0x5410, R2 ;  /* 0x0000541000007816 */ /* 0x000fe40000000002 */
[----:B------:R-:W-:Y:S01]  /*3f90*/  PRMT R3, R3, 0x5410, R32 ;  /* 0x0000541003037816 */ /* 0x000fe20000000020 */
[----:B------:R-:W-:Y:S02]  /*3fa0*/  HADD2 R31, R31, -1056, -1056 ;  /* 0xe420e4201f1f7430 */ /* 0x000fe40000000000 */
[----:B------:R-:W-:Y:S02]  /*3fb0*/  HFMA2 R16, R37, R16, RZ.H0_H0 ;  /* 0x0000001025107231 */ /* 0x000fe400000400ff */
[----:B------:R-:W-:-:S02]  /*3fc0*/  HADD2 R37, R36, -1056, -1056 ;  /* 0xe420e42024257430 */ /* 0x000fc40000000000 */
[----:B------:R-:W-:Y:S02]  /*3fd0*/  HFMA2.MMA R31, R31, R17, R4 ;  /* 0x000000111f1f7235 */ /* 0x000fe40000000004 */
[----:B------:R-:W-:Y:S01]  /*3fe0*/  HFMA2 R4, R37, R17, R16 ;  /* 0x0000001125047231 */ /* 0x000fe20000000010 */
[----:B---3--:R-:W-:Y:S02]  /*3ff0*/  LOP3.LUT R7, R8, 0x3f003f, RZ, 0xc0, !PT ;  /* 0x003f003f08077812 */ /* 0x008fe400078ec0ff */
[----:B------:R-:W-:Y:S02]  /*4000*/  LOP3.LUT R30, R9, 0x3f003f, RZ, 0xc0, !PT ;  /* 0x003f003f091e7812 */ /* 0x000fe400078ec0ff */
[----:B------:R-:W-:Y:S02]  /*4010*/  LOP3.LUT R35, R10, 0x3f003f, RZ, 0xc0, !PT ;  /* 0x003f003f0a237812 */ /* 0x000fe400078ec0ff */
[----:B------:R-:W-:Y:S02]  /*4020*/  LOP3.LUT R7, R7, 0x64006400, RZ, 0xfc, !PT ;  /* 0x6400640007077812 */ /* 0x000fe400078efcff */
[----:B------:R-:W-:-:S02]  /*4030*/  LOP3.LUT R30, R30, 0x64006400, RZ, 0xfc, !PT ;  /* 0x640064001e1e7812 */ /* 0x000fc400078efcff */
[----:B------:R-:W-:Y:S01]  /*4040*/  LOP3.LUT R35, R35, 0x64006400, RZ, 0xfc, !PT ;  /* 0x6400640023237812 */ /* 0x000fe200078efcff */
[----:B------:R-:W-:Y:S01]  /*4050*/  HADD2 R36, R7, -1056, -1056 ;  /* 0xe420e42007247430 */ /* 0x000fe20000000000 */
[----:B----4-:R-:W-:Y:S01]  /*4060*/  SHF.R.U32.HI R40, RZ, 0x8, R15 ;  /* 0x00000008ff287819 */ /* 0x010fe2000001160f */
[----:B------:R-:W-:Y:S01]  /*4070*/  HADD2 R7, R30, -1056, -1056 ;  /* 0xe420e4201e077430 */ /* 0x000fe20000000000 */
[----:B------:R-:W-:Y:S01]  /*4080*/  SHF.R.U32.HI R38, RZ, 0xa, R12 ;  /* 0x0000000aff267819 */ /* 0x000fe2000001160c */
        /* <DEDUP_REMOVED lines=26> */
[-C--:B------:R-:W-:Y:S01]  /*4230*/  HFMA2.MMA R18, R6, R19.reuse, R5 ;  /* 0x0000001306127235 */ /* 0x080fe20000000005 */
[-C--:B------:R-:W-:Y:S01]  /*4240*/  HFMA2 R16, R7, R19.reuse, R16 ;  /* 0x0000001307107231 */ /* 0x080fe20000000010 */
[----:B------:R-:W-:Y:S01]  /*4250*/  HFMA2.MMA R17, R30, R19, R17 ;  /* 0x000000131e117235 */ /* 0x000fe20000000011 */
[----:B------:R-:W-:Y:S01]  /*4260*/  HFMA2 R19, R35, R19, R4 ;  /* 0x0000001323137231 */ /* 0x000fe20000000004 */
[----:B------:R-:W-:Y:S01]  /*4270*/  LOP3.LUT R35, R26, 0xf000f, RZ, 0xc0, !PT ;  /* 0x000f000f1a237812 */ /* 0x000fe200078ec0ff */
[----:B------:R-:W1:Y:S01]  /*4280*/  LDS.128 R4, [UR4+0x10] ;  /* 0x00001004ff047984 */ /* 0x000e620008000c00 */
[----:B------:R-:W-:-:S02]  /*4290*/  LOP3.LUT R26, R27, 0xf000f, RZ, 0xc0, !PT ;  /* 0x000f000f1b1a7812 */ /* 0x000fc400078ec0ff */
[----:B------:R-:W-:Y:S02]  /*42a0*/  LOP3.LUT R30, R29, 0xf000f, RZ, 0xc0, !PT ;  /* 0x000f000f1d1e7812 */ /* 0x000fe400078ec0ff */
[----:B------:R-:W-:Y:S02]  /*42b0*/  SHF.R.U32.HI R27, RZ, 0x8, R13 ;  /* 0x00000008ff1b7819 */ /* 0x000fe4000001160d */
[----:B------:R-:W-:Y:S02]  /*42c0*/  SHF.R.U32.HI R29, RZ, 0x8, R14 ;  /* 0x00000008ff1d7819 */ /* 0x000fe4000001160e */
[----:B------:R-:W-:Y:S02]  /*42d0*/  LOP3.LUT R8, R35, 0x300030, R8, 0xf8, !PT ;  /* 0x0030003023087812 */ /* 0x000fe400078ef808 */
[----:B------:R-:W-:Y:S02]  /*42e0*/  LOP3.LUT R27, R26, 0x300030, R27, 0xf8, !PT ;  /* 0x003000301a1b7812 */ /* 0x000fe400078ef81b */
[----:B------:R-:W-:-:S02]  /*42f0*/  LOP3.LUT R35, R28, 0xf000f, RZ, 0xc0, !PT ;  /* 0x000f000f1c237812 */ /* 0x000fc400078ec0ff */
[----:B------:R-:W-:Y:S02]  /*4300*/  LOP3.LUT R26, R30, 0x300030, R29, 0xf8, !PT ;  /* 0x003000301e1a7812 */ /* 0x000fe400078ef81d */
[----:B------:R-:W-:Y:S02]  /*4310*/  LOP3.LUT R28, R12, 0x3f003f, RZ, 0xc0, !PT ;  /* 0x003f003f0c1c7812 */ /* 0x000fe400078ec0ff */
[----:B------:R-:W-:Y:S02]  /*4320*/  SHF.R.U32.HI R9, RZ, 0xc, R9 ;  /* 0x0000000cff097819 */ /* 0x000fe40000011609 */
[----:B------:R-:W-:Y:S02]  /*4330*/  LOP3.LUT R30, R14, 0x3f003f, RZ, 0xc0, !PT ;  /* 0x003f003f0e1e7812 */ /* 0x000fe400078ec0ff */
[----:B------:R-:W-:Y:S02]  /*4340*/  SHF.R.U32.HI R36, RZ, 0xa, R14 ;  /* 0x0000000aff247819 */ /* 0x000fe4000001160e */
[----:B------:R-:W-:-:S02]  /*4350*/  LOP3.LUT R41, R31, 0xf000f, RZ, 0xc0, !PT ;  /* 0x000f000f1f297812 */ /* 0x000fc400078ec0ff */
[----:B------:R-:W-:Y:S02]  /*4360*/  SHF.R.U32.HI R10, RZ, 0xc, R10 ;  /* 0x0000000cff0a7819 */ /* 0x000fe4000001160a */
[----:B------:R-:W-:Y:S02]  /*4370*/  SHF.R.U32.HI R12, RZ, 0x6, R12 ;  /* 0x00000006ff0c7819 */ /* 0x000fe4000001160c */
[----:B------:R-:W-:Y:S02]  /*4380*/  SHF.R.U32.HI R14, RZ, 0x6, R14 ;  /* 0x00000006ff0e7819 */ /* 0x000fe4000001160e */
[----:B------:R-:W-:Y:S02]  /*4390*/  SHF.R.U32.HI R11, RZ, 0xc, R11 ;  /* 0x0000000cff0b7819 */ /* 0x000fe4000001160b */
[----:B------:R-:W-:Y:S02]  /*43a0*/  SHF.R.U32.HI R37, RZ, 0xa, R13 ;  /* 0x0000000aff257819 */ /* 0x000fe4000001160d */
[----:B------:R-:W-:-:S02]  /*43b0*/  LOP3.LUT R29, R13, 0x3f003f, RZ, 0xc0, !PT ;  /* 0x003f003f0d1d7812 */ /* 0x000fc400078ec0ff */
[----:B------:R-:W-:Y:S02]  /*43c0*/  SHF.R.U32.HI R39, RZ, 0xa, R15 ;  /* 0x0000000aff277819 */ /* 0x000fe4000001160f */
[----:B------:R-:W-:Y:S02]  /*43d0*/  LOP3.LUT R31, R15, 0x3f003f, RZ, 0xc0, !PT ;  /* 0x003f003f0f1f7812 */ /* 0x000fe400078ec0ff */
[----:B------:R-:W-:Y:S02]  /*43e0*/  LOP3.LUT R35, R35, 0x300030, R40, 0xf8, !PT ;  /* 0x0030003023237812 */ /* 0x000fe400078ef828 */
[----:B------:R-:W-:Y:S02]  /*43f0*/  LOP3.LUT R28, R28, 0x64006400, RZ, 0xfc, !PT ;  /* 0x640064001c1c7812 */ /* 0x000fe400078efcff */
[----:B------:R-:W-:Y:S02]  /*4400*/  SHF.R.U32.HI R13, RZ, 0x6, R13 ;  /* 0x00000006ff0d7819 */ /* 0x000fe4000001160d */
[----:B------:R-:W-:-:S02]  /*4410*/  SHF.R.U32.HI R15, RZ, 0x6, R15 ;  /* 0x00000006ff0f7819 */ /* 0x000fc4000001160f */
[----:B------:R-:W-:Y:S02]  /*4420*/  LOP3.LUT R40, R9, 0xf000f, RZ, 0xc0, !PT ;  /* 0x000f000f09287812 */ /* 0x000fe400078ec0ff */
[----:B------:R-:W-:Y:S02]  /*4430*/  LOP3.LUT R30, R30, 0x64006400, RZ, 0xfc, !PT ;  /* 0x640064001e1e7812 */ /* 0x000fe400078efcff */
[----:B------:R-:W-:Y:S02]  /*4440*/  LOP3.LUT R9, R41, 0x300030, R38, 0xf8, !PT ;  /* 0x0030003029097812 */ /* 0x000fe400078ef826 */
[----:B------:R-:W-:Y:S01]  /*4450*/  LOP3.LUT R41, R10, 0xf000f, RZ, 0xc0, !PT ;  /* 0x000f000f0a297812 */ /* 0x000fe200078ec0ff */
[----:B------:R-:W-:Y:S01]  /*4460*/  HADD2 R30, R30, -1056, -1056 ;  /* 0xe420e4201e1e7430 */ /* 0x000fe20000000000 */
[----:B------:R-:W-:Y:S02]  /*4470*/  LOP3.LUT R12, R12, 0x3f003f, RZ, 0xc0, !PT ;  /* 0x003f003f0c0c7812 */ /* 0x000fe400078ec0ff */
[----:B------:R-:W-:-:S02]  /*4480*/  LOP3.LUT R14, R14, 0x3f003f, RZ, 0xc0, !PT ;  /* 0x003f003f0e0e7812 */ /* 0x000fc400078ec0ff */
[----:B------:R-:W-:Y:S01]  /*4490*/  LOP3.LUT R29, R29, 0x64006400, RZ, 0xfc, !PT ;  /* 0x640064001d1d7812 */ /* 0x000fe200078efcff */
[-C--:B-1----:R-:W-:Y:S01]  /*44a0*/  HFMA2.MMA R17, R30, R4.reuse, R17 ;  /* 0x000000041e117235 */ /* 0x082fe20000000011 */
[----:B------:R-:W-:Y:S01]  /*44b0*/  LOP3.LUT R10, R11, 0xf000f, RZ, 0xc0, !PT ;  /* 0x000f000f0b0a7812 */ /* 0x000fe200078ec0ff */
        /* <DEDUP_REMOVED lines=19> */
[-C--:B------:R-:W-:Y:S01]  /*45f0*/  HFMA2.MMA R18, R11, R5.reuse, R18 ;  /* 0x000000050b127235 */ /* 0x080fe20000000012 */
[----:B------:R-:W-:Y:S01]  /*4600*/  HADD2 R4, R15, -1056, -1056 ;  /* 0xe420e4200f047430 */ /* 0x000fe20000000000 */
[----:B------:R-:W-:Y:S01]  /*4610*/  HFMA2.MMA R17, R14, R5, R17 ;  /* 0x000000050e117235 */ /* 0x000fe20000000011 */
[-C--:B------:R-:W-:Y:S01]  /*4620*/  HFMA2 R16, R13, R5.reuse, R16 ;  /* 0x000000050d107231 */ /* 0x080fe20000000010 */
[----:B------:R-:W-:Y:S01]  /*4630*/  LOP3.LUT R36, R41, 0x300030, R36, 0xf8, !PT ;  /* 0x0030003029247812 */ /* 0x000fe200078ef824 */
        /* <DEDUP_REMOVED lines=32> */
.L_x_3485:
[----:B------:R-:W-:Y:S05]  /*4840*/  @P1 BRA `(.L_x_3486) ;  /* 0x00000b8000001947 */ /* 0x000fea0003800000 */
[----:B------:R-:W-:Y:S01]  /*4850*/  UIMAD UR8, UR5, 0xc, URZ ;  /* 0x0000000c050878a4 */ /* 0x000fe2000f8e023f */
[----:B------:R-:W-:Y:S01]  /*4860*/  IMAD.WIDE.U32 R28, R22, 0xc, R24 ;  /* 0x0000000c161c7825 */ /* 0x000fe200078e0018 */
[----:B------:R-:W1:Y:S04]  /*4870*/  LDS.128 R16, [UR4+0x20] ;  /* 0x00002004ff107984 */ /* 0x000e680008000c00 */
[----:B------:R-:W-:-:S05]  /*4880*/  IADD3 R29, R29, UR8, RZ ;  /* 0x000000081d1d7c10 */ /* 0x000fca000fffe0ff */
[----:B-----5:R-:W2:Y:S01]  /*4890*/  LDG.E.128.CONSTANT R4, [R28.64] ;  /* 0x000000061c047981 */ /* 0x020ea2000c1e9d00 */
[----:B------:R-:W-:-:S05]  /*48a0*/  IMAD.WIDE R30, R22, 0x4, R28 ;  /* 0x00000004161e7825 */ /* 0x000fca00078e021c */
[----:B------:R3:W4:Y:S01]  /*48b0*/  LDG.E.128.CONSTANT R8, [R30.64] ;  /* 0x000000061e087981 */ /* 0x000722000c1e9d00 */
[----:B------:R-:W-:-:S06]  /*48c0*/  IMAD.WIDE R12, R22, 0x4, R30 ;  /* 0x00000004160c7825 */ /* 0x000fcc00078e021e */
[----:B------:R-:W3:Y:S01]  /*48d0*/  LDG.E.128.CONSTANT R12, [R12.64] ;  /* 0x000000060c0c7981 */ /* 0x000ee2000c1e9d00 */
[----:B------:R-:W-:Y:S02]  /*48e0*/  PRMT R0, R0, 0x5410, R2 ;  /* 0x0000541000007816 */ /* 0x000fe40000000002 */
[----:B------:R-:W-:Y:S02]  /*48f0*/  PRMT R3, R3, 0x5410, R32 ;  /* 0x0000541003037816 */ /* 0x000fe40000000020 */
[----:B--2---:R-:W-:Y:S02]  /*4900*/  LOP3.LUT R35, R4, 0x3f003f, RZ, 0xc0, !PT ;  /* 0x003f003f04237812 */ /* 0x004fe400078ec0ff */
[----:B------:R-:W-:Y:S02]  /*4910*/  LOP3.LUT R36, R5, 0x3f003f, RZ, 0xc0, !PT ;  /* 0x003f003f05247812 */ /* 0x000fe400078ec0ff */
[----:B------:R-:W-:Y:S02]  /*4920*/  SHF.R.U32.HI R27, RZ, 0xc, R5 ;  /* 0x0000000cff1b7819 */ /* 0x000fe40000011605 */
[----:B------:R-:W-:-:S02]  /*4930*/  SHF.R.U32.HI R26, RZ, 0xc, R4 ;  /* 0x0000000cff1a7819 */ /* 0x000fc40000011604 */
[----:B------:R-:W-:Y:S02]  /*4940*/  SHF.R.U32.HI R5, RZ, 0x6, R5 ;  /* 0x00000006ff057819 */ /* 0x000fe40000011605 */
[----:B------:R-:W-:Y:S02]  /*4950*/  SHF.R.U32.HI R4, RZ, 0x6, R4 ;  /* 0x00000006ff047819 */ /* 0x000fe40000011604 */
[----:B------:R-:W-:Y:S02]  /*4960*/  LOP3.LUT R35, R35, 0x64006400, RZ, 0xfc, !PT ;  /* 0x6400640023237812 */ /* 0x000fe400078efcff */
[----:B---3--:R-:W-:Y:S02]  /*4970*/  LOP3.LUT R30, R7, 0x3f003f, RZ, 0xc0, !PT ;  /* 0x003f003f071e7812 */ /* 0x008fe400078ec0ff */
[----:B------:R-:W-:Y:S01]  /*4980*/  LOP3.LUT R36, R36, 0x64006400, RZ, 0xfc, !PT ;  /* 0x6400640024247812 */ /* 0x000fe200078efcff */
[----:B------:R-:W-:Y:S01]  /*4990*/  HADD2 R35, R35, -1056, -1056 ;  /* 0xe420e42023237430 */ /* 0x000fe20000000000 */
[----:B------:R-:W-:-:S02]  /*49a0*/  LOP3.LUT R5, R5, 0x3f003f, RZ, 0xc0, !PT ;  /* 0x003f003f05057812 */ /* 0x000fc400078ec0ff */
[----:B------:R-:W-:Y:S01]  /*49b0*/  LOP3.LUT R4, R4, 0x3f003f, RZ, 0xc0, !PT ;  /* 0x003f003f04047812 */ /* 0x000fe200078ec0ff */
[----:B------:R-:W-:Y:S01]  /*49c0*/  HADD2 R31, R36, -1056, -1056 ;  /* 0xe420e420241f7430 */ /* 0x000fe20000000000 */
[----:B------:R-:W-:Y:S02]  /*49d0*/  LOP3.LUT R37, R6, 0x3f003f, RZ, 0xc0, !PT ;  /* 0x003f003f06257812 */ /* 0x000fe400078ec0ff */
[----:B------:R-:W-:Y:S01]  /*49e0*/  LOP3.LUT R30, R30, 0x64006400, RZ, 0xfc, !PT ;  /* 0x640064001e1e7812 */ /* 0x000fe200078efcff */
[----:B-1----:R-:W-:Y:S01]  /*49f0*/  HFMA2 R31, R31, R16, RZ.H0_H0 ;  /* 0x000000101f1f7231 */ /* 0x002fe200000400ff */
[----:B------:R-:W-:Y:S02]  /*4a00*/  LOP3.LUT R5, R5, 0x64006400, RZ, 0xfc, !PT ;  /* 0x6400640005057812 */ /* 0x000fe400078efcff */
[--C-:B------:R-:W-:Y:S01]  /*4a10*/  SHF.R.U32.HI R28, RZ, 0xc, R6.reuse ;  /* 0x0000000cff1c7819 */ /* 0x100fe20000011606 */
[----:B------:R-:W-:Y:S01]  /*4a20*/  HADD2 R39, R30, -1056, -1056 ;  /* 0xe420e4201e277430 */ /* 0x000fe20000000000 */
[----:B------:R-:W-:Y:S01]  /*4a30*/  LOP3.LUT R4, R4, 0x64006400, RZ, 0xfc, !PT ;  /* 0x6400640004047812 */ /* 0x000fe200078efcff */
[----:B------:R-:W-:Y:S01]  /*4a40*/  HADD2 R38, R5, -1056, -1056 ;  /* 0xe420e42005267430 */ /* 0x000fe20000000000 */
[----:B------:R-:W-:Y:S01]  /*4a50*/  SHF.R.U32.HI R6, RZ, 0x6, R6 ;  /* 0x00000006ff067819 */ /* 0x000fe20000011606 */
[----:B------:R-:W-:Y:S01]  /*4a60*/  HFMA2.MMA R5, R35, R16, RZ ;  /* 0x0000001023057235 */ /* 0x000fe200000000ff */
[----:B------:R-:W-:Y:S01]  /*4a70*/  LOP3.LUT R37, R37, 0x64006400, RZ, 0xfc, !PT ;  /* 0x6400640025257812 */ /* 0x000fe200078efcff */
[----:B------:R-:W-:Y:S01]  /*4a80*/  HADD2 R36, R4, -1056, -1056 ;  /* 0xe420e42004247430 */ /* 0x000fe20000000000 */
[----:B------:R-:W-:Y:S01]  /*4a90*/  LOP3.LUT R30, R6, 0x3f003f, RZ, 0xc0, !PT ;  /* 0x003f003f061e7812 */ /* 0x000fe200078ec0ff */
[----:B------:R-:W-:Y:S01]  /*4aa0*/  HFMA2 R6, R38, R17, R31 ;  /* 0x0000001126067231 */ /* 0x000fe2000000001f */
[--C-:B------:R-:W-:Y:S01]  /*4ab0*/  SHF.R.U32.HI R29, RZ, 0xc, R7.reuse ;  /* 0x0000000cff1d7819 */ /* 0x100fe20000011607 */
[----:B------:R-:W-:Y:S01]  /*4ac0*/  HADD2 R37, R37, -1056, -1056 ;  /* 0xe420e42025257430 */ /* 0x000fe20000000000 */
[----:B------:R-:W-:Y:S01]  /*4ad0*/  SHF.R.U32.HI R7, RZ, 0x6, R7 ;  /* 0x00000006ff077819 */ /* 0x000fe20000011607 */
[----:B------:R-:W-:Y:S01]  /*4ae0*/  HFMA2.MMA R5, R36, R17, R5 ;  /* 0x0000001124057235 */ /* 0x000fe20000000005 */
[----:B------:R-:W-:-:S02]  /*4af0*/  LOP3.LUT R31, R30, 0x64006400, RZ, 0xfc, !PT ;  /* 0x640064001e1f7812 */ /* 0x000fc400078efcff */
[----:B------:R-:W-:Y:S01]  /*4b00*/  LOP3.LUT R36, R7, 0x3f003f, RZ, 0xc0, !PT ;  /* 0x003f003f07247812 */ /* 0x000fe200078ec0ff */
[----:B------:R-:W-:Y:S01]  /*4b10*/  HFMA2.MMA R4, R37, R16, RZ ;  /* 0x0000001025047235 */ /* 0x000fe200000000ff */
[----:B----4-:R-:W-:Y:S01]  /*4b20*/  LOP3.LUT R7, R8, 0x3f003f, RZ, 0xc0, !PT ;  /* 0x003f003f08077812 */ /* 0x010fe200078ec0ff */
[----:B------:R-:W-:Y:S01]  /*4b30*/  HADD2 R31, R31, -1056, -1056 ;  /* 0xe420e4201f1f7430 */ /* 0x000fe20000000000 */
[----:B------:R-:W-:Y:S01]  /*4b40*/  LOP3.LUT R30, R9, 0x3f003f, RZ, 0xc0, !PT ;  /* 0x003f003f091e7812 */ /* 0x000fe200078ec0ff */
[----:B------:R-:W-:Y:S01]  /*4b50*/  HFMA2 R16, R39, R16, RZ.H0_H0 ;  /* 0x0000001027107231 */ /* 0x000fe200000400ff */
[----:B------:R-:W-:Y:S02]  /*4b60*/  LOP3.LUT R36, R36, 0x64006400, RZ, 0xfc, !PT ;  /* 0x6400640024247812 */ /* 0x000fe400078efcff */
[----:B------:R-:W-:Y:S01]  /*4b70*/  LOP3.LUT R7, R7, 0x64006400, RZ, 0xfc, !PT ;  /* 0x6400640007077812 */ /* 0x000fe200078efcff */
[----:B------:R-:W-:Y:S01]  /*4b80*/  HFMA2.MMA R4, R31, R17, R4 ;  /* 0x000000111f047235 */ /* 0x000fe20000000004 */
[----:B------:R-:W-:Y:S01]  /*4b90*/  LOP3.LUT R30, R30, 0x64006400, RZ, 0xfc, !PT ;  /* 0x640064001e1e7812 */ /* 0x000fe200078efcff */
[----:B------:R-:W-:Y:S01]  /*4ba0*/  HADD2 R31, R36, -1056, -1056 ;  /* 0xe420e420241f7430 */ /* 0x000fe20000000000 */
[----:B------:R-:W-:Y:S01]  /*4bb0*/  LOP3.LUT R35, R10, 0x3f003f, RZ, 0xc0, !PT ;  /* 0x003f003f0a237812 */ /* 0x000fe200078ec0ff */
[----:B------:R-:W-:Y:S01]  /*4bc0*/  HADD2 R36, R7, -1056, -1056 ;  /* 0xe420e42007247430 */ /* 0x000fe20000000000 */
[----:B------:R-:W-:Y:S01]  /*4bd0*/  SHF.R.U32.HI R38, RZ, 0xa, R12 ;  /* 0x0000000aff267819 */ /* 0x000fe2000001160c */
[----:B------:R-:W-:Y:S01]  /*4be0*/  HADD2 R7, R30, -1056, -1056 ;  /* 0xe420e4201e077430 */ /* 0x000fe20000000000 */
[----:B------:R-:W-:Y:S01]  /*4bf0*/  LOP3.LUT R35, R35, 0x64006400, RZ, 0xfc, !PT ;  /* 0x6400640023237812 */ /* 0x000fe200078efcff */
[----:B------:R-:W-:Y:S01]  /*4c00*/  HFMA2 R17, R31, R17, R16 ;  /* 0x000000111f117231 */ /* 0x000fe20000000010 */
[----:B------:R-:W-:Y:S01]  /*4c10*/  LOP3.LUT R31, R11, 0x3f003f, RZ, 0xc0, !PT ;  /* 0x003f003f0b1f7812 */ /* 0x000fe200078ec0ff */
        /* <DEDUP_REMOVED lines=23> */
[----:B------:R-:W-:Y:S01]  /*4d90*/  HFMA2 R17, R6, R19, R5 ;  /* 0x0000001306117231 */ /* 0x000fe20000000005 */
[----:B------:R-:W-:Y:S02]  /*4da0*/  SHF.R.U32.HI R28, RZ, 0x8, R13 ;  /* 0x00000008ff1c7819 */ /* 0x000fe4000001160d */
[----:B------:R-:W-:Y:S01]  /*4db0*/  HFMA2.MMA R18, R7, R19, R4 ;  /* 0x0000001307127235 */ /* 0x000fe20000000004 */
[----:B------:R-:W-:Y:S01]  /*4dc0*/  LOP3.LUT R35, R35, 0x64006400, RZ, 0xfc, !PT ;  /* 0x6400640023237812 */ /* 0x000fe200078efcff */
[----:B------:R-:W1:Y:S01]  /*4dd0*/  LDS.128 R4, [UR4+0x30] ;  /* 0x00003004ff047984 */ /* 0x000e620008000c00 */
[----:B------:R-:W-:-:S02]  /*4de0*/  SHF.R.U32.HI R8, RZ, 0xc, R8 ;  /* 0x0000000cff087819 */ /* 0x000fc40000011608 */
[----:B------:R-:W-:Y:S01]  /*4df0*/  SHF.R.U32.HI R37, RZ, 0xa, R13 ;  /* 0x0000000aff257819 */ /* 0x000fe2000001160d */
[----:B------:R-:W-:Y:S01]  /*4e00*/  HADD2 R30, R35, -1056, -1056 ;  /* 0xe420e420231e7430 */ /* 0x000fe20000000000 */
[----:B------:R-:W-:Y:S02]  /*4e10*/  SHF.R.U32.HI R35, RZ, 0x8, R14 ;  /* 0x00000008ff237819 */ /* 0x000fe4000001160e */
[----:B------:R-:W-:Y:S01]  /*4e20*/  LOP3.LUT R41, R8, 0xf000f, RZ, 0xc0, !PT ;  /* 0x000f000f08297812 */ /* 0x000fe200078ec0ff */
[----:B------:R-:W-:Y:S01]  /*4e30*/  HFMA2 R19, R30, R19, R31 ;  /* 0x000000131e137231 */ /* 0x000fe2000000001f */
[----:B------:R-:W-:Y:S02]  /*4e40*/  LOP3.LUT R31, R27, 0xf000f, RZ, 0xc0, !PT ;  /* 0x000f000f1b1f7812 */ /* 0x000fe400078ec0ff */
[----:B------:R-:W-:Y:S02]  /*4e50*/  LOP3.LUT R30, R26, 0xf000f, RZ, 0xc0, !PT ;  /* 0x000f000f1a1e7812 */ /* 0x000fe400078ec0ff */
[----:B------:R-:W-:-:S02]  /*4e60*/  SHF.R.U32.HI R27, RZ, 0x8, R12 ;  /* 0x00000008ff1b7819 */ /* 0x000fc4000001160c */
[----:B------:R-:W-:Y:S02]  /*4e70*/  SHF.R.U32.HI R26, RZ, 0xc, R11 ;  /* 0x0000000cff1a7819 */ /* 0x000fe4000001160b */
[----:B------:R-:W-:Y:S02]  /*4e80*/  LOP3.LUT R11, R30, 0x300030, R27, 0xf8, !PT ;  /* 0x003000301e0b7812 */ /* 0x000fe400078ef81b */
[----:B------:R-:W-:Y:S02]  /*4e90*/  LOP3.LUT R27, R36, 0x300030, R35, 0xf8, !PT ;  /* 0x00300030241b7812 */ /* 0x000fe400078ef823 */
[----:B------:R-:W-:Y:S02]  /*4ea0*/  LOP3.LUT R35, R29, 0xf000f, RZ, 0xc0, !PT ;  /* 0x000f000f1d237812 */ /* 0x000fe400078ec0ff */
[----:B------:R-:W-:Y:S02]  /*4eb0*/  LOP3.LUT R29, R12, 0x3f003f, RZ, 0xc0, !PT ;  /* 0x003f003f0c1d7812 */ /* 0x000fe400078ec0ff */
[----:B------:R-:W-:-:S02]  /*4ec0*/  LOP3.LUT R28, R31, 0x300030, R28, 0xf8, !PT ;  /* 0x003000301f1c7812 */ /* 0x000fc400078ef81c */
[----:B------:R-:W-:Y:S02]  /*4ed0*/  LOP3.LUT R31, R14, 0x3f003f, RZ, 0xc0, !PT ;  /* 0x003f003f0e1f7812 */ /* 0x000fe400078ec0ff */
[----:B------:R-:W-:Y:S02]  /*4ee0*/  SHF.R.U32.HI R12, RZ, 0x6, R12 ;  /* 0x00000006ff0c7819 */ /* 0x000fe4000001160c */
[----:B------:R-:W-:Y:S02]  /*4ef0*/  LOP3.LUT R30, R13, 0x3f003f, RZ, 0xc0, !PT ;  /* 0x003f003f0d1e7812 */ /* 0x000fe400078ec0ff */
[----:B------:R-:W-:Y:S02]  /*4f00*/  LOP3.LUT R8, R15, 0x3f003f, RZ, 0xc0, !PT ;  /* 0x003f003f0f087812 */ /* 0x000fe400078ec0ff */
[----:B------:R-:W-:Y:S02]  /*4f10*/  LOP3.LUT R29, R29, 0x64006400, RZ, 0xfc, !PT ;  /* 0x640064001d1d7812 */ /* 0x000fe400078efcff */
[----:B------:R-:W-:-:S02]  /*4f20*/  SHF.R.U32.HI R13, RZ, 0x6, R13 ;  /* 0x00000006ff0d7819 */ /* 0x000fc4000001160d */
[--C-:B------:R-:W-:Y:S01]  /*4f30*/  SHF.R.U32.HI R36, RZ, 0xa, R14.reuse ;  /* 0x0000000aff247819 */ /* 0x100fe2000001160e */
[----:B------:R-:W-:Y:S01]  /*4f40*/  HADD2 R29, R29, -1056, -1056 ;  /* 0xe420e4201d1d7430 */ /* 0x000fe20000000000 */
[----:B------:R-:W-:Y:S02]  /*4f50*/  SHF.R.U32.HI R14, RZ, 0x6, R14 ;  /* 0x00000006ff0e7819 */ /* 0x000fe4000001160e */
[----:B------:R-:W-:Y:S02]  /*4f60*/  LOP3.LUT R31, R31, 0x64006400, RZ, 0xfc, !PT ;  /* 0x640064001f1f7812 */ /* 0x000fe400078efcff */
[----:B------:R-:W-:Y:S01]  /*4f70*/  LOP3.LUT R12, R12, 0x3f003f, RZ, 0xc0, !PT ;  /* 0x003f003f0c0c7812 */ /* 0x000fe200078ec0ff */
[----:B-1----:R-:W-:Y:S01]  /*4f80*/  HFMA2.MMA R16, R29, R4, R16 ;  /* 0x000000041d107235 */ /* 0x002fe20000000010 */
        /* <DEDUP_REMOVED lines=8> */
[-C--:B------:R-:W-:Y:S01]  /*5010*/  HFMA2 R17, R30, R4.reuse, R17 ;  /* 0x000000041e117231 */ /* 0x080fe20000000011 */
[----:B------:R-:W-:Y:S01]  /*5020*/  LOP3.LUT R12, R12, 0x64006400, RZ, 0xfc, !PT ;  /* 0x640064000c0c7812 */ /* 0x000fe200078efcff */
[----:B------:R-:W-:Y:S01]  /*5030*/  HFMA2.MMA R18, R31, R4, R18 ;  /* 0x000000041f127235 */ /* 0x000fe20000000012 */
[----:B------:R-:W-:Y:S01]  /*5040*/  SHF.R.U32.HI R9, RZ, 0xc, R9 ;  /* 0x0000000cff097819 */ /* 0x000fe20000011609 */
[----:B------:R-:W-:Y:S01]  /*5050*/  HFMA2 R19, R8, R4, R19 ;  /* 0x0000000408137231 */ /* 0x000fe20000000013 */
[--C-:B------:R-:W-:Y:S01]  /*5060*/  SHF.R.U32.HI R39, RZ, 0xa, R15.reuse ;  /* 0x0000000aff277819 */ /* 0x100fe2000001160f */
[----:B------:R-:W-:Y:S01]  /*5070*/  HADD2 R29, R12, -1056, -1056 ;  /* 0xe420e4200c1d7430 */ /* 0x000fe20000000000 */
[----:B------:R-:W-:-:S02]  /*5080*/  SHF.R.U32.HI R15, RZ, 0x6, R15 ;  /* 0x00000006ff0f7819 */ /* 0x000fc4000001160f */
[----:B------:R-:W-:Y:S02]  /*5090*/  LOP3.LUT R13, R13, 0x64006400, RZ, 0xfc, !PT ;  /* 0x640064000d0d7812 */ /* 0x000fe400078efcff */
[----:B------:R-:W-:Y:S01]  /*50a0*/  SHF.R.U32.HI R10, RZ, 0xc, R10 ;  /* 0x0000000cff0a7819 */ /* 0x000fe2000001160a */
[----:B------:R-:W-:Y:S01]  /*50b0*/  HFMA2.MMA R16, R29, R5, R16 ;  /* 0x000000051d107235 */ /* 0x000fe20000000010 */
[----:B------:R-:W-:Y:S01]  /*50c0*/  LOP3.LUT R14, R14, 0x64006400, RZ, 0xfc, !PT ;  /* 0x640064000e0e7812 */ /* 0x000fe200078efcff */
[----:B------:R-:W-:Y:S01]  /*50d0*/  HADD2 R4, R13, -1056, -1056 ;  /* 0xe420e4200d047430 */ /* 0x000fe20000000000 */
[----:B------:R-:W-:Y:S02]  /*50e0*/  LOP3.LUT R35, R35, 0x300030, R40, 0xf8, !PT ;  /* 0x0030003023237812 */ /* 0x000fe400078ef828 */
[----:B------:R-:W-:Y:S01]  /*50f0*/  LOP3.LUT R40, R9, 0xf000f, RZ, 0xc0, !PT ;  /* 0x000f000f09287812 */ /* 0x000fe200078ec0ff */
[----:B------:R-:W-:Y:S01]  /*5100*/  HADD2 R13, R14, -1056, -1056 ;  /* 0xe420e4200e0d7430 */ /* 0x000fe20000000000 */
[----:B------:R-:W-:Y:S01]  /*5110*/  LOP3.LUT R9, R41, 0x300030, R38, 0xf8, !PT ;  /* 0x0030003029097812 */ /* 0x000fe200078ef826 */
[----:B------:R-:W-:Y:S01]  /*5120*/  HFMA2 R17, R4, R5, R17 ;  /* 0x0000000504117231 */ /* 0x000fe20000000011 */
[----:B------:R-:W-:-:S02]  /*5130*/  LOP3.LUT R15, R15, 0x3f003f, RZ, 0xc0, !PT ;  /* 0x003f003f0f0f7812 */ /* 0x000fc400078ec0ff */
        /* <DEDUP_REMOVED lines=16> */
[----:B------:R-:W-:Y:S01]  /*5240*/  LOP3.LUT R37, R40, 0x300030, R37, 0xf8, !PT ;  /* 0x0030003028257812 */ /* 0x000fe200078ef825 */
[----:B------:R-:W-:Y:S01]  /*5250*/  HFMA2.MMA R18, R27, R6, R18 ;  /* 0x000000061b127235 */ /* 0x000fe20000000012 */
        /* <DEDUP_REMOVED lines=10> */
[----:B------:R-:W-:-:S02]  /*5300*/  HFMA2 R17, R28, R6, R17 ;  /* 0x000000061c117231 */ /* 0x000fc40000000011 */
[----:B------:R-:W-:Y:S02]  /*5310*/  HADD2 R4, R37, -1056, -1056 ;  /* 0xe420e42025047430 */ /* 0x000fe40000000000 */
        /* <DEDUP_REMOVED lines=11> */
.L_x_3486:
        /* <DEDUP_REMOVED lines=8> */
.L_x_3484:
[----:B------:R-:W-:-:S04]  /*5450*/  LEA R35, R21, 0x20, 0x5 ;  /* 0x0000002015237811 */ /* 0x000fc800078e28ff */
[----:B------:R-:W-:-:S04]  /*5460*/  IMNMX R35, R35, c[0x0][0x190], PT ;  /* 0x0000640023237a17 */ /* 0x000fc80003800200 */
[----:B------:R-:W-:-:S04]  /*5470*/  ISETP.GE.AND P0, PT, R20, R35, PT ;  /* 0x000000231400720c */ /* 0x000fc80003f06270 */
[----:B------:R-:W-:-:S13]  /*5480*/  ISETP.GE.OR P0, PT, R20, c[0x0][0x1b0], P0 ;  /* 0x00006c0014007a0c */ /* 0x000fda0000706670 */
[----:B------:R-:W-:Y:S05]  /*5490*/  @P0 BRA `(.L_x_3488) ;  /* 0x000015c000000947 */ /* 0x000fea0003800000 */
.L_x_3490:
        /* <DEDUP_REMOVED lines=8> */
[----:B------:R-:W-:Y:S01]  /*5520*/  IADD3 R36, R20, 0x20, RZ ;  /* 0x0000002014247810 */ /* 0x000fe20007ffe0ff */
[----:B------:R-:W-:-:S03]  /*5530*/  IMAD.WIDE R20, R39, 0x4, R22 ;  /* 0x0000000427147825 */ /* 0x000fc600078e0216 */
[----:B------:R-:W-:-:S03]  /*5540*/  ISETP.GE.AND P0, PT, R36, c[0x0][0x1b0], PT ;  /* 0x00006c0024007a0c */ /* 0x000fc60003f06270 */
[----:B------:R-:W-:Y:S01]  /*5550*/  IMAD.WIDE R38, R39, 0x4, R20 ;  /* 0x0000000427267825 */ /* 0x000fe200078e0214 */
[----:B------:R-:W-:Y:S05]  /*5560*/  @P1 BRA `(.L_x_3489) ;  /* 0x0000149000001947 */ /* 0x000fea0003800000 */
[----:B0-----:R-:W2:Y:S01]  /*5570*/  LDG.E.128.CONSTANT R20, [R20.64] ;  /* 0x0000000614147981 */ /* 0x001ea2000c1e9d00 */
[----:B------:R-:W-:Y:S01]  /*5580*/  IMAD.MOV.U32 R28, RZ, RZ, 0x2800 ;  /* 0x00002800ff1c7424 */ /* 0x000fe200078e00ff */
[----:B-----5:R-:W-:Y:S02]  /*5590*/  LOP3.LUT R37, R6, 0x1f001f, RZ, 0xc0, !PT ;  /* 0x001f001f06257812 */ /* 0x020fe400078ec0ff */
[----:B------:R-:W0:Y:S01]  /*55a0*/  LDS.128 R24, [UR4] ;  /* 0x00000004ff187984 */ /* 0x000e220008000c00 */
[----:B------:R-:W-:Y:S02]  /*55b0*/  LOP3.LUT R40, R7, 0x1f001f, RZ, 0xc0, !PT ;  /* 0x001f001f07287812 */ /* 0x000fe400078ec0ff */
[----:B------:R-:W-:Y:S02]  /*55c0*/  PRMT R0, R0, 0x5410, R28 ;  /* 0x0000541000007816 */ /* 0x000fe4000000001c */
        /* <DEDUP_REMOVED lines=14> */
[----:B------:R-:W-:Y:S01]  /*56b0*/  PRMT R3, R3, 0x5410, R32 ;  /* 0x0000541003037816 */ /* 0x000fe20000000020 */
[-C--:B0-----:R-:W-:Y:S01]  /*56c0*/  HFMA2.MMA R37, R41, R24.reuse, RZ ;  /* 0x0000001829257235 */ /* 0x081fe200000000ff */
[----:B------:R-:W-:Y:S01]  /*56d0*/  LOP3.LUT R41, R30, 0x64006400, RZ, 0xfc, !PT ;  /* 0x640064001e297812 */ /* 0x000fe200078efcff */
[----:B------:R-:W-:Y:S01]  /*56e0*/  HFMA2 R30, R29, R0.H1_H1, -48, -48 ;  /* 0xd200d2001d1e7431 */ /* 0x000fe20000060000 */
[----:B------:R-:W-:Y:S01]  /*56f0*/  HFMA2.MMA R28, R43, R24, RZ ;  /* 0x000000182b1c7235 */ /* 0x000fe200000000ff */
[----:B------:R-:W-:Y:S01]  /*5700*/  LOP3.LUT R43, R40, 0x64006400, RZ, 0xfc, !PT ;  /* 0x64006400282b7812 */ /* 0x000fe200078efcff */
[----:B------:R-:W-:-:S02]  /*5710*/  HFMA2 R31, R31, R24, RZ.H0_H0 ;  /* 0x000000181f1f7231 */ /* 0x000fc400000400ff */
[-C--:B------:R-:W-:Y:S01]  /*5720*/  HFMA2 R40, R41, R0.reuse.H1_H1, -48, -48 ;  /* 0xd200d20029287431 */ /* 0x080fe20000060000 */
[-C--:B------:R-:W-:Y:S01]  /*5730*/  HFMA2.MMA R30, R30, R25.reuse, R37 ;  /* 0x000000191e1e7235 */ /* 0x080fe20000000025 */
[----:B------:R-:W-:Y:S01]  /*5740*/  SHF.R.U32.HI R37, RZ, 0xa, R5 ;  /* 0x0000000aff257819 */ /* 0x000fe20000011605 */
[----:B------:R-:W-:Y:S01]  /*5750*/  HFMA2 R43, R43, R0.H1_H1, -48, -48 ;  /* 0xd200d2002b2b7431 */ /* 0x000fe20000060000 */
[----:B------:R-:W-:Y:S01]  /*5760*/  LOP3.LUT R41, R7, 0x3e003e0, RZ, 0xc0, !PT ;  /* 0x03e003e007297812 */ /* 0x000fe200078ec0ff */
[----:B------:R-:W-:Y:S01]  /*5770*/  HFMA2 R29, R40, R25, R31 ;  /* 0x00000019281d7231 */ /* 0x000fe2000000001f */
[----:B------:R-:W-:Y:S01]  /*5780*/  SHF.R.U32.HI R40, RZ, 0xa, R6 ;  /* 0x0000000aff287819 */ /* 0x000fe20000011606 */
[----:B------:R-:W-:Y:S01]  /*5790*/  HFMA2 R24, R45, R24, RZ.H0_H0 ;  /* 0x000000182d187231 */ /* 0x000fe200000400ff */
[----:B------:R-:W-:Y:S01]  /*57a0*/  LOP3.LUT R37, R37, 0x1f001f, RZ, 0xc0, !PT ;  /* 0x001f001f25257812 */ /* 0x000fe200078ec0ff */
[----:B------:R-:W-:Y:S01]  /*57b0*/  HFMA2.MMA R28, R43, R25, R28 ;  /* 0x000000192b1c7235 */ /* 0x000fe2000000001c */
[----:B------:R-:W-:-:S02]  /*57c0*/  SHF.R.U32.HI R31, RZ, 0xa, R4 ;  /* 0x0000000aff1f7819 */ /* 0x000fc40000011604 */
[----:B------:R-:W-:Y:S02]  /*57d0*/  LOP3.LUT R40, R40, 0x1f001f, RZ, 0xc0, !PT ;  /* 0x001f001f28287812 */ /* 0x000fe400078ec0ff */
[----:B------:R-:W-:Y:S02]  /*57e0*/  LOP3.LUT R41, R41, 0x64006400, RZ, 0xfc, !PT ;  /* 0x6400640029297812 */ /* 0x000fe400078efcff */
[----:B------:R-:W-:Y:S02]  /*57f0*/  LOP3.LUT R37, R37, 0x64006400, RZ, 0xfc, !PT ;  /* 0x6400640025257812 */ /* 0x000fe400078efcff */
[----:B------:R-:W-:Y:S01]  /*5800*/  LOP3.LUT R31, R31, 0x1f001f, RZ, 0xc0, !PT ;  /* 0x001f001f1f1f7812 */ /* 0x000fe200078ec0ff */
[----:B------:R-:W-:Y:S01]  /*5810*/  HFMA2 R41, R41, R0.H1_H1, -48, -48 ;  /* 0xd200d20029297431 */ /* 0x000fe20000060000 */
[----:B------:R-:W-:Y:S01]  /*5820*/  LOP3.LUT R40, R40, 0x64006400, RZ, 0xfc, !PT ;  /* 0x6400640028287812 */ /* 0x000fe200078efcff */
[----:B------:R-:W-:Y:S01]  /*5830*/  HADD2 R42, R37, -1040, -1040 ;  /* 0xe410e410252a7430 */ /* 0x000fe20000000000 */
[----:B------:R-:W-:-:S03]  /*5840*/  LOP3.LUT R31, R31, 0x64006400, RZ, 0xfc, !PT ;  /* 0x640064001f1f7812 */ /* 0x000fc600078efcff */
[----:B------:R-:W-:Y:S01]  /*5850*/  HADD2 R37, R40, -1040, -1040 ;  /* 0xe410e41028257430 */ /* 0x000fe20000000000 */
[----:B------:R-:W-:Y:S01]  /*5860*/  HFMA2.MMA R24, R41, R25, R24 ;  /* 0x0000001929187235 */ /* 0x000fe20000000018 */
[----:B------:R-:W-:Y:S01]  /*5870*/  HADD2 R25, R31, -1040, -1040 ;  /* 0xe410e4101f197430 */ /* 0x000fe20000000000 */
[----:B------:R-:W-:Y:S01]  /*5880*/  SHF.R.U32.HI R31, RZ, 0xa, R7 ;  /* 0x0000000aff1f7819 */ /* 0x000fe20000011607 */
[-C--:B------:R-:W-:Y:S01]  /*5890*/  HFMA2 R28, R37, R26.reuse, R28 ;  /* 0x0000001a251c7231 */ /* 0x080fe2000000001c */
[----:B------:R-:W-:Y:S01]  /*58a0*/  LOP3.LUT R37, R9, 0x1f001f, RZ, 0xc0, !PT ;  /* 0x001f001f09257812 */ /* 0x000fe200078ec0ff */
[----:B------:R-:W-:Y:S01]  /*58b0*/  HFMA2 R25, R25, R26, R30 ;  /* 0x0000001a19197231 */ /* 0x000fe2000000001e */
[----:B------:R-:W-:Y:S01]  /*58c0*/  LOP3.LUT R31, R31, 0x1f001f, RZ, 0xc0, !PT ;  /* 0x001f001f1f1f7812 */ /* 0x000fe200078ec0ff */
[----:B------:R-:W-:Y:S01]  /*58d0*/  HFMA2.MMA R29, R42, R26, R29 ;  /* 0x0000001a2a1d7235 */ /* 0x000fe2000000001d */
        /* <DEDUP_REMOVED lines=8> */
[----:B------:R-:W-:Y:S01]  /*5960*/  HFMA2.MMA R37, R42, R27, R29 ;  /* 0x0000001b2a257235 */ /* 0x000fe2000000001d */
[----:B------:R-:W-:Y:S01]  /*5970*/  HADD2 R40, R31, -1040, -1040 ;  /* 0xe410e4101f287430 */ /* 0x000fe20000000000 */
[----:B------:R-:W-:Y:S01]  /*5980*/  LOP3.LUT R29, R11, 0x1f001f, RZ, 0xc0, !PT ;  /* 0x001f001f0b1d7812 */ /* 0x000fe200078ec0ff */
[----:B------:R-:W-:Y:S01]  /*5990*/  HADD2 R31, R30, -1040, -1040 ;  /* 0xe410e4101e1f7430 */ /* 0x000fe20000000000 */
[----:B------:R-:W-:Y:S01]  /*59a0*/  SHF.R.U32.HI R7, RZ, 0xf, R7 ;  /* 0x0000000fff077819 */ /* 0x000fe20000011607 */
[----:B------:R-:W-:Y:S01]  /*59b0*/  HFMA2.MMA R26, R41, R26, R24 ;  /* 0x0000001a291a7235 */ /* 0x000fe20000000018 */
[-C--:B------:R-:W-:Y:S01]  /*59c0*/  HFMA2 R25, R40, R27.reuse, R25 ;  /* 0x0000001b28197231 */ /* 0x080fe20000000019 */
[----:B------:R-:W-:Y:S01]  /*59d0*/  SHF.R.U32.HI R24, RZ, 0xf, R4 ;  /* 0x0000000fff187819 */ /* 0x000fe20000011604 */
[----:B------:R-:W-:Y:S01]  /*59e0*/  HFMA2 R4, R31, R27, R28 ;  /* 0x0000001b1f047231 */ /* 0x000fe2000000001c */
[----:B------:R-:W-:-:S02]  /*59f0*/  LOP3.LUT R40, R29, 0x64006400, RZ, 0xfc, !PT ;  /* 0x640064001d287812 */ /* 0x000fc400078efcff */
[----:B------:R-:W0:Y:S01]  /*5a00*/  LDS.128 R28, [UR4+0x10] ;  /* 0x00001004ff1c7984 */ /* 0x000e220008000c00 */
[----:B------:R-:W-:Y:S02]  /*5a10*/  SHF.R.U32.HI R41, RZ, 0xe, R8 ;  /* 0x0000000eff297819 */ /* 0x000fe40000011608 */
[----:B------:R-:W-:Y:S01]  /*5a20*/  LOP3.LUT R24, R24, 0x10001, RZ, 0xc0, !PT ;  /* 0x0001000118187812 */ /* 0x000fe200078ec0ff */
[----:B------:R-:W-:Y:S01]  /*5a30*/  HADD2 R43, R40, -1040, -1040 ;  /* 0xe410e410282b7430 */ /* 0x000fe20000000000 */
[----:B------:R-:W-:Y:S02]  /*5a40*/  SHF.R.U32.HI R40, RZ, 0xf, R5 ;  /* 0x0000000fff287819 */ /* 0x000fe40000011605 */
[----:B------:R-:W-:Y:S02]  /*5a50*/  LOP3.LUT R24, R24, 0x20002, R41, 0xf8, !PT ;  /* 0x0002000218187812 */ /* 0x000fe400078ef829 */
[----:B------:R-:W-:Y:S01]  /*5a60*/  SHF.R.U32.HI R41, RZ, 0xf, R6 ;  /* 0x0000000fff297819 */ /* 0x000fe20000011606 */
[----:B------:R-:W-:Y:S01]  /*5a70*/  HFMA2.MMA R5, R43, R27, R26 ;  /* 0x0000001b2b057235 */ /* 0x000fe2000000001a */
[----:B------:R-:W-:-:S02]  /*5a80*/  SHF.R.U32.HI R6, RZ, 0xe, R10 ;  /* 0x0000000eff067819 */ /* 0x000fc4000001160a */
[----:B------:R-:W-:Y:S02]  /*5a90*/  LOP3.LUT R41, R41, 0x10001, RZ, 0xc0, !PT ;  /* 0x0001000129297812 */ /* 0x000fe400078ec0ff */
[----:B------:R-:W-:Y:S02]  /*5aa0*/  SHF.R.U32.HI R26, RZ, 0xe, R9 ;  /* 0x0000000eff1a7819 */ /* 0x000fe40000011609 */
[----:B------:R-:W-:Y:S02]  /*5ab0*/  LOP3.LUT R27, R40, 0x10001, RZ, 0xc0, !PT ;  /* 0x00010001281b7812 */ /* 0x000fe400078ec0ff */
[----:B------:R-:W-:Y:S02]  /*5ac0*/  LOP3.LUT R40, R7, 0x10001, RZ, 0xc0, !PT ;  /* 0x0001000107287812 */ /* 0x000fe400078ec0ff */
[----:B------:R-:W-:Y:S02]  /*5ad0*/  SHF.R.U32.HI R43, RZ, 0xe, R11 ;  /* 0x0000000eff2b7819 */ /* 0x000fe4000001160b */
[----:B------:R-:W-:-:S02]  /*5ae0*/  LOP3.LUT R6, R41, 0x20002, R6, 0xf8, !PT ;  /* 0x0002000229067812 */ /* 0x000fc400078ef806 */
[----:B------:R-:W-:Y:S02]  /*5af0*/  SHF.R.U32.HI R7, RZ, 0xd, R12 ;  /* 0x0000000dff077819 */ /* 0x000fe4000001160c */
[----:B------:R-:W-:Y:S02]  /*5b00*/  SHF.R.U32.HI R41, RZ, 0xd, R14 ;  /* 0x0000000dff297819 */ /* 0x000fe4000001160e */
[----:B------:R-:W-:Y:S02]  /*5b10*/  LOP3.LUT R27, R27, 0x20002, R26, 0xf8, !PT ;  /* 0x000200021b1b7812 */ /* 0x000fe400078ef81a */
[----:B------:R-:W-:Y:S02]  /*5b20*/  LOP3.LUT R26, R40, 0x20002, R43, 0xf8, !PT ;  /* 0x00020002281a7812 */ /* 0x000fe400078ef82b */
[----:B------:R-:W-:Y:S02]  /*5b30*/  LOP3.LUT R40, R24, 0x40004, R7, 0xf8, !PT ;  /* 0x0004000418287812 */ /* 0x000fe400078ef807 */
[----:B------:R-:W-:-:S02]  /*5b40*/  LOP3.LUT R24, R6, 0x40004, R41, 0xf8, !PT ;  /* 0x0004000406187812 */ /* 0x000fc400078ef829 */
[----:B------:R-:W-:Y:S02]  /*5b50*/  SHF.R.U32.HI R7, RZ, 0xc, R16 ;  /* 0x0000000cff077819 */ /* 0x000fe40000011610 */
[----:B------:R-:W-:Y:S02]  /*5b60*/  LOP3.LUT R6, R8, 0x3e003e0, RZ, 0xc0, !PT ;  /* 0x03e003e008067812 */ /* 0x000fe400078ec0ff */
[----:B------:R-:W-:Y:S02]  /*5b70*/  LOP3.LUT R40, R40, 0x80008, R7, 0xf8, !PT ;  /* 0x0008000828287812 */ /* 0x000fe400078ef807 */
[----:B------:R-:W-:Y:S02]  /*5b80*/  LOP3.LUT R7, R6, 0x64006400, RZ, 0xfc, !PT ;  /* 0x6400640006077812 */ /* 0x000fe400078efcff */
[----:B------:R-:W-:Y:S02]  /*5b90*/  SHF.R.U32.HI R42, RZ, 0xd, R13 ;  /* 0x0000000dff2a7819 */ /* 0x000fe4000001160d */
[----:B------:R-:W-:Y:S01]  /*5ba0*/  LOP3.LUT R41, R9, 0x3e003e0, RZ, 0xc0, !PT ;  /* 0x03e003e009297812 */ /* 0x000fe200078ec0ff */
[----:B------:R-:W-:Y:S01]  /*5bb0*/  HFMA2 R6, R7, R0.H1_H1, -48, -48 ;  /* 0xd200d20007067431 */ /* 0x000fe20000060000 */
[----:B------:R-:W-:-:S02]  /*5bc0*/  SHF.R.U32.HI R8, RZ, 0xa, R8 ;  /* 0x0000000aff087819 */ /* 0x000fc40000011608 */
[----:B------:R-:W-:Y:S02]  /*5bd0*/  LOP3.LUT R27, R27, 0x40004, R42, 0xf8, !PT ;  /* 0x000400041b1b7812 */ /* 0x000fe400078ef82a */
[----:B------:R-:W-:Y:S01]  /*5be0*/  SHF.R.U32.HI R42, RZ, 0xc, R17 ;  /* 0x0000000cff2a7819 */ /* 0x000fe20000011611 */
[----:B0-----:R-:W-:Y:S01]  /*5bf0*/  HFMA2.MMA R25, R6, R28, R25 ;  /* 0x0000001c06197235 */ /* 0x001fe20000000019 */
[----:B------:R-:W-:Y:S02]  /*5c00*/  LOP3.LUT R6, R10, 0x3e003e0, RZ, 0xc0, !PT ;  /* 0x03e003e00a067812 */ /* 0x000fe400078ec0ff */
[----:B------:R-:W-:Y:S02]  /*5c10*/  LOP3.LUT R41, R41, 0x64006400, RZ, 0xfc, !PT ;  /* 0x6400640029297812 */ /* 0x000fe400078efcff */
[----:B------:R-:W-:Y:S02]  /*5c20*/  LOP3.LUT R7, R6, 0x64006400, RZ, 0xfc, !PT ;  /* 0x6400640006077812 */ /* 0x000fe400078efcff */
[----:B------:R-:W-:-:S02]  /*5c30*/  LOP3.LUT R8, R8, 0x1f001f, RZ, 0xc0, !PT ;  /* 0x001f001f08087812 */ /* 0x000fc400078ec0ff */
[----:B------:R-:W-:Y:S01]  /*5c40*/  SHF.R.U32.HI R9, RZ, 0xa, R9 ;  /* 0x0000000aff097819 */ /* 0x000fe20000011609 */
[-C--:B------:R-:W-:Y:S01]  /*5c50*/  HFMA2 R7, R7, R0.reuse.H1_H1, -48, -48 ;  /* 0xd200d20007077431 */ /* 0x080fe20000060000 */
[----:B------:R-:W-:Y:S01]  /*5c60*/  LOP3.LUT R27, R27, 0x80008, R42, 0xf8, !PT ;  /* 0x000800081b1b7812 */ /* 0x000fe200078ef82a */
[----:B------:R-:W-:Y:S01]  /*5c70*/  HFMA2 R42, R41, R0.H1_H1, -48, -48 ;  /* 0xd200d200292a7431 */ /* 0x000fe20000060000 */
[----:B------:R-:W-:Y:S02]  /*5c80*/  LOP3.LUT R8, R8, 0x64006400, RZ, 0xfc, !PT ;  /* 0x6400640008087812 */ /* 0x000fe400078efcff */
[----:B------:R-:W-:Y:S01]  /*5c90*/  LOP3.LUT R9, R9, 0x1f001f, RZ, 0xc0, !PT ;  /* 0x001f001f09097812 */ /* 0x000fe200078ec0ff */
[----:B------:R-:W-:Y:S01]  /*5ca0*/  HFMA2 R37, R42, R28, R37 ;  /* 0x0000001c2a257231 */ /* 0x000fe20000000025 */
[----:B------:R-:W-:Y:S01]  /*5cb0*/  LOP3.LUT R41, R11, 0x3e003e0, RZ, 0xc0, !PT ;  /* 0x03e003e00b297812 */ /* 0x000fe200078ec0ff */
[----:B------:R-:W-:Y:S01]  /*5cc0*/  HADD2 R42, R8, -1040, -1040 ;  /* 0xe410e410082a7430 */ /* 0x000fe20000000000 */
[----:B------:R-:W-:Y:S01]  /*5cd0*/  SHF.R.U32.HI R10, RZ, 0xa, R10 ;  /* 0x0000000aff0a7819 */ /* 0x000fe2000001160a */
[----:B------:R-:W-:Y:S01]  /*5ce0*/  HFMA2.MMA R8, R7, R28, R4 ;  /* 0x0000001c07087235 */ /* 0x000fe20000000004 */
[----:B------:R-:W-:-:S02]  /*5cf0*/  LOP3.LUT R6, R9, 0x64006400, RZ, 0xfc, !PT ;  /* 0x6400640009067812 */ /* 0x000fc400078efcff */
[----:B------:R-:W-:Y:S01]  /*5d00*/  LOP3.LUT R41, R41, 0x64006400, RZ, 0xfc, !PT ;  /* 0x6400640029297812 */ /* 0x000fe200078efcff */
[----:B------:R-:W-:Y:S01]  /*5d10*/  HFMA2.MMA R9, R42, R29, R25 ;  /* 0x0000001d2a097235 */ /* 0x000fe20000000019 */
[----:B------:R-:W-:Y:S01]  /*5d20*/  LOP3.LUT R4, R10, 0x1f001f, RZ, 0xc0, !PT ;  /* 0x001f001f0a047812 */ /* 0x000fe200078ec0ff */
[----:B------:R-:W-:Y:S01]  /*5d30*/  HADD2 R6, R6, -1040, -1040 ;  /* 0xe410e41006067430 */ /* 0x000fe20000000000 */
[----:B------:R-:W-:Y:S01]  /*5d40*/  SHF.R.U32.HI R11, RZ, 0xa, R11 ;  /* 0x0000000aff0b7819 */ /* 0x000fe2000001160b */
[----:B------:R-:W-:Y:S01]  /*5d50*/  HFMA2 R44, R41, R0.H1_H1, -48, -48 ;  /* 0xd200d200292c7431 */ /* 0x000fe20000060000 */
[----:B------:R-:W-:Y:S01]  /*5d60*/  LOP3.LUT R4, R4, 0x64006400, RZ, 0xfc, !PT ;  /* 0x6400640004047812 */ /* 0x000fe200078efcff */
[----:B------:R-:W-:Y:S01]  /*5d70*/  HFMA2 R37, R6, R29, R37 ;  /* 0x0000001d06257231 */ /* 0x000fe20000000025 */
[----:B------:R-:W-:Y:S01]  /*5d80*/  LOP3.LUT R11, R11, 0x1f001f, RZ, 0xc0, !PT ;  /* 0x001f001f0b0b7812 */ /* 0x000fe200078ec0ff */
[----:B------:R-:W-:Y:S01]  /*5d90*/  HFMA2 R28, R44, R28, R5 ;  /* 0x0000001c2c1c7231 */ /* 0x000fe20000000005 */
[----:B------:R-:W-:Y:S01]  /*5da0*/  LOP3.LUT R10, R12, 0x1f001f, RZ, 0xc0, !PT ;  /* 0x001f001f0c0a7812 */ /* 0x000fe200078ec0ff */
[----:B------:R-:W-:Y:S01]  /*5db0*/  HADD2 R41, R4, -1040, -1040 ;  /* 0xe410e41004297430 */ /* 0x000fe20000000000 */
[----:B------:R-:W-:Y:S01]  /*5dc0*/  LOP3.LUT R11, R11, 0x64006400, RZ, 0xfc, !PT ;  /* 0x640064000b0b7812 */ /* 0x000fe200078efcff */
[----:B------:R-:W0:Y:S01]  /*5dd0*/  LDS.128 R4, [UR4+0x20] ;  /* 0x00002004ff047984 */ /* 0x000e220008000c00 */
[----:B------:R-:W-:-:S02]  /*5de0*/  LOP3.LUT R10, R10, 0x64006400, RZ, 0xfc, !PT ;  /* 0x640064000a0a7812 */ /* 0x000fc400078efcff */
[----:B------:R-:W-:Y:S01]  /*5df0*/  SHF.R.U32.HI R43, RZ, 0xd, R15 ;  /* 0x0000000dff2b7819 */ /* 0x000fe2000001160f */
[----:B------:R-:W-:Y:S01]  /*5e00*/  HADD2 R11, R11, -1040, -1040 ;  /* 0xe410e4100b0b7430 */ /* 0x000fe20000000000 */
[----:B------:R-:W-:Y:S02]  /*5e10*/  HFMA2.MMA R8, R41, R29, R8 ;  /* 0x0000001d29087235 */ /* 0x000fe40000000008 */
[----:B------:R-:W-:Y:S01]  /*5e20*/  LOP3.LUT R26, R26, 0x40004, R43, 0xf8, !PT ;  /* 0x000400041a1a7812 */ /* 0x000fe200078ef82b */
[----:B------:R-:W-:Y:S01]  /*5e30*/  HFMA2 R29, R11, R29, R28 ;  /* 0x0000001d0b1d7231 */ /* 0x000fe2000000001c */
[----:B------:R-:W-:Y:S02]  /*5e40*/  LOP3.LUT R28, R14, 0x1f001f, RZ, 0xc0, !PT ;  /* 0x001f001f0e1c7812 */ /* 0x000fe400078ec0ff */
[----:B------:R-:W-:Y:S02]  /*5e50*/  LOP3.LUT R11, R12, 0x3e003e0, RZ, 0xc0, !PT ;  /* 0x03e003e00c0b7812 */ /* 0x000fe400078ec0ff */
[----:B------:R-:W-:-:S02]  /*5e60*/  SHF.R.U32.HI R43, RZ, 0xc, R18 ;  /* 0x0000000cff2b7819 */ /* 0x000fc40000011612 */
[----:B------:R-:W-:Y:S02]  /*5e70*/  LOP3.LUT R41, R28, 0x64006400, RZ, 0xfc, !PT ;  /* 0x640064001c297812 */ /* 0x000fe400078efcff */
[----:B------:R-:W-:Y:S02]  /*5e80*/  LOP3.LUT R11, R11, 0x64006400, RZ, 0xfc, !PT ;  /* 0x640064000b0b7812 */ /* 0x000fe400078efcff */
[----:B------:R-:W-:Y:S02]  /*5e90*/  LOP3.LUT R28, R13, 0x3e003e0, RZ, 0xc0, !PT ;  /* 0x03e003e00d1c7812 */ /* 0x000fe400078ec0ff */
[----:B------:R-:W-:Y:S01]  /*5ea0*/  LOP3.LUT R24, R24, 0x80008, R43, 0xf8, !PT ;  /* 0x0008000818187812 */ /* 0x000fe200078ef82b */
[----:B------:R-:W-:Y:S01]  /*5eb0*/  HADD2 R43, R41, -1040, -1040 ;  /* 0xe410e410292b7430 */ /* 0x000fe20000000000 */
[----:B------:R-:W-:Y:S01]  /*5ec0*/  LOP3.LUT R41, R28, 0x64006400, RZ, 0xfc, !PT ;  /* 0x640064001c297812 */ /* 0x000fe200078efcff */
[----:B------:R-:W-:Y:S01]  /*5ed0*/  HFMA2 R28, R11, R0.H1_H1, -48, -48 ;  /* 0xd200d2000b1c7431 */ /* 0x000fe20000060000 */
[----:B------:R-:W-:-:S02]  /*5ee0*/  SHF.R.U32.HI R11, RZ, 0xa, R13 ;  /* 0x0000000aff0b7819 */ /* 0x000fc4000001160d */
[----:B--2---:R-:W-:-:S04]  /*5ef0*/  SHF.R.U32.HI R25, RZ, 0xb, R20 ;  /* 0x0000000bff197819 */ /* 0x004fc80000011614 */
[----:B------:R-:W-:Y:S01]  /*5f00*/  LOP3.LUT R25, R40, 0x100010, R25, 0xf8, !PT ;  /* 0x0010001028197812 */ /* 0x000fe200078ef819 */
[----:B------:R-:W-:Y:S01]  /*5f10*/  HADD2 R40, R10, -1040, -1040 ;  /* 0xe410e4100a287430 */ /* 0x000fe20000000000 */
[----:B------:R-:W-:Y:S02]  /*5f20*/  LOP3.LUT R10, R13, 0x1f001f, RZ, 0xc0, !PT ;  /* 0x001f001f0d0a7812 */ /* 0x000fe400078ec0ff */
[----:B------:R-:W-:Y:S02]  /*5f30*/  LOP3.LUT R25, R25, 0x64006400, RZ, 0xfc, !PT ;  /* 0x6400640019197812 */ /* 0x000fe400078efcff */
[----:B------:R-:W-:Y:S01]  /*5f40*/  LOP3.LUT R10, R10, 0x64006400, RZ, 0xfc, !PT ;  /* 0x640064000a0a7812 */ /* 0x000fe200078efcff */
[----:B------:R-:W-:Y:S01]  /*5f50*/  HFMA2.MMA R9, R40, R30, R9 ;  /* 0x0000001e28097235 */ /* 0x000fe20000000009 */
[----:B------:R-:W-:-:S03]  /*5f60*/  SHF.R.U32.HI R40, RZ, 0xb, R21 ;  /* 0x0000000bff287819 */ /* 0x000fc60000011615 */
[----:B------:R-:W-:Y:S01]  /*5f70*/  HADD2 R10, R10, -1040, -1040 ;  /* 0xe410e4100a0a7430 */ /* 0x000fe20000000000 */
[----:B------:R-:W-:Y:S01]  /*5f80*/  LOP3.LUT R27, R27, 0x100010, R40, 0xf8, !PT ;  /* 0x001000101b1b7812 */ /* 0x000fe200078ef828 */
[----:B------:R-:W-:Y:S02]  /*5f90*/  HFMA2 R40, R41, R0.H1_H1, -48, -48 ;  /* 0xd200d20029287431 */ /* 0x000fe40000060000 */
[----:B------:R-:W-:Y:S01]  /*5fa0*/  HFMA2 R37, R10, R30, R37 ;  /* 0x0000001e0a257231 */ /* 0x000fe20000000025 */
[----:B------:R-:W-:Y:S01]  /*5fb0*/  HFMA2.MMA R10, R43, R30, R8 ;  /* 0x0000001e2b0a7235 */ /* 0x000fe20000000008 */
[----:B------:R-:W-:Y:S01]  /*5fc0*/  SHF.R.U32.HI R8, RZ, 0xa, R12 ;  /* 0x0000000aff087819 */ /* 0x000fe2000001160c */
        /* <DEDUP_REMOVED lines=19> */
[----:B------:R-:W-:Y:S01]  /*6100*/  HFMA2.MMA R29, R42, R30, R29 ;  /* 0x0000001e2a1d7235 */ /* 0x000fe2000000001d */
[----:B------:R-:W-:Y:S01]  /*6110*/  HADD2 R28, R40, -1040, -1040 ;  /* 0xe410e410281c7430 */ /* 0x000fe20000000000 */
[----:B------:R-:W-:Y:S02]  /*6120*/  LOP3.LUT R37, R11, 0x64006400, RZ, 0xfc, !PT ;  /* 0x640064000b257812 */ /* 0x000fe400078efcff */
[----:B------:R-:W-:Y:S01]  /*6130*/  SHF.R.U32.HI R30, RZ, 0xa, R16 ;  /* 0x0000000aff1e7819 */ /* 0x000fe20000011610 */
[-C--:B------:R-:W-:Y:S01]  /*6140*/  HFMA2.MMA R11, R41, R5.reuse, R12 ;  /* 0x00000005290b7235 */ /* 0x080fe2000000000c */
[----:B------:R-:W-:Y:S01]  /*6150*/  LOP3.LUT R8, R15, 0x3e003e0, RZ, 0xc0, !PT ;  /* 0x03e003e00f087812 */ /* 0x000fe200078ec0ff */
[----:B------:R-:W-:Y:S01]  /*6160*/  HFMA2.MMA R28, R28, R5, R13 ;  /* 0x000000051c1c7235 */ /* 0x000fe2000000000d */
[----:B------:R-:W-:Y:S01]  /*6170*/  LOP3.LUT R13, R17, 0x3e003e0, RZ, 0xc0, !PT ;  /* 0x03e003e0110d7812 */ /* 0x000fe200078ec0ff */
[----:B------:R-:W-:Y:S01]  /*6180*/  HFMA2 R37, R37, R0.H1_H1, -48, -48 ;  /* 0xd200d20025257431 */ /* 0x000fe20000060000 */
[----:B------:R-:W-:-:S02]  /*6190*/  SHF.R.U32.HI R9, RZ, 0xa, R15 ;  /* 0x0000000aff097819 */ /* 0x000fc4000001160f */
[----:B------:R-:W-:Y:S01]  /*61a0*/  LOP3.LUT R41, R13, 0x64006400, RZ, 0xfc, !PT ;  /* 0x640064000d297812 */ /* 0x000fe200078efcff */
[----:B------:R-:W-:Y:S01]  /*61b0*/  HFMA2 R10, R37, R31, R10 ;  /* 0x0000001f250a7231 */ /* 0x000fe2000000000a */
[----:B------:R-:W-:Y:S02]  /*61c0*/  LOP3.LUT R15, R16, 0x3e003e0, RZ, 0xc0, !PT ;  /* 0x03e003e0100f7812 */ /* 0x000fe400078ec0ff */
[----:B------:R-:W-:Y:S01]  /*61d0*/  LOP3.LUT R40, R30, 0x1f001f, RZ, 0xc0, !PT ;  /* 0x001f001f1e287812 */ /* 0x000fe200078ec0ff */
[-C--:B------:R-:W-:Y:S01]  /*61e0*/  HFMA2 R41, R41, R0.reuse.H1_H1, -48, -48 ;  /* 0xd200d20029297431 */ /* 0x080fe20000060000 */
[----:B------:R-:W-:Y:S02]  /*61f0*/  SHF.R.U32.HI R14, RZ, 0xa, R14 ;  /* 0x0000000aff0e7819 */ /* 0x000fe4000001160e */
[----:B------:R-:W-:Y:S02]  /*6200*/  LOP3.LUT R15, R15, 0x64006400, RZ, 0xfc, !PT ;  /* 0x640064000f0f7812 */ /* 0x000fe400078efcff */
[----:B------:R-:W-:Y:S01]  /*6210*/  LOP3.LUT R14, R14, 0x1f001f, RZ, 0xc0, !PT ;  /* 0x001f001f0e0e7812 */ /* 0x000fe200078ec0ff */
[----:B------:R-:W-:Y:S01]  /*6220*/  HFMA2.MMA R30, R41, R6, R28 ;  /* 0x00000006291e7235 */ /* 0x000fe2000000001c */
[----:B------:R-:W-:Y:S01]  /*6230*/  LOP3.LUT R41, R8, 0x64006400, RZ, 0xfc, !PT ;  /* 0x6400640008297812 */ /* 0x000fe200078efcff */
[----:B------:R-:W-:Y:S01]  /*6240*/  HFMA2 R12, R15, R0.H1_H1, -48, -48 ;  /* 0xd200d2000f0c7431 */ /* 0x000fe20000060000 */
[----:B------:R-:W-:-:S02]  /*6250*/  LOP3.LUT R40, R40, 0x64006400, RZ, 0xfc, !PT ;  /* 0x6400640028287812 */ /* 0x000fc400078efcff */
[----:B------:R-:W-:Y:S01]  /*6260*/  LOP3.LUT R9, R9, 0x1f001f, RZ, 0xc0, !PT ;  /* 0x001f001f09097812 */ /* 0x000fe200078ec0ff */
[----:B------:R-:W-:Y:S01]  /*6270*/  HFMA2 R28, R41, R0.H1_H1, -48, -48 ;  /* 0xd200d200291c7431 */ /* 0x000fe20000060000 */
[----:B------:R-:W-:Y:S01]  /*6280*/  LOP3.LUT R8, R14, 0x64006400, RZ, 0xfc, !PT ;  /* 0x640064000e087812 */ /* 0x000fe200078efcff */
[----:B------:R-:W-:Y:S01]  /*6290*/  HFMA2 R11, R12, R6, R11 ;  /* 0x000000060c0b7231 */ /* 0x000fe2000000000b */
[----:B------:R-:W-:Y:S01]  /*62a0*/  LOP3.LUT R9, R9, 0x64006400, RZ, 0xfc, !PT ;  /* 0x6400640009097812 */ /* 0x000fe200078efcff */
[----:B------:R-:W-:Y:S01]  /*62b0*/  HADD2 R14, R40, -1040, -1040 ;  /* 0xe410e410280e7430 */ /* 0x000fe20000000000 */
[----:B------:R-:W-:Y:S01]  /*62c0*/  SHF.R.U32.HI R37, RZ, 0xa, R17 ;  /* 0x0000000aff257819 */ /* 0x000fe20000011611 */
[----:B------:R-:W-:Y:S01]  /*62d0*/  HFMA2.MMA R28, R28, R31, R29 ;  /* 0x0000001f1c1c7235 */ /* 0x000fe2000000001d */
[----:B------:R-:W-:Y:S01]  /*62e0*/  SHF.R.U32.HI R17, RZ, 0xc, R19 ;  /* 0x0000000cff117819 */ /* 0x000fe20000011613 */
[----:B------:R-:W-:Y:S01]  /*62f0*/  HFMA2 R14, R14, R7, R11 ;  /* 0x000000070e0e7231 */ /* 0x000fe2000000000b */
[----:B------:R-:W-:Y:S01]  /*6300*/  LOP3.LUT R37, R37, 0x1f001f, RZ, 0xc0, !PT ;  /* 0x001f001f25257812 */ /* 0x000fe200078ec0ff */
[----:B------:R-:W-:Y:S01]  /*6310*/  HADD2 R11, R8, -1040, -1040 ;  /* 0xe410e410080b7430 */ /* 0x000fe20000000000 */
[----:B------:R-:W-:Y:S01]  /*6320*/  LOP3.LUT R26, R26, 0x80008, R17, 0xf8, !PT ;  /* 0x000800081a1a7812 */ /* 0x000fe200078ef811 */
[----:B------:R-:W-:Y:S01]  /*6330*/  HADD2 R9, R9, -1040, -1040 ;  /* 0xe410e41009097430 */ /* 0x000fe20000000000 */
[----:B------:R-:W-:-:S02]  /*6340*/  LOP3.LUT R37, R37, 0x64006400, RZ, 0xfc, !PT ;  /* 0x6400640025257812 */ /* 0x000fc400078efcff */
[----:B------:R-:W-:Y:S01]  /*6350*/  LOP3.LUT R12, R18, 0x1f001f, RZ, 0xc0, !PT ;  /* 0x001f001f120c7812 */ /* 0x000fe200078ec0ff */
[----:B------:R-:W-:Y:S01]  /*6360*/  HFMA2.MMA R17, R11, R4, R10 ;  /* 0x000000040b117235 */ /* 0x000fe2000000000a */
[----:B------:R-:W-:Y:S01]  /*6370*/  HFMA2 R28, R9, R4, R28 ;  /* 0x00000004091c7231 */ /* 0x000fe2000000001c */
[----:B------:R-:W-:Y:S01]  /*6380*/  LOP3.LUT R15, R19, 0x1f001f, RZ, 0xc0, !PT ;  /* 0x001f001f130f7812 */ /* 0x000fe200078ec0ff */
[----:B------:R-:W0:Y:S01]  /*6390*/  LDS.128 R8, [UR4+0x30] ;  /* 0x00003004ff087984 */ /* 0x000e220008000c00 */
[----:B------:R-:W-:Y:S01]  /*63a0*/  HADD2 R37, R37, -1040, -1040 ;  /* 0xe410e41025257430 */ /* 0x000fe20000000000 */
[----:B------:R-:W-:Y:S02]  /*63b0*/  LOP3.LUT R42, R12, 0x64006400, RZ, 0xfc, !PT ;  /* 0x640064000c2a7812 */ /* 0x000fe400078efcff */
[----:B------:R-:W-:Y:S02]  /*63c0*/  LOP3.LUT R13, R18, 0x3e003e0, RZ, 0xc0, !PT ;  /* 0x03e003e0120d7812 */ /* 0x000fe400078ec0ff */
[----:B------:R-:W-:Y:S01]  /*63d0*/  SHF.R.U32.HI R31, RZ, 0xb, R22 ;  /* 0x0000000bff1f7819 */ /* 0x000fe20000011616 */
[----:B------:R-:W-:Y:S01]  /*63e0*/  HFMA2.MMA R4, R37, R7, R30 ;  /* 0x0000000725047235 */ /* 0x000fe2000000001e */
[----:B------:R-:W-:Y:S01]  /*63f0*/  SHF.R.U32.HI R18, RZ, 0xa, R18 ;  /* 0x0000000aff127819 */ /* 0x000fe20000011612 */
[----:B------:R-:W-:Y:S01]  /*6400*/  HADD2 R42, R42, -1040, -1040 ;  /* 0xe410e4102a2a7430 */ /* 0x000fe20000000000 */
[----:B------:R-:W-:-:S02]  /*6410*/  LOP3.LUT R29, R15, 0x64006400, RZ, 0xfc, !PT ;  /* 0x640064000f1d7812 */ /* 0x000fc400078efcff */
[----:B------:R-:W-:Y:S02]  /*6420*/  LOP3.LUT R30, R20, 0x3e003e0, RZ, 0xc0, !PT ;  /* 0x03e003e0141e7812 */ /* 0x000fe400078ec0ff */
[----:B------:R-:W-:Y:S01]  /*6430*/  LOP3.LUT R13, R13, 0x64006400, RZ, 0xfc, !PT ;  /* 0x640064000d0d7812 */ /* 0x000fe200078efcff */
[----:B------:R-:W-:Y:S01]  /*6440*/  HADD2 R29, R29, -1040, -1040 ;  /* 0xe410e4101d1d7430 */ /* 0x000fe20000000000 */
[----:B------:R-:W-:Y:S01]  /*6450*/  LOP3.LUT R24, R24, 0x100010, R31, 0xf8, !PT ;  /* 0x0010001018187812 */ /* 0x000fe200078ef81f */
[----:B------:R-:W-:Y:S01]  /*6460*/  HFMA2.MMA R17, R42, R5, R17 ;  /* 0x000000052a117235 */ /* 0x000fe20000000011 */
[----:B------:R-:W-:Y:S01]  /*6470*/  LOP3.LUT R31, R18, 0x1f001f, RZ, 0xc0, !PT ;  /* 0x001f001f121f7812 */ /* 0x000fe200078ec0ff */
[----:B------:R-:W-:Y:S01]  /*6480*/  HFMA2 R13, R13, R0.H1_H1, -48, -48 ;  /* 0xd200d2000d0d7431 */ /* 0x000fe20000060000 */
[----:B------:R-:W-:Y:S01]  /*6490*/  LOP3.LUT R16, R19, 0x3e003e0, RZ, 0xc0, !PT ;  /* 0x03e003e013107812 */ /* 0x000fe200078ec0ff */
[----:B------:R-:W-:Y:S01]  /*64a0*/  HFMA2 R29, R29, R5, R28 ;  /* 0x000000051d1d7231 */ /* 0x000fe2000000001c */
[----:B------:R-:W-:-:S02]  /*64b0*/  LOP3.LUT R12, R23, 0x3e003e0, RZ, 0xc0, !PT ;  /* 0x03e003e0170c7812 */ /* 0x000fc400078ec0ff */
[----:B------:R-:W-:Y:S01]  /*64c0*/  LOP3.LUT R37, R30, 0x64006400, RZ, 0xfc, !PT ;  /* 0x640064001e257812 */ /* 0x000fe200078efcff */
[----:B------:R-:W-:Y:S01]  /*64d0*/  HFMA2.MMA R17, R13, R6, R17 ;  /* 0x000000060d117235 */ /* 0x000fe20000000011 */
[----:B------:R-:W-:Y:S02]  /*64e0*/  SHF.R.U32.HI R19, RZ, 0xa, R19 ;  /* 0x0000000aff137819 */ /* 0x000fe40000011613 */
[----:B------:R-:W-:Y:S02]  /*64f0*/  LOP3.LUT R40, R21, 0x3e003e0, RZ, 0xc0, !PT ;  /* 0x03e003e015287812 */ /* 0x000fe400078ec0ff */
[----:B------:R-:W-:Y:S02]  /*6500*/  LOP3.LUT R31, R31, 0x64006400, RZ, 0xfc, !PT ;  /* 0x640064001f1f7812 */ /* 0x000fe400078efcff */
[----:B------:R-:W-:Y:S02]  /*6510*/  LOP3.LUT R15, R16, 0x64006400, RZ, 0xfc, !PT ;  /* 0x64006400100f7812 */ /* 0x000fe400078efcff */
[----:B------:R-:W-:Y:S01]  /*6520*/  LOP3.LUT R45, R12, 0x64006400, RZ, 0xfc, !PT ;  /* 0x640064000c2d7812 */ /* 0x000fe200078efcff */
[-C--:B------:R-:W-:Y:S01]  /*6530*/  HFMA2 R12, R37, R0.reuse.H1_H1, -48, -48 ;  /* 0xd200d200250c7431 */ /* 0x080fe20000060000 */
[----:B------:R-:W-:Y:S01]  /*6540*/  LOP3.LUT R5, R20, 0x1f001f, RZ, 0xc0, !PT ;  /* 0x001f001f14057812 */ /* 0x000fe200078ec0ff */
[----:B------:R-:W-:Y:S01]  /*6550*/  HADD2 R42, R31, -1040, -1040 ;  /* 0xe410e4101f2a7430 */ /* 0x000fe20000000000 */
[----:B------:R-:W-:Y:S01]  /*6560*/  LOP3.LUT R37, R19, 0x1f001f, RZ, 0xc0, !PT ;  /* 0x001f001f13257812 */ /* 0x000fe200078ec0ff */
[----:B------:R-:W-:Y:S01]  /*6570*/  HFMA2 R15, R15, R0.H1_H1, -48, -48 ;  /* 0xd200d2000f0f7431 */ /* 0x000fe20000060000 */
[----:B------:R-:W-:-:S02]  /*6580*/  LOP3.LUT R16, R22, 0x3e003e0, RZ, 0xc0, !PT ;  /* 0x03e003e016107812 */ /* 0x000fc400078ec0ff */
[----:B------:R-:W-:Y:S01]  /*6590*/  LOP3.LUT R41, R40, 0x64006400, RZ, 0xfc, !PT ;  /* 0x6400640028297812 */ /* 0x000fe200078efcff */
[----:B------:R-:W-:Y:S01]  /*65a0*/  HFMA2 R29, R15, R6, R29 ;  /* 0x000000060f1d7231 */ /* 0x000fe2000000001d */
[----:B------:R-:W-:Y:S01]  /*65b0*/  LOP3.LUT R18, R22, 0x1f001f, RZ, 0xc0, !PT ;  /* 0x001f001f16127812 */ /* 0x000fe200078ec0ff */
[----:B------:R-:W-:Y:S01]  /*65c0*/  HFMA2.MMA R6, R42, R7, R17 ;  /* 0x000000072a067235 */ /* 0x000fe20000000011 */
[----:B------:R-:W-:Y:S01]  /*65d0*/  LOP3.LUT R5, R5, 0x64006400, RZ, 0xfc, !PT ;  /* 0x6400640005057812 */ /* 0x000fe200078efcff */
[-C--:B------:R-:W-:Y:S01]  /*65e0*/  HFMA2 R40, R45, R0.reuse.H1_H1, -48, -48 ;  /* 0xd200d2002d287431 */ /* 0x080fe20000060000 */
[----:B------:R-:W-:Y:S02]  /*65f0*/  LOP3.LUT R19, R23, 0x1f001f, RZ, 0xc0, !PT ;  /* 0x001f001f17137812 */ /* 0x000fe400078ec0ff */
[----:B------:R-:W-:Y:S01]  /*6600*/  LOP3.LUT R37, R37, 0x64006400, RZ, 0xfc, !PT ;  /* 0x6400640025257812 */ /* 0x000fe200078efcff */
[----:B------:R-:W-:Y:S01]  /*6610*/  HADD2 R5, R5, -1040, -1040 ;  /* 0xe410e41005057430 */ /* 0x000fe20000000000 */
[----:B------:R-:W-:Y:S01]  /*6620*/  LOP3.LUT R43, R16, 0x64006400, RZ, 0xfc, !PT ;  /* 0x64006400102b7812 */ /* 0x000fe200078efcff */
[-C--:B------:R-:W-:Y:S01]  /*6630*/  HFMA2 R16, R41, R0.reuse.H1_H1, -48, -48 ;  /* 0xd200d20029107431 */ /* 0x080fe20000060000 */
[----:B------:R-:W-:Y:S01]  /*6640*/  LOP3.LUT R18, R18, 0x64006400, RZ, 0xfc, !PT ;  /* 0x6400640012127812 */ /* 0x000fe200078efcff */
[----:B------:R-:W-:Y:S01]  /*6650*/  HADD2 R42, R37, -1040, -1040 ;  /* 0xe410e410252a7430 */ /* 0x000fe20000000000 */
[----:B------:R-:W-:Y:S01]  /*6660*/  SHF.R.U32.HI R20, RZ, 0xa, R20 ;  /* 0x0000000aff147819 */ /* 0x000fe20000011614 */
[-C--:B0-----:R-:W-:Y:S01]  /*6670*/  HFMA2.MMA R14, R5, R8.reuse, R14 ;  /* 0x00000008050e7235 */ /* 0x081fe2000000000e */
[--C-:B------:R-:W-:Y:S01]  /*6680*/  SHF.R.U32.HI R41, RZ, 0xb, R23.reuse ;  /* 0x0000000bff297819 */ /* 0x100fe20000011617 */
[----:B------:R-:W-:Y:S01]  /*6690*/  HADD2 R15, R18, -1040, -1040 ;  /* 0xe410e410120f7430 */ /* 0x000fe20000000000 */
[----:B------:R-:W-:Y:S01]  /*66a0*/  SHF.R.U32.HI R23, RZ, 0xa, R23 ;  /* 0x0000000aff177819 */ /* 0x000fe20000011617 */
[----:B------:R-:W-:Y:S01]  /*66b0*/  HFMA2 R29, R42, R7, R29 ;  /* 0x000000072a1d7231 */ /* 0x000fe2000000001d */
[----:B------:R-:W-:Y:S01]  /*66c0*/  LOP3.LUT R19, R19, 0x64006400, RZ, 0xfc, !PT ;  /* 0x6400640013137812 */ /* 0x000fe200078efcff */
[----:B------:R-:W-:Y:S01]  /*66d0*/  HFMA2 R30, R43, R0.H1_H1, -48, -48 ;  /* 0xd200d2002b1e7431 */ /* 0x000fe20000060000 */
[----:B------:R-:W-:Y:S01]  /*66e0*/  SHF.R.U32.HI R22, RZ, 0xa, R22 ;  /* 0x0000000aff167819 */ /* 0x000fe20000011616 */
[----:B------:R-:W-:Y:S01]  /*66f0*/  HFMA2.MMA R15, R15, R8, R6 ;  /* 0x000000080f0f7235 */ /* 0x000fe20000000006 */
        /* <DEDUP_REMOVED lines=9> */
[----:B------:R-:W-:Y:S01]  /*6790*/  HFMA2 R29, R40, R9, R29 ;  /* 0x00000009281d7231 */ /* 0x000fe2000000001d */
[----:B------:R-:W-:-:S02]  /*67a0*/  LOP3.LUT R23, R23, 0x64006400, RZ, 0xfc, !PT ;  /* 0x6400640017177812 */ /* 0x000fc400078efcff */
[----:B------:R-:W-:Y:S01]  /*67b0*/  SHF.R.U32.HI R21, RZ, 0xa, R21 ;  /* 0x0000000aff157819 */ /* 0x000fe20000011615 */
[----:B------:R-:W-:Y:S01]  /*67c0*/  HADD2 R20, R20, -1040, -1040 ;  /* 0xe410e41014147430 */ /* 0x000fe20000000000 */
        /* <DEDUP_REMOVED lines=8> */
[----:B------:R-:W-:Y:S01]  /*6850*/  HFMA2 R29, R6, R10, R29 ;  /* 0x0000000a061d7231 */ /* 0x000fe2000000001d */
[-C--:B------:R-:W-:Y:S01]  /*6860*/  HFMA2.MMA R5, R20, R10.reuse, R5 ;  /* 0x0000000a14057235 */ /* 0x080fe20000000005 */
[----:B------:R-:W-:Y:S01]  /*6870*/  HFMA2 R4, R7, R8, R4 ;  /* 0x0000000807047231 */ /* 0x000fe20000000004 */
[----:B------:R-:W-:Y:S01]  /*6880*/  LOP3.LUT R26, R26, 0x100010, R41, 0xf8, !PT ;  /* 0x001000101a1a7812 */ /* 0x000fe200078ef829 */
[----:B------:R-:W-:Y:S01]  /*6890*/  HADD2 R6, R25, -1040, -1040 ;  /* 0xe410e41019067430 */ /* 0x000fe20000000000 */
[----:B------:R-:W-:Y:S01]  /*68a0*/  HFMA2.MMA R15, R22, R10, R15 ;  /* 0x0000000a160f7235 */ /* 0x000fe2000000000f */
[----:B------:R-:W-:Y:S01]  /*68b0*/  LOP3.LUT R27, R27, 0x64006400, RZ, 0xfc, !PT ;  /* 0x640064001b1b7812 */ /* 0x000fe200078efcff */
[----:B------:R-:W-:Y:S01]  /*68c0*/  HADD2 R24, R24, -1040, -1040 ;  /* 0xe410e41018187430 */ /* 0x000fe20000000000 */
[----:B------:R-:W-:Y:S01]  /*68d0*/  LOP3.LUT R26, R26, 0x64006400, RZ, 0xfc, !PT ;  /* 0x640064001a1a7812 */ /* 0x000fe200078efcff */
[----:B------:R-:W-:Y:S01]  /*68e0*/  HFMA2 R4, R16, R9, R4 ;  /* 0x0000000910047231 */ /* 0x000fe20000000004 */
[-C--:B------:R-:W-:Y:S01]  /*68f0*/  HFMA2.MMA R5, R6, R11.reuse, R5 ;  /* 0x0000000b06057235 */ /* 0x080fe20000000005 */
[----:B------:R-:W-:Y:S01]  /*6900*/  HADD2 R21, R21, -1040, -1040 ;  /* 0xe410e41015157430 */ /* 0x000fe20000000000 */
[----:B------:R-:W-:Y:S01]  /*6910*/  PRMT R0, R0, 0x5410, R2 ;  /* 0x0000541000007816 */ /* 0x000fe20000000002 */
        /* <DEDUP_REMOVED lines=13> */
[----:B------:R-:W-:Y:S02]  /*69f0*/  HFMA2 R33, R15, R3, R33 ;  /* 0x000000030f217231 */ /* 0x000fe40000000021 */
.L_x_3489:
[----:B------:R-:W-:Y:S01]  /*6a00*/  ISETP.LT.AND P2, PT, R36, R35, PT ;  /* 0x000000232400720c */ /* 0x000fe20003f41270 */
[----:B------:R-:W-:Y:S01]  /*6a10*/  UIADD3 UR4, UR4, 0x40, URZ ;  /* 0x0000004004047890 */ /* 0x000fe2000fffe03f */
[----:B0-----:R-:W-:Y:S02]  /*6a20*/  IMAD.MOV.U32 R24, RZ, RZ, R38 ;  /* 0x000000ffff187224 */ /* 0x001fe400078e0026 */
[----:B------:R-:W-:Y:S02]  /*6a30*/  IMAD.MOV.U32 R25, RZ, RZ, R39 ;  /* 0x000000ffff197224 */ /* 0x000fe400078e0027 */
[----:B------:R-:W-:-:S07]  /*6a40*/  IMAD.MOV.U32 R20, RZ, RZ, R36 ;  /* 0x000000ffff147224 */ /* 0x000fce00078e0024 */
[----:B------:R-:W-:Y:S05]  /*6a50*/  @!P0 BRA P2, `(.L_x_3490) ;  /* 0xffffea4000008947 */ /* 0x000fea000103ffff */
.L_x_3488:
[----:B------:R-:W-:-:S04]  /*6a60*/  ISETP.GE.AND P0, PT, R20, R35, PT ;  /* 0x000000231400720c */ /* 0x000fc80003f06270 */
[----:B------:R-:W-:-:S13]  /*6a70*/  ISETP.GE.OR P0, PT, R20, c[0x0][0x1b4], P0 ;  /* 0x00006d0014007a0c */ /* 0x000fda0000706670 */
[----:B------:R-:W-:Y:S05]  /*6a80*/  @P0 BRA `(.L_x_3491) ;  /* 0x0000243000000947 */ /* 0x000fea0003800000 */
[----:B-----5:R-:W-:Y:S01]  /*6a90*/  IMAD.MOV.U32 R16, RZ, RZ, c[0x0][0x18c] ;  /* 0x00006300ff107624 */ /* 0x020fe200078e00ff */
[----:B------:R-:W-:Y:S02]  /*6aa0*/  HADD2.F32 R17, -RZ, R0.H0_H0 ;  /* 0x20000000ff117230 */ /* 0x000fe40000004100 */
[----:B------:R-:W-:Y:S02]  /*6ab0*/  HADD2.F32 R18, -RZ, R2.H0_H0 ;  /* 0x20000002ff127230 */ /* 0x000fe40000004100 */
[----:B------:R-:W-:Y:S01]  /*6ac0*/  HADD2.F32 R19, -RZ, R3.H0_H0 ;  /* 0x20000003ff137230 */ /* 0x000fe20000004100 */
[----:B------:R-:W-:Y:S01]  /*6ad0*/  SHF.R.S32.HI R16, RZ, 0x1f, R16 ;  /* 0x0000001fff107819 */ /* 0x000fe20000011410 */
[----:B------:R-:W-:Y:S02]  /*6ae0*/  HADD2.F32 R26, -RZ, R32.H0_H0 ;  /* 0x20000020ff1a7230 */ /* 0x000fe40000004100 */
.L_x_3493:
[----:B------:R-:W-:Y:S01]  /*6af0*/  IADD3 R28, R20, 0x20, RZ ;  /* 0x00000020141c7810 */ /* 0x000fe20007ffe0ff */
[----:B------:R-:W-:Y:S05]  /*6b00*/  @P1 BRA `(.L_x_3492) ;  /* 0x0000233000001947 */ /* 0x000fea0003800000 */
[----:B------:R-:W2:Y:S01]  /*6b10*/  LDG.E.128.CONSTANT R12, [R24.64] ;  /* 0x00000006180c7981 */ /* 0x000ea2000c1e9d00 */
[----:B------:R-:W-:-:S03]  /*6b20*/  IMAD.MOV.U32 R27, RZ, RZ, c[0x0][0x18c] ;  /* 0x00006300ff1b7624 */ /* 0x000fc600078e00ff */
[----:B------:R-:W0:Y:S02]  /*6b30*/  LDS.64 R20, [UR4] ;  /* 0x00000004ff147984 */ /* 0x000e240008000a00 */
[----:B------:R-:W-:-:S04]  /*6b40*/  LEA R4, P0, R27, R24, 0x2 ;  /* 0x000000181b047211 */ /* 0x000fc800078010ff */
[----:B------:R-:W-:-:S05]  /*6b50*/  LEA.HI.X R5, R27, R25, R16, 0x2, P0 ;  /* 0x000000191b057211 */ /* 0x000fca00000f1410 */
[----:B------:R1:W3:Y:S01]  /*6b60*/  LDG.E.128.CONSTANT R8, [R4.64] ;  /* 0x0000000604087981 */ /* 0x0002e2000c1e9d00 */
[----:B------:R-:W-:Y:S01]  /*6b70*/  IMAD.WIDE R46, R27, 0x4, R4 ;  /* 0x000000041b2e7825 */ /* 0x000fe200078e0204 */
[--C-:B0-----:R-:W-:Y:S02]  /*6b80*/  HADD2.F32 R38, -RZ, R20.reuse.H0_H0 ;  /* 0x20000014ff267230 */ /* 0x101fe40000004100 */
[----:B------:R-:W-:Y:S01]  /*6b90*/  HADD2.F32 R20, -RZ, R20.H1_H1 ;  /* 0x30000014ff147230 */ /* 0x000fe20000004100 */
[----:B--2---:R-:W-:Y:S02]  /*6ba0*/  LOP3.LUT R6, R12, 0xf000f, RZ, 0xc0, !PT ;  /* 0x000f000f0c067812 */ /* 0x004fe400078ec0ff */
[----:B------:R-:W-:Y:S02]  /*6bb0*/  LOP3.LUT R7, R13, 0xf000f, RZ, 0xc0, !PT ;  /* 0x000f000f0d077812 */ /* 0x000fe400078ec0ff */
[----:B------:R-:W-:Y:S02]  /*6bc0*/  LOP3.LUT R22, R14, 0xf000f, RZ, 0xc0, !PT ;  /* 0x000f000f0e167812 */ /* 0x000fe400078ec0ff */
[----:B------:R-:W-:-:S02]  /*6bd0*/  LOP3.LUT R23, R15, 0xf000f, RZ, 0xc0, !PT ;  /* 0x000f000f0f177812 */ /* 0x000fc400078ec0ff */
[----:B------:R-:W-:Y:S02]  /*6be0*/  LOP3.LUT R6, R6, 0x64006400, RZ, 0xfc, !PT ;  /* 0x6400640006067812 */ /* 0x000fe400078efcff */
[----:B------:R-:W-:Y:S02]  /*6bf0*/  LOP3.LUT R7, R7, 0x64006400, RZ, 0xfc, !PT ;  /* 0x6400640007077812 */ /* 0x000fe400078efcff */
[----:B------:R-:W-:Y:S02]  /*6c00*/  LOP3.LUT R29, R22, 0x64006400, RZ, 0xfc, !PT ;  /* 0x64006400161d7812 */ /* 0x000fe400078efcff */
[----:B------:R-:W-:Y:S01]  /*6c10*/  LOP3.LUT R36, R23, 0x64006400, RZ, 0xfc, !PT ;  /* 0x6400640017247812 */ /* 0x000fe200078efcff */
[----:B------:R-:W-:Y:S02]  /*6c20*/  HADD2 R23, R6, -1032, -1032 ;  /* 0xe408e40806177430 */ /* 0x000fe40000000000 */
[----:B------:R-:W-:Y:S02]  /*6c30*/  HADD2 R22, R7, -1032, -1032 ;  /* 0xe408e40807167430 */ /* 0x000fe40000000000 */
[----:B-1----:R0:W2:Y:S01]  /*6c40*/  LDG.E.128.CONSTANT R4, [R46.64] ;  /* 0x000000062e047981 */ /* 0x0020a2000c1e9d00 */
[----:B------:R-:W-:-:S02]  /*6c50*/  HADD2 R29, R29, -1032, -1032 ;  /* 0xe408e4081d1d7430 */ /* 0x000fc40000000000 */
[----:B------:R-:W-:Y:S02]  /*6c60*/  HADD2.F32 R45, -RZ, R23.H0_H0 ;  /* 0x20000017ff2d7230 */ /* 0x000fe40000004100 */
[----:B------:R-:W-:Y:S02]  /*6c70*/  HADD2 R36, R36, -1032, -1032 ;  /* 0xe408e40824247430 */ /* 0x000fe40000000000 */
[----:B------:R-:W-:Y:S01]  /*6c80*/  HADD2.F32 R37, -RZ, R29.H0_H0 ;  /* 0x2000001dff257230 */ /* 0x000fe20000004100 */
[----:B------:R-:W-:Y:S01]  /*6c90*/  FFMA.FTZ R45, R45, R38, RZ ;  /* 0x000000262d2d7223 */ /* 0x000fe200000100ff */
[----:B------:R-:W-:Y:S01]  /*6ca0*/  HADD2.F32 R23, -RZ, R23.H1_H1 ;  /* 0x30000017ff177230 */ /* 0x000fe20000004100 */
[----:B0-----:R-:W-:Y:S01]  /*6cb0*/  IMAD.WIDE R46, R27, 0x4, R46 ;  /* 0x000000041b2e7825 */ /* 0x001fe200078e022e */
[----:B------:R-:W-:Y:S02]  /*6cc0*/  HADD2.F32 R31, -RZ, R22.H0_H0 ;  /* 0x20000016ff1f7230 */ /* 0x000fe40000004100 */
[----:B------:R-:W-:Y:S01]  /*6cd0*/  HADD2.F32 R39, -RZ, R36.H0_H0 ;  /* 0x20000024ff277230 */ /* 0x000fe20000004100 */
[C---:B------:R-:W-:Y:S01]  /*6ce0*/  FFMA.FTZ R30, R38.reuse, R37, RZ ;  /* 0x00000025261e7223 */ /* 0x040fe200000100ff */
[----:B------:R-:W-:Y:S01]  /*6cf0*/  HADD2.F32 R37, -RZ, R22.H1_H1 ;  /* 0x30000016ff257230 */ /* 0x000fe20000004100 */
[----:B------:R-:W-:Y:S01]  /*6d00*/  FFMA.FTZ R45, R23, R20, R45 ;  /* 0x00000014172d7223 */ /* 0x000fe2000001002d */
[----:B------:R-:W-:Y:S01]  /*6d10*/  LOP3.LUT R22, R13, 0xf000f0, RZ, 0xc0, !PT ;  /* 0x00f000f00d167812 */ /* 0x000fe200078ec0ff */
[----:B------:R-:W-:Y:S01]  /*6d20*/  FFMA.FTZ R40, R38, R31, RZ ;  /* 0x0000001f26287223 */ /* 0x000fe200000100ff */
[----:B------:R-:W-:Y:S01]  /*6d30*/  LOP3.LUT R23, R14, 0xf000f0, RZ, 0xc0, !PT ;  /* 0x00f000f00e177812 */ /* 0x000fe200078ec0ff */
[----:B------:R-:W-:Y:S01]  /*6d40*/  FFMA.FTZ R31, R38, R39, RZ ;  /* 0x00000027261f7223 */ /* 0x000fe200000100ff */
[----:B------:R-:W-:Y:S01]  /*6d50*/  HADD2.F32 R29, -RZ, R29.H1_H1 ;  /* 0x3000001dff1d7230 */ /* 0x000fe20000004100 */
[----:B------:R-:W-:Y:S01]  /*6d60*/  FFMA.FTZ R40, R20, R37, R40 ;  /* 0x0000002514287223 */ /* 0x000fe20000010028 */
[----:B------:R-:W-:Y:S01]  /*6d70*/  HADD2.F32 R36, -RZ, R36.H1_H1 ;  /* 0x30000024ff247230 */ /* 0x000fe20000004100 */
[----:B------:R-:W-:Y:S01]  /*6d80*/  LOP3.LUT R37, R22, 0x64006400, RZ, 0xfc, !PT ;  /* 0x6400640016257812 */ /* 0x000fe200078efcff */
[----:B------:R-:W-:Y:S01]  /*6d90*/  IMAD.MOV.U32 R38, RZ, RZ, 0x2c00 ;  /* 0x00002c00ff267424 */ /* 0x000fe200078e00ff */
[----:B------:R-:W-:Y:S01]  /*6da0*/  LOP3.LUT R39, R23, 0x64006400, RZ, 0xfc, !PT ;  /* 0x6400640017277812 */ /* 0x000fe200078efcff */
[C---:B------:R-:W-:Y:S01]  /*6db0*/  FFMA.FTZ R30, R20.reuse, R29, R30 ;  /* 0x0000001d141e7223 */ /* 0x040fe2000001001e */
[----:B------:R-:W0:Y:S01]  /*6dc0*/  LDS.64 R22, [UR4+0x8] ;  /* 0x00000804ff167984 */ /* 0x000e220008000a00 */
[----:B------:R-:W-:Y:S01]  /*6dd0*/  FFMA.FTZ R31, R20, R36, R31 ;  /* 0x00000024141f7223 */ /* 0x000fe2000001001f */
[----:B------:R-:W-:-:S02]  /*6de0*/  LOP3.LUT R20, R12, 0xf000f0, RZ, 0xc0, !PT ;  /* 0x00f000f00c147812 */ /* 0x000fc400078ec0ff */
[----:B------:R-:W-:Y:S02]  /*6df0*/  LOP3.LUT R36, R15, 0xf000f0, RZ, 0xc0, !PT ;  /* 0x00f000f00f247812 */ /* 0x000fe400078ec0ff */
[----:B------:R-:W-:Y:S01]  /*6e00*/  PRMT R0, R0, 0x5410, R38 ;  /* 0x0000541000007816 */ /* 0x000fe20000000026 */
[--C-:B------:R-:W-:Y:S01]  /*6e10*/  HADD2.F32 R38, -RZ, R21.reuse.H0_H0 ;  /* 0x20000015ff267230 */ /* 0x100fe20000004100 */
[----:B------:R-:W-:Y:S01]  /*6e20*/  LOP3.LUT R29, R20, 0x64006400, RZ, 0xfc, !PT ;  /* 0x64006400141d7812 */ /* 0x000fe200078efcff */
[----:B------:R-:W-:Y:S01]  /*6e30*/  HADD2.F32 R21, -RZ, R21.H1_H1 ;  /* 0x30000015ff157230 */ /* 0x000fe20000004100 */
[----:B------:R-:W-:Y:S01]  /*6e40*/  LOP3.LUT R41, R36, 0x64006400, RZ, 0xfc, !PT ;  /* 0x6400640024297812 */ /* 0x000fe200078efcff */
[-C--:B------:R-:W-:Y:S01]  /*6e50*/  HFMA2 R37, R37, R0.reuse.H1_H1, -72, -72 ;  /* 0xd480d48025257431 */ /* 0x080fe20000060000 */
[----:B------:R-:W-:Y:S01]  /*6e60*/  SHF.R.U32.HI R12, RZ, 0x8, R12 ;  /* 0x00000008ff0c7819 */ /* 0x000fe2000001160c */
[-C--:B------:R-:W-:Y:S01]  /*6e70*/  HFMA2 R29, R29, R0.reuse.H1_H1, -72, -72 ;  /* 0xd480d4801d1d7431 */ /* 0x080fe20000060000 */
[----:B------:R-:W-:Y:S01]  /*6e80*/  SHF.R.U32.HI R13, RZ, 0x8, R13 ;  /* 0x00000008ff0d7819 */ /* 0x000fe2000001160d */
[-C--:B------:R-:W-:Y:S01]  /*6e90*/  HFMA2 R36, R39, R0.reuse.H1_H1, -72, -72 ;  /* 0xd480d48027247431 */ /* 0x080fe20000060000 */
[----:B------:R-:W-:Y:S01]  /*6ea0*/  SHF.R.U32.HI R14, RZ, 0x8, R14 ;  /* 0x00000008ff0e7819 */ /* 0x000fe2000001160e */
[----:B------:R-:W-:Y:S01]  /*6eb0*/  HFMA2 R20, R41, R0.H1_H1, -72, -72 ;  /* 0xd480d48029147431 */ /* 0x000fe20000060000 */
[----:B------:R-:W-:Y:S01]  /*6ec0*/  LOP3.LUT R27, R13, 0xf000f, RZ, 0xc0, !PT ;  /* 0x000f000f0d1b7812 */ /* 0x000fe200078ec0ff */
[----:B------:R-:W-:Y:S01]  /*6ed0*/  HADD2.F32 R42, -RZ, R29.H0_H0 ;  /* 0x2000001dff2a7230 */ /* 0x000fe20000004100 */
[----:B------:R-:W-:Y:S01]  /*6ee0*/  SHF.R.U32.HI R15, RZ, 0x8, R15 ;  /* 0x00000008ff0f7819 */ /* 0x000fe2000001160f */
        /* <DEDUP_REMOVED lines=12> */
[C---:B------:R-:W-:Y:S01]  /*6fb0*/  FFMA.FTZ R30, R21.reuse, R36, R30 ;  /* 0x00000024151e7223 */ /* 0x040fe2000001001e */
[----:B------:R-:W-:Y:S01]  /*6fc0*/  LOP3.LUT R36, R14, 0xf000f, RZ, 0xc0, !PT ;  /* 0x000f000f0e247812 */ /* 0x000fe200078ec0ff */
[----:B------:R-:W-:Y:S01]  /*6fd0*/  HADD2.F32 R37, -RZ, R37.H1_H1 ;  /* 0x30000025ff257230 */ /* 0x000fe20000004100 */
[----:B------:R-:W-:Y:S01]  /*6fe0*/  LOP3.LUT R20, R20, 0x64006400, RZ, 0xfc, !PT ;  /* 0x6400640014147812 */ /* 0x000fe200078efcff */
[----:B------:R-:W-:Y:S01]  /*6ff0*/  FFMA.FTZ R31, R21, R38, R31 ;  /* 0x00000026151f7223 */ /* 0x000fe2000001001f */
[----:B------:R-:W-:Y:S01]  /*7000*/  LOP3.LUT R39, R15, 0xf000f, RZ, 0xc0, !PT ;  /* 0x000f000f0f277812 */ /* 0x000fe200078ec0ff */
[----:B------:R-:W-:Y:S01]  /*7010*/  FFMA.FTZ R29, R29, R21, R42 ;  /* 0x000000151d1d7223 */ /* 0x000fe2000001002a */
[----:B------:R-:W-:Y:S01]  /*7020*/  LOP3.LUT R36, R36, 0x64006400, RZ, 0xfc, !PT ;  /* 0x6400640024247812 */ /* 0x000fe200078efcff */
[----:B------:R-:W-:Y:S01]  /*7030*/  HADD2 R38, R20, -1032, -1032 ;  /* 0xe408e40814267430 */ /* 0x000fe20000000000 */
[----:B------:R-:W-:Y:S01]  /*7040*/  FFMA.FTZ R37, R21, R37, R40 ;  /* 0x0000002515257223 */ /* 0x000fe20000010028 */
[----:B------:R-:W-:Y:S01]  /*7050*/  HADD2 R20, R27, -1032, -1032 ;  /* 0xe408e4081b147430 */ /* 0x000fe20000000000 */
[----:B------:R-:W-:Y:S01]  /*7060*/  LOP3.LUT R27, R39, 0x64006400, RZ, 0xfc, !PT ;  /* 0x64006400271b7812 */ /* 0x000fe200078efcff */
[----:B------:R-:W-:Y:S01]  /*7070*/  HADD2 R21, R36, -1032, -1032 ;  /* 0xe408e40824157430 */ /* 0x000fe20000000000 */
[----:B------:R-:W-:Y:S01]  /*7080*/  LOP3.LUT R12, R12, 0xf000f0, RZ, 0xc0, !PT ;  /* 0x00f000f00c0c7812 */ /* 0x000fe200078ec0ff */
[----:B0-----:R-:W-:-:S02]  /*7090*/  HADD2.F32 R36, -RZ, R22.H0_H0 ;  /* 0x20000016ff247230 */ /* 0x001fc40000004100 */
[----:B------:R-:W-:Y:S02]  /*70a0*/  HADD2.F32 R40, -RZ, R20.H0_H0 ;  /* 0x20000014ff287230 */ /* 0x000fe40000004100 */
[----:B------:R-:W-:Y:S02]  /*70b0*/  HADD2 R27, R27, -1032, -1032 ;  /* 0xe408e4081b1b7430 */ /* 0x000fe40000000000 */
        /* <DEDUP_REMOVED lines=18> */
[----:B------:R-:W-:Y:S01]  /*71e0*/  LOP3.LUT R36, R15, 0xf000f0, RZ, 0xc0, !PT ;  /* 0x00f000f00f247812 */ /* 0x000fe200078ec0ff */
[-C--:B------:R-:W-:Y:S01]  /*71f0*/  HFMA2 R14, R41, R0.reuse.H1_H1, -72, -72 ;  /* 0xd480d480290e7431 */ /* 0x080fe20000060000 */
[----:B------:R-:W-:Y:S01]  /*7200*/  LOP3.LUT R15, R12, 0x64006400, RZ, 0xfc, !PT ;  /* 0x640064000c0f7812 */ /* 0x000fe200078efcff */
[----:B------:R-:W-:Y:S01]  /*7210*/  HADD2.F32 R38, -RZ, R27.H1_H1 ;  /* 0x3000001bff267230 */ /* 0x000fe20000004100 */
[----:B------:R-:W-:Y:S01]  /*7220*/  LOP3.LUT R41, R36, 0x64006400, RZ, 0xfc, !PT ;  /* 0x6400640024297812 */ /* 0x000fe200078efcff */
[----:B------:R-:W-:Y:S01]  /*7230*/  HADD2.F32 R30, -RZ, R23.H0_H0 ;  /* 0x20000017ff1e7230 */ /* 0x000fe20000004100 */
[C---:B------:R-:W-:Y:S01]  /*7240*/  FFMA.FTZ R39, R22.reuse, R21, R39 ;  /* 0x0000001516277223 */ /* 0x040fe20000010027 */
[----:B------:R-:W-:Y:S01]  /*7250*/  HADD2.F32 R36, -RZ, R13.H0_H0 ;  /* 0x2000000dff247230 */ /* 0x000fe20000004100 */
[----:B------:R-:W-:Y:S01]  /*7260*/  FFMA.FTZ R31, R22, R38, R31 ;  /* 0x00000026161f7223 */ /* 0x000fe2000001001f */
[----:B------:R-:W-:Y:S01]  /*7270*/  HADD2.F32 R27, -RZ, R14.H0_H0 ;  /* 0x2000000eff1b7230 */ /* 0x000fe20000004100 */
[----:B------:R-:W0:Y:S01]  /*7280*/  LDS.64 R20, [UR4+0x10] ;  /* 0x00001004ff147984 */ /* 0x000e220008000a00 */
[-C--:B------:R-:W-:Y:S01]  /*7290*/  HFMA2 R15, R15, R0.reuse.H1_H1, -72, -72 ;  /* 0xd480d4800f0f7431 */ /* 0x080fe20000060000 */
[----:B------:R-:W-:Y:S01]  /*72a0*/  FFMA.FTZ R22, R36, R30, R29 ;  /* 0x0000001e24167223 */ /* 0x000fe2000001001d */
[----:B------:R-:W-:Y:S01]  /*72b0*/  HFMA2 R12, R41, R0.H1_H1, -72, -72 ;  /* 0xd480d480290c7431 */ /* 0x000fe20000060000 */
[----:B------:R-:W-:Y:S01]  /*72c0*/  FFMA.FTZ R36, R30, R27, R37 ;  /* 0x0000001b1e247223 */ /* 0x000fe20000010025 */
[----:B------:R-:W-:-:S02]  /*72d0*/  HADD2.F32 R23, -RZ, R23.H1_H1 ;  /* 0x30000017ff177230 */ /* 0x000fc40000004100 */
[--C-:B------:R-:W-:Y:S02]  /*72e0*/  HADD2.F32 R27, -RZ, R15.reuse.H0_H0 ;  /* 0x2000000fff1b7230 */ /* 0x100fe40000004100 */
[----:B------:R-:W-:Y:S02]  /*72f0*/  HADD2.F32 R14, -RZ, R14.H1_H1 ;  /* 0x3000000eff0e7230 */ /* 0x000fe40000004100 */
[--C-:B------:R-:W-:Y:S01]  /*7300*/  HADD2.F32 R38, -RZ, R12.reuse.H0_H0 ;  /* 0x2000000cff267230 */ /* 0x100fe20000004100 */
[C---:B------:R-:W-:Y:S01]  /*7310*/  FFMA.FTZ R27, R30.reuse, R27, R39 ;  /* 0x0000001b1e1b7223 */ /* 0x040fe20000010027 */
[----:B------:R-:W-:Y:S01]  /*7320*/  HADD2.F32 R40, -RZ, R15.H1_H1 ;  /* 0x3000000fff287230 */ /* 0x000fe20000004100 */
[----:B------:R-:W-:Y:S01]  /*7330*/  FFMA.FTZ R29, R23, R14, R36 ;  /* 0x0000000e171d7223 */ /* 0x000fe20000010024 */
[----:B------:R-:W-:Y:S01]  /*7340*/  HADD2.F32 R13, -RZ, R13.H1_H1 ;  /* 0x3000000dff0d7230 */ /* 0x000fe20000004100 */
[----:B------:R-:W-:Y:S01]  /*7350*/  FFMA.FTZ R38, R30, R38, R31 ;  /* 0x000000261e267223 */ /* 0x000fe2000001001f */
[----:B---3--:R-:W-:Y:S01]  /*7360*/  LOP3.LUT R31, R9, 0xf000f, RZ, 0xc0, !PT ;  /* 0x000f000f091f7812 */ /* 0x008fe200078ec0ff */
[----:B------:R-:W-:Y:S01]  /*7370*/  FFMA.FTZ R36, R23, R40, R27 ;  /* 0x0000002817247223 */ /* 0x000fe2000001001b */
[----:B------:R-:W-:Y:S01]  /*7380*/  HADD2.F32 R27, -RZ, R12.H1_H1 ;  /* 0x3000000cff1b7230 */ /* 0x000fe20000004100 */
[----:B------:R-:W-:Y:S01]  /*7390*/  FFMA.FTZ R30, R13, R23, R22 ;  /* 0x000000170d1e7223 */ /* 0x000fe20000010016 */
[----:B------:R-:W-:Y:S01]  /*73a0*/  LOP3.LUT R22, R8, 0xf000f, RZ, 0xc0, !PT ;  /* 0x000f000f08167812 */ /* 0x000fe200078ec0ff */
[----:B------:R1:W3:Y:S01]  /*73b0*/  LDG.E.128.CONSTANT R12, [R46.64] ;  /* 0x000000062e0c7981 */ /* 0x0002e2000c1e9d00 */
        /* <DEDUP_REMOVED lines=15> */
[----:B------:R-:W-:Y:S01]  /*74b0*/  HADD2 R23, R41, -1032, -1032 ;  /* 0xe408e40829177430 */ /* 0x000fe20000000000 */
[----:B------:R-:W-:Y:S01]  /*74c0*/  LOP3.LUT R45, R45, 0x64006400, RZ, 0xfc, !PT ;  /* 0x640064002d2d7812 */ /* 0x000fe200078efcff */
[----:B0-----:R-:W-:Y:S01]  /*74d0*/  HADD2.F32 R31, -RZ, R20.H0_H0 ;  /* 0x20000014ff1f7230 */ /* 0x001fe20000004100 */
[----:B------:R-:W-:Y:S01]  /*74e0*/  FMUL.FTZ R27, R26, R27 ;  /* 0x0000001b1a1b7220 */ /* 0x000fe20000410000 */
[----:B------:R-:W-:Y:S01]  /*74f0*/  HADD2.F32 R22, -RZ, R38.H0_H0 ;  /* 0x20000026ff167230 */ /* 0x000fe20000004100 */
[----:B------:R-:W-:Y:S01]  /*7500*/  F2FP.PACK_AB R30, RZ, R30 ;  /* 0x0000001eff1e723e */ /* 0x000fe200000000ff */
[----:B------:R-:W-:Y:S01]  /*7510*/  HADD2.F32 R44, -RZ, R39.H0_H0 ;  /* 0x20000027ff2c7230 */ /* 0x000fe20000004100 */
[----:B------:R-:W-:Y:S01]  /*7520*/  F2FP.PACK_AB R29, RZ, R29 ;  /* 0x0000001dff1d723e */ /* 0x000fe200000000ff */
[----:B-1----:R-:W-:Y:S01]  /*7530*/  HADD2.F32 R46, -RZ, R40.H0_H0 ;  /* 0x20000028ff2e7230 */ /* 0x002fe20000004100 */
[----:B------:R-:W-:Y:S01]  /*7540*/  FFMA.FTZ R43, R22, R31, RZ ;  /* 0x0000001f162b7223 */ /* 0x000fe200000100ff */
[----:B------:R-:W-:Y:S01]  /*7550*/  HADD2.F32 R41, -RZ, R38.H1_H1 ;  /* 0x30000026ff297230 */ /* 0x000fe20000004100 */
[C---:B------:R-:W-:Y:S01]  /*7560*/  FFMA.FTZ R22, R31.reuse, R44, RZ ;  /* 0x0000002c1f167223 */ /* 0x040fe200000100ff */
[----:B------:R-:W-:Y:S01]  /*7570*/  HADD2.F32 R42, -RZ, R23.H0_H0 ;  /* 0x20000017ff2a7230 */ /* 0x000fe20000004100 */
[C---:B------:R-:W-:Y:S01]  /*7580*/  FFMA.FTZ R37, R31.reuse, R46, RZ ;  /* 0x0000002e1f257223 */ /* 0x040fe200000100ff */
[----:B------:R-:W-:Y:S01]  /*7590*/  HADD2.F32 R38, -RZ, R20.H1_H1 ;  /* 0x30000014ff267230 */ /* 0x000fe20000004100 */
[----:B------:R-:W-:Y:S01]  /*75a0*/  F2FP.PACK_AB R36, RZ, R36 ;  /* 0x00000024ff24723e */ /* 0x000fe200000000ff */
        /* <DEDUP_REMOVED lines=13> */
[-C--:B------:R-:W-:Y:S01]  /*7680*/  HFMA2 R40, R45, R0.reuse.H1_H1, -72, -72 ;  /* 0xd480d4802d287431 */ /* 0x080fe20000060000 */
[----:B------:R-:W-:Y:S01]  /*7690*/  LOP3.LUT R41, R11, 0xf000f0, RZ, 0xc0, !PT ;  /* 0x00f000f00b297812 */ /* 0x000fe200078ec0ff */
[-C--:B------:R-:W-:Y:S01]  /*76a0*/  HFMA2 R38, R23, R0.reuse.H1_H1, -72, -72 ;  /* 0xd480d48017267431 */ /* 0x080fe20000060000 */
[----:B------:R-:W-:Y:S01]  /*76b0*/  SHF.R.U32.HI R8, RZ, 0x8, R8 ;  /* 0x00000008ff087819 */ /* 0x000fe20000011608 */
[----:B------:R-:W0:Y:S01]  /*76c0*/  LDS.64 R22, [UR4+0x18] ;  /* 0x00001804ff167984 */ /* 0x000e220008000a00 */
[-C--:B------:R-:W-:Y:S01]  /*76d0*/  HFMA2 R39, R39, R0.reuse.H1_H1, -72, -72 ;  /* 0xd480d48027277431 */ /* 0x080fe20000060000 */
[----:B------:R-:W-:Y:S01]  /*76e0*/  LOP3.LUT R41, R41, 0x64006400, RZ, 0xfc, !PT ;  /* 0x6400640029297812 */ /* 0x000fe200078efcff */
[----:B------:R-:W-:Y:S01]  /*76f0*/  HADD2.F32 R42, -RZ, R38.H0_H0 ;  /* 0x20000026ff2a7230 */ /* 0x000fe20000004100 */
[----:B------:R-:W-:Y:S01]  /*7700*/  SHF.R.U32.HI R9, RZ, 0x8, R9 ;  /* 0x00000008ff097819 */ /* 0x000fe20000011609 */
[--C-:B------:R-:W-:Y:S01]  /*7710*/  HADD2.F32 R44, -RZ, R40.reuse.H0_H0 ;  /* 0x20000028ff2c7230 */ /* 0x100fe20000004100 */
[----:B------:R-:W-:Y:S01]  /*7720*/  SHF.R.U32.HI R11, RZ, 0x8, R11 ;  /* 0x00000008ff0b7819 */ /* 0x000fe2000001160b */
[----:B------:R-:W-:Y:S01]  /*7730*/  HFMA2 R41, R41, R0.H1_H1, -72, -72 ;  /* 0xd480d48029297431 */ /* 0x000fe20000060000 */
[----:B------:R-:W-:Y:S01]  /*7740*/  FFMA.FTZ R42, R42, R46, R43 ;  /* 0x0000002e2a2a7223 */ /* 0x000fe2000001002b */
[----:B------:R-:W-:Y:S01]  /*7750*/  HADD2.F32 R43, -RZ, R39.H0_H0 ;  /* 0x20000027ff2b7230 */ /* 0x000fe20000004100 */
[C---:B------:R-:W-:Y:S01]  /*7760*/  FFMA.FTZ R37, R46.reuse, R44, R37 ;  /* 0x0000002c2e257223 */ /* 0x040fe20000010025 */
[----:B------:R-:W-:Y:S01]  /*7770*/  HADD2.F32 R21, -RZ, R21.H1_H1 ;  /* 0x30000015ff157230 */ /* 0x000fe20000004100 */
[----:B------:R-:W-:Y:S01]  /*7780*/  F2FP.PACK_AB R27, RZ, R27 ;  /* 0x0000001bff1b723e */ /* 0x000fe200000000ff */
[----:B------:R-:W-:Y:S01]  /*7790*/  HADD2.F32 R39, -RZ, R39.H1_H1 ;  /* 0x30000027ff277230 */ /* 0x000fe20000004100 */
[----:B------:R-:W-:Y:S01]  /*77a0*/  FFMA.FTZ R20, R46, R43, R20 ;  /* 0x0000002b2e147223 */ /* 0x000fe20000010014 */
[----:B------:R-:W-:Y:S01]  /*77b0*/  HADD2.F32 R40, -RZ, R40.H1_H1 ;  /* 0x30000028ff287230 */ /* 0x000fe20000004100 */
[----:B------:R-:W-:Y:S01]  /*77c0*/  LOP3.LUT R43, R11, 0xf000f, RZ, 0xc0, !PT ;  /* 0x000f000f0b2b7812 */ /* 0x000fe200078ec0ff */
[--C-:B------:R-:W-:Y:S01]  /*77d0*/  HADD2.F32 R45, -RZ, R41.reuse.H0_H0 ;  /* 0x20000029ff2d7230 */ /* 0x100fe20000004100 */
[C---:B------:R-:W-:Y:S01]  /*77e0*/  FFMA.FTZ R20, R21.reuse, R39, R20 ;  /* 0x0000002715147223 */ /* 0x040fe20000010014 */
[----:B------:R-:W-:Y:S01]  /*77f0*/  HADD2.F32 R38, -RZ, R38.H1_H1 ;  /* 0x30000026ff267230 */ /* 0x000fe20000004100 */
[----:B------:R-:W-:Y:S01]  /*7800*/  LOP3.LUT R39, R8, 0xf000f, RZ, 0xc0, !PT ;  /* 0x000f000f08277812 */ /* 0x000fe200078ec0ff */
        /* <DEDUP_REMOVED lines=8> */
[----:B------:R-:W-:Y:S01]  /*7890*/  HADD2 R41, R39, -1032, -1032 ;  /* 0xe408e40827297430 */ /* 0x000fe20000000000 */
[----:B------:R-:W-:-:S02]  /*78a0*/  LOP3.LUT R39, R42, 0x64006400, RZ, 0xfc, !PT ;  /* 0x640064002a277812 */ /* 0x000fc400078efcff */
[----:B------:R-:W-:Y:S02]  /*78b0*/  LOP3.LUT R21, R21, 0x64006400, RZ, 0xfc, !PT ;  /* 0x6400640015157812 */ /* 0x000fe400078efcff */
[----:B------:R-:W-:Y:S01]  /*78c0*/  LOP3.LUT R42, R43, 0x64006400, RZ, 0xfc, !PT ;  /* 0x640064002b2a7812 */ /* 0x000fe200078efcff */
[----:B------:R-:W-:Y:S01]  /*78d0*/  HADD2.F32 R43, -RZ, R41.H0_H0 ;  /* 0x20000029ff2b7230 */ /* 0x000fe20000004100 */
[----:B------:R-:W-:Y:S01]  /*78e0*/  LOP3.LUT R8, R8, 0xf000f0, RZ, 0xc0, !PT ;  /* 0x00f000f008087812 */ /* 0x000fe200078ec0ff */
[----:B------:R-:W-:Y:S01]  /*78f0*/  HADD2 R39, R39, -1032, -1032 ;  /* 0xe408e40827277430 */ /* 0x000fe20000000000 */
[----:B------:R-:W-:Y:S01]  /*7900*/  LOP3.LUT R10, R10, 0xf000f0, RZ, 0xc0, !PT ;  /* 0x00f000f00a0a7812 */ /* 0x000fe200078ec0ff */
[----:B------:R-:W-:Y:S01]  /*7910*/  HADD2 R21, R21, -1032, -1032 ;  /* 0xe408e40815157430 */ /* 0x000fe20000000000 */
[----:B------:R-:W-:Y:S01]  /*7920*/  PRMT R30, R30, 0x5410, R29 ;  /* 0x000054101e1e7816 */ /* 0x000fe2000000001d */
[----:B0-----:R-:W-:Y:S01]  /*7930*/  HADD2.F32 R40, -RZ, R22.H0_H0 ;  /* 0x20000016ff287230 */ /* 0x001fe20000004100 */
[----:B------:R-:W-:Y:S01]  /*7940*/  PRMT R36, R36, 0x5410, R27 ;  /* 0x0000541024247816 */ /* 0x000fe2000000001b */
[----:B------:R-:W-:-:S02]  /*7950*/  HADD2 R42, R42, -1032, -1032 ;  /* 0xe408e4082a2a7430 */ /* 0x000fc40000000000 */
[----:B------:R-:W-:Y:S01]  /*7960*/  HADD2.F32 R41, -RZ, R41.H1_H1 ;  /* 0x30000029ff297230 */ /* 0x000fe20000004100 */
[----:B------:R-:W-:Y:S01]  /*7970*/  FFMA.FTZ R38, R43, R40, R38 ;  /* 0x000000282b267223 */ /* 0x000fe20000010026 */
[----:B------:R-:W-:Y:S02]  /*7980*/  HADD2.F32 R43, -RZ, R39.H0_H0 ;  /* 0x20000027ff2b7230 */ /* 0x000fe40000004100 */
[----:B------:R-:W-:Y:S02]  /*7990*/  HADD2.F32 R22, -RZ, R22.H1_H1 ;  /* 0x30000016ff167230 */ /* 0x000fe40000004100 */
[--C-:B------:R-:W-:Y:S01]  /*79a0*/  HADD2.F32 R45, -RZ, R21.reuse.H0_H0 ;  /* 0x20000015ff2d7230 */ /* 0x100fe20000004100 */
[C---:B------:R-:W-:Y:S01]  /*79b0*/  FFMA.FTZ R37, R40.reuse, R43, R37 ;  /* 0x0000002b28257223 */ /* 0x040fe20000010025 */
[----:B------:R-:W-:Y:S01]  /*79c0*/  HADD2.F32 R43, -RZ, R42.H0_H0 ;  /* 0x2000002aff2b7230 */ /* 0x000fe20000004100 */
        /* <DEDUP_REMOVED lines=10> */
[-C--:B------:R-:W-:Y:S01]  /*7a70*/  HFMA2 R8, R45, R0.reuse.H1_H1, -72, -72 ;  /* 0xd480d4802d087431 */ /* 0x080fe20000060000 */
[----:B------:R-:W-:Y:S01]  /*7a80*/  LOP3.LUT R20, R11, 0xf000f0, RZ, 0xc0, !PT ;  /* 0x00f000f00b147812 */ /* 0x000fe200078ec0ff */
[-C--:B------:R-:W-:Y:S01]  /*7a90*/  HFMA2 R10, R43, R0.reuse.H1_H1, -72, -72 ;  /* 0xd480d4802b0a7431 */ /* 0x080fe20000060000 */
[----:B------:R-:W-:Y:S01]  /*7aa0*/  FFMA.FTZ R37, R22, R39, R37 ;  /* 0x0000002716257223 */ /* 0x000fe20000010025 */
[----:B------:R-:W-:Y:S01]  /*7ab0*/  HFMA2 R11, R21, R0.H1_H1, -72, -72 ;  /* 0xd480d480150b7431 */ /* 0x000fe20000060000 */
[----:B------:R-:W-:Y:S01]  /*7ac0*/  LOP3.LUT R21, R20, 0x64006400, RZ, 0xfc, !PT ;  /* 0x6400640014157812 */ /* 0x000fe200078efcff */
[----:B------:R-:W-:-:S02]  /*7ad0*/  HADD2.F32 R40, -RZ, R23.H0_H0 ;  /* 0x20000017ff287230 */ /* 0x000fc40000004100 */
[----:B------:R-:W-:Y:S02]  /*7ae0*/  HADD2.F32 R42, -RZ, R42.H1_H1 ;  /* 0x3000002aff2a7230 */ /* 0x000fe40000004100 */
[----:B------:R-:W-:Y:S02]  /*7af0*/  HADD2.F32 R38, -RZ, R10.H0_H0 ;  /* 0x2000000aff267230 */ /* 0x000fe40000004100 */
[----:B------:R-:W-:Y:S01]  /*7b00*/  HADD2.F32 R39, -RZ, R11.H0_H0 ;  /* 0x2000000bff277230 */ /* 0x000fe20000004100 */
[----:B------:R-:W-:Y:S01]  /*7b10*/  FFMA.FTZ R31, R22, R42, R31 ;  /* 0x0000002a161f7223 */ /* 0x000fe2000001001f */
[----:B------:R-:W-:Y:S01]  /*7b20*/  HADD2.F32 R20, -RZ, R8.H0_H0 ;  /* 0x20000008ff147230 */ /* 0x000fe20000004100 */
[C---:B------:R-:W-:Y:S01]  /*7b30*/  FFMA.FTZ R38, R40.reuse, R38, R9 ;  /* 0x0000002628267223 */ /* 0x040fe20000010009 */
[----:B------:R-:W-:Y:S01]  /*7b40*/  HADD2.F32 R23, -RZ, R23.H1_H1 ;  /* 0x30000017ff177230 */ /* 0x000fe20000004100 */
[----:B------:R-:W-:Y:S01]  /*7b50*/  FFMA.FTZ R22, R39, R40, R41 ;  /* 0x0000002827167223 */ /* 0x000fe20000010029 */
[----:B------:R-:W-:Y:S01]  /*7b60*/  HFMA2 R21, R21, R0.H1_H1, -72, -72 ;  /* 0xd480d48015157431 */ /* 0x000fe20000060000 */
[----:B------:R-:W-:Y:S01]  /*7b70*/  FFMA.FTZ R20, R40, R20, R37 ;  /* 0x0000001428147223 */ /* 0x000fe20000010025 */
[----:B------:R-:W-:-:S02]  /*7b80*/  HADD2.F32 R11, -RZ, R11.H1_H1 ;  /* 0x3000000bff0b7230 */ /* 0x000fc40000004100 */
[----:B------:R-:W-:Y:S02]  /*7b90*/  HADD2.F32 R9, -RZ, R10.H1_H1 ;  /* 0x3000000aff097230 */ /* 0x000fe40000004100 */
[----:B------:R-:W-:Y:S01]  /*7ba0*/  HADD2.F32 R8, -RZ, R8.H1_H1 ;  /* 0x30000008ff087230 */ /* 0x000fe20000004100 */
[----:B------:R-:W-:Y:S01]  /*7bb0*/  FFMA.FTZ R10, R11, R23, R22 ;  /* 0x000000170b0a7223 */ /* 0x000fe20000010016 */
[--C-:B------:R-:W-:Y:S01]  /*7bc0*/  HADD2.F32 R37, -RZ, R21.reuse.H0_H0 ;  /* 0x20000015ff257230 */ /* 0x100fe20000004100 */
[C---:B------:R-:W-:Y:S01]  /*7bd0*/  FFMA.FTZ R11, R23.reuse, R9, R38 ;  /* 0x00000009170b7223 */ /* 0x040fe20000010026 */
[----:B------:R-:W-:Y:S01]  /*7be0*/  HADD2.F32 R42, -RZ, R21.H1_H1 ;  /* 0x30000015ff2a7230 */ /* 0x000fe20000004100 */
[----:B------:R-:W-:Y:S02]  /*7bf0*/  FFMA.FTZ R20, R23, R8, R20 ;  /* 0x0000000817147223 */ /* 0x000fe40000010014 */
[----:B------:R-:W0:Y:S01]  /*7c00*/  LDS.64 R8, [UR4+0x20] ;  /* 0x00002004ff087984 */ /* 0x000e220008000a00 */
[----:B------:R-:W-:-:S02]  /*7c10*/  FFMA.FTZ R31, R40, R37, R31 ;  /* 0x00000025281f7223 */ /* 0x000fc4000001001f */
[----:B------:R-:W-:Y:S02]  /*7c20*/  FMUL.FTZ R10, R17, R10 ;  /* 0x0000000a110a7220 */ /* 0x000fe40000410000 */
[----:B------:R-:W-:Y:S02]  /*7c30*/  FFMA.FTZ R23, R23, R42, R31 ;  /* 0x0000002a17177223 */ /* 0x000fe4000001001f */
[----:B------:R-:W-:Y:S01]  /*7c40*/  FMUL.FTZ R21, R18, R11 ;  /* 0x0000000b12157220 */ /* 0x000fe20000410000 */
[----:B------:R-:W-:Y:S01]  /*7c50*/  F2FP.PACK_AB R10, RZ, R10 ;  /* 0x0000000aff0a723e */ /* 0x000fe200000000ff */
[----:B------:R-:W-:Y:S01]  /*7c60*/  FMUL.FTZ R20, R19, R20 ;  /* 0x0000001413147220 */ /* 0x000fe20000410000 */
[----:B------:R-:W-:Y:S01]  /*7c70*/  HFMA2.MMA R11, R30, 1, 1, R34 ;  /* 0x3c003c001e0b7835 */ /* 0x000fe20000000022 */
[----:B------:R-:W-:Y:S01]  /*7c80*/  FMUL.FTZ R23, R26, R23 ;  /* 0x000000171a177220 */ /* 0x000fe20000410000 */
[----:B------:R-:W-:Y:S02]  /*7c90*/  F2FP.PACK_AB R21, RZ, R21 ;  /* 0x00000015ff15723e */ /* 0x000fe400000000ff */
[----:B------:R-:W-:-:S02]  /*7ca0*/  F2FP.PACK_AB R20, RZ, R20 ;  /* 0x00000014ff14723e */ /* 0x000fc400000000ff */
[----:B------:R-:W-:Y:S02]  /*7cb0*/  F2FP.PACK_AB R23, RZ, R23 ;  /* 0x00000017ff17723e */ /* 0x000fe400000000ff */
[----:B------:R-:W-:Y:S01]  /*7cc0*/  PRMT R22, R10, 0x5410, R21 ;  /* 0x000054100a167816 */ /* 0x000fe20000000015 */
[----:B------:R-:W-:Y:S01]  /*7cd0*/  HADD2 R10, R36, R33 ;  /* 0x00000021240a7230 */ /* 0x000fe20000000000 */
[----:B------:R-:W-:Y:S02]  /*7ce0*/  PRMT R20, R20, 0x5410, R23 ;  /* 0x0000541014147816 */ /* 0x000fe40000000017 */
[----:B--2---:R-:W-:-:S03]  /*7cf0*/  LOP3.LUT R30, R4, 0xf000f, RZ, 0xc0, !PT ;  /* 0x000f000f041e7812 */ /* 0x004fc600078ec0ff */
[----:B------:R-:W-:Y:S01]  /*7d00*/  HADD2 R10, R20, R10 ;  /* 0x0000000a140a7230 */ /* 0x000fe20000000000 */
[----:B------:R-:W-:Y:S01]  /*7d10*/  HFMA2.MMA R11, R22, 1, 1, R11 ;  /* 0x3c003c00160b7835 */ /* 0x000fe2000000000b */
[----:B------:R-:W-:Y:S02]  /*7d20*/  LOP3.LUT R23, R4, 0xf000f0, RZ, 0xc0, !PT ;  /* 0x00f000f004177812 */ /* 0x000fe400078ec0ff */
[----:B------:R-:W-:Y:S02]  /*7d30*/  SHF.R.U32.HI R20, RZ, 0x8, R4 ;  /* 0x00000008ff147819 */ /* 0x000fe40000011604 */
[C---:B------:R-:W-:Y:S02]  /*7d40*/  LOP3.LUT R31, R5.reuse, 0xf000f, RZ, 0xc0, !PT ;  /* 0x000f000f051f7812 */ /* 0x040fe400078ec0ff */
[----:B------:R-:W-:Y:S02]  /*7d50*/  LOP3.LUT R22, R5, 0xf000f0, RZ, 0xc0, !PT ;  /* 0x00f000f005167812 */ /* 0x000fe400078ec0ff */
[----:B------:R-:W-:-:S02]  /*7d60*/  SHF.R.U32.HI R21, RZ, 0x8, R5 ;  /* 0x00000008ff157819 */ /* 0x000fc40000011605 */
[----:B------:R-:W-:Y:S02]  /*7d70*/  LOP3.LUT R4, R30, 0x64006400, RZ, 0xfc, !PT ;  /* 0x640064001e047812 */ /* 0x000fe400078efcff */
        /* <DEDUP_REMOVED lines=21> */
[----:B------:R-:W-:Y:S01]  /*7ed0*/  FFMA.FTZ R38, R33, R42, RZ ;  /* 0x0000002a21267223 */ /* 0x000fe200000100ff */
[--C-:B------:R-:W-:Y:S01]  /*7ee0*/  HADD2.F32 R44, -RZ, R34.reuse.H0_H0 ;  /* 0x20000022ff2c7230 */ /* 0x100fe20000004100 */
[----:B------:R-:W-:Y:S01]  /*7ef0*/  FFMA.FTZ R37, R37, R8, R40 ;  /* 0x0000000825257223 */ /* 0x000fe20000010028 */
[----:B------:R-:W-:Y:S01]  /*7f00*/  HADD2.F32 R34, -RZ, R34.H1_H1 ;  /* 0x30000022ff227230 */ /* 0x000fe20000004100 */
[----:B------:R-:W-:Y:S01]  /*7f10*/  FFMA.FTZ R23, R8, R41, R38 ;  /* 0x0000002908177223 */ /* 0x000fe20000010026 */
[----:B------:R-:W-:Y:S01]  /*7f20*/  LOP3.LUT R41, R22, 0x64006400, RZ, 0xfc, !PT ;  /* 0x6400640016297812 */ /* 0x000fe200078efcff */
[--C-:B------:R-:W-:Y:S01]  /*7f30*/  HADD2.F32 R36, -RZ, R31.reuse.H0_H0 ;  /* 0x2000001fff247230 */ /* 0x100fe20000004100 */
[----:B------:R-:W-:Y:S01]  /*7f40*/  FFMA.FTZ R39, R33, R44, RZ ;  /* 0x0000002c21277223 */ /* 0x000fe200000100ff */
[-C--:B------:R-:W-:Y:S01]  /*7f50*/  HFMA2 R22, R43, R0.reuse.H1_H1, -72, -72 ;  /* 0xd480d4802b167431 */ /* 0x080fe20000060000 */
[----:B------:R-:W-:Y:S01]  /*7f60*/  LOP3.LUT R43, R29, 0x64006400, RZ, 0xfc, !PT ;  /* 0x640064001d2b7812 */ /* 0x000fe200078efcff */
[----:B------:R-:W-:Y:S01]  /*7f70*/  HADD2.F32 R40, -RZ, R31.H1_H1 ;  /* 0x3000001fff287230 */ /* 0x000fe20000004100 */
[C---:B------:R-:W-:Y:S01]  /*7f80*/  FFMA.FTZ R39, R8.reuse, R34, R39 ;  /* 0x0000002208277223 */ /* 0x040fe20000010027 */
[----:B------:R-:W-:Y:S01]  /*7f90*/  HADD2.F32 R30, -RZ, R9.H0_H0 ;  /* 0x20000009ff1e7230 */ /* 0x000fe20000004100 */
[----:B------:R-:W-:Y:S01]  /*7fa0*/  FFMA.FTZ R33, R33, R36, RZ ;  /* 0x0000002421217223 */ /* 0x000fe200000100ff */
[----:B------:R-:W-:Y:S01]  /*7fb0*/  HADD2.F32 R34, -RZ, R22.H0_H0 ;  /* 0x20000016ff227230 */ /* 0x000fe20000004100 */
[----:B------:R-:W-:Y:S01]  /*7fc0*/  SHF.R.U32.HI R6, RZ, 0x8, R6 ;  /* 0x00000008ff067819 */ /* 0x000fe20000011606 */
[-C--:B------:R-:W-:Y:S01]  /*7fd0*/  HFMA2 R29, R41, R0.reuse.H1_H1, -72, -72 ;  /* 0xd480d480291d7431 */ /* 0x080fe20000060000 */
[----:B------:R-:W-:Y:S01]  /*7fe0*/  FFMA.FTZ R33, R8, R40, R33 ;  /* 0x0000002808217223 */ /* 0x000fe20000010021 */
[-C--:B------:R-:W-:Y:S01]  /*7ff0*/  HFMA2 R27, R27, R0.reuse.H1_H1, -72, -72 ;  /* 0xd480d4801b1b7431 */ /* 0x080fe20000060000 */
[----:B------:R-:W-:Y:S01]  /*8000*/  FFMA.FTZ R8, R34, R30, R37 ;  /* 0x0000001e22087223 */ /* 0x000fe20000010025 */
[----:B------:R-:W-:Y:S01]  /*8010*/  HFMA2 R31, R43, R0.H1_H1, -72, -72 ;  /* 0xd480d4802b1f7431 */ /* 0x000fe20000060000 */
[----:B------:R-:W-:Y:S01]  /*8020*/  SHF.R.U32.HI R7, RZ, 0x8, R7 ;  /* 0x00000008ff077819 */ /* 0x000fe20000011607 */
        /* <DEDUP_REMOVED lines=33> */
[----:B------:R-:W-:-:S02]  /*8240*/  HADD2.F32 R27, -RZ, R36.H0_H0 ;  /* 0x20000024ff1b7230 */ /* 0x000fc40000004100 */
[--C-:B------:R-:W-:Y:S02]  /*8250*/  HADD2.F32 R23, -RZ, R5.reuse.H0_H0 ;  /* 0x20000005ff177230 */ /* 0x100fe40000004100 */
[----:B------:R-:W-:Y:S01]  /*8260*/  HADD2.F32 R8, -RZ, R5.H1_H1 ;  /* 0x30000005ff087230 */ /* 0x000fe20000004100 */
[C---:B------:R-:W-:Y:S01]  /*8270*/  FFMA.FTZ R31, R34.reuse, R27, R31 ;  /* 0x0000001b221f7223 */ /* 0x040fe2000001001f */
[----:B------:R-:W-:Y:S02]  /*8280*/  HADD2.F32 R38, -RZ, R33.H0_H0 ;  /* 0x20000021ff267230 */ /* 0x000fe40000004100 */
[----:B------:R-:W-:Y:S02]  /*8290*/  HADD2.F32 R41, -RZ, R9.H0_H0 ;  /* 0x20000009ff297230 */ /* 0x000fe40000004100 */
[----:B------:R-:W-:Y:S01]  /*82a0*/  HADD2.F32 R5, -RZ, R4.H1_H1 ;  /* 0x30000004ff057230 */ /* 0x000fe20000004100 */
[C---:B------:R-:W-:Y:S01]  /*82b0*/  FFMA.FTZ R29, R34.reuse, R38, R29 ;  /* 0x00000026221d7223 */ /* 0x040fe2000001001d */
[----:B------:R-:W-:Y:S01]  /*82c0*/  HADD2.F32 R39, -RZ, R36.H1_H1 ;  /* 0x30000024ff277230 */ /* 0x000fe20000004100 */
[----:B------:R-:W-:Y:S01]  /*82d0*/  FFMA.FTZ R27, R34, R41, R30 ;  /* 0x00000029221b7223 */ /* 0x000fe2000001001e */
[----:B------:R-:W-:Y:S01]  /*82e0*/  HADD2.F32 R36, -RZ, R33.H1_H1 ;  /* 0x30000021ff247230 */ /* 0x000fe20000004100 */
[----:B------:R-:W-:Y:S01]  /*82f0*/  FFMA.FTZ R34, R5, R22, R37 ;  /* 0x0000001605227223 */ /* 0x000fe20000010025 */
[----:B------:R-:W-:Y:S01]  /*8300*/  LOP3.LUT R33, R6, 0x64006400, RZ, 0xfc, !PT ;  /* 0x6400640006217812 */ /* 0x000fe200078efcff */
[----:B------:R-:W0:Y:S01]  /*8310*/  LDS.64 R4, [UR4+0x30] ;  /* 0x00003004ff047984 */ /* 0x000e220008000a00 */
[C---:B------:R-:W-:Y:S01]  /*8320*/  FFMA.FTZ R30, R22.reuse, R39, R31 ;  /* 0x00000027161e7223 */ /* 0x040fe2000001001f */
[----:B------:R-:W-:Y:S01]  /*8330*/  LOP3.LUT R31, R21, 0xf000f0, RZ, 0xc0, !PT ;  /* 0x00f000f0151f7812 */ /* 0x000fe200078ec0ff */
[----:B------:R-:W-:Y:S01]  /*8340*/  FFMA.FTZ R6, R22, R36, R29 ;  /* 0x0000002416067223 */ /* 0x000fe2000001001d */
[----:B------:R-:W-:Y:S01]  /*8350*/  LOP3.LUT R29, R7, 0xf000f0, RZ, 0xc0, !PT ;  /* 0x00f000f0071d7812 */ /* 0x000fe200078ec0ff */
[----:B------:R-:W-:Y:S01]  /*8360*/  HADD2.F32 R36, -RZ, R9.H1_H1 ;  /* 0x30000009ff247230 */ /* 0x000fe20000004100 */
[----:B------:R-:W-:Y:S01]  /*8370*/  LOP3.LUT R21, R20, 0x64006400, RZ, 0xfc, !PT ;  /* 0x6400640014157812 */ /* 0x000fe200078efcff */
[----:B------:R-:W-:Y:S01]  /*8380*/  HFMA2 R7, R33, R0.H1_H1, -72, -72 ;  /* 0xd480d48021077431 */ /* 0x000fe20000060000 */
[----:B------:R-:W-:-:S02]  /*8390*/  LOP3.LUT R31, R31, 0x64006400, RZ, 0xfc, !PT ;  /* 0x640064001f1f7812 */ /* 0x000fc400078efcff */
[----:B------:R-:W-:Y:S01]  /*83a0*/  LOP3.LUT R29, R29, 0x64006400, RZ, 0xfc, !PT ;  /* 0x640064001d1d7812 */ /* 0x000fe200078efcff */
[-C--:B------:R-:W-:Y:S01]  /*83b0*/  HFMA2 R21, R21, R0.reuse.H1_H1, -72, -72 ;  /* 0xd480d48015157431 */ /* 0x080fe20000060000 */
[----:B------:R-:W-:Y:S01]  /*83c0*/  FFMA.FTZ R36, R22, R36, R27 ;  /* 0x0000002416247223 */ /* 0x000fe2000001001b */
[-C--:B------:R-:W-:Y:S02]  /*83d0*/  HFMA2 R20, R31, R0.reuse.H1_H1, -72, -72 ;  /* 0xd480d4801f147431 */ /* 0x080fe40000060000 */
[-C--:B------:R-:W-:Y:S02]  /*83e0*/  HFMA2 R29, R29, R0.reuse.H1_H1, -72, -72 ;  /* 0xd480d4801d1d7431 */ /* 0x080fe40000060000 */
[----:B------:R-:W-:Y:S02]  /*83f0*/  HADD2.F32 R9, -RZ, R21.H0_H0 ;  /* 0x20000015ff097230 */ /* 0x000fe40000004100 */
[--C-:B------:R-:W-:Y:S02]  /*8400*/  HADD2.F32 R31, -RZ, R20.reuse.H0_H0 ;  /* 0x20000014ff1f7230 */ /* 0x100fe40000004100 */
[----:B------:R-:W-:Y:S01]  /*8410*/  HADD2.F32 R22, -RZ, R29.H0_H0 ;  /* 0x2000001dff167230 */ /* 0x000fe20000004100 */
[----:B------:R-:W-:Y:S01]  /*8420*/  FFMA.FTZ R9, R9, R23, R34 ;  /* 0x0000001709097223 */ /* 0x000fe20000010022 */
[----:B------:R-:W-:Y:S01]  /*8430*/  HADD2.F32 R21, -RZ, R21.H1_H1 ;  /* 0x30000015ff157230 */ /* 0x000fe20000004100 */
        /* <DEDUP_REMOVED lines=9> */
[----:B---3--:R-:W-:Y:S01]  /*84d0*/  LOP3.LUT R30, R13, 0xf000f, RZ, 0xc0, !PT ;  /* 0x000f000f0d1e7812 */ /* 0x008fe200078ec0ff */
[----:B------:R-:W-:Y:S01]  /*84e0*/  FFMA.FTZ R9, R8, R29, R22 ;  /* 0x0000001d08097223 */ /* 0x000fe20000010016 */
[----:B------:R-:W-:Y:S01]  /*84f0*/  LOP3.LUT R22, R12, 0xf000f, RZ, 0xc0, !PT ;  /* 0x000f000f0c167812 */ /* 0x000fe200078ec0ff */
        /* <DEDUP_REMOVED lines=23> */
[----:B------:R-:W-:Y:S01]  /*8670*/  FFMA.FTZ R41, R41, R34, RZ ;  /* 0x0000002229297223 */ /* 0x000fe200000100ff */
[----:B------:R-:W-:Y:S01]  /*8680*/  HADD2.F32 R39, -RZ, R30.H0_H0 ;  /* 0x2000001eff277230 */ /* 0x000fe20000004100 */
[C---:B------:R-:W-:Y:S01]  /*8690*/  FFMA.FTZ R40, R34.reuse, R43, RZ ;  /* 0x0000002b22287223 */ /* 0x040fe200000100ff */
[----:B------:R-:W-:Y:S01]  /*86a0*/  HADD2.F32 R22, -RZ, R5.H1_H1 ;  /* 0x30000005ff167230 */ /* 0x000fe20000004100 */
[C---:B------:R-:W-:Y:S01]  /*86b0*/  FFMA.FTZ R38, R34.reuse, R45, RZ ;  /* 0x0000002d22267223 */ /* 0x040fe200000100ff */
[----:B------:R-:W0:Y:S01]  /*86c0*/  LDS.64 R4, [UR4+0x38] ;  /* 0x00003804ff047984 */ /* 0x000e220008000a00 */
[----:B------:R-:W-:Y:S01]  /*86d0*/  HADD2.F32 R36, -RZ, R36.H1_H1 ;  /* 0x30000024ff247230 */ /* 0x000fe20000004100 */
[----:B------:R-:W-:Y:S01]  /*86e0*/  FFMA.FTZ R34, R34, R39, RZ ;  /* 0x0000002722227223 */ /* 0x000fe200000100ff */
[----:B------:R-:W-:Y:S01]  /*86f0*/  HADD2.F32 R39, -RZ, R33.H1_H1 ;  /* 0x30000021ff277230 */ /* 0x000fe20000004100 */
[----:B------:R-:W-:Y:S01]  /*8700*/  LOP3.LUT R33, R8, 0x64006400, RZ, 0xfc, !PT ;  /* 0x6400640008217812 */ /* 0x000fe200078efcff */
[-C--:B------:R-:W-:Y:S01]  /*8710*/  HFMA2 R31, R31, R0.reuse.H1_H1, -72, -72 ;  /* 0xd480d4801f1f7431 */ /* 0x080fe20000060000 */
[----:B------:R-:W-:Y:S01]  /*8720*/  FFMA.FTZ R36, R36, R27, R41 ;  /* 0x0000001b24247223 */ /* 0x000fe20000010029 */
[----:B------:R-:W-:Y:S01]  /*8730*/  HADD2.F32 R41, -RZ, R37.H1_H1 ;  /* 0x30000025ff297230 */ /* 0x000fe20000004100 */
[----:B------:R-:W-:Y:S01]  /*8740*/  LOP3.LUT R37, R21, 0x64006400, RZ, 0xfc, !PT ;  /* 0x6400640015257812 */ /* 0x000fe200078efcff */
[-C--:B------:R-:W-:Y:S01]  /*8750*/  HFMA2 R21, R33, R0.reuse.H1_H1, -72, -72 ;  /* 0xd480d48021157431 */ /* 0x080fe20000060000 */
[----:B------:R-:W-:Y:S01]  /*8760*/  LOP3.LUT R23, R23, 0x64006400, RZ, 0xfc, !PT ;  /* 0x6400640017177812 */ /* 0x000fe200078efcff */
[C---:B------:R-:W-:Y:S01]  /*8770*/  FFMA.FTZ R40, R27.reuse, R39, R40 ;  /* 0x000000271b287223 */ /* 0x040fe20000010028 */
[----:B------:R-:W-:Y:S01]  /*8780*/  HADD2.F32 R39, -RZ, R30.H1_H1 ;  /* 0x3000001eff277230 */ /* 0x000fe20000004100 */
[C---:B------:R-:W-:Y:S01]  /*8790*/  FFMA.FTZ R38, R27.reuse, R41, R38 ;  /* 0x000000291b267223 */ /* 0x040fe20000010026 */
[-C--:B------:R-:W-:Y:S01]  /*87a0*/  HFMA2 R8, R37, R0.reuse.H1_H1, -72, -72 ;  /* 0xd480d48025087431 */ /* 0x080fe20000060000 */
[----:B------:R-:W-:Y:S01]  /*87b0*/  SHF.R.U32.HI R12, RZ, 0x8, R12 ;  /* 0x00000008ff0c7819 */ /* 0x000fe2000001160c */
[----:B------:R-:W-:Y:S01]  /*87c0*/  HADD2.F32 R30, -RZ, R21.H0_H0 ;  /* 0x20000015ff1e7230 */ /* 0x000fe20000004100 */
[----:B------:R-:W-:Y:S01]  /*87d0*/  FFMA.FTZ R34, R27, R39, R34 ;  /* 0x000000271b227223 */ /* 0x000fe20000010022 */
[-C--:B------:R-:W-:Y:S01]  /*87e0*/  HFMA2 R23, R23, R0.reuse.H1_H1, -72, -72 ;  /* 0xd480d48017177431 */ /* 0x080fe20000060000 */
[----:B------:R-:W-:Y:S01]  /*87f0*/  SHF.R.U32.HI R13, RZ, 0x8, R13 ;  /* 0x00000008ff0d7819 */ /* 0x000fe2000001160d */
[----:B------:R-:W-:Y:S01]  /*8800*/  HADD2.F32 R37, -RZ, R31.H0_H0 ;  /* 0x2000001fff257230 */ /* 0x000fe20000004100 */
[----:B------:R-:W-:Y:S01]  /*8810*/  FFMA.FTZ R27, R30, R29, R36 ;  /* 0x0000001d1e1b7223 */ /* 0x000fe20000010024 */
[--C-:B------:R-:W-:Y:S01]  /*8820*/  HADD2.F32 R33, -RZ, R8.reuse.H0_H0 ;  /* 0x20000008ff217230 */ /* 0x100fe20000004100 */
        /* <DEDUP_REMOVED lines=32> */
[----:B------:R-:W-:Y:S01]  /*8a30*/  HADD2.F32 R39, -RZ, R29.H0_H0 ;  /* 0x2000001dff277230 */ /* 0x000fe20000004100 */
[----:B------:R-:W-:Y:S01]  /*8a40*/  FMUL.FTZ R9, R26, R9 ;  /* 0x000000091a097220 */ /* 0x000fe20000410000 */
[----:B------:R-:W-:Y:S01]  /*8a50*/  HADD2.F32 R41, -RZ, R31.H0_H0 ;  /* 0x2000001fff297230 */ /* 0x000fe20000004100 */
[----:B------:R-:W-:Y:S01]  /*8a60*/  F2FP.PACK_AB R20, RZ, R20 ;  /* 0x00000014ff14723e */ /* 0x000fe200000000ff */
        /* <DEDUP_REMOVED lines=20> */
[C---:B------:R-:W-:Y:S01]  /*8bb0*/  FFMA.FTZ R23, R4.reuse, R23, R41 ;  /* 0x0000001704177223 */ /* 0x040fe20000010029 */
[----:B------:R-:W-:Y:S01]  /*8bc0*/  HADD2.F32 R8, -RZ, R5.H0_H0 ;  /* 0x20000005ff087230 */ /* 0x000fe20000004100 */
[----:B------:R-:W-:Y:S01]  /*8bd0*/  F2FP.PACK_AB R7, RZ, R7 ;  /* 0x00000007ff07723e */ /* 0x000fe200000000ff */
[----:B------:R-:W-:Y:S01]  /*8be0*/  HADD2.F32 R21, -RZ, R33.H0_H0 ;  /* 0x20000021ff157230 */ /* 0x000fe20000004100 */
[----:B------:R-:W-:Y:S01]  /*8bf0*/  FFMA.FTZ R27, R4, R22, R27 ;  /* 0x00000016041b7223 */ /* 0x000fe2000001001b */
[----:B------:R-:W-:Y:S01]  /*8c00*/  HADD2.F32 R14, -RZ, R31.H0_H0 ;  /* 0x2000001fff0e7230 */ /* 0x000fe20000004100 */
[----:B------:R-:W-:Y:S01]  /*8c10*/  PRMT R20, R20, 0x5410, R7 ;  /* 0x0000541014147816 */ /* 0x000fe20000000007 */
[-C--:B------:R-:W-:Y:S01]  /*8c20*/  HFMA2 R15, R15, R0.reuse.H1_H1, -72, -72 ;  /* 0xd480d4800f0f7431 */ /* 0x080fe20000060000 */
[----:B------:R-:W-:Y:S01]  /*8c30*/  FFMA.FTZ R21, R8, R21, R23 ;  /* 0x0000001508157223 */ /* 0x000fe20000010017 */
[----:B------:R-:W-:Y:S01]  /*8c40*/  HFMA2 R12, R37, R0.H1_H1, -72, -72 ;  /* 0xd480d480250c7431 */ /* 0x000fe20000060000 */
[----:B------:R-:W-:Y:S01]  /*8c50*/  FFMA.FTZ R13, R14, R8, R13 ;  /* 0x000000080e0d7223 */ /* 0x000fe2000001000d */
[----:B------:R-:W-:Y:S01]  /*8c60*/  HADD2.F32 R5, -RZ, R5.H1_H1 ;  /* 0x30000005ff057230 */ /* 0x000fe20000004100 */
[----:B------:R-:W-:Y:S01]  /*8c70*/  F2FP.PACK_AB R6, RZ, R6 ;  /* 0x00000006ff06723e */ /* 0x000fe200000000ff */
[----:B------:R-:W-:Y:S01]  /*8c80*/  HADD2.F32 R22, -RZ, R15.H0_H0 ;  /* 0x2000000fff167230 */ /* 0x000fe20000004100 */
[----:B------:R-:W-:Y:S01]  /*8c90*/  F2FP.PACK_AB R9, RZ, R9 ;  /* 0x00000009ff09723e */ /* 0x000fe200000000ff */
[--C-:B------:R-:W-:Y:S01]  /*8ca0*/  HADD2.F32 R23, -RZ, R12.reuse.H0_H0 ;  /* 0x2000000cff177230 */ /* 0x100fe20000004100 */
[----:B------:R-:W-:Y:S01]  /*8cb0*/  HFMA2.MMA R11, R20, 1, 1, R11 ;  /* 0x3c003c00140b7835 */ /* 0x000fe2000000000b */
        /* <DEDUP_REMOVED lines=8> */
[----:B------:R-:W-:Y:S01]  /*8d40*/  PRMT R6, R6, 0x5410, R9 ;  /* 0x0000541006067816 */ /* 0x000fe20000000009 */
[----:B------:R-:W-:-:S02]  /*8d50*/  FFMA.FTZ R22, R5, R30, R22 ;  /* 0x0000001e05167223 */ /* 0x000fc40000010016 */
[----:B------:R-:W-:Y:S02]  /*8d60*/  FFMA.FTZ R23, R5, R12, R23 ;  /* 0x0000000c05177223 */ /* 0x000fe40000010017 */
[----:B------:R-:W-:Y:S01]  /*8d70*/  FMUL.FTZ R4, R17, R4 ;  /* 0x0000000411047220 */ /* 0x000fe20000410000 */
[----:B------:R-:W-:Y:S01]  /*8d80*/  HADD2 R10, R6, R10 ;  /* 0x0000000a060a7230 */ /* 0x000fe20000000000 */
        /* <DEDUP_REMOVED lines=11> */
.L_x_3492:
        /* <DEDUP_REMOVED lines=8> */
.L_x_3491:
[----:B------:R-:W-:-:S04]  /*8ec0*/  ISETP.GE.AND P0, PT, R20, R35, PT ;  /* 0x000000231400720c */ /* 0x000fc80003f06270 */
[----:B------:R-:W-:-:S13]  /*8ed0*/  ISETP.GE.OR P0, PT, R20, c[0x0][0x1b8], P0 ;  /* 0x00006e0014007a0c */ /* 0x000fda0000706670 */
[----:B------:R-:W-:Y:S05]  /*8ee0*/  @P0 BRA `(.L_x_3494) ;  /* 0x000013f000000947 */ /* 0x000fea0003800000 */
.L_x_3496:
[----:B-----5:R-:W-:Y:S01]  /*8ef0*/  IMAD.MOV.U32 R15, RZ, RZ, c[0x0][0x18c] ;  /* 0x00006300ff0f7624 */ /* 0x020fe200078e00ff */
[----:B------:R0:W5:Y:S03]  /*8f00*/  LDG.E.128.CONSTANT R8, [R24.64] ;  /* 0x0000000618087981 */ /* 0x000166000c1e9d00 */
[----:B-1----:R-:W-:-:S05]  /*8f10*/  IMAD.WIDE R12, R15, 0x4, R24 ;  /* 0x000000040f0c7825 */ /* 0x002fca00078e0218 */
[----:B------:R1:W5:Y:S01]  /*8f20*/  LDG.E.128.CONSTANT R4, [R12.64] ;  /* 0x000000060c047981 */ /* 0x000362000c1e9d00 */
[----:B------:R-:W-:Y:S01]  /*8f30*/  IMAD.WIDE R16, R15, 0x4, R12 ;  /* 0x000000040f107825 */ /* 0x000fe200078e020c */
[----:B------:R-:W-:-:S04]  /*8f40*/  IADD3 R20, R20, 0x20, RZ ;  /* 0x0000002014147810 */ /* 0x000fc80007ffe0ff */
[----:B------:R-:W-:Y:S01]  /*8f50*/  ISETP.GE.AND P0, PT, R20, c[0x0][0x1b8], PT ;  /* 0x00006e0014007a0c */ /* 0x000fe20003f06270 */
[----:B0-----:R-:W-:Y:S01]  /*8f60*/  IMAD.WIDE R24, R15, 0x4, R16 ;  /* 0x000000040f187825 */ /* 0x001fe200078e0210 */
[----:B------:R-:W-:Y:S05]  /*8f70*/  @P1 BRA `(.L_x_3495) ;  /* 0x0000133000001947 */ /* 0x000fea0003800000 */
[----:B------:R-:W2:Y:S01]  /*8f80*/  LDG.E.128.CONSTANT R16, [R16.64] ;  /* 0x0000000610107981 */ /* 0x000ea2000c1e9d00 */
[----:B-1----:R-:W-:Y:S01]  /*8f90*/  IMAD.MOV.U32 R12, RZ, RZ, 0x3000 ;  /* 0x00003000ff0c7424 */ /* 0x002fe200078e00ff */
[----:B-----5:R-:W-:Y:S01]  /*8fa0*/  SHF.R.U32.HI R22, RZ, 0xf, R9 ;  /* 0x0000000fff167819 */ /* 0x020fe20000011609 */
[----:B------:R-:W-:Y:S01]  /*8fb0*/  IMAD.MOV.U32 R13, RZ, RZ, 0x2400 ;  /* 0x00002400ff0d7424 */ /* 0x000fe200078e00ff */
[----:B------:R-:W-:Y:S02]  /*8fc0*/  SHF.R.U32.HI R30, RZ, 0xf, R11 ;  /* 0x0000000fff1e7819 */ /* 0x000fe4000001160b */
[----:B------:R-:W-:Y:S02]  /*8fd0*/  PRMT R0, R0, 0x5410, R12 ;  /* 0x0000541000007816 */ /* 0x000fe4000000000c */
[----:B------:R-:W-:-:S02]  /*8fe0*/  PRMT R2, R2, 0x5410, R13 ;  /* 0x0000541002027816 */ /* 0x000fc4000000000d */
[----:B------:R-:W0:Y:S01]  /*8ff0*/  LDS.128 R12, [UR4] ;  /* 0x00000004ff0c7984 */ /* 0x000e220008000c00 */
[----:B------:R-:W-:Y:S02]  /*9000*/  SHF.R.U32.HI R21, RZ, 0xf, R8 ;  /* 0x0000000fff157819 */ /* 0x000fe40000011608 */
[----:B------:R-:W-:Y:S02]  /*9010*/  SHF.R.U32.HI R27, RZ, 0xe, R5 ;  /* 0x0000000eff1b7819 */ /* 0x000fe40000011605 */
[----:B------:R-:W-:Y:S02]  /*9020*/  LOP3.LUT R26, R22, 0x10001, RZ, 0xc0, !PT ;  /* 0x00010001161a7812 */ /* 0x000fe400078ec0ff */
[----:B------:R-:W-:Y:S02]  /*9030*/  SHF.R.U32.HI R28, RZ, 0xf, R10 ;  /* 0x0000000fff1c7819 */ /* 0x000fe4000001160a */
[----:B------:R-:W-:Y:S02]  /*9040*/  SHF.R.U32.HI R31, RZ, 0xe, R7 ;  /* 0x0000000eff1f7819 */ /* 0x000fe40000011607 */
[----:B------:R-:W-:-:S02]  /*9050*/  LOP3.LUT R30, R30, 0x10001, RZ, 0xc0, !PT ;  /* 0x000100011e1e7812 */ /* 0x000fc400078ec0ff */
[----:B------:R-:W-:Y:S02]  /*9060*/  SHF.R.U32.HI R23, RZ, 0xe, R4 ;  /* 0x0000000eff177819 */ /* 0x000fe40000011604 */
[----:B------:R-:W-:Y:S02]  /*9070*/  LOP3.LUT R22, R21, 0x10001, RZ, 0xc0, !PT ;  /* 0x0001000115167812 */ /* 0x000fe400078ec0ff */
[----:B------:R-:W-:Y:S02]  /*9080*/  LOP3.LUT R21, R26, 0x20002, R27, 0xf8, !PT ;  /* 0x000200021a157812 */ /* 0x000fe400078ef81b */
        /* <DEDUP_REMOVED lines=8> */
[----:B------:R-:W-:-:S02]  /*9110*/  LOP3.LUT R23, R28, 0x20002, R29, 0xf8, !PT ;  /* 0x000200021c177812 */ /* 0x000fc400078ef81d */
        /* <DEDUP_REMOVED lines=8> */
[----:B------:R-:W-:Y:S01]  /*91a0*/  LOP3.LUT R11, R11, 0x70007, RZ, 0xc0, !PT ;  /* 0x000700070b0b7812 */ /* 0x000fe200078ec0ff */
[----:B------:R-:W-:Y:S01]  /*91b0*/  HADD2 R43, R38, -1028, -1028 ;  /* 0xe404e404262b7430 */ /* 0x000fe20000000000 */
[----:B------:R-:W-:Y:S02]  /*91c0*/  LOP3.LUT R8, R8, 0x64006400, RZ, 0xfc, !PT ;  /* 0x6400640008087812 */ /* 0x000fe400078efcff */
[----:B------:R-:W-:Y:S02]  /*91d0*/  LOP3.LUT R31, R31, 0x64006400, RZ, 0xfc, !PT ;  /* 0x640064001f1f7812 */ /* 0x000fe400078efcff */
[----:B------:R-:W-:-:S02]  /*91e0*/  LOP3.LUT R37, R37, 0x64006400, RZ, 0xfc, !PT ;  /* 0x6400640025257812 */ /* 0x000fc400078efcff */
[----:B------:R-:W-:Y:S01]  /*91f0*/  PRMT R3, R3, 0x5410, R32 ;  /* 0x0000541003037816 */ /* 0x000fe20000000020 */
[-C--:B------:R-:W-:Y:S02]  /*9200*/  HFMA2 R31, R31, R0.reuse.H1_H1, -132, -132 ;  /* 0xd820d8201f1f7431 */ /* 0x080fe40000060000 */
[----:B------:R-:W-:Y:S01]  /*9210*/  HFMA2 R37, R37, R0.H1_H1, -132, -132 ;  /* 0xd820d82025257431 */ /* 0x000fe20000060000 */
[----:B--2---:R-:W-:Y:S02]  /*9220*/  SHF.R.U32.HI R39, RZ, 0xd, R16 ;  /* 0x0000000dff277819 */ /* 0x004fe40000011610 */
[----:B------:R-:W-:Y:S02]  /*9230*/  SHF.R.U32.HI R40, RZ, 0xd, R17 ;  /* 0x0000000dff287819 */ /* 0x000fe40000011611 */
[----:B------:R-:W-:Y:S02]  /*9240*/  LOP3.LUT R22, R22, 0x40004, R39, 0xf8, !PT ;  /* 0x0004000416167812 */ /* 0x000fe400078ef827 */
[----:B------:R-:W-:-:S02]  /*9250*/  LOP3.LUT R39, R9, 0x64006400, RZ, 0xfc, !PT ;  /* 0x6400640009277812 */ /* 0x000fc400078efcff */
[----:B------:R-:W-:Y:S02]  /*9260*/  LOP3.LUT R9, R36, 0x64006400, RZ, 0xfc, !PT ;  /* 0x6400640024097812 */ /* 0x000fe400078efcff */
[----:B------:R-:W-:Y:S01]  /*9270*/  LOP3.LUT R36, R11, 0x64006400, RZ, 0xfc, !PT ;  /* 0x640064000b247812 */ /* 0x000fe200078efcff */
[----:B------:R-:W-:Y:S01]  /*9280*/  HADD2 R41, R39, -1028, -1028 ;  /* 0xe404e40427297430 */ /* 0x000fe20000000000 */
[----:B------:R-:W-:Y:S01]  /*9290*/  LOP3.LUT R11, R10, 0x64006400, RZ, 0xfc, !PT ;  /* 0x640064000a0b7812 */ /* 0x000fe200078efcff */
[----:B------:R-:W-:Y:S01]  /*92a0*/  HADD2 R39, R8, -1028, -1028 ;  /* 0xe404e40408277430 */ /* 0x000fe20000000000 */
[-C--:B0-----:R-:W-:Y:S01]  /*92b0*/  HFMA2.MMA R10, R43, R12.reuse, RZ ;  /* 0x0000000c2b0a7235 */ /* 0x081fe200000000ff */
[----:B------:R-:W-:Y:S01]  /*92c0*/  HADD2 R45, R36, -1028, -1028 ;  /* 0xe404e404242d7430 */ /* 0x000fe20000000000 */
[----:B------:R-:W-:Y:S01]  /*92d0*/  LOP3.LUT R21, R21, 0x40004, R40, 0xf8, !PT ;  /* 0x0004000415157812 */ /* 0x000fe200078ef828 */
[----:B------:R-:W-:Y:S01]  /*92e0*/  HFMA2.MMA R36, R41, R12, RZ ;  /* 0x0000000c29247235 */ /* 0x000fe200000000ff */
[----:B------:R-:W-:Y:S01]  /*92f0*/  HFMA2 R8, R39, R12, RZ.H0_H0 ;  /* 0x0000000c27087231 */ /* 0x000fe200000400ff */
[----:B------:R-:W-:Y:S01]  /*9300*/  LOP3.LUT R39, R29, 0x70007, RZ, 0xc0, !PT ;  /* 0x000700071d277812 */ /* 0x000fe200078ec0ff */
[----:B------:R-:W-:Y:S01]  /*9310*/  HFMA2 R9, R9, R0.H1_H1, -132, -132 ;  /* 0xd820d82009097431 */ /* 0x000fe20000060000 */
[----:B------:R-:W-:Y:S01]  /*9320*/  LOP3.LUT R41, R27, 0x70007, RZ, 0xc0, !PT ;  /* 0x000700071b297812 */ /* 0x000fe200078ec0ff */
[----:B------:R-:W-:Y:S01]  /*9330*/  HFMA2 R38, R45, R12, RZ.H0_H0 ;  /* 0x0000000c2d267231 */ /* 0x000fe200000400ff */
[-C--:B------:R-:W-:Y:S01]  /*9340*/  HFMA2.MMA R36, R31, R13.reuse, R36 ;  /* 0x0000000d1f247235 */ /* 0x080fe20000000024 */
[----:B------:R-:W-:Y:S01]  /*9350*/  HFMA2 R11, R11, R0.H1_H1, -132, -132 ;  /* 0xd820d8200b0b7431 */ /* 0x000fe20000060000 */
[----:B------:R-:W-:Y:S01]  /*9360*/  HFMA2.MMA R12, R37, R13, R10 ;  /* 0x0000000d250c7235 */ /* 0x000fe2000000000a */
[-C--:B------:R-:W-:Y:S01]  /*9370*/  HFMA2 R31, R9, R13.reuse, R8 ;  /* 0x0000000d091f7231 */ /* 0x080fe20000000008 */
[----:B------:R-:W-:Y:S01]  /*9380*/  LOP3.LUT R37, R30, 0x70007, RZ, 0xc0, !PT ;  /* 0x000700071e257812 */ /* 0x000fe200078ec0ff */
[----:B------:R-:W-:Y:S01]  /*9390*/  HFMA2 R13, R11, R13, R38 ;  /* 0x0000000d0b0d7231 */ /* 0x000fe20000000026 */
[----:B------:R-:W-:Y:S01]  /*93a0*/  LOP3.LUT R38, R28, 0x70007, RZ, 0xc0, !PT ;  /* 0x000700071c267812 */ /* 0x000fe200078ec0ff */
[----:B------:R-:W0:Y:S01]  /*93b0*/  LDS.128 R8, [UR4+0x10] ;  /* 0x00001004ff087984 */ /* 0x000e220008000c00 */
        /* <DEDUP_REMOVED lines=26> */
[-C--:B------:R-:W-:Y:S01]  /*9560*/  HFMA2.MMA R36, R45, R15.reuse, R36 ;  /* 0x0000000f2d247235 */ /* 0x080fe20000000024 */
[----:B------:R-:W-:Y:S01]  /*9570*/  HFMA2 R37, R37, R0.H1_H1, -132, -132 ;  /* 0xd820d82025257431 */ /* 0x000fe20000060000 */
[----:B------:R-:W-:Y:S01]  /*9580*/  LOP3.LUT R30, R30, 0x1c001c0, RZ, 0xc0, !PT ;  /* 0x01c001c01e1e7812 */ /* 0x000fe200078ec0ff */
[-C--:B------:R-:W-:Y:S01]  /*9590*/  HFMA2.MMA R31, R14, R15.reuse, R31 ;  /* 0x0000000f0e1f7235 */ /* 0x080fe2000000001f */
[----:B------:R-:W-:Y:S01]  /*95a0*/  LOP3.LUT R29, R29, 0x1c001c0, RZ, 0xc0, !PT ;  /* 0x01c001c01d1d7812 */ /* 0x000fe200078ec0ff */
[----:B------:R-:W-:Y:S01]  /*95b0*/  HFMA2 R12, R37, R15, R12 ;  /* 0x0000000f250c7231 */ /* 0x000fe2000000000c */
[----:B------:R-:W-:Y:S01]  /*95c0*/  HFMA2.MMA R13, R38, R15, R13 ;  /* 0x0000000f260d7235 */ /* 0x000fe2000000000d */
[----:B------:R-:W-:-:S02]  /*95d0*/  LOP3.LUT R15, R28, 0x64006400, RZ, 0xfc, !PT ;  /* 0x640064001c0f7812 */ /* 0x000fc400078efcff */
[----:B------:R-:W-:Y:S02]  /*95e0*/  LOP3.LUT R27, R27, 0x1c001c0, RZ, 0xc0, !PT ;  /* 0x01c001c01b1b7812 */ /* 0x000fe400078ec0ff */
[----:B------:R-:W-:Y:S01]  /*95f0*/  LOP3.LUT R14, R4, 0x70007, RZ, 0xc0, !PT ;  /* 0x00070007040e7812 */ /* 0x000fe200078ec0ff */
[-C--:B------:R-:W-:Y:S01]  /*9600*/  HFMA2 R28, R15, R2.reuse.H1_H1, -20, -20 ;  /* 0xcd00cd000f1c7431 */ /* 0x080fe20000060002 */
[----:B------:R-:W-:Y:S02]  /*9610*/  LOP3.LUT R15, R30, 0x64006400, RZ, 0xfc, !PT ;  /* 0x640064001e0f7812 */ /* 0x000fe400078efcff */
[----:B------:R-:W-:Y:S02]  /*9620*/  LOP3.LUT R29, R29, 0x64006400, RZ, 0xfc, !PT ;  /* 0x640064001d1d7812 */ /* 0x000fe400078efcff */
[----:B------:R-:W-:Y:S01]  /*9630*/  LOP3.LUT R27, R27, 0x64006400, RZ, 0xfc, !PT ;  /* 0x640064001b1b7812 */ /* 0x000fe200078efcff */
[-C--:B------:R-:W-:Y:S01]  /*9640*/  HFMA2 R38, R15, R2.reuse.H1_H1, -20, -20 ;  /* 0xcd00cd000f267431 */ /* 0x080fe20000060002 */
[----:B------:R-:W-:Y:S01]  /*9650*/  LOP3.LUT R14, R14, 0x64006400, RZ, 0xfc, !PT ;  /* 0x640064000e0e7812 */ /* 0x000fe200078efcff */
[-C--:B0-----:R-:W-:Y:S01]  /*9660*/  HFMA2.MMA R30, R28, R8.reuse, R31 ;  /* 0x000000081c1e7235 */ /* 0x081fe2000000001f */
[-C--:B------:R-:W-:Y:S01]  /*9670*/  HFMA2 R29, R29, R2.reuse.H1_H1, -20, -20 ;  /* 0xcd00cd001d1d7431 */ /* 0x080fe20000060002 */
[----:B------:R-:W-:Y:S01]  /*9680*/  SHF.R.U32.HI R41, RZ, 0xd, R19 ;  /* 0x0000000dff297819 */ /* 0x000fe20000011613 */
[----:B------:R-:W-:Y:S01]  /*9690*/  HFMA2 R27, R27, R2.H1_H1, -20, -20 ;  /* 0xcd00cd001b1b7431 */ /* 0x000fe20000060002 */
[-C--:B------:R-:W-:Y:S01]  /*96a0*/  HFMA2.MMA R31, R38, R8.reuse, R13 ;  /* 0x00000008261f7235 */ /* 0x080fe2000000000d */
[----:B------:R-:W-:Y:S01]  /*96b0*/  LOP3.LUT R13, R6, 0x70007, RZ, 0xc0, !PT ;  /* 0x00070007060d7812 */ /* 0x000fe200078ec0ff */
[----:B------:R-:W-:Y:S01]  /*96c0*/  HADD2 R15, R14, -1028, -1028 ;  /* 0xe404e4040e0f7430 */ /* 0x000fe20000000000 */
[----:B------:R-:W-:Y:S01]  /*96d0*/  LOP3.LUT R14, R7, 0x70007, RZ, 0xc0, !PT ;  /* 0x00070007070e7812 */ /* 0x000fe200078ec0ff */
[----:B------:R-:W-:Y:S01]  /*96e0*/  HFMA2 R28, R29, R8, R12 ;  /* 0x000000081d1c7231 */ /* 0x000fe2000000000c */
[----:B------:R-:W-:Y:S01]  /*96f0*/  LOP3.LUT R12, R5, 0x70007, RZ, 0xc0, !PT ;  /* 0x00070007050c7812 */ /* 0x000fe200078ec0ff */
[----:B------:R-:W-:Y:S01]  /*9700*/  HFMA2.MMA R27, R27, R8, R36 ;  /* 0x000000081b1b7235 */ /* 0x000fe20000000024 */
[----:B------:R-:W-:Y:S01]  /*9710*/  LOP3.LUT R39, R13, 0x64006400, RZ, 0xfc, !PT ;  /* 0x640064000d277812 */ /* 0x000fe200078efcff */
[----:B------:R-:W-:Y:S01]  /*9720*/  HFMA2 R8, R15, R9, R30 ;  /* 0x000000090f087231 */ /* 0x000fe2000000001e */
[----:B------:R-:W-:-:S02]  /*9730*/  LOP3.LUT R38, R12, 0x64006400, RZ, 0xfc, !PT ;  /* 0x640064000c267812 */ /* 0x000fc400078efcff */
[----:B------:R-:W-:Y:S01]  /*9740*/  LOP3.LUT R40, R14, 0x64006400, RZ, 0xfc, !PT ;  /* 0x640064000e287812 */ /* 0x000fe200078efcff */
[----:B------:R-:W-:Y:S01]  /*9750*/  HADD2 R39, R39, -1028, -1028 ;  /* 0xe404e40427277430 */ /* 0x000fe20000000000 */
[----:B------:R-:W0:Y:S01]  /*9760*/  LDS.128 R12, [UR4+0x20] ;  /* 0x00002004ff0c7984 */ /* 0x000e220008000c00 */
[----:B------:R-:W-:Y:S01]  /*9770*/  LOP3.LUT R36, R4, 0x380038, RZ, 0xc0, !PT ;  /* 0x0038003804247812 */ /* 0x000fe200078ec0ff */
[----:B------:R-:W-:Y:S01]  /*9780*/  HADD2 R38, R38, -1028, -1028 ;  /* 0xe404e40426267430 */ /* 0x000fe20000000000 */
[----:B------:R-:W-:Y:S01]  /*9790*/  LOP3.LUT R30, R5, 0x380038, RZ, 0xc0, !PT ;  /* 0x00380038051e7812 */ /* 0x000fe200078ec0ff */
[----:B------:R-:W-:Y:S01]  /*97a0*/  HADD2 R40, R40, -1028, -1028 ;  /* 0xe404e40428287430 */ /* 0x000fe20000000000 */
[----:B------:R-:W-:Y:S01]  /*97b0*/  SHF.R.U32.HI R29, RZ, 0x6, R5 ;  /* 0x00000006ff1d7819 */ /* 0x000fe20000011605 */
[----:B------:R-:W-:Y:S01]  /*97c0*/  HFMA2 R28, R39, R9, R28 ;  /* 0x00000009271c7231 */ /* 0x000fe2000000001c */
[----:B------:R-:W-:Y:S01]  /*97d0*/  LOP3.LUT R5, R6, 0x380038, RZ, 0xc0, !PT ;  /* 0x0038003806057812 */ /* 0x000fe200078ec0ff */
[-C--:B------:R-:W-:Y:S01]  /*97e0*/  HFMA2.MMA R27, R38, R9.reuse, R27 ;  /* 0x00000009261b7235 */ /* 0x080fe2000000001b */
[----:B------:R-:W-:Y:S01]  /*97f0*/  SHF.R.U32.HI R4, RZ, 0x6, R4 ;  /* 0x00000006ff047819 */ /* 0x000fe20000011604 */
[----:B------:R-:W-:Y:S01]  /*9800*/  HFMA2.MMA R31, R40, R9, R31 ;  /* 0x00000009281f7235 */ /* 0x000fe2000000001f */
[----:B------:R-:W-:-:S02]  /*9810*/  LOP3.LUT R26, R26, 0x40004, R41, 0xf8, !PT ;  /* 0x000400041a1a7812 */ /* 0x000fc400078ef829 */
[----:B------:R-:W-:Y:S02]  /*9820*/  LOP3.LUT R39, R36, 0x64006400, RZ, 0xfc, !PT ;  /* 0x6400640024277812 */ /* 0x000fe400078efcff */
[----:B------:R-:W-:Y:S02]  /*9830*/  LOP3.LUT R41, R5, 0x64006400, RZ, 0xfc, !PT ;  /* 0x6400640005297812 */ /* 0x000fe400078efcff */
[----:B------:R-:W-:Y:S01]  /*9840*/  LOP3.LUT R5, R4, 0x70007, RZ, 0xc0, !PT ;  /* 0x0007000704057812 */ /* 0x000fe200078ec0ff */
[-C--:B------:R-:W-:Y:S01]  /*9850*/  HFMA2 R39, R39, R0.reuse.H1_H1, -132, -132 ;  /* 0xd820d82027277431 */ /* 0x080fe20000060000 */
[----:B------:R-:W-:Y:S01]  /*9860*/  LOP3.LUT R9, R30, 0x64006400, RZ, 0xfc, !PT ;  /* 0x640064001e097812 */ /* 0x000fe200078efcff */
[-C--:B------:R-:W-:Y:S01]  /*9870*/  HFMA2 R41, R41, R0.reuse.H1_H1, -132, -132 ;  /* 0xd820d82029297431 */ /* 0x080fe20000060000 */
[----:B------:R-:W-:Y:S02]  /*9880*/  LOP3.LUT R5, R5, 0x64006400, RZ, 0xfc, !PT ;  /* 0x6400640005057812 */ /* 0x000fe400078efcff */
[----:B------:R-:W-:Y:S01]  /*9890*/  LOP3.LUT R37, R7, 0x380038, RZ, 0xc0, !PT ;  /* 0x0038003807257812 */ /* 0x000fe200078ec0ff */
[-C--:B------:R-:W-:Y:S01]  /*98a0*/  HFMA2 R30, R9, R0.reuse.H1_H1, -132, -132 ;  /* 0xd820d820091e7431 */ /* 0x080fe20000060000 */
[-C--:B------:R-:W-:Y:S01]  /*98b0*/  HFMA2.MMA R8, R39, R10.reuse, R8 ;  /* 0x0000000a27087235 */ /* 0x080fe20000000008 */
[----:B------:R-:W-:Y:S01]  /*98c0*/  HADD2 R9, R5, -1028, -1028 ;  /* 0xe404e40405097430 */ /* 0x000fe20000000000 */
[----:B------:R-:W-:Y:S01]  /*98d0*/  LOP3.LUT R37, R37, 0x64006400, RZ, 0xfc, !PT ;  /* 0x6400640025257812 */ /* 0x000fe200078efcff */
[-C--:B------:R-:W-:Y:S01]  /*98e0*/  HFMA2.MMA R28, R41, R10.reuse, R28 ;  /* 0x0000000a291c7235 */ /* 0x080fe2000000001c */
[----:B------:R-:W-:Y:S01]  /*98f0*/  LOP3.LUT R5, R29, 0x70007, RZ, 0xc0, !PT ;  /* 0x000700071d057812 */ /* 0x000fe200078ec0ff */
[----:B------:R-:W-:Y:S01]  /*9900*/  HFMA2.MMA R27, R30, R10, R27 ;  /* 0x0000000a1e1b7235 */ /* 0x000fe2000000001b */
[----:B------:R-:W-:Y:S01]  /*9910*/  SHF.R.U32.HI R6, RZ, 0x6, R6 ;  /* 0x00000006ff067819 */ /* 0x000fe20000011606 */
[----:B------:R-:W-:Y:S01]  /*9920*/  HFMA2.MMA R38, R9, R11, R8 ;  /* 0x0000000b09267235 */ /* 0x000fe20000000008 */
[----:B------:R-:W-:Y:S01]  /*9930*/  HFMA2 R30, R37, R0.H1_H1, -132, -132 ;  /* 0xd820d820251e7431 */ /* 0x000fe20000060000 */
[----:B------:R-:W-:-:S02]  /*9940*/  LOP3.LUT R8, R5, 0x64006400, RZ, 0xfc, !PT ;  /* 0x6400640005087812 */ /* 0x000fc400078efcff */
[----:B------:R-:W-:Y:S01]  /*9950*/  LOP3.LUT R5, R4, 0x380038, RZ, 0xc0, !PT ;  /* 0x0038003804057812 */ /* 0x000fe200078ec0ff */
[----:B------:R-:W-:Y:S01]  /*9960*/  HFMA2 R31, R30, R10, R31 ;  /* 0x0000000a1e1f7231 */ /* 0x000fe2000000001f */
[----:B------:R-:W-:Y:S01]  /*9970*/  SHF.R.U32.HI R7, RZ, 0x6, R7 ;  /* 0x00000006ff077819 */ /* 0x000fe20000011607 */
[----:B------:R-:W-:Y:S01]  /*9980*/  HADD2 R8, R8, -1028, -1028 ;  /* 0xe404e40408087430 */ /* 0x000fe20000000000 */
[----:B------:R-:W-:Y:S02]  /*9990*/  LOP3.LUT R9, R29, 0x380038, RZ, 0xc0, !PT ;  /* 0x003800381d097812 */ /* 0x000fe400078ec0ff */
[----:B------:R-:W-:Y:S01]  /*99a0*/  LOP3.LUT R10, R6, 0x70007, RZ, 0xc0, !PT ;  /* 0x00070007060a7812 */ /* 0x000fe200078ec0ff */
[----:B------:R-:W-:Y:S01]  /*99b0*/  HFMA2 R27, R8, R11, R27 ;  /* 0x0000000b081b7231 */ /* 0x000fe2000000001b */
[----:B------:R-:W-:Y:S02]  /*99c0*/  LOP3.LUT R5, R5, 0x64006400, RZ, 0xfc, !PT ;  /* 0x6400640005057812 */ /* 0x000fe400078efcff */
[----:B------:R-:W-:-:S02]  /*99d0*/  LOP3.LUT R30, R7, 0x70007, RZ, 0xc0, !PT ;  /* 0x00070007071e7812 */ /* 0x000fc400078ec0ff */
[----:B------:R-:W-:Y:S01]  /*99e0*/  LOP3.LUT R9, R9, 0x64006400, RZ, 0xfc, !PT ;  /* 0x6400640009097812 */ /* 0x000fe200078efcff */
[-C--:B------:R-:W-:Y:S01]  /*99f0*/  HFMA2 R5, R5, R0.reuse.H1_H1, -132, -132 ;  /* 0xd820d82005057431 */ /* 0x080fe20000060000 */
[----:B------:R-:W-:Y:S02]  /*9a00*/  LOP3.LUT R10, R10, 0x64006400, RZ, 0xfc, !PT ;  /* 0x640064000a0a7812 */ /* 0x000fe400078efcff */
[----:B------:R-:W-:Y:S01]  /*9a10*/  LOP3.LUT R30, R30, 0x64006400, RZ, 0xfc, !PT ;  /* 0x640064001e1e7812 */ /* 0x000fe200078efcff */
[----:B------:R-:W-:Y:S01]  /*9a20*/  HFMA2 R8, R9, R0.H1_H1, -132, -132 ;  /* 0xd820d82009087431 */ /* 0x000fe20000060000 */
[----:B------:R-:W-:Y:S01]  /*9a30*/  LOP3.LUT R39, R7, 0x380038, RZ, 0xc0, !PT ;  /* 0x0038003807277812 */ /* 0x000fe200078ec0ff */
[----:B------:R-:W-:Y:S01]  /*9a40*/  HADD2 R37, R10, -1028, -1028 ;  /* 0xe404e4040a257430 */ /* 0x000fe20000000000 */
[----:B0-----:R-:W-:Y:S01]  /*9a50*/  HFMA2.MMA R38, R5, R12, R38 ;  /* 0x0000000c05267235 */ /* 0x001fe20000000026 */
[----:B------:R-:W-:Y:S01]  /*9a60*/  HADD2 R30, R30, -1028, -1028 ;  /* 0xe404e4041e1e7430 */ /* 0x000fe20000000000 */
[----:B------:R-:W-:Y:S01]  /*9a70*/  LOP3.LUT R4, R4, 0x1c001c0, RZ, 0xc0, !PT ;  /* 0x01c001c004047812 */ /* 0x000fe200078ec0ff */
[----:B------:R-:W-:Y:S01]  /*9a80*/  HFMA2 R5, R8, R12, R27 ;  /* 0x0000000c08057231 */ /* 0x000fe2000000001b */
[----:B------:R-:W-:Y:S01]  /*9a90*/  LOP3.LUT R27, R6, 0x380038, RZ, 0xc0, !PT ;  /* 0x00380038061b7812 */ /* 0x000fe200078ec0ff */
[----:B------:R-:W-:Y:S01]  /*9aa0*/  HFMA2.MMA R36, R37, R11, R28 ;  /* 0x0000000b25247235 */ /* 0x000fe2000000001c */
[----:B------:R-:W-:Y:S01]  /*9ab0*/  HFMA2 R37, R30, R11, R31 ;  /* 0x0000000b1e257231 */ /* 0x000fe2000000001f */
[----:B------:R-:W-:-:S02]  /*9ac0*/  LOP3.LUT R39, R39, 0x64006400, RZ, 0xfc, !PT ;  /* 0x6400640027277812 */ /* 0x000fc400078efcff */
[----:B------:R-:W-:Y:S02]  /*9ad0*/  LOP3.LUT R31, R27, 0x64006400, RZ, 0xfc, !PT ;  /* 0x640064001b1f7812 */ /* 0x000fe400078efcff */
[----:B------:R-:W-:Y:S02]  /*9ae0*/  LOP3.LUT R40, R7, 0x1c001c0, RZ, 0xc0, !PT ;  /* 0x01c001c007287812 */ /* 0x000fe400078ec0ff */
[----:B------:R-:W-:Y:S01]  /*9af0*/  LOP3.LUT R7, R4, 0x64006400, RZ, 0xfc, !PT ;  /* 0x6400640004077812 */ /* 0x000fe200078efcff */
[-C--:B------:R-:W-:Y:S01]  /*9b00*/  HFMA2 R41, R31, R0.reuse.H1_H1, -132, -132 ;  /* 0xd820d8201f297431 */ /* 0x080fe20000060000 */
[----:B------:R-:W-:Y:S01]  /*9b10*/  LOP3.LUT R6, R6, 0x1c001c0, RZ, 0xc0, !PT ;  /* 0x01c001c006067812 */ /* 0x000fe200078ec0ff */
[----:B------:R-:W-:Y:S01]  /*9b20*/  HFMA2 R4, R39, R0.H1_H1, -132, -132 ;  /* 0xd820d82027047431 */ /* 0x000fe20000060000 */
[----:B------:R-:W-:Y:S01]  /*9b30*/  LOP3.LUT R29, R29, 0x1c001c0, RZ, 0xc0, !PT ;  /* 0x01c001c01d1d7812 */ /* 0x000fe200078ec0ff */
[-C--:B------:R-:W-:Y:S01]  /*9b40*/  HFMA2 R7, R7, R2.reuse.H1_H1, -20, -20 ;  /* 0xcd00cd0007077431 */ /* 0x080fe20000060002 */
[----:B------:R-:W-:Y:S01]  /*9b50*/  LOP3.LUT R39, R6, 0x64006400, RZ, 0xfc, !PT ;  /* 0x6400640006277812 */ /* 0x000fe200078efcff */
[-C--:B------:R-:W-:Y:S01]  /*9b60*/  HFMA2.MMA R36, R41, R12.reuse, R36 ;  /* 0x0000000c29247235 */ /* 0x080fe20000000024 */
[----:B------:R-:W-:Y:S01]  /*9b70*/  LOP3.LUT R29, R29, 0x64006400, RZ, 0xfc, !PT ;  /* 0x640064001d1d7812 */ /* 0x000fe200078efcff */
[----:B------:R-:W-:Y:S01]  /*9b80*/  HFMA2.MMA R37, R4, R12, R37 ;  /* 0x0000000c04257235 */ /* 0x000fe20000000025 */
[----:B------:R-:W-:Y:S01]  /*9b90*/  LOP3.LUT R41, R40, 0x64006400, RZ, 0xfc, !PT ;  /* 0x6400640028297812 */ /* 0x000fe200078efcff */
[-C--:B------:R-:W-:Y:S01]  /*9ba0*/  HFMA2 R39, R39, R2.reuse.H1_H1, -20, -20 ;  /* 0xcd00cd0027277431 */ /* 0x080fe20000060002 */
[-C--:B------:R-:W-:Y:S01]  /*9bb0*/  HFMA2.MMA R12, R7, R13.reuse, R38 ;  /* 0x0000000d070c7235 */ /* 0x080fe20000000026 */
[-C--:B------:R-:W-:Y:S01]  /*9bc0*/  HFMA2 R4, R29, R2.reuse.H1_H1, -20, -20 ;  /* 0xcd00cd001d047431 */ /* 0x080fe20000060002 */
[----:B------:R-:W-:Y:S01]  /*9bd0*/  LOP3.LUT R9, R16, 0x380038, RZ, 0xc0, !PT ;  /* 0x0038003810097812 */ /* 0x000fe200078ec0ff */
[----:B------:R-:W-:Y:S01]  /*9be0*/  HFMA2 R6, R41, R2.H1_H1, -20, -20 ;  /* 0xcd00cd0029067431 */ /* 0x000fe20000060002 */
[----:B------:R-:W-:Y:S01]  /*9bf0*/  SHF.R.U32.HI R31, RZ, 0x6, R19 ;  /* 0x00000006ff1f7819 */ /* 0x000fe20000011613 */
[-C--:B------:R-:W-:Y:S01]  /*9c00*/  HFMA2 R29, R4, R13.reuse, R5 ;  /* 0x0000000d041d7231 */ /* 0x080fe20000000005 */
[----:B------:R-:W-:Y:S01]  /*9c10*/  HFMA2.MMA R36, R39, R13, R36 ;  /* 0x0000000d27247235 */ /* 0x000fe20000000024 */
[----:B------:R-:W-:Y:S01]  /*9c20*/  HFMA2 R13, R6, R13, R37 ;  /* 0x0000000d060d7231 */ /* 0x000fe20000000025 */
[----:B------:R-:W-:Y:S01]  /*9c30*/  LOP3.LUT R37, R9, 0x64006400, RZ, 0xfc, !PT ;  /* 0x6400640009257812 */ /* 0x000fe200078efcff */
[----:B------:R-:W0:Y:S01]  /*9c40*/  LDS.128 R4, [UR4+0x30] ;  /* 0x00003004ff047984 */ /* 0x000e220008000c00 */
[----:B------:R-:W-:-:S02]  /*9c50*/  SHF.R.U32.HI R8, RZ, 0x6, R16 ;  /* 0x00000006ff087819 */ /* 0x000fc40000011610 */
[----:B------:R-:W-:Y:S01]  /*9c60*/  LOP3.LUT R9, R31, 0x380038, RZ, 0xc0, !PT ;  /* 0x003800381f097812 */ /* 0x000fe200078ec0ff */
[-C--:B------:R-:W-:Y:S01]  /*9c70*/  HFMA2 R40, R37, R0.reuse.H1_H1, -132, -132 ;  /* 0xd820d82025287431 */ /* 0x080fe20000060000 */
[----:B------:R-:W-:Y:S02]  /*9c80*/  LOP3.LUT R16, R16, 0x70007, RZ, 0xc0, !PT ;  /* 0x0007000710107812 */ /* 0x000fe400078ec0ff */
[----:B------:R-:W-:Y:S02]  /*9c90*/  LOP3.LUT R11, R17, 0x380038, RZ, 0xc0, !PT ;  /* 0x00380038110b7812 */ /* 0x000fe400078ec0ff */
[----:B------:R-:W-:Y:S02]  /*9ca0*/  LOP3.LUT R9, R9, 0x64006400, RZ, 0xfc, !PT ;  /* 0x6400640009097812 */ /* 0x000fe400078efcff */
[----:B------:R-:W-:Y:S02]  /*9cb0*/  LOP3.LUT R27, R18, 0x380038, RZ, 0xc0, !PT ;  /* 0x00380038121b7812 */ /* 0x000fe400078ec0ff */
[----:B------:R-:W-:Y:S01]  /*9cc0*/  LOP3.LUT R16, R16, 0x64006400, RZ, 0xfc, !PT ;  /* 0x6400640010107812 */ /* 0x000fe200078efcff */
[----:B------:R-:W-:Y:S01]  /*9cd0*/  HFMA2 R50, R9, R0.H1_H1, -132, -132 ;  /* 0xd820d82009327431 */ /* 0x000fe20000060000 */
[----:B------:R-:W-:-:S02]  /*9ce0*/  LOP3.LUT R30, R19, 0x380038, RZ, 0xc0, !PT ;  /* 0x00380038131e7812 */ /* 0x000fc400078ec0ff */
[----:B------:R-:W-:Y:S01]  /*9cf0*/  SHF.R.U32.HI R10, RZ, 0x6, R17 ;  /* 0x00000006ff0a7819 */ /* 0x000fe20000011611 */
[----:B------:R-:W-:Y:S01]  /*9d00*/  HADD2 R9, R16, -1028, -1028 ;  /* 0xe404e40410097430 */ /* 0x000fe20000000000 */
[----:B------:R-:W-:Y:S02]  /*9d10*/  LOP3.LUT R43, R11, 0x64006400, RZ, 0xfc, !PT ;  /* 0x640064000b2b7812 */ /* 0x000fe400078efcff */
[----:B------:R-:W-:Y:S02]  /*9d20*/  SHF.R.U32.HI R28, RZ, 0x6, R18 ;  /* 0x00000006ff1c7819 */ /* 0x000fe40000011612 */
[----:B------:R-:W-:Y:S01]  /*9d30*/  LOP3.LUT R11, R27, 0x64006400, RZ, 0xfc, !PT ;  /* 0x640064001b0b7812 */ /* 0x000fe200078efcff */
[----:B------:R-:W-:Y:S01]  /*9d40*/  HFMA2.MMA R12, R9, R14, R12 ;  /* 0x0000000e090c7235 */ /* 0x000fe2000000000c */
[----:B------:R-:W-:Y:S01]  /*9d50*/  LOP3.LUT R39, R30, 0x64006400, RZ, 0xfc, !PT ;  /* 0x640064001e277812 */ /* 0x000fe200078efcff */
[----:B------:R-:W-:Y:S01]  /*9d60*/  HFMA2 R38, R43, R0.H1_H1, -132, -132 ;  /* 0xd820d8202b267431 */ /* 0x000fe20000060000 */
[----:B------:R-:W-:-:S02]  /*9d70*/  LOP3.LUT R27, R8, 0x380038, RZ, 0xc0, !PT ;  /* 0x00380038081b7812 */ /* 0x000fc400078ec0ff */
[----:B------:R-:W-:Y:S01]  /*9d80*/  LOP3.LUT R30, R10, 0x380038, RZ, 0xc0, !PT ;  /* 0x003800380a1e7812 */ /* 0x000fe200078ec0ff */
[----:B------:R-:W-:Y:S01]  /*9d90*/  HFMA2.MMA R12, R40, R15, R12 ;  /* 0x0000000f280c7235 */ /* 0x000fe2000000000c */
[----:B------:R-:W-:Y:S01]  /*9da0*/  LOP3.LUT R41, R28, 0x380038, RZ, 0xc0, !PT ;  /* 0x003800381c297812 */ /* 0x000fe200078ec0ff */
[-C--:B------:R-:W-:Y:S01]  /*9db0*/  HFMA2 R42, R39, R0.reuse.H1_H1, -132, -132 ;  /* 0xd820d820272a7431 */ /* 0x080fe20000060000 */
        /* <DEDUP_REMOVED lines=11> */
[----:B------:R-:W-:Y:S01]  /*9e70*/  HFMA2 R48, R11, R0.H1_H1, -132, -132 ;  /* 0xd820d8200b307431 */ /* 0x000fe20000060000 */
        /* <DEDUP_REMOVED lines=11> */
[----:B------:R-:W-:Y:S01]  /*9f30*/  LOP3.LUT R11, R8, 0x64006400, RZ, 0xfc, !PT ;  /* 0x64006400080b7812 */ /* 0x000fe200078efcff */
[----:B------:R-:W-:Y:S01]  /*9f40*/  HFMA2 R13, R18, R14, R13 ;  /* 0x0000000e120d7231 */ /* 0x000fe2000000000d */
[C---:B------:R-:W-:Y:S01]  /*9f50*/  LOP3.LUT R14, R31.reuse, 0x1c001c0, RZ, 0xc0, !PT ;  /* 0x01c001c01f0e7812 */ /* 0x040fe200078ec0ff */
[----:B0-----:R-:W-:Y:S01]  /*9f60*/  HFMA2.MMA R9, R9, R4, R12 ;  /* 0x0000000409097235 */ /* 0x001fe2000000000c */
[----:B------:R-:W-:Y:S01]  /*9f70*/  LOP3.LUT R31, R31, 0x70007, RZ, 0xc0, !PT ;  /* 0x000700071f1f7812 */ /* 0x000fe200078ec0ff */
[-C--:B------:R-:W-:Y:S01]  /*9f80*/  HFMA2 R38, R38, R15.reuse, R19 ;  /* 0x0000000f26267231 */ /* 0x080fe20000000013 */
[C---:B------:R-:W-:Y:S01]  /*9f90*/  LOP3.LUT R12, R10.reuse, 0x1c001c0, RZ, 0xc0, !PT ;  /* 0x01c001c00a0c7812 */ /* 0x040fe200078ec0ff */
[----:B------:R-:W-:Y:S01]  /*9fa0*/  HFMA2.MMA R30, R30, R15, R36 ;  /* 0x0000000f1e1e7235 */ /* 0x000fe20000000024 */
[----:B------:R-:W-:Y:S01]  /*9fb0*/  LOP3.LUT R10, R10, 0x70007, RZ, 0xc0, !PT ;  /* 0x000700070a0a7812 */ /* 0x000fe200078ec0ff */
[----:B------:R-:W-:Y:S01]  /*9fc0*/  HFMA2 R15, R42, R15, R13 ;  /* 0x0000000f2a0f7231 */ /* 0x000fe2000000000d */
[----:B------:R-:W-:Y:S01]  /*9fd0*/  LOP3.LUT R31, R31, 0x64006400, RZ, 0xfc, !PT ;  /* 0x640064001f1f7812 */ /* 0x000fe200078efcff */
[----:B------:R-:W-:Y:S01]  /*9fe0*/  HADD2 R26, R26, -1028, -1028 ;  /* 0xe404e4041a1a7430 */ /* 0x000fe20000000000 */
[----:B------:R-:W-:Y:S01]  /*9ff0*/  LOP3.LUT R10, R10, 0x64006400, RZ, 0xfc, !PT ;  /* 0x640064000a0a7812 */ /* 0x000fe200078efcff */
[-C--:B------:R-:W-:Y:S01]  /*a000*/  HFMA2 R11, R11, R2.reuse.H1_H1, -20, -20 ;  /* 0xcd00cd000b0b7431 */ /* 0x080fe20000060002 */
[C---:B------:R-:W-:Y:S01]  /*a010*/  LOP3.LUT R13, R28.reuse, 0x1c001c0, RZ, 0xc0, !PT ;  /* 0x01c001c01c0d7812 */ /* 0x040fe200078ec0ff */
[----:B------:R-:W-:Y:S01]  /*a020*/  HADD2 R8, R31, -1028, -1028 ;  /* 0xe404e4041f087430 */ /* 0x000fe20000000000 */
[----:B------:R-:W-:Y:S01]  /*a030*/  LOP3.LUT R28, R28, 0x70007, RZ, 0xc0, !PT ;  /* 0x000700071c1c7812 */ /* 0x000fe200078ec0ff */
[----:B------:R-:W-:Y:S01]  /*a040*/  HADD2 R27, R10, -1028, -1028 ;  /* 0xe404e4040a1b7430 */ /* 0x000fe20000000000 */
[----:B------:R-:W-:Y:S01]  /*a050*/  LOP3.LUT R13, R13, 0x64006400, RZ, 0xfc, !PT ;  /* 0x640064000d0d7812 */ /* 0x000fe200078efcff */
[-C--:B------:R-:W-:Y:S01]  /*a060*/  HFMA2 R9, R44, R5.reuse, R9 ;  /* 0x000000052c097231 */ /* 0x080fe20000000009 */
[----:B------:R-:W-:Y:S01]  /*a070*/  LOP3.LUT R19, R14, 0x64006400, RZ, 0xfc, !PT ;  /* 0x640064000e137812 */ /* 0x000fe200078efcff */
[-C--:B------:R-:W-:Y:S01]  /*a080*/  HFMA2.MMA R15, R8, R4.reuse, R15 ;  /* 0x00000004080f7235 */ /* 0x080fe2000000000f */
[----:B------:R-:W-:Y:S01]  /*a090*/  LOP3.LUT R28, R28, 0x64006400, RZ, 0xfc, !PT ;  /* 0x640064001c1c7812 */ /* 0x000fe200078efcff */
[----:B------:R-:W-:Y:S01]  /*a0a0*/  HFMA2.MMA R38, R27, R4, R38 ;  /* 0x000000041b267235 */ /* 0x000fe20000000026 */
[----:B------:R-:W-:Y:S01]  /*a0b0*/  LOP3.LUT R17, R12, 0x64006400, RZ, 0xfc, !PT ;  /* 0x640064000c117812 */ /* 0x000fe200078efcff */
[-C--:B------:R-:W-:Y:S01]  /*a0c0*/  HFMA2 R37, R13, R2.reuse.H1_H1, -20, -20 ;  /* 0xcd00cd000d257431 */ /* 0x080fe20000060002 */
[----:B------:R-:W-:Y:S01]  /*a0d0*/  LOP3.LUT R21, R21, 0x64006400, RZ, 0xfc, !PT ;  /* 0x6400640015157812 */ /* 0x000fe200078efcff */
[-C--:B------:R-:W-:Y:S01]  /*a0e0*/  HFMA2 R13, R19, R2.reuse.H1_H1, -20, -20 ;  /* 0xcd00cd00130d7431 */ /* 0x080fe20000060002 */
[-C--:B------:R-:W-:Y:S01]  /*a0f0*/  HFMA2.MMA R15, R50, R5.reuse, R15 ;  /* 0x00000005320f7235 */ /* 0x080fe2000000000f */
[----:B------:R-:W-:Y:S01]  /*a100*/  HADD2 R29, R28, -1028, -1028 ;  /* 0xe404e4041c1d7430 */ /* 0x000fe20000000000 */
[----:B------:R-:W-:Y:S01]  /*a110*/  HFMA2.MMA R38, R46, R5, R38 ;  /* 0x000000052e267235 */ /* 0x000fe20000000026 */
[----:B------:R-:W-:Y:S01]  /*a120*/  HFMA2 R17, R17, R2.H1_H1, -20, -20 ;  /* 0xcd00cd0011117431 */ /* 0x000fe20000060002 */
[----:B------:R-:W-:Y:S01]  /*a130*/  LOP3.LUT R23, R23, 0x64006400, RZ, 0xfc, !PT ;  /* 0x6400640017177812 */ /* 0x000fe200078efcff */
[----:B------:R-:W-:Y:S01]  /*a140*/  HFMA2 R30, R29, R4, R30 ;  /* 0x000000041d1e7231 */ /* 0x000fe2000000001e */
[-C--:B------:R-:W-:Y:S01]  /*a150*/  HFMA2.MMA R15, R13, R6.reuse, R15 ;  /* 0x000000060d0f7235 */ /* 0x080fe2000000000f */
[----:B------:R-:W-:Y:S01]  /*a160*/  HADD2 R21, R21, -1028, -1028 ;  /* 0xe404e40415157430 */ /* 0x000fe20000000000 */
[----:B------:R-:W-:Y:S01]  /*a170*/  LOP3.LUT R22, R22, 0x64006400, RZ, 0xfc, !PT ;  /* 0x6400640016167812 */ /* 0x000fe200078efcff */
[----:B------:R-:W-:Y:S01]  /*a180*/  HFMA2.MMA R38, R17, R6, R38 ;  /* 0x0000000611267235 */ /* 0x000fe20000000026 */
[----:B------:R-:W-:Y:S01]  /*a190*/  HFMA2 R30, R48, R5, R30 ;  /* 0x00000005301e7231 */ /* 0x000fe2000000001e */
[----:B------:R-:W-:Y:S01]  /*a1a0*/  PRMT R0, R0, 0x5410, R2 ;  /* 0x0000541000007816 */ /* 0x000fe20000000002 */
        /* <DEDUP_REMOVED lines=16> */
.L_x_3495:
[----:B------:R-:W-:Y:S01]  /*a2b0*/  ISETP.LT.AND P2, PT, R20, R35, PT ;  /* 0x000000231400720c */ /* 0x000fe20003f41270 */
[----:B------:R-:W-:-:S12]  /*a2c0*/  UIADD3 UR4, UR4, 0x40, URZ ;  /* 0x0000004004047890 */ /* 0x000fd8000fffe03f */
[----:B------:R-:W-:Y:S05]  /*a2d0*/  @!P0 BRA P2, `(.L_x_3496) ;  /* 0xffffec1000008947 */ /* 0x000fea000103ffff */
.L_x_3494:
[----:B------:R-:W-:-:S04]  /*a2e0*/  ISETP.GE.AND P0, PT, R20, R35, PT ;  /* 0x000000231400720c */ /* 0x000fc80003f06270 */
[----:B------:R-:W-:-:S13]  /*a2f0*/  ISETP.GE.OR P0, PT, R20, c[0x0][0x1bc], P0 ;  /* 0x00006f0014007a0c */ /* 0x000fda0000706670 */
[----:B------:R-:W-:Y:S05]  /*a300*/  @P0 BRA `(.L_x_3497) ;  /* 0x00000a1000000947 */ /* 0x000fea0003800000 */
[----:B-1---5:R-:W-:-:S05]  /*a310*/  IMAD.MOV.U32 R13, RZ, RZ, c[0x0][0x18c] ;  /* 0x00006300ff0d7624 */ /* 0x022fca00078e00ff */
[----:B------:R-:W-:-:S04]  /*a320*/  SHF.R.S32.HI R12, RZ, 0x1f, R13 ;  /* 0x0000001fff0c7819 */ /* 0x000fc8000001140d */
[----:B------:R-:W-:Y:S02]  /*a330*/  SHF.L.U64.HI R12, R13, 0x2, R12 ;  /* 0x000000020d0c7819 */ /* 0x000fe4000001020c */
.L_x_3499:
[----:B------:R-:W-:-:S04]  /*a340*/  IADD3 R20, R20, 0x10, RZ ;  /* 0x0000001014147810 */ /* 0x000fc80007ffe0ff */
[C---:B------:R-:W-:Y:S02]  /*a350*/  ISETP.GE.AND P0, PT, R20.reuse, c[0x0][0x1bc], PT ;  /* 0x00006f0014007a0c */ /* 0x040fe40003f06270 */
[----:B------:R-:W-:Y:S01]  /*a360*/  ISETP.LT.AND P3, PT, R20, R35, PT ;  /* 0x000000231400720c */ /* 0x000fe20003f61270 */
[----:B------:R-:W-:Y:S06]  /*a370*/  @P1 BRA `(.L_x_3498) ;  /* 0x0000096000001947 */ /* 0x000fec0003800000 */
[----:B------:R-:W2:Y:S01]  /*a380*/  LDG.E.128.CONSTANT R8, [R24.64] ;  /* 0x0000000618087981 */ /* 0x000ea2000c1e9d00 */
[----:B------:R-:W-:Y:S01]  /*a390*/  IMAD.MOV.U32 R4, RZ, RZ, 0x2c00 ;  /* 0x00002c00ff047424 */ /* 0x000fe200078e00ff */
[----:B------:R-:W-:Y:S01]  /*a3a0*/  PRMT R3, R3, 0x5410, R32 ;  /* 0x0000541003037816 */ /* 0x000fe20000000020 */
[----:B------:R-:W-:Y:S02]  /*a3b0*/  IMAD.MOV.U32 R5, RZ, RZ, 0x2400 ;  /* 0x00002400ff057424 */ /* 0x000fe400078e00ff */
[----:B------:R-:W-:Y:S01]  /*a3c0*/  IMAD.MOV.U32 R16, RZ, RZ, 0x3400 ;  /* 0x00003400ff107424 */ /* 0x000fe200078e00ff */
[----:B------:R-:W-:Y:S02]  /*a3d0*/  PRMT R2, R2, 0x5410, R4 ;  /* 0x0000541002027816 */ /* 0x000fe40000000004 */
[----:B------:R-:W-:-:S02]  /*a3e0*/  PRMT R0, R0, 0x5410, R5 ;  /* 0x0000541000007816 */ /* 0x000fc40000000005 */
[----:B------:R-:W0:Y:S01]  /*a3f0*/  LDS.128 R4, [UR4] ;  /* 0x00000004ff047984 */ /* 0x000e220008000c00 */
[----:B--2---:R-:W-:Y:S02]  /*a400*/  LOP3.LUT R18, R8, 0xc000c, RZ, 0xc0, !PT ;  /* 0x000c000c08127812 */ /* 0x004fe400078ec0ff */
[----:B------:R-:W-:Y:S02]  /*a410*/  LOP3.LUT R22, R9, 0xc000c, RZ, 0xc0, !PT ;  /* 0x000c000c09167812 */ /* 0x000fe400078ec0ff */
        /* <DEDUP_REMOVED lines=34> */
[C---:B------:R-:W-:Y:S02]  /*a640*/  LOP3.LUT R30, R11.reuse, 0x300030, RZ, 0xc0, !PT ;  /* 0x003000300b1e7812 */ /* 0x040fe400078ec0ff */
[C---:B------:R-:W-:Y:S01]  /*a650*/  LOP3.LUT R28, R11.reuse, 0xc000c0, RZ, 0xc0, !PT ;  /* 0x00c000c00b1c7812 */ /* 0x040fe200078ec0ff */
[----:B------:R-:W-:Y:S01]  /*a660*/  HADD2 R41, R10, -1026, -1026 ;  /* 0xe402e4020a297430 */ /* 0x000fe20000000000 */
[----:B------:R-:W-:Y:S01]  /*a670*/  LOP3.LUT R11, R11, 0x30003, RZ, 0xc0, !PT ;  /* 0x000300030b0b7812 */ /* 0x000fe200078ec0ff */
[----:B0-----:R-:W-:Y:S01]  /*a680*/  HFMA2.MMA R10, R31, R4, RZ ;  /* 0x000000041f0a7235 */ /* 0x001fe200000000ff */
[----:B------:R-:W-:-:S02]  /*a690*/  LOP3.LUT R37, R37, 0x64006400, RZ, 0xfc, !PT ;  /* 0x6400640025257812 */ /* 0x000fc400078efcff */
[C---:B------:R-:W-:Y:S02]  /*a6a0*/  LOP3.LUT R39, R8.reuse, 0x300030, RZ, 0xc0, !PT ;  /* 0x0030003008277812 */ /* 0x040fe400078ec0ff */
[----:B------:R-:W-:Y:S01]  /*a6b0*/  LOP3.LUT R21, R8, 0xc000c0, RZ, 0xc0, !PT ;  /* 0x00c000c008157812 */ /* 0x000fe200078ec0ff */
[----:B------:R-:W-:Y:S01]  /*a6c0*/  HADD2 R37, R37, -1026, -1026 ;  /* 0xe402e40225257430 */ /* 0x000fe20000000000 */
[----:B------:R-:W-:Y:S01]  /*a6d0*/  LOP3.LUT R11, R11, 0x64006400, RZ, 0xfc, !PT ;  /* 0x640064000b0b7812 */ /* 0x000fe200078efcff */
[----:B------:R-:W-:Y:S01]  /*a6e0*/  HFMA2.MMA R10, R36, R5, R10 ;  /* 0x00000005240a7235 */ /* 0x000fe2000000000a */
[C---:B------:R-:W-:Y:S02]  /*a6f0*/  LOP3.LUT R8, R9.reuse, 0x300030, RZ, 0xc0, !PT ;  /* 0x0030003009087812 */ /* 0x040fe400078ec0ff */
[----:B------:R-:W-:Y:S01]  /*a700*/  LOP3.LUT R27, R9, 0xc000c0, RZ, 0xc0, !PT ;  /* 0x00c000c0091b7812 */ /* 0x000fe200078ec0ff */
[----:B------:R-:W-:Y:S01]  /*a710*/  HADD2 R43, R11, -1026, -1026 ;  /* 0xe402e4020b2b7430 */ /* 0x000fe20000000000 */
[----:B------:R-:W-:Y:S01]  /*a720*/  LOP3.LUT R39, R39, 0x64006400, RZ, 0xfc, !PT ;  /* 0x6400640027277812 */ /* 0x000fe200078efcff */
[-C--:B------:R-:W-:Y:S01]  /*a730*/  HFMA2 R11, R37, R4.reuse, RZ.H0_H0 ;  /* 0x00000004250b7231 */ /* 0x080fe200000400ff */
[----:B------:R-:W-:Y:S01]  /*a740*/  LOP3.LUT R9, R8, 0x64006400, RZ, 0xfc, !PT ;  /* 0x6400640008097812 */ /* 0x000fe200078efcff */
[----:B------:R-:W-:Y:S01]  /*a750*/  HFMA2.MMA R8, R41, R4, RZ ;  /* 0x0000000429087235 */ /* 0x000fe200000000ff */
[----:B------:R-:W-:Y:S01]  /*a760*/  HFMA2 R4, R43, R4, RZ.H0_H0 ;  /* 0x000000042b047231 */ /* 0x000fe200000400ff */
[----:B------:R-:W-:Y:S01]  /*a770*/  LOP3.LUT R29, R29, 0x64006400, RZ, 0xfc, !PT ;  /* 0x640064001d1d7812 */ /* 0x000fe200078efcff */
[-C--:B------:R-:W-:Y:S01]  /*a780*/  HFMA2 R39, R39, R2.reuse.H1_H1, -66, -66 ;  /* 0xd420d42027277431 */ /* 0x080fe20000060002 */
[----:B------:R-:W-:Y:S01]  /*a790*/  LOP3.LUT R43, R30, 0x64006400, RZ, 0xfc, !PT ;  /* 0x640064001e2b7812 */ /* 0x000fe200078efcff */
[-C--:B------:R-:W-:Y:S01]  /*a7a0*/  HFMA2 R11, R40, R5.reuse, R11 ;  /* 0x00000005280b7231 */ /* 0x080fe2000000000b */
[----:B------:R-:W-:Y:S01]  /*a7b0*/  HFMA2.MMA R36, R42, R5, R8 ;  /* 0x000000052a247235 */ /* 0x000fe20000000008 */
[----:B------:R-:W-:Y:S01]  /*a7c0*/  HFMA2 R40, R9, R2.H1_H1, -66, -66 ;  /* 0xd420d42009287431 */ /* 0x000fe20000060002 */
[C---:B------:R-:W-:Y:S01]  /*a7d0*/  LOP3.LUT R37, R15.reuse, 0x300030, RZ, 0xc0, !PT ;  /* 0x003000300f257812 */ /* 0x040fe200078ec0ff */
[----:B------:R-:W-:Y:S01]  /*a7e0*/  HFMA2 R38, R38, R5, R4 ;  /* 0x0000000526267231 */ /* 0x000fe20000000004 */
[----:B------:R-:W-:Y:S01]  /*a7f0*/  HFMA2.MMA R5, R39, R6, R10 ;  /* 0x0000000627057235 */ /* 0x000fe2000000000a */
[----:B------:R-:W-:Y:S01]  /*a800*/  HFMA2 R4, R40, R6, R11 ;  /* 0x0000000628047231 */ /* 0x000fe2000000000b */
[C---:B------:R-:W-:Y:S01]  /*a810*/  LOP3.LUT R45, R15.reuse, 0xc000c0, RZ, 0xc0, !PT ;  /* 0x00c000c00f2d7812 */ /* 0x040fe200078ec0ff */
[----:B------:R-:W0:Y:S01]  /*a820*/  LDS.128 R8, [UR4+0x10] ;  /* 0x00001004ff087984 */ /* 0x000e220008000c00 */
[-C--:B------:R-:W-:Y:S01]  /*a830*/  HFMA2 R41, R29, R2.reuse.H1_H1, -66, -66 ;  /* 0xd420d4201d297431 */ /* 0x080fe20000060002 */
[----:B------:R-:W-:Y:S01]  /*a840*/  LOP3.LUT R15, R15, 0x30003, RZ, 0xc0, !PT ;  /* 0x000300030f0f7812 */ /* 0x000fe200078ec0ff */
[----:B------:R-:W-:Y:S01]  /*a850*/  HFMA2 R43, R43, R2.H1_H1, -66, -66 ;  /* 0xd420d4202b2b7431 */ /* 0x000fe20000060002 */
[----:B------:R-:W-:-:S02]  /*a860*/  LOP3.LUT R30, R14, 0x300030, RZ, 0xc0, !PT ;  /* 0x003000300e1e7812 */ /* 0x000fc400078ec0ff */
[----:B------:R-:W-:Y:S01]  /*a870*/  LOP3.LUT R15, R15, 0x64006400, RZ, 0xfc, !PT ;  /* 0x640064000f0f7812 */ /* 0x000fe200078efcff */
[----:B------:R-:W-:Y:S01]  /*a880*/  HFMA2.MMA R36, R41, R6, R36 ;  /* 0x0000000629247235 */ /* 0x000fe20000000024 */
[----:B------:R-:W-:Y:S01]  /*a890*/  LOP3.LUT R41, R21, 0x64006400, RZ, 0xfc, !PT ;  /* 0x6400640015297812 */ /* 0x000fe200078efcff */
[----:B------:R-:W-:Y:S01]  /*a8a0*/  HFMA2 R38, R43, R6, R38 ;  /* 0x000000062b267231 */ /* 0x000fe20000000026 */
[----:B------:R-:W-:Y:S02]  /*a8b0*/  LOP3.LUT R43, R27, 0x64006400, RZ, 0xfc, !PT ;  /* 0x640064001b2b7812 */ /* 0x000fe400078efcff */
        /* <DEDUP_REMOVED lines=17> */
[C---:B------:R-:W-:Y:S01]  /*a9d0*/  LOP3.LUT R30, R17.reuse, 0xc000c0, RZ, 0xc0, !PT ;  /* 0x00c000c0111e7812 */ /* 0x040fe200078ec0ff */
[-C--:B------:R-:W-:Y:S01]  /*a9e0*/  HFMA2 R29, R29, R2.reuse.H1_H1, -66, -66 ;  /* 0xd420d4201d1d7431 */ /* 0x080fe20000060002 */
[----:B------:R-:W-:Y:S02]  /*a9f0*/  LOP3.LUT R17, R17, 0x30003, RZ, 0xc0, !PT ;  /* 0x0003000311117812 */ /* 0x000fe400078ec0ff */
[----:B------:R-:W-:Y:S02]  /*aa00*/  LOP3.LUT R39, R19, 0x300030, RZ, 0xc0, !PT ;  /* 0x0030003013277812 */ /* 0x000fe400078ec0ff */
[----:B------:R-:W-:Y:S02]  /*aa10*/  LOP3.LUT R37, R37, 0x64006400, RZ, 0xfc, !PT ;  /* 0x6400640025257812 */ /* 0x000fe400078efcff */
[C---:B------:R-:W-:Y:S01]  /*aa20*/  LOP3.LUT R43, R19.reuse, 0xc000c0, RZ, 0xc0, !PT ;  /* 0x00c000c0132b7812 */ /* 0x040fe200078ec0ff */
[-C--:B0-----:R-:W-:Y:S01]  /*aa30*/  HFMA2.MMA R5, R6, R8.reuse, R5 ;  /* 0x0000000806057235 */ /* 0x081fe20000000005 */
[----:B------:R-:W-:Y:S01]  /*aa40*/  LOP3.LUT R19, R19, 0x30003, RZ, 0xc0, !PT ;  /* 0x0003000313137812 */ /* 0x000fe200078ec0ff */
[----:B------:R-:W-:Y:S01]  /*aa50*/  HFMA2.MMA R36, R7, R8, R36 ;  /* 0x0000000807247235 */ /* 0x000fe20000000024 */
[----:B------:R-:W-:Y:S01]  /*aa60*/  LOP3.LUT R17, R17, 0x64006400, RZ, 0xfc, !PT ;  /* 0x6400640011117812 */ /* 0x000fe200078efcff */
[----:B------:R-:W-:Y:S01]  /*aa70*/  HFMA2 R37, R37, R2.H1_H1, -66, -66 ;  /* 0xd420d42025257431 */ /* 0x000fe20000060002 */
        /* <DEDUP_REMOVED lines=8> */
[----:B------:R-:W-:Y:S01]  /*ab00*/  HFMA2 R28, R45, R0.H1_H1, -18, -18 ;  /* 0xcc80cc802d1c7431 */ /* 0x000fe20000060000 */
[-C--:B------:R-:W-:Y:S01]  /*ab10*/  HFMA2.MMA R14, R37, R10.reuse, R5 ;  /* 0x0000000a250e7235 */ /* 0x080fe20000000005 */
[-C--:B------:R-:W-:Y:S01]  /*ab20*/  HFMA2 R4, R17, R8.reuse, R4 ;  /* 0x0000000811047231 */ /* 0x080fe20000000004 */
[----:B------:R-:W-:Y:S01]  /*ab30*/  LOP3.LUT R39, R39, 0x64006400, RZ, 0xfc, !PT ;  /* 0x6400640027277812 */ /* 0x000fe200078efcff */
[----:B------:R-:W-:Y:S01]  /*ab40*/  HFMA2 R8, R19, R8, R38 ;  /* 0x0000000813087231 */ /* 0x000fe20000000026 */
[----:B------:R-:W-:Y:S01]  /*ab50*/  LOP3.LUT R41, R30, 0x64006400, RZ, 0xfc, !PT ;  /* 0x640064001e297812 */ /* 0x000fe200078efcff */
[----:B------:R-:W-:Y:S01]  /*ab60*/  HFMA2 R30, R47, R0.H1_H1, -18, -18 ;  /* 0xcc80cc802f1e7431 */ /* 0x000fe20000060000 */
        /* <DEDUP_REMOVED lines=8> */
[----:B------:R-:W-:Y:S02]  /*abf0*/  HFMA2 R40, R41, R0.H1_H1, -18, -18 ;  /* 0xcc80cc8029287431 */ /* 0x000fe40000060000 */
[----:B------:R-:W-:Y:S02]  /*ac00*/  HFMA2 R4, R31, R10, R4 ;  /* 0x0000000a1f047231 */ /* 0x000fe40000000004 */
[----:B------:R-:W-:Y:S01]  /*ac10*/  HFMA2 R42, R43, R0.H1_H1, -18, -18 ;  /* 0xcc80cc802b2a7431 */ /* 0x000fe20000060000 */
[----:B------:R-:W-:Y:S01]  /*ac20*/  PRMT R0, R0, 0x5410, R2 ;  /* 0x0000541000007816 */ /* 0x000fe20000000002 */
        /* <DEDUP_REMOVED lines=11> */
.L_x_3498:
[----:B------:R-:W-:Y:S01]  /*ace0*/  LEA R24, P2, R13, R24, 0x2 ;  /* 0x000000180d187211 */ /* 0x000fe200078410ff */
[----:B------:R-:W-:-:S04]  /*acf0*/  UIADD3 UR4, UR4, 0x20, URZ ;  /* 0x0000002004047890 */ /* 0x000fc8000fffe03f */
[----:B------:R-:W-:Y:S01]  /*ad00*/  IMAD.X R25, R25, 0x1, R12, P2 ;  /* 0x0000000119197824 */ /* 0x000fe200010e060c */
[----:B------:R-:W-:Y:S05]  /*ad10*/  @!P0 BRA P3, `(.L_x_3499) ;  /* 0xfffff62000008947 */ /* 0x000fea000183ffff */
.L_x_3497:
[----:B------:R-:W-:Y:S05]  /*ad20*/  @P1 EXIT ;  /* 0x000000000000194d */ /* 0x000fea0003800000 */
[----:B------:R-:W0:Y:S04]  /*ad30*/  S2R R0, SR_CTAID.X ;  /* 0x0000000000007919 */ /* 0x000e280000002500 */
[----:B------:R-:W0:Y:S04]  /*ad40*/  S2R R3, SR_TID.X ;  /* 0x0000000000037919 */ /* 0x000e280000002100 */
[----:B-----5:R-:W2:Y:S01]  /*ad50*/  S2R R5, SR_CTAID.Y ;  /* 0x0000000000057919 */ /* 0x020ea20000002600 */
[----:B0-----:R-:W-:-:S02]  /*ad60*/  IMAD R0, R0, 0x20, R3 ;  /* 0x0000002000007824 */ /* 0x001fc400078e0203 */
[----:B------:R-:W-:Y:S02]  /*ad70*/  IMAD.MOV.U32 R3, RZ, RZ, 0x2 ;  /* 0x00000002ff037424 */ /* 0x000fe400078e00ff */
        /* <DEDUP_REMOVED lines=9> */
.L_x_3503:
[----:B------:R-:W0:Y:S02]  /*ae10*/  LDS R4, [R0] ;  /* 0x0000000000047984 */ /* 0x000e240000000800 */
[----:B0-----:R-:W-:-:S06]  /*ae20*/  HADD2 R5, R4, R34 ;  /* 0x0000002204057230 */ /* 0x001fcc0000000000 */
[----:B------:R-:W0:Y:S02]  /*ae30*/  ATOMS.CAST.SPIN R5, [R0], R4, R5 ;  /* 0x000000040005738d */ /* 0x000e240001800005 */
[----:B0-----:R-:W-:-:S13]  /*ae40*/  ISETP.EQ.U32.AND P0, PT, R5, 0x1, PT ;  /* 0x000000010500780c */ /* 0x001fda0003f02070 */
[----:B------:R-:W-:Y:S05]  /*ae50*/  @!P0 BRA `(.L_x_3503) ;  /* 0xffffffb000008947 */ /* 0x000fea000383ffff */
[----:B------:R-:W-:Y:S05]  /*ae60*/  BRA `(.L_x_3501) ;  /* 0x0000003000007947 */ /* 0x000fea0003800000 */
.L_x_3502:
[----:B------:R-:W2:Y:S02]  /*ae70*/  LD.E R0, [R2.64] ;  /* 0x0000000602007980 */ /* 0x000ea4000c101900 */
[----:B--2---:R-:W-:-:S05]  /*ae80*/  IMAD.IADD R5, R34, 0x1, R0 ;  /* 0x0000000122057824 */ /* 0x004fca00078e0200 */
[----:B------:R0:W-:Y:S02]  /*ae90*/  ST.E [R2.64], R5 ;  /* 0x0000000502007985 */ /* 0x0001e4000c101906 */
.L_x_3501:
[----:B------:R-:W-:Y:S05]  /*aea0*/  BSYNC B0 ;  /* 0x0000000000007941 */ /* 0x000fea0003800000 */
.L_x_3500:
[----:B------:R-:W2:Y:S02]  /*aeb0*/  ATOM.E.ADD.F16x2.RN.STRONG.GPU P0, RZ, [R2.64+0x4], R33 ;  /* 0x0000042102ff798a */ /* 0x000ea4000810e9c6 */
[----:B--2---:R-:W-:Y:S05]  /*aec0*/  @P0 EXIT ;  /* 0x000000000000094d */ /* 0x004fea0003800000 */
[----:B------:R-:W2:Y:S02]  /*aed0*/  QSPC.E.S P0, RZ, [R2+0x4] ;  /* 0x0000040002ff73aa */ /* 0x000ea40000000500 */
[----:B--2---:R-:W-:Y:S05]  /*aee0*/  @!P0 BRA `(.L_x_3504) ;  /* 0x0000008000008947 */ /* 0x004fea0003800000 */
[----:B0-----:R-:W-:-:S04]  /*aef0*/  IADD3 R2, R2, 0x4, RZ ;  /* 0x0000000402027810 */ /* 0x001fc80007ffe0ff */
[----:B------:R-:W-:-:S05]  /*af00*/  LOP3.LUT R2, R2, 0xffffff, RZ, 0xc0, !PT ;  /* 0x00ffffff02027812 */ /* 0x000fca00078ec0ff */
.L_x_3505:
[----:B------:R-:W0:Y:S02]  /*af10*/  LDS R4, [R2] ;  /* 0x0000000002047984 */ /* 0x000e240000000800 */
[----:B0-----:R-:W-:-:S10]  /*af20*/  HFMA2.MMA R5, R4, 1, 1, R33 ;  /* 0x3c003c0004057835 */ /* 0x001fd40000000021 */
[----:B------:R-:W0:Y:S02]  /*af30*/  ATOMS.CAST.SPIN R5, [R2], R4, R5 ;  /* 0x000000040205738d */ /* 0x000e240001800005 */
[----:B0-----:R-:W-:-:S13]  /*af40*/  ISETP.EQ.U32.AND P0, PT, R5, 0x1, PT ;  /* 0x000000010500780c */ /* 0x001fda0003f02070 */
[----:B------:R-:W-:Y:S05]  /*af50*/  @!P0 BRA `(.L_x_3505) ;  /* 0xffffffb000008947 */ /* 0x000fea000383ffff */
[----:B------:R-:W-:Y:S05]  /*af60*/  EXIT ;  /* 0x000000000000794d */ /* 0x000fea0003800000 */
.L_x_3504:
[----:B------:R-:W2:Y:S02]  /*af70*/  LD.E R0, [R2.64+0x4] ;  /* 0x0000040602007980 */ /* 0x000ea4000c101900 */
[----:B0-2---:R-:W-:-:S05]  /*af80*/  IMAD.IADD R5, R33, 0x1, R0 ;  /* 0x0000000121057824 */ /* 0x005fca00078e0200 */
[----:B------:R-:W-:Y:S01]  /*af90*/  ST.E [R2.64+0x4], R5 ;  /* 0x0000040502007985 */ /* 0x000fe2000c101906 */
[----:B------:R-:W-:Y:S05]  /*afa0*/  EXIT ;  /* 0x000000000000794d */ /* 0x000fea0003800000 */
.L_x_3506:
        /* <DEDUP_REMOVED lines=13> */
.L_x_3792:


//--------------------- .text._Z23gemm_half_q_half_kernelILi1ELi160ELb0ELb0ELi32EEvPK6__halfPKjS4_S2_PS0_iiiiPKtS7_iiiiiibS2_i --------------------------
	.section	.text._Z23gemm_half_q_half_kernelILi1ELi160ELb0ELb0ELi32EEvPK6__halfPKjS4_S2_PS0_iiiiPKtS7_iiiiiibS2_i,"ax",@progbits
	.sectioninfo	@"SHI_REGISTERS=40"
	.align	128
        .global         _Z23gemm_half_q_half_kernelILi1ELi160ELb0ELb0ELi32EEvPK6__halfPKjS4_S2_PS0_iiiiPKtS7_iiiiiibS2_i
        .type           _Z23gemm_half_q_half_kernelILi1ELi160ELb0ELb0ELi32EEvPK6__halfPKjS4_S2_PS0_iiiiPKtS7_iiiiiibS2_i,@function
        .size           _Z23gemm_half_q_half_kernelILi1ELi160ELb0ELb0ELi32EEvPK6__halfPKjS4_S2_PS0_iiiiPKtS7_iiiiiibS2_i,(.L_x_3793 - _Z23gemm_half_q_half_kernelILi1ELi160ELb0ELb0ELi32EEvPK6__halfPKjS4_S2_PS0_iiiiPKtS7_iiiiiibS2_i)
        .other          _Z23gemm_half_q_half_kernelILi1ELi160ELb0ELb0ELi32EEvPK6__halfPKjS4_S2_PS0_iiiiPKtS7_iiiiiibS2_i,@"STO_CUDA_ENTRY STV_DEFAULT"
_Z23gemm_half_q_half_kernelILi1ELi160ELb0ELb0ELi32EEvPK6__halfPKjS4_S2_PS0_iiiiPKtS7_iiiiiibS2_i:
.text._Z23gemm_half_q_half_kernelILi1ELi160ELb0ELb0ELi32EEvPK6__halfPKjS4_S2_PS0_iiiiPKtS7_iiiiiibS2_i:
        /* <DEDUP_REMOVED lines=38> */
.L_x_3508:
[----:B------:R-:W-:Y:S05]  /*0260*/  BSYNC B0 ;  /* 0x0000000000007941 */ /* 0x000fea0003800000 */
.L_x_3507:
[----:B------:R-:W-:Y:S05]  /*0270*/  @P2 EXIT ;  /* 0x000000000000294d */ /* 0x000fea0003800000 */
[C---:B------:R-:W-:Y:S01]  /*0280*/  ISETP.GT.AND P5, PT, R27.reuse, c[0x0][0x1a8], PT ;  /* 0x00006a001b007a0c */ /* 0x040fe20003fa4270 */
[----:B------:R-:W1:Y:S01]  /*0290*/  LDC.S8 R15, c[0x0][0x1c0] ;  /* 0x00007000ff0f7b82 */ /* 0x000e620000000200 */
[C---:B------:R-:W-:Y:S02]  /*02a0*/  ISETP.GT.AND P4, PT, R27.reuse, c[0x0][0x1b0], PT ;  /* 0x00006c001b007a0c */ /* 0x040fe40003f84270 */
[C---:B------:R-:W-:Y:S02]  /*02b0*/  ISETP.GT.AND P3, PT, R27.reuse, c[0x0][0x1b8], PT ;  /* 0x00006e001b007a0c */ /* 0x040fe40003f64270 */
[----:B------:R-:W-:-:S02]  /*02c0*/  IMNMX R6, R27, c[0x0][0x1a8], PT ;  /* 0x00006a001b067a17 */ /* 0x000fc40003800200 */
[C---:B------:R-:W-:Y:S02]  /*02d0*/  ISETP.GT.AND P6, PT, R27.reuse, c[0x0][0x1ac], PT ;  /* 0x00006b001b007a0c */ /* 0x040fe40003fc4270 */
[----:B------:R-:W-:Y:S02]  /*02e0*/  SHF.R.S32.HI R7, RZ, 0x1f, R6 ;  /* 0x0000001fff077819 */ /* 0x000fe40000011406 */
[C---:B------:R-:W-:Y:S02]  /*02f0*/  ISETP.GT.AND P2, PT, R27.reuse, c[0x0][0x1b4], PT ;  /* 0x00006d001b007a0c */ /* 0x040fe40003f44270 */
[----:B0-----:R-:W-:Y:S02]  /*0300*/  @P5 IMNMX R2, R27, c[0x0][0x1ac], PT ;  /* 0x00006b001b025a17 */ /* 0x001fe40003800200 */
[----:B------:R-:W-:Y:S02]  /*0310*/  LEA.HI R14, R7, R6, RZ, 0x5 ;  /* 0x00000006070e7211 */ /* 0x000fe400078f28ff */
[----:B------:R-:W-:-:S02]  /*0320*/  @P5 IADD3 R2, R2, -c[0x0][0x1a8], RZ ;  /* 0x80006a0002025a10 */ /* 0x000fc40007ffe0ff */
[----:B------:R-:W-:Y:S02]  /*0330*/  @P3 IMNMX R9, R27, c[0x0][0x1bc], PT ;  /* 0x00006f001b093a17 */ /* 0x000fe40003800200 */
[----:B------:R-:W-:Y:S02]  /*0340*/  @P5 SHF.R.S32.HI R5, RZ, 0x1f, R2 ;  /* 0x0000001fff055819 */ /* 0x000fe40000011402 */
[----:B------:R-:W-:Y:S02]  /*0350*/  @P3 IADD3 R12, R9, -c[0x0][0x1b8], RZ ;  /* 0x80006e00090c3a10 */ /* 0x000fe40007ffe0ff */
[----:B------:R-:W-:Y:S02]  /*0360*/  @P5 LEA.HI R6, R5, R2, RZ, 0x5 ;  /* 0x0000000205065211 */ /* 0x000fe400078f28ff */
[C---:B------:R-:W-:Y:S02]  /*0370*/  @P4 IMNMX R5, R27.reuse, c[0x0][0x1b4], PT ;  /* 0x00006d001b054a17 */ /* 0x040fe40003800200 */
[----:B------:R-:W-:-:S02]  /*0380*/  @P6 IMNMX R2, R27, c[0x0][0x1b0], PT ;  /* 0x00006c001b026a17 */ /* 0x000fc40003800200 */
[----:B------:R-:W-:Y:S02]  /*0390*/  @P4 IADD3 R8, R5, -c[0x0][0x1b0], RZ ;  /* 0x80006c0005084a10 */ /* 0x000fe40007ffe0ff */
[----:B------:R-:W-:Y:S02]  /*03a0*/  @P2 IMNMX R7, R27, c[0x0][0x1b8], PT ;  /* 0x00006e001b072a17 */ /* 0x000fe40003800200 */
[----:B------:R-:W-:Y:S02]  /*03b0*/  @P4 SHF.R.S32.HI R9, RZ, 0x1f, R8 ;  /* 0x0000001fff094819 */ /* 0x000fe40000011408 */
[----:B------:R-:W-:Y:S02]  /*03c0*/  @P6 IADD3 R2, R2, -c[0x0][0x1ac], RZ ;  /* 0x80006b0002026a10 */ /* 0x000fe40007ffe0ff */
[----:B------:R-:W-:Y:S01]  /*03d0*/  @P4 LEA.HI R8, R9, R8, RZ, 0x5 ;  /* 0x0000000809084211 */ /* 0x000fe200078f28ff */
[----:B-1----:R-:W-:Y:S01]  /*03e0*/  IMAD.MOV.U32 R9, RZ, RZ, R15 ;  /* 0x000000ffff097224 */ /* 0x002fe200078e000f */
[----:B------:R-:W-:-:S02]  /*03f0*/  @P2 IADD3 R10, R7, -c[0x0][0x1b4], RZ ;  /* 0x80006d00070a2a10 */ /* 0x000fc40007ffe0ff */
[----:B------:R-:W-:Y:S02]  /*0400*/  @P6 SHF.R.S32.HI R5, RZ, 0x1f, R2 ;  /* 0x0000001fff056819 */ /* 0x000fe40000011402 */
[----:B------:R-:W-:Y:S01]  /*0410*/  ISETP.NE.AND P0, PT, R9, RZ, PT ;  /* 0x000000ff0900720c */ /* 0x000fe20003f05270 */
[----:B------:R-:W-:Y:S01]  /*0420*/  IMAD.MOV.U32 R9, RZ, RZ, RZ ;  /* 0x000000ffff097224 */ /* 0x000fe200078e00ff */
[----:B------:R-:W-:Y:S02]  /*0430*/  @P2 SHF.R.S32.HI R11, RZ, 0x1f, R10 ;  /* 0x0000001fff0b2819 */ /* 0x000fe4000001140a */
[----:B------:R-:W-:Y:S02]  /*0440*/  @P3 SHF.R.S32.HI R13, RZ, 0x1f, R12 ;  /* 0x0000001fff0d3819 */ /* 0x000fe4000001140c */
[----:B------:R-:W-:Y:S01]  /*0450*/  @P6 LEA.HI R7, R5, R2, RZ, 0x5 ;  /* 0x0000000205076211 */ /* 0x000fe200078f28ff */
[----:B------:R-:W-:Y:S01]  /*0460*/  IMAD.MOV.U32 R5, RZ, RZ, RZ ;  /* 0x000000ffff057224 */ /* 0x000fe200078e00ff */
[----:B------:R-:W-:Y:S01]  /*0470*/  @P5 SHF.R.S32.HI R6, RZ, 0x5, R6 ;  /* 0x00000005ff065819 */ /* 0x000fe20000011406 */
[----:B------:R-:W-:Y:S01]  /*0480*/  IMAD.MOV.U32 R2, RZ, RZ, RZ ;  /* 0x000000ffff027224 */ /* 0x000fe200078e00ff */
[----:B------:R-:W-:-:S02]  /*0490*/  ISETP.NE.OR P0, PT, R0, RZ, !P0 ;  /* 0x000000ff0000720c */ /* 0x000fc40004705670 */
[----:B------:R-:W-:Y:S01]  /*04a0*/  @P2 LEA.HI R11, R11, R10, RZ, 0x5 ;  /* 0x0000000a0b0b2211 */ /* 0x000fe200078f28ff */
[----:B------:R-:W-:Y:S01]  /*04b0*/  @P5 IMAD R5, R6, 0x6, RZ ;  /* 0x0000000606055824 */ /* 0x000fe200078e02ff */
[----:B------:R-:W-:Y:S02]  /*04c0*/  @P3 LEA.HI R13, R13, R12, RZ, 0x5 ;  /* 0x0000000c0d0d3211 */ /* 0x000fe400078f28ff */
[----:B------:R-:W-:Y:S02]  /*04d0*/  @P6 SHF.R.S32.HI R7, RZ, 0x5, R7 ;  /* 0x00000005ff076819 */ /* 0x000fe40000011407 */
[----:B------:R-:W-:Y:S02]  /*04e0*/  @P4 SHF.R.S32.HI R8, RZ, 0x5, R8 ;  /* 0x00000005ff084819 */ /* 0x000fe40000011408 */
[----:B------:R-:W-:Y:S01]  /*04f0*/  SHF.R.S32.HI R14, RZ, 0x5, R14 ;  /* 0x00000005ff0e7819 */ /* 0x000fe2000001140e */
[----:B------:R-:W-:Y:S01]  /*0500*/  @P6 IMAD R2, R7, 0x5, RZ ;  /* 0x0000000507026824 */ /* 0x000fe200078e02ff */
[----:B------:R-:W-:Y:S01]  /*0510*/  ISETP.GE.OR P0, PT, R3, c[0x0][0x188], P0 ;  /* 0x0000620003007a0c */ /* 0x000fe20000706670 */
[----:B------:R-:W-:Y:S01]  /*0520*/  @P4 IMAD.SHL.U32 R9, R8, 0x4, RZ ;  /* 0x0000000408094824 */ /* 0x000fe200078e00ff */
[----:B------:R-:W-:Y:S01]  /*0530*/  @P2 SHF.R.S32.HI R11, RZ, 0x5, R11 ;  /* 0x00000005ff0b2819 */ /* 0x000fe2000001140b */
[----:B------:R-:W-:Y:S01]  /*0540*/  IMAD R5, R14, 0x8, R5 ;  /* 0x000000080e057824 */ /* 0x000fe200078e0205 */
[----:B------:R-:W-:Y:S01]  /*0550*/  @P3 SHF.R.S32.HI R13, RZ, 0x5, R13 ;  /* 0x00000005ff0d3819 */ /* 0x000fe2000001140d */
[----:B------:R-:W-:Y:S01]  /*0560*/  CS2R R6, SRZ ;  /* 0x0000000000067805 */ /* 0x000fe2000001ff00 */
[----:B------:R-:W-:Y:S01]  /*0570*/  ISETP.GE.AND P4, PT, R27, R28, PT ;  /* 0x0000001c1b00720c */ /* 0x000fe20003f86270 */
[----:B------:R-:W-:Y:S01]  /*0580*/  @P2 IMAD R6, R11, 0x3, RZ ;  /* 0x000000030b062824 */ /* 0x000fe200078e02ff */
[----:B------:R-:W-:Y:S01]  /*0590*/  IADD3 R2, R9, R5, R2 ;  /* 0x0000000509027210 */ /* 0x000fe20007ffe002 */
[----:B------:R-:W-:-:S04]  /*05a0*/  @P3 IMAD.SHL.U32 R7, R13, 0x2, RZ ;  /* 0x000000020d073824 */ /* 0x000fc800078e00ff */
[----:B------:R-:W-:Y:S01]  /*05b0*/  @!P0 IMAD R3, R3, c[0x0][0x18c], R4 ;  /* 0x0000630003038a24 */ /* 0x000fe200078e0204 */
[----:B------:R-:W-:Y:S01]  /*05c0*/  IADD3 R2, R7, R2, R6 ;  /* 0x0000000207027210 */ /* 0x000fe20007ffe006 */
[----:B------:R-:W-:Y:S01]  /*05d0*/  @!P0 IMAD.MOV.U32 R6, RZ, RZ, 0x2 ;  /* 0x00000002ff068424 */ /* 0x000fe200078e00ff */
[----:B------:R-:W-:-:S03]  /*05e0*/  SHF.R.S32.HI R7, RZ, 0x1f, R4 ;  /* 0x0000001fff077819 */ /* 0x000fc60000011404 */
[----:B------:R-:W-:Y:S02]  /*05f0*/  IMAD R5, R2, c[0x0][0x18c], RZ ;  /* 0x0000630002057a24 */ /* 0x000fe400078e02ff */
[----:B------:R-:W-:-:S03]  /*0600*/  @!P0 IMAD.WIDE R2, R3, R6, c[0x0][0x180] ;  /* 0x0000600003028625 */ /* 0x000fc600078e0206 */
[----:B------:R-:W-:Y:S02]  /*0610*/  IADD3 R6, P2, R4, R5, RZ ;  /* 0x0000000504067210 */ /* 0x000fe40007f5e0ff */
[----:B------:R-:W-:Y:S01]  /*0620*/  SHF.R.S32.HI R8, RZ, 0x1f, R5 ;  /* 0x0000001fff087819 */ /* 0x000fe20000011405 */
[----:B------:R0:W-:Y:S04]  /*0630*/  @!P0 STG.E.64 [R2.64], RZ ;  /* 0x000000ff02008986 */ /* 0x0001e8000c101b06 */
[----:B------:R-:W-:Y:S01]  /*0640*/  BAR.SYNC.DEFER_BLOCKING 0x0 ;  /* 0x0000000000007b1d */ /* 0x000fe20000010000 */
[----:B------:R-:W-:Y:S01]  /*0650*/  ISETP.GE.OR P0, PT, R27, c[0x0][0x1a8], P4 ;  /* 0x00006a001b007a0c */ /* 0x000fe20002706670 */
[----:B------:R-:W-:Y:S01]  /*0660*/  IMAD.X R9, R8, 0x1, R7, P2 ;  /* 0x0000000108097824 */ /* 0x000fe200010e0607 */
[----:B------:R-:W-:-:S03]  /*0670*/  LEA R22, P3, R6, c[0x0][0x168], 0x2 ;  /* 0x00005a0006167a11 */ /* 0x000fc600078610ff */
[----:B------:R-:W-:Y:S05]  /*0680*/  @P4 BRA `(.L_x_3509) ;  /* 0x0000034000004947 */ /* 0x000fea0003800000 */
        /* <DEDUP_REMOVED lines=11> */
.L_x_3510:
        /* <DEDUP_REMOVED lines=32> */
[----:B0-----:R-:W4:Y:S08]  /*0940*/  I2F.F16 R2, R23 ;  /* 0x0000001700027306 */ /* 0x001f300000200c00 */
        /* <DEDUP_REMOVED lines=8> */
.L_x_3509:
[----:B0-----:R-:W-:Y:S01]  /*09d0*/  UMOV UR4, URZ ;  /* 0x0000003f00047c82 */ /* 0x001fe20008000000 */
[----:B------:R-:W-:Y:S02]  /*09e0*/  LEA.HI.X R23, R6, c[0x0][0x16c], R9, 0x2, P3 ;  /* 0x00005b0006177a11 */ /* 0x000fe400018f1409 */
[----:B------:R-:W-:Y:S02]  /*09f0*/  PRMT R26, RZ, 0x5410, RZ ;  /* 0x00005410ff1a7816 */ /* 0x000fe400000000ff */
        /* <DEDUP_REMOVED lines=8> */
[C---:B------:R-:W-:Y:S01]  /*0a80*/  LEA R20, P3, R4.reuse, c[0x0][0x168], 0x2 ;  /* 0x00005a0004147a11 */ /* 0x040fe200078610ff */
[----:B------:R-:W-:Y:S01]  /*0a90*/  HADD2.F32 R13, -RZ, R2.H0_H0 ;  /* 0x20000002ff0d7230 */ /* 0x000fe20000004100 */
[----:B------:R-:W-:Y:S01]  /*0aa0*/  IADD3.X R7, R7, UR4, R8, P0, P2 ;  /* 0x0000000407077c10 */ /* 0x000fe200087e4408 */
[----:B------:R-:W-:Y:S01]  /*0ab0*/  HADD2.F32 R12, -RZ, R3.H0_H0 ;  /* 0x20000003ff0c7230 */ /* 0x000fe20000004100 */
[----:B------:R-:W-:Y:S01]  /*0ac0*/  PRMT R26, RZ, 0x5410, RZ ;  /* 0x00005410ff1a7816 */ /* 0x000fe200000000ff */
[----:B------:R-:W-:Y:S01]  /*0ad0*/  UMOV UR4, URZ ;  /* 0x0000003f00047c82 */ /* 0x000fe20008000000 */
[----:B------:R-:W-:-:S02]  /*0ae0*/  LEA.HI.X R21, R4, c[0x0][0x16c], R7, 0x2, P3 ;  /* 0x00005b0004157a11 */ /* 0x000fc400018f1407 */
.L_x_3516:
[----:B0----5:R-:W-:Y:S05]  /*0af0*/  @P1 BRA `(.L_x_3512) ;  /* 0x00000c0000001947 */ /* 0x021fea0003800000 */
        /* <DEDUP_REMOVED lines=14> */
[----:B------:R-:W2:Y:S01]  /*0be0*/  I2F.F16 R18, R18 ;  /* 0x0000001200127306 */ /* 0x000ea20000200c00 */
[----:B------:R-:W-:Y:S02]  /*0bf0*/  SHF.R.U32.HI R32, RZ, 0x8, R5 ;  /* 0x00000008ff207819 */ /* 0x000fe40000011605 */
[----:B------:R-:W-:Y:S02]  /*0c00*/  IADD3 R30, R30, -0x80, RZ ;  /* 0xffffff801e1e7810 */ /* 0x000fe40007ffe0ff */
[----:B------:R-:W-:-:S03]  /*0c10*/  LOP3.LUT R32, R32, 0xff, RZ, 0xc0, !PT ;  /* 0x000000ff20207812 */ /* 0x000fc600078ec0ff */
[----:B------:R-:W4:Y:S01]  /*0c20*/  I2F.F16 R19, R19 ;  /* 0x0000001300137306 */ /* 0x000f220000200c00 */
[----:B------:R-:W-:Y:S01]  /*0c30*/  IADD3 R35, R32, -0x80, RZ ;  /* 0xffffff8020237810 */ /* 0x000fe20007ffe0ff */
[----:B-1----:R-:W-:Y:S02]  /*0c40*/  HADD2.F32 R37, -RZ, R31.H0_H0 ;  /* 0x2000001fff257230 */ /* 0x002fe40000004100 */
[----:B0-----:R-:W-:-:S04]  /*0c50*/  HADD2.F32 R32, -RZ, R16.H0_H0 ;  /* 0x20000010ff207230 */ /* 0x001fc80000004100 */
[----:B------:R-:W0:Y:S01]  /*0c60*/  I2F.F16 R29, R29 ;  /* 0x0000001d001d7306 */ /* 0x000e220000200c00 */
[----:B--2---:R-:W-:Y:S01]  /*0c70*/  HADD2.F32 R33, -RZ, R18.H0_H0 ;  /* 0x20000012ff217230 */ /* 0x004fe20000004100 */
[----:B------:R-:W-:Y:S01]  /*0c80*/  FFMA.FTZ R36, R32, R37, RZ ;  /* 0x0000002520247223 */ /* 0x000fe200000100ff */
[----:B------:R-:W-:-:S03]  /*0c90*/  LEA.HI R37, R7, 0xffffff80, RZ, 0x8 ;  /* 0xffffff8007257811 */ /* 0x000fc600078f40ff */
[----:B------:R-:W-:Y:S02]  /*0ca0*/  FFMA.FTZ R33, R33, R32, RZ ;  /* 0x0000002021217223 */ /* 0x000fe400000100ff */
[----:B------:R-:W1:Y:S01]  /*0cb0*/  I2F.F16 R30, R30 ;  /* 0x0000001e001e7306 */ /* 0x000e620000200c00 */
[----:B----4-:R-:W-:Y:S01]  /*0cc0*/  HADD2.F32 R18, -RZ, R19.H0_H0 ;  /* 0x20000013ff127230 */ /* 0x010fe20000004100 */
[----:B------:R-:W-:-:S04]  /*0cd0*/  SHF.R.U32.HI R19, RZ, 0x8, R6 ;  /* 0x00000008ff137819 */ /* 0x000fc80000011606 */
[----:B------:R-:W-:Y:S02]  /*0ce0*/  LOP3.LUT R19, R19, 0xff, RZ, 0xc0, !PT ;  /* 0x000000ff13137812 */ /* 0x000fe400078ec0ff */
[----:B------:R2:W4:Y:S01]  /*0cf0*/  I2F.F16 R31, R35 ;  /* 0x00000023001f7306 */ /* 0x0005220000200c00 */
[----:B0-----:R-:W-:Y:S01]  /*0d00*/  HADD2.F32 R29, -RZ, R29.H0_H0 ;  /* 0x2000001dff1d7230 */ /* 0x001fe20000004100 */
[----:B------:R-:W-:-:S04]  /*0d10*/  IADD3 R19, R19, -0x80, RZ ;  /* 0xffffff8013137810 */ /* 0x000fc80007ffe0ff */
[C---:B------:R-:W-:Y:S01]  /*0d20*/  FFMA.FTZ R34, R32.reuse, R29, RZ ;  /* 0x0000001d20227223 */ /* 0x040fe200000100ff */
[----:B------:R-:W-:Y:S01]  /*0d30*/  HADD2.F32 R29, -RZ, R16.H1_H1 ;  /* 0x30000010ff1d7230 */ /* 0x000fe20000004100 */
[----:B------:R-:W0:Y:S01]  /*0d40*/  I2F.F16 R19, R19 ;  /* 0x0000001300137306 */ /* 0x000e220000200c00 */
[----:B--2---:R-:W-:Y:S01]  /*0d50*/  SHF.R.U32.HI R35, RZ, 0x8, R7 ;  /* 0x00000008ff237819 */ /* 0x004fe20000011607 */
[----:B-1----:R-:W-:Y:S01]  /*0d60*/  HADD2.F32 R16, -RZ, R30.H0_H0 ;  /* 0x2000001eff107230 */ /* 0x002fe20000004100 */
[----:B------:R-:W-:Y:S01]  /*0d70*/  FFMA.FTZ R32, R32, R18, RZ ;  /* 0x0000001220207223 */ /* 0x000fe200000100ff */
[----:B------:R-:W-:Y:S02]  /*0d80*/  LEA.HI R18, R4, 0xffffff80, RZ, 0x8 ;  /* 0xffffff8004127811 */ /* 0x000fe400078f40ff */
[----:B------:R-:W-:Y:S02]  /*0d90*/  LOP3.LUT R35, R35, 0xff, RZ, 0xc0, !PT ;  /* 0x000000ff23237812 */ /* 0x000fe400078ec0ff */
[----:B------:R-:W-:-:S02]  /*0da0*/  SHF.R.U32.HI R4, RZ, 0x10, R4 ;  /* 0x00000010ff047819 */ /* 0x000fc40000011604 */
[----:B------:R-:W-:Y:S01]  /*0db0*/  IADD3 R30, R35, -0x80, RZ ;  /* 0xffffff80231e7810 */ /* 0x000fe20007ffe0ff */
[----:B----4-:R-:W-:Y:S01]  /*0dc0*/  HADD2.F32 R35, -RZ, R31.H0_H0 ;  /* 0x2000001fff237230 */ /* 0x010fe20000004100 */
[----:B------:R-:W-:Y:S01]  /*0dd0*/  FFMA.FTZ R31, R16, R29, R33 ;  /* 0x0000001d101f7223 */ /* 0x000fe20000010021 */
[----:B------:R-:W-:Y:S01]  /*0de0*/  LEA.HI R16, R5, 0xffffff80, RZ, 0x8 ;  /* 0xffffff8005107811 */ /* 0x000fe200078f40ff */
[----:B------:R-:W1:Y:S01]  /*0df0*/  I2F.F16 R18, R18 ;  /* 0x0000001200127306 */ /* 0x000e620000200c00 */
[----:B------:R-:W-:Y:S01]  /*0e00*/  SHF.R.U32.HI R5, RZ, 0x10, R5 ;  /* 0x00000010ff057819 */ /* 0x000fe20000011605 */
[----:B0-----:R-:W-:Y:S01]  /*0e10*/  HADD2.F32 R19, -RZ, R19.H0_H0 ;  /* 0x20000013ff137230 */ /* 0x001fe20000004100 */
[----:B------:R-:W-:Y:S01]  /*0e20*/  LOP3.LUT R4, R4, 0xff, RZ, 0xc0, !PT ;  /* 0x000000ff04047812 */ /* 0x000fe200078ec0ff */
[----:B------:R-:W-:Y:S01]  /*0e30*/  FFMA.FTZ R36, R29, R35, R36 ;  /* 0x000000231d247223 */ /* 0x000fe20000010024 */
[----:B------:R-:W-:Y:S01]  /*0e40*/  LOP3.LUT R5, R5, 0xff, RZ, 0xc0, !PT ;  /* 0x000000ff05057812 */ /* 0x000fe200078ec0ff */
[----:B------:R-:W-:Y:S01]  /*0e50*/  HADD2.F32 R33, -RZ, R17.H0_H0 ;  /* 0x20000011ff217230 */ /* 0x000fe20000004100 */
[----:B------:R-:W-:Y:S01]  /*0e60*/  FFMA.FTZ R34, R29, R19, R34 ;  /* 0x000000131d227223 */ /* 0x000fe20000010022 */
[----:B------:R-:W0:Y:S01]  /*0e70*/  I2F.F16 R30, R30 ;  /* 0x0000001e001e7306 */ /* 0x000e220000200c00 */
[----:B------:R-:W-:-:S02]  /*0e80*/  SHF.R.U32.HI R19, RZ, 0x10, R6 ;  /* 0x00000010ff137819 */ /* 0x000fc40000011606 */
[----:B------:R-:W-:Y:S02]  /*0e90*/  IADD3 R4, R4, -0x80, RZ ;  /* 0xffffff8004047810 */ /* 0x000fe40007ffe0ff */
[----:B------:R-:W-:Y:S02]  /*0ea0*/  LOP3.LUT R19, R19, 0xff, RZ, 0xc0, !PT ;  /* 0x000000ff13137812 */ /* 0x000fe400078ec0ff */
[----:B------:R-:W-:Y:S01]  /*0eb0*/  IADD3 R5, R5, -0x80, RZ ;  /* 0xffffff8005057810 */ /* 0x000fe20007ffe0ff */
[----:B------:R-:W-:Y:S01]  /*0ec0*/  I2F.F16 R16, R16 ;  /* 0x0000001000107306 */ /* 0x000fe20000200c00 */
[----:B------:R-:W-:Y:S01]  /*0ed0*/  IADD3 R19, R19, -0x80, RZ ;  /* 0xffffff8013137810 */ /* 0x000fe20007ffe0ff */
[----:B-1----:R-:W-:Y:S01]  /*0ee0*/  HADD2.F32 R18, -RZ, R18.H0_H0 ;  /* 0x20000012ff127230 */ /* 0x002fe20000004100 */
[----:B------:R-:W-:Y:S02]  /*0ef0*/  LEA.HI R6, R6, 0xffffff80, RZ, 0x8 ;  /* 0xffffff8006067811 */ /* 0x000fe400078f40ff */
[----:B---3--:R-:W-:Y:S01]  /*0f00*/  LOP3.LUT R35, R8, 0xff, RZ, 0xc0, !PT ;  /* 0x000000ff08237812 */ /* 0x008fe200078ec0ff */
[----:B0-----:R-:W-:-:S02]  /*0f10*/  HADD2.F32 R30, -RZ, R30.H0_H0 ;  /* 0x2000001eff1e7230 */ /* 0x001fc40000004100 */
[----:B------:R-:W0:Y:S03]  /*0f20*/  I2F.F16 R4, R4 ;  /* 0x0000000400047306 */ /* 0x000e260000200c00 */
[----:B------:R-:W-:Y:S01]  /*0f30*/  FFMA.FTZ R32, R29, R30, R32 ;  /* 0x0000001e1d207223 */ /* 0x000fe20000010020 */
[----:B------:R-:W-:-:S04]  /*0f40*/  SHF.R.U32.HI R29, RZ, 0x10, R7 ;  /* 0x00000010ff1d7819 */ /* 0x000fc80000011607 */
[----:B------:R-:W1:Y:S01]  /*0f50*/  I2F.F16 R5, R5 ;  /* 0x0000000500057306 */ /* 0x000e620000200c00 */
[----:B------:R-:W-:-:S04]  /*0f60*/  LOP3.LUT R29, R29, 0xff, RZ, 0xc0, !PT ;  /* 0x000000ff1d1d7812 */ /* 0x000fc800078ec0ff */
[----:B------:R-:W-:-:S03]  /*0f70*/  IADD3 R29, R29, -0x80, RZ ;  /* 0xffffff801d1d7810 */ /* 0x000fc60007ffe0ff */
[----:B------:R-:W2:Y:S01]  /*0f80*/  I2F.F16 R19, R19 ;  /* 0x0000001300137306 */ /* 0x000ea20000200c00 */
[----:B0-----:R-:W-:-:S05]  /*0f90*/  HADD2.F32 R4, -RZ, R4.H0_H0 ;  /* 0x20000004ff047230 */ /* 0x001fca0000004100 */
[----:B------:R-:W-:Y:S02]  /*0fa0*/  FFMA.FTZ R31, R4, R33, R31 ;  /* 0x00000021041f7223 */ /* 0x000fe4000001001f */
[----:B------:R-:W0:Y:S01]  /*0fb0*/  I2F.F16 R30, R29 ;  /* 0x0000001d001e7306 */ /* 0x000e220000200c00 */
[----:B-1----:R-:W-:Y:S02]  /*0fc0*/  HADD2.F32 R5, -RZ, R5.H0_H0 ;  /* 0x20000005ff057230 */ /* 0x002fe40000004100 */
[----:B--2---:R-:W-:-:S03]  /*0fd0*/  HADD2.F32 R7, -RZ, R19.H0_H0 ;  /* 0x20000013ff077230 */ /* 0x004fc60000004100 */
[C---:B------:R-:W-:Y:S02]  /*0fe0*/  FFMA.FTZ R19, R33.reuse, R5, R36 ;  /* 0x0000000521137223 */ /* 0x040fe40000010024 */
[----:B------:R-:W1:Y:S01]  /*0ff0*/  I2F.F16 R6, R6 ;  /* 0x0000000600067306 */ /* 0x000e620000200c00 */
[----:B------:R-:W2:Y:S01]  /*1000*/  LDS.64 R4, [UR4+0x8] ;  /* 0x00000804ff047984 */ /* 0x000ea20008000a00 */
[----:B------:R-:W-:Y:S01]  /*1010*/  FFMA.FTZ R7, R33, R7, R34 ;  /* 0x0000000721077223 */ /* 0x000fe20000010022 */
[----:B0-----:R-:W-:Y:S01]  /*1020*/  HADD2.F32 R34, -RZ, R30.H0_H0 ;  /* 0x2000001eff227230 */ /* 0x001fe20000004100 */
[----:B------:R-:W-:-:S04]  /*1030*/  LEA.HI R30, R8, 0xffffff80, RZ, 0x8 ;  /* 0xffffff80081e7811 */ /* 0x000fc800078f40ff */
[----:B------:R-:W0:Y:S01]  /*1040*/  I2F.F16 R29, R37 ;  /* 0x00000025001d7306 */ /* 0x000e220000200c00 */
[----:B------:R-:W-:Y:S01]  /*1050*/  FFMA.FTZ R32, R33, R34, R32 ;  /* 0x0000002221207223 */ /* 0x000fe20000010020 */
[----:B------:R-:W-:Y:S01]  /*1060*/  HADD2.F32 R34, -RZ, R17.H1_H1 ;  /* 0x30000011ff227230 */ /* 0x000fe20000004100 */
[----:B------:R-:W-:Y:S02]  /*1070*/  IADD3 R17, R35, -0x80, RZ ;  /* 0xffffff8023117810 */ /* 0x000fe40007ffe0ff */
[----:B------:R-:W-:-:S03]  /*1080*/  SHF.R.U32.HI R35, RZ, 0x10, R8 ;  /* 0x00000010ff237819 */ /* 0x000fc60000011608 */
[----:B------:R-:W3:Y:S01]  /*1090*/  I2F.F16 R30, R30 ;  /* 0x0000001e001e7306 */ /* 0x000ee20000200c00 */
[----:B------:R-:W-:Y:S01]  /*10a0*/  FFMA.FTZ R31, R18, R34, R31 ;  /* 0x00000022121f7223 */ /* 0x000fe2000001001f */
[----:B------:R-:W-:Y:S01]  /*10b0*/  HADD2.F32 R18, -RZ, R16.H0_H0 ;  /* 0x20000010ff127230 */ /* 0x000fe20000004100 */
[----:B------:R-:W-:Y:S02]  /*10c0*/  LOP3.LUT R35, R35, 0xff, RZ, 0xc0, !PT ;  /* 0x000000ff23237812 */ /* 0x000fe400078ec0ff */
[C---:B------:R-:W-:Y:S02]  /*10d0*/  LEA.HI R33, R9.reuse, 0xffffff80, RZ, 0x8 ;  /* 0xffffff8009217811 */ /* 0x040fe400078f40ff */
[----:B------:R-:W-:Y:S01]  /*10e0*/  FFMA.FTZ R19, R34, R18, R19 ;  /* 0x0000001222137223 */ /* 0x000fe20000010013 */
[----:B-1----:R-:W-:Y:S01]  /*10f0*/  HADD2.F32 R18, -RZ, R6.H0_H0 ;  /* 0x20000006ff127230 */ /* 0x002fe20000004100 */
[----:B------:R-:W-:Y:S01]  /*1100*/  LOP3.LUT R6, R9, 0xff, RZ, 0xc0, !PT ;  /* 0x000000ff09067812 */ /* 0x000fe200078ec0ff */
[----:B0-----:R-:W-:Y:S01]  /*1110*/  HADD2.F32 R29, -RZ, R29.H0_H0 ;  /* 0x2000001dff1d7230 */ /* 0x001fe20000004100 */
[----:B------:R-:W0:Y:S01]  /*1120*/  I2F.F16 R17, R17 ;  /* 0x0000001100117306 */ /* 0x000e220000200c00 */
[----:B------:R-:W-:Y:S01]  /*1130*/  LEA.HI R16, R10, 0xffffff80, RZ, 0x8 ;  /* 0xffffff800a107811 */ /* 0x000fe200078f40ff */
[----:B------:R-:W-:Y:S01]  /*1140*/  FFMA.FTZ R7, R34, R18, R7 ;  /* 0x0000001222077223 */ /* 0x000fe20000010007 */
[----:B------:R-:W-:Y:S01]  /*1150*/  IADD3 R36, R6, -0x80, RZ ;  /* 0xffffff8006247810 */ /* 0x000fe20007ffe0ff */
[----:B------:R-:W-:Y:S01]  /*1160*/  FFMA.FTZ R32, R34, R29, R32 ;  /* 0x0000001d22207223 */ /* 0x000fe20000010020 */
[----:B------:R-:W-:Y:S01]  /*1170*/  LOP3.LUT R18, R10, 0xff, RZ, 0xc0, !PT ;  /* 0x000000ff0a127812 */ /* 0x000fe200078ec0ff */
[----:B---3--:R-:W-:Y:S01]  /*1180*/  HADD2.F32 R30, -RZ, R30.H0_H0 ;  /* 0x2000001eff1e7230 */ /* 0x008fe20000004100 */
[----:B------:R-:W-:Y:S01]  /*1190*/  LOP3.LUT R29, R11, 0xff, RZ, 0xc0, !PT ;  /* 0x000000ff0b1d7812 */ /* 0x000fe200078ec0ff */
[----:B------:R1:W3:Y:S01]  /*11a0*/  I2F.F16 R34, R36 ;  /* 0x0000002400227306 */ /* 0x0002e20000200c00 */
[----:B------:R-:W-:-:S02]  /*11b0*/  IADD3 R18, R18, -0x80, RZ ;  /* 0xffffff8012127810 */ /* 0x000fc40007ffe0ff */
[----:B------:R-:W-:Y:S01]  /*11c0*/  IADD3 R29, R29, -0x80, RZ ;  /* 0xffffff801d1d7810 */ /* 0x000fe20007ffe0ff */
[--C-:B--2---:R-:W-:Y:S02]  /*11d0*/  HADD2.F32 R6, -RZ, R4.reuse.H0_H0 ;  /* 0x20000004ff067230 */ /* 0x104fe40000004100 */
[----:B0-----:R-:W-:Y:S02]  /*11e0*/  HADD2.F32 R17, -RZ, R17.H0_H0 ;  /* 0x20000011ff117230 */ /* 0x001fe40000004100 */
[----:B------:R-:W0:Y:S01]  /*11f0*/  I2F.F16 R18, R18 ;  /* 0x0000001200127306 */ /* 0x000e220000200c00 */
[----:B-1----:R-:W-:Y:S01]  /*1200*/  SHF.R.U32.HI R36, RZ, 0x10, R10 ;  /* 0x00000010ff247819 */ /* 0x002fe2000001160a */
[----:B------:R-:W-:Y:S01]  /*1210*/  HADD2.F32 R4, -RZ, R4.H1_H1 ;  /* 0x30000004ff047230 */ /* 0x000fe20000004100 */
[----:B------:R-:W-:Y:S01]  /*1220*/  FFMA.FTZ R31, R17, R6, R31 ;  /* 0x00000006111f7223 */ /* 0x000fe2000001001f */
[----:B------:R-:W-:Y:S01]  /*1230*/  SHF.R.U32.HI R17, RZ, 0x8, R8 ;  /* 0x00000008ff117819 */ /* 0x000fe20000011608 */
[----:B---3--:R-:W-:-:S03]  /*1240*/  HADD2.F32 R34, -RZ, R34.H0_H0 ;  /* 0x20000022ff227230 */ /* 0x008fc60000004100 */
[----:B------:R-:W1:Y:S01]  /*1250*/  I2F.F16 R29, R29 ;  /* 0x0000001d001d7306 */ /* 0x000e620000200c00 */
[----:B------:R-:W-:Y:S02]  /*1260*/  LOP3.LUT R17, R17, 0xff, RZ, 0xc0, !PT ;  /* 0x000000ff11117812 */ /* 0x000fe400078ec0ff */
[----:B------:R-:W-:Y:S01]  /*1270*/  LOP3.LUT R36, R36, 0xff, RZ, 0xc0, !PT ;  /* 0x000000ff24247812 */ /* 0x000fe200078ec0ff */
[----:B------:R-:W-:Y:S01]  /*1280*/  FFMA.FTZ R19, R6, R34, R19 ;  /* 0x0000002206137223 */ /* 0x000fe20000010013 */
[----:B------:R-:W-:Y:S02]  /*1290*/  SHF.R.U32.HI R34, RZ, 0x8, R9 ;  /* 0x00000008ff227819 */ /* 0x000fe40000011609 */
[----:B------:R-:W-:Y:S01]  /*12a0*/  IADD3 R8, R17, -0x80, RZ ;  /* 0xffffff8011087810 */ /* 0x000fe20007ffe0ff */
[----:B------:R-:W-:Y:S01]  /*12b0*/  I2F.F16 R33, R33 ;  /* 0x0000002100217306 */ /* 0x000fe20000200c00 */
[----:B------:R-:W-:Y:S01]  /*12c0*/  IADD3 R17, R35, -0x80, RZ ;  /* 0xffffff8023117810 */ /* 0x000fe20007ffe0ff */
[----:B0-----:R-:W-:Y:S01]  /*12d0*/  HADD2.F32 R35, -RZ, R18.H0_H0 ;  /* 0x20000012ff237230 */ /* 0x001fe20000004100 */
[----:B------:R-:W-:-:S02]  /*12e0*/  LOP3.LUT R34, R34, 0xff, RZ, 0xc0, !PT ;  /* 0x000000ff22227812 */ /* 0x000fc400078ec0ff */
[----:B------:R-:W-:Y:S02]  /*12f0*/  SHF.R.U32.HI R18, RZ, 0x10, R9 ;  /* 0x00000010ff127819 */ /* 0x000fe40000011609 */
[----:B------:R-:W-:Y:S01]  /*1300*/  IADD3 R34, R34, -0x80, RZ ;  /* 0xffffff8022227810 */ /* 0x000fe20007ffe0ff */
[----:B-1----:R-:W-:Y:S01]  /*1310*/  HADD2.F32 R29, -RZ, R29.H0_H0 ;  /* 0x2000001dff1d7230 */ /* 0x002fe20000004100 */
[----:B------:R-:W-:Y:S01]  /*1320*/  FFMA.FTZ R9, R6, R35, R7 ;  /* 0x0000002306097223 */ /* 0x000fe20000010007 */
[----:B------:R-:W-:Y:S01]  /*1330*/  SHF.R.U32.HI R35, RZ, 0x8, R10 ;  /* 0x00000008ff237819 */ /* 0x000fe2000001160a */
[----:B------:R0:W1:Y:S01]  /*1340*/  I2F.F16 R7, R34 ;  /* 0x0000002200077306 */ /* 0x0000620000200c00 */
[----:B------:R-:W-:Y:S01]  /*1350*/  LOP3.LUT R18, R18, 0xff, RZ, 0xc0, !PT ;  /* 0x000000ff12127812 */ /* 0x000fe200078ec0ff */
[----:B------:R-:W-:Y:S01]  /*1360*/  FFMA.FTZ R32, R6, R29, R32 ;  /* 0x0000001d06207223 */ /* 0x000fe20000010020 */
[----:B------:R-:W-:Y:S02]  /*1370*/  SHF.R.U32.HI R29, RZ, 0x8, R11 ;  /* 0x00000008ff1d7819 */ /* 0x000fe4000001160b */
[----:B------:R-:W-:-:S02]  /*1380*/  LOP3.LUT R35, R35, 0xff, RZ, 0xc0, !PT ;  /* 0x000000ff23237812 */ /* 0x000fc400078ec0ff */
[----:B------:R-:W-:Y:S01]  /*1390*/  LOP3.LUT R29, R29, 0xff, RZ, 0xc0, !PT ;  /* 0x000000ff1d1d7812 */ /* 0x000fe200078ec0ff */
[----:B------:R-:W2:Y:S01]  /*13a0*/  I2F.F16 R8, R8 ;  /* 0x0000000800087306 */ /* 0x000ea20000200c00 */
[----:B------:R-:W-:Y:S02]  /*13b0*/  IADD3 R10, R35, -0x80, RZ ;  /* 0xffffff80230a7810 */ /* 0x000fe40007ffe0ff */
[----:B0-----:R-:W-:Y:S02]  /*13c0*/  SHF.R.U32.HI R34, RZ, 0x10, R11 ;  /* 0x00000010ff227819 */ /* 0x001fe4000001160b */
[----:B------:R-:W-:Y:S02]  /*13d0*/  IADD3 R29, R29, -0x80, RZ ;  /* 0xffffff801d1d7810 */ /* 0x000fe40007ffe0ff */
[----:B------:R-:W-:Y:S01]  /*13e0*/  IADD3 R18, R18, -0x80, RZ ;  /* 0xffffff8012127810 */ /* 0x000fe20007ffe0ff */
[----:B------:R-:W0:Y:S01]  /*13f0*/  I2F.F16 R10, R10 ;  /* 0x0000000a000a7306 */ /* 0x000e220000200c00 */
[----:B------:R-:W-:-:S02]  /*1400*/  LOP3.LUT R34, R34, 0xff, RZ, 0xc0, !PT ;  /* 0x000000ff22227812 */ /* 0x000fc400078ec0ff */
[----:B------:R-:W-:Y:S01]  /*1410*/  IADD3 R6, R36, -0x80, RZ ;  /* 0xffffff8024067810 */ /* 0x000fe20007ffe0ff */
[----:B-1----:R-:W-:Y:S01]  /*1420*/  HADD2.F32 R36, -RZ, R7.H0_H0 ;  /* 0x20000007ff247230 */ /* 0x002fe20000004100 */
[----:B------:R-:W-:Y:S02]  /*1430*/  IADD3 R35, R34, -0x80, RZ ;  /* 0xffffff8022237810 */ /* 0x000fe40007ffe0ff */
[----:B------:R-:W-:Y:S01]  /*1440*/  LEA.HI R7, R11, 0xffffff80, RZ, 0x8 ;  /* 0xffffff800b077811 */ /* 0x000fe200078f40ff */
[----:B------:R-:W1:Y:S01]  /*1450*/  I2F.F16 R29, R29 ;  /* 0x0000001d001d7306 */ /* 0x000e620000200c00 */
[----:B--2---:R-:W-:Y:S01]  /*1460*/  HADD2.F32 R34, -RZ, R8.H0_H0 ;  /* 0x20000008ff227230 */ /* 0x004fe20000004100 */
[----:B------:R-:W-:-:S04]  /*1470*/  FFMA.FTZ R19, R4, R36, R19 ;  /* 0x0000002404137223 */ /* 0x000fc80000010013 */
[----:B------:R-:W-:Y:S01]  /*1480*/  FFMA.FTZ R31, R34, R4, R31 ;  /* 0x00000004221f7223 */ /* 0x000fe2000001001f */
[--C-:B------:R-:W-:Y:S01]  /*1490*/  HADD2.F32 R34, -RZ, R5.reuse.H0_H0 ;  /* 0x20000005ff227230 */ /* 0x100fe20000004100 */
[----:B------:R-:W2:Y:S01]  /*14a0*/  I2F.F16 R17, R17 ;  /* 0x0000001100117306 */ /* 0x000ea20000200c00 */
[----:B0-----:R-:W-:Y:S02]  /*14b0*/  HADD2.F32 R10, -RZ, R10.H0_H0 ;  /* 0x2000000aff0a7230 */ /* 0x001fe40000004100 */
[----:B------:R-:W-:-:S03]  /*14c0*/  HADD2.F32 R5, -RZ, R5.H1_H1 ;  /* 0x30000005ff057230 */ /* 0x000fc60000004100 */
[----:B------:R-:W-:Y:S02]  /*14d0*/  FFMA.FTZ R11, R4, R10, R9 ;  /* 0x0000000a040b7223 */ /* 0x000fe40000010009 */
[----:B------:R-:W0:Y:S01]  /*14e0*/  I2F.F16 R18, R18 ;  /* 0x0000001200127306 */ /* 0x000e220000200c00 */
[----:B-1----:R-:W-:-:S05]  /*14f0*/  HADD2.F32 R29, -RZ, R29.H0_H0 ;  /* 0x2000001dff1d7230 */ /* 0x002fca0000004100 */
[----:B------:R-:W-:Y:S01]  /*1500*/  FFMA.FTZ R9, R4, R29, R32 ;  /* 0x0000001d04097223 */ /* 0x000fe20000010020 */
[----:B------:R-:W-:Y:S01]  /*1510*/  HADD2.F32 R4, -RZ, R33.H0_H0 ;  /* 0x20000021ff047230 */ /* 0x000fe20000004100 */
        /* <DEDUP_REMOVED lines=16> */
[C---:B------:R-:W-:Y:S01]  /*1620*/  FFMA.FTZ R6, R5.reuse, R16, R6 ;  /* 0x0000001005067223 */ /* 0x040fe20000010006 */
[----:B-1----:R-:W-:Y:S01]  /*1630*/  HADD2.F32 R10, -RZ, R7.H0_H0 ;  /* 0x20000007ff0a7230 */ /* 0x002fe20000004100 */
        /* <DEDUP_REMOVED lines=12> */
.L_x_3512:
[----:B------:R-:W-:-:S04]  /*1700*/  IMAD.MOV.U32 R18, RZ, RZ, c[0x0][0x18c] ;  /* 0x00006300ff127624 */ /* 0x000fc800078e00ff */
[----:B------:R-:W-:-:S04]  /*1710*/  IMAD.WIDE R4, R18, 0x8, R22 ;  /* 0x0000000812047825 */ /* 0x000fc800078e0216 */
[----:B------:R-:W-:-:S04]  /*1720*/  IMAD.WIDE R8, R18, 0x8, R20 ;  /* 0x0000000812087825 */ /* 0x000fc800078e0214 */
[C---:B------:R-:W-:Y:S02]  /*1730*/  IMAD.WIDE R30, R18.reuse, 0x8, R4 ;  /* 0x00000008121e7825 */ /* 0x040fe400078e0204 */
[----:B------:R-:W5:Y:S02]  /*1740*/  LDG.E.128.CONSTANT R4, [R4.64] ;  /* 0x0000000604047981 */ /* 0x000f64000c1e9d00 */
[----:B------:R-:W-:Y:S01]  /*1750*/  IMAD.WIDE R20, R18, 0x8, R8 ;  /* 0x0000000812147825 */ /* 0x000fe200078e0208 */
[----:B------:R-:W-:Y:S05]  /*1760*/  @P1 BRA `(.L_x_3513) ;  /* 0x00000bf000001947 */ /* 0x000fea0003800000 */
[----:B------:R-:W2:Y:S01]  /*1770*/  LDG.E.128.CONSTANT R8, [R8.64] ;  /* 0x0000000608087981 */ /* 0x000ea2000c1e9d00 */
[----:B-----5:R-:W-:Y:S02]  /*1780*/  LOP3.LUT R16, R4, 0xff, RZ, 0xc0, !PT ;  /* 0x000000ff04107812 */ /* 0x020fe400078ec0ff */
[----:B------:R-:W-:Y:S02]  /*1790*/  LOP3.LUT R19, R5, 0xff, RZ, 0xc0, !PT ;  /* 0x000000ff05137812 */ /* 0x000fe400078ec0ff */
[----:B------:R-:W-:-:S02]  /*17a0*/  IADD3 R36, R16, -0x80, RZ ;  /* 0xffffff8010247810 */ /* 0x000fc40007ffe0ff */
[----:B------:R-:W0:Y:S01]  /*17b0*/  LDS.64 R16, [UR4+0x10] ;  /* 0x00001004ff107984 */ /* 0x000e220008000a00 */
[----:B------:R-:W-:Y:S02]  /*17c0*/  IADD3 R34, R19, -0x80, RZ ;  /* 0xffffff8013227810 */ /* 0x000fe40007ffe0ff */
[----:B------:R-:W-:Y:S01]  /*17d0*/  LOP3.LUT R19, R6, 0xff, RZ, 0xc0, !PT ;  /* 0x000000ff06137812 */ /* 0x000fe200078ec0ff */
[----:B------:R-:W-:Y:S01]  /*17e0*/  I2F.F16 R36, R36 ;  /* 0x0000002400247306 */ /* 0x000fe20000200c00 */
[----:B------:R-:W-:Y:S02]  /*17f0*/  LOP3.LUT R22, R7, 0xff, RZ, 0xc0, !PT ;  /* 0x000000ff07167812 */ /* 0x000fe400078ec0ff */
[----:B------:R-:W-:Y:S02]  /*1800*/  IADD3 R37, R19, -0x80, RZ ;  /* 0xffffff8013257810 */ /* 0x000fe40007ffe0ff */
[----:B------:R-:W-:Y:S02]  /*1810*/  SHF.R.U32.HI R19, RZ, 0x8, R4 ;  /* 0x00000008ff137819 */ /* 0x000fe40000011604 */
[----:B------:R-:W-:Y:S01]  /*1820*/  IADD3 R35, R22, -0x80, RZ ;  /* 0xffffff8016237810 */ /* 0x000fe20007ffe0ff */
[----:B------:R-:W1:Y:S01]  /*1830*/  I2F.F16 R34, R34 ;  /* 0x0000002200227306 */ /* 0x000e620000200c00 */
[----:B------:R-:W-:-:S02]  /*1840*/  SHF.R.U32.HI R22, RZ, 0x8, R5 ;  /* 0x00000008ff167819 */ /* 0x000fc40000011605 */
[----:B------:R-:W-:Y:S02]  /*1850*/  LOP3.LUT R19, R19, 0xff, RZ, 0xc0, !PT ;  /* 0x000000ff13137812 */ /* 0x000fe400078ec0ff */
[----:B------:R-:W-:Y:S02]  /*1860*/  LOP3.LUT R22, R22, 0xff, RZ, 0xc0, !PT ;  /* 0x000000ff16167812 */ /* 0x000fe400078ec0ff */
[----:B------:R-:W-:Y:S01]  /*1870*/  IADD3 R33, R19, -0x80, RZ ;  /* 0xffffff8013217810 */ /* 0x000fe20007ffe0ff */
[----:B------:R-:W3:Y:S01]  /*1880*/  I2F.F16 R37, R37 ;  /* 0x0000002500257306 */ /* 0x000ee20000200c00 */
[----:B------:R-:W-:Y:S02]  /*1890*/  SHF.R.U32.HI R19, RZ, 0x8, R6 ;  /* 0x00000008ff137819 */ /* 0x000fe40000011606 */
[----:B------:R-:W-:Y:S02]  /*18a0*/  IADD3 R32, R22, -0x80, RZ ;  /* 0xffffff8016207810 */ /* 0x000fe40007ffe0ff */
[----:B------:R-:W-:-:S02]  /*18b0*/  LOP3.LUT R19, R19, 0xff, RZ, 0xc0, !PT ;  /* 0x000000ff13137812 */ /* 0x000fc400078ec0ff */
[----:B------:R-:W-:Y:S01]  /*18c0*/  SHF.R.U32.HI R23, RZ, 0x8, R7 ;  /* 0x00000008ff177819 */ /* 0x000fe20000011607 */
[----:B------:R-:W4:Y:S01]  /*18d0*/  I2F.F16 R33, R33 ;  /* 0x0000002100217306 */ /* 0x000f220000200c00 */
[----:B------:R-:W-:Y:S01]  /*18e0*/  IADD3 R19, R19, -0x80, RZ ;  /* 0xffffff8013137810 */ /* 0x000fe20007ffe0ff */
[----:B-1----:R-:W-:Y:S01]  /*18f0*/  HADD2.F32 R34, -RZ, R34.H0_H0 ;  /* 0x20000022ff227230 */ /* 0x002fe20000004100 */
[----:B------:R-:W-:-:S04]  /*1900*/  LOP3.LUT R23, R23, 0xff, RZ, 0xc0, !PT ;  /* 0x000000ff17177812 */ /* 0x000fc800078ec0ff */
[----:B------:R-:W-:Y:S01]  /*1910*/  IADD3 R23, R23, -0x80, RZ ;  /* 0xffffff8017177810 */ /* 0x000fe20007ffe0ff */
[----:B------:R-:W1:Y:S01]  /*1920*/  I2F.F16 R32, R32 ;  /* 0x0000002000207306 */ /* 0x000e620000200c00 */
[----:B---3--:R-:W-:Y:S02]  /*1930*/  HADD2.F32 R37, -RZ, R37.H0_H0 ;  /* 0x20000025ff257230 */ /* 0x008fe40000004100 */
[--C-:B0-----:R-:W-:Y:S02]  /*1940*/  HADD2.F32 R22, -RZ, R16.reuse.H0_H0 ;  /* 0x20000010ff167230 */ /* 0x101fe40000004100 */
[----:B------:R-:W-:-:S03]  /*1950*/  HADD2.F32 R29, -RZ, R16.H1_H1 ;  /* 0x30000010ff1d7230 */ /* 0x000fc60000004100 */
[----:B------:R-:W0:Y:S01]  /*1960*/  I2F.F16 R19, R19 ;  /* 0x0000001300137306 */ /* 0x000e220000200c00 */
[----:B------:R-:W-:Y:S01]  /*1970*/  HADD2.F32 R16, -RZ, R36.H0_H0 ;  /* 0x20000024ff107230 */ /* 0x000fe20000004100 */
[C---:B------:R-:W-:Y:S01]  /*1980*/  FFMA.FTZ R34, R22.reuse, R34, RZ ;  /* 0x0000002216227223 */ /* 0x040fe200000100ff */
[----:B----4-:R-:W-:Y:S01]  /*1990*/  HADD2.F32 R33, -RZ, R33.H0_H0 ;  /* 0x20000021ff217230 */ /* 0x010fe20000004100 */
[----:B------:R-:W-:Y:S02]  /*19a0*/  FFMA.FTZ R36, R22, R37, RZ ;  /* 0x0000002516247223 */ /* 0x000fe400000100ff */
[----:B------:R-:W-:Y:S02]  /*19b0*/  FFMA.FTZ R16, R16, R22, RZ ;  /* 0x0000001610107223 */ /* 0x000fe400000100ff */
[----:B------:R-:W3:Y:S01]  /*19c0*/  I2F.F16 R35, R35 ;  /* 0x0000002300237306 */ /* 0x000ee20000200c00 */
[----:B-1----:R-:W-:Y:S01]  /*19d0*/  HADD2.F32 R32, -RZ, R32.H0_H0 ;  /* 0x20000020ff207230 */ /* 0x002fe20000004100 */
[----:B------:R-:W-:Y:S01]  /*19e0*/  FFMA.FTZ R16, R33, R29, R16 ;  /* 0x0000001d21107223 */ /* 0x000fe20000010010 */
[----:B------:R-:W-:-:S03]  /*19f0*/  SHF.R.U32.HI R33, RZ, 0x10, R4 ;  /* 0x00000010ff217819 */ /* 0x000fc60000011604 */
[----:B------:R-:W-:Y:S01]  /*1a00*/  FFMA.FTZ R32, R29, R32, R34 ;  /* 0x000000201d207223 */ /* 0x000fe20000010022 */
[----:B------:R-:W-:Y:S01]  /*1a10*/  LOP3.LUT R33, R33, 0xff, RZ, 0xc0, !PT ;  /* 0x000000ff21217812 */ /* 0x000fe200078ec0ff */
[----:B------:R-:W1:Y:S01]  /*1a20*/  I2F.F16 R23, R23 ;  /* 0x0000001700177306 */ /* 0x000e620000200c00 */
[----:B0-----:R-:W-:Y:S01]  /*1a30*/  HADD2.F32 R34, -RZ, R19.H0_H0 ;  /* 0x20000013ff227230 */ /* 0x001fe20000004100 */
[----:B------:R-:W-:Y:S02]  /*1a40*/  LEA.HI R19, R4, 0xffffff80, RZ, 0x8 ;  /* 0xffffff8004137811 */ /* 0x000fe400078f40ff */
[----:B------:R-:W-:Y:S02]  /*1a50*/  SHF.R.U32.HI R4, RZ, 0x10, R5 ;  /* 0x00000010ff047819 */ /* 0x000fe40000011605 */
[----:B------:R-:W-:Y:S01]  /*1a60*/  FFMA.FTZ R36, R29, R34, R36 ;  /* 0x000000221d247223 */ /* 0x000fe20000010024 */
[----:B------:R-:W-:Y:S01]  /*1a70*/  IADD3 R33, R33, -0x80, RZ ;  /* 0xffffff8021217810 */ /* 0x000fe20007ffe0ff */
[----:B---3--:R-:W-:Y:S01]  /*1a80*/  HADD2.F32 R35, -RZ, R35.H0_H0 ;  /* 0x20000023ff237230 */ /* 0x008fe20000004100 */
[----:B------:R-:W-:Y:S01]  /*1a90*/  LOP3.LUT R4, R4, 0xff, RZ, 0xc0, !PT ;  /* 0x000000ff04047812 */ /* 0x000fe200078ec0ff */
[----:B------:R-:W0:Y:S03]  /*1aa0*/  I2F.F16 R19, R19 ;  /* 0x0000001300137306 */ /* 0x000e260000200c00 */
[----:B------:R-:W-:Y:S01]  /*1ab0*/  FFMA.FTZ R22, R22, R35, RZ ;  /* 0x0000002316167223 */ /* 0x000fe200000100ff */
[----:B------:R-:W-:Y:S01]  /*1ac0*/  SHF.R.U32.HI R35, RZ, 0x10, R7 ;  /* 0x00000010ff237819 */ /* 0x000fe20000011607 */
[----:B-1----:R-:W-:-:S03]  /*1ad0*/  HADD2.F32 R34, -RZ, R23.H0_H0 ;  /* 0x20000017ff227230 */ /* 0x002fc60000004100 */
[----:B------:R-:W-:Y:S01]  /*1ae0*/  LOP3.LUT R35, R35, 0xff, RZ, 0xc0, !PT ;  /* 0x000000ff23237812 */ /* 0x000fe200078ec0ff */
[----:B------:R1:W3:Y:S01]  /*1af0*/  I2F.F16 R23, R33 ;  /* 0x0000002100177306 */ /* 0x0002e20000200c00 */
[----:B------:R-:W-:Y:S01]  /*1b00*/  FFMA.FTZ R29, R29, R34, R22 ;  /* 0x000000221d1d7223 */ /* 0x000fe20000010016 */
[----:B------:R-:W-:Y:S02]  /*1b10*/  SHF.R.U32.HI R22, RZ, 0x10, R6 ;  /* 0x00000010ff167819 */ /* 0x000fe40000011606 */
[----:B------:R-:W-:Y:S02]  /*1b20*/  IADD3 R34, R4, -0x80, RZ ;  /* 0xffffff8004227810 */ /* 0x000fe40007ffe0ff */
[----:B------:R-:W-:Y:S01]  /*1b30*/  LOP3.LUT R22, R22, 0xff, RZ, 0xc0, !PT ;  /* 0x000000ff16167812 */ /* 0x000fe200078ec0ff */
[----:B0-----:R-:W-:Y:S01]  /*1b40*/  HADD2.F32 R19, -RZ, R19.H0_H0 ;  /* 0x20000013ff137230 */ /* 0x001fe20000004100 */
[----:B-1----:R-:W-:Y:S02]  /*1b50*/  LEA.HI R33, R5, 0xffffff80, RZ, 0x8 ;  /* 0xffffff8005217811 */ /* 0x002fe400078f40ff */
[----:B------:R-:W0:Y:S01]  /*1b60*/  I2F.F16 R34, R34 ;  /* 0x0000002200227306 */ /* 0x000e220000200c00 */
[----:B------:R-:W-:-:S02]  /*1b70*/  IADD3 R4, R22, -0x80, RZ ;  /* 0xffffff8016047810 */ /* 0x000fc40007ffe0ff */
[----:B------:R-:W-:Y:S01]  /*1b80*/  IADD3 R22, R35, -0x80, RZ ;  /* 0xffffff8023167810 */ /* 0x000fe20007ffe0ff */
[----:B---3--:R-:W-:Y:S01]  /*1b90*/  HADD2.F32 R35, -RZ, R23.H0_H0 ;  /* 0x20000017ff237230 */ /* 0x008fe20000004100 */
[----:B------:R-:W-:Y:S01]  /*1ba0*/  LEA.HI R6, R6, 0xffffff80, RZ, 0x8 ;  /* 0xffffff8006067811 */ /* 0x000fe200078f40ff */
[----:B------:R-:W-:Y:S02]  /*1bb0*/  HADD2.F32 R23, -RZ, R17.H0_H0 ;  /* 0x20000011ff177230 */ /* 0x000fe40000004100 */
[----:B------:R-:W1:Y:S03]  /*1bc0*/  I2F.F16 R4, R4 ;  /* 0x0000000400047306 */ /* 0x000e660000200c00 */
[----:B------:R-:W-:Y:S01]  /*1bd0*/  FFMA.FTZ R16, R35, R23, R16 ;  /* 0x0000001723107223 */ /* 0x000fe20000010010 */
[----:B------:R-:W-:-:S04]  /*1be0*/  LEA.HI R35, R7, 0xffffff80, RZ, 0x8 ;  /* 0xffffff8007237811 */ /* 0x000fc800078f40ff */
[----:B------:R-:W3:Y:S01]  /*1bf0*/  I2F.F16 R22, R22 ;  /* 0x0000001600167306 */ /* 0x000ee20000200c00 */
[----:B0-----:R-:W-:-:S05]  /*1c00*/  HADD2.F32 R34, -RZ, R34.H0_H0 ;  /* 0x20000022ff227230 */ /* 0x001fca0000004100 */
[C---:B------:R-:W-:Y:S02]  /*1c10*/  FFMA.FTZ R32, R23.reuse, R34, R32 ;  /* 0x0000002217207223 */ /* 0x040fe40000010020 */
[----:B------:R-:W0:Y:S01]  /*1c20*/  I2F.F16 R33, R33 ;  /* 0x0000002100217306 */ /* 0x000e220000200c00 */
[----:B-1----:R-:W-:Y:S02]  /*1c30*/  HADD2.F32 R34, -RZ, R4.H0_H0 ;  /* 0x20000004ff227230 */ /* 0x002fe40000004100 */
[----:B------:R-:W1:Y:S03]  /*1c40*/  LDS.64 R4, [UR4+0x18] ;  /* 0x00001804ff047984 */ /* 0x000e660008000a00 */
[C---:B------:R-:W-:Y:S01]  /*1c50*/  FFMA.FTZ R36, R23.reuse, R34, R36 ;  /* 0x0000002217247223 */ /* 0x040fe20000010024 */
[----:B---3--:R-:W-:Y:S01]  /*1c60*/  HADD2.F32 R7, -RZ, R22.H0_H0 ;  /* 0x20000016ff077230 */ /* 0x008fe20000004100 */
[----:B------:R-:W3:Y:S04]  /*1c70*/  I2F.F16 R6, R6 ;  /* 0x0000000600067306 */ /* 0x000ee80000200c00 */
[----:B------:R-:W-:Y:S01]  /*1c80*/  FFMA.FTZ R29, R23, R7, R29 ;  /* 0x00000007171d7223 */ /* 0x000fe2000001001d */
[----:B------:R-:W-:-:S03]  /*1c90*/  HADD2.F32 R23, -RZ, R17.H1_H1 ;  /* 0x30000011ff177230 */ /* 0x000fc60000004100 */
[----:B------:R-:W4:Y:S02]  /*1ca0*/  I2F.F16 R22, R35 ;  /* 0x0000002300167306 */ /* 0x000f240000200c00 */
[----:B------:R-:W-:Y:S01]  /*1cb0*/  FFMA.FTZ R16, R19, R23, R16 ;  /* 0x0000001713107223 */ /* 0x000fe20000010010 */
[----:B0-----:R-:W-:Y:S01]  /*1cc0*/  HADD2.F32 R19, -RZ, R33.H0_H0 ;  /* 0x20000021ff137230 */ /* 0x001fe20000004100 */
[C---:B--2---:R-:W-:Y:S02]  /*1cd0*/  LOP3.LUT R34, R8.reuse, 0xff, RZ, 0xc0, !PT ;  /* 0x000000ff08227812 */ /* 0x044fe400078ec0ff */
[----:B------:R-:W-:Y:S02]  /*1ce0*/  LEA.HI R7, R8, 0xffffff80, RZ, 0x8 ;  /* 0xffffff8008077811 */ /* 0x000fe400078f40ff */
[----:B------:R-:W-:Y:S02]  /*1cf0*/  IADD3 R17, R34, -0x80, RZ ;  /* 0xffffff8022117810 */ /* 0x000fe40007ffe0ff */
[----:B------:R-:W-:-:S02]  /*1d00*/  LOP3.LUT R34, R9, 0xff, RZ, 0xc0, !PT ;  /* 0x000000ff09227812 */ /* 0x000fc400078ec0ff */
[----:B------:R-:W0:Y:S02]  /*1d10*/  I2F.F16 R7, R7 ;  /* 0x0000000700077306 */ /* 0x000e240000200c00 */
[----:B------:R-:W-:Y:S01]  /*1d20*/  IADD3 R33, R34, -0x80, RZ ;  /* 0xffffff8022217810 */ /* 0x000fe20007ffe0ff */
[----:B---3--:R-:W-:Y:S02]  /*1d30*/  HADD2.F32 R34, -RZ, R6.H0_H0 ;  /* 0x20000006ff227230 */ /* 0x008fe40000004100 */
[----:B----4-:R-:W-:Y:S01]  /*1d40*/  HADD2.F32 R6, -RZ, R22.H0_H0 ;  /* 0x20000016ff067230 */ /* 0x010fe20000004100 */
[----:B------:R-:W-:Y:S01]  /*1d50*/  FFMA.FTZ R22, R23, R19, R32 ;  /* 0x0000001317167223 */ /* 0x000fe20000010020 */
[----:B------:R-:W-:Y:S01]  /*1d60*/  LEA.HI R32, R9, 0xffffff80, RZ, 0x8 ;  /* 0xffffff8009207811 */ /* 0x000fe200078f40ff */
[----:B------:R-:W2:Y:S01]  /*1d70*/  I2F.F16 R33, R33 ;  /* 0x0000002100217306 */ /* 0x000ea20000200c00 */
[C---:B------:R-:W-:Y:S01]  /*1d80*/  FFMA.FTZ R36, R23.reuse, R34, R36 ;  /* 0x0000002217247223 */ /* 0x040fe20000010024 */
[----:B-1----:R-:W-:Y:S01]  /*1d90*/  HADD2.F32 R19, -RZ, R4.H0_H0 ;  /* 0x20000004ff137230 */ /* 0x002fe20000004100 */
[----:B------:R-:W-:Y:S01]  /*1da0*/  FFMA.FTZ R29, R23, R6, R29 ;  /* 0x00000006171d7223 */ /* 0x000fe2000001001d */
[----:B------:R-:W-:-:S04]  /*1db0*/  LOP3.LUT R23, R10, 0xff, RZ, 0xc0, !PT ;  /* 0x000000ff0a177812 */ /* 0x000fc800078ec0ff */
[----:B------:R-:W-:Y:S01]  /*1dc0*/  IADD3 R23, R23, -0x80, RZ ;  /* 0xffffff8017177810 */ /* 0x000fe20007ffe0ff */
[----:B------:R1:W3:Y:S01]  /*1dd0*/  I2F.F16 R6, R32 ;  /* 0x0000002000067306 */ /* 0x0002e20000200c00 */
[----:B0-----:R-:W-:Y:S02]  /*1de0*/  HADD2.F32 R7, -RZ, R7.H0_H0 ;  /* 0x20000007ff077230 */ /* 0x001fe40000004100 */
[----:B--2---:R-:W-:Y:S01]  /*1df0*/  HADD2.F32 R34, -RZ, R33.H0_H0 ;  /* 0x20000021ff227230 */ /* 0x004fe20000004100 */
[----:B------:R-:W-:-:S04]  /*1e00*/  LOP3.LUT R33, R11, 0xff, RZ, 0xc0, !PT ;  /* 0x000000ff0b217812 */ /* 0x000fc800078ec0ff */
[----:B------:R-:W0:Y:S01]  /*1e10*/  I2F.F16 R23, R23 ;  /* 0x0000001700177306 */ /* 0x000e220000200c00 */
[----:B-1----:R-:W-:Y:S02]  /*1e20*/  SHF.R.U32.HI R32, RZ, 0x8, R8 ;  /* 0x00000008ff207819 */ /* 0x002fe40000011608 */
[----:B------:R-:W-:Y:S01]  /*1e30*/  IADD3 R35, R33, -0x80, RZ ;  /* 0xffffff8021237810 */ /* 0x000fe20007ffe0ff */
[----:B------:R-:W-:Y:S01]  /*1e40*/  FFMA.FTZ R22, R19, R34, R22 ;  /* 0x0000002213167223 */ /* 0x000fe20000010016 */
[----:B------:R-:W-:Y:S02]  /*1e50*/  LOP3.LUT R33, R32, 0xff, RZ, 0xc0, !PT ;  /* 0x000000ff20217812 */ /* 0x000fe400078ec0ff */
[----:B------:R-:W-:Y:S01]  /*1e60*/  SHF.R.U32.HI R34, RZ, 0x10, R8 ;  /* 0x00000010ff227819 */ /* 0x000fe20000011608 */
[----:B------:R-:W1:Y:S01]  /*1e70*/  I2F.F16 R17, R17 ;  /* 0x0000001100117306 */ /* 0x000e620000200c00 */
[----:B------:R-:W-:Y:S01]  /*1e80*/  IADD3 R8, R33, -0x80, RZ ;  /* 0xffffff8021087810 */ /* 0x000fe20007ffe0ff */
[----:B---3--:R-:W-:Y:S01]  /*1e90*/  HADD2.F32 R6, -RZ, R6.H0_H0 ;  /* 0x20000006ff067230 */ /* 0x008fe20000004100 */
[----:B------:R-:W-:-:S02]  /*1ea0*/  LOP3.LUT R34, R34, 0xff, RZ, 0xc0, !PT ;  /* 0x000000ff22227812 */ /* 0x000fc400078ec0ff */
[----:B------:R-:W-:-:S03]  /*1eb0*/  SHF.R.U32.HI R33, RZ, 0x8, R9 ;  /* 0x00000008ff217819 */ /* 0x000fc60000011609 */
[----:B------:R2:W3:Y:S01]  /*1ec0*/  I2F.F16 R32, R35 ;  /* 0x0000002300207306 */ /* 0x0004e20000200c00 */
[----:B0-----:R-:W-:Y:S01]  /*1ed0*/  HADD2.F32 R23, -RZ, R23.H0_H0 ;  /* 0x20000017ff177230 */ /* 0x001fe20000004100 */
[----:B------:R-:W-:-:S04]  /*1ee0*/  LOP3.LUT R33, R33, 0xff, RZ, 0xc0, !PT ;  /* 0x000000ff21217812 */ /* 0x000fc800078ec0ff */
[----:B------:R-:W-:Y:S01]  /*1ef0*/  FFMA.FTZ R36, R19, R23, R36 ;  /* 0x0000001713247223 */ /* 0x000fe20000010024 */
[----:B------:R-:W-:Y:S01]  /*1f00*/  IADD3 R23, R34, -0x80, RZ ;  /* 0xffffff8022177810 */ /* 0x000fe20007ffe0ff */
[----:B-1----:R-:W-:Y:S01]  /*1f10*/  HADD2.F32 R17, -RZ, R17.H0_H0 ;  /* 0x20000011ff117230 */ /* 0x002fe20000004100 */
[----:B------:R-:W0:Y:S01]  /*1f20*/  I2F.F16 R8, R8 ;  /* 0x0000000800087306 */ /* 0x000e220000200c00 */
[----:B--2---:R-:W-:-:S03]  /*1f30*/  HADD2.F32 R35, -RZ, R4.H1_H1 ;  /* 0x30000004ff237230 */ /* 0x004fc60000004100 */
[----:B------:R-:W-:Y:S01]  /*1f40*/  FFMA.FTZ R16, R17, R19, R16 ;  /* 0x0000001311107223 */ /* 0x000fe20000010010 */
[----:B------:R-:W-:Y:S01]  /*1f50*/  LEA.HI R17, R10, 0xffffff80, RZ, 0x8 ;  /* 0xffffff800a117811 */ /* 0x000fe200078f40ff */
[----:B---3--:R-:W-:Y:S01]  /*1f60*/  HADD2.F32 R34, -RZ, R32.H0_H0 ;  /* 0x20000020ff227230 */ /* 0x008fe20000004100 */
[----:B------:R-:W-:Y:S01]  /*1f70*/  SHF.R.U32.HI R32, RZ, 0x10, R9 ;  /* 0x00000010ff207819 */ /* 0x000fe20000011609 */
[----:B------:R-:W1:Y:S01]  /*1f80*/  I2F.F16 R23, R23 ;  /* 0x0000001700177306 */ /* 0x000e620000200c00 */
[----:B------:R-:W-:Y:S02]  /*1f90*/  IADD3 R9, R33, -0x80, RZ ;  /* 0xffffff8021097810 */ /* 0x000fe40007ffe0ff */
[--C-:B------:R-:W-:Y:S01]  /*1fa0*/  SHF.R.U32.HI R33, RZ, 0x8, R10.reuse ;  /* 0x00000008ff217819 */ /* 0x100fe2000001160a */
[----:B------:R-:W-:Y:S01]  /*1fb0*/  FFMA.FTZ R29, R19, R34, R29 ;  /* 0x00000022131d7223 */ /* 0x000fe2000001001d */
[----:B------:R-:W-:Y:S02]  /*1fc0*/  SHF.R.U32.HI R10, RZ, 0x10, R10 ;  /* 0x00000010ff0a7819 */ /* 0x000fe4000001160a */
[----:B------:R-:W-:Y:S01]  /*1fd0*/  SHF.R.U32.HI R34, RZ, 0x8, R11 ;  /* 0x00000008ff227819 */ /* 0x000fe2000001160b */
[----:B------:R-:W2:Y:S01]  /*1fe0*/  I2F.F16 R9, R9 ;  /* 0x0000000900097306 */ /* 0x000ea20000200c00 */
[----:B------:R-:W-:Y:S01]  /*1ff0*/  LOP3.LUT R32, R32, 0xff, RZ, 0xc0, !PT ;  /* 0x000000ff20207812 */ /* 0x000fe200078ec0ff */
[----:B0-----:R-:W-:Y:S01]  /*2000*/  HADD2.F32 R8, -RZ, R8.H0_H0 ;  /* 0x20000008ff087230 */ /* 0x001fe20000004100 */
[----:B------:R-:W-:-:S02]  /*2010*/  LOP3.LUT R10, R10, 0xff, RZ, 0xc0, !PT ;  /* 0x000000ff0a0a7812 */ /* 0x000fc400078ec0ff */
[----:B------:R-:W-:Y:S02]  /*2020*/  LOP3.LUT R34, R34, 0xff, RZ, 0xc0, !PT ;  /* 0x000000ff22227812 */ /* 0x000fe400078ec0ff */
[----:B------:R-:W-:Y:S01]  /*2030*/  IADD3 R19, R32, -0x80, RZ ;  /* 0xffffff8020137810 */ /* 0x000fe20007ffe0ff */
[----:B------:R-:W-:Y:S01]  /*2040*/  FFMA.FTZ R16, R8, R35, R16 ;  /* 0x0000002308107223 */ /* 0x000fe20000010010 */
[----:B------:R-:W-:Y:S01]  /*2050*/  IADD3 R32, R10, -0x80, RZ ;  /* 0xffffff800a207810 */ /* 0x000fe20007ffe0ff */
[----:B------:R-:W-:Y:S01]  /*2060*/  I2F.F16 R17, R17 ;  /* 0x0000001100117306 */ /* 0x000fe20000200c00 */
[----:B------:R-:W-:Y:S01]  /*2070*/  LOP3.LUT R33, R33, 0xff, RZ, 0xc0, !PT ;  /* 0x000000ff21217812 */ /* 0x000fe200078ec0ff */
[----:B-1----:R-:W-:Y:S01]  /*2080*/  HADD2.F32 R23, -RZ, R23.H0_H0 ;  /* 0x20000017ff177230 */ /* 0x002fe20000004100 */
[----:B------:R-:W-:Y:S02]  /*2090*/  IADD3 R10, R34, -0x80, RZ ;  /* 0xffffff80220a7810 */ /* 0x000fe40007ffe0ff */
[----:B------:R-:W-:Y:S01]  /*20a0*/  SHF.R.U32.HI R34, RZ, 0x10, R11 ;  /* 0x00000010ff227819 */ /* 0x000fe2000001160b */
[----:B--2---:R-:W-:Y:S01]  /*20b0*/  HADD2.F32 R9, -RZ, R9.H0_H0 ;  /* 0x20000009ff097230 */ /* 0x004fe20000004100 */
[----:B------:R-:W-:Y:S01]  /*20c0*/  IADD3 R33, R33, -0x80, RZ ;  /* 0xffffff8021217810 */ /* 0x000fe20007ffe0ff */
[----:B------:R-:W0:Y:S01]  /*20d0*/  I2F.F16 R19, R19 ;  /* 0x0000001300137306 */ /* 0x000e220000200c00 */
[----:B------:R-:W-:-:S02]  /*20e0*/  LOP3.LUT R34, R34, 0xff, RZ, 0xc0, !PT ;  /* 0x000000ff22227812 */ /* 0x000fc400078ec0ff */
[----:B------:R-:W-:Y:S01]  /*20f0*/  LEA.HI R8, R11, 0xffffff80, RZ, 0x8 ;  /* 0xffffff800b087811 */ /* 0x000fe200078f40ff */
[----:B------:R-:W-:Y:S01]  /*2100*/  FFMA.FTZ R22, R35, R9, R22 ;  /* 0x0000000923167223 */ /* 0x000fe20000010016 */
[----:B------:R-:W-:Y:S01]  /*2110*/  IADD3 R4, R34, -0x80, RZ ;  /* 0xffffff8022047810 */ /* 0x000fe20007ffe0ff */
[--C-:B------:R-:W-:Y:S02]  /*2120*/  HADD2.F32 R9, -RZ, R5.reuse.H0_H0 ;  /* 0x20000005ff097230 */ /* 0x100fe40000004100 */
[----:B------:R-:W1:Y:S01]  /*2130*/  I2F.F16 R33, R33 ;  /* 0x0000002100217306 */ /* 0x000e620000200c00 */
[----:B------:R-:W-:Y:S02]  /*2140*/  HADD2.F32 R5, -RZ, R5.H1_H1 ;  /* 0x30000005ff057230 */ /* 0x000fe40000004100 */
[----:B------:R-:W-:-:S04]  /*2150*/  FFMA.FTZ R16, R23, R9, R16 ;  /* 0x0000000917107223 */ /* 0x000fc80000010010 */
[----:B------:R-:W-:Y:S01]  /*2160*/  FFMA.FTZ R16, R7, R5, R16 ;  /* 0x0000000507107223 */ /* 0x000fe20000010010 */
[----:B------:R-:W2:Y:S01]  /*2170*/  I2F.F16 R10, R10 ;  /* 0x0000000a000a7306 */ /* 0x000ea20000200c00 */
[----:B0-----:R-:W-:Y:S02]  /*2180*/  HADD2.F32 R19, -RZ, R19.H0_H0 ;  /* 0x20000013ff137230 */ /* 0x001fe40000004100 */
[----:B------:R-:W-:-:S03]  /*2190*/  FMUL.FTZ R16, R15, R16 ;  /* 0x000000100f107220 */ /* 0x000fc60000410000 */
[----:B------:R-:W-:Y:S02]  /*21a0*/  FFMA.FTZ R19, R9, R19, R22 ;  /* 0x0000001309137223 */ /* 0x000fe40000010016 */
[----:B------:R-:W0:Y:S01]  /*21b0*/  I2F.F16 R32, R32 ;  /* 0x0000002000207306 */ /* 0x000e220000200c00 */
[----:B-1----:R-:W-:Y:S01]  /*21c0*/  HADD2.F32 R33, -RZ, R33.H0_H0 ;  /* 0x20000021ff217230 */ /* 0x002fe20000004100 */
[----:B------:R-:W-:Y:S01]  /*21d0*/  FFMA.FTZ R19, R5, R6, R19 ;  /* 0x0000000605137223 */ /* 0x000fe20000010013 */
[----:B------:R-:W-:-:S03]  /*21e0*/  F2FP.PACK_AB R16, RZ, R16 ;  /* 0x00000010ff10723e */ /* 0x000fc600000000ff */
[----:B------:R-:W-:Y:S02]  /*21f0*/  FFMA.FTZ R36, R35, R33, R36 ;  /* 0x0000002123247223 */ /* 0x000fe40000010024 */
[----:B------:R-:W1:Y:S01]  /*2200*/  I2F.F16 R4, R4 ;  /* 0x0000000400047306 */ /* 0x000e620000200c00 */
[----:B--2---:R-:W-:Y:S01]  /*2210*/  HADD2.F32 R10, -RZ, R10.H0_H0 ;  /* 0x2000000aff0a7230 */ /* 0x004fe20000004100 */
[----:B------:R-:W-:-:S04]  /*2220*/  FMUL.FTZ R19, R14, R19 ;  /* 0x000000130e137220 */ /* 0x000fc80000410000 */
[----:B------:R-:W-:Y:S01]  /*2230*/  FFMA.FTZ R10, R35, R10, R29 ;  /* 0x0000000a230a7223 */ /* 0x000fe2000001001d */
[----:B------:R-:W-:Y:S01]  /*2240*/  F2FP.PACK_AB R19, RZ, R19 ;  /* 0x00000013ff13723e */ /* 0x000fe200000000ff */
[----:B------:R-:W2:Y:S01]  /*2250*/  I2F.F16 R8, R8 ;  /* 0x0000000800087306 */ /* 0x000ea20000200c00 */
[----:B0-----:R-:W-:Y:S02]  /*2260*/  HADD2.F32 R32, -RZ, R32.H0_H0 ;  /* 0x20000020ff207230 */ /* 0x001fe40000004100 */
[----:B------:R-:W-:-:S03]  /*2270*/  PRMT R16, R16, 0x5410, R19 ;  /* 0x0000541010107816 */ /* 0x000fc60000000013 */
[C---:B------:R-:W-:Y:S01]  /*2280*/  FFMA.FTZ R32, R9.reuse, R32, R36 ;  /* 0x0000002009207223 */ /* 0x040fe20000010024 */
[----:B-1----:R-:W-:Y:S02]  /*2290*/  HADD2.F32 R11, -RZ, R4.H0_H0 ;  /* 0x20000004ff0b7230 */ /* 0x002fe40000004100 */
[----:B------:R-:W-:Y:S01]  /*22a0*/  HFMA2.MMA R26, R16, 1, 1, R26 ;  /* 0x3c003c00101a7835 */ /* 0x000fe2000000001a */
[----:B------:R-:W-:Y:S02]  /*22b0*/  HADD2.F32 R4, -RZ, R17.H0_H0 ;  /* 0x20000011ff047230 */ /* 0x000fe40000004100 */
[----:B------:R-:W-:-:S03]  /*22c0*/  FFMA.FTZ R10, R9, R11, R10 ;  /* 0x0000000b090a7223 */ /* 0x000fc6000001000a */
[----:B------:R-:W-:Y:S01]  /*22d0*/  FFMA.FTZ R4, R5, R4, R32 ;  /* 0x0000000405047223 */ /* 0x000fe20000010020 */
[----:B--2---:R-:W-:-:S03]  /*22e0*/  HADD2.F32 R8, -RZ, R8.H0_H0 ;  /* 0x20000008ff087230 */ /* 0x004fc60000004100 */
[----:B------:R-:W-:Y:S02]  /*22f0*/  FMUL.FTZ R4, R13, R4 ;  /* 0x000000040d047220 */ /* 0x000fe40000410000 */
[----:B------:R-:W-:-:S03]  /*2300*/  FFMA.FTZ R5, R5, R8, R10 ;  /* 0x0000000805057223 */ /* 0x000fc6000001000a */
[----:B------:R-:W-:Y:S01]  /*2310*/  F2FP.PACK_AB R4, RZ, R4 ;  /* 0x00000004ff04723e */ /* 0x000fe200000000ff */
[----:B------:R-:W-:-:S05]  /*2320*/  FMUL.FTZ R5, R12, R5 ;  /* 0x000000050c057220 */ /* 0x000fca0000410000 */
[----:B------:R-:W-:-:S04]  /*2330*/  F2FP.PACK_AB R5, RZ, R5 ;  /* 0x00000005ff05723e */ /* 0x000fc800000000ff */
[----:B------:R-:W-:-:S05]  /*2340*/  PRMT R4, R4, 0x5410, R5 ;  /* 0x0000541004047816 */ /* 0x000fca0000000005 */
[----:B------:R-:W-:Y:S02]  /*2350*/  HADD2 R25, R4, R25 ;  /* 0x0000001904197230 */ /* 0x000fe40000000000 */
.L_x_3513:
[----:B-----5:R0:W5:Y:S01]  /*2360*/  LDG.E.128.CONSTANT R4, [R30.64] ;  /* 0x000000061e047981 */ /* 0x020162000c1e9d00 */
[----:B------:R-:W-:Y:S01]  /*2370*/  IMAD.WIDE R22, R18, 0x8, R30 ;  /* 0x0000000812167825 */ /* 0x000fe200078e021e */
[----:B------:R-:W-:Y:S05]  /*2380*/  @P1 BRA `(.L_x_3514) ;  /* 0x00000bf000001947 */ /* 0x000fea0003800000 */
[----:B------:R-:W2:Y:S01]  /*2390*/  LDG.E.128.CONSTANT R8, [R20.64] ;  /* 0x0000000614087981 */ /* 0x000ea2000c1e9d00 */
[----:B-----5:R-:W-:Y:S02]  /*23a0*/  LOP3.LUT R16, R4, 0xff, RZ, 0xc0, !PT ;  /* 0x000000ff04107812 */ /* 0x020fe400078ec0ff */
[----:B------:R-:W-:Y:S02]  /*23b0*/  LOP3.LUT R19, R5, 0xff, RZ, 0xc0, !PT ;  /* 0x000000ff05137812 */ /* 0x000fe400078ec0ff */
[----:B------:R-:W-:Y:S02]  /*23c0*/  IADD3 R37, R16, -0x80, RZ ;  /* 0xffffff8010257810 */ /* 0x000fe40007ffe0ff */
[----:B------:R-:W1:Y:S01]  /*23d0*/  LDS.64 R16, [UR4+0x20] ;  /* 0x00002004ff107984 */ /* 0x000e620008000a00 */
[----:B------:R-:W-:-:S02]  /*23e0*/  IADD3 R35, R19, -0x80, RZ ;  /* 0xffffff8013237810 */ /* 0x000fc40007ffe0ff */
[----:B------:R-:W-:Y:S01]  /*23f0*/  LOP3.LUT R19, R6, 0xff, RZ, 0xc0, !PT ;  /* 0x000000ff06137812 */ /* 0x000fe200078ec0ff */
[----:B------:R-:W-:Y:S01]  /*2400*/  I2F.F16 R37, R37 ;  /* 0x0000002500257306 */ /* 0x000fe20000200c00 */
[----:B------:R-:W-:Y:S02]  /*2410*/  LOP3.LUT R29, R7, 0xff, RZ, 0xc0, !PT ;  /* 0x000000ff071d7812 */ /* 0x000fe400078ec0ff */
[----:B------:R-:W-:Y:S02]  /*2420*/  IADD3 R36, R19, -0x80, RZ ;  /* 0xffffff8013247810 */ /* 0x000fe40007ffe0ff */
[----:B------:R-:W-:Y:S02]  /*2430*/  SHF.R.U32.HI R19, RZ, 0x8, R4 ;  /* 0x00000008ff137819 */ /* 0x000fe40000011604 */
[----:B------:R-:W-:Y:S01]  /*2440*/  IADD3 R34, R29, -0x80, RZ ;  /* 0xffffff801d227810 */ /* 0x000fe20007ffe0ff */
[----:B------:R-:W3:Y:S01]  /*2450*/  I2F.F16 R35, R35 ;  /* 0x0000002300237306 */ /* 0x000ee20000200c00 */
[----:B------:R-:W-:-:S02]  /*2460*/  LOP3.LUT R19, R19, 0xff, RZ, 0xc0, !PT ;  /* 0x000000ff13137812 */ /* 0x000fc400078ec0ff */
[----:B------:R-:W-:Y:S02]  /*2470*/  SHF.R.U32.HI R29, RZ, 0x8, R5 ;  /* 0x00000008ff1d7819 */ /* 0x000fe40000011605 */
[----:B------:R-:W-:Y:S02]  /*2480*/  IADD3 R33, R19, -0x80, RZ ;  /* 0xffffff8013217810 */ /* 0x000fe40007ffe0ff */
[----:B------:R-:W-:Y:S01]  /*2490*/  SHF.R.U32.HI R19, RZ, 0x8, R6 ;  /* 0x00000008ff137819 */ /* 0x000fe20000011606 */
[----:B------:R-:W4:Y:S01]  /*24a0*/  I2F.F16 R36, R36 ;  /* 0x0000002400247306 */ /* 0x000f220000200c00 */
[----:B0-----:R-:W-:Y:S02]  /*24b0*/  SHF.R.U32.HI R30, RZ, 0x8, R7 ;  /* 0x00000008ff1e7819 */ /* 0x001fe40000011607 */
[----:B------:R-:W-:Y:S02]  /*24c0*/  LOP3.LUT R19, R19, 0xff, RZ, 0xc0, !PT ;  /* 0x000000ff13137812 */ /* 0x000fe400078ec0ff */
[----:B------:R-:W-:-:S02]  /*24d0*/  LOP3.LUT R29, R29, 0xff, RZ, 0xc0, !PT ;  /* 0x000000ff1d1d7812 */ /* 0x000fc400078ec0ff */
[----:B------:R-:W-:Y:S01]  /*24e0*/  IADD3 R19, R19, -0x80, RZ ;  /* 0xffffff8013137810 */ /* 0x000fe20007ffe0ff */
[----:B------:R-:W0:Y:S01]  /*24f0*/  I2F.F16 R33, R33 ;  /* 0x0000002100217306 */ /* 0x000e220000200c00 */
[----:B------:R-:W-:Y:S01]  /*2500*/  LOP3.LUT R30, R30, 0xff, RZ, 0xc0, !PT ;  /* 0x000000ff1e1e7812 */ /* 0x000fe200078ec0ff */
[----:B---3--:R-:W-:Y:S01]  /*2510*/  HADD2.F32 R35, -RZ, R35.H0_H0 ;  /* 0x20000023ff237230 */ /* 0x008fe20000004100 */
[----:B------:R-:W-:Y:S02]  /*2520*/  IADD3 R32, R29, -0x80, RZ ;  /* 0xffffff801d207810 */ /* 0x000fe40007ffe0ff */
[----:B------:R-:W-:-:S03]  /*2530*/  IADD3 R30, R30, -0x80, RZ ;  /* 0xffffff801e1e7810 */ /* 0x000fc60007ffe0ff */
[----:B------:R-:W3:Y:S01]  /*2540*/  I2F.F16 R34, R34 ;  /* 0x0000002200227306 */ /* 0x000ee20000200c00 */
[----:B----4-:R-:W-:Y:S02]  /*2550*/  HADD2.F32 R36, -RZ, R36.H0_H0 ;  /* 0x20000024ff247230 */ /* 0x010fe40000004100 */
[--C-:B-1----:R-:W-:Y:S02]  /*2560*/  HADD2.F32 R29, -RZ, R16.reuse.H0_H0 ;  /* 0x20000010ff1d7230 */ /* 0x102fe40000004100 */
[----:B------:R-:W-:-:S03]  /*2570*/  HADD2.F32 R31, -RZ, R16.H1_H1 ;  /* 0x30000010ff1f7230 */ /* 0x000fc60000004100 */
[----:B------:R-:W1:Y:S01]  /*2580*/  I2F.F16 R19, R19 ;  /* 0x0000001300137306 */ /* 0x000e620000200c00 */
[----:B------:R-:W-:Y:S01]  /*2590*/  HADD2.F32 R16, -RZ, R37.H0_H0 ;  /* 0x20000025ff107230 */ /* 0x000fe20000004100 */
[C---:B------:R-:W-:Y:S01]  /*25a0*/  FFMA.FTZ R36, R29.reuse, R36, RZ ;  /* 0x000000241d247223 */ /* 0x040fe200000100ff */
[----:B0-----:R-:W-:Y:S01]  /*25b0*/  HADD2.F32 R33, -RZ, R33.H0_H0 ;  /* 0x20000021ff217230 */ /* 0x001fe20000004100 */
[----:B------:R-:W-:Y:S02]  /*25c0*/  FFMA.FTZ R35, R29, R35, RZ ;  /* 0x000000231d237223 */ /* 0x000fe400000100ff */
[----:B------:R-:W-:Y:S02]  /*25d0*/  FFMA.FTZ R16, R16, R29, RZ ;  /* 0x0000001d10107223 */ /* 0x000fe400000100ff */
[----:B------:R-:W0:Y:S01]  /*25e0*/  I2F.F16 R32, R32 ;  /* 0x0000002000207306 */ /* 0x000e220000200c00 */
[----:B---3--:R-:W-:Y:S01]  /*25f0*/  HADD2.F32 R34, -RZ, R34.H0_H0 ;  /* 0x20000022ff227230 */ /* 0x008fe20000004100 */
[----:B------:R-:W-:-:S04]  /*2600*/  FFMA.FTZ R16, R33, R31, R16 ;  /* 0x0000001f21107223 */ /* 0x000fc80000010010 */
[----:B------:R-:W-:Y:S01]  /*2610*/  FFMA.FTZ R34, R29, R34, RZ ;  /* 0x000000221d227223 */ /* 0x000fe200000100ff */
[----:B------:R-:W-:Y:S01]  /*2620*/  SHF.R.U32.HI R29, RZ, 0x10, R4 ;  /* 0x00000010ff1d7819 */ /* 0x000fe20000011604 */
[----:B------:R-:W3:Y:S01]  /*2630*/  I2F.F16 R30, R30 ;  /* 0x0000001e001e7306 */ /* 0x000ee20000200c00 */
[----:B-1----:R-:W-:Y:S01]  /*2640*/  HADD2.F32 R33, -RZ, R19.H0_H0 ;  /* 0x20000013ff217230 */ /* 0x002fe20000004100 */
[----:B------:R-:W-:Y:S02]  /*2650*/  LEA.HI R19, R4, 0xffffff80, RZ, 0x8 ;  /* 0xffffff8004137811 */ /* 0x000fe400078f40ff */
[----:B------:R-:W-:Y:S02]  /*2660*/  SHF.R.U32.HI R4, RZ, 0x10, R5 ;  /* 0x00000010ff047819 */ /* 0x000fe40000011605 */
[----:B------:R-:W-:Y:S01]  /*2670*/  FFMA.FTZ R36, R31, R33, R36 ;  /* 0x000000211f247223 */ /* 0x000fe20000010024 */
[----:B------:R-:W-:Y:S01]  /*2680*/  LOP3.LUT R29, R29, 0xff, RZ, 0xc0, !PT ;  /* 0x000000ff1d1d7812 */ /* 0x000fe200078ec0ff */
[----:B0-----:R-:W-:Y:S01]  /*2690*/  HADD2.F32 R32, -RZ, R32.H0_H0 ;  /* 0x20000020ff207230 */ /* 0x001fe20000004100 */
[----:B------:R-:W-:Y:S01]  /*26a0*/  LOP3.LUT R4, R4, 0xff, RZ, 0xc0, !PT ;  /* 0x000000ff04047812 */ /* 0x000fe200078ec0ff */
[----:B------:R-:W0:Y:S01]  /*26b0*/  I2F.F16 R19, R19 ;  /* 0x0000001300137306 */ /* 0x000e220000200c00 */
[----:B------:R-:W-:-:S02]  /*26c0*/  IADD3 R29, R29, -0x80, RZ ;  /* 0xffffff801d1d7810 */ /* 0x000fc40007ffe0ff */
[----:B------:R-:W-:Y:S01]  /*26d0*/  FFMA.FTZ R32, R31, R32, R35 ;  /* 0x000000201f207223 */ /* 0x000fe20000010023 */
[----:B------:R-:W-:Y:S01]  /*26e0*/  SHF.R.U32.HI R35, RZ, 0x10, R7 ;  /* 0x00000010ff237819 */ /* 0x000fe20000011607 */
[----:B---3--:R-:W-:-:S03]  /*26f0*/  HADD2.F32 R33, -RZ, R30.H0_H0 ;  /* 0x2000001eff217230 */ /* 0x008fc60000004100 */
[----:B------:R-:W-:Y:S01]  /*2700*/  LOP3.LUT R35, R35, 0xff, RZ, 0xc0, !PT ;  /* 0x000000ff23237812 */ /* 0x000fe200078ec0ff */
[----:B------:R-:W1:Y:S01]  /*2710*/  I2F.F16 R30, R29 ;  /* 0x0000001d001e7306 */ /* 0x000e620000200c00 */
[----:B------:R-:W-:Y:S01]  /*2720*/  FFMA.FTZ R34, R31, R33, R34 ;  /* 0x000000211f227223 */ /* 0x000fe20000010022 */
[----:B------:R-:W-:Y:S02]  /*2730*/  SHF.R.U32.HI R31, RZ, 0x10, R6 ;  /* 0x00000010ff1f7819 */ /* 0x000fe40000011606 */
[----:B------:R-:W-:Y:S02]  /*2740*/  IADD3 R33, R4, -0x80, RZ ;  /* 0xffffff8004217810 */ /* 0x000fe40007ffe0ff */
[----:B------:R-:W-:Y:S01]  /*2750*/  LOP3.LUT R31, R31, 0xff, RZ, 0xc0, !PT ;  /* 0x000000ff1f1f7812 */ /* 0x000fe200078ec0ff */
[----:B0-----:R-:W-:Y:S01]  /*2760*/  HADD2.F32 R19, -RZ, R19.H0_H0 ;  /* 0x20000013ff137230 */ /* 0x001fe20000004100 */
[----:B------:R-:W-:Y:S02]  /*2770*/  IADD3 R35, R35, -0x80, RZ ;  /* 0xffffff8023237810 */ /* 0x000fe40007ffe0ff */
[----:B------:R-:W0:Y:S01]  /*2780*/  I2F.F16 R33, R33 ;  /* 0x0000002100217306 */ /* 0x000e220000200c00 */
[----:B------:R-:W-:Y:S01]  /*2790*/  IADD3 R4, R31, -0x80, RZ ;  /* 0xffffff801f047810 */ /* 0x000fe20007ffe0ff */
[----:B------:R-:W-:Y:S01]  /*27a0*/  HADD2.F32 R31, -RZ, R17.H0_H0 ;  /* 0x20000011ff1f7230 */ /* 0x000fe20000004100 */
[----:B------:R-:W-:Y:S01]  /*27b0*/  LEA.HI R6, R6, 0xffffff80, RZ, 0x8 ;  /* 0xffffff8006067811 */ /* 0x000fe200078f40ff */
[----:B-1----:R-:W-:Y:S01]  /*27c0*/  HADD2.F32 R37, -RZ, R30.H0_H0 ;  /* 0x2000001eff257230 */ /* 0x002fe20000004100 */
[----:B------:R-:W-:-:S03]  /*27d0*/  LEA.HI R30, R5, 0xffffff80, RZ, 0x8 ;  /* 0xffffff80051e7811 */ /* 0x000fc600078f40ff */
[----:B------:R-:W1:Y:S01]  /*27e0*/  I2F.F16 R4, R4 ;  /* 0x0000000400047306 */ /* 0x000e620000200c00 */
[----:B------:R-:W-:-:S07]  /*27f0*/  FFMA.FTZ R16, R37, R31, R16 ;  /* 0x0000001f25107223 */ /* 0x000fce0000010010 */
[----:B------:R3:W4:Y:S01]  /*2800*/  I2F.F16 R29, R35 ;  /* 0x00000023001d7306 */ /* 0x0007220000200c00 */
[----:B0-----:R-:W-:-:S05]  /*2810*/  HADD2.F32 R33, -RZ, R33.H0_H0 ;  /* 0x20000021ff217230 */ /* 0x001fca0000004100 */
[----:B------:R-:W-:Y:S01]  /*2820*/  FFMA.FTZ R32, R31, R33, R32 ;  /* 0x000000211f207223 */ /* 0x000fe20000010020 */
[----:B-1----:R-:W-:Y:S01]  /*2830*/  HADD2.F32 R33, -RZ, R4.H0_H0 ;  /* 0x20000004ff217230 */ /* 0x002fe20000004100 */
[----:B---3--:R-:W-:Y:S01]  /*2840*/  LEA.HI R35, R7, 0xffffff80, RZ, 0x8 ;  /* 0xffffff8007237811 */ /* 0x008fe200078f40ff */
[----:B------:R-:W0:Y:S01]  /*2850*/  LDS.64 R4, [UR4+0x28] ;  /* 0x00002804ff047984 */ /* 0x000e220008000a00 */
[----:B------:R-:W-:Y:S02]  /*2860*/  I2F.F16 R6, R6 ;  /* 0x0000000600067306 */ /* 0x000fe40000200c00 */
[----:B------:R-:W-:Y:S01]  /*2870*/  FFMA.FTZ R36, R31, R33, R36 ;  /* 0x000000211f247223 */ /* 0x000fe20000010024 */
[----:B----4-:R-:W-:-:S05]  /*2880*/  HADD2.F32 R7, -RZ, R29.H0_H0 ;  /* 0x2000001dff077230 */ /* 0x010fca0000004100 */
[----:B------:R-:W-:Y:S01]  /*2890*/  I2F.F16 R29, R35 ;  /* 0x00000023001d7306 */ /* 0x000fe20000200c00 */
[----:B------:R-:W-:Y:S01]  /*28a0*/  FFMA.FTZ R34, R31, R7, R34 ;  /* 0x000000071f227223 */ /* 0x000fe20000010022 */
[----:B------:R-:W-:-:S06]  /*28b0*/  HADD2.F32 R31, -RZ, R17.H1_H1 ;  /* 0x30000011ff1f7230 */ /* 0x000fcc0000004100 */
[----:B------:R-:W1:Y:S01]  /*28c0*/  I2F.F16 R30, R30 ;  /* 0x0000001e001e7306 */ /* 0x000e620000200c00 */
[----:B------:R-:W-:Y:S01]  /*28d0*/  FFMA.FTZ R16, R19, R31, R16 ;  /* 0x0000001f13107223 */ /* 0x000fe20000010010 */
[----:B-1----:R-:W-:-:S05]  /*28e0*/  HADD2.F32 R30, -RZ, R30.H0_H0 ;  /* 0x2000001eff1e7230 */ /* 0x002fca0000004100 */
[----:B------:R-:W-:Y:S01]  /*28f0*/  FFMA.FTZ R32, R31, R30, R32 ;  /* 0x0000001e1f207223 */ /* 0x000fe20000010020 */
[----:B--2---:R-:W-:Y:S02]  /*2900*/  LOP3.LUT R33, R8, 0xff, RZ, 0xc0, !PT ;  /* 0x000000ff08217812 */ /* 0x004fe400078ec0ff */
[----:B------:R-:W-:Y:S02]  /*2910*/  LOP3.LUT R19, R9, 0xff, RZ, 0xc0, !PT ;  /* 0x000000ff09137812 */ /* 0x000fe400078ec0ff */
[----:B------:R-:W-:Y:S02]  /*2920*/  IADD3 R17, R33, -0x80, RZ ;  /* 0xffffff8021117810 */ /* 0x000fe40007ffe0ff */
[----:B------:R-:W-:Y:S01]  /*2930*/  IADD3 R33, R19, -0x80, RZ ;  /* 0xffffff8013217810 */ /* 0x000fe20007ffe0ff */
[----:B------:R-:W-:Y:S01]  /*2940*/  HADD2.F32 R19, -RZ, R6.H0_H0 ;  /* 0x20000006ff137230 */ /* 0x000fe20000004100 */
[----:B------:R-:W-:Y:S01]  /*2950*/  LOP3.LUT R30, R10, 0xff, RZ, 0xc0, !PT ;  /* 0x000000ff0a1e7812 */ /* 0x000fe200078ec0ff */
[----:B------:R-:W-:Y:S01]  /*2960*/  HADD2.F32 R6, -RZ, R29.H0_H0 ;  /* 0x2000001dff067230 */ /* 0x000fe20000004100 */
[----:B------:R-:W-:Y:S01]  /*2970*/  LEA.HI R35, R9, 0xffffff80, RZ, 0x8 ;  /* 0xffffff8009237811 */ /* 0x000fe200078f40ff */
[----:B------:R1:W2:Y:S01]  /*2980*/  I2F.F16 R29, R33 ;  /* 0x00000021001d7306 */ /* 0x0002a20000200c00 */
[----:B------:R-:W-:Y:S01]  /*2990*/  IADD3 R30, R30, -0x80, RZ ;  /* 0xffffff801e1e7810 */ /* 0x000fe20007ffe0ff */
[C---:B------:R-:W-:Y:S01]  /*29a0*/  FFMA.FTZ R36, R31.reuse, R19, R36 ;  /* 0x000000131f247223 */ /* 0x040fe20000010024 */
[----:B0-----:R-:W-:Y:S01]  /*29b0*/  HADD2.F32 R19, -RZ, R4.H0_H0 ;  /* 0x20000004ff137230 */ /* 0x001fe20000004100 */
[----:B------:R-:W-:Y:S01]  /*29c0*/  FFMA.FTZ R34, R31, R6, R34 ;  /* 0x000000061f227223 */ /* 0x000fe20000010022 */
[----:B------:R-:W-:-:S02]  /*29d0*/  SHF.R.U32.HI R31, RZ, 0x8, R8 ;  /* 0x00000008ff1f7819 */ /* 0x000fc40000011608 */
[----:B------:R-:W-:Y:S01]  /*29e0*/  LEA.HI R7, R8, 0xffffff80, RZ, 0x8 ;  /* 0xffffff8008077811 */ /* 0x000fe200078f40ff */
[----:B------:R-:W0:Y:S01]  /*29f0*/  I2F.F16 R30, R30 ;  /* 0x0000001e001e7306 */ /* 0x000e220000200c00 */
[----:B-1----:R-:W-:Y:S01]  /*2a00*/  LOP3.LUT R33, R11, 0xff, RZ, 0xc0, !PT ;  /* 0x000000ff0b217812 */ /* 0x002fe200078ec0ff */
[----:B--2---:R-:W-:-:S06]  /*2a10*/  HADD2.F32 R29, -RZ, R29.H0_H0 ;  /* 0x2000001dff1d7230 */ /* 0x004fcc0000004100 */
[----:B------:R1:W2:Y:S01]  /*2a20*/  I2F.F16 R6, R35 ;  /* 0x0000002300067306 */ /* 0x0002a20000200c00 */
[----:B------:R-:W-:Y:S01]  /*2a30*/  FFMA.FTZ R29, R19, R29, R32 ;  /* 0x0000001d131d7223 */ /* 0x000fe20000010020 */
[----:B------:R-:W-:Y:S01]  /*2a40*/  LOP3.LUT R32, R31, 0xff, RZ, 0xc0, !PT ;  /* 0x000000ff1f207812 */ /* 0x000fe200078ec0ff */
[----:B0-----:R-:W-:-:S05]  /*2a50*/  HADD2.F32 R30, -RZ, R30.H0_H0 ;  /* 0x2000001eff1e7230 */ /* 0x001fca0000004100 */
[----:B------:R-:W0:Y:S01]  /*2a60*/  I2F.F16 R17, R17 ;  /* 0x0000001100117306 */ /* 0x000e220000200c00 */
[----:B-1----:R-:W-:Y:S02]  /*2a70*/  IADD3 R35, R33, -0x80, RZ ;  /* 0xffffff8021237810 */ /* 0x002fe40007ffe0ff */
[----:B------:R-:W-:Y:S01]  /*2a80*/  SHF.R.U32.HI R33, RZ, 0x10, R8 ;  /* 0x00000010ff217819 */ /* 0x000fe20000011608 */
[----:B------:R-:W-:Y:S01]  /*2a90*/  FFMA.FTZ R36, R19, R30, R36 ;  /* 0x0000001e13247223 */ /* 0x000fe20000010024 */
[----:B------:R-:W-:Y:S02]  /*2aa0*/  IADD3 R8, R32, -0x80, RZ ;  /* 0xffffff8020087810 */ /* 0x000fe40007ffe0ff */
[----:B------:R-:W-:Y:S01]  /*2ab0*/  LOP3.LUT R33, R33, 0xff, RZ, 0xc0, !PT ;  /* 0x000000ff21217812 */ /* 0x000fe200078ec0ff */
[----:B------:R1:W3:Y:S01]  /*2ac0*/  I2F.F16 R31, R35 ;  /* 0x00000023001f7306 */ /* 0x0002e20000200c00 */
[----:B------:R-:W-:Y:S01]  /*2ad0*/  SHF.R.U32.HI R32, RZ, 0x8, R9 ;  /* 0x00000008ff207819 */ /* 0x000fe20000011609 */
[----:B--2---:R-:W-:Y:S01]  /*2ae0*/  HADD2.F32 R6, -RZ, R6.H0_H0 ;  /* 0x20000006ff067230 */ /* 0x004fe20000004100 */
[----:B------:R-:W-:-:S02]  /*2af0*/  IADD3 R30, R33, -0x80, RZ ;  /* 0xffffff80211e7810 */ /* 0x000fc40007ffe0ff */
[----:B------:R-:W-:Y:S01]  /*2b00*/  LOP3.LUT R32, R32, 0xff, RZ, 0xc0, !PT ;  /* 0x000000ff20207812 */ /* 0x000fe200078ec0ff */
[----:B0-----:R-:W-:Y:S02]  /*2b10*/  HADD2.F32 R17, -RZ, R17.H0_H0 ;  /* 0x20000011ff117230 */ /* 0x001fe40000004100 */
[----:B------:R-:W0:Y:S01]  /*2b20*/  I2F.F16 R8, R8 ;  /* 0x0000000800087306 */ /* 0x000e220000200c00 */
[----:B-1----:R-:W-:Y:S02]  /*2b30*/  SHF.R.U32.HI R35, RZ, 0x10, R11 ;  /* 0x00000010ff237819 */ /* 0x002fe4000001160b */
[----:B------:R-:W-:Y:S01]  /*2b40*/  FFMA.FTZ R16, R17, R19, R16 ;  /* 0x0000001311107223 */ /* 0x000fe20000010010 */
[----:B------:R-:W-:Y:S01]  /*2b50*/  LEA.HI R17, R10, 0xffffff80, RZ, 0x8 ;  /* 0xffffff800a117811 */ /* 0x000fe200078f40ff */
[----:B---3--:R-:W-:Y:S01]  /*2b60*/  HADD2.F32 R33, -RZ, R31.H0_H0 ;  /* 0x2000001fff217230 */ /* 0x008fe20000004100 */
[----:B------:R-:W-:Y:S02]  /*2b70*/  SHF.R.U32.HI R31, RZ, 0x10, R9 ;  /* 0x00000010ff1f7819 */ /* 0x000fe40000011609 */
[----:B------:R-:W1:Y:S01]  /*2b80*/  I2F.F16 R30, R30 ;  /* 0x0000001e001e7306 */ /* 0x000e620000200c00 */
[----:B------:R-:W-:-:S02]  /*2b90*/  IADD3 R9, R32, -0x80, RZ ;  /* 0xffffff8020097810 */ /* 0x000fc40007ffe0ff */
[----:B------:R-:W-:Y:S01]  /*2ba0*/  SHF.R.U32.HI R32, RZ, 0x8, R10 ;  /* 0x00000008ff207819 */ /* 0x000fe2000001160a */
[----:B------:R-:W-:Y:S01]  /*2bb0*/  FFMA.FTZ R34, R19, R33, R34 ;  /* 0x0000002113227223 */ /* 0x000fe20000010022 */
[----:B------:R-:W-:Y:S02]  /*2bc0*/  SHF.R.U32.HI R10, RZ, 0x10, R10 ;  /* 0x00000010ff0a7819 */ /* 0x000fe4000001160a */
[----:B------:R-:W-:Y:S01]  /*2bd0*/  SHF.R.U32.HI R33, RZ, 0x8, R11 ;  /* 0x00000008ff217819 */ /* 0x000fe2000001160b */
[----:B------:R-:W2:Y:S01]  /*2be0*/  I2F.F16 R9, R9 ;  /* 0x0000000900097306 */ /* 0x000ea20000200c00 */
[----:B------:R-:W-:Y:S01]  /*2bf0*/  LOP3.LUT R31, R31, 0xff, RZ, 0xc0, !PT ;  /* 0x000000ff1f1f7812 */ /* 0x000fe200078ec0ff */
[----:B0-----:R-:W-:Y:S01]  /*2c00*/  HADD2.F32 R8, -RZ, R8.H0_H0 ;  /* 0x20000008ff087230 */ /* 0x001fe20000004100 */
[----:B------:R-:W-:Y:S02]  /*2c10*/  LOP3.LUT R10, R10, 0xff, RZ, 0xc0, !PT ;  /* 0x000000ff0a0a7812 */ /* 0x000fe400078ec0ff */
[----:B------:R-:W-:-:S02]  /*2c20*/  LOP3.LUT R33, R33, 0xff, RZ, 0xc0, !PT ;  /* 0x000000ff21217812 */ /* 0x000fc400078ec0ff */
[----:B------:R-:W-:Y:S01]  /*2c30*/  IADD3 R19, R31, -0x80, RZ ;  /* 0xffffff801f137810 */ /* 0x000fe20007ffe0ff */
[----:B------:R-:W0:Y:S01]  /*2c40*/  I2F.F16 R7, R7 ;  /* 0x0000000700077306 */ /* 0x000e220000200c00 */
[----:B------:R-:W-:Y:S01]  /*2c50*/  LOP3.LUT R32, R32, 0xff, RZ, 0xc0, !PT ;  /* 0x000000ff20207812 */ /* 0x000fe200078ec0ff */
[----:B-1----:R-:W-:Y:S01]  /*2c60*/  HADD2.F32 R30, -RZ, R30.H0_H0 ;  /* 0x2000001eff1e7230 */ /* 0x002fe20000004100 */
[----:B------:R-:W-:Y:S02]  /*2c70*/  IADD3 R31, R10, -0x80, RZ ;  /* 0xffffff800a1f7810 */ /* 0x000fe40007ffe0ff */
[----:B------:R-:W-:Y:S01]  /*2c80*/  IADD3 R10, R33, -0x80, RZ ;  /* 0xffffff80210a7810 */ /* 0x000fe20007ffe0ff */
[----:B------:R-:W-:Y:S01]  /*2c90*/  HADD2.F32 R33, -RZ, R4.H1_H1 ;  /* 0x30000004ff217230 */ /* 0x000fe20000004100 */
[----:B------:R-:W-:Y:S01]  /*2ca0*/  IADD3 R32, R32, -0x80, RZ ;  /* 0xffffff8020207810 */ /* 0x000fe20007ffe0ff */
[----:B------:R-:W-:Y:S01]  /*2cb0*/  I2F.F16 R19, R19 ;  /* 0x0000001300137306 */ /* 0x000fe20000200c00 */
[----:B------:R-:W-:Y:S01]  /*2cc0*/  LOP3.LUT R35, R35, 0xff, RZ, 0xc0, !PT ;  /* 0x000000ff23237812 */ /* 0x000fe200078ec0ff */
[----:B--2---:R-:W-:Y:S01]  /*2cd0*/  HADD2.F32 R9, -RZ, R9.H0_H0 ;  /* 0x20000009ff097230 */ /* 0x004fe20000004100 */
[----:B------:R-:W-:Y:S01]  /*2ce0*/  FFMA.FTZ R16, R8, R33, R16 ;  /* 0x0000002108107223 */ /* 0x000fe20000010010 */
[----:B------:R-:W-:-:S02]  /*2cf0*/  LEA.HI R8, R11, 0xffffff80, RZ, 0x8 ;  /* 0xffffff800b087811 */ /* 0x000fc400078f40ff */
[----:B------:R-:W-:Y:S01]  /*2d00*/  IADD3 R4, R35, -0x80, RZ ;  /* 0xffffff8023047810 */ /* 0x000fe20007ffe0ff */
[----:B------:R-:W-:Y:S01]  /*2d10*/  FFMA.FTZ R29, R33, R9, R29 ;  /* 0x00000009211d7223 */ /* 0x000fe2000001001d */
[----:B------:R-:W1:Y:S01]  /*2d20*/  I2F.F16 R10, R10 ;  /* 0x0000000a000a7306 */ /* 0x000e620000200c00 */
[--C-:B------:R-:W-:Y:S02]  /*2d30*/  HADD2.F32 R9, -RZ, R5.reuse.H0_H0 ;  /* 0x20000005ff097230 */ /* 0x100fe40000004100 */
[----:B------:R-:W-:Y:S02]  /*2d40*/  HADD2.F32 R5, -RZ, R5.H1_H1 ;  /* 0x30000005ff057230 */ /* 0x000fe40000004100 */
[----:B0-----:R-:W-:Y:S01]  /*2d50*/  HADD2.F32 R7, -RZ, R7.H0_H0 ;  /* 0x20000007ff077230 */ /* 0x001fe20000004100 */
[----:B------:R-:W-:Y:S02]  /*2d60*/  FFMA.FTZ R16, R30, R9, R16 ;  /* 0x000000091e107223 */ /* 0x000fe40000010010 */
[----:B------:R-:W0:Y:S02]  /*2d70*/  I2F.F16 R32, R32 ;  /* 0x0000002000207306 */ /* 0x000e240000200c00 */
[----:B------:R-:W-:-:S04]  /*2d80*/  FFMA.FTZ R16, R7, R5, R16 ;  /* 0x0000000507107223 */ /* 0x000fc80000010010 */
[----:B------:R-:W-:Y:S02]  /*2d90*/  FMUL.FTZ R16, R15, R16 ;  /* 0x000000100f107220 */ /* 0x000fe40000410000 */
[----:B------:R-:W2:Y:S01]  /*2da0*/  I2F.F16 R31, R31 ;  /* 0x0000001f001f7306 */ /* 0x000ea20000200c00 */
[----:B-1----:R-:W-:Y:S02]  /*2db0*/  HADD2.F32 R11, -RZ, R10.H0_H0 ;  /* 0x2000000aff0b7230 */ /* 0x002fe40000004100 */
[----:B------:R-:W-:Y:S01]  /*2dc0*/  HADD2.F32 R10, -RZ, R19.H0_H0 ;  /* 0x20000013ff0a7230 */ /* 0x000fe20000004100 */
[----:B------:R-:W-:Y:S02]  /*2dd0*/  F2FP.PACK_AB R16, RZ, R16 ;  /* 0x00000010ff10723e */ /* 0x000fe400000000ff */
[----:B------:R-:W-:Y:S02]  /*2de0*/  FFMA.FTZ R34, R33, R11, R34 ;  /* 0x0000000b21227223 */ /* 0x000fe40000010022 */
[----:B------:R-:W1:Y:S01]  /*2df0*/  I2F.F16 R4, R4 ;  /* 0x0000000400047306 */ /* 0x000e620000200c00 */
[----:B0-----:R-:W-:Y:S01]  /*2e00*/  HADD2.F32 R32, -RZ, R32.H0_H0 ;  /* 0x20000020ff207230 */ /* 0x001fe20000004100 */
[----:B------:R-:W-:-:S04]  /*2e10*/  FFMA.FTZ R10, R9, R10, R29 ;  /* 0x0000000a090a7223 */ /* 0x000fc8000001001d */
[----:B------:R-:W-:Y:S02]  /*2e20*/  FFMA.FTZ R36, R33, R32, R36 ;  /* 0x0000002021247223 */ /* 0x000fe40000010024 */
[----:B------:R-:W0:Y:S01]  /*2e30*/  I2F.F16 R17, R17 ;  /* 0x0000001100117306 */ /* 0x000e220000200c00 */
[----:B--2---:R-:W-:Y:S01]  /*2e40*/  HADD2.F32 R31, -RZ, R31.H0_H0 ;  /* 0x2000001fff1f7230 */ /* 0x004fe20000004100 */
[----:B------:R-:W-:-:S04]  /*2e50*/  FFMA.FTZ R7, R5, R6, R10 ;  /* 0x0000000605077223 */ /* 0x000fc8000001000a */
[----:B------:R-:W-:Y:S02]  /*2e60*/  FFMA.FTZ R31, R9, R31, R36 ;  /* 0x0000001f091f7223 */ /* 0x000fe40000010024 */
[----:B------:R-:W2:Y:S01]  /*2e70*/  I2F.F16 R8, R8 ;  /* 0x0000000800087306 */ /* 0x000ea20000200c00 */
[----:B-1----:R-:W-:Y:S01]  /*2e80*/  HADD2.F32 R11, -RZ, R4.H0_H0 ;  /* 0x20000004ff0b7230 */ /* 0x002fe20000004100 */
[----:B------:R-:W-:-:S04]  /*2e90*/  FMUL.FTZ R7, R14, R7 ;  /* 0x000000070e077220 */ /* 0x000fc80000410000 */
[----:B------:R-:W-:Y:S01]  /*2ea0*/  FFMA.FTZ R11, R9, R11, R34 ;  /* 0x0000000b090b7223 */ /* 0x000fe20000010022 */
[----:B------:R-:W-:Y:S01]  /*2eb0*/  F2FP.PACK_AB R7, RZ, R7 ;  /* 0x00000007ff07723e */ /* 0x000fe200000000ff */
[----:B0-----:R-:W-:-:S03]  /*2ec0*/  HADD2.F32 R4, -RZ, R17.H0_H0 ;  /* 0x20000011ff047230 */ /* 0x001fc60000004100 */
[----:B------:R-:W-:Y:S02]  /*2ed0*/  PRMT R16, R16, 0x5410, R7 ;  /* 0x0000541010107816 */ /* 0x000fe40000000007 */
[----:B------:R-:W-:Y:S01]  /*2ee0*/  FFMA.FTZ R4, R5, R4, R31 ;  /* 0x0000000405047223 */ /* 0x000fe2000001001f */
[----:B--2---:R-:W-:-:S03]  /*2ef0*/  HADD2.F32 R8, -RZ, R8.H0_H0 ;  /* 0x20000008ff087230 */ /* 0x004fc60000004100 */
[----:B------:R-:W-:Y:S01]  /*2f00*/  FMUL.FTZ R4, R13, R4 ;  /* 0x000000040d047220 */ /* 0x000fe20000410000 */
[----:B------:R-:W-:Y:S01]  /*2f10*/  HFMA2.MMA R26, R16, 1, 1, R26 ;  /* 0x3c003c00101a7835 */ /* 0x000fe2000000001a */
[----:B------:R-:W-:-:S03]  /*2f20*/  FFMA.FTZ R11, R5, R8, R11 ;  /* 0x00000008050b7223 */ /* 0x000fc6000001000b */
[----:B------:R-:W-:Y:S01]  /*2f30*/  F2FP.PACK_AB R4, RZ, R4 ;  /* 0x00000004ff04723e */ /* 0x000fe200000000ff */
[----:B------:R-:W-:-:S05]  /*2f40*/  FMUL.FTZ R11, R12, R11 ;  /* 0x0000000b0c0b7220 */ /* 0x000fca0000410000 */
[----:B------:R-:W-:-:S04]  /*2f50*/  F2FP.PACK_AB R11, RZ, R11 ;  /* 0x0000000bff0b723e */ /* 0x000fc800000000ff */
[----:B------:R-:W-:-:S05]  /*2f60*/  PRMT R4, R4, 0x5410, R11 ;  /* 0x0000541004047816 */ /* 0x000fca000000000b */
[----:B------:R-:W-:Y:S02]  /*2f70*/  HADD2 R25, R4, R25 ;  /* 0x0000001904197230 */ /* 0x000fe40000000000 */
.L_x_3514:
[----:B-----5:R1:W5:Y:S01]  /*2f80*/  LDG.E.128.CONSTANT R4, [R22.64] ;  /* 0x0000000616047981 */ /* 0x020362000c1e9d00 */
[----:B------:R-:W-:Y:S01]  /*2f90*/  IMAD.WIDE R20, R18, 0x8, R20 ;  /* 0x0000000812147825 */ /* 0x000fe200078e0214 */
[----:B------:R-:W-:Y:S05]  /*2fa0*/  @P1 BRA `(.L_x_3515) ;  /* 0x00000bf000001947 */ /* 0x000fea0003800000 */
[----:B------:R-:W2:Y:S01]  /*2fb0*/  LDG.E.128.CONSTANT R8, [R20.64] ;  /* 0x0000000614087981 */ /* 0x000ea2000c1e9d00 */
[----:B-----5:R-:W-:Y:S02]  /*2fc0*/  LOP3.LUT R16, R4, 0xff, RZ, 0xc0, !PT ;  /* 0x000000ff04107812 */ /* 0x020fe400078ec0ff */
[----:B------:R-:W-:Y:S02]  /*2fd0*/  LOP3.LUT R19, R5, 0xff, RZ, 0xc0, !PT ;  /* 0x000000ff05137812 */ /* 0x000fe400078ec0ff */
[----:B------:R-:W-:Y:S02]  /*2fe0*/  IADD3 R37, R16, -0x80, RZ ;  /* 0xffffff8010257810 */ /* 0x000fe40007ffe0ff */
[----:B------:R-:W3:Y:S01]  /*2ff0*/  LDS.64 R16, [UR4+0x30] ;  /* 0x00003004ff107984 */ /* 0x000ee20008000a00 */
[----:B------:R-:W-:-:S02]  /*3000*/  IADD3 R35, R19, -0x80, RZ ;  /* 0xffffff8013237810 */ /* 0x000fc40007ffe0ff */
[----:B------:R-:W-:Y:S01]  /*3010*/  LOP3.LUT R19, R6, 0xff, RZ, 0xc0, !PT ;  /* 0x000000ff06137812 */ /* 0x000fe200078ec0ff */
[----:B------:R-:W-:Y:S01]  /*3020*/  I2F.F16 R37, R37 ;  /* 0x0000002500257306 */ /* 0x000fe20000200c00 */
[----:B------:R-:W-:Y:S02]  /*3030*/  LOP3.LUT R29, R7, 0xff, RZ, 0xc0, !PT ;  /* 0x000000ff071d7812 */ /* 0x000fe400078ec0ff */
[----:B------:R-:W-:Y:S02]  /*3040*/  IADD3 R36, R19, -0x80, RZ ;  /* 0xffffff8013247810 */ /* 0x000fe40007ffe0ff */
[----:B------:R-:W-:Y:S02]  /*3050*/  SHF.R.U32.HI R19, RZ, 0x8, R4 ;  /* 0x00000008ff137819 */ /* 0x000fe40000011604 */
[----:B------:R-:W-:Y:S01]  /*3060*/  IADD3 R34, R29, -0x80, RZ ;  /* 0xffffff801d227810 */ /* 0x000fe20007ffe0ff */
[----:B------:R-:W4:Y:S01]  /*3070*/  I2F.F16 R35, R35 ;  /* 0x0000002300237306 */ /* 0x000f220000200c00 */
[----:B------:R-:W-:-:S02]  /*3080*/  LOP3.LUT R19, R19, 0xff, RZ, 0xc0, !PT ;  /* 0x000000ff13137812 */ /* 0x000fc400078ec0ff */
[----:B------:R-:W-:Y:S02]  /*3090*/  SHF.R.U32.HI R29, RZ, 0x8, R5 ;  /* 0x00000008ff1d7819 */ /* 0x000fe40000011605 */
[----:B------:R-:W-:Y:S02]  /*30a0*/  IADD3 R33, R19, -0x80, RZ ;  /* 0xffffff8013217810 */ /* 0x000fe40007ffe0ff */
[----:B------:R-:W-:Y:S01]  /*30b0*/  SHF.R.U32.HI R19, RZ, 0x8, R6 ;  /* 0x00000008ff137819 */ /* 0x000fe20000011606 */
[----:B------:R-:W0:Y:S02]  /*30c0*/  I2F.F16 R36, R36 ;  /* 0x0000002400247306 */ /* 0x000e240000200c00 */
[----:B0-----:R-:W-:Y:S02]  /*30d0*/  SHF.R.U32.HI R30, RZ, 0x8, R7 ;  /* 0x00000008ff1e7819 */ /* 0x001fe40000011607 */
[----:B------:R-:W-:Y:S02]  /*30e0*/  LOP3.LUT R19, R19, 0xff, RZ, 0xc0, !PT ;  /* 0x000000ff13137812 */ /* 0x000fe400078ec0ff */
[----:B------:R-:W-:-:S02]  /*30f0*/  LOP3.LUT R29, R29, 0xff, RZ, 0xc0, !PT ;  /* 0x000000ff1d1d7812 */ /* 0x000fc400078ec0ff */
[----:B------:R-:W-:Y:S01]  /*3100*/  IADD3 R19, R19, -0x80, RZ ;  /* 0xffffff8013137810 */ /* 0x000fe20007ffe0ff */
[----:B------:R-:W0:Y:S01]  /*3110*/  I2F.F16 R33, R33 ;  /* 0x0000002100217306 */ /* 0x000e220000200c00 */
[----:B------:R-:W-:Y:S01]  /*3120*/  LOP3.LUT R30, R30, 0xff, RZ, 0xc0, !PT ;  /* 0x000000ff1e1e7812 */ /* 0x000fe200078ec0ff */
[----:B----4-:R-:W-:Y:S01]  /*3130*/  HADD2.F32 R35, -RZ, R35.H0_H0 ;  /* 0x20000023ff237230 */ /* 0x010fe20000004100 */
[----:B------:R-:W-:Y:S02]  /*3140*/  IADD3 R32, R29, -0x80, RZ ;  /* 0xffffff801d207810 */ /* 0x000fe40007ffe0ff */
[----:B------:R-:W-:-:S03]  /*3150*/  IADD3 R30, R30, -0x80, RZ ;  /* 0xffffff801e1e7810 */ /* 0x000fc60007ffe0ff */
[----:B------:R-:W4:Y:S01]  /*3160*/  I2F.F16 R34, R34 ;  /* 0x0000002200227306 */ /* 0x000f220000200c00 */
[----:B------:R-:W-:Y:S02]  /*3170*/  HADD2.F32 R36, -RZ, R36.H0_H0 ;  /* 0x20000024ff247230 */ /* 0x000fe40000004100 */
[--C-:B---3--:R-:W-:Y:S02]  /*3180*/  HADD2.F32 R29, -RZ, R16.reuse.H0_H0 ;  /* 0x20000010ff1d7230 */ /* 0x108fe40000004100 */
[----:B------:R-:W-:-:S03]  /*3190*/  HADD2.F32 R31, -RZ, R16.H1_H1 ;  /* 0x30000010ff1f7230 */ /* 0x000fc60000004100 */
[----:B------:R-:W3:Y:S01]  /*31a0*/  I2F.F16 R19, R19 ;  /* 0x0000001300137306 */ /* 0x000ee20000200c00 */
[----:B------:R-:W-:Y:S01]  /*31b0*/  HADD2.F32 R16, -RZ, R37.H0_H0 ;  /* 0x20000025ff107230 */ /* 0x000fe20000004100 */
[C---:B------:R-:W-:Y:S01]  /*31c0*/  FFMA.FTZ R36, R29.reuse, R36, RZ ;  /* 0x000000241d247223 */ /* 0x040fe200000100ff */
[----:B0-----:R-:W-:Y:S01]  /*31d0*/  HADD2.F32 R33, -RZ, R33.H0_H0 ;  /* 0x20000021ff217230 */ /* 0x001fe20000004100 */
[----:B------:R-:W-:Y:S02]  /*31e0*/  FFMA.FTZ R35, R29, R35, RZ ;  /* 0x000000231d237223 */ /* 0x000fe400000100ff */
[----:B------:R-:W-:Y:S02]  /*31f0*/  FFMA.FTZ R16, R16, R29, RZ ;  /* 0x0000001d10107223 */ /* 0x000fe400000100ff */
[----:B------:R-:W0:Y:S01]  /*3200*/  I2F.F16 R32, R32 ;  /* 0x0000002000207306 */ /* 0x000e220000200c00 */
[----:B----4-:R-:W-:Y:S01]  /*3210*/  HADD2.F32 R34, -RZ, R34.H0_H0 ;  /* 0x20000022ff227230 */ /* 0x010fe20000004100 */
[----:B------:R-:W-:-:S04]  /*3220*/  FFMA.FTZ R16, R33, R31, R16 ;  /* 0x0000001f21107223 */ /* 0x000fc80000010010 */
[----:B------:R-:W-:Y:S01]  /*3230*/  FFMA.FTZ R34, R29, R34, RZ ;  /* 0x000000221d227223 */ /* 0x000fe200000100ff */
[----:B------:R-:W-:Y:S01]  /*3240*/  SHF.R.U32.HI R29, RZ, 0x10, R4 ;  /* 0x00000010ff1d7819 */ /* 0x000fe20000011604 */
[----:B------:R-:W4:Y:S01]  /*3250*/  I2F.F16 R30, R30 ;  /* 0x0000001e001e7306 */ /* 0x000f220000200c00 */
[----:B---3--:R-:W-:Y:S01]  /*3260*/  HADD2.F32 R33, -RZ, R19.H0_H0 ;  /* 0x20000013ff217230 */ /* 0x008fe20000004100 */
        /* <DEDUP_REMOVED lines=10> */
[----:B----4-:R-:W-:-:S03]  /*3310*/  HADD2.F32 R33, -RZ, R30.H0_H0 ;  /* 0x2000001eff217230 */ /* 0x010fc60000004100 */
[----:B------:R-:W-:Y:S01]  /*3320*/  LOP3.LUT R35, R35, 0xff, RZ, 0xc0, !PT ;  /* 0x000000ff23237812 */ /* 0x000fe200078ec0ff */
[----:B------:R-:W3:Y:S01]  /*3330*/  I2F.F16 R30, R29 ;  /* 0x0000001d001e7306 */ /* 0x000ee20000200c00 */
        /* <DEDUP_REMOVED lines=10> */
[----:B---3--:R-:W-:Y:S01]  /*33e0*/  HADD2.F32 R37, -RZ, R30.H0_H0 ;  /* 0x2000001eff257230 */ /* 0x008fe20000004100 */
[----:B------:R-:W-:-:S03]  /*33f0*/  LEA.HI R30, R5, 0xffffff80, RZ, 0x8 ;  /* 0xffffff80051e7811 */ /* 0x000fc600078f40ff */
[----:B------:R-:W3:Y:S01]  /*3400*/  I2F.F16 R4, R4 ;  /* 0x0000000400047306 */ /* 0x000ee20000200c00 */
[----:B------:R-:W-:-:S07]  /*3410*/  FFMA.FTZ R16, R37, R31, R16 ;  /* 0x0000001f25107223 */ /* 0x000fce0000010010 */
[----:B------:R4:W1:Y:S01]  /*3420*/  I2F.F16 R29, R35 ;  /* 0x00000023001d7306 */ /* 0x0008620000200c00 */
[----:B0-----:R-:W-:-:S05]  /*3430*/  HADD2.F32 R33, -RZ, R33.H0_H0 ;  /* 0x20000021ff217230 */ /* 0x001fca0000004100 */
[----:B------:R-:W-:Y:S01]  /*3440*/  FFMA.FTZ R32, R31, R33, R32 ;  /* 0x000000211f207223 */ /* 0x000fe20000010020 */
[----:B---3--:R-:W-:Y:S01]  /*3450*/  HADD2.F32 R33, -RZ, R4.H0_H0 ;  /* 0x20000004ff217230 */ /* 0x008fe20000004100 */
[----:B----4-:R-:W-:Y:S01]  /*3460*/  LEA.HI R35, R7, 0xffffff80, RZ, 0x8 ;  /* 0xffffff8007237811 */ /* 0x010fe200078f40ff */
[----:B------:R-:W0:Y:S01]  /*3470*/  LDS.64 R4, [UR4+0x38] ;  /* 0x00003804ff047984 */ /* 0x000e220008000a00 */
[----:B------:R-:W-:Y:S02]  /*3480*/  I2F.F16 R6, R6 ;  /* 0x0000000600067306 */ /* 0x000fe40000200c00 */
[----:B------:R-:W-:Y:S01]  /*3490*/  FFMA.FTZ R36, R31, R33, R36 ;  /* 0x000000211f247223 */ /* 0x000fe20000010024 */
[----:B-1----:R-:W-:-:S05]  /*34a0*/  HADD2.F32 R7, -RZ, R29.H0_H0 ;  /* 0x2000001dff077230 */ /* 0x002fca0000004100 */
        /* <DEDUP_REMOVED lines=111> */
.L_x_3515:
[----:B------:R-:W-:Y:S01]  /*3ba0*/  IADD3 R27, R27, 0x20, RZ ;  /* 0x000000201b1b7810 */ /* 0x000fe20007ffe0ff */
[----:B------:R-:W-:Y:S01]  /*3bb0*/  UIADD3 UR4, UR4, 0x40, URZ ;  /* 0x0000004004047890 */ /* 0x000fe2000fffe03f */
[C---:B------:R-:W-:Y:S02]  /*3bc0*/  IMAD.WIDE R20, R18.reuse, 0x8, R20 ;  /* 0x0000000812147825 */ /* 0x040fe400078e0214 */
[C---:B------:R-:W-:Y:S02]  /*3bd0*/  ISETP.GE.AND P0, PT, R27.reuse, c[0x0][0x1a8], PT ;  /* 0x00006a001b007a0c */ /* 0x040fe40003f06270 */
[----:B------:R-:W-:Y:S01]  /*3be0*/  ISETP.LT.AND P2, PT, R27, R28, PT ;  /* 0x0000001c1b00720c */ /* 0x000fe20003f41270 */
[----:B-1----:R-:W-:-:S12]  /*3bf0*/  IMAD.WIDE R22, R18, 0x8, R22 ;  /* 0x0000000812167825 */ /* 0x002fd800078e0216 */
[----:B------:R-:W-:Y:S05]  /*3c00*/  @!P0 BRA P2, `(.L_x_3516) ;  /* 0xffffcee000008947 */ /* 0x000fea000103ffff */
.L_x_3511:
[----:B------:R-:W-:-:S04]  /*3c10*/  ISETP.GE.AND P0, PT, R27, R28, PT ;  /* 0x0000001c1b00720c */ /* 0x000fc80003f06270 */
[----:B------:R-:W-:-:S13]  /*3c20*/  ISETP.GE.OR P0, PT, R27, c[0x0][0x1ac], P0 ;  /* 0x00006b001b007a0c */ /* 0x000fda0000706670 */
[----:B------:R-:W-:Y:S05]  /*3c30*/  @P0 BRA `(.L_x_3517) ;  /* 0x000017c000000947 */ /* 0x000fea0003800000 */
[----:B------:R-:W-:Y:S02]  /*3c40*/  ULDC UR5, c[0x0][0x18c] ;  /* 0x0000630000057ab9 */ /* 0x000fe40000000800 */
[----:B------:R-:W-:Y:S02]  /*3c50*/  USHF.R.S32.HI UR5, URZ, 0x1f, UR5 ;  /* 0x0000001f3f057899 */ /* 0x000fe40008011405 */
.L_x_3520:
[----:B0-----:R-:W-:Y:S02]  /*3c60*/  IMAD.MOV.U32 R30, RZ, RZ, R22 ;  /* 0x000000ffff1e7224 */ /* 0x001fe400078e0016 */
[----:B------:R-:W-:-:S05]  /*3c70*/  IMAD.MOV.U32 R31, RZ, RZ, R23 ;  /* 0x000000ffff1f7224 */ /* 0x000fca00078e0017 */
[----:B-----5:R0:W5:Y:S01]  /*3c80*/  LDG.E.128.CONSTANT R4, [R30.64] ;  /* 0x000000061e047981 */ /* 0x020162000c1e9d00 */
[----:B------:R-:W-:Y:S01]  /*3c90*/  IMAD.MOV.U32 R29, RZ, RZ, c[0x0][0x18c] ;  /* 0x00006300ff1d7624 */ /* 0x000fe200078e00ff */
[----:B------:R-:W-:Y:S05]  /*3ca0*/  @P1 BRA `(.L_x_3518) ;  /* 0x00000b4000001947 */ /* 0x000fea0003800000 */
[C---:B------:R-:W-:Y:S01]  /*3cb0*/  IMAD.WIDE R20, R29.reuse, 0x4, R30 ;  /* 0x000000041d147825 */ /* 0x040fe200078e021e */
[----:B------:R-:W1:Y:S04]  /*3cc0*/  LDS.128 R16, [UR4] ;  /* 0x00000004ff107984 */ /* 0x000e680008000c00 */
[----:B------:R2:W3:Y:S01]  /*3cd0*/  LDG.E.128.CONSTANT R8, [R20.64] ;  /* 0x0000000614087981 */ /* 0x0004e2000c1e9d00 */
[----:B------:R-:W-:-:S06]  /*3ce0*/  IMAD.WIDE R12, R29, 0x4, R20 ;  /* 0x000000041d0c7825 */ /* 0x000fcc00078e0214 */
[----:B------:R-:W4:Y:S01]  /*3cf0*/  LDG.E.128.CONSTANT R12, [R12.64] ;  /* 0x000000060c0c7981 */ /* 0x000f22000c1e9d00 */
[----:B-----5:R-:W-:Y:S02]  /*3d00*/  LOP3.LUT R32, R5, 0x3f003f, RZ, 0xc0, !PT ;  /* 0x003f003f05207812 */ /* 0x020fe400078ec0ff */
[----:B------:R-:W-:Y:S02]  /*3d10*/  LOP3.LUT R34, R6, 0x3f003f, RZ, 0xc0, !PT ;  /* 0x003f003f06227812 */ /* 0x000fe400078ec0ff */
[----:B------:R-:W-:Y:S02]  /*3d20*/  LOP3.LUT R33, R32, 0x64006400, RZ, 0xfc, !PT ;  /* 0x6400640020217812 */ /* 0x000fe400078efcff */
[----:B------:R-:W-:Y:S02]  /*3d30*/  LOP3.LUT R34, R34, 0x64006400, RZ, 0xfc, !PT ;  /* 0x6400640022227812 */ /* 0x000fe400078efcff */
[----:B------:R-:W-:Y:S01]  /*3d40*/  LOP3.LUT R23, R4, 0x3f003f, RZ, 0xc0, !PT ;  /* 0x003f003f04177812 */ /* 0x000fe200078ec0ff */
[----:B--2---:R-:W-:Y:S01]  /*3d50*/  HADD2 R21, R33, -1056, -1056 ;  /* 0xe420e42021157430 */ /* 0x004fe20000000000 */
[----:B------:R-:W-:Y:S01]  /*3d60*/  SHF.R.U32.HI R22, RZ, 0x6, R4 ;  /* 0x00000006ff167819 */ /* 0x000fe20000011604 */
[----:B------:R-:W-:Y:S01]  /*3d70*/  HADD2 R33, R34, -1056, -1056 ;  /* 0xe420e42022217430 */ /* 0x000fe20000000000 */
[----:B------:R-:W-:-:S02]  /*3d80*/  LOP3.LUT R23, R23, 0x64006400, RZ, 0xfc, !PT ;  /* 0x6400640017177812 */ /* 0x000fc400078efcff */
[----:B------:R-:W-:Y:S02]  /*3d90*/  LOP3.LUT R22, R22, 0x3f003f, RZ, 0xc0, !PT ;  /* 0x003f003f16167812 */ /* 0x000fe400078ec0ff */
[----:B------:R-:W-:Y:S01]  /*3da0*/  SHF.R.U32.HI R32, RZ, 0x6, R5 ;  /* 0x00000006ff207819 */ /* 0x000fe20000011605 */
[----:B------:R-:W-:Y:S01]  /*3db0*/  HADD2 R23, R23, -1056, -1056 ;  /* 0xe420e42017177430 */ /* 0x000fe20000000000 */
[----:B------:R-:W-:Y:S02]  /*3dc0*/  LOP3.LUT R35, R7, 0x3f003f, RZ, 0xc0, !PT ;  /* 0x003f003f07237812 */ /* 0x000fe400078ec0ff */
[----:B------:R-:W-:Y:S02]  /*3dd0*/  SHF.R.U32.HI R34, RZ, 0x6, R7 ;  /* 0x00000006ff227819 */ /* 0x000fe40000011607 */
[----:B------:R-:W-:Y:S02]  /*3de0*/  LOP3.LUT R22, R22, 0x64006400, RZ, 0xfc, !PT ;  /* 0x6400640016167812 */ /* 0x000fe400078efcff */
[----:B------:R-:W-:-:S02]  /*3df0*/  LOP3.LUT R32, R32, 0x3f003f, RZ, 0xc0, !PT ;  /* 0x003f003f20207812 */ /* 0x000fc400078ec0ff */
[----:B------:R-:W-:Y:S01]  /*3e00*/  LOP3.LUT R35, R35, 0x64006400, RZ, 0xfc, !PT ;  /* 0x6400640023237812 */ /* 0x000fe200078efcff */
[----:B------:R-:W-:Y:S01]  /*3e10*/  HADD2 R22, R22, -1056, -1056 ;  /* 0xe420e42016167430 */ /* 0x000fe20000000000 */
[-C--:B-1----:R-:W-:Y:S01]  /*3e20*/  HFMA2.MMA R20, R33, R16.reuse, RZ ;  /* 0x0000001021147235 */ /* 0x082fe200000000ff */
[----:B------:R-:W-:Y:S01]  /*3e30*/  SHF.R.U32.HI R33, RZ, 0x6, R6 ;  /* 0x00000006ff217819 */ /* 0x000fe20000011606 */
[----:B------:R-:W-:Y:S01]  /*3e40*/  HFMA2.MMA R23, R23, R16, RZ ;  /* 0x0000001017177235 */ /* 0x000fe200000000ff */
[----:B------:R-:W-:Y:S01]  /*3e50*/  LOP3.LUT R34, R34, 0x3f003f, RZ, 0xc0, !PT ;  /* 0x003f003f22227812 */ /* 0x000fe200078ec0ff */
[----:B------:R-:W-:Y:S01]  /*3e60*/  HADD2 R35, R35, -1056, -1056 ;  /* 0xe420e42023237430 */ /* 0x000fe20000000000 */
[----:B------:R-:W-:Y:S01]  /*3e70*/  LOP3.LUT R33, R33, 0x3f003f, RZ, 0xc0, !PT ;  /* 0x003f003f21217812 */ /* 0x000fe200078ec0ff */
[-C--:B------:R-:W-:Y:S01]  /*3e80*/  HFMA2 R21, R21, R16.reuse, RZ.H0_H0 ;  /* 0x0000001015157231 */ /* 0x080fe200000400ff */
[----:B------:R-:W-:Y:S01]  /*3e90*/  LOP3.LUT R32, R32, 0x64006400, RZ, 0xfc, !PT ;  /* 0x6400640020207812 */ /* 0x000fe200078efcff */
[-C--:B------:R-:W-:Y:S01]  /*3ea0*/  HFMA2.MMA R22, R22, R17.reuse, R23 ;  /* 0x0000001116167235 */ /* 0x080fe20000000017 */
[----:B------:R-:W-:Y:S01]  /*3eb0*/  LOP3.LUT R33, R33, 0x64006400, RZ, 0xfc, !PT ;  /* 0x6400640021217812 */ /* 0x000fe200078efcff */
[----:B------:R-:W-:Y:S01]  /*3ec0*/  HFMA2 R16, R35, R16, RZ.H0_H0 ;  /* 0x0000001023107231 */ /* 0x000fe200000400ff */
[----:B------:R-:W-:Y:S01]  /*3ed0*/  LOP3.LUT R34, R34, 0x64006400, RZ, 0xfc, !PT ;  /* 0x6400640022227812 */ /* 0x000fe200078efcff */
[----:B------:R-:W-:Y:S01]  /*3ee0*/  HADD2 R32, R32, -1056, -1056 ;  /* 0xe420e42020207430 */ /* 0x000fe20000000000 */
[----:B------:R-:W-:Y:S01]  /*3ef0*/  SHF.R.U32.HI R4, RZ, 0xc, R4 ;  /* 0x0000000cff047819 */ /* 0x000fe20000011604 */
[----:B------:R-:W-:Y:S01]  /*3f00*/  HADD2 R33, R33, -1056, -1056 ;  /* 0xe420e42021217430 */ /* 0x000fe20000000000 */
[----:B------:R-:W-:Y:S01]  /*3f10*/  SHF.R.U32.HI R7, RZ, 0xc, R7 ;  /* 0x0000000cff077819 */ /* 0x000fe20000011607 */
[----:B------:R-:W-:Y:S01]  /*3f20*/  HADD2 R23, R34, -1056, -1056 ;  /* 0xe420e42022177430 */ /* 0x000fe20000000000 */
[----:B------:R-:W-:Y:S01]  /*3f30*/  SHF.R.U32.HI R34, RZ, 0xc, R6 ;  /* 0x0000000cff227819 */ /* 0x000fe20000011606 */
[-C--:B------:R-:W-:Y:S01]  /*3f40*/  HFMA2 R21, R32, R17.reuse, R21 ;  /* 0x0000001120157231 */ /* 0x080fe20000000015 */
[----:B------:R-:W-:Y:S01]  /*3f50*/  PRMT R24, R24, 0x5410, R0 ;  /* 0x0000541018187816 */ /* 0x000fe20000000000 */
[----:B------:R-:W-:Y:S01]  /*3f60*/  HFMA2 R32, R23, R17, R16 ;  /* 0x0000001117207231 */ /* 0x000fe20000000010 */
[----:B------:R-:W-:Y:S01]  /*3f70*/  HFMA2.MMA R20, R33, R17, R20 ;  /* 0x0000001121147235 */ /* 0x000fe20000000014 */
[----:B------:R-:W-:-:S02]  /*3f80*/  PRMT R2, R2, 0x5410, R3 ;  /* 0x0000541002027816 */ /* 0x000fc40000000003 */
[----:B---3--:R-:W-:Y:S02]  /*3f90*/  LOP3.LUT R16, R8, 0x3f003f, RZ, 0xc0, !PT ;  /* 0x003f003f08107812 */ /* 0x008fe400078ec0ff */
        /* <DEDUP_REMOVED lines=9> */
[----:B----4-:R-:W-:Y:S01]  /*4030*/  SHF.R.U32.HI R6, RZ, 0x8, R13 ;  /* 0x00000008ff067819 */ /* 0x010fe2000001160d */
[----:B------:R-:W-:Y:S02]  /*4040*/  HADD2 R16, R17, -1056, -1056 ;  /* 0xe420e42011107430 */ /* 0x000fe40000000000 */
[----:B------:R-:W-:Y:S01]  /*4050*/  HADD2 R33, R33, -1056, -1056 ;  /* 0xe420e42021217430 */ /* 0x000fe20000000000 */
[-C--:B------:R-:W-:Y:S01]  /*4060*/  HFMA2.MMA R17, R35, R18.reuse, R22 ;  /* 0x0000001223117235 */ /* 0x080fe20000000016 */
[-C--:B------:R-:W-:Y:S01]  /*4070*/  HFMA2 R16, R16, R18.reuse, R21 ;  /* 0x0000001210107231 */ /* 0x080fe20000000015 */
[----:B------:R-:W-:Y:S01]  /*4080*/  HFMA2.MMA R20, R23, R18, R20 ;  /* 0x0000001217147235 */ /* 0x000fe20000000014 */
[----:B------:R-:W-:Y:S01]  /*4090*/  HFMA2 R32, R33, R18, R32 ;  /* 0x0000001221207231 */ /* 0x000fe20000000020 */
[----:B------:R-:W-:-:S02]  /*40a0*/  SHF.R.U32.HI R18, RZ, 0x6, R8 ;  /* 0x00000006ff127819 */ /* 0x000fc40000011608 */
[----:B------:R-:W-:Y:S02]  /*40b0*/  SHF.R.U32.HI R22, RZ, 0x6, R10 ;  /* 0x00000006ff167819 */ /* 0x000fe4000001160a */
[----:B------:R-:W-:Y:S02]  /*40c0*/  SHF.R.U32.HI R21, RZ, 0x6, R9 ;  /* 0x00000006ff157819 */ /* 0x000fe40000011609 */
[----:B------:R-:W-:Y:S02]  /*40d0*/  LOP3.LUT R18, R18, 0x3f003f, RZ, 0xc0, !PT ;  /* 0x003f003f12127812 */ /* 0x000fe400078ec0ff */
[----:B------:R-:W-:Y:S02]  /*40e0*/  LOP3.LUT R22, R22, 0x3f003f, RZ, 0xc0, !PT ;  /* 0x003f003f16167812 */ /* 0x000fe400078ec0ff */
        /* <DEDUP_REMOVED lines=11> */
[-C--:B------:R-:W-:Y:S01]  /*41a0*/  HFMA2.MMA R17, R18, R19.reuse, R17 ;  /* 0x0000001312117235 */ /* 0x080fe20000000011 */
[----:B------:R-:W-:Y:S01]  /*41b0*/  SHF.R.U32.HI R9, RZ, 0xc, R9 ;  /* 0x0000000cff097819 */ /* 0x000fe20000011609 */
[-C--:B------:R-:W-:Y:S01]  /*41c0*/  HFMA2 R16, R21, R19.reuse, R16 ;  /* 0x0000001315107231 */ /* 0x080fe20000000010 */
[----:B------:R-:W-:Y:S01]  /*41d0*/  HFMA2.MMA R18, R33, R19, R20 ;  /* 0x0000001321127235 */ /* 0x000fe20000000014 */
[----:B------:R-:W-:Y:S01]  /*41e0*/  HADD2 R35, R23, -1056, -1056 ;  /* 0xe420e42017237430 */ /* 0x000fe20000000000 */
[----:B------:R-:W-:Y:S01]  /*41f0*/  LOP3.LUT R8, R8, 0xf000f, RZ, 0xc0, !PT ;  /* 0x000f000f08087812 */ /* 0x000fe200078ec0ff */
[----:B------:R-:W1:Y:S01]  /*4200*/  LDS.128 R20, [UR4+0x10] ;  /* 0x00001004ff147984 */ /* 0x000e620008000c00 */
[----:B------:R-:W-:Y:S01]  /*4210*/  SHF.R.U32.HI R10, RZ, 0xc, R10 ;  /* 0x0000000cff0a7819 */ /* 0x000fe2000001160a */
[----:B------:R-:W-:Y:S01]  /*4220*/  HFMA2 R19, R35, R19, R32 ;  /* 0x0000001323137231 */ /* 0x000fe20000000020 */
[----:B------:R-:W-:-:S02]  /*4230*/  SHF.R.U32.HI R32, RZ, 0xc, R5 ;  /* 0x0000000cff207819 */ /* 0x000fc40000011605 */
[----:B------:R-:W-:Y:S02]  /*4240*/  LOP3.LUT R5, R4, 0xf000f, RZ, 0xc0, !PT ;  /* 0x000f000f04057812 */ /* 0x000fe400078ec0ff */
[----:B------:R-:W-:Y:S02]  /*4250*/  SHF.R.U32.HI R4, RZ, 0x8, R12 ;  /* 0x00000008ff047819 */ /* 0x000fe4000001160c */
[----:B------:R-:W-:Y:S02]  /*4260*/  LOP3.LUT R33, R32, 0xf000f, RZ, 0xc0, !PT ;  /* 0x000f000f20217812 */ /* 0x000fe400078ec0ff */
[----:B------:R-:W-:Y:S02]  /*4270*/  LOP3.LUT R35, R34, 0xf000f, RZ, 0xc0, !PT ;  /* 0x000f000f22237812 */ /* 0x000fe400078ec0ff */
[----:B------:R-:W-:Y:S02]  /*4280*/  SHF.R.U32.HI R32, RZ, 0x8, R14 ;  /* 0x00000008ff207819 */ /* 0x000fe4000001160e */
[----:B------:R-:W-:-:S02]  /*4290*/  LOP3.LUT R4, R5, 0x300030, R4, 0xf8, !PT ;  /* 0x0030003005047812 */ /* 0x000fc400078ef804 */
[----:B------:R-:W-:Y:S02]  /*42a0*/  LOP3.LUT R5, R33, 0x300030, R6, 0xf8, !PT ;  /* 0x0030003021057812 */ /* 0x000fe400078ef806 */
[----:B------:R-:W-:Y:S02]  /*42b0*/  LOP3.LUT R34, R7, 0xf000f, RZ, 0xc0, !PT ;  /* 0x000f000f07227812 */ /* 0x000fe400078ec0ff */
[----:B------:R-:W-:Y:S02]  /*42c0*/  LOP3.LUT R6, R35, 0x300030, R32, 0xf8, !PT ;  /* 0x0030003023067812 */ /* 0x000fe400078ef820 */
[----:B------:R-:W-:Y:S02]  /*42d0*/  LOP3.LUT R33, R9, 0xf000f, RZ, 0xc0, !PT ;  /* 0x000f000f09217812 */ /* 0x000fe400078ec0ff */
[----:B------:R-:W-:Y:S02]  /*42e0*/  SHF.R.U32.HI R7, RZ, 0xa, R12 ;  /* 0x0000000aff077819 */ /* 0x000fe4000001160c */
[----:B------:R-:W-:-:S02]  /*42f0*/  SHF.R.U32.HI R9, RZ, 0x8, R15 ;  /* 0x00000008ff097819 */ /* 0x000fc4000001160f */
[----:B------:R-:W-:Y:S02]  /*4300*/  SHF.R.U32.HI R32, RZ, 0xa, R13 ;  /* 0x0000000aff207819 */ /* 0x000fe4000001160d */
[----:B------:R-:W-:Y:S02]  /*4310*/  LOP3.LUT R7, R8, 0x300030, R7, 0xf8, !PT ;  /* 0x0030003008077812 */ /* 0x000fe400078ef807 */
[----:B------:R-:W-:Y:S02]  /*4320*/  LOP3.LUT R9, R34, 0x300030, R9, 0xf8, !PT ;  /* 0x0030003022097812 */ /* 0x000fe400078ef809 */
[----:B------:R-:W-:Y:S02]  /*4330*/  LOP3.LUT R8, R33, 0x300030, R32, 0xf8, !PT ;  /* 0x0030003021087812 */ /* 0x000fe400078ef820 */
[----:B------:R-:W-:Y:S02]  /*4340*/  LOP3.LUT R34, R10, 0xf000f, RZ, 0xc0, !PT ;  /* 0x000f000f0a227812 */ /* 0x000fe400078ec0ff */
[----:B------:R-:W-:-:S02]  /*4350*/  LOP3.LUT R32, R13, 0x3f003f, RZ, 0xc0, !PT ;  /* 0x003f003f0d207812 */ /* 0x000fc400078ec0ff */
[----:B------:R-:W-:Y:S02]  /*4360*/  LOP3.LUT R10, R12, 0x3f003f, RZ, 0xc0, !PT ;  /* 0x003f003f0c0a7812 */ /* 0x000fe400078ec0ff */
[----:B------:R-:W-:Y:S02]  /*4370*/  SHF.R.U32.HI R33, RZ, 0xa, R14 ;  /* 0x0000000aff217819 */ /* 0x000fe4000001160e */
[----:B------:R-:W-:Y:S02]  /*4380*/  SHF.R.U32.HI R35, RZ, 0xc, R11 ;  /* 0x0000000cff237819 */ /* 0x000fe4000001160b */
[----:B------:R-:W-:Y:S02]  /*4390*/  LOP3.LUT R32, R32, 0x64006400, RZ, 0xfc, !PT ;  /* 0x6400640020207812 */ /* 0x000fe400078efcff */
[----:B------:R-:W-:Y:S02]  /*43a0*/  SHF.R.U32.HI R12, RZ, 0x6, R12 ;  /* 0x00000006ff0c7819 */ /* 0x000fe4000001160c */
[----:B------:R-:W-:-:S02]  /*43b0*/  LOP3.LUT R10, R10, 0x64006400, RZ, 0xfc, !PT ;  /* 0x640064000a0a7812 */ /* 0x000fc400078efcff */
[----:B------:R-:W-:Y:S02]  /*43c0*/  LOP3.LUT R11, R34, 0x300030, R33, 0xf8, !PT ;  /* 0x00300030220b7812 */ /* 0x000fe400078ef821 */
[----:B------:R-:W-:Y:S01]  /*43d0*/  LOP3.LUT R34, R35, 0xf000f, RZ, 0xc0, !PT ;  /* 0x000f000f23227812 */ /* 0x000fe200078ec0ff */
[----:B------:R-:W-:Y:S01]  /*43e0*/  HADD2 R35, R32, -1056, -1056 ;  /* 0xe420e42020237430 */ /* 0x000fe20000000000 */
[----:B------:R-:W-:Y:S01]  /*43f0*/  SHF.R.U32.HI R33, RZ, 0xa, R15 ;  /* 0x0000000aff217819 */ /* 0x000fe2000001160f */
[----:B------:R-:W-:Y:S01]  /*4400*/  HADD2 R36, R10, -1056, -1056 ;  /* 0xe420e4200a247430 */ /* 0x000fe20000000000 */
[----:B------:R-:W-:Y:S01]  /*4410*/  SHF.R.U32.HI R13, RZ, 0x6, R13 ;  /* 0x00000006ff0d7819 */ /* 0x000fe2000001160d */
[----:B-1----:R-:W-:Y:S01]  /*4420*/  HFMA2 R16, R35, R20, R16 ;  /* 0x0000001423107231 */ /* 0x002fe20000000010 */
[----:B------:R-:W-:Y:S02]  /*4430*/  LOP3.LUT R12, R12, 0x3f003f, RZ, 0xc0, !PT ;  /* 0x003f003f0c0c7812 */ /* 0x000fe400078ec0ff */
[----:B------:R-:W-:Y:S01]  /*4440*/  LOP3.LUT R32, R14, 0x3f003f, RZ, 0xc0, !PT ;  /* 0x003f003f0e207812 */ /* 0x000fe200078ec0ff */
[----:B------:R-:W-:Y:S01]  /*4450*/  HFMA2.MMA R17, R36, R20, R17 ;  /* 0x0000001424117235 */ /* 0x000fe20000000011 */
[----:B------:R-:W-:-:S02]  /*4460*/  LOP3.LUT R10, R34, 0x300030, R33, 0xf8, !PT ;  /* 0x00300030220a7812 */ /* 0x000fc400078ef821 */
[----:B------:R-:W-:Y:S02]  /*4470*/  LOP3.LUT R13, R13, 0x3f003f, RZ, 0xc0, !PT ;  /* 0x003f003f0d0d7812 */ /* 0x000fe400078ec0ff */
[----:B------:R-:W-:Y:S02]  /*4480*/  LOP3.LUT R33, R15, 0x3f003f, RZ, 0xc0, !PT ;  /* 0x003f003f0f217812 */ /* 0x000fe400078ec0ff */
[----:B------:R-:W-:Y:S02]  /*4490*/  SHF.R.U32.HI R14, RZ, 0x6, R14 ;  /* 0x00000006ff0e7819 */ /* 0x000fe4000001160e */
[----:B------:R-:W-:Y:S02]  /*44a0*/  LOP3.LUT R12, R12, 0x64006400, RZ, 0xfc, !PT ;  /* 0x640064000c0c7812 */ /* 0x000fe400078efcff */
[----:B------:R-:W-:Y:S02]  /*44b0*/  SHF.R.U32.HI R15, RZ, 0x6, R15 ;  /* 0x00000006ff0f7819 */ /* 0x000fe4000001160f */
        /* <DEDUP_REMOVED lines=20> */
[----:B------:R-:W-:Y:S01]  /*4600*/  HADD2 R12, R15, -1056, -1056 ;  /* 0xe420e4200f0c7430 */ /* 0x000fe20000000000 */
[----:B------:R-:W-:Y:S01]  /*4610*/  HFMA2.MMA R17, R4, R22, R17 ;  /* 0x0000001604117235 */ /* 0x000fe20000000011 */
[----:B------:R-:W-:Y:S01]  /*4620*/  LOP3.LUT R7, R7, 0x64006400, RZ, 0xfc, !PT ;  /* 0x6400640007077812 */ /* 0x000fe200078efcff */
[----:B------:R-:W-:Y:S01]  /*4630*/  HADD2 R4, R9, -1056, -1056 ;  /* 0xe420e42009047430 */ /* 0x000fe20000000000 */
[----:B------:R-:W-:Y:S01]  /*4640*/  HFMA2.MMA R18, R13, R21, R18 ;  /* 0x000000150d127235 */ /* 0x000fe20000000012 */
[----:B------:R-:W-:Y:S01]  /*4650*/  HFMA2 R19, R12, R21, R19 ;  /* 0x000000150c137231 */ /* 0x000fe20000000013 */
        /* <DEDUP_REMOVED lines=24> */
[----:B------:R-:W-:-:S03]  /*47e0*/  HFMA2 R25, R18, R2, R25 ;  /* 0x0000000212197231 */ /* 0x000fc60000000019 */
.L_x_3518:
        /* <DEDUP_REMOVED lines=24> */
[----:B---3--:R-:W-:Y:S01]  /*4970*/  SHF.R.U32.HI R32, RZ, 0x6, R5 ;  /* 0x00000006ff207819 */ /* 0x008fe20000011605 */
[----:B------:R-:W-:Y:S01]  /*4980*/  HADD2 R33, R36, -1056, -1056 ;  /* 0xe420e42024217430 */ /* 0x000fe20000000000 */
[----:B------:R-:W-:Y:S01]  /*4990*/  LOP3.LUT R22, R22, 0x3f003f, RZ, 0xc0, !PT ;  /* 0x003f003f16167812 */ /* 0x000fe200078ec0ff */
[-C--:B-1----:R-:W-:Y:S01]  /*49a0*/  HFMA2.MMA R23, R23, R16.reuse, RZ ;  /* 0x0000001017177235 */ /* 0x082fe200000000ff */
[-C--:B------:R-:W-:Y:S01]  /*49b0*/  HFMA2 R21, R21, R16.reuse, RZ.H0_H0 ;  /* 0x0000001015157231 */ /* 0x080fe200000400ff */
[----:B------:R-:W-:Y:S01]  /*49c0*/  HFMA2.MMA R20, R35, R16, RZ ;  /* 0x0000001023147235 */ /* 0x000fe200000000ff */
[----:B------:R-:W-:Y:S01]  /*49d0*/  HFMA2 R16, R33, R16, RZ.H0_H0 ;  /* 0x0000001021107231 */ /* 0x000fe200000400ff */
[----:B------:R-:W-:-:S02]  /*49e0*/  SHF.R.U32.HI R33, RZ, 0x6, R6 ;  /* 0x00000006ff217819 */ /* 0x000fc40000011606 */
[----:B------:R-:W-:Y:S02]  /*49f0*/  SHF.R.U32.HI R34, RZ, 0x6, R7 ;  /* 0x00000006ff227819 */ /* 0x000fe40000011607 */
[----:B------:R-:W-:Y:S02]  /*4a00*/  LOP3.LUT R22, R22, 0x64006400, RZ, 0xfc, !PT ;  /* 0x6400640016167812 */ /* 0x000fe400078efcff */
[----:B------:R-:W-:Y:S02]  /*4a10*/  LOP3.LUT R32, R32, 0x3f003f, RZ, 0xc0, !PT ;  /* 0x003f003f20207812 */ /* 0x000fe400078ec0ff */
[----:B------:R-:W-:Y:S01]  /*4a20*/  LOP3.LUT R33, R33, 0x3f003f, RZ, 0xc0, !PT ;  /* 0x003f003f21217812 */ /* 0x000fe200078ec0ff */
[----:B------:R-:W-:Y:S01]  /*4a30*/  HADD2 R22, R22, -1056, -1056 ;  /* 0xe420e42016167430 */ /* 0x000fe20000000000 */
[----:B------:R-:W-:Y:S02]  /*4a40*/  LOP3.LUT R34, R34, 0x3f003f, RZ, 0xc0, !PT ;  /* 0x003f003f22227812 */ /* 0x000fe400078ec0ff */
[----:B------:R-:W-:-:S02]  /*4a50*/  LOP3.LUT R32, R32, 0x64006400, RZ, 0xfc, !PT ;  /* 0x6400640020207812 */ /* 0x000fc400078efcff */
[----:B------:R-:W-:Y:S01]  /*4a60*/  LOP3.LUT R33, R33, 0x64006400, RZ, 0xfc, !PT ;  /* 0x6400640021217812 */ /* 0x000fe200078efcff */
[-C--:B------:R-:W-:Y:S01]  /*4a70*/  HFMA2.MMA R22, R22, R17.reuse, R23 ;  /* 0x0000001116167235 */ /* 0x080fe20000000017 */
        /* <DEDUP_REMOVED lines=8> */
[----:B------:R-:W-:Y:S01]  /*4b00*/  SHF.R.U32.HI R6, RZ, 0x8, R13 ;  /* 0x00000008ff067819 */ /* 0x000fe2000001160d */
[----:B------:R-:W-:Y:S01]  /*4b10*/  HFMA2 R32, R23, R17, R16 ;  /* 0x0000001117207231 */ /* 0x000fe20000000010 */
[----:B----4-:R-:W-:Y:S01]  /*4b20*/  LOP3.LUT R16, R8, 0x3f003f, RZ, 0xc0, !PT ;  /* 0x003f003f08107812 */ /* 0x010fe200078ec0ff */
        /* <DEDUP_REMOVED lines=15> */
[----:B------:R-:W-:Y:S01]  /*4c20*/  HFMA2 R32, R33, R18, R32 ;  /* 0x0000001221207231 */ /* 0x000fe20000000020 */
[----:B------:R-:W-:Y:S02]  /*4c30*/  SHF.R.U32.HI R18, RZ, 0x6, R8 ;  /* 0x00000006ff127819 */ /* 0x000fe40000011608 */
[----:B------:R-:W-:Y:S02]  /*4c40*/  SHF.R.U32.HI R22, RZ, 0x6, R10 ;  /* 0x00000006ff167819 */ /* 0x000fe4000001160a */
[----:B------:R-:W-:-:S02]  /*4c50*/  SHF.R.U32.HI R21, RZ, 0x6, R9 ;  /* 0x00000006ff157819 */ /* 0x000fc40000011609 */
        /* <DEDUP_REMOVED lines=114> */
.L_x_3519:
        /* <DEDUP_REMOVED lines=8> */
.L_x_3517:
        /* <DEDUP_REMOVED lines=15> */
.L_x_3524:
[----:B------:R-:W1:Y:S02]  /*54f0*/  LDS R4, [R0] ;  /* 0x0000000000047984 */ /* 0x000e640000000800 */
[----:B-1----:R-:W-:-:S06]  /*5500*/  HADD2 R5, R4, R26 ;  /* 0x0000001a04057230 */ /* 0x002fcc0000000000 */
[----:B------:R-:W1:Y:S02]  /*5510*/  ATOMS.CAST.SPIN R5, [R0], R4, R5 ;  /* 0x000000040005738d */ /* 0x000e640001800005 */
[----:B-1----:R-:W-:-:S13]  /*5520*/  ISETP.EQ.U32.AND P0, PT, R5, 0x1, PT ;  /* 0x000000010500780c */ /* 0x002fda0003f02070 */
[----:B------:R-:W-:Y:S05]  /*5530*/  @!P0 BRA `(.L_x_3524) ;  /* 0xffffffb000008947 */ /* 0x000fea000383ffff */
[----:B------:R-:W-:Y:S05]  /*5540*/  BRA `(.L_x_3522) ;  /* 0x0000003000007947 */ /* 0x000fea0003800000 */
.L_x_3523:
[----:B------:R-:W2:Y:S02]  /*5550*/  LD.E R0, [R2.64] ;  /* 0x0000000602007980 */ /* 0x000ea4000c101900 */
[----:B--2---:R-:W-:-:S05]  /*5560*/  IMAD.IADD R5, R26, 0x1, R0 ;  /* 0x000000011a057824 */ /* 0x004fca00078e0200 */
[----:B------:R1:W-:Y:S02]  /*5570*/  ST.E [R2.64], R5 ;  /* 0x0000000502007985 */ /* 0x0003e4000c101906 */
.L_x_3522:
[----:B------:R-:W-:Y:S05]  /*5580*/  BSYNC B0 ;  /* 0x0000000000007941 */ /* 0x000fea0003800000 */
.L_x_3521:
[----:B------:R-:W2:Y:S02]  /*5590*/  ATOM.E.ADD.F16x2.RN.STRONG.GPU P0, RZ, [R2.64+0x4], R25 ;  /* 0x0000041902ff798a */ /* 0x000ea4000810e9c6 */
[----:B--2---:R-:W-:Y:S05]  /*55a0*/  @P0 EXIT ;  /* 0x000000000000094d */ /* 0x004fea0003800000 */
[----:B------:R-:W2:Y:S02]  /*55b0*/  QSPC.E.S P0, RZ, [R2+0x4] ;  /* 0x0000040002ff73aa */ /* 0x000ea40000000500 */
[----:B--2---:R-:W-:Y:S05]  /*55c0*/  @!P0 BRA `(.L_x_3525) ;  /* 0x0000008000008947 */ /* 0x004fea0003800000 */
[----:B-1----:R-:W-:-:S04]  /*55d0*/  IADD3 R2, R2, 0x4, RZ ;  /* 0x0000000402027810 */ /* 0x002fc80007ffe0ff */
[----:B------:R-:W-:-:S05]  /*55e0*/  LOP3.LUT R2, R2, 0xffffff, RZ, 0xc0, !PT ;  /* 0x00ffffff02027812 */ /* 0x000fca00078ec0ff */
.L_x_3526:
[----:B------:R-:W1:Y:S02]  /*55f0*/  LDS R4, [R2] ;  /* 0x0000000002047984 */ /* 0x000e640000000800 */
[----:B-1----:R-:W-:-:S10]  /*5600*/  HFMA2.MMA R5, R4, 1, 1, R25 ;  /* 0x3c003c0004057835 */ /* 0x002fd40000000019 */
[----:B------:R-:W1:Y:S02]  /*5610*/  ATOMS.CAST.SPIN R5, [R2], R4, R5 ;  /* 0x000000040205738d */ /* 0x000e640001800005 */
[----:B-1----:R-:W-:-:S13]  /*5620*/  ISETP.EQ.U32.AND P0, PT, R5, 0x1, PT ;  /* 0x000000010500780c */ /* 0x002fda0003f02070 */
[----:B------:R-:W-:Y:S05]  /*5630*/  @!P0 BRA `(.L_x_3526) ;  /* 0xffffffb000008947 */ /* 0x000fea000383ffff */
[----:B------:R-:W-:Y:S05]  /*5640*/  EXIT ;  /* 0x000000000000794d */ /* 0x000fea0003800000 */
.L_x_3525:
[----:B------:R-:W2:Y:S02]  /*5650*/  LD.E R0, [R2.64+0x4] ;  /* 0x0000040602007980 */ /* 0x000ea4000c101900 */
[----:B-12---:R-:W-:-:S05]  /*5660*/  IMAD.IADD R5, R25, 0x1, R0 ;  /* 0x0000000119057824 */ /* 0x006fca00078e0200 */
[----:B------:R-:W-:Y:S01]  /*5670*/  ST.E [R2.64+0x4], R5 ;  /* 0x0000040502007985 */ /* 0x000fe2000c101906 */
[----:B------:R-:W-:Y:S05]  /*5680*/  EXIT ;  /* 0x000000000000794d */ /* 0x000fea0003800000 */
.L_x_3527:
        /* <DEDUP_REMOVED lines=15> */
.L_x_3793:


//--------------------- .text._Z23gemm_half_q_half_kernelILi1ELi40ELb0ELb0ELi32EEvPK6__halfPKjS4_S2_PS0_iiiiPKtS7_iiiiiibS2_i --------------------------
	.section	.text._Z23gemm_half_q_half_kernelILi1ELi40ELb0ELb0ELi32EEvPK6__halfPKjS4_S2_PS0_iiiiPKtS7_iiiiiibS2_i,"ax",@progbits
	.sectioninfo	@"SHI_REGISTERS=43"
	.align	128
        .global         _Z23gemm_half_q_half_kernelILi1ELi40ELb0ELb0ELi32EEvPK6__halfPKjS4_S2_PS0_iiiiPKtS7_iiiiiibS2_i
        .type           _Z23gemm_half_q_half_kernelILi1ELi40ELb0ELb0ELi32EEvPK6__halfPKjS4_S2_PS0_iiiiPKtS7_iiiiiibS2_i,@function
        .size           _Z23gemm_half_q_half_kernelILi1ELi40ELb0ELb0ELi32EEvPK6__halfPKjS4_S2_PS0_iiiiPKtS7_iiiiiibS2_i,(.L_x_3794 - _Z23gemm_half_q_half_kernelILi1ELi40ELb0ELb0ELi32EEvPK6__halfPKjS4_S2_PS0_iiiiPKtS7_iiiiiibS2_i)
        .other          _Z23gemm_half_q_half_kernelILi1ELi40ELb0ELb0ELi32EEvPK6__halfPKjS4_S2_PS0_iiiiPKtS7_iiiiiibS2_i,@"STO_CUDA_ENTRY STV_DEFAULT"
_Z23gemm_half_q_half_kernelILi1ELi40ELb0ELb0ELi32EEvPK6__halfPKjS4_S2_PS0_iiiiPKtS7_iiiiiibS2_i:
.text._Z23gemm_half_q_half_kernelILi1ELi40ELb0ELb0ELi32EEvPK6__halfPKjS4_S2_PS0_iiiiPKtS7_iiiiiibS2_i:
[----:B------:R-:W-:Y:S02]  /*0000*/  IMAD.MOV.U32 R1, RZ, RZ, c[0x0][0x28] ;  /* 0x00000a00ff017624 */ /* 0x000fe400078e00ff */
[----:B------:R-:W0:Y:S01]  /*0010*/  S2R R2, SR_CTAID.Z ;  /* 0x0000000000027919 */ /* 0x000e220000002700 */
[----:B------:R-:W-:Y:S01]  /*0020*/  ULDC.64 UR6, c[0x0][0x118] ;  /* 0x0000460000067ab9 */ /* 0x000fe20000000a00 */
[----:B------:R-:W-:Y:S02]  /*0030*/  BSSY B0, `(.L_x_3528) ;  /* 0x0000023000007945 */ /* 0x000fe40003800000 */
        /* <DEDUP_REMOVED lines=34> */
.L_x_3529:
[----:B------:R-:W-:Y:S05]  /*0260*/  BSYNC B0 ;  /* 0x0000000000007941 */ /* 0x000fea0003800000 */
.L_x_3528:
[----:B------:R-:W-:Y:S05]  /*0270*/  @P2 EXIT ;  /* 0x000000000000294d */ /* 0x000fea0003800000 */
[C---:B------:R-:W-:Y:S01]  /*0280*/  ISETP.GT.AND P0, PT, R28.reuse, c[0x0][0x1a8], PT ;  /* 0x00006a001c007a0c */ /* 0x040fe20003f04270 */
[----:B------:R-:W1:Y:S01]  /*0290*/  LDC.S8 R15, c[0x0][0x1c0] ;  /* 0x00007000ff0f7b82 */ /* 0x000e620000000200 */
[C---:B------:R-:W-:Y:S02]  /*02a0*/  ISETP.GT.AND P2, PT, R28.reuse, c[0x0][0x1b4], PT ;  /* 0x00006d001c007a0c */ /* 0x040fe40003f44270 */
[C---:B------:R-:W-:Y:S02]  /*02b0*/  ISETP.GT.AND P4, PT, R28.reuse, c[0x0][0x1ac], PT ;  /* 0x00006b001c007a0c */ /* 0x040fe40003f84270 */
[----:B------:R-:W-:-:S02]  /*02c0*/  IMNMX R6, R28, c[0x0][0x1a8], PT ;  /* 0x00006a001c067a17 */ /* 0x000fc40003800200 */
[C---:B------:R-:W-:Y:S02]  /*02d0*/  ISETP.GT.AND P5, PT, R28.reuse, c[0x0][0x1b0], PT ;  /* 0x00006c001c007a0c */ /* 0x040fe40003fa4270 */
[----:B0-----:R-:W-:Y:S02]  /*02e0*/  SHF.R.S32.HI R7, RZ, 0x1f, R6 ;  /* 0x0000001fff077819 */ /* 0x001fe40000011406 */
[C---:B------:R-:W-:Y:S02]  /*02f0*/  ISETP.GT.AND P3, PT, R28.reuse, c[0x0][0x1b8], PT ;  /* 0x00006e001c007a0c */ /* 0x040fe40003f64270 */
[----:B------:R-:W-:Y:S02]  /*0300*/  @P0 IMNMX R4, R28, c[0x0][0x1ac], PT ;  /* 0x00006b001c040a17 */ /* 0x000fe40003800200 */
[----:B------:R-:W-:Y:S02]  /*0310*/  LEA.HI R14, R7, R6, RZ, 0x5 ;  /* 0x00000006070e7211 */ /* 0x000fe400078f28ff */
[----:B------:R-:W-:-:S02]  /*0320*/  @P0 IADD3 R4, R4, -c[0x0][0x1a8], RZ ;  /* 0x80006a0004040a10 */ /* 0x000fc40007ffe0ff */
[C---:B------:R-:W-:Y:S02]  /*0330*/  @P2 IMNMX R7, R28.reuse, c[0x0][0x1b8], PT ;  /* 0x00006e001c072a17 */ /* 0x040fe40003800200 */
[----:B------:R-:W-:Y:S02]  /*0340*/  @P0 SHF.R.S32.HI R5, RZ, 0x1f, R4 ;  /* 0x0000001fff050819 */ /* 0x000fe40000011404 */
[----:B------:R-:W-:Y:S02]  /*0350*/  @P2 IADD3 R10, R7, -c[0x0][0x1b4], RZ ;  /* 0x80006d00070a2a10 */ /* 0x000fe40007ffe0ff */
[----:B------:R-:W-:Y:S02]  /*0360*/  @P0 LEA.HI R6, R5, R4, RZ, 0x5 ;  /* 0x0000000405060211 */ /* 0x000fe400078f28ff */
[C---:B------:R-:W-:Y:S02]  /*0370*/  @P4 IMNMX R4, R28.reuse, c[0x0][0x1b0], PT ;  /* 0x00006c001c044a17 */ /* 0x040fe40003800200 */
[----:B------:R-:W-:-:S02]  /*0380*/  @P5 IMNMX R5, R28, c[0x0][0x1b4], PT ;  /* 0x00006d001c055a17 */ /* 0x000fc40003800200 */
[----:B------:R-:W-:Y:S02]  /*0390*/  @P4 IADD3 R4, R4, -c[0x0][0x1ac], RZ ;  /* 0x80006b0004044a10 */ /* 0x000fe40007ffe0ff */
[----:B------:R-:W-:Y:S02]  /*03a0*/  @P2 SHF.R.S32.HI R11, RZ, 0x1f, R10 ;  /* 0x0000001fff0b2819 */ /* 0x000fe4000001140a */
[----:B------:R-:W-:Y:S02]  /*03b0*/  @P5 IADD3 R8, R5, -c[0x0][0x1b0], RZ ;  /* 0x80006c0005085a10 */ /* 0x000fe40007ffe0ff */
[----:B------:R-:W-:Y:S02]  /*03c0*/  @P4 SHF.R.S32.HI R5, RZ, 0x1f, R4 ;  /* 0x0000001fff054819 */ /* 0x000fe40000011404 */
[----:B------:R-:W-:Y:S02]  /*03d0*/  @P3 IMNMX R9, R28, c[0x0][0x1bc], PT ;  /* 0x00006f001c093a17 */ /* 0x000fe40003800200 */
[----:B------:R-:W-:Y:S01]  /*03e0*/  @P2 LEA.HI R11, R11, R10, RZ, 0x5 ;  /* 0x0000000a0b0b2211 */ /* 0x000fe200078f28ff */
[----:B-1----:R-:W-:Y:S01]  /*03f0*/  IMAD.MOV.U32 R10, RZ, RZ, R15 ;  /* 0x000000ffff0a7224 */ /* 0x002fe200078e000f */
[----:B------:R-:W-:-:S02]  /*0400*/  @P0 SHF.R.S32.HI R6, RZ, 0x5, R6 ;  /* 0x00000005ff060819 */ /* 0x000fc40000011406 */
[----:B------:R-:W-:Y:S02]  /*0410*/  @P4 LEA.HI R7, R5, R4, RZ, 0x5 ;  /* 0x0000000405074211 */ /* 0x000fe400078f28ff */
[----:B------:R-:W-:Y:S01]  /*0420*/  @P3 IADD3 R12, R9, -c[0x0][0x1b8], RZ ;  /* 0x80006e00090c3a10 */ /* 0x000fe20007ffe0ff */
[----:B------:R-:W-:Y:S01]  /*0430*/  CS2R R4, SRZ ;  /* 0x0000000000047805 */ /* 0x000fe2000001ff00 */
[----:B------:R-:W-:Y:S01]  /*0440*/  @P5 SHF.R.S32.HI R9, RZ, 0x1f, R8 ;  /* 0x0000001fff095819 */ /* 0x000fe20000011408 */
[----:B------:R-:W-:Y:S01]  /*0450*/  @P0 IMAD R5, R6, 0x6, RZ ;  /* 0x0000000606050824 */ /* 0x000fe200078e02ff */
[----:B------:R-:W-:Y:S02]  /*0460*/  ISETP.NE.AND P0, PT, R10, RZ, PT ;  /* 0x000000ff0a00720c */ /* 0x000fe40003f05270 */
[----:B------:R-:W-:Y:S02]  /*0470*/  @P3 SHF.R.S32.HI R13, RZ, 0x1f, R12 ;  /* 0x0000001fff0d3819 */ /* 0x000fe4000001140c */
[----:B------:R-:W-:Y:S01]  /*0480*/  @P5 LEA.HI R8, R9, R8, RZ, 0x5 ;  /* 0x0000000809085211 */ /* 0x000fe200078f28ff */
[----:B------:R-:W-:Y:S01]  /*0490*/  IMAD.MOV.U32 R9, RZ, RZ, RZ ;  /* 0x000000ffff097224 */ /* 0x000fe200078e00ff */
[----:B------:R-:W-:-:S02]  /*04a0*/  ISETP.NE.OR P0, PT, R2, RZ, !P0 ;  /* 0x000000ff0200720c */ /* 0x000fc40004705670 */
        /* <DEDUP_REMOVED lines=11> */
[C---:B------:R-:W-:Y:S01]  /*0560*/  ISETP.GE.AND P5, PT, R28.reuse, R29, PT ;  /* 0x0000001d1c00720c */ /* 0x040fe20003fa6270 */
[----:B------:R-:W-:Y:S01]  /*0570*/  @P2 IMAD R6, R11, 0x3, RZ ;  /* 0x000000030b062824 */ /* 0x000fe200078e02ff */
[----:B------:R-:W-:Y:S01]  /*0580*/  IADD3 R4, R9, R5, R4 ;  /* 0x0000000509047210 */ /* 0x000fe20007ffe004 */
[----:B------:R-:W-:Y:S01]  /*0590*/  @P3 IMAD.SHL.U32 R7, R13, 0x2, RZ ;  /* 0x000000020d073824 */ /* 0x000fe200078e00ff */
[----:B------:R-:W-:-:S03]  /*05a0*/  ISETP.GE.OR P2, PT, R28, c[0x0][0x1ac], P5 ;  /* 0x00006b001c007a0c */ /* 0x000fc60002f46670 */
[----:B------:R-:W-:Y:S01]  /*05b0*/  @!P0 IMAD.MOV.U32 R9, RZ, RZ, 0x2 ;  /* 0x00000002ff098424 */ /* 0x000fe200078e00ff */
[----:B------:R-:W-:Y:S01]  /*05c0*/  IADD3 R4, R7, R4, R6 ;  /* 0x0000000407047210 */ /* 0x000fe20007ffe006 */
[--C-:B------:R-:W-:Y:S01]  /*05d0*/  @!P0 IMAD R8, R3, c[0x0][0x18c], R0.reuse ;  /* 0x0000630003088a24 */ /* 0x100fe200078e0200 */
[----:B------:R-:W-:-:S03]  /*05e0*/  SHF.R.S32.HI R6, RZ, 0x1f, R0 ;  /* 0x0000001fff067819 */ /* 0x000fc60000011400 */
[----:B------:R-:W-:Y:S02]  /*05f0*/  IMAD R3, R4, c[0x0][0x18c], RZ ;  /* 0x0000630004037a24 */ /* 0x000fe400078e02ff */
[----:B------:R-:W-:-:S03]  /*0600*/  @!P0 IMAD.WIDE R8, R8, R9, c[0x0][0x180] ;  /* 0x0000600008088625 */ /* 0x000fc600078e0209 */
[----:B------:R-:W-:Y:S02]  /*0610*/  IADD3 R5, P3, R0, R3, RZ ;  /* 0x0000000300057210 */ /* 0x000fe40007f7e0ff */
[----:B------:R0:W-:Y:S04]  /*0620*/  @!P0 STG.E.64 [R8.64], RZ ;  /* 0x000000ff08008986 */ /* 0x0001e8000c101b06 */
[----:B------:R-:W-:Y:S01]  /*0630*/  BAR.SYNC.DEFER_BLOCKING 0x0 ;  /* 0x0000000000007b1d */ /* 0x000fe20000010000 */
[----:B------:R-:W-:Y:S02]  /*0640*/  LEA R4, P4, R5, c[0x0][0x168], 0x2 ;  /* 0x00005a0005047a11 */ /* 0x000fe400078810ff */
[----:B------:R-:W-:-:S03]  /*0650*/  LEA.HI.X.SX32 R6, R3, R6, 0x1, P3 ;  /* 0x0000000603067211 */ /* 0x000fc600018f0eff */
[----:B------:R-:W-:Y:S05]  /*0660*/  @P5 BRA `(.L_x_3530) ;  /* 0x0000034000005947 */ /* 0x000fea0003800000 */
[----:B0-----:R-:W-:Y:S02]  /*0670*/  IMAD.SHL.U32 R2, R2, 0x40, RZ ;  /* 0x0000004002027824 */ /* 0x001fe400078e00ff */
[----:B------:R-:W-:-:S04]  /*0680*/  IMAD.MOV.U32 R7, RZ, RZ, 0x2 ;  /* 0x00000002ff077424 */ /* 0x000fc800078e00ff */
[----:B------:R-:W-:-:S05]  /*0690*/  IMAD.WIDE R2, R2, R7, c[0x0][0x198] ;  /* 0x0000660002027625 */ /* 0x000fca00078e0207 */
[----:B------:R0:W5:Y:S01]  /*06a0*/  LDG.E.U16.CONSTANT R8, [R2.64] ;  /* 0x0000000602087981 */ /* 0x000162000c1e9500 */
[----:B------:R-:W-:Y:S01]  /*06b0*/  SHF.R.S32.HI R9, RZ, 0x1f, R0 ;  /* 0x0000001fff097819 */ /* 0x000fe20000011400 */
[----:B------:R-:W-:Y:S02]  /*06c0*/  IMAD.SHL.U32 R11, R0, 0x4, RZ ;  /* 0x00000004000b7824 */ /* 0x000fe400078e00ff */
[----:B------:R-:W-:Y:S01]  /*06d0*/  IMAD.MOV.U32 R10, RZ, RZ, R28 ;  /* 0x000000ffff0a7224 */ /* 0x000fe200078e001c */
[----:B------:R-:W-:Y:S01]  /*06e0*/  LEA.HI R12, R9, R0, RZ, 0x3 ;  /* 0x00000000090c7211 */ /* 0x000fe200078f18ff */
[----:B------:R-:W-:Y:S01]  /*06f0*/  IMAD.MOV.U32 R9, RZ, RZ, RZ ;  /* 0x000000ffff097224 */ /* 0x000fe200078e00ff */
[----:B------:R-:W-:Y:S02]  /*0700*/  LOP3.LUT R11, R11, 0x10, RZ, 0xc0, !PT ;  /* 0x000000100b0b7812 */ /* 0x000fe400078ec0ff */
[----:B------:R-:W-:Y:S02]  /*0710*/  SHF.R.S32.HI R12, RZ, 0x3, R12 ;  /* 0x00000003ff0c7819 */ /* 0x000fe4000001140c */
.L_x_3531:
        /* <DEDUP_REMOVED lines=41> */
.L_x_3530:
[----:B0-----:R-:W-:Y:S01]  /*09b0*/  UMOV UR4, URZ ;  /* 0x0000003f00047c82 */ /* 0x001fe20008000000 */
[----:B------:R-:W-:Y:S02]  /*09c0*/  LEA.HI.X R5, R5, c[0x0][0x16c], R6, 0x2, P4 ;  /* 0x00005b0005057a11 */ /* 0x000fe400020f1406 */
[----:B------:R-:W-:Y:S02]  /*09d0*/  PRMT R26, RZ, 0x5410, RZ ;  /* 0x00005410ff1a7816 */ /* 0x000fe400000000ff */
[----:B------:R-:W-:Y:S01]  /*09e0*/  PRMT R25, RZ, 0x5410, RZ ;  /* 0x00005410ff197816 */ /* 0x000fe200000000ff */
[----:B------:R-:W-:Y:S05]  /*09f0*/  @P2 BRA `(.L_x_3532) ;  /* 0x000017f000002947 */ /* 0x000fea0003800000 */
[----:B------:R-:W-:Y:S01]  /*0a00*/  PRMT R25, RZ, 0x5410, RZ ;  /* 0x00005410ff197816 */ /* 0x000fe200000000ff */
[----:B------:R-:W-:Y:S01]  /*0a10*/  ULDC UR5, c[0x0][0x18c] ;  /* 0x0000630000057ab9 */ /* 0x000fe20000000800 */
[----:B------:R-:W-:Y:S01]  /*0a20*/  PRMT R26, RZ, 0x5410, RZ ;  /* 0x00005410ff1a7816 */ /* 0x000fe200000000ff */
[----:B------:R-:W-:-:S02]  /*0a30*/  USHF.R.S32.HI UR5, URZ, 0x1f, UR5 ;  /* 0x0000001f3f057899 */ /* 0x000fc40008011405 */
[----:B------:R-:W-:Y:S02]  /*0a40*/  UMOV UR4, URZ ;  /* 0x0000003f00047c82 */ /* 0x000fe40008000000 */
.L_x_3535:
[----:B0-----:R-:W-:Y:S02]  /*0a50*/  IMAD.MOV.U32 R30, RZ, RZ, R4 ;  /* 0x000000ffff1e7224 */ /* 0x001fe400078e0004 */
[----:B------:R-:W-:-:S05]  /*0a60*/  IMAD.MOV.U32 R31, RZ, RZ, R5 ;  /* 0x000000ffff1f7224 */ /* 0x000fca00078e0005 */
[----:B------:R0:W5:Y:S01]  /*0a70*/  LDG.E.128.CONSTANT R4, [R30.64] ;  /* 0x000000061e047981 */ /* 0x000162000c1e9d00 */
        /* <DEDUP_REMOVED lines=182> */
.L_x_3533:
        /* <DEDUP_REMOVED lines=185> */
.L_x_3534:
        /* <DEDUP_REMOVED lines=8> */
.L_x_3532:
[----:B------:R-:W-:-:S04]  /*21f0*/  ISETP.GE.AND P0, PT, R28, R29, PT ;  /* 0x0000001d1c00720c */ /* 0x000fc80003f06270 */
[----:B------:R-:W-:-:S13]  /*2200*/  ISETP.GE.OR P0, PT, R28, c[0x0][0x1b4], P0 ;  /* 0x00006d001c007a0c */ /* 0x000fda0000706670 */
[----:B------:R-:W-:Y:S05]  /*2210*/  @P0 BRA `(.L_x_3536) ;  /* 0x0000242000000947 */ /* 0x000fea0003800000 */
[----:B------:R-:W-:Y:S01]  /*2220*/  IMAD.MOV.U32 R16, RZ, RZ, c[0x0][0x18c] ;  /* 0x00006300ff107624 */ /* 0x000fe200078e00ff */
[----:B------:R-:W-:Y:S02]  /*2230*/  HADD2.F32 R24, -RZ, R24.H0_H0 ;  /* 0x20000018ff187230 */ /* 0x000fe40000004100 */
[----:B------:R-:W-:Y:S02]  /*2240*/  HADD2.F32 R0, -RZ, R0.H0_H0 ;  /* 0x20000000ff007230 */ /* 0x000fe40000004100 */
[----:B------:R-:W-:Y:S01]  /*2250*/  HADD2.F32 R6, -RZ, R2.H0_H0 ;  /* 0x20000002ff067230 */ /* 0x000fe20000004100 */
[----:B------:R-:W-:Y:S01]  /*2260*/  SHF.R.S32.HI R16, RZ, 0x1f, R16 ;  /* 0x0000001fff107819 */ /* 0x000fe20000011410 */
[----:B------:R-:W-:Y:S02]  /*2270*/  HADD2.F32 R3, -RZ, R3.H0_H0 ;  /* 0x20000003ff037230 */ /* 0x000fe40000004100 */
.L_x_3538:
[----:B------:R-:W-:Y:S01]  /*2280*/  IADD3 R28, R28, 0x20, RZ ;  /* 0x000000201c1c7810 */ /* 0x000fe20007ffe0ff */
[----:B0-----:R-:W-:Y:S05]  /*2290*/  @P1 BRA `(.L_x_3537) ;  /* 0x0000233000001947 */ /* 0x001fea0003800000 */
[----:B------:R-:W2:Y:S01]  /*22a0*/  LDG.E.128.CONSTANT R12, [R4.64] ;  /* 0x00000006040c7981 */ /* 0x000ea2000c1e9d00 */
[----:B------:R-:W-:-:S03]  /*22b0*/  IMAD.MOV.U32 R27, RZ, RZ, c[0x0][0x18c] ;  /* 0x00006300ff1b7624 */ /* 0x000fc600078e00ff */
[----:B------:R-:W1:Y:S02]  /*22c0*/  LDS.64 R18, [UR4] ;  /* 0x00000004ff127984 */ /* 0x000e640008000a00 */
[----:B------:R-:W-:-:S04]  /*22d0*/  LEA R32, P0, R27, R4, 0x2 ;  /* 0x000000041b207211 */ /* 0x000fc800078010ff */
[----:B------:R-:W-:-:S05]  /*22e0*/  LEA.HI.X R33, R27, R5, R16, 0x2, P0 ;  /* 0x000000051b217211 */ /* 0x000fca00000f1410 */
[----:B------:R-:W3:Y:S01]  /*22f0*/  LDG.E.128.CONSTANT R8, [R32.64] ;  /* 0x0000000620087981 */ /* 0x000ee2000c1e9d00 */
[----:B--2---:R-:W-:Y:S02]  /*2300*/  LOP3.LUT R17, R14, 0xf000f, RZ, 0xc0, !PT ;  /* 0x000f000f0e117812 */ /* 0x004fe400078ec0ff */
        /* <DEDUP_REMOVED lines=8> */
[----:B------:R-:W-:Y:S02]  /*2390*/  HADD2 R17, R7, -1032, -1032 ;  /* 0xe408e40807117430 */ /* 0x000fe40000000000 */
[----:B------:R-:W-:Y:S02]  /*23a0*/  HADD2 R20, R2, -1032, -1032 ;  /* 0xe408e40802147430 */ /* 0x000fe40000000000 */
[----:B------:R-:W-:Y:S02]  /*23b0*/  HADD2 R2, R22, -1032, -1032 ;  /* 0xe408e40816027430 */ /* 0x000fe40000000000 */
[----:B-1----:R-:W-:Y:S02]  /*23c0*/  HADD2.F32 R22, -RZ, R18.H0_H0 ;  /* 0x20000012ff167230 */ /* 0x002fe40000004100 */
[----:B0-----:R-:W-:-:S02]  /*23d0*/  HADD2.F32 R31, -RZ, R21.H0_H0 ;  /* 0x20000015ff1f7230 */ /* 0x001fc40000004100 */
[----:B------:R-:W-:Y:S02]  /*23e0*/  HADD2.F32 R23, -RZ, R17.H0_H0 ;  /* 0x20000011ff177230 */ /* 0x000fe40000004100 */
[----:B------:R-:W-:Y:S01]  /*23f0*/  HADD2.F32 R35, -RZ, R20.H0_H0 ;  /* 0x20000014ff237230 */ /* 0x000fe20000004100 */
[C---:B------:R-:W-:Y:S01]  /*2400*/  FFMA.FTZ R31, R22.reuse, R31, RZ ;  /* 0x0000001f161f7223 */ /* 0x040fe200000100ff */
[----:B------:R-:W-:Y:S01]  /*2410*/  HADD2.F32 R18, -RZ, R18.H1_H1 ;  /* 0x30000012ff127230 */ /* 0x000fe20000004100 */
[----:B------:R-:W-:Y:S01]  /*2420*/  FFMA.FTZ R23, R22, R23, RZ ;  /* 0x0000001716177223 */ /* 0x000fe200000100ff */
[----:B------:R-:W-:Y:S01]  /*2430*/  HADD2.F32 R21, -RZ, R21.H1_H1 ;  /* 0x30000015ff157230 */ /* 0x000fe20000004100 */
[----:B------:R-:W-:Y:S01]  /*2440*/  FFMA.FTZ R35, R35, R22, RZ ;  /* 0x0000001623237223 */ /* 0x000fe200000100ff */
[----:B------:R-:W-:Y:S02]  /*2450*/  HADD2.F32 R17, -RZ, R17.H1_H1 ;  /* 0x30000011ff117230 */ /* 0x000fe40000004100 */
[----:B------:R-:W-:Y:S01]  /*2460*/  HADD2.F32 R20, -RZ, R20.H1_H1 ;  /* 0x30000014ff147230 */ /* 0x000fe20000004100 */
[C---:B------:R-:W-:Y:S01]  /*2470*/  FFMA.FTZ R31, R18.reuse, R21, R31 ;  /* 0x00000015121f7223 */ /* 0x040fe2000001001f */
[--C-:B------:R-:W-:Y:S01]  /*2480*/  HADD2.F32 R7, -RZ, R2.reuse.H0_H0 ;  /* 0x20000002ff077230 */ /* 0x100fe20000004100 */
[----:B------:R-:W-:Y:S01]  /*2490*/  FFMA.FTZ R23, R18, R17, R23 ;  /* 0x0000001112177223 */ /* 0x000fe20000010017 */
[----:B------:R-:W-:Y:S01]  /*24a0*/  LOP3.LUT R17, R12, 0xf000f0, RZ, 0xc0, !PT ;  /* 0x00f000f00c117812 */ /* 0x000fe200078ec0ff */
[----:B------:R-:W-:Y:S01]  /*24b0*/  IMAD.MOV.U32 R21, RZ, RZ, 0x2c00 ;  /* 0x00002c00ff157424 */ /* 0x000fe200078e00ff */
[----:B------:R-:W-:Y:S01]  /*24c0*/  SHF.R.U32.HI R12, RZ, 0x8, R12 ;  /* 0x00000008ff0c7819 */ /* 0x000fe2000001160c */
[----:B------:R-:W-:Y:S01]  /*24d0*/  FFMA.FTZ R35, R20, R18, R35 ;  /* 0x0000001214237223 */ /* 0x000fe20000010023 */
[----:B------:R-:W-:Y:S01]  /*24e0*/  HADD2.F32 R20, -RZ, R2.H1_H1 ;  /* 0x30000002ff147230 */ /* 0x000fe20000004100 */
[----:B------:R-:W-:Y:S01]  /*24f0*/  FFMA.FTZ R7, R22, R7, RZ ;  /* 0x0000000716077223 */ /* 0x000fe200000100ff */
[----:B------:R-:W-:-:S02]  /*2500*/  PRMT R2, R21, 0x7610, R2 ;  /* 0x0000761015027816 */ /* 0x000fc40000000002 */
[----:B------:R-:W-:Y:S01]  /*2510*/  LOP3.LUT R17, R17, 0x64006400, RZ, 0xfc, !PT ;  /* 0x6400640011117812 */ /* 0x000fe200078efcff */
[----:B------:R-:W-:Y:S01]  /*2520*/  FFMA.FTZ R7, R18, R20, R7 ;  /* 0x0000001412077223 */ /* 0x000fe20000010007 */
[----:B------:R-:W-:Y:S01]  /*2530*/  LOP3.LUT R20, R13, 0xf000f0, RZ, 0xc0, !PT ;  /* 0x00f000f00d147812 */ /* 0x000fe200078ec0ff */
[----:B------:R-:W-:Y:S01]  /*2540*/  HADD2.F32 R18, -RZ, R19.H0_H0 ;  /* 0x20000013ff127230 */ /* 0x000fe20000004100 */
[----:B------:R-:W-:Y:S01]  /*2550*/  LOP3.LUT R21, R14, 0xf000f0, RZ, 0xc0, !PT ;  /* 0x00f000f00e157812 */ /* 0x000fe200078ec0ff */
[-C--:B------:R-:W-:Y:S01]  /*2560*/  HFMA2 R22, R17, R2.reuse.H0_H0, -72, -72 ;  /* 0xd480d48011167431 */ /* 0x080fe20000040002 */
[----:B------:R-:W-:Y:S02]  /*2570*/  LOP3.LUT R17, R20, 0x64006400, RZ, 0xfc, !PT ;  /* 0x6400640014117812 */ /* 0x000fe400078efcff */
[----:B------:R-:W-:Y:S02]  /*2580*/  LOP3.LUT R20, R15, 0xf000f0, RZ, 0xc0, !PT ;  /* 0x00f000f00f147812 */ /* 0x000fe400078ec0ff */
[----:B------:R-:W-:Y:S01]  /*2590*/  HADD2.F32 R34, -RZ, R22.H0_H0 ;  /* 0x20000016ff227230 */ /* 0x000fe20000004100 */
[----:B------:R-:W-:Y:S01]  /*25a0*/  LOP3.LUT R21, R21, 0x64006400, RZ, 0xfc, !PT ;  /* 0x6400640015157812 */ /* 0x000fe200078efcff */
[----:B------:R-:W-:Y:S01]  /*25b0*/  HFMA2 R30, R17, R2.H0_H0, -72, -72 ;  /* 0xd480d480111e7431 */ /* 0x000fe20000040002 */
[----:B------:R-:W-:-:S02]  /*25c0*/  LOP3.LUT R37, R20, 0x64006400, RZ, 0xfc, !PT ;  /* 0x6400640014257812 */ /* 0x000fc400078efcff */
[----:B------:R-:W-:Y:S01]  /*25d0*/  FFMA.FTZ R35, R34, R18, R35 ;  /* 0x0000001222237223 */ /* 0x000fe20000010023 */
[-C--:B------:R-:W-:Y:S01]  /*25e0*/  HFMA2 R34, R21, R2.reuse.H0_H0, -72, -72 ;  /* 0xd480d48015227431 */ /* 0x080fe20000040002 */
[----:B------:R-:W-:Y:S01]  /*25f0*/  SHF.R.U32.HI R14, RZ, 0x8, R14 ;  /* 0x00000008ff0e7819 */ /* 0x000fe2000001160e */
[----:B------:R-:W-:Y:S01]  /*2600*/  HADD2.F32 R36, -RZ, R30.H0_H0 ;  /* 0x2000001eff247230 */ /* 0x000fe20000004100 */
[----:B------:R-:W0:Y:S01]  /*2610*/  LDS.64 R20, [UR4+0x8] ;  /* 0x00000804ff147984 */ /* 0x000e220008000a00 */
[----:B------:R-:W-:Y:S01]  /*2620*/  HFMA2 R17, R37, R2.H0_H0, -72, -72 ;  /* 0xd480d48025117431 */ /* 0x000fe20000040002 */
[----:B------:R-:W-:Y:S01]  /*2630*/  SHF.R.U32.HI R15, RZ, 0x8, R15 ;  /* 0x00000008ff0f7819 */ /* 0x000fe2000001160f */
[--C-:B------:R-:W-:Y:S01]  /*2640*/  HADD2.F32 R37, -RZ, R34.reuse.H0_H0 ;  /* 0x20000022ff257230 */ /* 0x100fe20000004100 */
[C---:B------:R-:W-:Y:S01]  /*2650*/  FFMA.FTZ R23, R18.reuse, R36, R23 ;  /* 0x0000002412177223 */ /* 0x040fe20000010017 */
[----:B------:R-:W-:Y:S02]  /*2660*/  HADD2.F32 R34, -RZ, R34.H1_H1 ;  /* 0x30000022ff227230 */ /* 0x000fe40000004100 */
[----:B------:R-:W-:Y:S01]  /*2670*/  HADD2.F32 R36, -RZ, R17.H0_H0 ;  /* 0x20000011ff247230 */ /* 0x000fe20000004100 */
[----:B------:R-:W-:-:S04]  /*2680*/  FFMA.FTZ R31, R18, R37, R31 ;  /* 0x00000025121f7223 */ /* 0x000fc8000001001f */
[----:B------:R-:W-:Y:S01]  /*2690*/  FFMA.FTZ R7, R18, R36, R7 ;  /* 0x0000002412077223 */ /* 0x000fe20000010007 */
[----:B------:R-:W-:Y:S02]  /*26a0*/  HADD2.F32 R18, -RZ, R19.H1_H1 ;  /* 0x30000013ff127230 */ /* 0x000fe40000004100 */
[----:B------:R-:W-:Y:S02]  /*26b0*/  HADD2.F32 R19, -RZ, R22.H1_H1 ;  /* 0x30000016ff137230 */ /* 0x000fe40000004100 */
[----:B------:R-:W-:Y:S02]  /*26c0*/  HADD2.F32 R22, -RZ, R30.H1_H1 ;  /* 0x3000001eff167230 */ /* 0x000fe40000004100 */
[----:B------:R-:W-:Y:S01]  /*26d0*/  HADD2.F32 R30, -RZ, R17.H1_H1 ;  /* 0x30000011ff1e7230 */ /* 0x000fe20000004100 */
[----:B------:R-:W-:Y:S01]  /*26e0*/  SHF.R.U32.HI R17, RZ, 0x8, R13 ;  /* 0x00000008ff117819 */ /* 0x000fe2000001160d */
[----:B------:R-:W-:Y:S01]  /*26f0*/  FFMA.FTZ R19, R19, R18, R35 ;  /* 0x0000001213137223 */ /* 0x000fe20000010023 */
[----:B------:R-:W-:Y:S01]  /*2700*/  LOP3.LUT R13, R12, 0xf000f, RZ, 0xc0, !PT ;  /* 0x000f000f0c0d7812 */ /* 0x000fe200078ec0ff */
[----:B------:R-:W-:-:S02]  /*2710*/  FFMA.FTZ R22, R18, R22, R23 ;  /* 0x0000001612167223 */ /* 0x000fc40000010017 */
[C---:B------:R-:W-:Y:S01]  /*2720*/  FFMA.FTZ R23, R18.reuse, R34, R31 ;  /* 0x0000002212177223 */ /* 0x040fe2000001001f */
[----:B------:R-:W-:Y:S01]  /*2730*/  LOP3.LUT R13, R13, 0x64006400, RZ, 0xfc, !PT ;  /* 0x640064000d0d7812 */ /* 0x000fe200078efcff */
[----:B------:R-:W-:Y:S01]  /*2740*/  FFMA.FTZ R7, R18, R30, R7 ;  /* 0x0000001e12077223 */ /* 0x000fe20000010007 */
[----:B------:R-:W-:Y:S02]  /*2750*/  LOP3.LUT R18, R17, 0xf000f, RZ, 0xc0, !PT ;  /* 0x000f000f11127812 */ /* 0x000fe400078ec0ff */
[----:B------:R-:W-:Y:S02]  /*2760*/  LOP3.LUT R31, R15, 0xf000f, RZ, 0xc0, !PT ;  /* 0x000f000f0f1f7812 */ /* 0x000fe400078ec0ff */
[----:B------:R-:W-:Y:S01]  /*2770*/  LOP3.LUT R30, R18, 0x64006400, RZ, 0xfc, !PT ;  /* 0x64006400121e7812 */ /* 0x000fe200078efcff */
[----:B------:R-:W-:Y:S01]  /*2780*/  HADD2 R18, R13, -1032, -1032 ;  /* 0xe408e4080d127430 */ /* 0x000fe20000000000 */
[C---:B------:R-:W-:Y:S02]  /*2790*/  LOP3.LUT R13, R14.reuse, 0xf000f, RZ, 0xc0, !PT ;  /* 0x000f000f0e0d7812 */ /* 0x040fe400078ec0ff */
[----:B------:R-:W-:Y:S01]  /*27a0*/  LOP3.LUT R35, R31, 0x64006400, RZ, 0xfc, !PT ;  /* 0x640064001f237812 */ /* 0x000fe200078efcff */
[----:B------:R-:W-:Y:S01]  /*27b0*/  HADD2 R30, R30, -1032, -1032 ;  /* 0xe408e4081e1e7430 */ /* 0x000fe20000000000 */
[----:B------:R-:W-:Y:S01]  /*27c0*/  LOP3.LUT R13, R13, 0x64006400, RZ, 0xfc, !PT ;  /* 0x640064000d0d7812 */ /* 0x000fe200078efcff */
[----:B------:R-:W-:Y:S01]  /*27d0*/  HADD2.F32 R36, -RZ, R18.H0_H0 ;  /* 0x20000012ff247230 */ /* 0x000fe20000004100 */
[----:B------:R-:W-:Y:S01]  /*27e0*/  LOP3.LUT R17, R17, 0xf000f0, RZ, 0xc0, !PT ;  /* 0x00f000f011117812 */ /* 0x000fe200078ec0ff */
[----:B0-----:R-:W-:Y:S01]  /*27f0*/  HADD2.F32 R34, -RZ, R20.H0_H0 ;  /* 0x20000014ff227230 */ /* 0x001fe20000004100 */
[----:B------:R-:W-:Y:S01]  /*2800*/  LOP3.LUT R14, R14, 0xf000f0, RZ, 0xc0, !PT ;  /* 0x00f000f00e0e7812 */ /* 0x000fe200078ec0ff */
[----:B------:R-:W-:Y:S01]  /*2810*/  HADD2 R31, R13, -1032, -1032 ;  /* 0xe408e4080d1f7430 */ /* 0x000fe20000000000 */
[----:B------:R-:W-:Y:S01]  /*2820*/  LOP3.LUT R17, R17, 0x64006400, RZ, 0xfc, !PT ;  /* 0x6400640011117812 */ /* 0x000fe200078efcff */
[----:B------:R-:W-:Y:S01]  /*2830*/  HADD2 R13, R35, -1032, -1032 ;  /* 0xe408e408230d7430 */ /* 0x000fe20000000000 */
[----:B------:R-:W-:Y:S01]  /*2840*/  FFMA.FTZ R19, R36, R34, R19 ;  /* 0x0000002224137223 */ /* 0x000fe20000010013 */
[----:B------:R-:W-:-:S02]  /*2850*/  HADD2.F32 R18, -RZ, R18.H1_H1 ;  /* 0x30000012ff127230 */ /* 0x000fc40000004100 */
[----:B------:R-:W-:Y:S02]  /*2860*/  HADD2.F32 R20, -RZ, R20.H1_H1 ;  /* 0x30000014ff147230 */ /* 0x000fe40000004100 */
        /* <DEDUP_REMOVED lines=9> */
[--C-:B------:R-:W-:Y:S01]  /*2900*/  HADD2.F32 R37, -RZ, R30.reuse.H0_H0 ;  /* 0x2000001eff257230 */ /* 0x100fe20000004100 */
[----:B------:R-:W0:Y:S01]  /*2910*/  LDS.64 R12, [UR4+0x10] ;  /* 0x00001004ff0c7984 */ /* 0x000e220008000a00 */
[----:B------:R-:W-:Y:S01]  /*2920*/  FFMA.FTZ R23, R20, R31, R23 ;  /* 0x0000001f14177223 */ /* 0x000fe20000010017 */
[----:B------:R-:W-:Y:S01]  /*2930*/  LOP3.LUT R31, R18, 0x64006400, RZ, 0xfc, !PT ;  /* 0x64006400121f7812 */ /* 0x000fe200078efcff */
[----:B------:R-:W-:Y:S01]  /*2940*/  HADD2.F32 R35, -RZ, R30.H1_H1 ;  /* 0x3000001eff237230 */ /* 0x000fe20000004100 */
[----:B------:R-:W-:Y:S01]  /*2950*/  FFMA.FTZ R22, R34, R37, R22 ;  /* 0x0000002522167223 */ /* 0x000fe20000010016 */
[----:B------:R-:W-:-:S02]  /*2960*/  LOP3.LUT R18, R15, 0xf000f0, RZ, 0xc0, !PT ;  /* 0x00f000f00f127812 */ /* 0x000fc400078ec0ff */
[-C--:B------:R-:W-:Y:S01]  /*2970*/  HFMA2 R15, R31, R2.reuse.H0_H0, -72, -72 ;  /* 0xd480d4801f0f7431 */ /* 0x080fe20000040002 */
[----:B------:R-:W-:Y:S01]  /*2980*/  FFMA.FTZ R22, R20, R35, R22 ;  /* 0x0000002314167223 */ /* 0x000fe20000010016 */
[----:B------:R-:W-:Y:S01]  /*2990*/  LOP3.LUT R31, R14, 0x64006400, RZ, 0xfc, !PT ;  /* 0x640064000e1f7812 */ /* 0x000fe200078efcff */
[-C--:B------:R-:W-:Y:S01]  /*29a0*/  HFMA2 R14, R17, R2.reuse.H0_H0, -72, -72 ;  /* 0xd480d480110e7431 */ /* 0x080fe20000040002 */
[----:B------:R-:W-:Y:S01]  /*29b0*/  LOP3.LUT R35, R18, 0x64006400, RZ, 0xfc, !PT ;  /* 0x6400640012237812 */ /* 0x000fe200078efcff */
[----:B------:R-:W-:Y:S02]  /*29c0*/  HADD2.F32 R18, -RZ, R21.H0_H0 ;  /* 0x20000015ff127230 */ /* 0x000fe40000004100 */
[----:B------:R-:W-:Y:S02]  /*29d0*/  HADD2.F32 R34, -RZ, R15.H0_H0 ;  /* 0x2000000fff227230 */ /* 0x000fe40000004100 */
[-C--:B------:R-:W-:Y:S02]  /*29e0*/  HFMA2 R17, R31, R2.reuse.H0_H0, -72, -72 ;  /* 0xd480d4801f117431 */ /* 0x080fe40000040002 */
[----:B------:R-:W-:Y:S01]  /*29f0*/  HFMA2 R30, R35, R2.H0_H0, -72, -72 ;  /* 0xd480d480231e7431 */ /* 0x000fe20000040002 */
[----:B------:R-:W-:Y:S01]  /*2a00*/  FFMA.FTZ R19, R34, R18, R19 ;  /* 0x0000001222137223 */ /* 0x000fe20000010013 */
[----:B------:R-:W-:-:S02]  /*2a10*/  HADD2.F32 R20, -RZ, R21.H1_H1 ;  /* 0x30000015ff147230 */ /* 0x000fc40000004100 */
[----:B------:R-:W-:Y:S02]  /*2a20*/  HADD2.F32 R21, -RZ, R14.H0_H0 ;  /* 0x2000000eff157230 */ /* 0x000fe40000004100 */
[----:B------:R-:W-:Y:S02]  /*2a30*/  HADD2.F32 R34, -RZ, R17.H0_H0 ;  /* 0x20000011ff227230 */ /* 0x000fe40000004100 */
[----:B------:R-:W-:Y:S02]  /*2a40*/  HADD2.F32 R35, -RZ, R30.H0_H0 ;  /* 0x2000001eff237230 */ /* 0x000fe40000004100 */
[----:B------:R-:W-:Y:S01]  /*2a50*/  HADD2.F32 R31, -RZ, R15.H1_H1 ;  /* 0x3000000fff1f7230 */ /* 0x000fe20000004100 */
[C---:B------:R-:W-:Y:S01]  /*2a60*/  FFMA.FTZ R15, R18.reuse, R21, R22 ;  /* 0x00000015120f7223 */ /* 0x040fe20000010016 */
[----:B---3--:R-:W-:Y:S01]  /*2a70*/  LOP3.LUT R22, R9, 0xf000f, RZ, 0xc0, !PT ;  /* 0x000f000f09167812 */ /* 0x008fe200078ec0ff */
        /* <DEDUP_REMOVED lines=11> */
[----:B0-----:R-:W-:-:S02]  /*2b30*/  HADD2.F32 R14, -RZ, R12.H0_H0 ;  /* 0x2000000cff0e7230 */ /* 0x001fc40000004100 */
[----:B------:R-:W-:Y:S01]  /*2b40*/  HADD2 R15, R31, -1032, -1032 ;  /* 0xe408e4081f0f7430 */ /* 0x000fe20000000000 */
[----:B------:R-:W-:Y:S01]  /*2b50*/  FFMA.FTZ R20, R20, R30, R23 ;  /* 0x0000001e14147223 */ /* 0x000fe20000010017 */
[----:B------:R-:W-:Y:S01]  /*2b60*/  HADD2 R22, R19, -1032, -1032 ;  /* 0xe408e40813167430 */ /* 0x000fe20000000000 */
[----:B------:R-:W-:Y:S01]  /*2b70*/  LOP3.LUT R31, R8, 0xf000f0, RZ, 0xc0, !PT ;  /* 0x00f000f0081f7812 */ /* 0x000fe200078ec0ff */
[----:B------:R-:W0:Y:S01]  /*2b80*/  LDS.64 R18, [UR4+0x18] ;  /* 0x00001804ff127984 */ /* 0x000e220008000a00 */
[--C-:B------:R-:W-:Y:S02]  /*2b90*/  HADD2.F32 R37, -RZ, R15.reuse.H0_H0 ;  /* 0x2000000fff257230 */ /* 0x100fe40000004100 */
[--C-:B------:R-:W-:Y:S01]  /*2ba0*/  HADD2.F32 R35, -RZ, R22.reuse.H0_H0 ;  /* 0x20000016ff237230 */ /* 0x100fe20000004100 */
[----:B------:R-:W-:Y:S01]  /*2bb0*/  LOP3.LUT R31, R31, 0x64006400, RZ, 0xfc, !PT ;  /* 0x640064001f1f7812 */ /* 0x000fe200078efcff */
[----:B------:R-:W-:Y:S01]  /*2bc0*/  HADD2.F32 R23, -RZ, R22.H1_H1 ;  /* 0x30000016ff177230 */ /* 0x000fe20000004100 */
[----:B------:R-:W-:Y:S01]  /*2bd0*/  LOP3.LUT R22, R9, 0xf000f0, RZ, 0xc0, !PT ;  /* 0x00f000f009167812 */ /* 0x000fe200078ec0ff */
[----:B------:R-:W-:Y:S01]  /*2be0*/  FFMA.FTZ R34, R14, R37, RZ ;  /* 0x000000250e227223 */ /* 0x000fe200000100ff */
[----:B------:R-:W-:Y:S01]  /*2bf0*/  HADD2.F32 R37, -RZ, R15.H1_H1 ;  /* 0x3000000fff257230 */ /* 0x000fe20000004100 */
[----:B------:R-:W-:Y:S01]  /*2c00*/  FFMA.FTZ R35, R35, R14, RZ ;  /* 0x0000000e23237223 */ /* 0x000fe200000100ff */
[----:B------:R-:W-:Y:S01]  /*2c10*/  LOP3.LUT R15, R22, 0x64006400, RZ, 0xfc, !PT ;  /* 0x64006400160f7812 */ /* 0x000fe200078efcff */
[----:B------:R-:W-:-:S02]  /*2c20*/  HADD2.F32 R12, -RZ, R12.H1_H1 ;  /* 0x3000000cff0c7230 */ /* 0x000fc40000004100 */
[-C--:B------:R-:W-:Y:S02]  /*2c30*/  HFMA2 R30, R31, R2.reuse.H0_H0, -72, -72 ;  /* 0xd480d4801f1e7431 */ /* 0x080fe40000040002 */
[----:B------:R-:W-:Y:S01]  /*2c40*/  HFMA2 R22, R15, R2.H0_H0, -72, -72 ;  /* 0xd480d4800f167431 */ /* 0x000fe20000040002 */
[----:B------:R-:W-:Y:S01]  /*2c50*/  FFMA.FTZ R36, R23, R12, R35 ;  /* 0x0000000c17247223 */ /* 0x000fe20000010023 */
[--C-:B------:R-:W-:Y:S01]  /*2c60*/  HADD2.F32 R15, -RZ, R13.reuse.H0_H0 ;  /* 0x2000000dff0f7230 */ /* 0x100fe20000004100 */
[----:B------:R-:W-:Y:S01]  /*2c70*/  FFMA.FTZ R34, R12, R37, R34 ;  /* 0x000000250c227223 */ /* 0x000fe20000010022 */
[----:B------:R-:W-:Y:S01]  /*2c80*/  HADD2.F32 R31, -RZ, R30.H0_H0 ;  /* 0x2000001eff1f7230 */ /* 0x000fe20000004100 */
[----:B------:R-:W-:Y:S01]  /*2c90*/  SHF.R.U32.HI R23, RZ, 0x8, R8 ;  /* 0x00000008ff177819 */ /* 0x000fe20000011608 */
[--C-:B------:R-:W-:Y:S02]  /*2ca0*/  HADD2.F32 R35, -RZ, R22.reuse.H0_H0 ;  /* 0x20000016ff237230 */ /* 0x100fe40000004100 */
[----:B------:R-:W-:Y:S01]  /*2cb0*/  HADD2.F32 R13, -RZ, R13.H1_H1 ;  /* 0x3000000dff0d7230 */ /* 0x000fe20000004100 */
[----:B------:R-:W-:Y:S01]  /*2cc0*/  FFMA.FTZ R8, R31, R15, R36 ;  /* 0x0000000f1f087223 */ /* 0x000fe20000010024 */
[----:B------:R-:W-:Y:S01]  /*2cd0*/  HADD2.F32 R22, -RZ, R22.H1_H1 ;  /* 0x30000016ff167230 */ /* 0x000fe20000004100 */
[----:B------:R-:W-:Y:S01]  /*2ce0*/  FFMA.FTZ R34, R15, R35, R34 ;  /* 0x000000230f227223 */ /* 0x000fe20000010022 */
[----:B------:R-:W-:Y:S01]  /*2cf0*/  HADD2.F32 R30, -RZ, R30.H1_H1 ;  /* 0x3000001eff1e7230 */ /* 0x000fe20000004100 */
[----:B------:R-:W-:-:S02]  /*2d00*/  LOP3.LUT R31, R23, 0xf000f, RZ, 0xc0, !PT ;  /* 0x000f000f171f7812 */ /* 0x000fc400078ec0ff */
[----:B------:R-:W-:Y:S01]  /*2d10*/  FFMA.FTZ R35, R13, R22, R34 ;  /* 0x000000160d237223 */ /* 0x000fe20000010022 */
[----:B------:R-:W-:Y:S01]  /*2d20*/  SHF.R.U32.HI R22, RZ, 0x8, R9 ;  /* 0x00000008ff167819 */ /* 0x000fe20000011609 */
[----:B------:R-:W-:Y:S01]  /*2d30*/  FFMA.FTZ R37, R30, R13, R8 ;  /* 0x0000000d1e257223 */ /* 0x000fe20000010008 */
[----:B------:R-:W-:Y:S02]  /*2d40*/  LOP3.LUT R9, R10, 0xf000f, RZ, 0xc0, !PT ;  /* 0x000f000f0a097812 */ /* 0x000fe400078ec0ff */
[----:B------:R-:W-:Y:S02]  /*2d50*/  LOP3.LUT R8, R22, 0xf000f, RZ, 0xc0, !PT ;  /* 0x000f000f16087812 */ /* 0x000fe400078ec0ff */
[----:B------:R-:W-:Y:S02]  /*2d60*/  LOP3.LUT R31, R31, 0x64006400, RZ, 0xfc, !PT ;  /* 0x640064001f1f7812 */ /* 0x000fe400078efcff */
[----:B------:R-:W-:Y:S01]  /*2d70*/  LOP3.LUT R8, R8, 0x64006400, RZ, 0xfc, !PT ;  /* 0x6400640008087812 */ /* 0x000fe200078efcff */
[----:B0-----:R-:W-:-:S02]  /*2d80*/  HADD2.F32 R34, -RZ, R18.H0_H0 ;  /* 0x20000012ff227230 */ /* 0x001fc40000004100 */
[----:B------:R-:W-:Y:S02]  /*2d90*/  HADD2 R31, R31, -1032, -1032 ;  /* 0xe408e4081f1f7430 */ /* 0x000fe40000000000 */
[----:B------:R-:W-:Y:S01]  /*2da0*/  HADD2 R30, R8, -1032, -1032 ;  /* 0xe408e408081e7430 */ /* 0x000fe20000000000 */
[----:B------:R-:W-:Y:S02]  /*2db0*/  LOP3.LUT R8, R9, 0x64006400, RZ, 0xfc, !PT ;  /* 0x6400640009087812 */ /* 0x000fe400078efcff */
[----:B------:R-:W-:Y:S01]  /*2dc0*/  LOP3.LUT R23, R23, 0xf000f0, RZ, 0xc0, !PT ;  /* 0x00f000f017177812 */ /* 0x000fe200078ec0ff */
[----:B------:R-:W-:Y:S02]  /*2dd0*/  HADD2.F32 R40, -RZ, R31.H0_H0 ;  /* 0x2000001fff287230 */ /* 0x000fe40000004100 */
[----:B------:R-:W-:Y:S02]  /*2de0*/  HADD2.F32 R38, -RZ, R30.H0_H0 ;  /* 0x2000001eff267230 */ /* 0x000fe40000004100 */
[----:B------:R-:W-:Y:S01]  /*2df0*/  HADD2 R8, R8, -1032, -1032 ;  /* 0xe408e40808087430 */ /* 0x000fe20000000000 */
[----:B------:R-:W-:Y:S01]  /*2e00*/  LOP3.LUT R23, R23, 0x64006400, RZ, 0xfc, !PT ;  /* 0x6400640017177812 */ /* 0x000fe200078efcff */
[----:B------:R-:W-:-:S02]  /*2e10*/  FFMA.FTZ R40, R40, R34, R37 ;  /* 0x0000002228287223 */ /* 0x000fc40000010025 */
[----:B------:R-:W-:Y:S01]  /*2e20*/  FFMA.FTZ R38, R34, R38, R35 ;  /* 0x0000002622267223 */ /* 0x000fe20000010023 */
[--C-:B------:R-:W-:Y:S02]  /*2e30*/  HADD2.F32 R9, -RZ, R8.reuse.H0_H0 ;  /* 0x20000008ff097230 */ /* 0x100fe40000004100 */
[----:B------:R-:W-:Y:S01]  /*2e40*/  HADD2.F32 R35, -RZ, R8.H1_H1 ;  /* 0x30000008ff237230 */ /* 0x000fe20000004100 */
[----:B------:R-:W-:Y:S02]  /*2e50*/  LOP3.LUT R8, R11, 0xf000f, RZ, 0xc0, !PT ;  /* 0x000f000f0b087812 */ /* 0x000fe400078ec0ff */
[----:B------:R-:W-:Y:S02]  /*2e60*/  FFMA.FTZ R9, R14, R9, RZ ;  /* 0x000000090e097223 */ /* 0x000fe400000100ff */
[----:B------:R-:W-:Y:S02]  /*2e70*/  LOP3.LUT R8, R8, 0x64006400, RZ, 0xfc, !PT ;  /* 0x6400640008087812 */ /* 0x000fe400078efcff */
[----:B------:R-:W-:-:S03]  /*2e80*/  FFMA.FTZ R36, R12, R35, R9 ;  /* 0x000000230c247223 */ /* 0x000fc60000010009 */
[----:B------:R-:W-:-:S05]  /*2e90*/  HADD2 R8, R8, -1032, -1032 ;  /* 0xe408e40808087430 */ /* 0x000fca0000000000 */
[----:B------:R-:W-:-:S05]  /*2ea0*/  HADD2.F32 R9, -RZ, R8.H0_H0 ;  /* 0x20000008ff097230 */ /* 0x000fca0000004100 */
[----:B------:R-:W-:Y:S01]  /*2eb0*/  FFMA.FTZ R14, R14, R9, RZ ;  /* 0x000000090e0e7223 */ /* 0x000fe200000100ff */
[----:B------:R-:W-:Y:S01]  /*2ec0*/  HADD2.F32 R9, -RZ, R8.H1_H1 ;  /* 0x30000008ff097230 */ /* 0x000fe20000004100 */
[----:B------:R-:W-:-:S04]  /*2ed0*/  LOP3.LUT R8, R10, 0xf000f0, RZ, 0xc0, !PT ;  /* 0x00f000f00a087812 */ /* 0x000fc800078ec0ff */
[----:B------:R-:W-:Y:S01]  /*2ee0*/  FFMA.FTZ R14, R12, R9, R14 ;  /* 0x000000090c0e7223 */ /* 0x000fe2000001000e */
[----:B------:R-:W-:-:S05]  /*2ef0*/  LOP3.LUT R9, R8, 0x64006400, RZ, 0xfc, !PT ;  /* 0x6400640008097812 */ /* 0x000fca00078efcff */
[----:B------:R-:W-:Y:S01]  /*2f00*/  HFMA2 R8, R9, R2.H0_H0, -72, -72 ;  /* 0xd480d48009087431 */ /* 0x000fe20000040002 */
[----:B------:R-:W-:-:S04]  /*2f10*/  LOP3.LUT R9, R11, 0xf000f0, RZ, 0xc0, !PT ;  /* 0x00f000f00b097812 */ /* 0x000fc800078ec0ff */
[----:B------:R-:W-:Y:S01]  /*2f20*/  LOP3.LUT R9, R9, 0x64006400, RZ, 0xfc, !PT ;  /* 0x6400640009097812 */ /* 0x000fe200078efcff */
[----:B------:R-:W-:-:S04]  /*2f30*/  HADD2.F32 R12, -RZ, R8.H0_H0 ;  /* 0x20000008ff0c7230 */ /* 0x000fc80000004100 */
[----:B------:R-:W-:Y:S01]  /*2f40*/  HFMA2 R9, R9, R2.H0_H0, -72, -72 ;  /* 0xd480d48009097431 */ /* 0x000fe20000040002 */
[----:B------:R-:W-:-:S04]  /*2f50*/  FFMA.FTZ R12, R15, R12, R36 ;  /* 0x0000000c0f0c7223 */ /* 0x000fc80000010024 */
[----:B------:R-:W-:-:S05]  /*2f60*/  HADD2.F32 R35, -RZ, R9.H0_H0 ;  /* 0x20000009ff237230 */ /* 0x000fca0000004100 */
[----:B------:R-:W-:Y:S01]  /*2f70*/  FFMA.FTZ R14, R15, R35, R14 ;  /* 0x000000230f0e7223 */ /* 0x000fe2000001000e */
[----:B------:R-:W-:Y:S02]  /*2f80*/  HADD2.F32 R15, -RZ, R8.H1_H1 ;  /* 0x30000008ff0f7230 */ /* 0x000fe40000004100 */
[----:B------:R-:W-:Y:S01]  /*2f90*/  HADD2.F32 R35, -RZ, R9.H1_H1 ;  /* 0x30000009ff237230 */ /* 0x000fe20000004100 */
[----:B------:R-:W-:-:S04]  /*2fa0*/  IMAD.WIDE R8, R27, 0x4, R32 ;  /* 0x000000041b087825 */ /* 0x000fc800078e0220 */
[C---:B------:R-:W-:Y:S02]  /*2fb0*/  FFMA.FTZ R33, R13.reuse, R15, R12 ;  /* 0x0000000f0d217223 */ /* 0x040fe4000001000c */
[----:B------:R-:W-:Y:S02]  /*2fc0*/  FFMA.FTZ R35, R13, R35, R14 ;  /* 0x000000230d237223 */ /* 0x000fe4000001000e */
[----:B------:R0:W2:Y:S01]  /*2fd0*/  LDG.E.128.CONSTANT R12, [R8.64] ;  /* 0x00000006080c7981 */ /* 0x0000a2000c1e9d00 */
[----:B------:R-:W-:Y:S01]  /*2fe0*/  SHF.R.U32.HI R32, RZ, 0x8, R10 ;  /* 0x00000008ff207819 */ /* 0x000fe2000001160a */
[----:B------:R-:W-:Y:S01]  /*2ff0*/  HADD2.F32 R37, -RZ, R18.H1_H1 ;  /* 0x30000012ff257230 */ /* 0x000fe20000004100 */
[----:B------:R-:W-:Y:S01]  /*3000*/  LOP3.LUT R22, R22, 0xf000f0, RZ, 0xc0, !PT ;  /* 0x00f000f016167812 */ /* 0x000fe200078ec0ff */
[----:B------:R-:W-:Y:S01]  /*3010*/  HADD2.F32 R30, -RZ, R30.H1_H1 ;  /* 0x3000001eff1e7230 */ /* 0x000fe20000004100 */
[----:B------:R-:W-:Y:S01]  /*3020*/  LOP3.LUT R10, R32, 0xf000f, RZ, 0xc0, !PT ;  /* 0x000f000f200a7812 */ /* 0x000fe200078ec0ff */
[----:B------:R-:W-:-:S02]  /*3030*/  HFMA2 R18, R23, R2.H0_H0, -72, -72 ;  /* 0xd480d48017127431 */ /* 0x000fc40000040002 */
[----:B------:R-:W-:Y:S01]  /*3040*/  HADD2.F32 R31, -RZ, R31.H1_H1 ;  /* 0x3000001fff1f7230 */ /* 0x000fe20000004100 */
[----:B------:R-:W-:Y:S01]  /*3050*/  LOP3.LUT R10, R10, 0x64006400, RZ, 0xfc, !PT ;  /* 0x640064000a0a7812 */ /* 0x000fe200078efcff */
[----:B0-----:R-:W-:Y:S01]  /*3060*/  IMAD.WIDE R8, R27, 0x4, R8 ;  /* 0x000000041b087825 */ /* 0x001fe200078e0208 */
[--C-:B------:R-:W-:Y:S02]  /*3070*/  HADD2.F32 R23, -RZ, R18.reuse.H0_H0 ;  /* 0x20000012ff177230 */ /* 0x100fe40000004100 */
[----:B------:R-:W-:Y:S01]  /*3080*/  HADD2.F32 R18, -RZ, R18.H1_H1 ;  /* 0x30000012ff127230 */ /* 0x000fe20000004100 */
[----:B------:R-:W-:Y:S01]  /*3090*/  FFMA.FTZ R31, R31, R37, R40 ;  /* 0x000000251f1f7223 */ /* 0x000fe20000010028 */
[----:B------:R-:W-:-:S05]  /*30a0*/  HADD2 R10, R10, -1032, -1032 ;  /* 0xe408e4080a0a7430 */ /* 0x000fca0000000000 */
[--C-:B------:R-:W-:Y:S02]  /*30b0*/  HADD2.F32 R36, -RZ, R10.reuse.H0_H0 ;  /* 0x2000000aff247230 */ /* 0x100fe40000004100 */
[----:B------:R-:W-:-:S03]  /*30c0*/  HADD2.F32 R10, -RZ, R10.H1_H1 ;  /* 0x3000000aff0a7230 */ /* 0x000fc60000004100 */
[----:B------:R-:W-:Y:S02]  /*30d0*/  FFMA.FTZ R36, R34, R36, R33 ;  /* 0x0000002422247223 */ /* 0x000fe40000010021 */
[----:B------:R-:W-:Y:S01]  /*30e0*/  FFMA.FTZ R33, R37, R30, R38 ;  /* 0x0000001e25217223 */ /* 0x000fe20000010026 */
[----:B------:R-:W-:-:S05]  /*30f0*/  HADD2.F32 R30, -RZ, R19.H0_H0 ;  /* 0x20000013ff1e7230 */ /* 0x000fca0000004100 */
[----:B------:R-:W-:Y:S01]  /*3100*/  FFMA.FTZ R23, R23, R30, R31 ;  /* 0x0000001e17177223 */ /* 0x000fe2000001001f */
[----:B------:R-:W-:-:S05]  /*3110*/  LOP3.LUT R31, R22, 0x64006400, RZ, 0xfc, !PT ;  /* 0x64006400161f7812 */ /* 0x000fca00078efcff */
[----:B------:R-:W-:-:S05]  /*3120*/  HFMA2 R31, R31, R2.H0_H0, -72, -72 ;  /* 0xd480d4801f1f7431 */ /* 0x000fca0000040002 */
[----:B------:R-:W-:-:S05]  /*3130*/  HADD2.F32 R22, -RZ, R31.H0_H0 ;  /* 0x2000001fff167230 */ /* 0x000fca0000004100 */
[----:B------:R-:W-:Y:S01]  /*3140*/  FFMA.FTZ R33, R30, R22, R33 ;  /* 0x000000161e217223 */ /* 0x000fe20000010021 */
[----:B------:R-:W-:-:S05]  /*3150*/  HADD2.F32 R22, -RZ, R19.H1_H1 ;  /* 0x30000013ff167230 */ /* 0x000fca0000004100 */
[----:B------:R-:W-:Y:S01]  /*3160*/  FFMA.FTZ R23, R18, R22, R23 ;  /* 0x0000001612177223 */ /* 0x000fe20000010017 */
[----:B------:R-:W-:-:S04]  /*3170*/  SHF.R.U32.HI R18, RZ, 0x8, R11 ;  /* 0x00000008ff127819 */ /* 0x000fc8000001160b */
[----:B------:R-:W-:-:S04]  /*3180*/  LOP3.LUT R11, R18, 0xf000f, RZ, 0xc0, !PT ;  /* 0x000f000f120b7812 */ /* 0x000fc800078ec0ff */
[----:B------:R-:W-:-:S05]  /*3190*/  LOP3.LUT R11, R11, 0x64006400, RZ, 0xfc, !PT ;  /* 0x640064000b0b7812 */ /* 0x000fca00078efcff */
[----:B------:R-:W-:-:S05]  /*31a0*/  HADD2 R11, R11, -1032, -1032 ;  /* 0xe408e4080b0b7430 */ /* 0x000fca0000000000 */
[--C-:B------:R-:W-:Y:S02]  /*31b0*/  HADD2.F32 R19, -RZ, R11.reuse.H0_H0 ;  /* 0x2000000bff137230 */ /* 0x100fe40000004100 */
[----:B------:R-:W-:-:S03]  /*31c0*/  HADD2.F32 R11, -RZ, R11.H1_H1 ;  /* 0x3000000bff0b7230 */ /* 0x000fc60000004100 */
[----:B------:R-:W-:Y:S02]  /*31d0*/  FFMA.FTZ R34, R34, R19, R35 ;  /* 0x0000001322227223 */ /* 0x000fe40000010023 */
[C---:B------:R-:W-:Y:S02]  /*31e0*/  FFMA.FTZ R19, R37.reuse, R10, R36 ;  /* 0x0000000a25137223 */ /* 0x040fe40000010024 */
[----:B------:R-:W-:Y:S02]  /*31f0*/  FFMA.FTZ R37, R37, R11, R34 ;  /* 0x0000000b25257223 */ /* 0x000fe40000010022 */
[----:B------:R-:W3:Y:S01]  /*3200*/  LDG.E.128.CONSTANT R8, [R8.64] ;  /* 0x0000000608087981 */ /* 0x000ee2000c1e9d00 */
[----:B------:R-:W-:Y:S01]  /*3210*/  LOP3.LUT R32, R32, 0xf000f0, RZ, 0xc0, !PT ;  /* 0x00f000f020207812 */ /* 0x000fe200078ec0ff */
[----:B------:R-:W-:Y:S01]  /*3220*/  FMUL.FTZ R21, R6, R21 ;  /* 0x0000001506157220 */ /* 0x000fe20000410000 */
[----:B------:R-:W-:Y:S01]  /*3230*/  LOP3.LUT R18, R18, 0xf000f0, RZ, 0xc0, !PT ;  /* 0x00f000f012127812 */ /* 0x000fe200078ec0ff */
[----:B------:R-:W-:Y:S01]  /*3240*/  FMUL.FTZ R20, R3, R20 ;  /* 0x0000001403147220 */ /* 0x000fe20000410000 */
[----:B------:R-:W-:Y:S01]  /*3250*/  LOP3.LUT R27, R32, 0x64006400, RZ, 0xfc, !PT ;  /* 0x64006400201b7812 */ /* 0x000fe200078efcff */
[----:B------:R-:W-:Y:S01]  /*3260*/  FMUL.FTZ R23, R24, R23 ;  /* 0x0000001718177220 */ /* 0x000fe20000410000 */
[----:B------:R-:W-:-:S02]  /*3270*/  F2FP.PACK_AB R21, RZ, R21 ;  /* 0x00000015ff15723e */ /* 0x000fc400000000ff */
[----:B------:R-:W-:Y:S01]  /*3280*/  F2FP.PACK_AB R20, RZ, R20 ;  /* 0x00000014ff14723e */ /* 0x000fe200000000ff */
[-C--:B------:R-:W-:Y:S01]  /*3290*/  HFMA2 R32, R27, R2.reuse.H0_H0, -72, -72 ;  /* 0xd480d4801b207431 */ /* 0x080fe20000040002 */
[----:B------:R-:W-:Y:S02]  /*32a0*/  LOP3.LUT R27, R18, 0x64006400, RZ, 0xfc, !PT ;  /* 0x64006400121b7812 */ /* 0x000fe400078efcff */
[----:B------:R-:W-:Y:S02]  /*32b0*/  PRMT R21, R21, 0x5410, R20 ;  /* 0x0000541015157816 */ /* 0x000fe40000000014 */
[----:B------:R-:W-:Y:S01]  /*32c0*/  HADD2.F32 R35, -RZ, R32.H0_H0 ;  /* 0x20000020ff237230 */ /* 0x000fe20000004100 */
[----:B------:R-:W-:Y:S01]  /*32d0*/  F2FP.PACK_AB R23, RZ, R23 ;  /* 0x00000017ff17723e */ /* 0x000fe200000000ff */
[----:B------:R-:W-:Y:S02]  /*32e0*/  HFMA2 R34, R27, R2.H0_H0, -72, -72 ;  /* 0xd480d4801b227431 */ /* 0x000fe40000040002 */
[----:B------:R-:W-:Y:S01]  /*32f0*/  HADD2 R21, R21, R25 ;  /* 0x0000001915157230 */ /* 0x000fe20000000000 */
[----:B------:R-:W-:-:S02]  /*3300*/  FFMA.FTZ R35, R30, R35, R19 ;  /* 0x000000231e237223 */ /* 0x000fc40000010013 */
[----:B------:R-:W0:Y:S01]  /*3310*/  LDS.64 R18, [UR4+0x20] ;  /* 0x00002004ff127984 */ /* 0x000e220008000a00 */
[--C-:B------:R-:W-:Y:S02]  /*3320*/  HADD2.F32 R27, -RZ, R34.reuse.H0_H0 ;  /* 0x20000022ff1b7230 */ /* 0x100fe40000004100 */
[----:B------:R-:W-:-:S03]  /*3330*/  HADD2.F32 R34, -RZ, R34.H1_H1 ;  /* 0x30000022ff227230 */ /* 0x000fc60000004100 */
[----:B------:R-:W-:Y:S01]  /*3340*/  FFMA.FTZ R37, R30, R27, R37 ;  /* 0x0000001b1e257223 */ /* 0x000fe20000010025 */
[----:B------:R-:W-:Y:S02]  /*3350*/  HADD2.F32 R27, -RZ, R31.H1_H1 ;  /* 0x3000001fff1b7230 */ /* 0x000fe40000004100 */
[----:B------:R-:W-:-:S03]  /*3360*/  HADD2.F32 R31, -RZ, R32.H1_H1 ;  /* 0x30000020ff1f7230 */ /* 0x000fc60000004100 */
[C---:B------:R-:W-:Y:S02]  /*3370*/  FFMA.FTZ R27, R22.reuse, R27, R33 ;  /* 0x0000001b161b7223 */ /* 0x040fe40000010021 */
[C---:B------:R-:W-:Y:S02]  /*3380*/  FFMA.FTZ R31, R22.reuse, R31, R35 ;  /* 0x0000001f161f7223 */ /* 0x040fe40000010023 */
[----:B------:R-:W-:Y:S02]  /*3390*/  FFMA.FTZ R22, R22, R34, R37 ;  /* 0x0000002216167223 */ /* 0x000fe40000010025 */
[----:B------:R-:W-:Y:S02]  /*33a0*/  FMUL.FTZ R31, R6, R31 ;  /* 0x0000001f061f7220 */ /* 0x000fe40000410000 */
[----:B------:R-:W-:-:S03]  /*33b0*/  FMUL.FTZ R22, R3, R22 ;  /* 0x0000001603167220 */ /* 0x000fc60000410000 */
[----:B------:R-:W-:Y:S02]  /*33c0*/  F2FP.PACK_AB R31, RZ, R31 ;  /* 0x0000001fff1f723e */ /* 0x000fe400000000ff */
[----:B------:R-:W-:-:S04]  /*33d0*/  F2FP.PACK_AB R22, RZ, R22 ;  /* 0x00000016ff16723e */ /* 0x000fc800000000ff */
[----:B------:R-:W-:-:S05]  /*33e0*/  PRMT R31, R31, 0x5410, R22 ;  /* 0x000054101f1f7816 */ /* 0x000fca0000000016 */
[----:B------:R-:W-:Y:S02]  /*33f0*/  HADD2 R21, R31, R21 ;  /* 0x000000151f157230 */ /* 0x000fe40000000000 */
[----:B0-----:R-:W-:Y:S02]  /*3400*/  HADD2.F32 R37, -RZ, R18.H0_H0 ;  /* 0x20000012ff257230 */ /* 0x001fe40000004100 */
[----:B------:R-:W-:Y:S01]  /*3410*/  HADD2.F32 R25, -RZ, R19.H1_H1 ;  /* 0x30000013ff197230 */ /* 0x000fe20000004100 */
        /* <DEDUP_REMOVED lines=14> */
[--C-:B------:R-:W-:Y:S01]  /*3500*/  HADD2.F32 R34, -RZ, R33.reuse.H0_H0 ;  /* 0x20000021ff227230 */ /* 0x100fe20000004100 */
[----:B------:R-:W-:Y:S01]  /*3510*/  FFMA.FTZ R40, R40, R37, RZ ;  /* 0x0000002528287223 */ /* 0x000fe200000100ff */
[--C-:B------:R-:W-:Y:S01]  /*3520*/  HADD2.F32 R32, -RZ, R30.reuse.H0_H0 ;  /* 0x2000001eff207230 */ /* 0x100fe20000004100 */
[C---:B------:R-:W-:Y:S01]  /*3530*/  FFMA.FTZ R38, R37.reuse, R38, RZ ;  /* 0x0000002625267223 */ /* 0x040fe200000100ff */
[----:B------:R-:W-:Y:S01]  /*3540*/  HADD2.F32 R33, -RZ, R33.H1_H1 ;  /* 0x30000021ff217230 */ /* 0x000fe20000004100 */
[C---:B------:R-:W-:Y:S01]  /*3550*/  FFMA.FTZ R34, R37.reuse, R34, RZ ;  /* 0x0000002225227223 */ /* 0x040fe200000100ff */
[----:B------:R-:W-:Y:S01]  /*3560*/  HADD2.F32 R30, -RZ, R30.H1_H1 ;  /* 0x3000001eff1e7230 */ /* 0x000fe20000004100 */
[----:B------:R-:W-:Y:S01]  /*3570*/  FFMA.FTZ R32, R37, R32, RZ ;  /* 0x0000002025207223 */ /* 0x000fe200000100ff */
[----:B------:R-:W-:-:S02]  /*3580*/  HADD2.F32 R37, -RZ, R35.H1_H1 ;  /* 0x30000023ff257230 */ /* 0x000fc40000004100 */
[----:B------:R-:W-:Y:S02]  /*3590*/  HADD2.F32 R35, -RZ, R18.H1_H1 ;  /* 0x30000012ff237230 */ /* 0x000fe40000004100 */
[----:B------:R-:W-:Y:S01]  /*35a0*/  HADD2.F32 R18, -RZ, R36.H1_H1 ;  /* 0x30000024ff127230 */ /* 0x000fe20000004100 */
[----:B------:R-:W-:Y:S02]  /*35b0*/  FMUL.FTZ R36, R0, R17 ;  /* 0x0000001100247220 */ /* 0x000fe40000410000 */
[C---:B------:R-:W-:Y:S02]  /*35c0*/  FFMA.FTZ R33, R35.reuse, R33, R34 ;  /* 0x0000002123217223 */ /* 0x040fe40000010022 */
[----:B------:R-:W-:Y:S01]  /*35d0*/  FMUL.FTZ R34, R24, R7 ;  /* 0x0000000718227220 */ /* 0x000fe20000410000 */
[----:B------:R-:W-:Y:S01]  /*35e0*/  LOP3.LUT R7, R12, 0xf000f0, RZ, 0xc0, !PT ;  /* 0x00f000f00c077812 */ /* 0x000fe200078ec0ff */
[----:B------:R-:W-:Y:S01]  /*35f0*/  FFMA.FTZ R18, R35, R18, R38 ;  /* 0x0000001223127223 */ /* 0x000fe20000010026 */
[----:B------:R-:W-:Y:S01]  /*3600*/  HADD2.F32 R38, -RZ, R19.H0_H0 ;  /* 0x20000013ff267230 */ /* 0x000fe20000004100 */
[----:B------:R-:W-:Y:S01]  /*3610*/  FFMA.FTZ R37, R37, R35, R40 ;  /* 0x0000002325257223 */ /* 0x000fe20000010028 */
[----:B------:R-:W-:Y:S01]  /*3620*/  LOP3.LUT R7, R7, 0x64006400, RZ, 0xfc, !PT ;  /* 0x6400640007077812 */ /* 0x000fe200078efcff */
[----:B------:R-:W-:Y:S01]  /*3630*/  FFMA.FTZ R35, R35, R30, R32 ;  /* 0x0000001e23237223 */ /* 0x000fe20000010020 */
[----:B------:R-:W-:-:S02]  /*3640*/  F2FP.PACK_AB R34, RZ, R34 ;  /* 0x00000022ff22723e */ /* 0x000fc400000000ff */
[----:B------:R-:W-:Y:S01]  /*3650*/  F2FP.PACK_AB R36, RZ, R36 ;  /* 0x00000024ff24723e */ /* 0x000fe200000000ff */
[----:B------:R-:W-:Y:S01]  /*3660*/  HFMA2 R7, R7, R2.H0_H0, -72, -72 ;  /* 0xd480d48007077431 */ /* 0x000fe20000040002 */
[----:B------:R-:W-:Y:S02]  /*3670*/  LOP3.LUT R30, R14, 0xf000f0, RZ, 0xc0, !PT ;  /* 0x00f000f00e1e7812 */ /* 0x000fe400078ec0ff */
[----:B------:R-:W-:Y:S02]  /*3680*/  PRMT R34, R34, 0x5410, R36 ;  /* 0x0000541022227816 */ /* 0x000fe40000000024 */
[--C-:B------:R-:W-:Y:S01]  /*3690*/  HADD2.F32 R17, -RZ, R7.reuse.H0_H0 ;  /* 0x20000007ff117230 */ /* 0x100fe20000004100 */
[----:B------:R-:W-:Y:S02]  /*36a0*/  SHF.R.U32.HI R12, RZ, 0x8, R12 ;  /* 0x00000008ff0c7819 */ /* 0x000fe4000001160c */
[----:B------:R-:W-:Y:S01]  /*36b0*/  SHF.R.U32.HI R14, RZ, 0x8, R14 ;  /* 0x00000008ff0e7819 */ /* 0x000fe2000001160e */
[----:B------:R-:W-:Y:S01]  /*36c0*/  HFMA2.MMA R20, R34, 1, 1, R26 ;  /* 0x3c003c0022147835 */ /* 0x000fe2000000001a */
[----:B------:R-:W-:Y:S01]  /*36d0*/  FFMA.FTZ R17, R17, R38, R37 ;  /* 0x0000002611117223 */ /* 0x000fe20000010025 */
[----:B------:R-:W-:Y:S01]  /*36e0*/  LOP3.LUT R37, R13, 0xf000f0, RZ, 0xc0, !PT ;  /* 0x00f000f00d257812 */ /* 0x000fe200078ec0ff */
[----:B------:R-:W-:Y:S01]  /*36f0*/  HADD2.F32 R26, -RZ, R7.H1_H1 ;  /* 0x30000007ff1a7230 */ /* 0x000fe20000004100 */
[----:B------:R-:W-:-:S02]  /*3700*/  SHF.R.U32.HI R13, RZ, 0x8, R13 ;  /* 0x00000008ff0d7819 */ /* 0x000fc4000001160d */
[----:B------:R-:W-:Y:S02]  /*3710*/  LOP3.LUT R37, R37, 0x64006400, RZ, 0xfc, !PT ;  /* 0x6400640025257812 */ /* 0x000fe400078efcff */
[----:B------:R-:W-:Y:S02]  /*3720*/  FFMA.FTZ R17, R26, R25, R17 ;  /* 0x000000191a117223 */ /* 0x000fe40000010011 */
[----:B------:R-:W-:Y:S01]  /*3730*/  FMUL.FTZ R26, R0, R27 ;  /* 0x0000001b001a7220 */ /* 0x000fe20000410000 */
[----:B------:R-:W-:-:S04]  /*3740*/  HFMA2 R37, R37, R2.H0_H0, -72, -72 ;  /* 0xd480d48025257431 */ /* 0x000fc80000040002 */
[----:B------:R-:W-:Y:S01]  /*3750*/  F2FP.PACK_AB R26, RZ, R26 ;  /* 0x0000001aff1a723e */ /* 0x000fe200000000ff */
[--C-:B------:R-:W-:Y:S02]  /*3760*/  HADD2.F32 R39, -RZ, R37.reuse.H0_H0 ;  /* 0x20000025ff277230 */ /* 0x100fe40000004100 */
[----:B------:R-:W-:Y:S01]  /*3770*/  HADD2.F32 R7, -RZ, R37.H1_H1 ;  /* 0x30000025ff077230 */ /* 0x000fe20000004100 */
[----:B------:R-:W-:Y:S02]  /*3780*/  PRMT R23, R23, 0x5410, R26 ;  /* 0x0000541017177816 */ /* 0x000fe4000000001a */
[----:B------:R-:W-:Y:S01]  /*3790*/  FFMA.FTZ R18, R38, R39, R18 ;  /* 0x0000002726127223 */ /* 0x000fe20000010012 */
[----:B------:R-:W-:Y:S02]  /*37a0*/  LOP3.LUT R39, R30, 0x64006400, RZ, 0xfc, !PT ;  /* 0x640064001e277812 */ /* 0x000fe400078efcff */
[----:B------:R-:W-:Y:S01]  /*37b0*/  LOP3.LUT R26, R14, 0xf000f, RZ, 0xc0, !PT ;  /* 0x000f000f0e1a7812 */ /* 0x000fe200078ec0ff */
[----:B------:R-:W-:Y:S01]  /*37c0*/  FFMA.FTZ R7, R25, R7, R18 ;  /* 0x0000000719077223 */ /* 0x000fe20000010012 */
[----:B------:R-:W-:Y:S01]  /*37d0*/  HFMA2.MMA R20, R23, 1, 1, R20 ;  /* 0x3c003c0017147835 */ /* 0x000fe20000000014 */
[----:B------:R-:W-:Y:S01]  /*37e0*/  HFMA2 R30, R39, R2.H0_H0, -72, -72 ;  /* 0xd480d480271e7431 */ /* 0x000fe20000040002 */
[----:B------:R-:W0:Y:S01]  /*37f0*/  LDS.64 R18, [UR4+0x28] ;  /* 0x00002804ff127984 */ /* 0x000e220008000a00 */
[----:B------:R-:W-:-:S02]  /*3800*/  LOP3.LUT R39, R15, 0xf000f0, RZ, 0xc0, !PT ;  /* 0x00f000f00f277812 */ /* 0x000fc400078ec0ff */
[----:B------:R-:W-:Y:S01]  /*3810*/  SHF.R.U32.HI R15, RZ, 0x8, R15 ;  /* 0x00000008ff0f7819 */ /* 0x000fe2000001160f */
[--C-:B------:R-:W-:Y:S01]  /*3820*/  HADD2.F32 R32, -RZ, R30.reuse.H0_H0 ;  /* 0x2000001eff207230 */ /* 0x100fe20000004100 */
[----:B------:R-:W-:Y:S01]  /*3830*/  LOP3.LUT R39, R39, 0x64006400, RZ, 0xfc, !PT ;  /* 0x6400640027277812 */ /* 0x000fe200078efcff */
[----:B------:R-:W-:Y:S01]  /*3840*/  HADD2.F32 R30, -RZ, R30.H1_H1 ;  /* 0x3000001eff1e7230 */ /* 0x000fe20000004100 */
[----:B------:R-:W-:Y:S02]  /*3850*/  LOP3.LUT R23, R12, 0xf000f, RZ, 0xc0, !PT ;  /* 0x000f000f0c177812 */ /* 0x000fe400078ec0ff */
[----:B------:R-:W-:Y:S01]  /*3860*/  FFMA.FTZ R33, R38, R32, R33 ;  /* 0x0000002026217223 */ /* 0x000fe20000010021 */
[----:B------:R-:W-:Y:S01]  /*3870*/  HFMA2 R32, R39, R2.H0_H0, -72, -72 ;  /* 0xd480d48027207431 */ /* 0x000fe20000040002 */
[----:B------:R-:W-:Y:S02]  /*3880*/  LOP3.LUT R27, R15, 0xf000f, RZ, 0xc0, !PT ;  /* 0x000f000f0f1b7812 */ /* 0x000fe400078ec0ff */
[----:B------:R-:W-:Y:S01]  /*3890*/  FFMA.FTZ R33, R25, R30, R33 ;  /* 0x0000001e19217223 */ /* 0x000fe20000010021 */
[----:B------:R-:W-:Y:S01]  /*38a0*/  LOP3.LUT R23, R23, 0x64006400, RZ, 0xfc, !PT ;  /* 0x6400640017177812 */ /* 0x000fe200078efcff */
[--C-:B------:R-:W-:Y:S01]  /*38b0*/  HADD2.F32 R39, -RZ, R32.reuse.H0_H0 ;  /* 0x20000020ff277230 */ /* 0x100fe20000004100 */
[----:B------:R-:W-:Y:S01]  /*38c0*/  LOP3.LUT R22, R26, 0x64006400, RZ, 0xfc, !PT ;  /* 0x640064001a167812 */ /* 0x000fe200078efcff */
[----:B------:R-:W-:Y:S01]  /*38d0*/  HADD2.F32 R32, -RZ, R32.H1_H1 ;  /* 0x30000020ff207230 */ /* 0x000fe20000004100 */
[----:B------:R-:W-:Y:S01]  /*38e0*/  LOP3.LUT R27, R27, 0x64006400, RZ, 0xfc, !PT ;  /* 0x640064001b1b7812 */ /* 0x000fe200078efcff */
[----:B------:R-:W-:Y:S01]  /*38f0*/  HADD2 R26, R23, -1032, -1032 ;  /* 0xe408e408171a7430 */ /* 0x000fe20000000000 */
[----:B------:R-:W-:Y:S01]  /*3900*/  FFMA.FTZ R38, R38, R39, R35 ;  /* 0x0000002726267223 */ /* 0x000fe20000010023 */
[----:B------:R-:W-:Y:S01]  /*3910*/  HADD2 R23, R22, -1032, -1032 ;  /* 0xe408e40816177430 */ /* 0x000fe20000000000 */
[----:B------:R-:W-:Y:S01]  /*3920*/  LOP3.LUT R12, R12, 0xf000f0, RZ, 0xc0, !PT ;  /* 0x00f000f00c0c7812 */ /* 0x000fe200078ec0ff */
[----:B------:R-:W-:Y:S01]  /*3930*/  HADD2 R22, R27, -1032, -1032 ;  /* 0xe408e4081b167430 */ /* 0x000fe20000000000 */
[----:B------:R-:W-:Y:S01]  /*3940*/  FFMA.FTZ R32, R25, R32, R38 ;  /* 0x0000002019207223 */ /* 0x000fe20000010026 */
[C---:B------:R-:W-:Y:S01]  /*3950*/  LOP3.LUT R25, R13.reuse, 0xf000f, RZ, 0xc0, !PT ;  /* 0x000f000f0d197812 */ /* 0x040fe200078ec0ff */
[--C-:B------:R-:W-:Y:S01]  /*3960*/  HADD2.F32 R35, -RZ, R23.reuse.H0_H0 ;  /* 0x20000017ff237230 */ /* 0x100fe20000004100 */
[----:B------:R-:W-:Y:S01]  /*3970*/  LOP3.LUT R13, R13, 0xf000f0, RZ, 0xc0, !PT ;  /* 0x00f000f00d0d7812 */ /* 0x000fe200078ec0ff */
[----:B------:R-:W-:Y:S01]  /*3980*/  HADD2.F32 R31, -RZ, R22.H0_H0 ;  /* 0x20000016ff1f7230 */ /* 0x000fe20000004100 */
[----:B------:R-:W-:Y:S01]  /*3990*/  LOP3.LUT R25, R25, 0x64006400, RZ, 0xfc, !PT ;  /* 0x6400640019197812 */ /* 0x000fe200078efcff */
[----:B------:R-:W-:Y:S01]  /*39a0*/  HADD2.F32 R23, -RZ, R23.H1_H1 ;  /* 0x30000017ff177230 */ /* 0x000fe20000004100 */
[----:B------:R-:W-:-:S03]  /*39b0*/  LOP3.LUT R14, R14, 0xf000f0, RZ, 0xc0, !PT ;  /* 0x00f000f00e0e7812 */ /* 0x000fc600078ec0ff */
[----:B------:R-:W-:Y:S02]  /*39c0*/  HADD2 R30, R25, -1032, -1032 ;  /* 0xe408e408191e7430 */ /* 0x000fe40000000000 */
[----:B------:R-:W-:-:S03]  /*39d0*/  HADD2.F32 R25, -RZ, R26.H0_H0 ;  /* 0x2000001aff197230 */ /* 0x000fc60000004100 */
[----:B------:R-:W-:Y:S02]  /*39e0*/  HADD2.F32 R27, -RZ, R30.H0_H0 ;  /* 0x2000001eff1b7230 */ /* 0x000fe40000004100 */
[----:B0-----:R-:W-:-:S05]  /*39f0*/  HADD2.F32 R34, -RZ, R18.H0_H0 ;  /* 0x20000012ff227230 */ /* 0x001fca0000004100 */
[C---:B------:R-:W-:Y:S02]  /*3a00*/  FFMA.FTZ R27, R34.reuse, R27, R7 ;  /* 0x0000001b221b7223 */ /* 0x040fe40000010007 */
[C---:B------:R-:W-:Y:S01]  /*3a10*/  FFMA.FTZ R7, R34.reuse, R31, R32 ;  /* 0x0000001f22077223 */ /* 0x040fe20000010020 */
[----:B------:R-:W-:Y:S01]  /*3a20*/  HADD2.F32 R31, -RZ, R26.H1_H1 ;  /* 0x3000001aff1f7230 */ /* 0x000fe20000004100 */
[----:B------:R-:W-:Y:S01]  /*3a30*/  FFMA.FTZ R33, R34, R35, R33 ;  /* 0x0000002322217223 */ /* 0x000fe20000010021 */
[----:B------:R-:W-:Y:S01]  /*3a40*/  HADD2.F32 R26, -RZ, R18.H1_H1 ;  /* 0x30000012ff1a7230 */ /* 0x000fe20000004100 */
[----:B------:R-:W-:Y:S01]  /*3a50*/  FFMA.FTZ R25, R25, R34, R17 ;  /* 0x0000002219197223 */ /* 0x000fe20000010011 */
[--C-:B------:R-:W-:Y:S02]  /*3a60*/  HADD2.F32 R17, -RZ, R19.reuse.H0_H0 ;  /* 0x20000013ff117230 */ /* 0x100fe40000004100 */
[----:B------:R-:W-:Y:S01]  /*3a70*/  HADD2.F32 R18, -RZ, R19.H1_H1 ;  /* 0x30000013ff127230 */ /* 0x000fe20000004100 */
[----:B------:R-:W-:Y:S01]  /*3a80*/  FFMA.FTZ R34, R26, R23, R33 ;  /* 0x000000171a227223 */ /* 0x000fe20000010021 */
[----:B------:R-:W-:Y:S01]  /*3a90*/  HADD2.F32 R32, -RZ, R30.H1_H1 ;  /* 0x3000001eff207230 */ /* 0x000fe20000004100 */
[----:B------:R-:W-:Y:S01]  /*3aa0*/  LOP3.LUT R19, R12, 0x64006400, RZ, 0xfc, !PT ;  /* 0x640064000c137812 */ /* 0x000fe200078efcff */
[----:B------:R-:W-:Y:S01]  /*3ab0*/  FFMA.FTZ R30, R31, R26, R25 ;  /* 0x0000001a1f1e7223 */ /* 0x000fe20000010019 */
[----:B------:R-:W-:Y:S01]  /*3ac0*/  LOP3.LUT R23, R13, 0x64006400, RZ, 0xfc, !PT ;  /* 0x640064000d177812 */ /* 0x000fe200078efcff */
[----:B------:R-:W-:Y:S01]  /*3ad0*/  HADD2.F32 R31, -RZ, R22.H1_H1 ;  /* 0x30000016ff1f7230 */ /* 0x000fe20000004100 */
[----:B------:R-:W0:Y:S01]  /*3ae0*/  LDS.64 R12, [UR4+0x30] ;  /* 0x00003004ff0c7984 */ /* 0x000e220008000a00 */
[----:B------:R-:W-:Y:S01]  /*3af0*/  FFMA.FTZ R32, R26, R32, R27 ;  /* 0x000000201a207223 */ /* 0x000fe2000001001b */
[----:B------:R-:W-:Y:S01]  /*3b00*/  LOP3.LUT R27, R15, 0xf000f0, RZ, 0xc0, !PT ;  /* 0x00f000f00f1b7812 */ /* 0x000fe200078ec0ff */
[-C--:B------:R-:W-:Y:S01]  /*3b10*/  HFMA2 R15, R19, R2.reuse.H0_H0, -72, -72 ;  /* 0xd480d480130f7431 */ /* 0x080fe20000040002 */
[----:B------:R-:W-:Y:S01]  /*3b20*/  LOP3.LUT R25, R14, 0x64006400, RZ, 0xfc, !PT ;  /* 0x640064000e197812 */ /* 0x000fe200078efcff */
[-C--:B------:R-:W-:Y:S01]  /*3b30*/  HFMA2 R14, R23, R2.reuse.H0_H0, -72, -72 ;  /* 0xd480d480170e7431 */ /* 0x080fe20000040002 */
[----:B------:R-:W-:Y:S01]  /*3b40*/  LOP3.LUT R27, R27, 0x64006400, RZ, 0xfc, !PT ;  /* 0x640064001b1b7812 */ /* 0x000fe200078efcff */
[----:B------:R-:W-:Y:S01]  /*3b50*/  FFMA.FTZ R26, R26, R31, R7 ;  /* 0x0000001f1a1a7223 */ /* 0x000fe20000010007 */
[----:B------:R-:W-:Y:S01]  /*3b60*/  HADD2.F32 R23, -RZ, R15.H0_H0 ;  /* 0x2000000fff177230 */ /* 0x000fe20000004100 */
[----:B---3--:R-:W-:Y:S01]  /*3b70*/  LOP3.LUT R31, R10, 0xf000f0, RZ, 0xc0, !PT ;  /* 0x00f000f00a1f7812 */ /* 0x008fe200078ec0ff */
[-C--:B------:R-:W-:Y:S01]  /*3b80*/  HFMA2 R19, R25, R2.reuse.H0_H0, -72, -72 ;  /* 0xd480d48019137431 */ /* 0x080fe20000040002 */
[----:B------:R-:W-:Y:S01]  /*3b90*/  LOP3.LUT R33, R11, 0xf000f0, RZ, 0xc0, !PT ;  /* 0x00f000f00b217812 */ /* 0x000fe200078ec0ff */
[----:B------:R-:W-:Y:S01]  /*3ba0*/  HFMA2 R22, R27, R2.H0_H0, -72, -72 ;  /* 0xd480d4801b167431 */ /* 0x000fe20000040002 */
[----:B------:R-:W-:Y:S01]  /*3bb0*/  FFMA.FTZ R23, R23, R17, R30 ;  /* 0x0000001117177223 */ /* 0x000fe2000001001e */
[----:B------:R-:W-:Y:S01]  /*3bc0*/  HADD2.F32 R25, -RZ, R14.H0_H0 ;  /* 0x2000000eff197230 */ /* 0x000fe20000004100 */
[----:B------:R-:W-:Y:S01]  /*3bd0*/  LOP3.LUT R31, R31, 0x64006400, RZ, 0xfc, !PT ;  /* 0x640064001f1f7812 */ /* 0x000fe200078efcff */
        /* <DEDUP_REMOVED lines=24> */
[----:B------:R-:W-:Y:S01]  /*3d60*/  FFMA.FTZ R18, R18, R22, R15 ;  /* 0x0000001612127223 */ /* 0x000fe2000001000f */
[----:B------:R-:W-:Y:S01]  /*3d70*/  HADD2 R15, R25, -1032, -1032 ;  /* 0xe408e408190f7430 */ /* 0x000fe20000000000 */
[----:B------:R-:W-:Y:S01]  /*3d80*/  SHF.R.U32.HI R10, RZ, 0x8, R10 ;  /* 0x00000008ff0a7819 */ /* 0x000fe2000001160a */
[----:B------:R-:W-:Y:S01]  /*3d90*/  HADD2 R26, R26, -1032, -1032 ;  /* 0xe408e4081a1a7430 */ /* 0x000fe20000000000 */
[----:B------:R-:W-:Y:S01]  /*3da0*/  SHF.R.U32.HI R11, RZ, 0x8, R11 ;  /* 0x00000008ff0b7819 */ /* 0x000fe2000001160b */
[----:B------:R-:W-:Y:S01]  /*3db0*/  HADD2 R27, R27, -1032, -1032 ;  /* 0xe408e4081b1b7430 */ /* 0x000fe20000000000 */
[----:B------:R-:W-:Y:S01]  /*3dc0*/  FMUL.FTZ R17, R6, R17 ;  /* 0x0000001106117220 */ /* 0x000fe20000410000 */
[--C-:B------:R-:W-:Y:S01]  /*3dd0*/  HADD2.F32 R14, -RZ, R23.reuse.H0_H0 ;  /* 0x20000017ff0e7230 */ /* 0x100fe20000004100 */
[----:B------:R-:W-:Y:S01]  /*3de0*/  FMUL.FTZ R18, R3, R18 ;  /* 0x0000001203127220 */ /* 0x000fe20000410000 */
[----:B------:R-:W-:Y:S01]  /*3df0*/  HADD2.F32 R25, -RZ, R23.H1_H1 ;  /* 0x30000017ff197230 */ /* 0x000fe20000004100 */
[----:B------:R-:W-:Y:S01]  /*3e00*/  F2FP.PACK_AB R19, RZ, R19 ;  /* 0x00000013ff13723e */ /* 0x000fe200000000ff */
[----:B0-----:R-:W-:Y:S01]  /*3e10*/  HADD2.F32 R23, -RZ, R12.H0_H0 ;  /* 0x2000000cff177230 */ /* 0x001fe20000004100 */
[----:B------:R-:W-:Y:S01]  /*3e20*/  F2FP.PACK_AB R7, RZ, R7 ;  /* 0x00000007ff07723e */ /* 0x000fe200000000ff */
[----:B------:R-:W-:Y:S01]  /*3e30*/  HADD2.F32 R22, -RZ, R15.H0_H0 ;  /* 0x2000000fff167230 */ /* 0x000fe20000004100 */
[----:B------:R-:W-:Y:S01]  /*3e40*/  F2FP.PACK_AB R17, RZ, R17 ;  /* 0x00000011ff11723e */ /* 0x000fe200000000ff */
        /* <DEDUP_REMOVED lines=9> */
[----:B------:R-:W-:Y:S01]  /*3ee0*/  F2FP.PACK_AB R18, RZ, R18 ;  /* 0x00000012ff12723e */ /* 0x000fe200000000ff */
[----:B------:R-:W-:Y:S01]  /*3ef0*/  HADD2.F32 R15, -RZ, R12.H1_H1 ;  /* 0x3000000cff0f7230 */ /* 0x000fe20000004100 */
[----:B------:R-:W-:-:S02]  /*3f00*/  LOP3.LUT R12, R8, 0xf000f0, RZ, 0xc0, !PT ;  /* 0x00f000f0080c7812 */ /* 0x000fc400078ec0ff */
[----:B------:R-:W-:Y:S02]  /*3f10*/  SHF.R.U32.HI R8, RZ, 0x8, R8 ;  /* 0x00000008ff087819 */ /* 0x000fe40000011608 */
[----:B------:R-:W-:Y:S01]  /*3f20*/  FFMA.FTZ R25, R25, R15, R14 ;  /* 0x0000000f19197223 */ /* 0x000fe2000001000e */
[----:B------:R-:W-:Y:S01]  /*3f30*/  LOP3.LUT R27, R12, 0x64006400, RZ, 0xfc, !PT ;  /* 0x640064000c1b7812 */ /* 0x000fe200078efcff */
[----:B------:R-:W-:Y:S01]  /*3f40*/  FFMA.FTZ R32, R15, R32, R22 ;  /* 0x000000200f207223 */ /* 0x000fe20000010016 */
[----:B------:R-:W-:Y:S01]  /*3f50*/  LOP3.LUT R22, R9, 0xf000f0, RZ, 0xc0, !PT ;  /* 0x00f000f009167812 */ /* 0x000fe200078ec0ff */
[C---:B------:R-:W-:Y:S01]  /*3f60*/  FFMA.FTZ R30, R15.reuse, R30, R34 ;  /* 0x0000001e0f1e7223 */ /* 0x040fe20000010022 */
[-C--:B------:R-:W-:Y:S01]  /*3f70*/  HFMA2 R12, R33, R2.reuse.H0_H0, -72, -72 ;  /* 0xd480d480210c7431 */ /* 0x080fe20000040002 */
[----:B------:R-:W-:Y:S01]  /*3f80*/  FFMA.FTZ R26, R15, R26, R36 ;  /* 0x0000001a0f1a7223 */ /* 0x000fe20000010024 */
[----:B------:R-:W-:Y:S01]  /*3f90*/  LOP3.LUT R23, R22, 0x64006400, RZ, 0xfc, !PT ;  /* 0x6400640016177812 */ /* 0x000fe200078efcff */
[----:B------:R-:W0:Y:S01]  /*3fa0*/  LDS.64 R14, [UR4+0x38] ;  /* 0x00003804ff0e7984 */ /* 0x000e220008000a00 */
[-C--:B------:R-:W-:Y:S01]  /*3fb0*/  HFMA2 R27, R27, R2.reuse.H0_H0, -72, -72 ;  /* 0xd480d4801b1b7431 */ /* 0x080fe20000040002 */
[----:B------:R-:W-:Y:S01]  /*3fc0*/  SHF.R.U32.HI R9, RZ, 0x8, R9 ;  /* 0x00000008ff097819 */ /* 0x000fe20000011609 */
[-C--:B------:R-:W-:Y:S01]  /*3fd0*/  HFMA2 R22, R31, R2.reuse.H0_H0, -72, -72 ;  /* 0xd480d4801f167431 */ /* 0x080fe20000040002 */
[----:B------:R-:W-:Y:S01]  /*3fe0*/  PRMT R19, R19, 0x5410, R7 ;  /* 0x0000541013137816 */ /* 0x000fe20000000007 */
[----:B------:R-:W-:Y:S01]  /*3ff0*/  HFMA2 R23, R23, R2.H0_H0, -72, -72 ;  /* 0xd480d48017177431 */ /* 0x000fe20000040002 */
[----:B------:R-:W-:Y:S01]  /*4000*/  PRMT R17, R17, 0x5410, R18 ;  /* 0x0000541011117816 */ /* 0x000fe20000000012 */
[----:B------:R-:W-:-:S02]  /*4010*/  HADD2.F32 R31, -RZ, R13.H0_H0 ;  /* 0x2000000dff1f7230 */ /* 0x000fc40000004100 */
[----:B------:R-:W-:Y:S01]  /*4020*/  HADD2.F32 R34, -RZ, R27.H0_H0 ;  /* 0x2000001bff227230 */ /* 0x000fe20000004100 */
[----:B------:R-:W-:Y:S01]  /*4030*/  HFMA2.MMA R20, R19, 1, 1, R20 ;  /* 0x3c003c0013147835 */ /* 0x000fe20000000014 */
[----:B------:R-:W-:Y:S02]  /*4040*/  HADD2.F32 R33, -RZ, R23.H0_H0 ;  /* 0x20000017ff217230 */ /* 0x000fe40000004100 */
[----:B------:R-:W-:Y:S01]  /*4050*/  HADD2.F32 R35, -RZ, R22.H0_H0 ;  /* 0x20000016ff237230 */ /* 0x000fe20000004100 */
[----:B------:R-:W-:Y:S01]  /*4060*/  FFMA.FTZ R34, R34, R31, R25 ;  /* 0x0000001f22227223 */ /* 0x000fe20000010019 */
[----:B------:R-:W-:Y:S01]  /*4070*/  HADD2.F32 R25, -RZ, R27.H1_H1 ;  /* 0x3000001bff197230 */ /* 0x000fe20000004100 */
[C---:B------:R-:W-:Y:S01]  /*4080*/  LOP3.LUT R27, R8.reuse, 0xf000f, RZ, 0xc0, !PT ;  /* 0x000f000f081b7812 */ /* 0x040fe200078ec0ff */
        /* <DEDUP_REMOVED lines=11> */
[----:B------:R-:W-:Y:S01]  /*4140*/  HADD2 R32, R27, -1032, -1032 ;  /* 0xe408e4081b207430 */ /* 0x000fe20000000000 */
[----:B------:R-:W-:Y:S01]  /*4150*/  FFMA.FTZ R27, R13, R22, R30 ;  /* 0x000000160d1b7223 */ /* 0x000fe2000001001e */
[----:B------:R-:W-:Y:S01]  /*4160*/  LOP3.LUT R30, R10, 0xf000f, RZ, 0xc0, !PT ;  /* 0x000f000f0a1e7812 */ /* 0x000fe200078ec0ff */
[----:B------:R-:W-:Y:S01]  /*4170*/  HADD2 R21, R17, R21 ;  /* 0x0000001511157230 */ /* 0x000fe20000000000 */
[----:B------:R-:W-:Y:S01]  /*4180*/  LOP3.LUT R23, R9, 0xf000f, RZ, 0xc0, !PT ;  /* 0x000f000f09177812 */ /* 0x000fe200078ec0ff */
[--C-:B------:R-:W-:Y:S01]  /*4190*/  HADD2.F32 R33, -RZ, R32.reuse.H0_H0 ;  /* 0x20000020ff217230 */ /* 0x100fe20000004100 */
[----:B------:R-:W-:Y:S01]  /*41a0*/  LOP3.LUT R30, R30, 0x64006400, RZ, 0xfc, !PT ;  /* 0x640064001e1e7812 */ /* 0x000fe200078efcff */
[----:B------:R-:W-:Y:S01]  /*41b0*/  HADD2.F32 R32, -RZ, R32.H1_H1 ;  /* 0x30000020ff207230 */ /* 0x000fe20000004100 */
[----:B------:R-:W-:-:S02]  /*41c0*/  LOP3.LUT R23, R23, 0x64006400, RZ, 0xfc, !PT ;  /* 0x6400640017177812 */ /* 0x000fc400078efcff */
[----:B------:R-:W-:Y:S01]  /*41d0*/  LOP3.LUT R10, R10, 0xf000f0, RZ, 0xc0, !PT ;  /* 0x00f000f00a0a7812 */ /* 0x000fe200078ec0ff */
[--C-:B0-----:R-:W-:Y:S02]  /*41e0*/  HADD2.F32 R22, -RZ, R14.reuse.H0_H0 ;  /* 0x2000000eff167230 */ /* 0x101fe40000004100 */
[----:B------:R-:W-:Y:S02]  /*41f0*/  HADD2 R23, R23, -1032, -1032 ;  /* 0xe408e40817177430 */ /* 0x000fe40000000000 */
[----:B------:R-:W-:Y:S01]  /*4200*/  HADD2.F32 R14, -RZ, R14.H1_H1 ;  /* 0x3000000eff0e7230 */ /* 0x000fe20000004100 */
[----:B------:R-:W-:Y:S01]  /*4210*/  FFMA.FTZ R25, R33, R22, R25 ;  /* 0x0000001621197223 */ /* 0x000fe20000010019 */
[----:B------:R-:W-:Y:S02]  /*4220*/  HADD2.F32 R33, -RZ, R12.H1_H1 ;  /* 0x3000000cff217230 */ /* 0x000fe40000004100 */
[----:B------:R-:W-:Y:S01]  /*4230*/  HADD2 R12, R30, -1032, -1032 ;  /* 0xe408e4081e0c7430 */ /* 0x000fe20000000000 */
[----:B------:R-:W-:Y:S01]  /*4240*/  LOP3.LUT R30, R11, 0xf000f, RZ, 0xc0, !PT ;  /* 0x000f000f0b1e7812 */ /* 0x000fe200078ec0ff */
[----:B------:R-:W-:Y:S01]  /*4250*/  HADD2.F32 R34, -RZ, R23.H0_H0 ;  /* 0x20000017ff227230 */ /* 0x000fe20000004100 */
[----:B------:R-:W-:-:S02]  /*4260*/  FFMA.FTZ R33, R13, R33, R26 ;  /* 0x000000210d217223 */ /* 0x000fc4000001001a */
[--C-:B------:R-:W-:Y:S01]  /*4270*/  HADD2.F32 R26, -RZ, R12.reuse.H0_H0 ;  /* 0x2000000cff1a7230 */ /* 0x100fe20000004100 */
[----:B------:R-:W-:Y:S01]  /*4280*/  LOP3.LUT R13, R30, 0x64006400, RZ, 0xfc, !PT ;  /* 0x640064001e0d7812 */ /* 0x000fe200078efcff */
[----:B------:R-:W-:Y:S01]  /*4290*/  HADD2.F32 R30, -RZ, R23.H1_H1 ;  /* 0x30000017ff1e7230 */ /* 0x000fe20000004100 */
[----:B------:R-:W-:Y:S01]  /*42a0*/  LOP3.LUT R23, R9, 0xf000f0, RZ, 0xc0, !PT ;  /* 0x00f000f009177812 */ /* 0x000fe200078ec0ff */
[----:B------:R-:W-:Y:S01]  /*42b0*/  HADD2.F32 R12, -RZ, R12.H1_H1 ;  /* 0x3000000cff0c7230 */ /* 0x000fe20000004100 */
[----:B------:R-:W-:Y:S01]  /*42c0*/  FFMA.FTZ R27, R22, R26, R27 ;  /* 0x0000001a161b7223 */ /* 0x000fe2000001001b */
[----:B------:R-:W-:Y:S01]  /*42d0*/  HADD2 R13, R13, -1032, -1032 ;  /* 0xe408e4080d0d7430 */ /* 0x000fe20000000000 */
[----:B------:R-:W-:Y:S01]  /*42e0*/  LOP3.LUT R23, R23, 0x64006400, RZ, 0xfc, !PT ;  /* 0x6400640017177812 */ /* 0x000fe200078efcff */
[----:B------:R-:W-:Y:S01]  /*42f0*/  FFMA.FTZ R25, R32, R14, R25 ;  /* 0x0000000e20197223 */ /* 0x000fe20000010019 */
[----:B------:R-:W-:Y:S01]  /*4300*/  LOP3.LUT R9, R8, 0x64006400, RZ, 0xfc, !PT ;  /* 0x6400640008097812 */ /* 0x000fe200078efcff */
[----:B------:R-:W-:Y:S01]  /*4310*/  FFMA.FTZ R27, R14, R12, R27 ;  /* 0x0000000c0e1b7223 */ /* 0x000fe2000001001b */
[----:B------:R-:W-:Y:S01]  /*4320*/  LOP3.LUT R12, R11, 0xf000f0, RZ, 0xc0, !PT ;  /* 0x00f000f00b0c7812 */ /* 0x000fe200078ec0ff */
[--C-:B------:R-:W-:Y:S01]  /*4330*/  HADD2.F32 R32, -RZ, R13.reuse.H0_H0 ;  /* 0x2000000dff207230 */ /* 0x100fe20000004100 */
[----:B------:R-:W-:Y:S01]  /*4340*/  LOP3.LUT R11, R10, 0x64006400, RZ, 0xfc, !PT ;  /* 0x640064000a0b7812 */ /* 0x000fe200078efcff */
[-C--:B------:R-:W-:Y:S01]  /*4350*/  HFMA2 R8, R23, R2.reuse.H0_H0, -72, -72 ;  /* 0xd480d48017087431 */ /* 0x080fe20000040002 */
        /* <DEDUP_REMOVED lines=8> */
[----:B------:R-:W-:Y:S01]  /*43e0*/  HADD2.F32 R26, -RZ, R15.H0_H0 ;  /* 0x2000000fff1a7230 */ /* 0x000fe20000004100 */
[----:B------:R-:W-:Y:S01]  /*43f0*/  FFMA.FTZ R33, R14, R22, R33 ;  /* 0x000000160e217223 */ /* 0x000fe20000010021 */
        /* <DEDUP_REMOVED lines=29> */
.L_x_3537:
[C---:B------:R-:W-:Y:S01]  /*45d0*/  ISETP.GE.AND P0, PT, R28.reuse, c[0x0][0x1b4], PT ;  /* 0x00006d001c007a0c */ /* 0x040fe20003f06270 */
[----:B------:R-:W-:Y:S01]  /*45e0*/  IMAD.MOV.U32 R7, RZ, RZ, c[0x0][0x18c] ;  /* 0x00006300ff077624 */ /* 0x000fe200078e00ff */
[----:B------:R-:W-:Y:S01]  /*45f0*/  ISETP.LT.AND P3, PT, R28, R29, PT ;  /* 0x0000001d1c00720c */ /* 0x000fe20003f61270 */
[----:B------:R-:W-:-:S03]  /*4600*/  UIADD3 UR4, UR4, 0x40, URZ ;  /* 0x0000004004047890 */ /* 0x000fc6000fffe03f */
[----:B------:R-:W-:-:S04]  /*4610*/  LEA R4, P2, R7, R4, 0x4 ;  /* 0x0000000407047211 */ /* 0x000fc800078420ff */
[----:B------:R-:W-:-:S05]  /*4620*/  LEA.HI.X R5, R7, R5, R16, 0x4, P2 ;  /* 0x0000000507057211 */ /* 0x000fca00010f2410 */
[----:B------:R-:W-:Y:S05]  /*4630*/  @!P0 BRA P3, `(.L_x_3538) ;  /* 0xffffdc4000008947 */ /* 0x000fea000183ffff */
.L_x_3536:
[----:B------:R-:W-:Y:S05]  /*4640*/  @P1 EXIT ;  /* 0x000000000000194d */ /* 0x000fea0003800000 */
[----:B------:R-:W1:Y:S04]  /*4650*/  S2R R0, SR_CTAID.X ;  /* 0x0000000000007919 */ /* 0x000e680000002500 */
[----:B------:R-:W1:Y:S04]  /*4660*/  S2R R3, SR_TID.X ;  /* 0x0000000000037919 */ /* 0x000e680000002100 */
[----:B------:R-:W2:Y:S01]  /*4670*/  S2R R5, SR_CTAID.Y ;  /* 0x0000000000057919 */ /* 0x000ea20000002600 */
        /* <DEDUP_REMOVED lines=11> */
.L_x_3542:
[----:B------:R-:W1:Y:S02]  /*4730*/  LDS R4, [R0] ;  /* 0x0000000000047984 */ /* 0x000e640000000800 */
[----:B-1----:R-:W-:-:S10]  /*4740*/  HFMA2.MMA R5, R4, 1, 1, R26 ;  /* 0x3c003c0004057835 */ /* 0x002fd4000000001a */
[----:B------:R-:W1:Y:S02]  /*4750*/  ATOMS.CAST.SPIN R5, [R0], R4, R5 ;  /* 0x000000040005738d */ /* 0x000e640001800005 */
[----:B-1----:R-:W-:-:S13]  /*4760*/  ISETP.EQ.U32.AND P0, PT, R5, 0x1, PT ;  /* 0x000000010500780c */ /* 0x002fda0003f02070 */
[----:B------:R-:W-:Y:S05]  /*4770*/  @!P0 BRA `(.L_x_3542) ;  /* 0xffffffb000008947 */ /* 0x000fea000383ffff */
[----:B------:R-:W-:Y:S05]  /*4780*/  BRA `(.L_x_3540) ;  /* 0x0000003000007947 */ /* 0x000fea0003800000 */
.L_x_3541:
[----:B------:R-:W2:Y:S02]  /*4790*/  LD.E R0, [R2.64] ;  /* 0x0000000602007980 */ /* 0x000ea4000c101900 */
[----:B--2---:R-:W-:-:S05]  /*47a0*/  IMAD.IADD R5, R26, 0x1, R0 ;  /* 0x000000011a057824 */ /* 0x004fca00078e0200 */
[----:B------:R1:W-:Y:S02]  /*47b0*/  ST.E [R2.64], R5 ;  /* 0x0000000502007985 */ /* 0x0003e4000c101906 */
.L_x_3540:
[----:B------:R-:W-:Y:S05]  /*47c0*/  BSYNC B0 ;  /* 0x0000000000007941 */ /* 0x000fea0003800000 */
.L_x_3539:
[----:B------:R-:W2:Y:S02]  /*47d0*/  ATOM.E.ADD.F16x2.RN.STRONG.GPU P0, RZ, [R2.64+0x4], R25 ;  /* 0x0000041902ff798a */ /* 0x000ea4000810e9c6 */
[----:B--2---:R-:W-:Y:S05]  /*47e0*/  @P0 EXIT ;  /* 0x000000000000094d */ /* 0x004fea0003800000 */
[----:B------:R-:W2:Y:S02]  /*47f0*/  QSPC.E.S P0, RZ, [R2+0x4] ;  /* 0x0000040002ff73aa */ /* 0x000ea40000000500 */
[----:B--2---:R-:W-:Y:S05]  /*4800*/  @!P0 BRA `(.L_x_3543) ;  /* 0x0000008000008947 */ /* 0x004fea0003800000 */
[----:B-1----:R-:W-:-:S04]  /*4810*/  IADD3 R2, R2, 0x4, RZ ;  /* 0x0000000402027810 */ /* 0x002fc80007ffe0ff */
[----:B------:R-:W-:-:S05]  /*4820*/  LOP3.LUT R2, R2, 0xffffff, RZ, 0xc0, !PT ;  /* 0x00ffffff02027812 */ /* 0x000fca00078ec0ff */
.L_x_3544:
[----:B------:R-:W1:Y:S02]  /*4830*/  LDS R4, [R2] ;  /* 0x0000000002047984 */ /* 0x000e640000000800 */
[----:B-1----:R-:W-:-:S06]  /*4840*/  HADD2 R5, R4, R25 ;  /* 0x0000001904057230 */ /* 0x002fcc0000000000 */
[----:B------:R-:W1:Y:S02]  /*4850*/  ATOMS.CAST.SPIN R5, [R2], R4, R5 ;  /* 0x000000040205738d */ /* 0x000e640001800005 */
[----:B-1----:R-:W-:-:S13]  /*4860*/  ISETP.EQ.U32.AND P0, PT, R5, 0x1, PT ;  /* 0x000000010500780c */ /* 0x002fda0003f02070 */
[----:B------:R-:W-:Y:S05]  /*4870*/  @!P0 BRA `(.L_x_3544) ;  /* 0xffffffb000008947 */ /* 0x000fea000383ffff */
[----:B------:R-:W-:Y:S05]  /*4880*/  EXIT ;  /* 0x000000000000794d */ /* 0x000fea0003800000 */
.L_x_3543:
[----:B------:R-:W2:Y:S02]  /*4890*/  LD.E R0, [R2.64+0x4] ;  /* 0x0000040602007980 */ /* 0x000ea4000c101900 */
[----:B-12---:R-:W-:-:S05]  /*48a0*/  IMAD.IADD R5, R25, 0x1, R0 ;  /* 0x0000000119057824 */ /* 0x006fca00078e0200 */
[----:B------:R-:W-:Y:S01]  /*48b0*/  ST.E [R2.64+0x4], R5 ;  /* 0x0000040502007985 */ /* 0x000fe2000c101906 */
[----:B------:R-:W-:Y:S05]  /*48c0*/  EXIT ;  /* 0x000000000000794d */ /* 0x000fea0003800000 */
.L_x_3545:
        /* <DEDUP_REMOVED lines=11> */
.L_x_3794:


//--------------------- .text._Z23gemm_half_q_half_kernelILi1ELi10ELb0ELb0ELi32EEvPK6__halfPKjS4_S2_PS0_iiiiPKtS7_iiiiiibS2_i --------------------------
	.section	.text._Z23gemm_half_q_half_kernelILi1ELi10ELb0ELb0ELi32EEvPK6__halfPKjS4_S2_PS0_iiiiPKtS7_iiiiiibS2_i,"ax",@progbits
	.sectioninfo	@"SHI_REGISTERS=48"
	.align	128
        .global         _Z23gemm_half_q_half_kernelILi1ELi10ELb0ELb0ELi32EEvPK6__halfPKjS4_S2_PS0_iiiiPKtS7_iiiiiibS2_i
        .type           _Z23gemm_half_q_half_kernelILi1ELi10ELb0ELb0ELi32EEvPK6__halfPKjS4_S2_PS0_iiiiPKtS7_iiiiiibS2_i,@function
        .size           _Z23gemm_half_q_half_kernelILi1ELi10ELb0ELb0ELi32EEvPK6__halfPKjS4_S2_PS0_iiiiPKtS7_iiiiiibS2_i,(.L_x_3795 - _Z23gemm_half_q_half_kernelILi1ELi10ELb0ELb0ELi32EEvPK6__halfPKjS4_S2_PS0_iiiiPKtS7_iiiiiibS2_i)
        .other          _Z23gemm_half_q_half_kernelILi1ELi10ELb0ELb0ELi32EEvPK6__halfPKjS4_S2_PS0_iiiiPKtS7_iiiiiibS2_i,@"STO_CUDA_ENTRY STV_DEFAULT"
_Z23gemm_half_q_half_kernelILi1ELi10ELb0ELb0ELi32EEvPK6__halfPKjS4_S2_PS0_iiiiPKtS7_iiiiiibS2_i:
.text._Z23gemm_half_q_half_kernelILi1ELi10ELb0ELb0ELi32EEvPK6__halfPKjS4_S2_PS0_iiiiPKtS7_iiiiiibS2_i:
        /* <DEDUP_REMOVED lines=38> */
.L_x_3547:
[----:B------:R-:W-:Y:S05]  /*0260*/  BSYNC B0 ;  /* 0x0000000000007941 */ /* 0x000fea0003800000 */
.L_x_3546:
[----:B------:R-:W-:Y:S05]  /*0270*/  @P2 EXIT ;  /* 0x000000000000294d */ /* 0x000fea0003800000 */
[C---:B------:R-:W-:Y:S01]  /*0280*/  ISETP.GT.AND P0, PT, R22.reuse, c[0x0][0x1a8], PT ;  /* 0x00006a0016007a0c */ /* 0x040fe20003f04270 */
[----:B------:R-:W1:Y:S01]  /*0290*/  LDC.S8 R16, c[0x0][0x1c0] ;  /* 0x00007000ff107b82 */ /* 0x000e620000000200 */
[C---:B------:R-:W-:Y:S02]  /*02a0*/  ISETP.GT.AND P2, PT, R22.reuse, c[0x0][0x1b4], PT ;  /* 0x00006d0016007a0c */ /* 0x040fe40003f44270 */
[C---:B------:R-:W-:Y:S02]  /*02b0*/  ISETP.GT.AND P4, PT, R22.reuse, c[0x0][0x1ac], PT ;  /* 0x00006b0016007a0c */ /* 0x040fe40003f84270 */
[----:B------:R-:W-:-:S02]  /*02c0*/  ISETP.GT.AND P5, PT, R22, c[0x0][0x1b0], PT ;  /* 0x00006c0016007a0c */ /* 0x000fc40003fa4270 */
[C---:B------:R-:W-:Y:S02]  /*02d0*/  IMNMX R6, R22.reuse, c[0x0][0x1a8], PT ;  /* 0x00006a0016067a17 */ /* 0x040fe40003800200 */
[C---:B------:R-:W-:Y:S02]  /*02e0*/  ISETP.GT.AND P3, PT, R22.reuse, c[0x0][0x1b8], PT ;  /* 0x00006e0016007a0c */ /* 0x040fe40003f64270 */
[----:B0-----:R-:W-:Y:S02]  /*02f0*/  SHF.R.S32.HI R9, RZ, 0x1f, R6 ;  /* 0x0000001fff097819 */ /* 0x001fe40000011406 */
[----:B------:R-:W-:Y:S02]  /*0300*/  @P0 IMNMX R4, R22, c[0x0][0x1ac], PT ;  /* 0x00006b0016040a17 */ /* 0x000fe40003800200 */
        /* <DEDUP_REMOVED lines=21> */
[----:B------:R-:W-:Y:S01]  /*0460*/  @P4 SHF.R.S32.HI R8, RZ, 0x5, R8 ;  /* 0x00000005ff084819 */ /* 0x000fe20000011408 */
[----:B------:R-:W-:Y:S01]  /*0470*/  IMAD.MOV.U32 R6, RZ, RZ, RZ ;  /* 0x000000ffff067224 */ /* 0x000fe200078e00ff */
[----:B------:R-:W-:Y:S01]  /*0480*/  ISETP.NE.AND P0, PT, R11, RZ, PT ;  /* 0x000000ff0b00720c */ /* 0x000fe20003f05270 */
[----:B------:R-:W-:Y:S01]  /*0490*/  IMAD.MOV.U32 R11, RZ, RZ, RZ ;  /* 0x000000ffff0b7224 */ /* 0x000fe200078e00ff */
[----:B------:R-:W-:Y:S01]  /*04a0*/  @P3 SHF.R.S32.HI R14, RZ, 0x1f, R13 ;  /* 0x0000001fff0e3819 */ /* 0x000fe2000001140d */
[----:B------:R-:W-:Y:S01]  /*04b0*/  @P4 IMAD R4, R8, 0x5, RZ ;  /* 0x0000000508044824 */ /* 0x000fe200078e02ff */
[----:B------:R-:W-:Y:S01]  /*04c0*/  @P5 LEA.HI R10, R10, R9, RZ, 0x5 ;  /* 0x000000090a0a5211 */ /* 0x000fe200078f28ff */
[----:B------:R-:W-:Y:S01]  /*04d0*/  IMAD.MOV.U32 R9, RZ, RZ, RZ ;  /* 0x000000ffff097224 */ /* 0x000fe200078e00ff */
[----:B------:R-:W-:-:S02]  /*04e0*/  ISETP.NE.OR P0, PT, R2, RZ, !P0 ;  /* 0x000000ff0200720c */ /* 0x000fc40004705670 */
[----:B------:R-:W-:Y:S02]  /*04f0*/  @P3 LEA.HI R14, R14, R13, RZ, 0x5 ;  /* 0x0000000d0e0e3211 */ /* 0x000fe400078f28ff */
[----:B------:R-:W-:Y:S02]  /*0500*/  @P5 SHF.R.S32.HI R10, RZ, 0x5, R10 ;  /* 0x00000005ff0a5819 */ /* 0x000fe4000001140a */
[----:B------:R-:W-:Y:S02]  /*0510*/  SHF.R.S32.HI R8, RZ, 0x5, R15 ;  /* 0x00000005ff087819 */ /* 0x000fe4000001140f */
[----:B------:R-:W-:Y:S01]  /*0520*/  ISETP.GE.OR P0, PT, R3, c[0x0][0x188], P0 ;  /* 0x0000620003007a0c */ /* 0x000fe20000706670 */
[----:B------:R-:W-:Y:S01]  /*0530*/  @P5 IMAD.SHL.U32 R9, R10, 0x4, RZ ;  /* 0x000000040a095824 */ /* 0x000fe200078e00ff */
[----:B------:R-:W-:Y:S01]  /*0540*/  @P2 SHF.R.S32.HI R12, RZ, 0x5, R12 ;  /* 0x00000005ff0c2819 */ /* 0x000fe2000001140c */
[----:B------:R-:W-:Y:S01]  /*0550*/  IMAD R5, R8, 0x8, R5 ;  /* 0x0000000808057824 */ /* 0x000fe200078e0205 */
[----:B------:R-:W-:-:S02]  /*0560*/  @P3 SHF.R.S32.HI R14, RZ, 0x5, R14 ;  /* 0x00000005ff0e3819 */ /* 0x000fc4000001140e */
[----:B------:R-:W-:Y:S01]  /*0570*/  ISETP.GE.AND P5, PT, R22, R7, PT ;  /* 0x000000071600720c */ /* 0x000fe20003fa6270 */
[----:B------:R-:W-:Y:S01]  /*0580*/  @P2 IMAD R6, R12, 0x3, RZ ;  /* 0x000000030c062824 */ /* 0x000fe200078e02ff */
[----:B------:R-:W-:Y:S01]  /*0590*/  IADD3 R4, R9, R5, R4 ;  /* 0x0000000509047210 */ /* 0x000fe20007ffe004 */
[----:B------:R-:W-:Y:S01]  /*05a0*/  @P3 IMAD.SHL.U32 R11, R14, 0x2, RZ ;  /* 0x000000020e0b3824 */ /* 0x000fe200078e00ff */
[----:B------:R-:W-:Y:S02]  /*05b0*/  SHF.R.S32.HI R8, RZ, 0x1f, R0 ;  /* 0x0000001fff087819 */ /* 0x000fe40000011400 */
[----:B------:R-:W-:Y:S01]  /*05c0*/  ISETP.GE.OR P2, PT, R22, c[0x0][0x1b4], P5 ;  /* 0x00006d0016007a0c */ /* 0x000fe20002f46670 */
[----:B------:R-:W-:Y:S01]  /*05d0*/  @!P0 IMAD.MOV.U32 R5, RZ, RZ, 0x2 ;  /* 0x00000002ff058424 */ /* 0x000fe200078e00ff */
[----:B------:R-:W-:Y:S01]  /*05e0*/  IADD3 R6, R11, R4, R6 ;  /* 0x000000040b067210 */ /* 0x000fe20007ffe006 */
[----:B------:R-:W-:-:S04]  /*05f0*/  @!P0 IMAD R4, R3, c[0x0][0x18c], R0 ;  /* 0x0000630003048a24 */ /* 0x000fc800078e0200 */
        /* <DEDUP_REMOVED lines=19> */
.L_x_3549:
        /* <DEDUP_REMOVED lines=16> */
[----:B------:R-:W-:Y:S02]  /*0830*/  SHF.R.U32.HI R15, RZ, 0x4, R0 ;  /* 0x00000004ff0f7819 */ /* 0x000fe40000011600 */
[----:B------:R-:W-:Y:S02]  /*0840*/  IADD3 R2, R2, 0x1, RZ ;  /* 0x0000000102027810 */ /* 0x000fe40007ffe0ff */
[----:B------:R-:W-:Y:S01]  /*0850*/  LOP3.LUT R15, R15, 0xf, RZ, 0xc0, !PT ;  /* 0x0000000f0f0f7812 */ /* 0x000fe200078ec0ff */
[----:B---3--:R-:W-:Y:S02]  /*0860*/  IMAD.IADD R12, R21, 0x1, R12 ;  /* 0x00000001150c7824 */ /* 0x008fe400078e020c */
[----:B------:R-:W-:Y:S01]  /*0870*/  IMAD R4, R2, R2, RZ ;  /* 0x0000000202047224 */ /* 0x000fe200078e02ff */
[----:B------:R-:W-:-:S02]  /*0880*/  SHF.R.U32.HI R2, RZ, 0x8, R0 ;  /* 0x00000008ff027819 */ /* 0x000fc40000011600 */
[----:B------:R-:W-:Y:S01]  /*0890*/  SHF.R.U32.HI R0, RZ, 0xc, R0 ;  /* 0x0000000cff007819 */ /* 0x000fe20000011600 */
[----:B------:R-:W4:Y:S01]  /*08a0*/  I2F.F16 R5, R4 ;  /* 0x0000000400057306 */ /* 0x000f220000200c00 */
[----:B------:R-:W-:Y:S02]  /*08b0*/  LOP3.LUT R2, R2, 0xf, RZ, 0xc0, !PT ;  /* 0x0000000f02027812 */ /* 0x000fe400078ec0ff */
[----:B------:R-:W-:Y:S02]  /*08c0*/  LOP3.LUT R0, R0, 0xf, RZ, 0xc0, !PT ;  /* 0x0000000f00007812 */ /* 0x000fe400078ec0ff */
[----:B------:R-:W-:Y:S02]  /*08d0*/  IADD3 R15, R15, 0x1, RZ ;  /* 0x000000010f0f7810 */ /* 0x000fe40007ffe0ff */
[----:B------:R-:W-:Y:S02]  /*08e0*/  IADD3 R2, R2, 0x1, RZ ;  /* 0x0000000102027810 */ /* 0x000fe40007ffe0ff */
[----:B------:R-:W-:Y:S01]  /*08f0*/  IADD3 R0, R0, 0x1, RZ ;  /* 0x0000000100007810 */ /* 0x000fe20007ffe0ff */
[----:B------:R-:W-:Y:S01]  /*0900*/  IMAD R15, R15, R15, RZ ;  /* 0x0000000f0f0f7224 */ /* 0x000fe200078e02ff */
[----:B------:R-:W-:Y:S01]  /*0910*/  ISETP.GE.AND P0, PT, R12, R7, PT ;  /* 0x000000070c00720c */ /* 0x000fe20003f06270 */
[----:B0-----:R-:W-:-:S02]  /*0920*/  IMAD R17, R2, R2, RZ ;  /* 0x0000000202117224 */ /* 0x001fc400078e02ff */
[----:B------:R-:W-:Y:S02]  /*0930*/  IMAD R18, R0, R0, RZ ;  /* 0x0000000000127224 */ /* 0x000fe400078e02ff */
[----:B------:R-:W0:Y:S01]  /*0940*/  I2F.F16 R15, R15 ;  /* 0x0000000f000f7306 */ /* 0x000e220000200c00 */
[----:B----4-:R-:W-:-:S07]  /*0950*/  HMUL2 R5, R5.H0_H0, R16.H0_H0 ;  /* 0x2000001005057232 */ /* 0x010fce0000000800 */
[----:B------:R-:W1:Y:S08]  /*0960*/  I2F.F16 R17, R17 ;  /* 0x0000001100117306 */ /* 0x000e700000200c00 */
[----:B------:R-:W2:Y:S01]  /*0970*/  I2F.F16 R19, R18 ;  /* 0x0000001200137306 */ /* 0x000ea20000200c00 */
[-C--:B0-----:R-:W-:Y:S02]  /*0980*/  HMUL2 R4, R15.H0_H0, R16.reuse.H0_H0 ;  /* 0x200000100f047232 */ /* 0x081fe40000000800 */
[----:B-1----:R-:W-:-:S02]  /*0990*/  HMUL2 R2, R17.H0_H0, R16.H0_H0 ;  /* 0x2000001011027232 */ /* 0x002fc40000000800 */
[----:B--2---:R-:W-:Y:S01]  /*09a0*/  HMUL2 R0, R19.H0_H0, R16.H0_H0 ;  /* 0x2000001013007232 */ /* 0x004fe20000000800 */
[----:B------:R-:W-:Y:S05]  /*09b0*/  @!P0 BRA `(.L_x_3549) ;  /* 0xfffffd7000008947 */ /* 0x000fea000383ffff */
.L_x_3548:
[----:B0-----:R-:W-:Y:S01]  /*09c0*/  UMOV UR4, URZ ;  /* 0x0000003f00047c82 */ /* 0x001fe20008000000 */
[----:B------:R-:W-:Y:S02]  /*09d0*/  LEA.HI.X R3, R3, c[0x0][0x16c], R8, 0x2, P4 ;  /* 0x00005b0003037a11 */ /* 0x000fe400020f1408 */
[----:B------:R-:W-:Y:S02]  /*09e0*/  PRMT R20, RZ, 0x5410, RZ ;  /* 0x00005410ff147816 */ /* 0x000fe400000000ff */
[----:B------:R-:W-:Y:S01]  /*09f0*/  PRMT R21, RZ, 0x5410, RZ ;  /* 0x00005410ff157816 */ /* 0x000fe200000000ff */
[----:B------:R-:W-:Y:S05]  /*0a00*/  @P2 BRA `(.L_x_3550) ;  /* 0x0000248000002947 */ /* 0x000fea0003800000 */
[----:B------:R-:W-:Y:S01]  /*0a10*/  IMAD.MOV.U32 R26, RZ, RZ, c[0x0][0x18c] ;  /* 0x00006300ff1a7624 */ /* 0x000fe200078e00ff */
[----:B------:R-:W-:Y:S01]  /*0a20*/  HADD2.F32 R16, -RZ, R5.H0_H0 ;  /* 0x20000005ff107230 */ /* 0x000fe20000004100 */
[----:B------:R-:W-:Y:S01]  /*0a30*/  PRMT R21, RZ, 0x5410, RZ ;  /* 0x00005410ff157816 */ /* 0x000fe200000000ff */
[----:B------:R-:W-:Y:S01]  /*0a40*/  HADD2.F32 R17, -RZ, R4.H0_H0 ;  /* 0x20000004ff117230 */ /* 0x000fe20000004100 */
[----:B------:R-:W-:Y:S01]  /*0a50*/  PRMT R20, RZ, 0x5410, RZ ;  /* 0x00005410ff147816 */ /* 0x000fe200000000ff */
[----:B------:R-:W-:Y:S01]  /*0a60*/  HADD2.F32 R24, -RZ, R2.H0_H0 ;  /* 0x20000002ff187230 */ /* 0x000fe20000004100 */
[----:B------:R-:W-:Y:S01]  /*0a70*/  SHF.R.S32.HI R26, RZ, 0x1f, R26 ;  /* 0x0000001fff1a7819 */ /* 0x000fe2000001141a */
[----:B------:R-:W-:Y:S01]  /*0a80*/  HADD2.F32 R25, -RZ, R0.H0_H0 ;  /* 0x20000000ff197230 */ /* 0x000fe20000004100 */
[----:B------:R-:W-:-:S02]  /*0a90*/  UMOV UR4, URZ ;  /* 0x0000003f00047c82 */ /* 0x000fc40008000000 */
.L_x_3552:
[----:B------:R-:W-:Y:S01]  /*0aa0*/  IADD3 R28, R22, 0x20, RZ ;  /* 0x00000020161c7810 */ /* 0x000fe20007ffe0ff */
        /* <DEDUP_REMOVED lines=19> */
[----:B------:R-:W-:Y:S02]  /*0be0*/  HADD2 R29, R22, -1032, -1032 ;  /* 0xe408e408161d7430 */ /* 0x000fe40000000000 */
[----:B------:R-:W-:Y:S02]  /*0bf0*/  HADD2 R31, R31, -1032, -1032 ;  /* 0xe408e4081f1f7430 */ /* 0x000fe40000000000 */
[----:B------:R-:W-:Y:S02]  /*0c00*/  HADD2 R22, R30, -1032, -1032 ;  /* 0xe408e4081e167430 */ /* 0x000fe40000000000 */
[----:B0-----:R-:W-:-:S02]  /*0c10*/  HADD2.F32 R30, -RZ, R18.H0_H0 ;  /* 0x20000012ff1e7230 */ /* 0x001fc40000004100 */
[----:B------:R-:W-:Y:S02]  /*0c20*/  HADD2.F32 R39, -RZ, R23.H0_H0 ;  /* 0x20000017ff277230 */ /* 0x000fe40000004100 */
[----:B------:R-:W-:Y:S02]  /*0c30*/  HADD2.F32 R37, -RZ, R31.H0_H0 ;  /* 0x2000001fff257230 */ /* 0x000fe40000004100 */
[--C-:B------:R-:W-:Y:S01]  /*0c40*/  HADD2.F32 R41, -RZ, R29.reuse.H0_H0 ;  /* 0x2000001dff297230 */ /* 0x100fe20000004100 */
[C---:B------:R-:W-:Y:S01]  /*0c50*/  FFMA.FTZ R36, R30.reuse, R39, RZ ;  /* 0x000000271e247223 */ /* 0x040fe200000100ff */
[----:B------:R-:W-:Y:S01]  /*0c60*/  HADD2.F32 R39, -RZ, R29.H1_H1 ;  /* 0x3000001dff277230 */ /* 0x000fe20000004100 */
[----:B------:R-:W-:Y:S01]  /*0c70*/  FFMA.FTZ R32, R30, R37, RZ ;  /* 0x000000251e207223 */ /* 0x000fe200000100ff */
[----:B------:R-:W-:Y:S01]  /*0c80*/  HADD2.F32 R29, -RZ, R18.H1_H1 ;  /* 0x30000012ff1d7230 */ /* 0x000fe20000004100 */
[----:B------:R-:W-:Y:S01]  /*0c90*/  LOP3.LUT R18, R12, 0xf000f0, RZ, 0xc0, !PT ;  /* 0x00f000f00c127812 */ /* 0x000fe200078ec0ff */
[----:B------:R-:W-:Y:S01]  /*0ca0*/  HADD2.F32 R31, -RZ, R31.H1_H1 ;  /* 0x3000001fff1f7230 */ /* 0x000fe20000004100 */
[----:B------:R-:W-:Y:S01]  /*0cb0*/  FFMA.FTZ R38, R41, R30, RZ ;  /* 0x0000001e29267223 */ /* 0x000fe200000100ff */
[--C-:B------:R-:W-:Y:S01]  /*0cc0*/  HADD2.F32 R33, -RZ, R22.reuse.H0_H0 ;  /* 0x20000016ff217230 */ /* 0x100fe20000004100 */
[----:B------:R-:W-:Y:S01]  /*0cd0*/  LOP3.LUT R41, R14, 0xf000f0, RZ, 0xc0, !PT ;  /* 0x00f000f00e297812 */ /* 0x000fe200078ec0ff */
[----:B------:R-:W-:Y:S01]  /*0ce0*/  HADD2.F32 R23, -RZ, R23.H1_H1 ;  /* 0x30000017ff177230 */ /* 0x000fe20000004100 */
[----:B------:R-:W-:Y:S01]  /*0cf0*/  FFMA.FTZ R32, R29, R31, R32 ;  /* 0x0000001f1d207223 */ /* 0x000fe20000010020 */
[----:B------:R-:W-:Y:S01]  /*0d00*/  HADD2.F32 R22, -RZ, R22.H1_H1 ;  /* 0x30000016ff167230 */ /* 0x000fe20000004100 */
[----:B------:R-:W-:Y:S01]  /*0d10*/  IMAD.MOV.U32 R31, RZ, RZ, 0x2c00 ;  /* 0x00002c00ff1f7424 */ /* 0x000fe200078e00ff */
[----:B------:R-:W-:Y:S01]  /*0d20*/  LOP3.LUT R41, R41, 0x64006400, RZ, 0xfc, !PT ;  /* 0x6400640029297812 */ /* 0x000fe200078efcff */
[----:B------:R-:W-:Y:S01]  /*0d30*/  FFMA.FTZ R30, R30, R33, RZ ;  /* 0x000000211e1e7223 */ /* 0x000fe200000100ff */
[----:B------:R-:W-:Y:S01]  /*0d40*/  LOP3.LUT R33, R18, 0x64006400, RZ, 0xfc, !PT ;  /* 0x6400640012217812 */ /* 0x000fe200078efcff */
[----:B------:R-:W-:Y:S01]  /*0d50*/  FFMA.FTZ R39, R39, R29, R38 ;  /* 0x0000001d27277223 */ /* 0x000fe20000010026 */
[----:B------:R-:W-:Y:S01]  /*0d60*/  PRMT R0, R0, 0x5410, R31 ;  /* 0x0000541000007816 */ /* 0x000fe2000000001f */
[----:B------:R-:W-:Y:S01]  /*0d70*/  FFMA.FTZ R23, R29, R23, R36 ;  /* 0x000000171d177223 */ /* 0x000fe20000010024 */
[----:B------:R-:W-:Y:S01]  /*0d80*/  LOP3.LUT R18, R13, 0xf000f0, RZ, 0xc0, !PT ;  /* 0x00f000f00d127812 */ /* 0x000fe200078ec0ff */
[----:B------:R-:W-:Y:S01]  /*0d90*/  FFMA.FTZ R30, R29, R22, R30 ;  /* 0x000000161d1e7223 */ /* 0x000fe2000001001e */
[----:B------:R-:W-:Y:S01]  /*0da0*/  HADD2.F32 R22, -RZ, R19.H0_H0 ;  /* 0x20000013ff167230 */ /* 0x000fe20000004100 */
[----:B------:R-:W-:Y:S01]  /*0db0*/  LOP3.LUT R31, R15, 0xf000f0, RZ, 0xc0, !PT ;  /* 0x00f000f00f1f7812 */ /* 0x000fe200078ec0ff */
[-C--:B------:R-:W-:Y:S01]  /*0dc0*/  HFMA2 R33, R33, R0.reuse.H1_H1, -72, -72 ;  /* 0xd480d48021217431 */ /* 0x080fe20000060000 */
[----:B------:R-:W-:Y:S01]  /*0dd0*/  SHF.R.U32.HI R14, RZ, 0x8, R14 ;  /* 0x00000008ff0e7819 */ /* 0x000fe2000001160e */
[----:B------:R-:W-:Y:S01]  /*0de0*/  HFMA2 R36, R41, R0.H1_H1, -72, -72 ;  /* 0xd480d48029247431 */ /* 0x000fe20000060000 */
[----:B------:R-:W-:-:S02]  /*0df0*/  LOP3.LUT R31, R31, 0x64006400, RZ, 0xfc, !PT ;  /* 0x640064001f1f7812 */ /* 0x000fc400078efcff */
[--C-:B------:R-:W-:Y:S01]  /*0e00*/  HADD2.F32 R29, -RZ, R33.reuse.H0_H0 ;  /* 0x20000021ff1d7230 */ /* 0x100fe20000004100 */
[----:B------:R-:W-:Y:S01]  /*0e10*/  SHF.R.U32.HI R15, RZ, 0x8, R15 ;  /* 0x00000008ff0f7819 */ /* 0x000fe2000001160f */
[----:B------:R-:W-:-:S03]  /*0e20*/  HADD2.F32 R33, -RZ, R33.H1_H1 ;  /* 0x30000021ff217230 */ /* 0x000fc60000004100 */
[----:B------:R-:W-:Y:S01]  /*0e30*/  FFMA.FTZ R39, R29, R22, R39 ;  /* 0x000000161d277223 */ /* 0x000fe20000010027 */
[----:B------:R-:W-:Y:S01]  /*0e40*/  LOP3.LUT R29, R18, 0x64006400, RZ, 0xfc, !PT ;  /* 0x64006400121d7812 */ /* 0x000fe200078efcff */
[-C--:B------:R-:W-:Y:S02]  /*0e50*/  HFMA2 R18, R31, R0.reuse.H1_H1, -72, -72 ;  /* 0xd480d4801f127431 */ /* 0x080fe40000060000 */
[----:B------:R-:W-:Y:S02]  /*0e60*/  HADD2.F32 R31, -RZ, R36.H0_H0 ;  /* 0x20000024ff1f7230 */ /* 0x000fe40000004100 */
[----:B------:R-:W-:-:S03]  /*0e70*/  HFMA2 R29, R29, R0.H1_H1, -72, -72 ;  /* 0xd480d4801d1d7431 */ /* 0x000fc60000060000 */
[C---:B------:R-:W-:Y:S01]  /*0e80*/  FFMA.FTZ R31, R22.reuse, R31, R32 ;  /* 0x0000001f161f7223 */ /* 0x040fe20000010020 */
[----:B------:R-:W-:Y:S02]  /*0e90*/  HADD2.F32 R32, -RZ, R19.H1_H1 ;  /* 0x30000013ff207230 */ /* 0x000fe40000004100 */
[--C-:B------:R-:W-:Y:S02]  /*0ea0*/  HADD2.F32 R37, -RZ, R29.reuse.H0_H0 ;  /* 0x2000001dff257230 */ /* 0x100fe40000004100 */
[----:B------:R-:W-:Y:S01]  /*0eb0*/  HADD2.F32 R19, -RZ, R36.H1_H1 ;  /* 0x30000024ff137230 */ /* 0x000fe20000004100 */
[----:B------:R-:W-:Y:S01]  /*0ec0*/  FFMA.FTZ R33, R33, R32, R39 ;  /* 0x0000002021217223 */ /* 0x000fe20000010027 */
[----:B------:R-:W-:Y:S01]  /*0ed0*/  HADD2.F32 R29, -RZ, R29.H1_H1 ;  /* 0x3000001dff1d7230 */ /* 0x000fe20000004100 */
[----:B------:R-:W-:Y:S01]  /*0ee0*/  FFMA.FTZ R37, R22, R37, R23 ;  /* 0x0000002516257223 */ /* 0x000fe20000010017 */
[--C-:B------:R-:W-:Y:S01]  /*0ef0*/  HADD2.F32 R23, -RZ, R18.reuse.H0_H0 ;  /* 0x20000012ff177230 */ /* 0x100fe20000004100 */
[C---:B------:R-:W-:Y:S01]  /*0f00*/  FFMA.FTZ R19, R32.reuse, R19, R31 ;  /* 0x0000001320137223 */ /* 0x040fe2000001001f */
[----:B------:R-:W-:Y:S01]  /*0f10*/  HADD2.F32 R31, -RZ, R18.H1_H1 ;  /* 0x30000012ff1f7230 */ /* 0x000fe20000004100 */
[----:B------:R-:W-:Y:S01]  /*0f20*/  FFMA.FTZ R29, R32, R29, R37 ;  /* 0x0000001d201d7223 */ /* 0x000fe20000010025 */
[----:B------:R-:W-:Y:S01]  /*0f30*/  SHF.R.U32.HI R18, RZ, 0x8, R13 ;  /* 0x00000008ff127819 */ /* 0x000fe2000001160d */
[----:B------:R-:W-:Y:S01]  /*0f40*/  FFMA.FTZ R30, R22, R23, R30 ;  /* 0x00000017161e7223 */ /* 0x000fe2000001001e */
[----:B---3--:R-:W-:Y:S01]  /*0f50*/  SHF.R.U32.HI R39, RZ, 0x8, R9 ;  /* 0x00000008ff277819 */ /* 0x008fe20000011609 */
[----:B------:R-:W0:Y:S02]  /*0f60*/  LDS.64 R22, [UR4+0x8] ;  /* 0x00000804ff167984 */ /* 0x000e240008000a00 */
[----:B------:R-:W-:Y:S01]  /*0f70*/  FFMA.FTZ R30, R32, R31, R30 ;  /* 0x0000001f201e7223 */ /* 0x000fe2000001001e */
[----:B------:R-:W-:-:S04]  /*0f80*/  SHF.R.U32.HI R31, RZ, 0x8, R12 ;  /* 0x00000008ff1f7819 */ /* 0x000fc8000001160c */
[C---:B------:R-:W-:Y:S02]  /*0f90*/  LOP3.LUT R12, R31.reuse, 0xf000f, RZ, 0xc0, !PT ;  /* 0x000f000f1f0c7812 */ /* 0x040fe400078ec0ff */
[----:B------:R-:W-:Y:S02]  /*0fa0*/  LOP3.LUT R31, R31, 0xf000f0, RZ, 0xc0, !PT ;  /* 0x00f000f01f1f7812 */ /* 0x000fe400078ec0ff */
[----:B------:R-:W-:-:S05]  /*0fb0*/  LOP3.LUT R12, R12, 0x64006400, RZ, 0xfc, !PT ;  /* 0x640064000c0c7812 */ /* 0x000fca00078efcff */
[----:B------:R-:W-:-:S05]  /*0fc0*/  HADD2 R12, R12, -1032, -1032 ;  /* 0xe408e4080c0c7430 */ /* 0x000fca0000000000 */
[----:B------:R-:W-:Y:S02]  /*0fd0*/  HADD2.F32 R36, -RZ, R12.H0_H0 ;  /* 0x2000000cff247230 */ /* 0x000fe40000004100 */
[----:B0-----:R-:W-:-:S05]  /*0fe0*/  HADD2.F32 R32, -RZ, R22.H0_H0 ;  /* 0x20000016ff207230 */ /* 0x001fca0000004100 */
[----:B------:R-:W-:Y:S01]  /*0ff0*/  FFMA.FTZ R13, R36, R32, R33 ;  /* 0x00000020240d7223 */ /* 0x000fe20000010021 */
[C---:B------:R-:W-:Y:S02]  /*1000*/  LOP3.LUT R33, R18.reuse, 0xf000f, RZ, 0xc0, !PT ;  /* 0x000f000f12217812 */ /* 0x040fe400078ec0ff */
[----:B------:R-:W-:Y:S02]  /*1010*/  LOP3.LUT R18, R18, 0xf000f0, RZ, 0xc0, !PT ;  /* 0x00f000f012127812 */ /* 0x000fe400078ec0ff */
[----:B------:R-:W-:Y:S02]  /*1020*/  LOP3.LUT R36, R33, 0x64006400, RZ, 0xfc, !PT ;  /* 0x6400640021247812 */ /* 0x000fe400078efcff */
[C---:B------:R-:W-:Y:S02]  /*1030*/  LOP3.LUT R33, R14.reuse, 0xf000f, RZ, 0xc0, !PT ;  /* 0x000f000f0e217812 */ /* 0x040fe400078ec0ff */
[----:B------:R-:W-:Y:S01]  /*1040*/  LOP3.LUT R14, R14, 0xf000f0, RZ, 0xc0, !PT ;  /* 0x00f000f00e0e7812 */ /* 0x000fe200078ec0ff */
        /* <DEDUP_REMOVED lines=9> */
[----:B------:R-:W-:-:S04]  /*10e0*/  LOP3.LUT R19, R15, 0xf000f, RZ, 0xc0, !PT ;  /* 0x000f000f0f137812 */ /* 0x000fc800078ec0ff */
[----:B------:R-:W-:-:S05]  /*10f0*/  LOP3.LUT R19, R19, 0x64006400, RZ, 0xfc, !PT ;  /* 0x6400640013137812 */ /* 0x000fca00078efcff */
[----:B------:R-:W-:-:S05]  /*1100*/  HADD2 R19, R19, -1032, -1032 ;  /* 0xe408e40813137430 */ /* 0x000fca0000000000 */
[--C-:B------:R-:W-:Y:S02]  /*1110*/  HADD2.F32 R37, -RZ, R19.reuse.H0_H0 ;  /* 0x20000013ff257230 */ /* 0x100fe40000004100 */
[----:B------:R-:W-:-:S03]  /*1120*/  HADD2.F32 R19, -RZ, R19.H1_H1 ;  /* 0x30000013ff137230 */ /* 0x000fc60000004100 */
[----:B------:R-:W-:Y:S01]  /*1130*/  FFMA.FTZ R30, R32, R37, R30 ;  /* 0x00000025201e7223 */ /* 0x000fe2000001001e */
[----:B------:R-:W-:Y:S02]  /*1140*/  HADD2.F32 R32, -RZ, R12.H1_H1 ;  /* 0x3000000cff207230 */ /* 0x000fe40000004100 */
[----:B------:R-:W-:Y:S02]  /*1150*/  HADD2.F32 R12, -RZ, R22.H1_H1 ;  /* 0x30000016ff0c7230 */ /* 0x000fe40000004100 */
[----:B------:R-:W-:-:S03]  /*1160*/  HADD2.F32 R37, -RZ, R23.H0_H0 ;  /* 0x20000017ff257230 */ /* 0x000fc60000004100 */
        /* <DEDUP_REMOVED lines=8> */
[----:B------:R-:W0:Y:S01]  /*11f0*/  LDS.64 R12, [UR4+0x10] ;  /* 0x00001004ff0c7984 */ /* 0x000e220008000a00 */
[----:B------:R-:W-:Y:S01]  /*1200*/  LOP3.LUT R31, R14, 0x64006400, RZ, 0xfc, !PT ;  /* 0x640064000e1f7812 */ /* 0x000fe200078efcff */
[----:B------:R-:W-:-:S02]  /*1210*/  HFMA2 R15, R15, R0.H1_H1, -72, -72 ;  /* 0xd480d4800f0f7431 */ /* 0x000fc40000060000 */
[-C--:B------:R-:W-:Y:S02]  /*1220*/  HFMA2 R14, R33, R0.reuse.H1_H1, -72, -72 ;  /* 0xd480d480210e7431 */ /* 0x080fe40000060000 */
[-C--:B------:R-:W-:Y:S02]  /*1230*/  HFMA2 R18, R19, R0.reuse.H1_H1, -72, -72 ;  /* 0xd480d48013127431 */ /* 0x080fe40000060000 */
[----:B------:R-:W-:Y:S02]  /*1240*/  HFMA2 R19, R31, R0.H1_H1, -72, -72 ;  /* 0xd480d4801f137431 */ /* 0x000fe40000060000 */
        /* <DEDUP_REMOVED lines=14> */
[----:B------:R-:W-:Y:S01]  /*1330*/  SHF.R.U32.HI R37, RZ, 0x8, R8 ;  /* 0x00000008ff257819 */ /* 0x000fe20000011608 */
[C---:B------:R-:W-:Y:S01]  /*1340*/  FFMA.FTZ R32, R30.reuse, R18, R29 ;  /* 0x000000121e207223 */ /* 0x040fe2000001001d */
[----:B------:R-:W-:Y:S01]  /*1350*/  LOP3.LUT R15, R15, 0x64006400, RZ, 0xfc, !PT ;  /* 0x640064000f0f7812 */ /* 0x000fe200078efcff */
[----:B------:R-:W-:Y:S01]  /*1360*/  FFMA.FTZ R23, R30, R19, R38 ;  /* 0x000000131e177223 */ /* 0x000fe20000010026 */
[----:B------:R-:W-:Y:S01]  /*1370*/  HADD2.F32 R29, -RZ, R14.H1_H1 ;  /* 0x3000000eff1d7230 */ /* 0x000fe20000004100 */
[----:B------:R-:W1:Y:S02]  /*1380*/  LDS.64 R18, [UR4+0x18] ;  /* 0x00001804ff127984 */ /* 0x000e640008000a00 */
[----:B------:R-:W-:-:S02]  /*1390*/  HADD2 R15, R15, -1032, -1032 ;  /* 0xe408e4080f0f7430 */ /* 0x000fc40000000000 */
[----:B------:R-:W-:Y:S01]  /*13a0*/  FFMA.FTZ R22, R30, R29, R22 ;  /* 0x0000001d1e167223 */ /* 0x000fe20000010016 */
[----:B------:R-:W-:Y:S02]  /*13b0*/  LOP3.LUT R29, R8, 0xf000f0, RZ, 0xc0, !PT ;  /* 0x00f000f0081d7812 */ /* 0x000fe400078ec0ff */
[--C-:B------:R-:W-:Y:S02]  /*13c0*/  HADD2.F32 R31, -RZ, R15.reuse.H0_H0 ;  /* 0x2000000fff1f7230 */ /* 0x100fe40000004100 */
[--C-:B0-----:R-:W-:Y:S01]  /*13d0*/  HADD2.F32 R14, -RZ, R12.reuse.H0_H0 ;  /* 0x2000000cff0e7230 */ /* 0x101fe20000004100 */
[----:B------:R-:W-:Y:S01]  /*13e0*/  LOP3.LUT R29, R29, 0x64006400, RZ, 0xfc, !PT ;  /* 0x640064001d1d7812 */ /* 0x000fe200078efcff */
[----:B------:R-:W-:Y:S02]  /*13f0*/  HADD2.F32 R30, -RZ, R15.H1_H1 ;  /* 0x3000000fff1e7230 */ /* 0x000fe40000004100 */
[----:B------:R-:W-:Y:S01]  /*1400*/  HADD2.F32 R15, -RZ, R12.H1_H1 ;  /* 0x3000000cff0f7230 */ /* 0x000fe20000004100 */
[----:B------:R-:W-:Y:S01]  /*1410*/  FFMA.FTZ R31, R31, R14, RZ ;  /* 0x0000000e1f1f7223 */ /* 0x000fe200000100ff */
[----:B------:R-:W-:-:S02]  /*1420*/  HFMA2 R29, R29, R0.H1_H1, -72, -72 ;  /* 0xd480d4801d1d7431 */ /* 0x000fc40000060000 */
[--C-:B------:R-:W-:Y:S01]  /*1430*/  HADD2.F32 R12, -RZ, R13.reuse.H0_H0 ;  /* 0x2000000dff0c7230 */ /* 0x100fe20000004100 */
[----:B------:R-:W-:Y:S01]  /*1440*/  FFMA.FTZ R31, R30, R15, R31 ;  /* 0x0000000f1e1f7223 */ /* 0x000fe2000001001f */
[----:B------:R-:W-:Y:S02]  /*1450*/  HADD2.F32 R13, -RZ, R13.H1_H1 ;  /* 0x3000000dff0d7230 */ /* 0x000fe40000004100 */
[--C-:B------:R-:W-:Y:S02]  /*1460*/  HADD2.F32 R30, -RZ, R29.reuse.H0_H0 ;  /* 0x2000001dff1e7230 */ /* 0x100fe40000004100 */
[----:B------:R-:W-:-:S03]  /*1470*/  HADD2.F32 R29, -RZ, R29.H1_H1 ;  /* 0x3000001dff1d7230 */ /* 0x000fc60000004100 */
[----:B------:R-:W-:Y:S01]  /*1480*/  FFMA.FTZ R8, R30, R12, R31 ;  /* 0x0000000c1e087223 */ /* 0x000fe2000001001f */
[----:B------:R-:W-:Y:S01]  /*1490*/  LOP3.LUT R31, R37, 0xf000f, RZ, 0xc0, !PT ;  /* 0x000f000f251f7812 */ /* 0x000fe200078ec0ff */
[----:B------:R-:W-:Y:S02]  /*14a0*/  FMUL.FTZ R30, R16, R33 ;  /* 0x00000021101e7220 */ /* 0x000fe40000410000 */
[----:B------:R-:W-:Y:S01]  /*14b0*/  FFMA.FTZ R29, R29, R13, R8 ;  /* 0x0000000d1d1d7223 */ /* 0x000fe20000010008 */
[----:B------:R-:W-:Y:S01]  /*14c0*/  LOP3.LUT R31, R31, 0x64006400, RZ, 0xfc, !PT ;  /* 0x640064001f1f7812 */ /* 0x000fe200078efcff */
[----:B------:R-:W-:Y:S01]  /*14d0*/  FMUL.FTZ R23, R24, R23 ;  /* 0x0000001718177220 */ /* 0x000fe20000410000 */
[----:B------:R-:W-:-:S03]  /*14e0*/  F2FP.PACK_AB R30, RZ, R30 ;  /* 0x0000001eff1e723e */ /* 0x000fc600000000ff */
[----:B------:R-:W-:Y:S02]  /*14f0*/  HADD2 R31, R31, -1032, -1032 ;  /* 0xe408e4081f1f7430 */ /* 0x000fe40000000000 */
[----:B-1----:R-:W-:-:S03]  /*1500*/  HADD2.F32 R8, -RZ, R18.H0_H0 ;  /* 0x20000012ff087230 */ /* 0x002fc60000004100 */
[----:B------:R-:W-:-:S05]  /*1510*/  HADD2.F32 R41, -RZ, R31.H0_H0 ;  /* 0x2000001fff297230 */ /* 0x000fca0000004100 */
[----:B------:R-:W-:Y:S01]  /*1520*/  FFMA.FTZ R41, R41, R8, R29 ;  /* 0x0000000829297223 */ /* 0x000fe2000001001d */
        /* <DEDUP_REMOVED lines=8> */
[----:B------:R-:W-:Y:S02]  /*15b0*/  FFMA.FTZ R33, R15, R36, R33 ;  /* 0x000000240f217223 */ /* 0x000fe40000010021 */
[----:B------:R-:W-:Y:S01]  /*15c0*/  FMUL.FTZ R36, R17, R32 ;  /* 0x0000002011247220 */ /* 0x000fe20000410000 */
[----:B------:R-:W-:-:S04]  /*15d0*/  HFMA2 R32, R29, R0.H1_H1, -72, -72 ;  /* 0xd480d4801d207431 */ /* 0x000fc80000060000 */
[----:B------:R-:W-:Y:S01]  /*15e0*/  F2FP.PACK_AB R29, RZ, R36 ;  /* 0x00000024ff1d723e */ /* 0x000fe200000000ff */
        /* <DEDUP_REMOVED lines=25> */
[----:B------:R-:W-:-:S05]  /*1780*/  HFMA2 R9, R9, R0.H1_H1, -72, -72 ;  /* 0xd480d48009097431 */ /* 0x000fca0000060000 */
[----:B------:R-:W-:-:S05]  /*1790*/  HADD2.F32 R36, -RZ, R9.H0_H0 ;  /* 0x20000009ff247230 */ /* 0x000fca0000004100 */
[----:B------:R-:W-:Y:S01]  /*17a0*/  FFMA.FTZ R36, R12, R36, R33 ;  /* 0x000000240c247223 */ /* 0x000fe20000010021 */
[----:B------:R-:W-:-:S04]  /*17b0*/  LOP3.LUT R33, R11, 0xf000f0, RZ, 0xc0, !PT ;  /* 0x00f000f00b217812 */ /* 0x000fc800078ec0ff */
[----:B------:R-:W-:-:S05]  /*17c0*/  LOP3.LUT R33, R33, 0x64006400, RZ, 0xfc, !PT ;  /* 0x6400640021217812 */ /* 0x000fca00078efcff */
[----:B------:R-:W-:-:S05]  /*17d0*/  HFMA2 R14, R33, R0.H1_H1, -72, -72 ;  /* 0xd480d480210e7431 */ /* 0x000fca0000060000 */
[----:B------:R-:W-:-:S05]  /*17e0*/  HADD2.F32 R33, -RZ, R14.H0_H0 ;  /* 0x2000000eff217230 */ /* 0x000fca0000004100 */
[----:B------:R-:W-:Y:S01]  /*17f0*/  FFMA.FTZ R12, R12, R33, R15 ;  /* 0x000000210c0c7223 */ /* 0x000fe2000001000f */
[----:B------:R-:W-:Y:S02]  /*1800*/  HADD2.F32 R33, -RZ, R9.H1_H1 ;  /* 0x30000009ff217230 */ /* 0x000fe40000004100 */
[----:B------:R-:W-:-:S03]  /*1810*/  HADD2.F32 R9, -RZ, R14.H1_H1 ;  /* 0x3000000eff097230 */ /* 0x000fc60000004100 */
[C---:B------:R-:W-:Y:S02]  /*1820*/  FFMA.FTZ R33, R13.reuse, R33, R36 ;  /* 0x000000210d217223 */ /* 0x040fe40000010024 */
[----:B------:R-:W-:Y:S02]  /*1830*/  FFMA.FTZ R9, R13, R9, R12 ;  /* 0x000000090d097223 */ /* 0x000fe4000001000c */
[----:B------:R-:W2:Y:S01]  /*1840*/  LDG.E.128.CONSTANT R12, [R34.64] ;  /* 0x00000006220c7981 */ /* 0x000ea2000c1e9d00 */
[----:B------:R-:W-:Y:S01]  /*1850*/  SHF.R.U32.HI R36, RZ, 0x8, R10 ;  /* 0x00000008ff247819 */ /* 0x000fe2000001160a */
[----:B------:R-:W-:Y:S01]  /*1860*/  HADD2.F32 R31, -RZ, R31.H1_H1 ;  /* 0x3000001fff1f7230 */ /* 0x000fe20000004100 */
[----:B------:R-:W-:Y:S01]  /*1870*/  LOP3.LUT R39, R39, 0xf000f0, RZ, 0xc0, !PT ;  /* 0x00f000f027277812 */ /* 0x000fe200078ec0ff */
[----:B------:R-:W-:Y:S01]  /*1880*/  HADD2.F32 R32, -RZ, R32.H1_H1 ;  /* 0x30000020ff207230 */ /* 0x000fe20000004100 */
[----:B------:R-:W-:Y:S01]  /*1890*/  LOP3.LUT R10, R36, 0xf000f, RZ, 0xc0, !PT ;  /* 0x000f000f240a7812 */ /* 0x000fe200078ec0ff */
[----:B------:R-:W-:Y:S01]  /*18a0*/  FMUL.FTZ R22, R25, R22 ;  /* 0x0000001619167220 */ /* 0x000fe20000410000 */
[----:B------:R-:W-:-:S02]  /*18b0*/  LOP3.LUT R39, R39, 0x64006400, RZ, 0xfc, !PT ;  /* 0x6400640027277812 */ /* 0x000fc400078efcff */
[----:B------:R-:W-:Y:S02]  /*18c0*/  LOP3.LUT R10, R10, 0x64006400, RZ, 0xfc, !PT ;  /* 0x640064000a0a7812 */ /* 0x000fe400078efcff */
[----:B------:R-:W-:Y:S02]  /*18d0*/  LOP3.LUT R36, R36, 0xf000f0, RZ, 0xc0, !PT ;  /* 0x00f000f024247812 */ /* 0x000fe400078ec0ff */
[----:B------:R-:W-:Y:S01]  /*18e0*/  F2FP.PACK_AB R22, RZ, R22 ;  /* 0x00000016ff16723e */ /* 0x000fe200000000ff */
[----:B------:R-:W-:Y:S01]  /*18f0*/  HADD2 R10, R10, -1032, -1032 ;  /* 0xe408e4080a0a7430 */ /* 0x000fe20000000000 */
[----:B------:R-:W-:-:S04]  /*1900*/  PRMT R30, R30, 0x5410, R29 ;  /* 0x000054101e1e7816 */ /* 0x000fc8000000001d */
[--C-:B------:R-:W-:Y:S02]  /*1910*/  HADD2.F32 R38, -RZ, R10.reuse.H0_H0 ;  /* 0x2000000aff267230 */ /* 0x100fe40000004100 */
[----:B------:R-:W-:-:S03]  /*1920*/  HADD2.F32 R10, -RZ, R10.H1_H1 ;  /* 0x3000000aff0a7230 */ /* 0x000fc60000004100 */
[----:B------:R-:W-:Y:S01]  /*1930*/  FFMA.FTZ R33, R8, R38, R33 ;  /* 0x0000002608217223 */ /* 0x000fe20000010021 */
[----:B------:R-:W-:-:S05]  /*1940*/  HADD2.F32 R38, -RZ, R18.H1_H1 ;  /* 0x30000012ff267230 */ /* 0x000fca0000004100 */
[----:B------:R-:W-:Y:S01]  /*1950*/  FFMA.FTZ R18, R31, R38, R41 ;  /* 0x000000261f127223 */ /* 0x000fe20000010029 */
[----:B------:R-:W-:Y:S01]  /*1960*/  LOP3.LUT R31, R37, 0xf000f0, RZ, 0xc0, !PT ;  /* 0x00f000f0251f7812 */ /* 0x000fe200078ec0ff */
[C---:B------:R-:W-:Y:S01]  /*1970*/  FFMA.FTZ R40, R38.reuse, R32, R43 ;  /* 0x0000002026287223 */ /* 0x040fe2000001002b */
[-C--:B------:R-:W-:Y:S01]  /*1980*/  HFMA2 R32, R39, R0.reuse.H1_H1, -72, -72 ;  /* 0xd480d48027207431 */ /* 0x080fe20000060000 */
[----:B------:R-:W-:Y:S01]  /*1990*/  FFMA.FTZ R10, R38, R10, R33 ;  /* 0x0000000a260a7223 */ /* 0x000fe20000010021 */
[----:B------:R-:W-:Y:S01]  /*19a0*/  LOP3.LUT R31, R31, 0x64006400, RZ, 0xfc, !PT ;  /* 0x640064001f1f7812 */ /* 0x000fe200078efcff */
[----:B------:R-:W-:Y:S01]  /*19b0*/  HADD2.F32 R37, -RZ, R19.H0_H0 ;  /* 0x20000013ff257230 */ /* 0x000fe20000004100 */
[----:B------:R-:W-:Y:S01]  /*19c0*/  IMAD.WIDE R42, R27, 0x4, R34 ;  /* 0x000000041b2a7825 */ /* 0x000fe200078e0222 */
[----:B------:R-:W-:Y:S02]  /*19d0*/  HADD2.F32 R39, -RZ, R32.H0_H0 ;  /* 0x20000020ff277230 */ /* 0x000fe40000004100 */
[----:B------:R-:W-:-:S02]  /*19e0*/  HFMA2 R31, R31, R0.H1_H1, -72, -72 ;  /* 0xd480d4801f1f7431 */ /* 0x000fc40000060000 */
[----:B------:R-:W-:Y:S01]  /*19f0*/  HADD2.F32 R32, -RZ, R32.H1_H1 ;  /* 0x30000020ff207230 */ /* 0x000fe20000004100 */
[----:B------:R-:W-:Y:S02]  /*1a00*/  FFMA.FTZ R39, R37, R39, R40 ;  /* 0x0000002725277223 */ /* 0x000fe40000010028 */
[--C-:B------:R-:W-:Y:S02]  /*1a10*/  HADD2.F32 R41, -RZ, R31.reuse.H0_H0 ;  /* 0x2000001fff297230 */ /* 0x100fe40000004100 */
[----:B------:R-:W-:-:S03]  /*1a20*/  HADD2.F32 R31, -RZ, R31.H1_H1 ;  /* 0x3000001fff1f7230 */ /* 0x000fc60000004100 */
[----:B------:R-:W-:Y:S01]  /*1a30*/  FFMA.FTZ R41, R41, R37, R18 ;  /* 0x0000002529297223 */ /* 0x000fe20000010012 */
[----:B------:R-:W-:-:S05]  /*1a40*/  HADD2.F32 R18, -RZ, R19.H1_H1 ;  /* 0x30000013ff127230 */ /* 0x000fca0000004100 */
[----:B------:R-:W-:Y:S01]  /*1a50*/  FFMA.FTZ R32, R18, R32, R39 ;  /* 0x0000002012207223 */ /* 0x000fe20000010027 */
[----:B------:R-:W-:Y:S01]  /*1a60*/  SHF.R.U32.HI R39, RZ, 0x8, R11 ;  /* 0x00000008ff277819 */ /* 0x000fe2000001160b */
[----:B------:R-:W-:Y:S02]  /*1a70*/  FFMA.FTZ R31, R31, R18, R41 ;  /* 0x000000121f1f7223 */ /* 0x000fe40000010029 */
[----:B------:R-:W-:Y:S01]  /*1a80*/  FMUL.FTZ R32, R17, R32 ;  /* 0x0000002011207220 */ /* 0x000fe20000410000 */
[----:B------:R-:W-:Y:S01]  /*1a90*/  LOP3.LUT R11, R39, 0xf000f, RZ, 0xc0, !PT ;  /* 0x000f000f270b7812 */ /* 0x000fe200078ec0ff */
[----:B------:R-:W-:-:S03]  /*1aa0*/  FMUL.FTZ R31, R16, R31 ;  /* 0x0000001f101f7220 */ /* 0x000fc60000410000 */
[----:B------:R-:W-:Y:S02]  /*1ab0*/  LOP3.LUT R11, R11, 0x64006400, RZ, 0xfc, !PT ;  /* 0x640064000b0b7812 */ /* 0x000fe400078efcff */
[----:B------:R-:W-:Y:S02]  /*1ac0*/  F2FP.PACK_AB R31, RZ, R31 ;  /* 0x0000001fff1f723e */ /* 0x000fe400000000ff */
[----:B------:R-:W-:Y:S01]  /*1ad0*/  F2FP.PACK_AB R32, RZ, R32 ;  /* 0x00000020ff20723e */ /* 0x000fe200000000ff */
[----:B------:R-:W-:-:S05]  /*1ae0*/  HADD2 R11, R11, -1032, -1032 ;  /* 0xe408e4080b0b7430 */ /* 0x000fca0000000000 */
[--C-:B------:R-:W-:Y:S02]  /*1af0*/  HADD2.F32 R19, -RZ, R11.reuse.H0_H0 ;  /* 0x2000000bff137230 */ /* 0x100fe40000004100 */
[----:B------:R-:W-:-:S03]  /*1b00*/  HADD2.F32 R11, -RZ, R11.H1_H1 ;  /* 0x3000000bff0b7230 */ /* 0x000fc60000004100 */
[----:B------:R-:W-:Y:S01]  /*1b10*/  FFMA.FTZ R9, R8, R19, R9 ;  /* 0x0000001308097223 */ /* 0x000fe20000010009 */
[----:B------:R-:W-:-:S03]  /*1b20*/  LOP3.LUT R19, R39, 0xf000f0, RZ, 0xc0, !PT ;  /* 0x00f000f027137812 */ /* 0x000fc600078ec0ff */
[----:B------:R-:W-:Y:S01]  /*1b30*/  FFMA.FTZ R38, R38, R11, R9 ;  /* 0x0000000b26267223 */ /* 0x000fe20000010009 */
[----:B------:R-:W-:Y:S01]  /*1b40*/  LOP3.LUT R11, R36, 0x64006400, RZ, 0xfc, !PT ;  /* 0x64006400240b7812 */ /* 0x000fe200078efcff */
[----:B------:R-:W0:Y:S01]  /*1b50*/  LDS.64 R8, [UR4+0x20] ;  /* 0x00002004ff087984 */ /* 0x000e220008000a00 */
[----:B------:R-:W-:-:S03]  /*1b60*/  LOP3.LUT R19, R19, 0x64006400, RZ, 0xfc, !PT ;  /* 0x6400640013137812 */ /* 0x000fc600078efcff */
[-C--:B------:R-:W-:Y:S02]  /*1b70*/  HFMA2 R11, R11, R0.reuse.H1_H1, -72, -72 ;  /* 0xd480d4800b0b7431 */ /* 0x080fe40000060000 */
[----:B------:R-:W-:-:S03]  /*1b80*/  HFMA2 R19, R19, R0.H1_H1, -72, -72 ;  /* 0xd480d48013137431 */ /* 0x000fc60000060000 */
[--C-:B------:R-:W-:Y:S02]  /*1b90*/  HADD2.F32 R33, -RZ, R11.reuse.H0_H0 ;  /* 0x2000000bff217230 */ /* 0x100fe40000004100 */
[----:B------:R-:W-:-:S03]  /*1ba0*/  HADD2.F32 R11, -RZ, R11.H1_H1 ;  /* 0x3000000bff0b7230 */ /* 0x000fc60000004100 */
[----:B------:R-:W-:Y:S01]  /*1bb0*/  FFMA.FTZ R33, R37, R33, R10 ;  /* 0x0000002125217223 */ /* 0x000fe2000001000a */
[----:B------:R-:W-:-:S05]  /*1bc0*/  HADD2.F32 R10, -RZ, R19.H0_H0 ;  /* 0x20000013ff0a7230 */ /* 0x000fca0000004100 */
[----:B------:R-:W-:Y:S01]  /*1bd0*/  FFMA.FTZ R37, R37, R10, R38 ;  /* 0x0000000a25257223 */ /* 0x000fe20000010026 */
[----:B------:R-:W-:Y:S01]  /*1be0*/  HADD2.F32 R10, -RZ, R19.H1_H1 ;  /* 0x30000013ff0a7230 */ /* 0x000fe20000004100 */
[----:B------:R-:W-:-:S04]  /*1bf0*/  FFMA.FTZ R19, R18, R11, R33 ;  /* 0x0000000b12137223 */ /* 0x000fc80000010021 */
[----:B------:R-:W-:Y:S01]  /*1c00*/  FFMA.FTZ R18, R18, R10, R37 ;  /* 0x0000000a12127223 */ /* 0x000fe20000010025 */
[----:B------:R-:W-:-:S04]  /*1c10*/  F2FP.PACK_AB R10, RZ, R23 ;  /* 0x00000017ff0a723e */ /* 0x000fc800000000ff */
[----:B------:R-:W-:Y:S01]  /*1c20*/  PRMT R29, R10, 0x5410, R22 ;  /* 0x000054100a1d7816 */ /* 0x000fe20000000016 */
[----:B------:R-:W-:-:S05]  /*1c30*/  HFMA2.MMA R22, R30, 1, 1, R20 ;  /* 0x3c003c001e167835 */ /* 0x000fca0000000014 */
[----:B------:R-:W-:Y:S01]  /*1c40*/  HFMA2.MMA R20, R29, 1, 1, R21 ;  /* 0x3c003c001d147835 */ /* 0x000fe20000000015 */
[--C-:B0-----:R-:W-:Y:S02]  /*1c50*/  HADD2.F32 R36, -RZ, R8.reuse.H0_H0 ;  /* 0x20000008ff247230 */ /* 0x101fe40000004100 */
[----:B------:R-:W-:Y:S02]  /*1c60*/  HADD2.F32 R37, -RZ, R8.H1_H1 ;  /* 0x30000008ff257230 */ /* 0x000fe40000004100 */
[--C-:B------:R-:W-:Y:S02]  /*1c70*/  HADD2.F32 R8, -RZ, R9.reuse.H0_H0 ;  /* 0x20000009ff087230 */ /* 0x100fe40000004100 */
[----:B------:R-:W-:Y:S01]  /*1c80*/  HADD2.F32 R33, -RZ, R9.H1_H1 ;  /* 0x30000009ff217230 */ /* 0x000fe20000004100 */
[C---:B--2---:R-:W-:Y:S02]  /*1c90*/  LOP3.LUT R11, R12.reuse, 0xf000f, RZ, 0xc0, !PT ;  /* 0x000f000f0c0b7812 */ /* 0x044fe400078ec0ff */
[----:B------:R-:W-:-:S02]  /*1ca0*/  LOP3.LUT R21, R12, 0xf000f0, RZ, 0xc0, !PT ;  /* 0x00f000f00c157812 */ /* 0x000fc400078ec0ff */
[----:B------:R-:W-:Y:S02]  /*1cb0*/  LOP3.LUT R23, R11, 0x64006400, RZ, 0xfc, !PT ;  /* 0x640064000b177812 */ /* 0x000fe400078efcff */
[----:B------:R-:W0:Y:S01]  /*1cc0*/  LDS.64 R10, [UR4+0x28] ;  /* 0x00002804ff0a7984 */ /* 0x000e220008000a00 */
[----:B------:R-:W-:Y:S02]  /*1cd0*/  LOP3.LUT R21, R21, 0x64006400, RZ, 0xfc, !PT ;  /* 0x6400640015157812 */ /* 0x000fe400078efcff */
[----:B------:R-:W-:-:S03]  /*1ce0*/  HADD2 R23, R23, -1032, -1032 ;  /* 0xe408e40817177430 */ /* 0x000fc60000000000 */
[----:B------:R-:W-:Y:S02]  /*1cf0*/  HFMA2 R21, R21, R0.H1_H1, -72, -72 ;  /* 0xd480d48015157431 */ /* 0x000fe40000060000 */
[--C-:B------:R-:W-:Y:S02]  /*1d00*/  HADD2.F32 R29, -RZ, R23.reuse.H0_H0 ;  /* 0x20000017ff1d7230 */ /* 0x100fe40000004100 */
[----:B------:R-:W-:Y:S02]  /*1d10*/  HADD2.F32 R30, -RZ, R23.H1_H1 ;  /* 0x30000017ff1e7230 */ /* 0x000fe40000004100 */
[----:B------:R-:W-:Y:S01]  /*1d20*/  HADD2.F32 R9, -RZ, R21.H1_H1 ;  /* 0x30000015ff097230 */ /* 0x000fe20000004100 */
[----:B------:R-:W-:-:S04]  /*1d30*/  FFMA.FTZ R29, R29, R36, RZ ;  /* 0x000000241d1d7223 */ /* 0x000fc800000100ff */
[----:B------:R-:W-:Y:S01]  /*1d40*/  FFMA.FTZ R23, R30, R37, R29 ;  /* 0x000000251e177223 */ /* 0x000fe2000001001d */
[----:B------:R-:W-:Y:S01]  /*1d50*/  HADD2.F32 R30, -RZ, R21.H0_H0 ;  /* 0x20000015ff1e7230 */ /* 0x000fe20000004100 */
[----:B------:R-:W-:-:S04]  /*1d60*/  SHF.R.U32.HI R29, RZ, 0x8, R12 ;  /* 0x00000008ff1d7819 */ /* 0x000fc8000001160c */
[----:B------:R-:W-:Y:S01]  /*1d70*/  FFMA.FTZ R12, R30, R8, R23 ;  /* 0x000000081e0c7223 */ /* 0x000fe20000010017 */
[----:B------:R-:W-:-:S04]  /*1d80*/  LOP3.LUT R23, R29, 0xf000f, RZ, 0xc0, !PT ;  /* 0x000f000f1d177812 */ /* 0x000fc800078ec0ff */
[----:B------:R-:W-:-:S05]  /*1d90*/  LOP3.LUT R23, R23, 0x64006400, RZ, 0xfc, !PT ;  /* 0x6400640017177812 */ /* 0x000fca00078efcff */
[----:B------:R-:W-:Y:S01]  /*1da0*/  HADD2 R21, R23, -1032, -1032 ;  /* 0xe408e40817157430 */ /* 0x000fe20000000000 */
[----:B------:R-:W-:Y:S01]  /*1db0*/  FFMA.FTZ R23, R9, R33, R12 ;  /* 0x0000002109177223 */ /* 0x000fe2000001000c */
[----:B------:R-:W-:-:S03]  /*1dc0*/  LOP3.LUT R9, R29, 0xf000f0, RZ, 0xc0, !PT ;  /* 0x00f000f01d097812 */ /* 0x000fc600078ec0ff */
[--C-:B------:R-:W-:Y:S01]  /*1dd0*/  HADD2.F32 R30, -RZ, R21.reuse.H0_H0 ;  /* 0x20000015ff1e7230 */ /* 0x100fe20000004100 */
[----:B------:R-:W-:Y:S01]  /*1de0*/  LOP3.LUT R9, R9, 0x64006400, RZ, 0xfc, !PT ;  /* 0x6400640009097812 */ /* 0x000fe200078efcff */
[--C-:B0-----:R-:W-:Y:S02]  /*1df0*/  HADD2.F32 R12, -RZ, R10.reuse.H0_H0 ;  /* 0x2000000aff0c7230 */ /* 0x101fe40000004100 */
[----:B------:R-:W-:Y:S02]  /*1e00*/  HADD2.F32 R21, -RZ, R21.H1_H1 ;  /* 0x30000015ff157230 */ /* 0x000fe40000004100 */
[----:B------:R-:W-:Y:S01]  /*1e10*/  HFMA2 R9, R9, R0.H1_H1, -72, -72 ;  /* 0xd480d48009097431 */ /* 0x000fe20000060000 */
[----:B------:R-:W-:Y:S01]  /*1e20*/  FFMA.FTZ R30, R30, R12, R23 ;  /* 0x0000000c1e1e7223 */ /* 0x000fe20000010017 */
[----:B------:R-:W-:Y:S02]  /*1e30*/  HADD2.F32 R23, -RZ, R10.H1_H1 ;  /* 0x3000000aff177230 */ /* 0x000fe40000004100 */
[----:B------:R-:W-:-:S03]  /*1e40*/  HADD2.F32 R29, -RZ, R11.H0_H0 ;  /* 0x2000000bff1d7230 */ /* 0x000fc60000004100 */
[----:B------:R-:W-:Y:S01]  /*1e50*/  FFMA.FTZ R30, R21, R23, R30 ;  /* 0x00000017151e7223 */ /* 0x000fe2000001001e */
[--C-:B------:R-:W-:Y:S02]  /*1e60*/  HADD2.F32 R21, -RZ, R9.reuse.H0_H0 ;  /* 0x20000009ff157230 */ /* 0x100fe40000004100 */
[----:B------:R-:W-:-:S03]  /*1e70*/  HADD2.F32 R9, -RZ, R9.H1_H1 ;  /* 0x30000009ff097230 */ /* 0x000fc60000004100 */
[----:B------:R-:W-:Y:S01]  /*1e80*/  FFMA.FTZ R21, R21, R29, R30 ;  /* 0x0000001d15157223 */ /* 0x000fe2000001001e */
[----:B------:R-:W-:-:S05]  /*1e90*/  HADD2.F32 R30, -RZ, R11.H1_H1 ;  /* 0x3000000bff1e7230 */ /* 0x000fca0000004100 */
[----:B------:R-:W-:Y:S01]  /*1ea0*/  FFMA.FTZ R21, R9, R30, R21 ;  /* 0x0000001e09157223 */ /* 0x000fe20000010015 */
[----:B------:R-:W-:-:S04]  /*1eb0*/  LOP3.LUT R9, R13, 0xf000f, RZ, 0xc0, !PT ;  /* 0x000f000f0d097812 */ /* 0x000fc800078ec0ff */
[----:B------:R-:W-:-:S05]  /*1ec0*/  LOP3.LUT R9, R9, 0x64006400, RZ, 0xfc, !PT ;  /* 0x6400640009097812 */ /* 0x000fca00078efcff */
[----:B------:R-:W-:-:S05]  /*1ed0*/  HADD2 R9, R9, -1032, -1032 ;  /* 0xe408e40809097430 */ /* 0x000fca0000000000 */
[--C-:B------:R-:W-:Y:S02]  /*1ee0*/  HADD2.F32 R11, -RZ, R9.reuse.H0_H0 ;  /* 0x20000009ff0b7230 */ /* 0x100fe40000004100 */
[----:B------:R-:W-:Y:S01]  /*1ef0*/  HADD2.F32 R10, -RZ, R9.H1_H1 ;  /* 0x30000009ff0a7230 */ /* 0x000fe20000004100 */
[----:B------:R-:W-:Y:S02]  /*1f00*/  LOP3.LUT R9, R13, 0xf000f0, RZ, 0xc0, !PT ;  /* 0x00f000f00d097812 */ /* 0x000fe400078ec0ff */
[----:B------:R-:W-:Y:S01]  /*1f10*/  FFMA.FTZ R11, R36, R11, RZ ;  /* 0x0000000b240b7223 */ /* 0x000fe200000100ff */
[----:B------:R-:W-:Y:S02]  /*1f20*/  SHF.R.U32.HI R13, RZ, 0x8, R13 ;  /* 0x00000008ff0d7819 */ /* 0x000fe4000001160d */
[----:B------:R-:W-:Y:S01]  /*1f30*/  LOP3.LUT R9, R9, 0x64006400, RZ, 0xfc, !PT ;  /* 0x6400640009097812 */ /* 0x000fe200078efcff */
[----:B------:R-:W-:-:S04]  /*1f40*/  FFMA.FTZ R11, R37, R10, R11 ;  /* 0x0000000a250b7223 */ /* 0x000fc8000001000b */
[----:B------:R-:W-:-:S05]  /*1f50*/  HFMA2 R9, R9, R0.H1_H1, -72, -72 ;  /* 0xd480d48009097431 */ /* 0x000fca0000060000 */
[--C-:B------:R-:W-:Y:S02]  /*1f60*/  HADD2.F32 R10, -RZ, R9.reuse.H0_H0 ;  /* 0x20000009ff0a7230 */ /* 0x100fe40000004100 */
[----:B------:R-:W-:-:S03]  /*1f70*/  HADD2.F32 R9, -RZ, R9.H1_H1 ;  /* 0x30000009ff097230 */ /* 0x000fc60000004100 */
[----:B------:R-:W-:-:S04]  /*1f80*/  FFMA.FTZ R10, R8, R10, R11 ;  /* 0x0000000a080a7223 */ /* 0x000fc8000001000b */
[----:B------:R-:W-:Y:S01]  /*1f90*/  FFMA.FTZ R9, R33, R9, R10 ;  /* 0x0000000921097223 */ /* 0x000fe2000001000a */
[----:B------:R-:W-:-:S04]  /*1fa0*/  LOP3.LUT R10, R13, 0xf000f, RZ, 0xc0, !PT ;  /* 0x000f000f0d0a7812 */ /* 0x000fc800078ec0ff */
[----:B------:R-:W-:-:S05]  /*1fb0*/  LOP3.LUT R10, R10, 0x64006400, RZ, 0xfc, !PT ;  /* 0x640064000a0a7812 */ /* 0x000fca00078efcff */
[----:B------:R-:W-:-:S05]  /*1fc0*/  HADD2 R10, R10, -1032, -1032 ;  /* 0xe408e4080a0a7430 */ /* 0x000fca0000000000 */
[--C-:B------:R-:W-:Y:S02]  /*1fd0*/  HADD2.F32 R11, -RZ, R10.reuse.H0_H0 ;  /* 0x2000000aff0b7230 */ /* 0x100fe40000004100 */
[----:B------:R-:W-:-:S03]  /*1fe0*/  HADD2.F32 R10, -RZ, R10.H1_H1 ;  /* 0x3000000aff0a7230 */ /* 0x000fc60000004100 */
[----:B------:R-:W-:Y:S01]  /*1ff0*/  FFMA.FTZ R38, R12, R11, R9 ;  /* 0x0000000b0c267223 */ /* 0x000fe20000010009 */
[----:B------:R-:W-:-:S03]  /*2000*/  LOP3.LUT R9, R13, 0xf000f0, RZ, 0xc0, !PT ;  /* 0x00f000f00d097812 */ /* 0x000fc600078ec0ff */
[----:B------:R-:W-:Y:S01]  /*2010*/  FFMA.FTZ R13, R23, R10, R38 ;  /* 0x0000000a170d7223 */ /* 0x000fe20000010026 */
[----:B------:R-:W-:Y:S02]  /*2020*/  LOP3.LUT R11, R9, 0x64006400, RZ, 0xfc, !PT ;  /* 0x64006400090b7812 */ /* 0x000fe400078efcff */
[----:B------:R-:W-:-:S03]  /*2030*/  LOP3.LUT R9, R14, 0xf000f, RZ, 0xc0, !PT ;  /* 0x000f000f0e097812 */ /* 0x000fc600078ec0ff */
[----:B------:R-:W-:Y:S01]  /*2040*/  HFMA2 R10, R11, R0.H1_H1, -72, -72 ;  /* 0xd480d4800b0a7431 */ /* 0x000fe20000060000 */
[----:B------:R-:W-:-:S04]  /*2050*/  LOP3.LUT R9, R9, 0x64006400, RZ, 0xfc, !PT ;  /* 0x6400640009097812 */ /* 0x000fc800078efcff */
[----:B------:R-:W-:Y:S02]  /*2060*/  HADD2.F32 R38, -RZ, R10.H0_H0 ;  /* 0x2000000aff267230 */ /* 0x000fe40000004100 */
[----:B------:R-:W-:-:S03]  /*2070*/  HADD2 R9, R9, -1032, -1032 ;  /* 0xe408e40809097430 */ /* 0x000fc60000000000 */
[----:B------:R-:W-:Y:S01]  /*2080*/  FFMA.FTZ R13, R29, R38, R13 ;  /* 0x000000261d0d7223 */ /* 0x000fe2000001000d */
[----:B------:R-:W-:Y:S02]  /*2090*/  HADD2.F32 R38, -RZ, R10.H1_H1 ;  /* 0x3000000aff267230 */ /* 0x000fe40000004100 */
[--C-:B------:R-:W-:Y:S02]  /*20a0*/  HADD2.F32 R11, -RZ, R9.reuse.H0_H0 ;  /* 0x20000009ff0b7230 */ /* 0x100fe40000004100 */
[----:B------:R-:W-:Y:S01]  /*20b0*/  HADD2.F32 R9, -RZ, R9.H1_H1 ;  /* 0x30000009ff097230 */ /* 0x000fe20000004100 */
[----:B------:R-:W-:Y:S02]  /*20c0*/  FFMA.FTZ R38, R30, R38, R13 ;  /* 0x000000261e267223 */ /* 0x000fe4000001000d */
[----:B------:R-:W-:-:S04]  /*20d0*/  FFMA.FTZ R10, R36, R11, RZ ;  /* 0x0000000b240a7223 */ /* 0x000fc800000100ff */
[----:B------:R-:W-:Y:S01]  /*20e0*/  FFMA.FTZ R9, R37, R9, R10 ;  /* 0x0000000925097223 */ /* 0x000fe2000001000a */
[----:B------:R-:W-:-:S04]  /*20f0*/  LOP3.LUT R10, R15, 0xf000f, RZ, 0xc0, !PT ;  /* 0x000f000f0f0a7812 */ /* 0x000fc800078ec0ff */
[----:B------:R-:W-:-:S05]  /*2100*/  LOP3.LUT R10, R10, 0x64006400, RZ, 0xfc, !PT ;  /* 0x640064000a0a7812 */ /* 0x000fca00078efcff */
[----:B------:R-:W-:-:S05]  /*2110*/  HADD2 R10, R10, -1032, -1032 ;  /* 0xe408e4080a0a7430 */ /* 0x000fca0000000000 */
[--C-:B------:R-:W-:Y:S02]  /*2120*/  HADD2.F32 R11, -RZ, R10.reuse.H0_H0 ;  /* 0x2000000aff0b7230 */ /* 0x100fe40000004100 */
[----:B------:R-:W-:-:S03]  /*2130*/  HADD2.F32 R10, -RZ, R10.H1_H1 ;  /* 0x3000000aff0a7230 */ /* 0x000fc60000004100 */
[----:B------:R-:W-:Y:S01]  /*2140*/  FFMA.FTZ R36, R36, R11, RZ ;  /* 0x0000000b24247223 */ /* 0x000fe200000100ff */
[----:B------:R-:W-:-:S03]  /*2150*/  LOP3.LUT R11, R15, 0xf000f0, RZ, 0xc0, !PT ;  /* 0x00f000f00f0b7812 */ /* 0x000fc600078ec0ff */
[----:B------:R-:W-:Y:S01]  /*2160*/  FFMA.FTZ R37, R37, R10, R36 ;  /* 0x0000000a25257223 */ /* 0x000fe20000010024 */
[----:B------:R-:W-:Y:S02]  /*2170*/  LOP3.LUT R10, R14, 0xf000f0, RZ, 0xc0, !PT ;  /* 0x00f000f00e0a7812 */ /* 0x000fe400078ec0ff */
[----:B------:R-:W-:Y:S02]  /*2180*/  LOP3.LUT R11, R11, 0x64006400, RZ, 0xfc, !PT ;  /* 0x640064000b0b7812 */ /* 0x000fe400078efcff */
[----:B------:R-:W-:-:S03]  /*2190*/  LOP3.LUT R13, R10, 0x64006400, RZ, 0xfc, !PT ;  /* 0x640064000a0d7812 */ /* 0x000fc600078efcff */
[-C--:B------:R-:W-:Y:S02]  /*21a0*/  HFMA2 R36, R11, R0.reuse.H1_H1, -72, -72 ;  /* 0xd480d4800b247431 */ /* 0x080fe40000060000 */
[----:B------:R-:W-:-:S03]  /*21b0*/  HFMA2 R13, R13, R0.H1_H1, -72, -72 ;  /* 0xd480d4800d0d7431 */ /* 0x000fc60000060000 */
[----:B------:R-:W-:Y:S02]  /*21c0*/  HADD2.F32 R40, -RZ, R36.H0_H0 ;  /* 0x20000024ff287230 */ /* 0x000fe40000004100 */
[----:B------:R-:W-:-:S03]  /*21d0*/  HADD2.F32 R10, -RZ, R13.H0_H0 ;  /* 0x2000000dff0a7230 */ /* 0x000fc60000004100 */
[C---:B------:R-:W-:Y:S02]  /*21e0*/  FFMA.FTZ R40, R8.reuse, R40, R37 ;  /* 0x0000002808287223 */ /* 0x040fe40000010025 */
        /* <DEDUP_REMOVED lines=14> */
[----:B------:R-:W-:Y:S01]  /*22d0*/  PRMT R31, R31, 0x5410, R32 ;  /* 0x000054101f1f7816 */ /* 0x000fe20000000020 */
[----:B------:R-:W-:Y:S01]  /*22e0*/  HADD2 R34, R27, -1032, -1032 ;  /* 0xe408e4081b227430 */ /* 0x000fe20000000000 */
[----:B------:R-:W-:-:S02]  /*22f0*/  LOP3.LUT R27, R35, 0x64006400, RZ, 0xfc, !PT ;  /* 0x64006400231b7812 */ /* 0x000fc400078efcff */
[----:B------:R-:W-:Y:S02]  /*2300*/  F2FP.PACK_AB R21, RZ, R21 ;  /* 0x00000015ff15723e */ /* 0x000fe400000000ff */
[--C-:B------:R-:W-:Y:S01]  /*2310*/  HADD2.F32 R36, -RZ, R34.reuse.H0_H0 ;  /* 0x20000022ff247230 */ /* 0x100fe20000004100 */
[----:B------:R-:W-:Y:S01]  /*2320*/  HFMA2.MMA R22, R31, 1, 1, R22 ;  /* 0x3c003c001f167835 */ /* 0x000fe20000000016 */
[----:B------:R-:W-:Y:S01]  /*2330*/  HADD2 R27, R27, -1032, -1032 ;  /* 0xe408e4081b1b7430 */ /* 0x000fe20000000000 */
[----:B------:R-:W-:Y:S01]  /*2340*/  F2FP.PACK_AB R38, RZ, R38 ;  /* 0x00000026ff26723e */ /* 0x000fe200000000ff */
[----:B------:R-:W-:Y:S01]  /*2350*/  HADD2.F32 R34, -RZ, R34.H1_H1 ;  /* 0x30000022ff227230 */ /* 0x000fe20000004100 */
[----:B------:R-:W-:Y:S02]  /*2360*/  FFMA.FTZ R36, R12, R36, R13 ;  /* 0x000000240c247223 */ /* 0x000fe4000001000d */
[--C-:B------:R-:W-:Y:S01]  /*2370*/  HADD2.F32 R13, -RZ, R27.reuse.H0_H0 ;  /* 0x2000001bff0d7230 */ /* 0x100fe20000004100 */
[----:B------:R-:W-:Y:S01]  /*2380*/  PRMT R21, R21, 0x5410, R38 ;  /* 0x0000541015157816 */ /* 0x000fe20000000026 */
[----:B------:R-:W-:Y:S01]  /*2390*/  HADD2.F32 R27, -RZ, R27.H1_H1 ;  /* 0x3000001bff1b7230 */ /* 0x000fe20000004100 */
[----:B------:R-:W-:-:S02]  /*23a0*/  FFMA.FTZ R34, R23, R34, R36 ;  /* 0x0000002217227223 */ /* 0x000fc40000010024 */
[----:B------:R-:W-:Y:S02]  /*23b0*/  FFMA.FTZ R40, R12, R13, R33 ;  /* 0x0000000d0c287223 */ /* 0x000fe40000010021 */
[----:B------:R-:W0:Y:S01]  /*23c0*/  LDS.64 R12, [UR4+0x30] ;  /* 0x00003004ff0c7984 */ /* 0x000e220008000a00 */
[----:B------:R-:W-:Y:S01]  /*23d0*/  HFMA2.MMA R22, R21, 1, 1, R22 ;  /* 0x3c003c0015167835 */ /* 0x000fe20000000016 */
        /* <DEDUP_REMOVED lines=9> */
[----:B------:R-:W-:Y:S01]  /*2470*/  FFMA.FTZ R29, R29, R27, R40 ;  /* 0x0000001b1d1d7223 */ /* 0x000fe20000010028 */
[----:B------:R-:W-:-:S05]  /*2480*/  HADD2.F32 R27, -RZ, R15.H1_H1 ;  /* 0x3000000fff1b7230 */ /* 0x000fca0000004100 */
[----:B------:R-:W-:Y:S01]  /*2490*/  FFMA.FTZ R23, R30, R27, R23 ;  /* 0x0000001b1e177223 */ /* 0x000fe20000010017 */
[----:B------:R-:W-:-:S03]  /*24a0*/  HADD2.F32 R27, -RZ, R14.H1_H1 ;  /* 0x3000000eff1b7230 */ /* 0x000fc60000004100 */
[----:B------:R-:W-:Y:S02]  /*24b0*/  FMUL.FTZ R23, R24, R23 ;  /* 0x0000001718177220 */ /* 0x000fe40000410000 */
[----:B------:R-:W-:-:S03]  /*24c0*/  FFMA.FTZ R30, R30, R27, R29 ;  /* 0x0000001b1e1e7223 */ /* 0x000fc6000001001d */
[----:B------:R-:W-:Y:S01]  /*24d0*/  F2FP.PACK_AB R23, RZ, R23 ;  /* 0x00000017ff17723e */ /* 0x000fe200000000ff */
[----:B------:R-:W-:Y:S01]  /*24e0*/  FMUL.FTZ R30, R25, R30 ;  /* 0x0000001e191e7220 */ /* 0x000fe20000410000 */
[--C-:B0-----:R-:W-:Y:S02]  /*24f0*/  HADD2.F32 R27, -RZ, R12.reuse.H0_H0 ;  /* 0x2000000cff1b7230 */ /* 0x101fe40000004100 */
[----:B------:R-:W-:Y:S02]  /*2500*/  HADD2.F32 R12, -RZ, R12.H1_H1 ;  /* 0x3000000cff0c7230 */ /* 0x000fe40000004100 */
[----:B------:R-:W-:-:S04]  /*2510*/  F2FP.PACK_AB R30, RZ, R30 ;  /* 0x0000001eff1e723e */ /* 0x000fc800000000ff */
[----:B------:R-:W-:Y:S02]  /*2520*/  PRMT R23, R23, 0x5410, R30 ;  /* 0x0000541017177816 */ /* 0x000fe4000000001e */
[C---:B--2---:R-:W-:Y:S02]  /*2530*/  LOP3.LUT R33, R8.reuse, 0xf000f, RZ, 0xc0, !PT ;  /* 0x000f000f08217812 */ /* 0x044fe400078ec0ff */
        /* <DEDUP_REMOVED lines=10> */
[--C-:B------:R-:W-:Y:S01]  /*25e0*/  HADD2.F32 R36, -RZ, R14.reuse.H0_H0 ;  /* 0x2000000eff247230 */ /* 0x100fe20000004100 */
[----:B------:R-:W-:Y:S01]  /*25f0*/  SHF.R.U32.HI R8, RZ, 0x8, R8 ;  /* 0x00000008ff087819 */ /* 0x000fe20000011608 */
[----:B------:R-:W-:Y:S01]  /*2600*/  HADD2.F32 R15, -RZ, R33.H1_H1 ;  /* 0x30000021ff0f7230 */ /* 0x000fe20000004100 */
[----:B------:R-:W-:Y:S01]  /*2610*/  FFMA.FTZ R34, R34, R27, RZ ;  /* 0x0000001b22227223 */ /* 0x000fe200000100ff */
[----:B------:R-:W-:Y:S01]  /*2620*/  HADD2.F32 R14, -RZ, R14.H1_H1 ;  /* 0x3000000eff0e7230 */ /* 0x000fe20000004100 */
[----:B------:R-:W-:Y:S01]  /*2630*/  FFMA.FTZ R29, R27, R36, RZ ;  /* 0x000000241b1d7223 */ /* 0x000fe200000100ff */
[-C--:B------:R-:W-:Y:S01]  /*2640*/  HFMA2 R31, R31, R0.reuse.H1_H1, -72, -72 ;  /* 0xd480d4801f1f7431 */ /* 0x080fe20000060000 */
[----:B------:R-:W-:Y:S01]  /*2650*/  FMUL.FTZ R33, R24, R19 ;  /* 0x0000001318217220 */ /* 0x000fe20000410000 */
[----:B------:R-:W-:Y:S01]  /*2660*/  HFMA2 R32, R35, R0.H1_H1, -72, -72 ;  /* 0xd480d48023207431 */ /* 0x000fe20000060000 */
[----:B------:R-:W-:-:S02]  /*2670*/  FFMA.FTZ R19, R15, R12, R34 ;  /* 0x0000000c0f137223 */ /* 0x000fc40000010022 */
[----:B------:R-:W-:Y:S01]  /*2680*/  FMUL.FTZ R34, R25, R18 ;  /* 0x0000001219227220 */ /* 0x000fe20000410000 */
[----:B------:R-:W-:Y:S01]  /*2690*/  F2FP.PACK_AB R33, RZ, R33 ;  /* 0x00000021ff21723e */ /* 0x000fe200000000ff */
[----:B------:R-:W-:Y:S01]  /*26a0*/  FFMA.FTZ R29, R12, R14, R29 ;  /* 0x0000000e0c1d7223 */ /* 0x000fe2000001001d */
[--C-:B------:R-:W-:Y:S01]  /*26b0*/  HADD2.F32 R18, -RZ, R13.reuse.H0_H0 ;  /* 0x2000000dff127230 */ /* 0x100fe20000004100 */
[----:B------:R-:W0:Y:S01]  /*26c0*/  LDS.64 R14, [UR4+0x38] ;  /* 0x00003804ff0e7984 */ /* 0x000e220008000a00 */
[----:B------:R-:W-:Y:S01]  /*26d0*/  F2FP.PACK_AB R34, RZ, R34 ;  /* 0x00000022ff22723e */ /* 0x000fe200000000ff */
[----:B------:R-:W-:-:S03]  /*26e0*/  HADD2.F32 R13, -RZ, R13.H1_H1 ;  /* 0x3000000dff0d7230 */ /* 0x000fc60000004100 */
[----:B------:R-:W-:Y:S01]  /*26f0*/  PRMT R35, R33, 0x5410, R34 ;  /* 0x0000541021237816 */ /* 0x000fe20000000022 */
[--C-:B------:R-:W-:Y:S02]  /*2700*/  HADD2.F32 R33, -RZ, R31.reuse.H0_H0 ;  /* 0x2000001fff217230 */ /* 0x100fe40000004100 */
[--C-:B------:R-:W-:Y:S02]  /*2710*/  HADD2.F32 R34, -RZ, R32.reuse.H0_H0 ;  /* 0x20000020ff227230 */ /* 0x100fe40000004100 */
        /* <DEDUP_REMOVED lines=8> */
[----:B------:R-:W-:Y:S01]  /*27a0*/  HFMA2.MMA R20, R35, 1, 1, R20 ;  /* 0x3c003c0023147835 */ /* 0x000fe20000000014 */
[----:B------:R-:W-:Y:S01]  /*27b0*/  SHF.R.U32.HI R36, RZ, 0x8, R9 ;  /* 0x00000008ff247819 */ /* 0x000fe20000011609 */
[----:B------:R-:W-:Y:S01]  /*27c0*/  FFMA.FTZ R19, R13, R19, R34 ;  /* 0x000000130d137223 */ /* 0x000fe20000010022 */
        /* <DEDUP_REMOVED lines=8> */
[----:B------:R-:W-:Y:S02]  /*2850*/  HADD2.F32 R33, -RZ, R33.H1_H1 ;  /* 0x30000021ff217230 */ /* 0x000fe40000004100 */
[----:B------:R-:W-:Y:S01]  /*2860*/  HADD2.F32 R34, -RZ, R9.H0_H0 ;  /* 0x20000009ff227230 */ /* 0x000fe20000004100 */
[----:B------:R-:W-:Y:S01]  /*2870*/  FFMA.FTZ R35, R27, R40, RZ ;  /* 0x000000281b237223 */ /* 0x000fe200000100ff */
[----:B------:R-:W-:Y:S02]  /*2880*/  HADD2 R29, R29, -1032, -1032 ;  /* 0xe408e4081d1d7430 */ /* 0x000fe40000000000 */
[----:B------:R-:W-:Y:S01]  /*2890*/  HADD2 R21, R23, R20 ;  /* 0x0000001417157230 */ /* 0x000fe20000000000 */
[----:B------:R-:W-:Y:S01]  /*28a0*/  FFMA.FTZ R33, R12, R33, R35 ;  /* 0x000000210c217223 */ /* 0x000fe20000010023 */
[----:B------:R-:W-:Y:S01]  /*28b0*/  LOP3.LUT R35, R10, 0xf000f0, RZ, 0xc0, !PT ;  /* 0x00f000f00a237812 */ /* 0x000fe200078ec0ff */
[--C-:B0-----:R-:W-:Y:S01]  /*28c0*/  HADD2.F32 R32, -RZ, R14.reuse.H0_H0 ;  /* 0x2000000eff207230 */ /* 0x101fe20000004100 */
[----:B------:R-:W-:Y:S01]  /*28d0*/  SHF.R.U32.HI R10, RZ, 0x8, R10 ;  /* 0x00000008ff0a7819 */ /* 0x000fe2000001160a */
[----:B------:R-:W-:Y:S01]  /*28e0*/  HADD2.F32 R14, -RZ, R14.H1_H1 ;  /* 0x3000000eff0e7230 */ /* 0x000fe20000004100 */
[----:B------:R-:W-:-:S02]  /*28f0*/  LOP3.LUT R35, R35, 0x64006400, RZ, 0xfc, !PT ;  /* 0x6400640023237812 */ /* 0x000fc400078efcff */
[----:B------:R-:W-:Y:S01]  /*2900*/  FFMA.FTZ R31, R34, R32, R31 ;  /* 0x00000020221f7223 */ /* 0x000fe2000001001f */
[--C-:B------:R-:W-:Y:S02]  /*2910*/  HADD2.F32 R34, -RZ, R29.reuse.H0_H0 ;  /* 0x2000001dff227230 */ /* 0x100fe40000004100 */
[----:B------:R-:W-:Y:S02]  /*2920*/  HFMA2 R35, R35, R0.H1_H1, -72, -72 ;  /* 0xd480d48023237431 */ /* 0x000fe40000060000 */
[----:B------:R-:W-:Y:S01]  /*2930*/  HADD2.F32 R29, -RZ, R29.H1_H1 ;  /* 0x3000001dff1d7230 */ /* 0x000fe20000004100 */
[----:B------:R-:W-:Y:S01]  /*2940*/  FFMA.FTZ R19, R32, R34, R19 ;  /* 0x0000002220137223 */ /* 0x000fe20000010013 */
[----:B------:R-:W-:Y:S02]  /*2950*/  HADD2.F32 R34, -RZ, R9.H1_H1 ;  /* 0x30000009ff227230 */ /* 0x000fe40000004100 */
[--C-:B------:R-:W-:Y:S01]  /*2960*/  HADD2.F32 R9, -RZ, R35.reuse.H0_H0 ;  /* 0x20000023ff097230 */ /* 0x100fe20000004100 */
[----:B------:R-:W-:Y:S01]  /*2970*/  FFMA.FTZ R19, R14, R29, R19 ;  /* 0x0000001d0e137223 */ /* 0x000fe20000010013 */
[----:B------:R-:W-:Y:S01]  /*2980*/  HADD2.F32 R35, -RZ, R35.H1_H1 ;  /* 0x30000023ff237230 */ /* 0x000fe20000004100 */
[----:B------:R-:W-:-:S02]  /*2990*/  FFMA.FTZ R31, R34, R14, R31 ;  /* 0x0000000e221f7223 */ /* 0x000fc4000001001f */
[----:B------:R-:W-:Y:S01]  /*29a0*/  FFMA.FTZ R34, R18, R9, R33 ;  /* 0x0000000912227223 */ /* 0x000fe20000010021 */
[----:B------:R-:W-:-:S03]  /*29b0*/  LOP3.LUT R9, R10, 0xf000f, RZ, 0xc0, !PT ;  /* 0x000f000f0a097812 */ /* 0x000fc600078ec0ff */
[----:B------:R-:W-:Y:S01]  /*29c0*/  FFMA.FTZ R33, R13, R35, R34 ;  /* 0x000000230d217223 */ /* 0x000fe20000010022 */
[----:B------:R-:W-:Y:S02]  /*29d0*/  LOP3.LUT R9, R9, 0x64006400, RZ, 0xfc, !PT ;  /* 0x6400640009097812 */ /* 0x000fe400078efcff */
[----:B------:R-:W-:-:S03]  /*29e0*/  LOP3.LUT R35, R36, 0x64006400, RZ, 0xfc, !PT ;  /* 0x6400640024237812 */ /* 0x000fc600078efcff */
[----:B------:R-:W-:-:S05]  /*29f0*/  HADD2 R9, R9, -1032, -1032 ;  /* 0xe408e40809097430 */ /* 0x000fca0000000000 */
[----:B------:R-:W-:-:S05]  /*2a00*/  HADD2.F32 R34, -RZ, R9.H0_H0 ;  /* 0x20000009ff227230 */ /* 0x000fca0000004100 */
[----:B------:R-:W-:Y:S01]  /*2a10*/  FFMA.FTZ R33, R32, R34, R33 ;  /* 0x0000002220217223 */ /* 0x000fe20000010021 */
[----:B------:R-:W-:-:S04]  /*2a20*/  LOP3.LUT R34, R11, 0xf000f, RZ, 0xc0, !PT ;  /* 0x000f000f0b227812 */ /* 0x000fc800078ec0ff */
[----:B------:R-:W-:-:S05]  /*2a30*/  LOP3.LUT R34, R34, 0x64006400, RZ, 0xfc, !PT ;  /* 0x6400640022227812 */ /* 0x000fca00078efcff */
[----:B------:R-:W-:-:S05]  /*2a40*/  HADD2 R34, R34, -1032, -1032 ;  /* 0xe408e40822227430 */ /* 0x000fca0000000000 */
[----:B------:R-:W-:-:S05]  /*2a50*/  HADD2.F32 R40, -RZ, R34.H0_H0 ;  /* 0x20000022ff287230 */ /* 0x000fca0000004100 */
[----:B------:R-:W-:Y:S01]  /*2a60*/  FFMA.FTZ R40, R27, R40, RZ ;  /* 0x000000281b287223 */ /* 0x000fe200000100ff */
[----:B------:R-:W-:-:S05]  /*2a70*/  HADD2.F32 R27, -RZ, R34.H1_H1 ;  /* 0x30000022ff1b7230 */ /* 0x000fca0000004100 */
[----:B------:R-:W-:Y:S01]  /*2a80*/  FFMA.FTZ R27, R12, R27, R40 ;  /* 0x0000001b0c1b7223 */ /* 0x000fe20000010028 */
[----:B------:R-:W-:Y:S02]  /*2a90*/  LOP3.LUT R12, R11, 0xf000f0, RZ, 0xc0, !PT ;  /* 0x00f000f00b0c7812 */ /* 0x000fe400078ec0ff */
[----:B------:R-:W-:Y:S02]  /*2aa0*/  SHF.R.U32.HI R11, RZ, 0x8, R11 ;  /* 0x00000008ff0b7819 */ /* 0x000fe4000001160b */
[----:B------:R-:W-:-:S05]  /*2ab0*/  LOP3.LUT R29, R12, 0x64006400, RZ, 0xfc, !PT ;  /* 0x640064000c1d7812 */ /* 0x000fca00078efcff */
[----:B------:R-:W-:-:S05]  /*2ac0*/  HFMA2 R29, R29, R0.H1_H1, -72, -72 ;  /* 0xd480d4801d1d7431 */ /* 0x000fca0000060000 */
[----:B------:R-:W-:-:S05]  /*2ad0*/  HADD2.F32 R12, -RZ, R29.H0_H0 ;  /* 0x2000001dff0c7230 */ /* 0x000fca0000004100 */
[----:B------:R-:W-:Y:S01]  /*2ae0*/  FFMA.FTZ R27, R18, R12, R27 ;  /* 0x0000000c121b7223 */ /* 0x000fe2000001001b */
[----:B------:R-:W-:Y:S01]  /*2af0*/  HADD2.F32 R12, -RZ, R29.H1_H1 ;  /* 0x3000001dff0c7230 */ /* 0x000fe20000004100 */
[----:B------:R-:W-:Y:S01]  /*2b00*/  LOP3.LUT R29, R11, 0xf000f0, RZ, 0xc0, !PT ;  /* 0x00f000f00b1d7812 */ /* 0x000fe200078ec0ff */
[----:B------:R-:W-:Y:S01]  /*2b10*/  HADD2.F32 R18, -RZ, R9.H1_H1 ;  /* 0x30000009ff127230 */ /* 0x000fe20000004100 */
[----:B------:R-:W-:Y:S01]  /*2b20*/  LOP3.LUT R9, R8, 0x64006400, RZ, 0xfc, !PT ;  /* 0x6400640008097812 */ /* 0x000fe200078efcff */
[----:B------:R-:W-:Y:S01]  /*2b30*/  HADD2.F32 R8, -RZ, R15.H0_H0 ;  /* 0x2000000fff087230 */ /* 0x000fe20000004100 */
[----:B------:R-:W-:Y:S01]  /*2b40*/  FFMA.FTZ R13, R13, R12, R27 ;  /* 0x0000000c0d0d7223 */ /* 0x000fe2000001001b */
[----:B------:R-:W-:Y:S01]  /*2b50*/  LOP3.LUT R12, R11, 0xf000f, RZ, 0xc0, !PT ;  /* 0x000f000f0b0c7812 */ /* 0x000fe200078ec0ff */
[----:B------:R-:W-:Y:S01]  /*2b60*/  FFMA.FTZ R33, R14, R18, R33 ;  /* 0x000000120e217223 */ /* 0x000fe20000010021 */
[----:B------:R-:W-:Y:S01]  /*2b70*/  LOP3.LUT R27, R10, 0xf000f0, RZ, 0xc0, !PT ;  /* 0x00f000f00a1b7812 */ /* 0x000fe200078ec0ff */
[-C--:B------:R-:W-:Y:S01]  /*2b80*/  HFMA2 R9, R9, R0.reuse.H1_H1, -72, -72 ;  /* 0xd480d48009097431 */ /* 0x080fe20000060000 */
[----:B------:R-:W-:Y:S01]  /*2b90*/  LOP3.LUT R12, R12, 0x64006400, RZ, 0xfc, !PT ;  /* 0x640064000c0c7812 */ /* 0x000fe200078efcff */
[----:B------:R-:W-:Y:S01]  /*2ba0*/  HFMA2 R11, R35, R0.H1_H1, -72, -72 ;  /* 0xd480d480230b7431 */ /* 0x000fe20000060000 */
[----:B------:R-:W-:-:S02]  /*2bb0*/  LOP3.LUT R27, R27, 0x64006400, RZ, 0xfc, !PT ;  /* 0x640064001b1b7812 */ /* 0x000fc400078efcff */
[--C-:B------:R-:W-:Y:S01]  /*2bc0*/  HADD2.F32 R18, -RZ, R9.reuse.H0_H0 ;  /* 0x20000009ff127230 */ /* 0x100fe20000004100 */
[----:B------:R-:W-:Y:S01]  /*2bd0*/  LOP3.LUT R29, R29, 0x64006400, RZ, 0xfc, !PT ;  /* 0x640064001d1d7812 */ /* 0x000fe200078efcff */
[----:B------:R-:W-:Y:S02]  /*2be0*/  HADD2 R10, R12, -1032, -1032 ;  /* 0xe408e4080c0a7430 */ /* 0x000fe40000000000 */
[----:B------:R-:W-:Y:S01]  /*2bf0*/  HADD2.F32 R9, -RZ, R9.H1_H1 ;  /* 0x30000009ff097230 */ /* 0x000fe20000004100 */
[----:B------:R-:W-:Y:S01]  /*2c00*/  FFMA.FTZ R31, R18, R8, R31 ;  /* 0x00000008121f7223 */ /* 0x000fe2000001001f */
[----:B------:R-:W-:Y:S02]  /*2c10*/  HFMA2 R18, R27, R0.H1_H1, -72, -72 ;  /* 0xd480d4801b127431 */ /* 0x000fe40000060000 */
[--C-:B------:R-:W-:Y:S02]  /*2c20*/  HADD2.F32 R12, -RZ, R10.reuse.H0_H0 ;  /* 0x2000000aff0c7230 */ /* 0x100fe40000004100 */
[----:B------:R-:W-:-:S02]  /*2c30*/  HADD2.F32 R34, -RZ, R10.H1_H1 ;  /* 0x3000000aff227230 */ /* 0x000fc40000004100 */
[----:B------:R-:W-:Y:S01]  /*2c40*/  HADD2.F32 R27, -RZ, R11.H0_H0 ;  /* 0x2000000bff1b7230 */ /* 0x000fe20000004100 */
[----:B------:R-:W-:Y:S01]  /*2c50*/  FFMA.FTZ R13, R32, R12, R13 ;  /* 0x0000000c200d7223 */ /* 0x000fe2000001000d */
[----:B------:R-:W-:Y:S02]  /*2c60*/  HFMA2 R12, R29, R0.H1_H1, -72, -72 ;  /* 0xd480d4801d0c7431 */ /* 0x000fe40000060000 */
        /* <DEDUP_REMOVED lines=10> */
[C---:B------:R-:W-:Y:S01]  /*2d10*/  FFMA.FTZ R8, R10.reuse, R11, R19 ;  /* 0x0000000b0a087223 */ /* 0x040fe20000010013 */
[----:B------:R-:W-:Y:S01]  /*2d20*/  HADD2.F32 R11, -RZ, R12.H1_H1 ;  /* 0x3000000cff0b7230 */ /* 0x000fe20000004100 */
[----:B------:R-:W-:Y:S02]  /*2d30*/  FFMA.FTZ R9, R10, R13, R32 ;  /* 0x0000000d0a097223 */ /* 0x000fe40000010020 */
[----:B------:R-:W-:Y:S02]  /*2d40*/  FMUL.FTZ R31, R16, R31 ;  /* 0x0000001f101f7220 */ /* 0x000fe40000410000 */
[----:B------:R-:W-:Y:S02]  /*2d50*/  FFMA.FTZ R14, R10, R11, R14 ;  /* 0x0000000b0a0e7223 */ /* 0x000fe4000001000e */
[----:B------:R-:W-:Y:S01]  /*2d60*/  FMUL.FTZ R8, R17, R8 ;  /* 0x0000000811087220 */ /* 0x000fe20000410000 */
[----:B------:R-:W-:Y:S01]  /*2d70*/  F2FP.PACK_AB R31, RZ, R31 ;  /* 0x0000001fff1f723e */ /* 0x000fe200000000ff */
[----:B------:R-:W-:-:S02]  /*2d80*/  FMUL.FTZ R9, R24, R9 ;  /* 0x0000000918097220 */ /* 0x000fc40000410000 */
        /* <DEDUP_REMOVED lines=8> */
.L_x_3551:
        /* <DEDUP_REMOVED lines=8> */
.L_x_3550:
[----:B------:R-:W-:-:S04]  /*2e90*/  ISETP.GE.AND P0, PT, R22, R7, PT ;  /* 0x000000071600720c */ /* 0x000fc80003f06270 */
[----:B------:R-:W-:-:S13]  /*2ea0*/  ISETP.GE.OR P0, PT, R22, c[0x0][0x1bc], P0 ;  /* 0x00006f0016007a0c */ /* 0x000fda0000706670 */
[----:B------:R-:W-:Y:S05]  /*2eb0*/  @P0 BRA `(.L_x_3553) ;  /* 0x00000a4000000947 */ /* 0x000fea0003800000 */
[----:B------:R-:W-:-:S05]  /*2ec0*/  IMAD.MOV.U32 R23, RZ, RZ, c[0x0][0x18c] ;  /* 0x00006300ff177624 */ /* 0x000fca00078e00ff */
[----:B------:R-:W-:-:S04]  /*2ed0*/  SHF.R.S32.HI R24, RZ, 0x1f, R23 ;  /* 0x0000001fff187819 */ /* 0x000fc80000011417 */
[----:B------:R-:W-:Y:S02]  /*2ee0*/  SHF.L.U64.HI R24, R23, 0x2, R24 ;  /* 0x0000000217187819 */ /* 0x000fe40000010218 */
.L_x_3555:
[----:B------:R-:W-:-:S04]  /*2ef0*/  IADD3 R22, R22, 0x10, RZ ;  /* 0x0000001016167810 */ /* 0x000fc80007ffe0ff */
[C---:B------:R-:W-:Y:S02]  /*2f00*/  ISETP.GE.AND P0, PT, R22.reuse, c[0x0][0x1bc], PT ;  /* 0x00006f0016007a0c */ /* 0x040fe40003f06270 */
[----:B------:R-:W-:Y:S01]  /*2f10*/  ISETP.LT.AND P3, PT, R22, R7, PT ;  /* 0x000000071600720c */ /* 0x000fe20003f61270 */
[----:B------:R-:W-:Y:S06]  /*2f20*/  @P1 BRA `(.L_x_3554) ;  /* 0x0000099000001947 */ /* 0x000fec0003800000 */
[----:B------:R-:W-:Y:S01]  /*2f30*/  IMAD.MOV.U32 R8, RZ, RZ, R6 ;  /* 0x000000ffff087224 */ /* 0x000fe200078e0006 */
[----:B------:R-:W0:Y:S01]  /*2f40*/  LDS.128 R12, [UR4] ;  /* 0x00000004ff0c7984 */ /* 0x000e220008000c00 */
[----:B------:R-:W-:-:S06]  /*2f50*/  IMAD.MOV.U32 R9, RZ, RZ, R3 ;  /* 0x000000ffff097224 */ /* 0x000fcc00078e0003 */
[----:B------:R-:W2:Y:S01]  /*2f60*/  LDG.E.128.CONSTANT R8, [R8.64] ;  /* 0x0000000608087981 */ /* 0x000ea2000c1e9d00 */
[----:B------:R-:W-:Y:S02]  /*2f70*/  IMAD.MOV.U32 R17, RZ, RZ, 0x2c00 ;  /* 0x00002c00ff117424 */ /* 0x000fe400078e00ff */
[----:B------:R-:W-:Y:S02]  /*2f80*/  IMAD.MOV.U32 R16, RZ, RZ, 0x3400 ;  /* 0x00003400ff107424 */ /* 0x000fe400078e00ff */
[----:B------:R-:W-:Y:S01]  /*2f90*/  IMAD.MOV.U32 R18, RZ, RZ, 0x2400 ;  /* 0x00002400ff127424 */ /* 0x000fe200078e00ff */
[----:B------:R-:W-:Y:S02]  /*2fa0*/  PRMT R2, R2, 0x5410, R17 ;  /* 0x0000541002027816 */ /* 0x000fe40000000011 */
[----:B------:R-:W-:Y:S02]  /*2fb0*/  PRMT R4, R4, 0x5410, R16 ;  /* 0x0000541004047816 */ /* 0x000fe40000000010 */
[----:B------:R-:W-:-:S02]  /*2fc0*/  PRMT R0, R0, 0x5410, R18 ;  /* 0x0000541000007816 */ /* 0x000fc40000000012 */
[----:B------:R-:W-:Y:S02]  /*2fd0*/  PRMT R5, R5, 0x5410, R4 ;  /* 0x0000541005057816 */ /* 0x000fe40000000004 */
[C---:B--2---:R-:W-:Y:S02]  /*2fe0*/  LOP3.LUT R17, R8.reuse, 0xc000c, RZ, 0xc0, !PT ;  /* 0x000c000c08117812 */ /* 0x044fe400078ec0ff */
[----:B------:R-:W-:Y:S02]  /*2ff0*/  LOP3.LUT R16, R8, 0x30003, RZ, 0xc0, !PT ;  /* 0x0003000308107812 */ /* 0x000fe400078ec0ff */
[C---:B------:R-:W-:Y:S02]  /*3000*/  LOP3.LUT R25, R9.reuse, 0xc000c, RZ, 0xc0, !PT ;  /* 0x000c000c09197812 */ /* 0x040fe400078ec0ff */
[----:B------:R-:W-:Y:S02]  /*3010*/  LOP3.LUT R18, R9, 0x30003, RZ, 0xc0, !PT ;  /* 0x0003000309127812 */ /* 0x000fe400078ec0ff */
[----:B------:R-:W-:-:S02]  /*3020*/  LOP3.LUT R19, R17, 0x64006400, RZ, 0xfc, !PT ;  /* 0x6400640011137812 */ /* 0x000fc400078efcff */
[----:B------:R-:W-:Y:S02]  /*3030*/  LOP3.LUT R16, R16, 0x64006400, RZ, 0xfc, !PT ;  /* 0x6400640010107812 */ /* 0x000fe400078efcff */
[----:B------:R-:W-:Y:S02]  /*3040*/  LOP3.LUT R26, R10, 0x30003, RZ, 0xc0, !PT ;  /* 0x000300030a1a7812 */ /* 0x000fe400078ec0ff */
[----:B------:R-:W-:Y:S02]  /*3050*/  LOP3.LUT R17, R25, 0x64006400, RZ, 0xfc, !PT ;  /* 0x6400640019117812 */ /* 0x000fe400078efcff */
[----:B------:R-:W-:Y:S02]  /*3060*/  LOP3.LUT R27, R11, 0x30003, RZ, 0xc0, !PT ;  /* 0x000300030b1b7812 */ /* 0x000fe400078ec0ff */
[----:B------:R-:W-:Y:S01]  /*3070*/  LOP3.LUT R25, R18, 0x64006400, RZ, 0xfc, !PT ;  /* 0x6400640012197812 */ /* 0x000fe200078efcff */
[----:B------:R-:W-:Y:S01]  /*3080*/  HFMA2 R18, R19, R4.H1_H1, -258, -258 ;  /* 0xdc08dc0813127431 */ /* 0x000fe20000060004 */
[----:B------:R-:W-:Y:S01]  /*3090*/  LOP3.LUT R26, R26, 0x64006400, RZ, 0xfc, !PT ;  /* 0x640064001a1a7812 */ /* 0x000fe200078efcff */
[----:B------:R-:W-:Y:S01]  /*30a0*/  HADD2 R19, R16, -1026, -1026 ;  /* 0xe402e40210137430 */ /* 0x000fe20000000000 */
[----:B------:R-:W-:Y:S01]  /*30b0*/  LOP3.LUT R27, R27, 0x64006400, RZ, 0xfc, !PT ;  /* 0x640064001b1b7812 */ /* 0x000fe200078efcff */
[----:B------:R-:W-:-:S02]  /*30c0*/  HADD2 R29, R25, -1026, -1026 ;  /* 0xe402e402191d7430 */ /* 0x000fc40000000000 */
[----:B------:R-:W-:Y:S02]  /*30d0*/  HADD2 R31, R26, -1026, -1026 ;  /* 0xe402e4021a1f7430 */ /* 0x000fe40000000000 */
[-C--:B0-----:R-:W-:Y:S01]  /*30e0*/  HFMA2.MMA R25, R19, R12.reuse, RZ ;  /* 0x0000000c13197235 */ /* 0x081fe200000000ff */
[----:B------:R-:W-:Y:S02]  /*30f0*/  HADD2 R27, R27, -1026, -1026 ;  /* 0xe402e4021b1b7430 */ /* 0x000fe40000000000 */
[-C--:B------:R-:W-:Y:S01]  /*3100*/  HFMA2 R19, R29, R12.reuse, RZ.H0_H0 ;  /* 0x0000000c1d137231 */ /* 0x080fe200000400ff */
[----:B------:R-:W-:Y:S01]  /*3110*/  HFMA2.MMA R16, R31, R12, RZ ;  /* 0x0000000c1f107235 */ /* 0x000fe200000000ff */
[----:B------:R-:W-:Y:S01]  /*3120*/  HFMA2 R26, R27, R12, RZ.H0_H0 ;  /* 0x0000000c1b1a7231 */ /* 0x000fe200000400ff */
[----:B------:R-:W-:Y:S01]  /*3130*/  HFMA2.MMA R25, R18, R13, R25 ;  /* 0x0000000d12197235 */ /* 0x000fe20000000019 */
[----:B------:R-:W-:Y:S01]  /*3140*/  HFMA2 R12, R17, R4.H1_H1, -258, -258 ;  /* 0xdc08dc08110c7431 */ /* 0x000fe20000060004 */
[----:B------:R-:W-:-:S02]  /*3150*/  LOP3.LUT R18, R10, 0xc000c, RZ, 0xc0, !PT ;  /* 0x000c000c0a127812 */ /* 0x000fc400078ec0ff */
[----:B------:R-:W-:Y:S01]  /*3160*/  LOP3.LUT R27, R11, 0xc000c, RZ, 0xc0, !PT ;  /* 0x000c000c0b1b7812 */ /* 0x000fe200078ec0ff */
[----:B------:R-:W-:Y:S01]  /*3170*/  HFMA2 R12, R12, R13, R19 ;  /* 0x0000000d0c0c7231 */ /* 0x000fe20000000013 */
[----:B------:R-:W-:Y:S02]  /*3180*/  LOP3.LUT R19, R18, 0x64006400, RZ, 0xfc, !PT ;  /* 0x6400640012137812 */ /* 0x000fe400078efcff */
[----:B------:R-:W-:Y:S02]  /*3190*/  LOP3.LUT R29, R27, 0x64006400, RZ, 0xfc, !PT ;  /* 0x640064001b1d7812 */ /* 0x000fe400078efcff */
[----:B------:R-:W-:Y:S01]  /*31a0*/  LOP3.LUT R17, R8, 0x300030, RZ, 0xc0, !PT ;  /* 0x0030003008117812 */ /* 0x000fe200078ec0ff */
[-C--:B------:R-:W-:Y:S01]  /*31b0*/  HFMA2 R31, R19, R4.reuse.H1_H1, -258, -258 ;  /* 0xdc08dc08131f7431 */ /* 0x080fe20000060004 */
[----:B------:R-:W-:Y:S01]  /*31c0*/  LOP3.LUT R18, R9, 0x300030, RZ, 0xc0, !PT ;  /* 0x0030003009127812 */ /* 0x000fe200078ec0ff */
[----:B------:R-:W-:Y:S01]  /*31d0*/  HFMA2 R33, R29, R4.H1_H1, -258, -258 ;  /* 0xdc08dc081d217431 */ /* 0x000fe20000060004 */
[----:B------:R-:W-:-:S02]  /*31e0*/  LOP3.LUT R27, R10, 0x300030, RZ, 0xc0, !PT ;  /* 0x003000300a1b7812 */ /* 0x000fc400078ec0ff */
[----:B------:R-:W-:Y:S01]  /*31f0*/  LOP3.LUT R17, R17, 0x64006400, RZ, 0xfc, !PT ;  /* 0x6400640011117812 */ /* 0x000fe200078efcff */
[----:B------:R-:W-:Y:S01]  /*3200*/  HFMA2 R26, R33, R13, R26 ;  /* 0x0000000d211a7231 */ /* 0x000fe2000000001a */
[----:B------:R-:W-:Y:S02]  /*3210*/  LOP3.LUT R19, R18, 0x64006400, RZ, 0xfc, !PT ;  /* 0x6400640012137812 */ /* 0x000fe400078efcff */
[----:B------:R-:W-:Y:S01]  /*3220*/  LOP3.LUT R29, R27, 0x64006400, RZ, 0xfc, !PT ;  /* 0x640064001b1d7812 */ /* 0x000fe200078efcff */
[----:B------:R-:W-:Y:S01]  /*3230*/  HFMA2.MMA R27, R31, R13, R16 ;  /* 0x0000000d1f1b7235 */ /* 0x000fe20000000010 */
[-C--:B------:R-:W-:Y:S01]  /*3240*/  HFMA2 R28, R17, R2.reuse.H1_H1, -66, -66 ;  /* 0xd420d420111c7431 */ /* 0x080fe20000060002 */
[----:B------:R-:W-:Y:S01]  /*3250*/  LOP3.LUT R31, R10, 0xc000c0, RZ, 0xc0, !PT ;  /* 0x00c000c00a1f7812 */ /* 0x000fe200078ec0ff */
[-C--:B------:R-:W-:Y:S01]  /*3260*/  HFMA2 R13, R19, R2.reuse.H1_H1, -66, -66 ;  /* 0xd420d420130d7431 */ /* 0x080fe20000060002 */
[----:B------:R-:W-:Y:S01]  /*3270*/  SHF.R.U32.HI R10, RZ, 0x8, R10 ;  /* 0x00000008ff0a7819 */ /* 0x000fe2000001160a */
[----:B------:R-:W0:Y:S01]  /*3280*/  LDS.128 R16, [UR4+0x10] ;  /* 0x00001004ff107984 */ /* 0x000e220008000c00 */
[----:B------:R-:W-:Y:S01]  /*3290*/  HFMA2 R30, R29, R2.H1_H1, -66, -66 ;  /* 0xd420d4201d1e7431 */ /* 0x000fe20000060002 */
[----:B------:R-:W-:Y:S01]  /*32a0*/  LOP3.LUT R29, R11, 0x300030, RZ, 0xc0, !PT ;  /* 0x003000300b1d7812 */ /* 0x000fe200078ec0ff */
[----:B------:R-:W-:Y:S01]  /*32b0*/  HFMA2 R13, R13, R14, R12 ;  /* 0x0000000e0d0d7231 */ /* 0x000fe2000000000c */
[----:B------:R-:W-:Y:S01]  /*32c0*/  HFMA2.MMA R25, R28, R14, R25 ;  /* 0x0000000e1c197235 */ /* 0x000fe20000000019 */
[----:B------:R-:W-:-:S02]  /*32d0*/  LOP3.LUT R28, R8, 0xc000c0, RZ, 0xc0, !PT ;  /* 0x00c000c0081c7812 */ /* 0x000fc400078ec0ff */
[-C--:B------:R-:W-:Y:S01]  /*32e0*/  HFMA2.MMA R12, R30, R14.reuse, R27 ;  /* 0x0000000e1e0c7235 */ /* 0x080fe2000000001b */
[----:B------:R-:W-:Y:S02]  /*32f0*/  LOP3.LUT R30, R9, 0xc000c0, RZ, 0xc0, !PT ;  /* 0x00c000c0091e7812 */ /* 0x000fe400078ec0ff */
[----:B------:R-:W-:Y:S02]  /*3300*/  LOP3.LUT R29, R29, 0x64006400, RZ, 0xfc, !PT ;  /* 0x640064001d1d7812 */ /* 0x000fe400078efcff */
[----:B------:R-:W-:Y:S02]  /*3310*/  LOP3.LUT R33, R30, 0x64006400, RZ, 0xfc, !PT ;  /* 0x640064001e217812 */ /* 0x000fe400078efcff */
[----:B------:R-:W-:Y:S01]  /*3320*/  LOP3.LUT R35, R28, 0x64006400, RZ, 0xfc, !PT ;  /* 0x640064001c237812 */ /* 0x000fe200078efcff */
[----:B------:R-:W-:Y:S01]  /*3330*/  HFMA2 R29, R29, R2.H1_H1, -66, -66 ;  /* 0xd420d4201d1d7431 */ /* 0x000fe20000060002 */
[----:B------:R-:W-:Y:S01]  /*3340*/  LOP3.LUT R27, R11, 0xc000c0, RZ, 0xc0, !PT ;  /* 0x00c000c00b1b7812 */ /* 0x000fe200078ec0ff */
[-C--:B------:R-:W-:Y:S01]  /*3350*/  HFMA2 R30, R33, R0.reuse.H1_H1, -18, -18 ;  /* 0xcc80cc80211e7431 */ /* 0x080fe20000060000 */
[----:B------:R-:W-:Y:S01]  /*3360*/  SHF.R.U32.HI R9, RZ, 0x8, R9 ;  /* 0x00000008ff097819 */ /* 0x000fe20000011609 */
[----:B------:R-:W-:Y:S01]  /*3370*/  HFMA2 R28, R35, R0.H1_H1, -18, -18 ;  /* 0xcc80cc80231c7431 */ /* 0x000fe20000060000 */
[----:B------:R-:W-:Y:S01]  /*3380*/  SHF.R.U32.HI R11, RZ, 0x8, R11 ;  /* 0x00000008ff0b7819 */ /* 0x000fe2000001160b */
[----:B------:R-:W-:Y:S01]  /*3390*/  HFMA2.MMA R26, R29, R14, R26 ;  /* 0x0000000e1d1a7235 */ /* 0x000fe2000000001a */
[----:B------:R-:W-:Y:S01]  /*33a0*/  SHF.R.U32.HI R8, RZ, 0x8, R8 ;  /* 0x00000008ff087819 */ /* 0x000fe20000011608 */
[----:B------:R-:W-:Y:S01]  /*33b0*/  HFMA2.MMA R13, R30, R15, R13 ;  /* 0x0000000f1e0d7235 */ /* 0x000fe2000000000d */
[----:B------:R-:W-:Y:S01]  /*33c0*/  LOP3.LUT R29, R27, 0x64006400, RZ, 0xfc, !PT ;  /* 0x640064001b1d7812 */ /* 0x000fe200078efcff */
[----:B------:R-:W-:Y:S01]  /*33d0*/  HFMA2 R14, R28, R15, R25 ;  /* 0x0000000f1c0e7231 */ /* 0x000fe20000000019 */
[----:B------:R-:W-:-:S02]  /*33e0*/  LOP3.LUT R27, R9, 0x30003, RZ, 0xc0, !PT ;  /* 0x00030003091b7812 */ /* 0x000fc400078ec0ff */
[----:B------:R-:W-:Y:S01]  /*33f0*/  LOP3.LUT R31, R31, 0x64006400, RZ, 0xfc, !PT ;  /* 0x640064001f1f7812 */ /* 0x000fe200078efcff */
[-C--:B------:R-:W-:Y:S01]  /*3400*/  HFMA2 R29, R29, R0.reuse.H1_H1, -18, -18 ;  /* 0xcc80cc801d1d7431 */ /* 0x080fe20000060000 */
[----:B------:R-:W-:Y:S02]  /*3410*/  LOP3.LUT R30, R11, 0x30003, RZ, 0xc0, !PT ;  /* 0x000300030b1e7812 */ /* 0x000fe400078ec0ff */
[----:B------:R-:W-:Y:S01]  /*3420*/  LOP3.LUT R25, R8, 0x30003, RZ, 0xc0, !PT ;  /* 0x0003000308197812 */ /* 0x000fe200078ec0ff */
[----:B------:R-:W-:Y:S01]  /*3430*/  HFMA2 R31, R31, R0.H1_H1, -18, -18 ;  /* 0xcc80cc801f1f7431 */ /* 0x000fe20000060000 */
        /* <DEDUP_REMOVED lines=15> */
[----:B------:R-:W-:Y:S01]  /*3530*/  LOP3.LUT R35, R35, 0x64006400, RZ, 0xfc, !PT ;  /* 0x6400640023237812 */ /* 0x000fe200078efcff */
[----:B------:R-:W-:Y:S01]  /*3540*/  HFMA2 R12, R15, R16, R12 ;  /* 0x000000100f0c7231 */ /* 0x000fe2000000000c */
[----:B------:R-:W-:Y:S01]  /*3550*/  HFMA2.MMA R16, R27, R16, R26 ;  /* 0x000000101b107235 */ /* 0x000fe2000000001a */
[----:B------:R-:W-:-:S02]  /*3560*/  LOP3.LUT R27, R11, 0x300030, RZ, 0xc0, !PT ;  /* 0x003000300b1b7812 */ /* 0x000fc400078ec0ff */
[----:B------:R-:W-:Y:S01]  /*3570*/  LOP3.LUT R31, R8, 0xc000c, RZ, 0xc0, !PT ;  /* 0x000c000c081f7812 */ /* 0x000fe200078ec0ff */
[-C--:B------:R-:W-:Y:S01]  /*3580*/  HFMA2 R35, R35, R4.reuse.H1_H1, -258, -258 ;  /* 0xdc08dc0823237431 */ /* 0x080fe20000060004 */
[----:B------:R-:W-:Y:S02]  /*3590*/  LOP3.LUT R37, R37, 0x64006400, RZ, 0xfc, !PT ;  /* 0x6400640025257812 */ /* 0x000fe400078efcff */
[----:B------:R-:W-:Y:S02]  /*35a0*/  LOP3.LUT R25, R9, 0x300030, RZ, 0xc0, !PT ;  /* 0x0030003009197812 */ /* 0x000fe400078ec0ff */
[----:B------:R-:W-:Y:S01]  /*35b0*/  LOP3.LUT R27, R27, 0x64006400, RZ, 0xfc, !PT ;  /* 0x640064001b1b7812 */ /* 0x000fe200078efcff */
[----:B------:R-:W-:Y:S01]  /*35c0*/  HFMA2 R26, R37, R4.H1_H1, -258, -258 ;  /* 0xdc08dc08251a7431 */ /* 0x000fe20000060004 */
[----:B------:R-:W-:Y:S01]  /*35d0*/  LOP3.LUT R31, R31, 0x64006400, RZ, 0xfc, !PT ;  /* 0x640064001f1f7812 */ /* 0x000fe200078efcff */
[-C--:B------:R-:W-:Y:S01]  /*35e0*/  HFMA2.MMA R16, R35, R17.reuse, R16 ;  /* 0x0000001123107235 */ /* 0x080fe20000000010 */
[C---:B------:R-:W-:Y:S01]  /*35f0*/  LOP3.LUT R33, R10.reuse, 0xc000c, RZ, 0xc0, !PT ;  /* 0x000c000c0a217812 */ /* 0x040fe200078ec0ff */
[----:B------:R-:W-:Y:S01]  /*3600*/  HFMA2 R27, R27, R2.H1_H1, -66, -66 ;  /* 0xd420d4201b1b7431 */ /* 0x000fe20000060002 */
[----:B------:R-:W-:Y:S01]  /*3610*/  LOP3.LUT R28, R11, 0xc000c0, RZ, 0xc0, !PT ;  /* 0x00c000c00b1c7812 */ /* 0x000fe200078ec0ff */
[----:B------:R-:W-:Y:S01]  /*3620*/  HFMA2 R31, R31, R4.H1_H1, -258, -258 ;  /* 0xdc08dc081f1f7431 */ /* 0x000fe20000060004 */
[----:B------:R-:W-:Y:S01]  /*3630*/  LOP3.LUT R25, R25, 0x64006400, RZ, 0xfc, !PT ;  /* 0x6400640019197812 */ /* 0x000fe200078efcff */
[----:B------:R-:W-:Y:S01]  /*3640*/  HFMA2.MMA R13, R26, R17, R13 ;  /* 0x000000111a0d7235 */ /* 0x000fe2000000000d */
[----:B------:R-:W-:Y:S01]  /*3650*/  LOP3.LUT R9, R9, 0xc000c0, RZ, 0xc0, !PT ;  /* 0x00c000c009097812 */ /* 0x000fe200078ec0ff */
[----:B------:R-:W-:Y:S01]  /*3660*/  HFMA2.MMA R16, R27, R18, R16 ;  /* 0x000000121b107235 */ /* 0x000fe20000000010 */
[----:B------:R-:W-:Y:S01]  /*3670*/  LOP3.LUT R15, R10, 0x300030, RZ, 0xc0, !PT ;  /* 0x003000300a0f7812 */ /* 0x000fe200078ec0ff */
[----:B------:R-:W-:Y:S01]  /*3680*/  HFMA2 R25, R25, R2.H1_H1, -66, -66 ;  /* 0xd420d42019197431 */ /* 0x000fe20000060002 */
[----:B------:R-:W-:-:S02]  /*3690*/  LOP3.LUT R33, R33, 0x64006400, RZ, 0xfc, !PT ;  /* 0x6400640021217812 */ /* 0x000fc400078efcff */
[----:B------:R-:W-:Y:S02]  /*36a0*/  LOP3.LUT R41, R28, 0x64006400, RZ, 0xfc, !PT ;  /* 0x640064001c297812 */ /* 0x000fe400078efcff */
[----:B------:R-:W-:Y:S01]  /*36b0*/  LOP3.LUT R29, R8, 0x300030, RZ, 0xc0, !PT ;  /* 0x00300030081d7812 */ /* 0x000fe200078ec0ff */
        /* <DEDUP_REMOVED lines=8> */
[----:B------:R-:W-:Y:S01]  /*3740*/  HFMA2 R12, R33, R17, R12 ;  /* 0x00000011210c7231 */ /* 0x000fe2000000000c */
[----:B------:R-:W-:Y:S01]  /*3750*/  LOP3.LUT R8, R8, 0xc000c0, RZ, 0xc0, !PT ;  /* 0x00c000c008087812 */ /* 0x000fe200078ec0ff */
[----:B------:R-:W-:Y:S01]  /*3760*/  HFMA2 R15, R15, R2.H1_H1, -66, -66 ;  /* 0xd420d4200f0f7431 */ /* 0x000fe20000060002 */
[----:B------:R-:W-:Y:S01]  /*3770*/  LOP3.LUT R39, R10, 0x64006400, RZ, 0xfc, !PT ;  /* 0x640064000a277812 */ /* 0x000fe200078efcff */
[----:B------:R-:W-:Y:S01]  /*3780*/  HFMA2 R10, R37, R0.H1_H1, -18, -18 ;  /* 0xcc80cc80250a7431 */ /* 0x000fe20000060000 */
[----:B------:R-:W-:Y:S01]  /*3790*/  LOP3.LUT R11, R8, 0x64006400, RZ, 0xfc, !PT ;  /* 0x64006400080b7812 */ /* 0x000fe200078efcff */
[-C--:B------:R-:W-:Y:S01]  /*37a0*/  HFMA2.MMA R16, R28, R19.reuse, R16 ;  /* 0x000000131c107235 */ /* 0x080fe20000000010 */
[----:B------:R-:W-:Y:S01]  /*37b0*/  HFMA2 R29, R29, R2.H1_H1, -66, -66 ;  /* 0xd420d4201d1d7431 */ /* 0x000fe20000060002 */
[----:B------:R-:W-:Y:S01]  /*37c0*/  PRMT R2, R2, 0x5410, R0 ;  /* 0x0000541002027816 */ /* 0x000fe20000000000 */
[----:B------:R-:W-:Y:S01]  /*37d0*/  HFMA2 R8, R39, R0.H1_H1, -18, -18 ;  /* 0xcc80cc8027087431 */ /* 0x000fe20000060000 */
[----:B------:R-:W-:Y:S01]  /*37e0*/  HFMA2.MMA R13, R10, R19, R13 ;  /* 0x000000130a0d7235 */ /* 0x000fe2000000000d */
[----:B------:R-:W-:-:S02]  /*37f0*/  HFMA2 R12, R15, R18, R12 ;  /* 0x000000120f0c7231 */ /* 0x000fc4000000000c */
[----:B------:R-:W-:Y:S02]  /*3800*/  HFMA2 R14, R11, R0.H1_H1, -18, -18 ;  /* 0xcc80cc800b0e7431 */ /* 0x000fe40000060000 */
        /* <DEDUP_REMOVED lines=11> */
.L_x_3554:
[----:B------:R-:W-:Y:S01]  /*38c0*/  LEA R6, P2, R23, R6, 0x2 ;  /* 0x0000000617067211 */ /* 0x000fe200078410ff */
[----:B------:R-:W-:-:S04]  /*38d0*/  UIADD3 UR4, UR4, 0x20, URZ ;  /* 0x0000002004047890 */ /* 0x000fc8000fffe03f */
[----:B------:R-:W-:Y:S01]  /*38e0*/  IMAD.X R3, R3, 0x1, R24, P2 ;  /* 0x0000000103037824 */ /* 0x000fe200010e0618 */
[----:B------:R-:W-:Y:S05]  /*38f0*/  @!P0 BRA P3, `(.L_x_3555) ;  /* 0xfffff5f000008947 */ /* 0x000fea000183ffff */
.L_x_3553:
        /* <DEDUP_REMOVED lines=15> */
.L_x_3559:
[----:B------:R-:W0:Y:S02]  /*39f0*/  LDS R4, [R0] ;  /* 0x0000000000047984 */ /* 0x000e240000000800 */
[----:B0-----:R-:W-:-:S06]  /*3a00*/  HADD2 R5, R4, R20 ;  /* 0x0000001404057230 */ /* 0x001fcc0000000000 */
[----:B------:R-:W0:Y:S02]  /*3a10*/  ATOMS.CAST.SPIN R5, [R0], R4, R5 ;  /* 0x000000040005738d */ /* 0x000e240001800005 */
[----:B0-----:R-:W-:-:S13]  /*3a20*/  ISETP.EQ.U32.AND P0, PT, R5, 0x1, PT ;  /* 0x000000010500780c */ /* 0x001fda0003f02070 */
[----:B------:R-:W-:Y:S05]  /*3a30*/  @!P0 BRA `(.L_x_3559) ;  /* 0xffffffb000008947 */ /* 0x000fea000383ffff */
[----:B------:R-:W-:Y:S05]  /*3a40*/  BRA `(.L_x_3557) ;  /* 0x0000003000007947 */ /* 0x000fea0003800000 */
.L_x_3558:
[----:B------:R-:W2:Y:S02]  /*3a50*/  LD.E R0, [R2.64] ;  /* 0x0000000602007980 */ /* 0x000ea4000c101900 */
[----:B--2---:R-:W-:-:S05]  /*3a60*/  IMAD.IADD R5, R20, 0x1, R0 ;  /* 0x0000000114057824 */ /* 0x004fca00078e0200 */
[----:B------:R0:W-:Y:S02]  /*3a70*/  ST.E [R2.64], R5 ;  /* 0x0000000502007985 */ /* 0x0001e4000c101906 */
.L_x_3557:
[----:B------:R-:W-:Y:S05]  /*3a80*/  BSYNC B0 ;  /* 0x0000000000007941 */ /* 0x000fea0003800000 */
.L_x_3556:
[----:B------:R-:W2:Y:S02]  /*3a90*/  ATOM.E.ADD.F16x2.RN.STRONG.GPU P0, RZ, [R2.64+0x4], R21 ;  /* 0x0000041502ff798a */ /* 0x000ea4000810e9c6 */
[----:B--2---:R-:W-:Y:S05]  /*3aa0*/  @P0 EXIT ;  /* 0x000000000000094d */ /* 0x004fea0003800000 */
[----:B------:R-:W1:Y:S02]  /*3ab0*/  QSPC.E.S P0, RZ, [R2+0x4] ;  /* 0x0000040002ff73aa */ /* 0x000e640000000500 */
[----:B-1----:R-:W-:Y:S05]  /*3ac0*/  @!P0 BRA `(.L_x_3560) ;  /* 0x0000008000008947 */ /* 0x002fea0003800000 */
[----:B0-----:R-:W-:-:S04]  /*3ad0*/  IADD3 R2, R2, 0x4, RZ ;  /* 0x0000000402027810 */ /* 0x001fc80007ffe0ff */
[----:B------:R-:W-:-:S05]  /*3ae0*/  LOP3.LUT R2, R2, 0xffffff, RZ, 0xc0, !PT ;  /* 0x00ffffff02027812 */ /* 0x000fca00078ec0ff */
.L_x_3561:
[----:B------:R-:W0:Y:S02]  /*3af0*/  LDS R4, [R2] ;  /* 0x0000000002047984 */ /* 0x000e240000000800 */
[----:B0-----:R-:W-:-:S10]  /*3b00*/  HFMA2.MMA R5, R4, 1, 1, R21 ;  /* 0x3c003c0004057835 */ /* 0x001fd40000000015 */
[----:B------:R-:W0:Y:S02]  /*3b10*/  ATOMS.CAST.SPIN R5, [R2], R4, R5 ;  /* 0x000000040205738d */ /* 0x000e240001800005 */
[----:B0-----:R-:W-:-:S13]  /*3b20*/  ISETP.EQ.U32.AND P0, PT, R5, 0x1, PT ;  /* 0x000000010500780c */ /* 0x001fda0003f02070 */
[----:B------:R-:W-:Y:S05]  /*3b30*/  @!P0 BRA `(.L_x_3561) ;  /* 0xffffffb000008947 */ /* 0x000fea000383ffff */
[----:B------:R-:W-:Y:S05]  /*3b40*/  EXIT ;  /* 0x000000000000794d */ /* 0x000fea0003800000 */
.L_x_3560:
[----:B------:R-:W2:Y:S02]  /*3b50*/  LD.E R0, [R2.64+0x4] ;  /* 0x0000040602007980 */ /* 0x000ea4000c101900 */
[----:B0-2---:R-:W-:-:S05]  /*3b60*/  IMAD.IADD R5, R21, 0x1, R0 ;  /* 0x0000000115057824 */ /* 0x005fca00078e0200 */
[----:B------:R-:W-:Y:S01]  /*3b70*/  ST.E [R2.64+0x4], R5 ;  /* 0x0000040502007985 */ /* 0x000fe2000c101906 */
[----:B------:R-:W-:Y:S05]  /*3b80*/  EXIT ;  /* 0x000000000000794d */ /* 0x000fea0003800000 */
.L_x_3562:
        /* <DEDUP_REMOVED lines=15> */
.L_x_3795:


//--------------------- .text._Z23gemm_half_q_half_kernelILi1ELi172ELb0ELb0ELi32EEvPK6__halfPKjS4_S2_PS0_iiiiPKtS7_iiiiiibS2_i --------------------------
	.section	.text._Z23gemm_half_q_half_kernelILi1ELi172ELb0ELb0ELi32EEvPK6__halfPKjS4_S2_PS0_iiiiPKtS7_iiiiiibS2_i,"ax",@progbits
	.sectioninfo	@"SHI_REGISTERS=53"
	.align	128
        .global         _Z23gemm_half_q_half_kernelILi1ELi172ELb0ELb0ELi32EEvPK6__halfPKjS4_S2_PS0_iiiiPKtS7_iiiiiibS2_i
        .type           _Z23gemm_half_q_half_kernelILi1ELi172ELb0ELb0ELi32EEvPK6__halfPKjS4_S2_PS0_iiiiPKtS7_iiiiiibS2_i,@function
        .size           _Z23gemm_half_q_half_kernelILi1ELi172ELb0ELb0ELi32EEvPK6__halfPKjS4_S2_PS0_iiiiPKtS7_iiiiiibS2_i,(.L_x_3796 - _Z23gemm_half_q_half_kernelILi1ELi172ELb0ELb0ELi32EEvPK6__halfPKjS4_S2_PS0_iiiiPKtS7_iiiiiibS2_i)
        .other          _Z23gemm_half_q_half_kernelILi1ELi172ELb0ELb0ELi32EEvPK6__halfPKjS4_S2_PS0_iiiiPKtS7_iiiiiibS2_i,@"STO_CUDA_ENTRY STV_DEFAULT"
_Z23gemm_half_q_half_kernelILi1ELi172ELb0ELb0ELi32EEvPK6__halfPKjS4_S2_PS0_iiiiPKtS7_iiiiiibS2_i:
.text._Z23gemm_half_q_half_kernelILi1ELi172ELb0ELb0ELi32EEvPK6__halfPKjS4_S2_PS0_iiiiPKtS7_iiiiiibS2_i:
        /* <DEDUP_REMOVED lines=38> */
.L_x_3564:
[----:B------:R-:W-:Y:S05]  /*0260*/  BSYNC B0 ;  /* 0x0000000000007941 */ /* 0x000fea0003800000 */
.L_x_3563:
[----:B------:R-:W-:Y:S05]  /*0270*/  @P2 EXIT ;  /* 0x000000000000294d */ /* 0x000fea0003800000 */
[C---:B------:R-:W-:Y:S01]  /*0280*/  ISETP.GT.AND P5, PT, R24.reuse, c[0x0][0x1a8], PT ;  /* 0x00006a0018007a0c */ /* 0x040fe20003fa4270 */
[----:B------:R-:W1:Y:S01]  /*0290*/  LDC.S8 R16, c[0x0][0x1c0] ;  /* 0x00007000ff107b82 */ /* 0x000e620000000200 */
[C---:B------:R-:W-:Y:S02]  /*02a0*/  ISETP.GT.AND P6, PT, R24.reuse, c[0x0][0x1ac], PT ;  /* 0x00006b0018007a0c */ /* 0x040fe40003fc4270 */
[C---:B------:R-:W-:Y:S02]  /*02b0*/  ISETP.GT.AND P2, PT, R24.reuse, c[0x0][0x1b0], PT ;  /* 0x00006c0018007a0c */ /* 0x040fe40003f44270 */
[----:B------:R-:W-:-:S02]  /*02c0*/  ISETP.GT.AND P4, PT, R24, c[0x0][0x1b8], PT ;  /* 0x00006e0018007a0c */ /* 0x000fc40003f84270 */
[C---:B------:R-:W-:Y:S02]  /*02d0*/  ISETP.GT.AND P3, PT, R24.reuse, c[0x0][0x1b4], PT ;  /* 0x00006d0018007a0c */ /* 0x040fe40003f64270 */
[----:B------:R-:W-:-:S03]  /*02e0*/  IMNMX R6, R24, c[0x0][0x1a8], PT ;  /* 0x00006a0018067a17 */ /* 0x000fc60003800200 */
[C---:B0-----:R-:W-:Y:S02]  /*02f0*/  @P5 IMNMX R2, R24.reuse, c[0x0][0x1ac], PT ;  /* 0x00006b0018025a17 */ /* 0x041fe40003800200 */
[----:B------:R-:W-:Y:S02]  /*0300*/  @P6 IMNMX R4, R24, c[0x0][0x1b0], PT ;  /* 0x00006c0018046a17 */ /* 0x000fe40003800200 */
[----:B------:R-:W-:Y:S02]  /*0310*/  @P5 IADD3 R2, R2, -c[0x0][0x1a8], RZ ;  /* 0x80006a0002025a10 */ /* 0x000fe40007ffe0ff */
[----:B------:R-:W-:Y:S02]  /*0320*/  SHF.R.S32.HI R9, RZ, 0x1f, R6 ;  /* 0x0000001fff097819 */ /* 0x000fe40000011406 */
[----:B------:R-:W-:Y:S02]  /*0330*/  @P5 SHF.R.S32.HI R5, RZ, 0x1f, R2 ;  /* 0x0000001fff055819 */ /* 0x000fe40000011402 */
[----:B------:R-:W-:-:S02]  /*0340*/  @P6 IADD3 R4, R4, -c[0x0][0x1ac], RZ ;  /* 0x80006b0004046a10 */ /* 0x000fc40007ffe0ff */
[----:B------:R-:W-:Y:S02]  /*0350*/  @P5 LEA.HI R5, R5, R2, RZ, 0x5 ;  /* 0x0000000205055211 */ /* 0x000fe400078f28ff */
[----:B------:R-:W-:Y:S02]  /*0360*/  LEA.HI R14, R9, R6, RZ, 0x5 ;  /* 0x00000006090e7211 */ /* 0x000fe400078f28ff */
[C---:B------:R-:W-:Y:S02]  /*0370*/  @P2 IMNMX R2, R24.reuse, c[0x0][0x1b4], PT ;  /* 0x00006d0018022a17 */ /* 0x040fe40003800200 */
[----:B------:R-:W-:Y:S02]  /*0380*/  @P6 SHF.R.S32.HI R9, RZ, 0x1f, R4 ;  /* 0x0000001fff096819 */ /* 0x000fe40000011404 */
[C---:B------:R-:W-:Y:S02]  /*0390*/  @P4 IMNMX R11, R24.reuse, c[0x0][0x1bc], PT ;  /* 0x00006f00180b4a17 */ /* 0x040fe40003800200 */
[----:B------:R-:W-:-:S02]  /*03a0*/  @P3 IMNMX R6, R24, c[0x0][0x1b8], PT ;  /* 0x00006e0018063a17 */ /* 0x000fc40003800200 */
[----:B------:R-:W-:Y:S02]  /*03b0*/  @P2 IADD3 R2, R2, -c[0x0][0x1b0], RZ ;  /* 0x80006c0002022a10 */ /* 0x000fe40007ffe0ff */
[----:B------:R-:W-:Y:S01]  /*03c0*/  @P6 LEA.HI R9, R9, R4, RZ, 0x5 ;  /* 0x0000000409096211 */ /* 0x000fe200078f28ff */
[----:B-1----:R-:W-:Y:S01]  /*03d0*/  IMAD.MOV.U32 R4, RZ, RZ, R16 ;  /* 0x000000ffff047224 */ /* 0x002fe200078e0010 */
[----:B------:R-:W-:Y:S02]  /*03e0*/  @P4 IADD3 R12, R11, -c[0x0][0x1b8], RZ ;  /* 0x80006e000b0c4a10 */ /* 0x000fe40007ffe0ff */
[----:B------:R-:W-:Y:S02]  /*03f0*/  @P3 IADD3 R10, R6, -c[0x0][0x1b4], RZ ;  /* 0x80006d00060a3a10 */ /* 0x000fe40007ffe0ff */
[----:B------:R-:W-:Y:S02]  /*0400*/  @P2 SHF.R.S32.HI R11, RZ, 0x1f, R2 ;  /* 0x0000001fff0b2819 */ /* 0x000fe40000011402 */
[----:B------:R-:W-:-:S02]  /*0410*/  @P6 SHF.R.S32.HI R9, RZ, 0x5, R9 ;  /* 0x00000005ff096819 */ /* 0x000fc40000011409 */
[----:B------:R-:W-:Y:S01]  /*0420*/  ISETP.NE.AND P0, PT, R4, RZ, PT ;  /* 0x000000ff0400720c */ /* 0x000fe20003f05270 */
[----:B------:R-:W-:Y:S01]  /*0430*/  IMAD.MOV.U32 R4, RZ, RZ, RZ ;  /* 0x000000ffff047224 */ /* 0x000fe200078e00ff */
[----:B------:R-:W-:Y:S02]  /*0440*/  @P3 SHF.R.S32.HI R13, RZ, 0x1f, R10 ;  /* 0x0000001fff0d3819 */ /* 0x000fe4000001140a */
[----:B------:R-:W-:Y:S02]  /*0450*/  @P4 SHF.R.S32.HI R15, RZ, 0x1f, R12 ;  /* 0x0000001fff0f4819 */ /* 0x000fe4000001140c */
[----:B------:R-:W-:Y:S01]  /*0460*/  @P2 LEA.HI R6, R11, R2, RZ, 0x5 ;  /* 0x000000020b062211 */ /* 0x000fe200078f28ff */
[----:B------:R-:W-:Y:S01]  /*0470*/  IMAD.MOV.U32 R2, RZ, RZ, RZ ;  /* 0x000000ffff027224 */ /* 0x000fe200078e00ff */
[----:B------:R-:W-:Y:S01]  /*0480*/  @P5 SHF.R.S32.HI R5, RZ, 0x5, R5 ;  /* 0x00000005ff055819 */ /* 0x000fe20000011405 */
[----:B------:R-:W-:Y:S01]  /*0490*/  @P6 IMAD R2, R9, 0x5, RZ ;  /* 0x0000000509026824 */ /* 0x000fe200078e02ff */
[----:B------:R-:W-:Y:S01]  /*04a0*/  ISETP.NE.OR P0, PT, R0, RZ, !P0 ;  /* 0x000000ff0000720c */ /* 0x000fe20004705670 */
[----:B------:R-:W-:Y:S01]  /*04b0*/  IMAD.MOV.U32 R11, RZ, RZ, RZ ;  /* 0x000000ffff0b7224 */ /* 0x000fe200078e00ff */
[----:B------:R-:W-:Y:S01]  /*04c0*/  @P3 LEA.HI R13, R13, R10, RZ, 0x5 ;  /* 0x0000000a0d0d3211 */ /* 0x000fe200078f28ff */
[----:B------:R-:W-:Y:S01]  /*04d0*/  @P5 IMAD R4, R5, 0x6, RZ ;  /* 0x0000000605045824 */ /* 0x000fe200078e02ff */
[----:B------:R-:W-:Y:S01]  /*04e0*/  @P4 LEA.HI R15, R15, R12, RZ, 0x5 ;  /* 0x0000000c0f0f4211 */ /* 0x000fe200078f28ff */
[----:B------:R-:W-:Y:S01]  /*04f0*/  IMAD.MOV.U32 R5, RZ, RZ, RZ ;  /* 0x000000ffff057224 */ /* 0x000fe200078e00ff */
[----:B------:R-:W-:-:S02]  /*0500*/  @P2 SHF.R.S32.HI R6, RZ, 0x5, R6 ;  /* 0x00000005ff062819 */ /* 0x000fc40000011406 */
[----:B------:R-:W-:Y:S02]  /*0510*/  SHF.R.S32.HI R9, RZ, 0x5, R14 ;  /* 0x00000005ff097819 */ /* 0x000fe4000001140e */
[----:B------:R-:W-:Y:S01]  /*0520*/  ISETP.GE.OR P0, PT, R3, c[0x0][0x188], P0 ;  /* 0x0000620003007a0c */ /* 0x000fe20000706670 */
[----:B------:R-:W-:Y:S01]  /*0530*/  @P2 IMAD.SHL.U32 R11, R6, 0x4, RZ ;  /* 0x00000004060b2824 */ /* 0x000fe200078e00ff */
[----:B------:R-:W-:Y:S01]  /*0540*/  @P3 SHF.R.S32.HI R13, RZ, 0x5, R13 ;  /* 0x00000005ff0d3819 */ /* 0x000fe2000001140d */
[----:B------:R-:W-:Y:S01]  /*0550*/  IMAD R4, R9, 0x8, R4 ;  /* 0x0000000809047824 */ /* 0x000fe200078e0204 */
[----:B------:R-:W-:Y:S01]  /*0560*/  @P4 SHF.R.S32.HI R15, RZ, 0x5, R15 ;  /* 0x00000005ff0f4819 */ /* 0x000fe2000001140f */
[----:B------:R-:W-:Y:S01]  /*0570*/  IMAD.MOV.U32 R6, RZ, RZ, RZ ;  /* 0x000000ffff067224 */ /* 0x000fe200078e00ff */
[----:B------:R-:W-:Y:S01]  /*0580*/  SHF.R.S32.HI R10, RZ, 0x1f, R8 ;  /* 0x0000001fff0a7819 */ /* 0x000fe20000011408 */
[----:B------:R-:W-:Y:S01]  /*0590*/  @P3 IMAD R5, R13, 0x3, RZ ;  /* 0x000000030d053824 */ /* 0x000fe200078e02ff */
[----:B------:R-:W-:Y:S01]  /*05a0*/  IADD3 R2, R11, R4, R2 ;  /* 0x000000040b027210 */ /* 0x000fe20007ffe002 */
[----:B------:R-:W-:Y:S01]  /*05b0*/  @P4 IMAD.SHL.U32 R6, R15, 0x2, RZ ;  /* 0x000000020f064824 */ /* 0x000fe200078e00ff */
[----:B------:R-:W-:-:S02]  /*05c0*/  ISETP.GE.AND P3, PT, R24, R7, PT ;  /* 0x000000071800720c */ /* 0x000fc40003f66270 */
[----:B------:R-:W-:Y:S01]  /*05d0*/  ISETP.GE.AND P2, PT, R24, R7, PT ;  /* 0x000000071800720c */ /* 0x000fe20003f46270 */
[----:B------:R-:W-:Y:S01]  /*05e0*/  @!P0 IMAD R3, R3, c[0x0][0x18c], R8 ;  /* 0x0000630003038a24 */ /* 0x000fe200078e0208 */
[----:B------:R-:W-:Y:S01]  /*05f0*/  IADD3 R5, R6, R2, R5 ;  /* 0x0000000206057210 */ /* 0x000fe20007ffe005 */
[----:B------:R-:W-:-:S04]  /*0600*/  @!P0 IMAD.MOV.U32 R4, RZ, RZ, 0x2 ;  /* 0x00000002ff048424 */ /* 0x000fc800078e00ff */
        /* <DEDUP_REMOVED lines=21> */
.L_x_3566:
        /* <DEDUP_REMOVED lines=41> */
.L_x_3565:
        /* <DEDUP_REMOVED lines=18> */
.L_x_3572:
[----:B------:R-:W-:Y:S02]  /*0b10*/  IMAD.MOV.U32 R25, RZ, RZ, c[0x0][0x18c] ;  /* 0x00006300ff197624 */ /* 0x000fe400078e00ff */
[----:B------:R-:W-:-:S02]  /*0b20*/  IMAD.MOV.U32 R8, RZ, RZ, R26 ;  /* 0x000000ffff087224 */ /* 0x000fc400078e001a */
[----:B------:R-:W-:-:S04]  /*0b30*/  IMAD.MOV.U32 R9, RZ, RZ, R27 ;  /* 0x000000ffff097224 */ /* 0x000fc800078e001b */
[----:B------:R-:W-:-:S06]  /*0b40*/  IMAD.WIDE R16, R25, 0x8, R8 ;  /* 0x0000000819107825 */ /* 0x000fcc00078e0208 */
[----:B-1----:R-:W-:-:S06]  /*0b50*/  IMAD.WIDE R30, R25, 0x8, R16 ;  /* 0x00000008191e7825 */ /* 0x002fcc00078e0210 */
[----:B------:R-:W-:Y:S01]  /*0b60*/  IMAD.WIDE R26, R25, 0x8, R30 ;  /* 0x00000008191a7825 */ /* 0x000fe200078e021e */
[----:B-----5:R-:W-:Y:S05]  /*0b70*/  @P1 BRA `(.L_x_3568) ;  /* 0x00000c0000001947 */ /* 0x020fea0003800000 */
[----:B------:R-:W2:Y:S04]  /*0b80*/  LDG.E.128.CONSTANT R8, [R8.64] ;  /* 0x0000000608087981 */ /* 0x000ea8000c1e9d00 */
[----:B------:R-:W3:Y:S04]  /*0b90*/  LDG.E.128.CONSTANT R12, [R32.64] ;  /* 0x00000006200c7981 */ /* 0x000ee8000c1e9d00 */
[----:B------:R-:W0:Y:S02]  /*0ba0*/  LDS.64 R18, [UR4] ;  /* 0x00000004ff127984 */ /* 0x000e240008000a00 */
[----:B0-----:R-:W-:Y:S01]  /*0bb0*/  HADD2.F32 R41, -RZ, R18.H0_H0 ;  /* 0x20000012ff297230 */ /* 0x001fe20000004100 */
[----:B--2---:R-:W-:-:S02]  /*0bc0*/  LOP3.LUT R34, R9, 0xff, RZ, 0xc0, !PT ;  /* 0x000000ff09227812 */ /* 0x004fc400078ec0ff */
[----:B------:R-:W-:Y:S02]  /*0bd0*/  LOP3.LUT R28, R8, 0xff, RZ, 0xc0, !PT ;  /* 0x000000ff081c7812 */ /* 0x000fe400078ec0ff */
[----:B------:R-:W-:Y:S02]  /*0be0*/  IADD3 R38, R34, -0x80, RZ ;  /* 0xffffff8022267810 */ /* 0x000fe40007ffe0ff */
[----:B------:R-:W-:Y:S02]  /*0bf0*/  LOP3.LUT R34, R10, 0xff, RZ, 0xc0, !PT ;  /* 0x000000ff0a227812 */ /* 0x000fe400078ec0ff */
[----:B------:R-:W-:Y:S02]  /*0c00*/  IADD3 R28, R28, -0x80, RZ ;  /* 0xffffff801c1c7810 */ /* 0x000fe40007ffe0ff */
[----:B------:R-:W-:Y:S01]  /*0c10*/  IADD3 R35, R34, -0x80, RZ ;  /* 0xffffff8022237810 */ /* 0x000fe20007ffe0ff */
[----:B------:R-:W0:Y:S01]  /*0c20*/  I2F.F16 R38, R38 ;  /* 0x0000002600267306 */ /* 0x000e220000200c00 */
[----:B------:R-:W-:-:S02]  /*0c30*/  LOP3.LUT R34, R11, 0xff, RZ, 0xc0, !PT ;  /* 0x000000ff0b227812 */ /* 0x000fc400078ec0ff */
[----:B------:R-:W-:Y:S02]  /*0c40*/  SHF.R.U32.HI R40, RZ, 0x8, R9 ;  /* 0x00000008ff287819 */ /* 0x000fe40000011609 */
[----:B------:R-:W-:Y:S02]  /*0c50*/  IADD3 R39, R34, -0x80, RZ ;  /* 0xffffff8022277810 */ /* 0x000fe40007ffe0ff */
[----:B------:R-:W-:Y:S01]  /*0c60*/  LOP3.LUT R40, R40, 0xff, RZ, 0xc0, !PT ;  /* 0x000000ff28287812 */ /* 0x000fe200078ec0ff */
[----:B------:R-:W1:Y:S01]  /*0c70*/  I2F.F16 R29, R28 ;  /* 0x0000001c001d7306 */ /* 0x000e620000200c00 */
[----:B------:R-:W-:Y:S02]  /*0c80*/  LEA.HI R43, R10, 0xffffff80, RZ, 0x8 ;  /* 0xffffff800a2b7811 */ /* 0x000fe400078f40ff */
[----:B------:R-:W-:Y:S02]  /*0c90*/  IADD3 R42, R40, -0x80, RZ ;  /* 0xffffff80282a7810 */ /* 0x000fe40007ffe0ff */
[----:B------:R-:W-:-:S02]  /*0ca0*/  SHF.R.U32.HI R34, RZ, 0x8, R8 ;  /* 0x00000008ff227819 */ /* 0x000fc40000011608 */
[----:B------:R-:W-:Y:S01]  /*0cb0*/  LEA.HI R37, R8, 0xffffff80, RZ, 0x8 ;  /* 0xffffff8008257811 */ /* 0x000fe200078f40ff */
[----:B------:R-:W2:Y:S01]  /*0cc0*/  I2F.F16 R35, R35 ;  /* 0x0000002300237306 */ /* 0x000ea20000200c00 */
[----:B0-----:R-:W-:Y:S01]  /*0cd0*/  HADD2.F32 R44, -RZ, R38.H0_H0 ;  /* 0x20000026ff2c7230 */ /* 0x001fe20000004100 */
[----:B------:R-:W-:Y:S02]  /*0ce0*/  LOP3.LUT R34, R34, 0xff, RZ, 0xc0, !PT ;  /* 0x000000ff22227812 */ /* 0x000fe400078ec0ff */
[----:B------:R-:W-:Y:S02]  /*0cf0*/  LEA.HI R36, R9, 0xffffff80, RZ, 0x8 ;  /* 0xffffff8009247811 */ /* 0x000fe400078f40ff */
[----:B------:R-:W-:Y:S02]  /*0d00*/  IADD3 R34, R34, -0x80, RZ ;  /* 0xffffff8022227810 */ /* 0x000fe40007ffe0ff */
[----:B------:R-:W0:Y:S01]  /*0d10*/  I2F.F16 R39, R39 ;  /* 0x0000002700277306 */ /* 0x000e220000200c00 */
[----:B-1----:R-:W-:Y:S01]  /*0d20*/  HADD2.F32 R40, -RZ, R29.H0_H0 ;  /* 0x2000001dff287230 */ /* 0x002fe20000004100 */
[----:B------:R-:W-:-:S02]  /*0d30*/  SHF.R.U32.HI R29, RZ, 0x8, R10 ;  /* 0x00000008ff1d7819 */ /* 0x000fc4000001160a */
[----:B------:R-:W-:Y:S02]  /*0d40*/  SHF.R.U32.HI R8, RZ, 0x10, R8 ;  /* 0x00000010ff087819 */ /* 0x000fe40000011608 */
[----:B------:R-:W-:Y:S01]  /*0d50*/  SHF.R.U32.HI R9, RZ, 0x10, R9 ;  /* 0x00000010ff097819 */ /* 0x000fe20000011609 */
[----:B--2---:R-:W-:Y:S01]  /*0d60*/  HADD2.F32 R46, -RZ, R35.H0_H0 ;  /* 0x20000023ff2e7230 */ /* 0x004fe20000004100 */
[----:B------:R1:W2:Y:S01]  /*0d70*/  I2F.F16 R28, R43 ;  /* 0x0000002b001c7306 */ /* 0x0002a20000200c00 */
[----:B------:R-:W-:Y:S02]  /*0d80*/  SHF.R.U32.HI R10, RZ, 0x10, R10 ;  /* 0x00000010ff0a7819 */ /* 0x000fe4000001160a */
[----:B------:R-:W-:Y:S02]  /*0d90*/  LOP3.LUT R8, R8, 0xff, RZ, 0xc0, !PT ;  /* 0x000000ff08087812 */ /* 0x000fe400078ec0ff */
[----:B------:R-:W-:Y:S01]  /*0da0*/  LOP3.LUT R9, R9, 0xff, RZ, 0xc0, !PT ;  /* 0x000000ff09097812 */ /* 0x000fe200078ec0ff */
[----:B0-----:R-:W-:Y:S01]  /*0db0*/  HADD2.F32 R48, -RZ, R39.H0_H0 ;  /* 0x20000027ff307230 */ /* 0x001fe20000004100 */
[----:B------:R-:W-:Y:S01]  /*0dc0*/  FFMA.FTZ R39, R40, R41, RZ ;  /* 0x0000002928277223 */ /* 0x000fe200000100ff */
[----:B------:R0:W4:Y:S01]  /*0dd0*/  I2F.F16 R38, R42 ;  /* 0x0000002a00267306 */ /* 0x0001220000200c00 */
[C---:B-1----:R-:W-:Y:S01]  /*0de0*/  FFMA.FTZ R43, R41.reuse, R44, RZ ;  /* 0x0000002c292b7223 */ /* 0x042fe200000100ff */
[----:B------:R-:W-:Y:S01]  /*0df0*/  SHF.R.U32.HI R44, RZ, 0x8, R11 ;  /* 0x00000008ff2c7819 */ /* 0x000fe2000001160b */
[C---:B------:R-:W-:Y:S01]  /*0e00*/  FFMA.FTZ R40, R41.reuse, R46, RZ ;  /* 0x0000002e29287223 */ /* 0x040fe200000100ff */
[----:B------:R-:W-:Y:S01]  /*0e10*/  LOP3.LUT R10, R10, 0xff, RZ, 0xc0, !PT ;  /* 0x000000ff0a0a7812 */ /* 0x000fe200078ec0ff */
[----:B------:R-:W-:Y:S01]  /*0e20*/  FFMA.FTZ R35, R41, R48, RZ ;  /* 0x0000003029237223 */ /* 0x000fe200000100ff */
[----:B------:R-:W-:Y:S01]  /*0e30*/  LOP3.LUT R41, R29, 0xff, RZ, 0xc0, !PT ;  /* 0x000000ff1d297812 */ /* 0x000fe200078ec0ff */
[----:B--2---:R-:W-:Y:S01]  /*0e40*/  HADD2.F32 R28, -RZ, R28.H0_H0 ;  /* 0x2000001cff1c7230 */ /* 0x004fe20000004100 */
[----:B------:R-:W-:Y:S01]  /*0e50*/  LOP3.LUT R44, R44, 0xff, RZ, 0xc0, !PT ;  /* 0x000000ff2c2c7812 */ /* 0x000fe200078ec0ff */
[----:B------:R-:W1:Y:S01]  /*0e60*/  I2F.F16 R34, R34 ;  /* 0x0000002200227306 */ /* 0x000e620000200c00 */
[----:B------:R-:W-:Y:S01]  /*0e70*/  IADD3 R41, R41, -0x80, RZ ;  /* 0xffffff8029297810 */ /* 0x000fe20007ffe0ff */
[----:B0-----:R-:W-:Y:S01]  /*0e80*/  HADD2.F32 R42, -RZ, R18.H1_H1 ;  /* 0x30000012ff2a7230 */ /* 0x001fe20000004100 */
[----:B------:R-:W-:-:S02]  /*0e90*/  IADD3 R44, R44, -0x80, RZ ;  /* 0xffffff802c2c7810 */ /* 0x000fc40007ffe0ff */
[----:B------:R-:W-:Y:S01]  /*0ea0*/  LEA.HI R45, R11, 0xffffff80, RZ, 0x8 ;  /* 0xffffff800b2d7811 */ /* 0x000fe200078f40ff */
[----:B----4-:R-:W-:Y:S02]  /*0eb0*/  HADD2.F32 R38, -RZ, R38.H0_H0 ;  /* 0x20000026ff267230 */ /* 0x010fe40000004100 */
[----:B------:R-:W0:Y:S01]  /*0ec0*/  I2F.F16 R41, R41 ;  /* 0x0000002900297306 */ /* 0x000e220000200c00 */
[----:B------:R-:W-:Y:S02]  /*0ed0*/  SHF.R.U32.HI R11, RZ, 0x10, R11 ;  /* 0x00000010ff0b7819 */ /* 0x000fe4000001160b */
[----:B------:R-:W-:Y:S01]  /*0ee0*/  IADD3 R10, R10, -0x80, RZ ;  /* 0xffffff800a0a7810 */ /* 0x000fe20007ffe0ff */
[----:B------:R-:W-:Y:S01]  /*0ef0*/  FFMA.FTZ R38, R42, R38, R43 ;  /* 0x000000262a267223 */ /* 0x000fe2000001002b */
[----:B------:R-:W-:Y:S02]  /*0f00*/  LOP3.LUT R11, R11, 0xff, RZ, 0xc0, !PT ;  /* 0x000000ff0b0b7812 */ /* 0x000fe400078ec0ff */
[----:B---3--:R-:W-:Y:S01]  /*0f10*/  LEA.HI R18, R12, 0xffffff80, RZ, 0x8 ;  /* 0xffffff800c127811 */ /* 0x008fe200078f40ff */
[----:B------:R-:W2:Y:S01]  /*0f20*/  I2F.F16 R44, R44 ;  /* 0x0000002c002c7306 */ /* 0x000ea20000200c00 */
[----:B-1----:R-:W-:-:S05]  /*0f30*/  HADD2.F32 R34, -RZ, R34.H0_H0 ;  /* 0x20000022ff227230 */ /* 0x002fca0000004100 */
[----:B------:R-:W-:Y:S01]  /*0f40*/  FFMA.FTZ R39, R34, R42, R39 ;  /* 0x0000002a22277223 */ /* 0x000fe20000010027 */
[----:B------:R-:W-:Y:S01]  /*0f50*/  LEA.HI R34, R13, 0xffffff80, RZ, 0x8 ;  /* 0xffffff800d227811 */ /* 0x000fe200078f40ff */
[----:B0-----:R-:W-:Y:S01]  /*0f60*/  HADD2.F32 R43, -RZ, R41.H0_H0 ;  /* 0x20000029ff2b7230 */ /* 0x001fe20000004100 */
[----:B------:R-:W-:Y:S01]  /*0f70*/  IADD3 R41, R8, -0x80, RZ ;  /* 0xffffff8008297810 */ /* 0x000fe20007ffe0ff */
[----:B------:R-:W-:Y:S03]  /*0f80*/  I2F.F16 R10, R10 ;  /* 0x0000000a000a7306 */ /* 0x000fe60000200c00 */
[C---:B------:R-:W-:Y:S01]  /*0f90*/  FFMA.FTZ R40, R42.reuse, R43, R40 ;  /* 0x0000002b2a287223 */ /* 0x040fe20000010028 */
[----:B------:R-:W-:Y:S01]  /*0fa0*/  IADD3 R43, R9, -0x80, RZ ;  /* 0xffffff80092b7810 */ /* 0x000fe20007ffe0ff */
[----:B------:R-:W-:Y:S02]  /*0fb0*/  HADD2.F32 R9, -RZ, R19.H0_H0 ;  /* 0x20000013ff097230 */ /* 0x000fe40000004100 */
[----:B--2---:R-:W-:Y:S01]  /*0fc0*/  HADD2.F32 R8, -RZ, R44.H0_H0 ;  /* 0x2000002cff087230 */ /* 0x004fe20000004100 */
[----:B------:R-:W0:Y:S04]  /*0fd0*/  I2F.F16 R41, R41 ;  /* 0x0000002900297306 */ /* 0x000e280000200c00 */
[----:B------:R-:W-:Y:S01]  /*0fe0*/  FFMA.FTZ R8, R42, R8, R35 ;  /* 0x000000082a087223 */ /* 0x000fe20000010023 */
[----:B------:R-:W-:-:S02]  /*0ff0*/  IADD3 R42, R11, -0x80, RZ ;  /* 0xffffff800b2a7810 */ /* 0x000fc40007ffe0ff */
[----:B------:R-:W-:Y:S01]  /*1000*/  LOP3.LUT R11, R12, 0xff, RZ, 0xc0, !PT ;  /* 0x000000ff0c0b7812 */ /* 0x000fe200078ec0ff */
[----:B------:R-:W1:Y:S01]  /*1010*/  I2F.F16 R43, R43 ;  /* 0x0000002b002b7306 */ /* 0x000e620000200c00 */
[----:B------:R-:W-:-:S07]  /*1020*/  LEA.HI R35, R14, 0xffffff80, RZ, 0x8 ;  /* 0xffffff800e237811 */ /* 0x000fce00078f40ff */
[----:B------:R-:W2:Y:S01]  /*1030*/  I2F.F16 R37, R37 ;  /* 0x0000002500257306 */ /* 0x000ea20000200c00 */
[----:B0-----:R-:W-:-:S05]  /*1040*/  HADD2.F32 R44, -RZ, R41.H0_H0 ;  /* 0x20000029ff2c7230 */ /* 0x001fca0000004100 */
[----:B------:R-:W-:Y:S02]  /*1050*/  FFMA.FTZ R39, R44, R9, R39 ;  /* 0x000000092c277223 */ /* 0x000fe40000010027 */
[----:B------:R-:W0:Y:S01]  /*1060*/  I2F.F16 R42, R42 ;  /* 0x0000002a002a7306 */ /* 0x000e220000200c00 */
[----:B-1----:R-:W-:Y:S01]  /*1070*/  HADD2.F32 R41, -RZ, R43.H0_H0 ;  /* 0x2000002bff297230 */ /* 0x002fe20000004100 */
[----:B------:R-:W-:Y:S01]  /*1080*/  IADD3 R43, R11, -0x80, RZ ;  /* 0xffffff800b2b7810 */ /* 0x000fe20007ffe0ff */
[----:B------:R-:W-:-:S03]  /*1090*/  HADD2.F32 R11, -RZ, R10.H0_H0 ;  /* 0x2000000aff0b7230 */ /* 0x000fc60000004100 */
[----:B------:R-:W-:Y:S01]  /*10a0*/  FFMA.FTZ R41, R9, R41, R38 ;  /* 0x0000002909297223 */ /* 0x000fe20000010026 */
[----:B------:R-:W-:Y:S01]  /*10b0*/  LOP3.LUT R38, R13, 0xff, RZ, 0xc0, !PT ;  /* 0x000000ff0d267812 */ /* 0x000fe200078ec0ff */
[----:B------:R-:W-:Y:S01]  /*10c0*/  FFMA.FTZ R11, R9, R11, R40 ;  /* 0x0000000b090b7223 */ /* 0x000fe20000010028 */
[----:B--2---:R-:W-:Y:S01]  /*10d0*/  HADD2.F32 R40, -RZ, R37.H0_H0 ;  /* 0x20000025ff287230 */ /* 0x004fe20000004100 */
[----:B------:R-:W1:Y:S01]  /*10e0*/  I2F.F16 R36, R36 ;  /* 0x0000002400247306 */ /* 0x000e620000200c00 */
[----:B------:R-:W-:Y:S01]  /*10f0*/  IADD3 R44, R38, -0x80, RZ ;  /* 0xffffff80262c7810 */ /* 0x000fe20007ffe0ff */
[----:B------:R-:W-:Y:S02]  /*1100*/  HADD2.F32 R38, -RZ, R19.H1_H1 ;  /* 0x30000013ff267230 */ /* 0x000fe40000004100 */
[----:B0-----:R-:W-:-:S03]  /*1110*/  HADD2.F32 R37, -RZ, R42.H0_H0 ;  /* 0x2000002aff257230 */ /* 0x001fc60000004100 */
[----:B------:R-:W-:Y:S01]  /*1120*/  FFMA.FTZ R39, R40, R38, R39 ;  /* 0x0000002628277223 */ /* 0x000fe20000010027 */
[----:B------:R0:W2:Y:S01]  /*1130*/  I2F.F16 R29, R45 ;  /* 0x0000002d001d7306 */ /* 0x0000a20000200c00 */
[----:B------:R-:W-:Y:S01]  /*1140*/  LOP3.LUT R42, R14, 0xff, RZ, 0xc0, !PT ;  /* 0x000000ff0e2a7812 */ /* 0x000fe200078ec0ff */
[----:B------:R-:W-:Y:S02]  /*1150*/  FFMA.FTZ R28, R38, R28, R11 ;  /* 0x0000001c261c7223 */ /* 0x000fe4000001000b */
[----:B------:R-:W-:Y:S02]  /*1160*/  FFMA.FTZ R37, R9, R37, R8 ;  /* 0x0000002509257223 */ /* 0x000fe40000010008 */
[----:B------:R-:W3:Y:S01]  /*1170*/  LDS.64 R8, [UR4+0x8] ;  /* 0x00000804ff087984 */ /* 0x000ee20008000a00 */
[----:B-1----:R-:W-:Y:S01]  /*1180*/  HADD2.F32 R40, -RZ, R36.H0_H0 ;  /* 0x20000024ff287230 */ /* 0x002fe20000004100 */
[----:B------:R1:W-:Y:S01]  /*1190*/  I2F.F16 R10, R43 ;  /* 0x0000002b000a7306 */ /* 0x0003e20000200c00 */
[----:B0-----:R-:W-:-:S02]  /*11a0*/  IADD3 R45, R42, -0x80, RZ ;  /* 0xffffff802a2d7810 */ /* 0x001fc40007ffe0ff */
[----:B------:R-:W-:Y:S01]  /*11b0*/  LOP3.LUT R42, R15, 0xff, RZ, 0xc0, !PT ;  /* 0x000000ff0f2a7812 */ /* 0x000fe200078ec0ff */
[----:B------:R-:W-:Y:S01]  /*11c0*/  FFMA.FTZ R40, R38, R40, R41 ;  /* 0x0000002826287223 */ /* 0x000fe20000010029 */
[----:B------:R-:W-:-:S03]  /*11d0*/  SHF.R.U32.HI R41, RZ, 0x8, R12 ;  /* 0x00000008ff297819 */ /* 0x000fc6000001160c */
[----:B------:R0:W4:Y:S01]  /*11e0*/  I2F.F16 R19, R44 ;  /* 0x0000002c00137306 */ /* 0x0001220000200c00 */
[----:B-1----:R-:W-:-:S04]  /*11f0*/  SHF.R.U32.HI R43, RZ, 0x10, R12 ;  /* 0x00000010ff2b7819 */ /* 0x002fc8000001160c */
[----:B------:R-:W-:-:S03]  /*1200*/  LOP3.LUT R43, R43, 0xff, RZ, 0xc0, !PT ;  /* 0x000000ff2b2b7812 */ /* 0x000fc600078ec0ff */
[----:B------:R-:W-:Y:S01]  /*1210*/  I2F.F16 R36, R45 ;  /* 0x0000002d00247306 */ /* 0x000fe20000200c00 */
[----:B0-----:R-:W-:Y:S02]  /*1220*/  IADD3 R44, R42, -0x80, RZ ;  /* 0xffffff802a2c7810 */ /* 0x001fe40007ffe0ff */
[----:B------:R-:W-:Y:S02]  /*1230*/  LOP3.LUT R42, R41, 0xff, RZ, 0xc0, !PT ;  /* 0x000000ff292a7812 */ /* 0x000fe400078ec0ff */
[----:B------:R-:W-:Y:S01]  /*1240*/  IADD3 R11, R43, -0x80, RZ ;  /* 0xffffff802b0b7810 */ /* 0x000fe20007ffe0ff */
[----:B--2---:R-:W-:Y:S01]  /*1250*/  HADD2.F32 R43, -RZ, R29.H0_H0 ;  /* 0x2000001dff2b7230 */ /* 0x004fe20000004100 */
[----:B------:R-:W-:Y:S01]  /*1260*/  IADD3 R12, R42, -0x80, RZ ;  /* 0xffffff802a0c7810 */ /* 0x000fe20007ffe0ff */
[----:B------:R0:W1:Y:S01]  /*1270*/  I2F.F16 R41, R44 ;  /* 0x0000002c00297306 */ /* 0x0000620000200c00 */
[--C-:B------:R-:W-:Y:S01]  /*1280*/  SHF.R.U32.HI R42, RZ, 0x8, R13.reuse ;  /* 0x00000008ff2a7819 */ /* 0x100fe2000001160d */
[----:B----4-:R-:W-:Y:S01]  /*1290*/  HADD2.F32 R19, -RZ, R19.H0_H0 ;  /* 0x20000013ff137230 */ /* 0x010fe20000004100 */
[----:B------:R-:W-:Y:S01]  /*12a0*/  SHF.R.U32.HI R29, RZ, 0x10, R13 ;  /* 0x00000010ff1d7819 */ /* 0x000fe2000001160d */
[----:B------:R-:W-:Y:S01]  /*12b0*/  FFMA.FTZ R37, R38, R43, R37 ;  /* 0x0000002b26257223 */ /* 0x000fe20000010025 */
[----:B------:R-:W-:-:S02]  /*12c0*/  LOP3.LUT R42, R42, 0xff, RZ, 0xc0, !PT ;  /* 0x000000ff2a2a7812 */ /* 0x000fc400078ec0ff */
[----:B------:R-:W-:Y:S01]  /*12d0*/  LOP3.LUT R29, R29, 0xff, RZ, 0xc0, !PT ;  /* 0x000000ff1d1d7812 */ /* 0x000fe200078ec0ff */
[----:B------:R-:W2:Y:S01]  /*12e0*/  I2F.F16 R12, R12 ;  /* 0x0000000c000c7306 */ /* 0x000ea20000200c00 */
[--C-:B------:R-:W-:Y:S02]  /*12f0*/  SHF.R.U32.HI R38, RZ, 0x8, R14.reuse ;  /* 0x00000008ff267819 */ /* 0x100fe4000001160e */
[----:B------:R-:W-:Y:S02]  /*1300*/  IADD3 R13, R42, -0x80, RZ ;  /* 0xffffff802a0d7810 */ /* 0x000fe40007ffe0ff */
[----:B------:R-:W-:Y:S01]  /*1310*/  IADD3 R42, R29, -0x80, RZ ;  /* 0xffffff801d2a7810 */ /* 0x000fe20007ffe0ff */
[----:B---3--:R-:W-:Y:S01]  /*1320*/  HADD2.F32 R29, -RZ, R8.H0_H0 ;  /* 0x20000008ff1d7230 */ /* 0x008fe20000004100 */
[----:B------:R-:W-:Y:S01]  /*1330*/  LOP3.LUT R43, R38, 0xff, RZ, 0xc0, !PT ;  /* 0x000000ff262b7812 */ /* 0x000fe200078ec0ff */
[----:B------:R-:W-:Y:S01]  /*1340*/  HADD2.F32 R38, -RZ, R10.H0_H0 ;  /* 0x2000000aff267230 */ /* 0x000fe20000004100 */
[----:B0-----:R-:W-:Y:S01]  /*1350*/  SHF.R.U32.HI R44, RZ, 0x10, R14 ;  /* 0x00000010ff2c7819 */ /* 0x001fe2000001160e */
[----:B------:R0:W3:Y:S01]  /*1360*/  I2F.F16 R10, R42 ;  /* 0x0000002a000a7306 */ /* 0x0000e20000200c00 */
[----:B------:R-:W-:Y:S01]  /*1370*/  IADD3 R14, R43, -0x80, RZ ;  /* 0xffffff802b0e7810 */ /* 0x000fe20007ffe0ff */
[----:B------:R-:W-:Y:S01]  /*1380*/  FFMA.FTZ R40, R29, R19, R40 ;  /* 0x000000131d287223 */ /* 0x000fe20000010028 */
[----:B------:R-:W-:Y:S01]  /*1390*/  SHF.R.U32.HI R43, RZ, 0x10, R15 ;  /* 0x00000010ff2b7819 */ /* 0x000fe2000001160f */
[----:B------:R-:W-:Y:S01]  /*13a0*/  FFMA.FTZ R39, R38, R29, R39 ;  /* 0x0000001d26277223 */ /* 0x000fe20000010027 */
[----:B------:R-:W-:Y:S01]  /*13b0*/  SHF.R.U32.HI R38, RZ, 0x8, R15 ;  /* 0x00000008ff267819 */ /* 0x000fe2000001160f */
[----:B-1----:R-:W-:Y:S01]  /*13c0*/  HADD2.F32 R46, -RZ, R41.H0_H0 ;  /* 0x20000029ff2e7230 */ /* 0x002fe20000004100 */
[----:B------:R-:W-:Y:S01]  /*13d0*/  LOP3.LUT R44, R44, 0xff, RZ, 0xc0, !PT ;  /* 0x000000ff2c2c7812 */ /* 0x000fe200078ec0ff */
[----:B------:R-:W1:Y:S01]  /*13e0*/  I2F.F16 R13, R13 ;  /* 0x0000000d000d7306 */ /* 0x000e620000200c00 */
[----:B------:R-:W-:Y:S01]  /*13f0*/  LOP3.LUT R38, R38, 0xff, RZ, 0xc0, !PT ;  /* 0x000000ff26267812 */ /* 0x000fe200078ec0ff */
[----:B------:R-:W-:Y:S01]  /*1400*/  HADD2.F32 R41, -RZ, R8.H1_H1 ;  /* 0x30000008ff297230 */ /* 0x000fe20000004100 */
[----:B------:R-:W-:Y:S01]  /*1410*/  LOP3.LUT R43, R43, 0xff, RZ, 0xc0, !PT ;  /* 0x000000ff2b2b7812 */ /* 0x000fe200078ec0ff */
[----:B------:R-:W-:Y:S01]  /*1420*/  HADD2.F32 R8, -RZ, R9.H0_H0 ;  /* 0x20000009ff087230 */ /* 0x000fe20000004100 */
[----:B0-----:R-:W-:Y:S01]  /*1430*/  IADD3 R42, R38, -0x80, RZ ;  /* 0xffffff80262a7810 */ /* 0x001fe20007ffe0ff */
[----:B------:R-:W-:Y:S01]  /*1440*/  HADD2.F32 R38, -RZ, R36.H0_H0 ;  /* 0x20000024ff267230 */ /* 0x000fe20000004100 */
[----:B------:R-:W-:Y:S01]  /*1450*/  IADD3 R19, R44, -0x80, RZ ;  /* 0xffffff802c137810 */ /* 0x000fe20007ffe0ff */
[----:B------:R-:W0:Y:S01]  /*1460*/  I2F.F16 R14, R14 ;  /* 0x0000000e000e7306 */ /* 0x000e220000200c00 */
[----:B------:R-:W-:Y:S01]  /*1470*/  IADD3 R43, R43, -0x80, RZ ;  /* 0xffffff802b2b7810 */ /* 0x000fe20007ffe0ff */
[----:B--2---:R-:W-:Y:S01]  /*1480*/  HADD2.F32 R44, -RZ, R12.H0_H0 ;  /* 0x2000000cff2c7230 */ /* 0x004fe20000004100 */
[----:B------:R-:W-:Y:S01]  /*1490*/  FFMA.FTZ R28, R29, R38, R28 ;  /* 0x000000261d1c7223 */ /* 0x000fe2000001001c */
[----:B------:R-:W-:Y:S01]  /*14a0*/  LEA.HI R38, R15, 0xffffff80, RZ, 0x8 ;  /* 0xffffff800f267811 */ /* 0x000fe200078f40ff */
[----:B------:R-:W-:Y:S01]  /*14b0*/  FFMA.FTZ R12, R29, R46, R37 ;  /* 0x0000002e1d0c7223 */ /* 0x000fe20000010025 */
[----:B---3--:R-:W-:Y:S01]  /*14c0*/  HADD2.F32 R10, -RZ, R10.H0_H0 ;  /* 0x2000000aff0a7230 */ /* 0x008fe20000004100 */
[----:B------:R-:W-:Y:S01]  /*14d0*/  FFMA.FTZ R39, R44, R41, R39 ;  /* 0x000000292c277223 */ /* 0x000fe20000010027 */
[----:B------:R-:W2:Y:S01]  /*14e0*/  I2F.F16 R36, R42 ;  /* 0x0000002a00247306 */ /* 0x000ea20000200c00 */
[----:B-1----:R-:W-:-:S02]  /*14f0*/  HADD2.F32 R13, -RZ, R13.H0_H0 ;  /* 0x2000000dff0d7230 */ /* 0x002fc40000004100 */
[----:B------:R-:W-:-:S03]  /*1500*/  HADD2.F32 R9, -RZ, R9.H1_H1 ;  /* 0x30000009ff097230 */ /* 0x000fc60000004100 */
[----:B------:R-:W-:Y:S02]  /*1510*/  FFMA.FTZ R13, R41, R13, R40 ;  /* 0x0000000d290d7223 */ /* 0x000fe40000010028 */
[----:B------:R-:W1:Y:S01]  /*1520*/  I2F.F16 R11, R11 ;  /* 0x0000000b000b7306 */ /* 0x000e620000200c00 */
[----:B0-----:R-:W-:Y:S01]  /*1530*/  HADD2.F32 R14, -RZ, R14.H0_H0 ;  /* 0x2000000eff0e7230 */ /* 0x001fe20000004100 */
[----:B------:R-:W-:-:S06]  /*1540*/  FFMA.FTZ R10, R8, R10, R13 ;  /* 0x0000000a080a7223 */ /* 0x000fcc000001000d */
[----:B------:R-:W0:Y:S01]  /*1550*/  I2F.F16 R19, R19 ;  /* 0x0000001300137306 */ /* 0x000e220000200c00 */
[----:B--2---:R-:W-:-:S07]  /*1560*/  HADD2.F32 R36, -RZ, R36.H0_H0 ;  /* 0x20000024ff247230 */ /* 0x004fce0000004100 */
[----:B------:R-:W2:Y:S01]  /*1570*/  I2F.F16 R15, R43 ;  /* 0x0000002b000f7306 */ /* 0x000ea20000200c00 */
[----:B-1----:R-:W-:-:S05]  /*1580*/  HADD2.F32 R11, -RZ, R11.H0_H0 ;  /* 0x2000000bff0b7230 */ /* 0x002fca0000004100 */
[----:B------:R-:W-:Y:S02]  /*1590*/  FFMA.FTZ R11, R11, R8, R39 ;  /* 0x000000080b0b7223 */ /* 0x000fe40000010027 */
[----:B------:R-:W1:Y:S01]  /*15a0*/  I2F.F16 R18, R18 ;  /* 0x0000001200127306 */ /* 0x000e620000200c00 */
[----:B0-----:R-:W-:Y:S01]  /*15b0*/  HADD2.F32 R29, -RZ, R19.H0_H0 ;  /* 0x20000013ff1d7230 */ /* 0x001fe20000004100 */
[C---:B------:R-:W-:Y:S02]  /*15c0*/  FFMA.FTZ R19, R41.reuse, R14, R28 ;  /* 0x0000000e29137223 */ /* 0x040fe4000001001c */
[----:B------:R-:W-:Y:S02]  /*15d0*/  FFMA.FTZ R41, R41, R36, R12 ;  /* 0x0000002429297223 */ /* 0x000fe4000001000c */
        /* <DEDUP_REMOVED lines=26> */
.L_x_3568:
[----:B------:R0:W5:Y:S01]  /*1780*/  LDG.E.128.CONSTANT R8, [R26.64] ;  /* 0x000000061a087981 */ /* 0x000162000c1e9d00 */
[----:B------:R-:W-:-:S03]  /*1790*/  IMAD.WIDE R32, R25, 0x8, R32 ;  /* 0x0000000819207825 */ /* 0x000fc600078e0220 */
[----:B------:R0:W5:Y:S01]  /*17a0*/  LDG.E.128.CONSTANT R12, [R16.64] ;  /* 0x00000006100c7981 */ /* 0x000162000c1e9d00 */
[----:B------:R-:W-:Y:S05]  /*17b0*/  @P1 BRA `(.L_x_3569) ;  /* 0x00000bf000001947 */ /* 0x000fea0003800000 */
[----:B0-----:R-:W2:Y:S01]  /*17c0*/  LDG.E.128.CONSTANT R16, [R32.64] ;  /* 0x0000000620107981 */ /* 0x001ea2000c1e9d00 */
[----:B-----5:R-:W-:Y:S02]  /*17d0*/  LOP3.LUT R36, R13, 0xff, RZ, 0xc0, !PT ;  /* 0x000000ff0d247812 */ /* 0x020fe400078ec0ff */
[----:B------:R-:W-:Y:S01]  /*17e0*/  SHF.R.U32.HI R37, RZ, 0x8, R12 ;  /* 0x00000008ff257819 */ /* 0x000fe2000001160c */
[----:B------:R-:W0:Y:S01]  /*17f0*/  LDS.64 R28, [UR4+0x10] ;  /* 0x00001004ff1c7984 */ /* 0x000e220008000a00 */
[----:B------:R-:W-:Y:S02]  /*1800*/  IADD3 R40, R36, -0x80, RZ ;  /* 0xffffff8024287810 */ /* 0x000fe40007ffe0ff */
[----:B------:R-:W-:Y:S02]  /*1810*/  LOP3.LUT R37, R37, 0xff, RZ, 0xc0, !PT ;  /* 0x000000ff25257812 */ /* 0x000fe400078ec0ff */
[----:B------:R-:W-:-:S02]  /*1820*/  SHF.R.U32.HI R39, RZ, 0x8, R13 ;  /* 0x00000008ff277819 */ /* 0x000fc4000001160d */
[----:B------:R-:W-:Y:S01]  /*1830*/  LOP3.LUT R34, R12, 0xff, RZ, 0xc0, !PT ;  /* 0x000000ff0c227812 */ /* 0x000fe200078ec0ff */
[----:B------:R-:W1:Y:S01]  /*1840*/  I2F.F16 R40, R40 ;  /* 0x0000002800287306 */ /* 0x000e620000200c00 */
[----:B------:R-:W-:Y:S02]  /*1850*/  IADD3 R41, R37, -0x80, RZ ;  /* 0xffffff8025297810 */ /* 0x000fe40007ffe0ff */
[----:B------:R-:W-:Y:S02]  /*1860*/  LOP3.LUT R36, R14, 0xff, RZ, 0xc0, !PT ;  /* 0x000000ff0e247812 */ /* 0x000fe400078ec0ff */
[----:B------:R-:W-:Y:S02]  /*1870*/  LOP3.LUT R37, R39, 0xff, RZ, 0xc0, !PT ;  /* 0x000000ff27257812 */ /* 0x000fe400078ec0ff */
[----:B------:R-:W-:Y:S01]  /*1880*/  IADD3 R34, R34, -0x80, RZ ;  /* 0xffffff8022227810 */ /* 0x000fe20007ffe0ff */
[----:B------:R-:W3:Y:S01]  /*1890*/  I2F.F16 R41, R41 ;  /* 0x0000002900297306 */ /* 0x000ee20000200c00 */
[----:B------:R-:W-:-:S02]  /*18a0*/  IADD3 R38, R36, -0x80, RZ ;  /* 0xffffff8024267810 */ /* 0x000fc40007ffe0ff */
[----:B------:R-:W-:Y:S02]  /*18b0*/  IADD3 R37, R37, -0x80, RZ ;  /* 0xffffff8025257810 */ /* 0x000fe40007ffe0ff */
[----:B------:R-:W-:Y:S02]  /*18c0*/  LOP3.LUT R36, R15, 0xff, RZ, 0xc0, !PT ;  /* 0x000000ff0f247812 */ /* 0x000fe400078ec0ff */
[----:B------:R-:W-:Y:S01]  /*18d0*/  LEA.HI R35, R12, 0xffffff80, RZ, 0x8 ;  /* 0xffffff800c237811 */ /* 0x000fe200078f40ff */
[----:B------:R-:W4:Y:S01]  /*18e0*/  I2F.F16 R42, R34 ;  /* 0x00000022002a7306 */ /* 0x000f220000200c00 */
[----:B------:R-:W-:Y:S01]  /*18f0*/  IADD3 R36, R36, -0x80, RZ ;  /* 0xffffff8024247810 */ /* 0x000fe20007ffe0ff */
[----:B-1----:R-:W-:Y:S01]  /*1900*/  HADD2.F32 R40, -RZ, R40.H0_H0 ;  /* 0x20000028ff287230 */ /* 0x002fe20000004100 */
[----:B------:R-:W-:Y:S02]  /*1910*/  SHF.R.U32.HI R12, RZ, 0x10, R12 ;  /* 0x00000010ff0c7819 */ /* 0x000fe4000001160c */
[----:B------:R-:W-:-:S02]  /*1920*/  LEA.HI R43, R13, 0xffffff80, RZ, 0x8 ;  /* 0xffffff800d2b7811 */ /* 0x000fc400078f40ff */
[----:B------:R-:W-:Y:S01]  /*1930*/  SHF.R.U32.HI R13, RZ, 0x10, R13 ;  /* 0x00000010ff0d7819 */ /* 0x000fe2000001160d */
[----:B------:R-:W1:Y:S01]  /*1940*/  I2F.F16 R37, R37 ;  /* 0x0000002500257306 */ /* 0x000e620000200c00 */
[----:B------:R-:W-:Y:S01]  /*1950*/  LOP3.LUT R12, R12, 0xff, RZ, 0xc0, !PT ;  /* 0x000000ff0c0c7812 */ /* 0x000fe200078ec0ff */
[----:B---3--:R-:W-:Y:S01]  /*1960*/  HADD2.F32 R41, -RZ, R41.H0_H0 ;  /* 0x20000029ff297230 */ /* 0x008fe20000004100 */
[----:B------:R-:W-:-:S05]  /*1970*/  LOP3.LUT R13, R13, 0xff, RZ, 0xc0, !PT ;  /* 0x000000ff0d0d7812 */ /* 0x000fca00078ec0ff */
[----:B------:R-:W3:Y:S01]  /*1980*/  I2F.F16 R38, R38 ;  /* 0x0000002600267306 */ /* 0x000ee20000200c00 */
[----:B0-----:R-:W-:Y:S02]  /*1990*/  HADD2.F32 R39, -RZ, R28.H0_H0 ;  /* 0x2000001cff277230 */ /* 0x001fe40000004100 */
[----:B----4-:R-:W-:-:S05]  /*19a0*/  HADD2.F32 R42, -RZ, R42.H0_H0 ;  /* 0x2000002aff2a7230 */ /* 0x010fca0000004100 */
[----:B------:R-:W0:Y:S01]  /*19b0*/  I2F.F16 R36, R36 ;  /* 0x0000002400247306 */ /* 0x000e220000200c00 */
[----:B------:R-:W-:Y:S01]  /*19c0*/  FFMA.FTZ R45, R42, R39, RZ ;  /* 0x000000272a2d7223 */ /* 0x000fe200000100ff */
[----:B-1----:R-:W-:Y:S01]  /*19d0*/  HADD2.F32 R44, -RZ, R37.H0_H0 ;  /* 0x20000025ff2c7230 */ /* 0x002fe20000004100 */
[----:B------:R-:W-:-:S05]  /*19e0*/  IADD3 R42, R13, -0x80, RZ ;  /* 0xffffff800d2a7810 */ /* 0x000fca0007ffe0ff */
[----:B------:R1:W-:Y:S01]  /*19f0*/  I2F.F16 R34, R43 ;  /* 0x0000002b00227306 */ /* 0x0003e20000200c00 */
[----:B---3--:R-:W-:-:S05]  /*1a00*/  HADD2.F32 R38, -RZ, R38.H0_H0 ;  /* 0x20000026ff267230 */ /* 0x008fca0000004100 */
[C---:B------:R-:W-:Y:S01]  /*1a10*/  FFMA.FTZ R38, R39.reuse, R38, RZ ;  /* 0x0000002627267223 */ /* 0x040fe200000100ff */
[----:B0-----:R-:W-:Y:S01]  /*1a20*/  HADD2.F32 R36, -RZ, R36.H0_H0 ;  /* 0x20000024ff247230 */ /* 0x001fe20000004100 */
[C---:B-1----:R-:W-:Y:S01]  /*1a30*/  FFMA.FTZ R43, R39.reuse, R40, RZ ;  /* 0x00000028272b7223 */ /* 0x042fe200000100ff */
[----:B------:R-:W-:Y:S01]  /*1a40*/  HADD2.F32 R40, -RZ, R28.H1_H1 ;  /* 0x3000001cff287230 */ /* 0x000fe20000004100 */
[----:B------:R-:W-:Y:S01]  /*1a50*/  IADD3 R28, R12, -0x80, RZ ;  /* 0xffffff800c1c7810 */ /* 0x000fe20007ffe0ff */
[----:B------:R0:W-:Y:S01]  /*1a60*/  I2F.F16 R37, R42 ;  /* 0x0000002a00257306 */ /* 0x0001e20000200c00 */
[----:B------:R-:W-:Y:S01]  /*1a70*/  SHF.R.U32.HI R12, RZ, 0x8, R14 ;  /* 0x00000008ff0c7819 */ /* 0x000fe2000001160e */
[----:B------:R-:W-:Y:S01]  /*1a80*/  FFMA.FTZ R39, R39, R36, RZ ;  /* 0x0000002427277223 */ /* 0x000fe200000100ff */
[----:B------:R-:W-:Y:S01]  /*1a90*/  LEA.HI R36, R14, 0xffffff80, RZ, 0x8 ;  /* 0xffffff800e247811 */ /* 0x000fe200078f40ff */
[----:B------:R-:W-:Y:S01]  /*1aa0*/  FFMA.FTZ R41, R41, R40, R45 ;  /* 0x0000002829297223 */ /* 0x000fe2000001002d */
[----:B------:R-:W-:Y:S01]  /*1ab0*/  LOP3.LUT R13, R12, 0xff, RZ, 0xc0, !PT ;  /* 0x000000ff0c0d7812 */ /* 0x000fe200078ec0ff */
[----:B------:R-:W-:Y:S01]  /*1ac0*/  FFMA.FTZ R12, R40, R44, R43 ;  /* 0x0000002c280c7223 */ /* 0x000fe2000001002b */
[----:B------:R-:W-:Y:S01]  /*1ad0*/  SHF.R.U32.HI R43, RZ, 0x8, R15 ;  /* 0x00000008ff2b7819 */ /* 0x000fe2000001160f */
[----:B------:R-:W1:Y:S01]  /*1ae0*/  I2F.F16 R28, R28 ;  /* 0x0000001c001c7306 */ /* 0x000e620000200c00 */
[----:B------:R-:W-:-:S02]  /*1af0*/  IADD3 R13, R13, -0x80, RZ ;  /* 0xffffff800d0d7810 */ /* 0x000fc40007ffe0ff */
[----:B------:R-:W-:Y:S02]  /*1b00*/  LOP3.LUT R43, R43, 0xff, RZ, 0xc0, !PT ;  /* 0x000000ff2b2b7812 */ /* 0x000fe400078ec0ff */
[----:B------:R-:W-:Y:S02]  /*1b10*/  SHF.R.U32.HI R14, RZ, 0x10, R14 ;  /* 0x00000010ff0e7819 */ /* 0x000fe4000001160e */
[----:B------:R-:W-:Y:S01]  /*1b20*/  IADD3 R44, R43, -0x80, RZ ;  /* 0xffffff802b2c7810 */ /* 0x000fe20007ffe0ff */
[----:B------:R-:W3:Y:S01]  /*1b30*/  I2F.F16 R13, R13 ;  /* 0x0000000d000d7306 */ /* 0x000ee20000200c00 */
[----:B------:R-:W-:Y:S02]  /*1b40*/  LOP3.LUT R43, R14, 0xff, RZ, 0xc0, !PT ;  /* 0x000000ff0e2b7812 */ /* 0x000fe400078ec0ff */
[----:B0-----:R-:W-:Y:S02]  /*1b50*/  SHF.R.U32.HI R42, RZ, 0x10, R15 ;  /* 0x00000010ff2a7819 */ /* 0x001fe4000001160f */
[----:B------:R-:W-:-:S02]  /*1b60*/  IADD3 R43, R43, -0x80, RZ ;  /* 0xffffff802b2b7810 */ /* 0x000fc40007ffe0ff */
[----:B------:R-:W-:Y:S01]  /*1b70*/  LOP3.LUT R45, R42, 0xff, RZ, 0xc0, !PT ;  /* 0x000000ff2a2d7812 */ /* 0x000fe200078ec0ff */
[----:B------:R-:W0:Y:S01]  /*1b80*/  I2F.F16 R14, R44 ;  /* 0x0000002c000e7306 */ /* 0x000e220000200c00 */
[----:B-1----:R-:W-:Y:S01]  /*1b90*/  HADD2.F32 R28, -RZ, R28.H0_H0 ;  /* 0x2000001cff1c7230 */ /* 0x002fe20000004100 */
[----:B------:R-:W-:Y:S02]  /*1ba0*/  LEA.HI R15, R15, 0xffffff80, RZ, 0x8 ;  /* 0xffffff800f0f7811 */ /* 0x000fe400078f40ff */
[----:B------:R-:W-:Y:S01]  /*1bb0*/  IADD3 R45, R45, -0x80, RZ ;  /* 0xffffff802d2d7810 */ /* 0x000fe20007ffe0ff */
[----:B---3--:R-:W-:-:S03]  /*1bc0*/  HADD2.F32 R47, -RZ, R13.H0_H0 ;  /* 0x2000000dff2f7230 */ /* 0x008fc60000004100 */
[----:B------:R-:W1:Y:S02]  /*1bd0*/  I2F.F16 R42, R43 ;  /* 0x0000002b002a7306 */ /* 0x000e640000200c00 */
[----:B------:R-:W-:Y:S01]  /*1be0*/  FFMA.FTZ R13, R40, R47, R38 ;  /* 0x0000002f280d7223 */ /* 0x000fe20000010026 */
[----:B0-----:R-:W-:-:S05]  /*1bf0*/  HADD2.F32 R14, -RZ, R14.H0_H0 ;  /* 0x2000000eff0e7230 */ /* 0x001fca0000004100 */
[----:B------:R-:W0:Y:S01]  /*1c00*/  I2F.F16 R38, R45 ;  /* 0x0000002d00267306 */ /* 0x000e220000200c00 */
[----:B------:R-:W-:Y:S01]  /*1c10*/  FFMA.FTZ R39, R40, R14, R39 ;  /* 0x0000000e28277223 */ /* 0x000fe20000010027 */
[--C-:B------:R-:W-:Y:S02]  /*1c20*/  HADD2.F32 R40, -RZ, R29.reuse.H0_H0 ;  /* 0x2000001dff287230 */ /* 0x100fe40000004100 */
[----:B------:R-:W-:-:S04]  /*1c30*/  HADD2.F32 R29, -RZ, R29.H1_H1 ;  /* 0x3000001dff1d7230 */ /* 0x000fc80000004100 */
[----:B------:R-:W3:Y:S01]  /*1c40*/  I2F.F16 R35, R35 ;  /* 0x0000002300237306 */ /* 0x000ee20000200c00 */
[----:B-1----:R-:W-:Y:S01]  /*1c50*/  HADD2.F32 R42, -RZ, R42.H0_H0 ;  /* 0x2000002aff2a7230 */ /* 0x002fe20000004100 */
[----:B------:R-:W-:Y:S01]  /*1c60*/  FFMA.FTZ R28, R28, R40, R41 ;  /* 0x000000281c1c7223 */ /* 0x000fe20000010029 */
[----:B------:R-:W-:Y:S02]  /*1c70*/  HADD2.F32 R41, -RZ, R37.H0_H0 ;  /* 0x20000025ff297230 */ /* 0x000fe40000004100 */
[----:B0-----:R-:W-:-:S03]  /*1c80*/  HADD2.F32 R45, -RZ, R38.H0_H0 ;  /* 0x20000026ff2d7230 */ /* 0x001fc60000004100 */
[C---:B------:R-:W-:Y:S01]  /*1c90*/  FFMA.FTZ R38, R40.reuse, R41, R12 ;  /* 0x0000002928267223 */ /* 0x040fe2000001000c */
[----:B------:R-:W0:Y:S01]  /*1ca0*/  I2F.F16 R36, R36 ;  /* 0x0000002400247306 */ /* 0x000e220000200c00 */
[C---:B------:R-:W-:Y:S02]  /*1cb0*/  FFMA.FTZ R41, R40.reuse, R42, R13 ;  /* 0x0000002a28297223 */ /* 0x040fe4000001000d */
[----:B------:R-:W1:Y:S01]  /*1cc0*/  LDS.64 R12, [UR4+0x18] ;  /* 0x00001804ff0c7984 */ /* 0x000e620008000a00 */
[----:B------:R-:W-:Y:S01]  /*1cd0*/  FFMA.FTZ R40, R40, R45, R39 ;  /* 0x0000002d28287223 */ /* 0x000fe20000010027 */
[----:B---3--:R-:W-:-:S03]  /*1ce0*/  HADD2.F32 R45, -RZ, R35.H0_H0 ;  /* 0x20000023ff2d7230 */ /* 0x008fc60000004100 */
[----:B------:R-:W3:Y:S02]  /*1cf0*/  I2F.F16 R15, R15 ;  /* 0x0000000f000f7306 */ /* 0x000ee40000200c00 */
[----:B------:R-:W-:Y:S01]  /*1d00*/  FFMA.FTZ R28, R45, R29, R28 ;  /* 0x0000001d2d1c7223 */ /* 0x000fe2000001001c */
[----:B--2---:R-:W-:Y:S02]  /*1d10*/  LOP3.LUT R42, R16, 0xff, RZ, 0xc0, !PT ;  /* 0x000000ff102a7812 */ /* 0x004fe400078ec0ff */
[C---:B------:R-:W-:Y:S02]  /*1d20*/  LEA.HI R43, R17.reuse, 0xffffff80, RZ, 0x8 ;  /* 0xffffff80112b7811 */ /* 0x040fe400078f40ff */
[----:B------:R-:W-:Y:S02]  /*1d30*/  IADD3 R35, R42, -0x80, RZ ;  /* 0xffffff802a237810 */ /* 0x000fe40007ffe0ff */
[----:B------:R-:W-:Y:S01]  /*1d40*/  LOP3.LUT R42, R17, 0xff, RZ, 0xc0, !PT ;  /* 0x000000ff112a7812 */ /* 0x000fe200078ec0ff */
[----:B------:R2:W-:Y:S01]  /*1d50*/  I2F.F16 R37, R43 ;  /* 0x0000002b00257306 */ /* 0x0005e20000200c00 */
[----:B------:R-:W-:-:S02]  /*1d60*/  LEA.HI R44, R18, 0xffffff80, RZ, 0x8 ;  /* 0xffffff80122c7811 */ /* 0x000fc400078f40ff */
[----:B------:R-:W-:-:S05]  /*1d70*/  LEA.HI R14, R16, 0xffffff80, RZ, 0x8 ;  /* 0xffffff80100e7811 */ /* 0x000fca00078f40ff */
[----:B------:R-:W4:Y:S01]  /*1d80*/  I2F.F16 R35, R35 ;  /* 0x0000002300237306 */ /* 0x000f220000200c00 */
[----:B--2---:R-:W-:Y:S01]  /*1d90*/  HADD2.F32 R43, -RZ, R34.H0_H0 ;  /* 0x20000022ff2b7230 */ /* 0x004fe20000004100 */
[----:B------:R-:W-:Y:S01]  /*1da0*/  IADD3 R34, R42, -0x80, RZ ;  /* 0xffffff802a227810 */ /* 0x000fe20007ffe0ff */
[----:B0-----:R-:W-:Y:S01]  /*1db0*/  HADD2.F32 R42, -RZ, R36.H0_H0 ;  /* 0x20000024ff2a7230 */ /* 0x001fe20000004100 */
[----:B------:R-:W-:Y:S02]  /*1dc0*/  LOP3.LUT R36, R18, 0xff, RZ, 0xc0, !PT ;  /* 0x000000ff12247812 */ /* 0x000fe400078ec0ff */
[C---:B------:R-:W-:Y:S02]  /*1dd0*/  FFMA.FTZ R38, R29.reuse, R43, R38 ;  /* 0x0000002b1d267223 */ /* 0x040fe40000010026 */
[----:B------:R-:W-:Y:S01]  /*1de0*/  FFMA.FTZ R41, R29, R42, R41 ;  /* 0x0000002a1d297223 */ /* 0x000fe20000010029 */
[----:B---3--:R-:W-:Y:S01]  /*1df0*/  HADD2.F32 R42, -RZ, R15.H0_H0 ;  /* 0x2000000fff2a7230 */ /* 0x008fe20000004100 */
[----:B------:R-:W0:Y:S01]  /*1e00*/  I2F.F16 R34, R34 ;  /* 0x0000002200227306 */ /* 0x000e220000200c00 */
[----:B------:R-:W-:-:S02]  /*1e10*/  IADD3 R43, R36, -0x80, RZ ;  /* 0xffffff80242b7810 */ /* 0x000fc40007ffe0ff */
[----:B------:R-:W-:Y:S01]  /*1e20*/  LOP3.LUT R36, R19, 0xff, RZ, 0xc0, !PT ;  /* 0x000000ff13247812 */ /* 0x000fe200078ec0ff */
[----:B------:R-:W-:Y:S01]  /*1e30*/  FFMA.FTZ R40, R29, R42, R40 ;  /* 0x0000002a1d287223 */ /* 0x000fe20000010028 */
[--C-:B------:R-:W-:Y:S01]  /*1e40*/  SHF.R.U32.HI R29, RZ, 0x8, R16.reuse ;  /* 0x00000008ff1d7819 */ /* 0x100fe20000011610 */
[----:B----4-:R-:W-:Y:S01]  /*1e50*/  HADD2.F32 R45, -RZ, R35.H0_H0 ;  /* 0x20000023ff2d7230 */ /* 0x010fe20000004100 */
[----:B------:R-:W-:Y:S01]  /*1e60*/  SHF.R.U32.HI R42, RZ, 0x10, R16 ;  /* 0x00000010ff2a7819 */ /* 0x000fe20000011610 */
[----:B------:R2:W-:Y:S01]  /*1e70*/  I2F.F16 R39, R44 ;  /* 0x0000002c00277306 */ /* 0x0005e20000200c00 */
[----:B-1----:R-:W-:Y:S02]  /*1e80*/  HADD2.F32 R35, -RZ, R12.H0_H0 ;  /* 0x2000000cff237230 */ /* 0x002fe40000004100 */
[----:B------:R-:W-:-:S05]  /*1e90*/  LOP3.LUT R42, R42, 0xff, RZ, 0xc0, !PT ;  /* 0x000000ff2a2a7812 */ /* 0x000fca00078ec0ff */
[----:B------:R1:W3:Y:S01]  /*1ea0*/  I2F.F16 R15, R43 ;  /* 0x0000002b000f7306 */ /* 0x0002e20000200c00 */
[----:B--2---:R-:W-:Y:S01]  /*1eb0*/  IADD3 R44, R36, -0x80, RZ ;  /* 0xffffff80242c7810 */ /* 0x004fe20007ffe0ff */
[----:B0-----:R-:W-:Y:S01]  /*1ec0*/  HADD2.F32 R34, -RZ, R34.H0_H0 ;  /* 0x20000022ff227230 */ /* 0x001fe20000004100 */
[----:B------:R-:W-:-:S04]  /*1ed0*/  LOP3.LUT R36, R29, 0xff, RZ, 0xc0, !PT ;  /* 0x000000ff1d247812 */ /* 0x000fc800078ec0ff */
[----:B------:R-:W-:Y:S01]  /*1ee0*/  IADD3 R16, R36, -0x80, RZ ;  /* 0xffffff8024107810 */ /* 0x000fe20007ffe0ff */
[----:B------:R-:W-:Y:S01]  /*1ef0*/  FFMA.FTZ R36, R45, R35, R28 ;  /* 0x000000232d247223 */ /* 0x000fe2000001001c */
[----:B------:R-:W0:Y:S01]  /*1f00*/  I2F.F16 R29, R44 ;  /* 0x0000002c001d7306 */ /* 0x000e220000200c00 */
[----:B------:R-:W-:Y:S01]  /*1f10*/  IADD3 R28, R42, -0x80, RZ ;  /* 0xffffff802a1c7810 */ /* 0x000fe20007ffe0ff */
[----:B------:R-:W-:Y:S01]  /*1f20*/  FFMA.FTZ R38, R35, R34, R38 ;  /* 0x0000002223267223 */ /* 0x000fe20000010026 */
[--C-:B------:R-:W-:Y:S02]  /*1f30*/  SHF.R.U32.HI R42, RZ, 0x10, R17.reuse ;  /* 0x00000010ff2a7819 */ /* 0x100fe40000011611 */
[----:B-1----:R-:W-:Y:S02]  /*1f40*/  SHF.R.U32.HI R43, RZ, 0x8, R17 ;  /* 0x00000008ff2b7819 */ /* 0x002fe40000011611 */
[----:B------:R-:W-:Y:S01]  /*1f50*/  LOP3.LUT R42, R42, 0xff, RZ, 0xc0, !PT ;  /* 0x000000ff2a2a7812 */ /* 0x000fe200078ec0ff */
[----:B------:R-:W1:Y:S01]  /*1f60*/  I2F.F16 R16, R16 ;  /* 0x0000001000107306 */ /* 0x000e620000200c00 */
[----:B------:R-:W-:-:S02]  /*1f70*/  LOP3.LUT R43, R43, 0xff, RZ, 0xc0, !PT ;  /* 0x000000ff2b2b7812 */ /* 0x000fc400078ec0ff */
[----:B------:R-:W-:Y:S01]  /*1f80*/  IADD3 R34, R42, -0x80, RZ ;  /* 0xffffff802a227810 */ /* 0x000fe20007ffe0ff */
[----:B---3--:R-:W-:Y:S01]  /*1f90*/  HADD2.F32 R42, -RZ, R15.H0_H0 ;  /* 0x2000000fff2a7230 */ /* 0x008fe20000004100 */
[----:B------:R-:W-:Y:S02]  /*1fa0*/  IADD3 R17, R43, -0x80, RZ ;  /* 0xffffff802b117810 */ /* 0x000fe40007ffe0ff */
[----:B------:R-:W-:Y:S01]  /*1fb0*/  SHF.R.U32.HI R43, RZ, 0x8, R18 ;  /* 0x00000008ff2b7819 */ /* 0x000fe20000011612 */
[----:B------:R-:W2:Y:S01]  /*1fc0*/  I2F.F16 R28, R28 ;  /* 0x0000001c001c7306 */ /* 0x000ea20000200c00 */
[----:B------:R-:W-:Y:S01]  /*1fd0*/  FFMA.FTZ R41, R35, R42, R41 ;  /* 0x0000002a23297223 */ /* 0x000fe20000010029 */
[----:B0-----:R-:W-:Y:S01]  /*1fe0*/  HADD2.F32 R42, -RZ, R29.H0_H0 ;  /* 0x2000001dff2a7230 */ /* 0x001fe20000004100 */
[----:B------:R-:W-:Y:S02]  /*1ff0*/  SHF.R.U32.HI R29, RZ, 0x8, R19 ;  /* 0x00000008ff1d7819 */ /* 0x000fe40000011613 */
[----:B------:R-:W-:-:S02]  /*2000*/  LOP3.LUT R43, R43, 0xff, RZ, 0xc0, !PT ;  /* 0x000000ff2b2b7812 */ /* 0x000fc400078ec0ff */
[----:B------:R-:W-:Y:S01]  /*2010*/  SHF.R.U32.HI R18, RZ, 0x10, R18 ;  /* 0x00000010ff127819 */ /* 0x000fe20000011612 */
[----:B------:R-:W-:Y:S01]  /*2020*/  FFMA.FTZ R40, R35, R42, R40 ;  /* 0x0000002a23287223 */ /* 0x000fe20000010028 */
[----:B------:R-:W-:Y:S01]  /*2030*/  LOP3.LUT R29, R29, 0xff, RZ, 0xc0, !PT ;  /* 0x000000ff1d1d7812 */ /* 0x000fe200078ec0ff */
[----:B------:R-:W0:Y:S01]  /*2040*/  I2F.F16 R17, R17 ;  /* 0x0000001100117306 */ /* 0x000e220000200c00 */
[----:B------:R-:W-:Y:S01]  /*2050*/  IADD3 R15, R43, -0x80, RZ ;  /* 0xffffff802b0f7810 */ /* 0x000fe20007ffe0ff */
[----:B-1----:R-:W-:Y:S01]  /*2060*/  HADD2.F32 R16, -RZ, R16.H0_H0 ;  /* 0x20000010ff107230 */ /* 0x002fe20000004100 */
[----:B------:R-:W-:Y:S02]  /*2070*/  LOP3.LUT R18, R18, 0xff, RZ, 0xc0, !PT ;  /* 0x000000ff12127812 */ /* 0x000fe400078ec0ff */
[----:B------:R-:W-:Y:S01]  /*2080*/  SHF.R.U32.HI R35, RZ, 0x10, R19 ;  /* 0x00000010ff237819 */ /* 0x000fe20000011613 */
[----:B--2---:R-:W-:Y:S01]  /*2090*/  HADD2.F32 R28, -RZ, R28.H0_H0 ;  /* 0x2000001cff1c7230 */ /* 0x004fe20000004100 */
[----:B------:R-:W-:Y:S01]  /*20a0*/  IADD3 R29, R29, -0x80, RZ ;  /* 0xffffff801d1d7810 */ /* 0x000fe20007ffe0ff */
[----:B------:R-:W1:Y:S01]  /*20b0*/  I2F.F16 R15, R15 ;  /* 0x0000000f000f7306 */ /* 0x000e620000200c00 */
[----:B------:R-:W-:-:S02]  /*20c0*/  IADD3 R18, R18, -0x80, RZ ;  /* 0xffffff8012127810 */ /* 0x000fc40007ffe0ff */
[----:B------:R-:W-:Y:S02]  /*20d0*/  LOP3.LUT R35, R35, 0xff, RZ, 0xc0, !PT ;  /* 0x000000ff23237812 */ /* 0x000fe400078ec0ff */
[----:B------:R-:W-:Y:S02]  /*20e0*/  LEA.HI R19, R19, 0xffffff80, RZ, 0x8 ;  /* 0xffffff8013137811 */ /* 0x000fe400078f40ff */
[----:B------:R-:W-:Y:S01]  /*20f0*/  IADD3 R42, R35, -0x80, RZ ;  /* 0xffffff80232a7810 */ /* 0x000fe20007ffe0ff */
[----:B------:R-:W2:Y:S01]  /*2100*/  I2F.F16 R29, R29 ;  /* 0x0000001d001d7306 */ /* 0x000ea20000200c00 */
[----:B------:R-:W-:Y:S02]  /*2110*/  HADD2.F32 R35, -RZ, R12.H1_H1 ;  /* 0x3000000cff237230 */ /* 0x000fe40000004100 */
[----:B0-----:R-:W-:-:S03]  /*2120*/  HADD2.F32 R43, -RZ, R17.H0_H0 ;  /* 0x20000011ff2b7230 */ /* 0x001fc60000004100 */
[----:B------:R-:W-:Y:S01]  /*2130*/  FFMA.FTZ R17, R16, R35, R36 ;  /* 0x0000002310117223 */ /* 0x000fe20000010024 */
[----:B------:R-:W-:Y:S01]  /*2140*/  HADD2.F32 R16, -RZ, R13.H0_H0 ;  /* 0x2000000dff107230 */ /* 0x000fe20000004100 */
[----:B------:R-:W0:Y:S01]  /*2150*/  I2F.F16 R34, R34 ;  /* 0x0000002200227306 */ /* 0x000e220000200c00 */
[----:B-1----:R-:W-:Y:S01]  /*2160*/  HADD2.F32 R36, -RZ, R15.H0_H0 ;  /* 0x2000000fff247230 */ /* 0x002fe20000004100 */
[C---:B------:R-:W-:Y:S01]  /*2170*/  FFMA.FTZ R43, R35.reuse, R43, R38 ;  /* 0x0000002b232b7223 */ /* 0x040fe20000010026 */
[----:B------:R-:W-:Y:S01]  /*2180*/  HADD2.F32 R13, -RZ, R13.H1_H1 ;  /* 0x3000000dff0d7230 */ /* 0x000fe20000004100 */
[----:B------:R-:W-:Y:S02]  /*2190*/  FFMA.FTZ R17, R28, R16, R17 ;  /* 0x000000101c117223 */ /* 0x000fe40000010011 */
        /* <DEDUP_REMOVED lines=10> */
[----:B------:R-:W-:Y:S01]  /*2240*/  HADD2.F32 R18, -RZ, R39.H0_H0 ;  /* 0x20000027ff127230 */ /* 0x000fe20000004100 */
[----:B------:R-:W1:Y:S01]  /*2250*/  I2F.F16 R19, R19 ;  /* 0x0000001300137306 */ /* 0x000e620000200c00 */
[----:B--2---:R-:W-:Y:S02]  /*2260*/  HADD2.F32 R15, -RZ, R12.H0_H0 ;  /* 0x2000000cff0f7230 */ /* 0x004fe40000004100 */
[----:B------:R-:W-:Y:S01]  /*2270*/  HADD2.F32 R12, -RZ, R37.H0_H0 ;  /* 0x20000025ff0c7230 */ /* 0x000fe20000004100 */
[C---:B------:R-:W-:Y:S02]  /*2280*/  FFMA.FTZ R41, R13.reuse, R18, R41 ;  /* 0x000000120d297223 */ /* 0x040fe40000010029 */
[----:B------:R-:W-:Y:S01]  /*2290*/  FFMA.FTZ R15, R16, R15, R29 ;  /* 0x0000000f100f7223 */ /* 0x000fe2000001001d */
[----:B0-----:R-:W-:Y:S01]  /*22a0*/  HADD2.F32 R14, -RZ, R14.H0_H0 ;  /* 0x2000000eff0e7230 */ /* 0x001fe20000004100 */
[----:B------:R-:W-:-:S02]  /*22b0*/  FFMA.FTZ R12, R13, R12, R34 ;  /* 0x0000000c0d0c7223 */ /* 0x000fc40000010022 */
[----:B------:R-:W-:Y:S02]  /*22c0*/  FMUL.FTZ R41, R22, R41 ;  /* 0x0000002916297220 */ /* 0x000fe40000410000 */
[----:B------:R-:W-:Y:S02]  /*22d0*/  FFMA.FTZ R17, R14, R13, R17 ;  /* 0x0000000d0e117223 */ /* 0x000fe40000010011 */
[----:B------:R-:W-:Y:S01]  /*22e0*/  FMUL.FTZ R12, R21, R12 ;  /* 0x0000000c150c7220 */ /* 0x000fe20000410000 */
[----:B-1----:R-:W-:Y:S01]  /*22f0*/  HADD2.F32 R28, -RZ, R19.H0_H0 ;  /* 0x20000013ff1c7230 */ /* 0x002fe20000004100 */
[----:B------:R-:W-:Y:S01]  /*2300*/  FMUL.FTZ R17, R20, R17 ;  /* 0x0000001114117220 */ /* 0x000fe20000410000 */
[----:B------:R-:W-:Y:S02]  /*2310*/  F2FP.PACK_AB R41, RZ, R41 ;  /* 0x00000029ff29723e */ /* 0x000fe400000000ff */
        /* <DEDUP_REMOVED lines=9> */
.L_x_3569:
[----:B-----5:R1:W5:Y:S01]  /*23b0*/  LDG.E.128.CONSTANT R12, [R30.64] ;  /* 0x000000061e0c7981 */ /* 0x020362000c1e9d00 */
[----:B------:R-:W-:Y:S01]  /*23c0*/  IMAD.WIDE R32, R25, 0x8, R32 ;  /* 0x0000000819207825 */ /* 0x000fe200078e0220 */
[----:B------:R-:W-:Y:S05]  /*23d0*/  @P1 BRA `(.L_x_3570) ;  /* 0x00000bf000001947 */ /* 0x000fea0003800000 */
[----:B0-----:R-:W2:Y:S01]  /*23e0*/  LDG.E.128.CONSTANT R16, [R32.64] ;  /* 0x0000000620107981 */ /* 0x001ea2000c1e9d00 */
[----:B-----5:R-:W-:Y:S02]  /*23f0*/  LOP3.LUT R34, R13, 0xff, RZ, 0xc0, !PT ;  /* 0x000000ff0d227812 */ /* 0x020fe400078ec0ff */
[----:B-1----:R-:W-:Y:S01]  /*2400*/  LOP3.LUT R30, R12, 0xff, RZ, 0xc0, !PT ;  /* 0x000000ff0c1e7812 */ /* 0x002fe200078ec0ff */
        /* <DEDUP_REMOVED lines=11> */
[----:B------:R-:W-:-:S02]  /*24c0*/  LEA.HI R43, R14, 0xffffff80, RZ, 0x8 ;  /* 0xffffff800e2b7811 */ /* 0x000fc400078f40ff */
[----:B------:R-:W-:Y:S02]  /*24d0*/  IADD3 R42, R40, -0x80, RZ ;  /* 0xffffff80282a7810 */ /* 0x000fe40007ffe0ff */
[----:B------:R-:W-:Y:S02]  /*24e0*/  SHF.R.U32.HI R34, RZ, 0x8, R12 ;  /* 0x00000008ff227819 */ /* 0x000fe4000001160c */
[----:B------:R-:W-:Y:S01]  /*24f0*/  LEA.HI R37, R12, 0xffffff80, RZ, 0x8 ;  /* 0xffffff800c257811 */ /* 0x000fe200078f40ff */
[----:B------:R-:W4:Y:S01]  /*2500*/  I2F.F16 R35, R35 ;  /* 0x0000002300237306 */ /* 0x000f220000200c00 */
[----:B-1----:R-:W-:Y:S01]  /*2510*/  HADD2.F32 R44, -RZ, R38.H0_H0 ;  /* 0x20000026ff2c7230 */ /* 0x002fe20000004100 */
[----:B------:R-:W-:Y:S02]  /*2520*/  LOP3.LUT R34, R34, 0xff, RZ, 0xc0, !PT ;  /* 0x000000ff22227812 */ /* 0x000fe400078ec0ff */
[----:B------:R-:W-:Y:S02]  /*2530*/  LEA.HI R36, R13, 0xffffff80, RZ, 0x8 ;  /* 0xffffff800d247811 */ /* 0x000fe400078f40ff */
[----:B------:R-:W-:-:S02]  /*2540*/  IADD3 R34, R34, -0x80, RZ ;  /* 0xffffff8022227810 */ /* 0x000fc40007ffe0ff */
[----:B------:R-:W1:Y:S01]  /*2550*/  I2F.F16 R39, R39 ;  /* 0x0000002700277306 */ /* 0x000e620000200c00 */
[----:B---3--:R-:W-:Y:S01]  /*2560*/  HADD2.F32 R40, -RZ, R31.H0_H0 ;  /* 0x2000001fff287230 */ /* 0x008fe20000004100 */
[----:B------:R-:W-:Y:S02]  /*2570*/  SHF.R.U32.HI R31, RZ, 0x8, R14 ;  /* 0x00000008ff1f7819 */ /* 0x000fe4000001160e */
[----:B------:R-:W-:Y:S02]  /*2580*/  SHF.R.U32.HI R12, RZ, 0x10, R12 ;  /* 0x00000010ff0c7819 */ /* 0x000fe4000001160c */
[----:B------:R-:W-:Y:S01]  /*2590*/  SHF.R.U32.HI R13, RZ, 0x10, R13 ;  /* 0x00000010ff0d7819 */ /* 0x000fe2000001160d */
[----:B0-----:R-:W-:Y:S01]  /*25a0*/  HADD2.F32 R41, -RZ, R28.H0_H0 ;  /* 0x2000001cff297230 */ /* 0x001fe20000004100 */
[----:B------:R0:W3:Y:S01]  /*25b0*/  I2F.F16 R30, R43 ;  /* 0x0000002b001e7306 */ /* 0x0000e20000200c00 */
[----:B----4-:R-:W-:Y:S01]  /*25c0*/  HADD2.F32 R46, -RZ, R35.H0_H0 ;  /* 0x20000023ff2e7230 */ /* 0x010fe20000004100 */
[----:B------:R-:W-:-:S02]  /*25d0*/  SHF.R.U32.HI R14, RZ, 0x10, R14 ;  /* 0x00000010ff0e7819 */ /* 0x000fc4000001160e */
[----:B------:R-:W-:Y:S02]  /*25e0*/  LOP3.LUT R12, R12, 0xff, RZ, 0xc0, !PT ;  /* 0x000000ff0c0c7812 */ /* 0x000fe400078ec0ff */
[----:B------:R-:W-:Y:S01]  /*25f0*/  LOP3.LUT R13, R13, 0xff, RZ, 0xc0, !PT ;  /* 0x000000ff0d0d7812 */ /* 0x000fe200078ec0ff */
[----:B-1----:R-:W-:Y:S01]  /*2600*/  HADD2.F32 R48, -RZ, R39.H0_H0 ;  /* 0x20000027ff307230 */ /* 0x002fe20000004100 */
[----:B------:R-:W-:Y:S01]  /*2610*/  FFMA.FTZ R39, R40, R41, RZ ;  /* 0x0000002928277223 */ /* 0x000fe200000100ff */
[----:B------:R1:W4:Y:S01]  /*2620*/  I2F.F16 R38, R42 ;  /* 0x0000002a00267306 */ /* 0x0003220000200c00 */
[C---:B0-----:R-:W-:Y:S01]  /*2630*/  FFMA.FTZ R43, R41.reuse, R44, RZ ;  /* 0x0000002c292b7223 */ /* 0x041fe200000100ff */
[----:B------:R-:W-:Y:S01]  /*2640*/  SHF.R.U32.HI R44, RZ, 0x8, R15 ;  /* 0x00000008ff2c7819 */ /* 0x000fe2000001160f */
[C---:B------:R-:W-:Y:S01]  /*2650*/  FFMA.FTZ R40, R41.reuse, R46, RZ ;  /* 0x0000002e29287223 */ /* 0x040fe200000100ff */
[----:B------:R-:W-:Y:S01]  /*2660*/  LOP3.LUT R14, R14, 0xff, RZ, 0xc0, !PT ;  /* 0x000000ff0e0e7812 */ /* 0x000fe200078ec0ff */
[----:B------:R-:W-:Y:S01]  /*2670*/  FFMA.FTZ R35, R41, R48, RZ ;  /* 0x0000003029237223 */ /* 0x000fe200000100ff */
[----:B------:R-:W-:Y:S01]  /*2680*/  LOP3.LUT R41, R31, 0xff, RZ, 0xc0, !PT ;  /* 0x000000ff1f297812 */ /* 0x000fe200078ec0ff */
[----:B---3--:R-:W-:Y:S01]  /*2690*/  HADD2.F32 R30, -RZ, R30.H0_H0 ;  /* 0x2000001eff1e7230 */ /* 0x008fe20000004100 */
[----:B------:R-:W-:Y:S01]  /*26a0*/  LOP3.LUT R44, R44, 0xff, RZ, 0xc0, !PT ;  /* 0x000000ff2c2c7812 */ /* 0x000fe200078ec0ff */
[----:B------:R-:W0:Y:S01]  /*26b0*/  I2F.F16 R34, R34 ;  /* 0x0000002200227306 */ /* 0x000e220000200c00 */
[----:B------:R-:W-:Y:S01]  /*26c0*/  IADD3 R41, R41, -0x80, RZ ;  /* 0xffffff8029297810 */ /* 0x000fe20007ffe0ff */
[----:B-1----:R-:W-:Y:S01]  /*26d0*/  HADD2.F32 R42, -RZ, R28.H1_H1 ;  /* 0x3000001cff2a7230 */ /* 0x002fe20000004100 */
[----:B------:R-:W-:-:S02]  /*26e0*/  IADD3 R44, R44, -0x80, RZ ;  /* 0xffffff802c2c7810 */ /* 0x000fc40007ffe0ff */
[----:B------:R-:W-:Y:S01]  /*26f0*/  LEA.HI R45, R15, 0xffffff80, RZ, 0x8 ;  /* 0xffffff800f2d7811 */ /* 0x000fe200078f40ff */
[----:B----4-:R-:W-:Y:S02]  /*2700*/  HADD2.F32 R38, -RZ, R38.H0_H0 ;  /* 0x20000026ff267230 */ /* 0x010fe40000004100 */
[----:B------:R-:W1:Y:S01]  /*2710*/  I2F.F16 R41, R41 ;  /* 0x0000002900297306 */ /* 0x000e620000200c00 */
[----:B------:R-:W-:Y:S02]  /*2720*/  SHF.R.U32.HI R15, RZ, 0x10, R15 ;  /* 0x00000010ff0f7819 */ /* 0x000fe4000001160f */
[----:B------:R-:W-:Y:S01]  /*2730*/  IADD3 R14, R14, -0x80, RZ ;  /* 0xffffff800e0e7810 */ /* 0x000fe20007ffe0ff */
[----:B------:R-:W-:Y:S01]  /*2740*/  FFMA.FTZ R38, R42, R38, R43 ;  /* 0x000000262a267223 */ /* 0x000fe2000001002b */
[----:B------:R-:W-:-:S03]  /*2750*/  LOP3.LUT R15, R15, 0xff, RZ, 0xc0, !PT ;  /* 0x000000ff0f0f7812 */ /* 0x000fc600078ec0ff */
[----:B------:R-:W3:Y:S01]  /*2760*/  I2F.F16 R44, R44 ;  /* 0x0000002c002c7306 */ /* 0x000ee20000200c00 */
[----:B0-----:R-:W-:-:S05]  /*2770*/  HADD2.F32 R34, -RZ, R34.H0_H0 ;  /* 0x20000022ff227230 */ /* 0x001fca0000004100 */
[----:B------:R-:W-:Y:S01]  /*2780*/  FFMA.FTZ R39, R34, R42, R39 ;  /* 0x0000002a22277223 */ /* 0x000fe20000010027 */
[----:B-1----:R-:W-:Y:S01]  /*2790*/  HADD2.F32 R43, -RZ, R41.H0_H0 ;  /* 0x20000029ff2b7230 */ /* 0x002fe20000004100 */
[----:B------:R-:W-:Y:S01]  /*27a0*/  IADD3 R41, R12, -0x80, RZ ;  /* 0xffffff800c297810 */ /* 0x000fe20007ffe0ff */
[----:B------:R-:W-:Y:S03]  /*27b0*/  I2F.F16 R14, R14 ;  /* 0x0000000e000e7306 */ /* 0x000fe60000200c00 */
[C---:B------:R-:W-:Y:S01]  /*27c0*/  FFMA.FTZ R40, R42.reuse, R43, R40 ;  /* 0x0000002b2a287223 */ /* 0x040fe20000010028 */
[----:B------:R-:W-:Y:S01]  /*27d0*/  IADD3 R43, R13, -0x80, RZ ;  /* 0xffffff800d2b7810 */ /* 0x000fe20007ffe0ff */
[----:B------:R-:W-:Y:S02]  /*27e0*/  HADD2.F32 R13, -RZ, R29.H0_H0 ;  /* 0x2000001dff0d7230 */ /* 0x000fe40000004100 */
[----:B---3--:R-:W-:Y:S01]  /*27f0*/  HADD2.F32 R12, -RZ, R44.H0_H0 ;  /* 0x2000002cff0c7230 */ /* 0x008fe20000004100 */
[----:B------:R-:W0:Y:S04]  /*2800*/  I2F.F16 R41, R41 ;  /* 0x0000002900297306 */ /* 0x000e280000200c00 */
[----:B------:R-:W-:Y:S01]  /*2810*/  FFMA.FTZ R12, R42, R12, R35 ;  /* 0x0000000c2a0c7223 */ /* 0x000fe20000010023 */
[----:B------:R-:W-:-:S03]  /*2820*/  IADD3 R42, R15, -0x80, RZ ;  /* 0xffffff800f2a7810 */ /* 0x000fc60007ffe0ff */
[----:B------:R-:W1:Y:S08]  /*2830*/  I2F.F16 R43, R43 ;  /* 0x0000002b002b7306 */ /* 0x000e700000200c00 */
[----:B------:R-:W3:Y:S01]  /*2840*/  I2F.F16 R37, R37 ;  /* 0x0000002500257306 */ /* 0x000ee20000200c00 */
[----:B0-----:R-:W-:-:S05]  /*2850*/  HADD2.F32 R44, -RZ, R41.H0_H0 ;  /* 0x20000029ff2c7230 */ /* 0x001fca0000004100 */
[----:B------:R-:W-:Y:S02]  /*2860*/  FFMA.FTZ R39, R44, R13, R39 ;  /* 0x0000000d2c277223 */ /* 0x000fe40000010027 */
[----:B------:R-:W0:Y:S01]  /*2870*/  I2F.F16 R42, R42 ;  /* 0x0000002a002a7306 */ /* 0x000e220000200c00 */
[----:B-1----:R-:W-:-:S05]  /*2880*/  HADD2.F32 R41, -RZ, R43.H0_H0 ;  /* 0x2000002bff297230 */ /* 0x002fca0000004100 */
[----:B------:R-:W-:Y:S02]  /*2890*/  FFMA.FTZ R41, R13, R41, R38 ;  /* 0x000000290d297223 */ /* 0x000fe40000010026 */
[----:B------:R-:W1:Y:S08]  /*28a0*/  I2F.F16 R36, R36 ;  /* 0x0000002400247306 */ /* 0x000e700000200c00 */
[----:B------:R4:W-:Y:S01]  /*28b0*/  I2F.F16 R31, R45 ;  /* 0x0000002d001f7306 */ /* 0x0009e20000200c00 */
[----:B--2---:R-:W-:-:S02]  /*28c0*/  LOP3.LUT R15, R16, 0xff, RZ, 0xc0, !PT ;  /* 0x000000ff100f7812 */ /* 0x004fc400078ec0ff */
[----:B------:R-:W-:Y:S02]  /*28d0*/  LOP3.LUT R38, R17, 0xff, RZ, 0xc0, !PT ;  /* 0x000000ff11267812 */ /* 0x000fe400078ec0ff */
[----:B------:R-:W-:Y:S01]  /*28e0*/  IADD3 R43, R15, -0x80, RZ ;  /* 0xffffff800f2b7810 */ /* 0x000fe20007ffe0ff */
[----:B------:R-:W-:Y:S01]  /*28f0*/  HADD2.F32 R15, -RZ, R14.H0_H0 ;  /* 0x2000000eff0f7230 */ /* 0x000fe20000004100 */
[----:B------:R-:W-:Y:S01]  /*2900*/  IADD3 R44, R38, -0x80, RZ ;  /* 0xffffff80262c7810 */ /* 0x000fe20007ffe0ff */
[----:B------:R-:W-:Y:S01]  /*2910*/  HADD2.F32 R38, -RZ, R29.H1_H1 ;  /* 0x3000001dff267230 */ /* 0x000fe20000004100 */
[----:B------:R2:W-:Y:S01]  /*2920*/  I2F.F16 R14, R43 ;  /* 0x0000002b000e7306 */ /* 0x0005e20000200c00 */
[----:B------:R-:W-:Y:S01]  /*2930*/  LEA.HI R28, R16, 0xffffff80, RZ, 0x8 ;  /* 0xffffff80101c7811 */ /* 0x000fe200078f40ff */
[----:B------:R-:W-:Y:S01]  /*2940*/  FFMA.FTZ R15, R13, R15, R40 ;  /* 0x0000000f0d0f7223 */ /* 0x000fe20000010028 */
[----:B---3--:R-:W-:Y:S01]  /*2950*/  HADD2.F32 R40, -RZ, R37.H0_H0 ;  /* 0x20000025ff287230 */ /* 0x008fe20000004100 */
[----:B------:R-:W-:Y:S01]  /*2960*/  LEA.HI R34, R17, 0xffffff80, RZ, 0x8 ;  /* 0xffffff8011227811 */ /* 0x000fe200078f40ff */
[----:B0-----:R-:W-:Y:S01]  /*2970*/  HADD2.F32 R37, -RZ, R42.H0_H0 ;  /* 0x2000002aff257230 */ /* 0x001fe20000004100 */
[----:B------:R-:W-:Y:S01]  /*2980*/  LOP3.LUT R42, R18, 0xff, RZ, 0xc0, !PT ;  /* 0x000000ff122a7812 */ /* 0x000fe200078ec0ff */
[----:B------:R-:W-:Y:S01]  /*2990*/  FFMA.FTZ R30, R38, R30, R15 ;  /* 0x0000001e261e7223 */ /* 0x000fe2000001000f */
[----:B------:R0:W3:Y:S01]  /*29a0*/  I2F.F16 R29, R44 ;  /* 0x0000002c001d7306 */ /* 0x0000e20000200c00 */
[----:B------:R-:W-:Y:S01]  /*29b0*/  FFMA.FTZ R39, R40, R38, R39 ;  /* 0x0000002628277223 */ /* 0x000fe20000010027 */
[----:B-1----:R-:W-:Y:S01]  /*29c0*/  HADD2.F32 R40, -RZ, R36.H0_H0 ;  /* 0x20000024ff287230 */ /* 0x002fe20000004100 */
[----:B------:R-:W-:Y:S01]  /*29d0*/  FFMA.FTZ R37, R13, R37, R12 ;  /* 0x000000250d257223 */ /* 0x000fe2000001000c */
[----:B----4-:R-:W-:Y:S01]  /*29e0*/  IADD3 R45, R42, -0x80, RZ ;  /* 0xffffff802a2d7810 */ /* 0x010fe20007ffe0ff */
[----:B------:R-:W1:Y:S01]  /*29f0*/  LDS.64 R12, [UR4+0x28] ;  /* 0x00002804ff0c7984 */ /* 0x000e620008000a00 */
[----:B------:R-:W-:Y:S01]  /*2a00*/  LOP3.LUT R42, R19, 0xff, RZ, 0xc0, !PT ;  /* 0x000000ff132a7812 */ /* 0x000fe200078ec0ff */
[----:B------:R-:W-:Y:S01]  /*2a10*/  FFMA.FTZ R40, R38, R40, R41 ;  /* 0x0000002826287223 */ /* 0x000fe20000010029 */
[--C-:B--2---:R-:W-:Y:S01]  /*2a20*/  SHF.R.U32.HI R43, RZ, 0x10, R16.reuse ;  /* 0x00000010ff2b7819 */ /* 0x104fe20000011610 */
[----:B------:R-:W-:Y:S01]  /*2a30*/  I2F.F16 R36, R45 ;  /* 0x0000002d00247306 */ /* 0x000fe20000200c00 */
[----:B------:R-:W-:-:S02]  /*2a40*/  SHF.R.U32.HI R41, RZ, 0x8, R16 ;  /* 0x00000008ff297819 */ /* 0x000fc40000011610 */
[----:B0-----:R-:W-:Y:S02]  /*2a50*/  IADD3 R44, R42, -0x80, RZ ;  /* 0xffffff802a2c7810 */ /* 0x001fe40007ffe0ff */
[----:B------:R-:W-:Y:S02]  /*2a60*/  LOP3.LUT R43, R43, 0xff, RZ, 0xc0, !PT ;  /* 0x000000ff2b2b7812 */ /* 0x000fe400078ec0ff */
[----:B------:R-:W-:Y:S01]  /*2a70*/  LOP3.LUT R42, R41, 0xff, RZ, 0xc0, !PT ;  /* 0x000000ff292a7812 */ /* 0x000fe200078ec0ff */
[----:B---3--:R-:W-:Y:S01]  /*2a80*/  HADD2.F32 R29, -RZ, R29.H0_H0 ;  /* 0x2000001dff1d7230 */ /* 0x008fe20000004100 */
[----:B------:R-:W-:Y:S01]  /*2a90*/  IADD3 R15, R43, -0x80, RZ ;  /* 0xffffff802b0f7810 */ /* 0x000fe20007ffe0ff */
[----:B------:R-:W-:Y:S01]  /*2aa0*/  HADD2.F32 R43, -RZ, R31.H0_H0 ;  /* 0x2000001fff2b7230 */ /* 0x000fe20000004100 */
[----:B------:R-:W-:Y:S01]  /*2ab0*/  IADD3 R16, R42, -0x80, RZ ;  /* 0xffffff802a107810 */ /* 0x000fe20007ffe0ff */
[----:B------:R0:W2:Y:S01]  /*2ac0*/  I2F.F16 R41, R44 ;  /* 0x0000002c00297306 */ /* 0x0000a20000200c00 */
[----:B------:R-:W-:-:S02]  /*2ad0*/  SHF.R.U32.HI R42, RZ, 0x8, R17 ;  /* 0x00000008ff2a7819 */ /* 0x000fc40000011611 */
[----:B------:R-:W-:Y:S01]  /*2ae0*/  SHF.R.U32.HI R31, RZ, 0x10, R17 ;  /* 0x00000010ff1f7819 */ /* 0x000fe20000011611 */
[----:B------:R-:W-:Y:S01]  /*2af0*/  FFMA.FTZ R37, R38, R43, R37 ;  /* 0x0000002b26257223 */ /* 0x000fe20000010025 */
[----:B------:R-:W-:Y:S02]  /*2b00*/  LOP3.LUT R42, R42, 0xff, RZ, 0xc0, !PT ;  /* 0x000000ff2a2a7812 */ /* 0x000fe400078ec0ff */
[----:B------:R-:W-:Y:S01]  /*2b10*/  LOP3.LUT R31, R31, 0xff, RZ, 0xc0, !PT ;  /* 0x000000ff1f1f7812 */ /* 0x000fe200078ec0ff */
[----:B------:R-:W3:Y:S01]  /*2b20*/  I2F.F16 R16, R16 ;  /* 0x0000001000107306 */ /* 0x000ee20000200c00 */
[----:B------:R-:W-:Y:S02]  /*2b30*/  SHF.R.U32.HI R38, RZ, 0x8, R18 ;  /* 0x00000008ff267819 */ /* 0x000fe40000011612 */
[----:B------:R-:W-:Y:S02]  /*2b40*/  IADD3 R17, R42, -0x80, RZ ;  /* 0xffffff802a117810 */ /* 0x000fe40007ffe0ff */
[----:B------:R-:W-:-:S02]  /*2b50*/  IADD3 R42, R31, -0x80, RZ ;  /* 0xffffff801f2a7810 */ /* 0x000fc40007ffe0ff */
[----:B------:R-:W-:Y:S01]  /*2b60*/  LOP3.LUT R43, R38, 0xff, RZ, 0xc0, !PT ;  /* 0x000000ff262b7812 */ /* 0x000fe200078ec0ff */
[----:B------:R-:W-:Y:S01]  /*2b70*/  HADD2.F32 R38, -RZ, R14.H0_H0 ;  /* 0x2000000eff267230 */ /* 0x000fe20000004100 */
[----:B0-----:R-:W-:Y:S01]  /*2b80*/  SHF.R.U32.HI R44, RZ, 0x10, R18 ;  /* 0x00000010ff2c7819 */ /* 0x001fe20000011612 */
[----:B------:R0:W-:Y:S01]  /*2b90*/  I2F.F16 R14, R42 ;  /* 0x0000002a000e7306 */ /* 0x0001e20000200c00 */
[----:B------:R-:W-:Y:S01]  /*2ba0*/  LEA.HI R35, R18, 0xffffff80, RZ, 0x8 ;  /* 0xffffff8012237811 */ /* 0x000fe200078f40ff */
[----:B--2---:R-:W-:Y:S01]  /*2bb0*/  HADD2.F32 R46, -RZ, R41.H0_H0 ;  /* 0x20000029ff2e7230 */ /* 0x004fe20000004100 */
[----:B------:R-:W-:Y:S02]  /*2bc0*/  IADD3 R18, R43, -0x80, RZ ;  /* 0xffffff802b127810 */ /* 0x000fe40007ffe0ff */
[----:B------:R-:W-:Y:S01]  /*2bd0*/  SHF.R.U32.HI R43, RZ, 0x10, R19 ;  /* 0x00000010ff2b7819 */ /* 0x000fe20000011613 */
[--C-:B-1----:R-:W-:Y:S01]  /*2be0*/  HADD2.F32 R31, -RZ, R12.reuse.H0_H0 ;  /* 0x2000000cff1f7230 */ /* 0x102fe20000004100 */
[----:B------:R-:W-:Y:S01]  /*2bf0*/  LOP3.LUT R44, R44, 0xff, RZ, 0xc0, !PT ;  /* 0x000000ff2c2c7812 */ /* 0x000fe200078ec0ff */
[----:B------:R-:W1:Y:S01]  /*2c00*/  I2F.F16 R17, R17 ;  /* 0x0000001100117306 */ /* 0x000e620000200c00 */
[----:B------:R-:W-:Y:S01]  /*2c10*/  LOP3.LUT R43, R43, 0xff, RZ, 0xc0, !PT ;  /* 0x000000ff2b2b7812 */ /* 0x000fe200078ec0ff */
[----:B------:R-:W-:Y:S01]  /*2c20*/  HADD2.F32 R41, -RZ, R12.H1_H1 ;  /* 0x3000000cff297230 */ /* 0x000fe20000004100 */
[----:B------:R-:W-:Y:S01]  /*2c30*/  FFMA.FTZ R39, R38, R31, R39 ;  /* 0x0000001f26277223 */ /* 0x000fe20000010027 */
[----:B------:R-:W-:Y:S01]  /*2c40*/  SHF.R.U32.HI R38, RZ, 0x8, R19 ;  /* 0x00000008ff267819 */ /* 0x000fe20000011613 */
[----:B------:R-:W-:Y:S01]  /*2c50*/  FFMA.FTZ R40, R31, R29, R40 ;  /* 0x0000001d1f287223 */ /* 0x000fe20000010028 */
[----:B------:R-:W-:Y:S01]  /*2c60*/  IADD3 R29, R44, -0x80, RZ ;  /* 0xffffff802c1d7810 */ /* 0x000fe20007ffe0ff */
[----:B---3--:R-:W-:Y:S01]  /*2c70*/  HADD2.F32 R44, -RZ, R16.H0_H0 ;  /* 0x20000010ff2c7230 */ /* 0x008fe20000004100 */
[----:B------:R-:W-:Y:S01]  /*2c80*/  LOP3.LUT R38, R38, 0xff, RZ, 0xc0, !PT ;  /* 0x000000ff26267812 */ /* 0x000fe200078ec0ff */
[----:B------:R-:W2:Y:S01]  /*2c90*/  I2F.F16 R18, R18 ;  /* 0x0000001200127306 */ /* 0x000ea20000200c00 */
[----:B------:R-:W-:Y:S01]  /*2ca0*/  IADD3 R43, R43, -0x80, RZ ;  /* 0xffffff802b2b7810 */ /* 0x000fe20007ffe0ff */
[----:B------:R-:W-:Y:S01]  /*2cb0*/  FFMA.FTZ R16, R31, R46, R37 ;  /* 0x0000002e1f107223 */ /* 0x000fe20000010025 */
[----:B0-----:R-:W-:Y:S01]  /*2cc0*/  IADD3 R42, R38, -0x80, RZ ;  /* 0xffffff80262a7810 */ /* 0x001fe20007ffe0ff */
[----:B------:R-:W-:Y:S01]  /*2cd0*/  HADD2.F32 R38, -RZ, R36.H0_H0 ;  /* 0x20000024ff267230 */ /* 0x000fe20000004100 */
[----:B------:R-:W-:Y:S01]  /*2ce0*/  FFMA.FTZ R39, R44, R41, R39 ;  /* 0x000000292c277223 */ /* 0x000fe20000010027 */
[----:B------:R-:W-:-:S02]  /*2cf0*/  HADD2.F32 R12, -RZ, R13.H0_H0 ;  /* 0x2000000dff0c7230 */ /* 0x000fc40000004100 */
[----:B------:R-:W0:Y:S01]  /*2d00*/  I2F.F16 R36, R42 ;  /* 0x0000002a00247306 */ /* 0x000e220000200c00 */
[----:B------:R-:W-:Y:S01]  /*2d10*/  FFMA.FTZ R30, R31, R38, R30 ;  /* 0x000000261f1e7223 */ /* 0x000fe2000001001e */
[----:B------:R-:W-:Y:S01]  /*2d20*/  LEA.HI R38, R19, 0xffffff80, RZ, 0x8 ;  /* 0xffffff8013267811 */ /* 0x000fe200078f40ff */
[----:B-1----:R-:W-:Y:S02]  /*2d30*/  HADD2.F32 R17, -RZ, R17.H0_H0 ;  /* 0x20000011ff117230 */ /* 0x002fe40000004100 */
[----:B------:R-:W-:Y:S02]  /*2d40*/  HADD2.F32 R14, -RZ, R14.H0_H0 ;  /* 0x2000000eff0e7230 */ /* 0x000fe40000004100 */
[----:B------:R-:W-:Y:S01]  /*2d50*/  HADD2.F32 R13, -RZ, R13.H1_H1 ;  /* 0x3000000dff0d7230 */ /* 0x000fe20000004100 */
[----:B------:R-:W1:Y:S01]  /*2d60*/  I2F.F16 R15, R15 ;  /* 0x0000000f000f7306 */ /* 0x000e620000200c00 */
[----:B--2---:R-:W-:Y:S01]  /*2d70*/  HADD2.F32 R18, -RZ, R18.H0_H0 ;  /* 0x20000012ff127230 */ /* 0x004fe20000004100 */
[----:B------:R-:W-:-:S04]  /*2d80*/  FFMA.FTZ R17, R41, R17, R40 ;  /* 0x0000001129117223 */ /* 0x000fc80000010028 */
[----:B------:R-:W-:Y:S02]  /*2d90*/  FFMA.FTZ R14, R12, R14, R17 ;  /* 0x0000000e0c0e7223 */ /* 0x000fe40000010011 */
[----:B------:R-:W2:Y:S01]  /*2da0*/  I2F.F16 R29, R29 ;  /* 0x0000001d001d7306 */ /* 0x000ea20000200c00 */
[----:B0-----:R-:W-:-:S07]  /*2db0*/  HADD2.F32 R36, -RZ, R36.H0_H0 ;  /* 0x20000024ff247230 */ /* 0x001fce0000004100 */
[----:B------:R-:W0:Y:S01]  /*2dc0*/  I2F.F16 R19, R43 ;  /* 0x0000002b00137306 */ /* 0x000e220000200c00 */
[----:B-1----:R-:W-:-:S05]  /*2dd0*/  HADD2.F32 R15, -RZ, R15.H0_H0 ;  /* 0x2000000fff0f7230 */ /* 0x002fca0000004100 */
[----:B------:R-:W-:Y:S02]  /*2de0*/  FFMA.FTZ R15, R15, R12, R39 ;  /* 0x0000000c0f0f7223 */ /* 0x000fe40000010027 */
[----:B------:R-:W1:Y:S01]  /*2df0*/  I2F.F16 R28, R28 ;  /* 0x0000001c001c7306 */ /* 0x000e620000200c00 */
[----:B--2---:R-:W-:Y:S01]  /*2e00*/  HADD2.F32 R31, -RZ, R29.H0_H0 ;  /* 0x2000001dff1f7230 */ /* 0x004fe20000004100 */
[C---:B------:R-:W-:Y:S02]  /*2e10*/  FFMA.FTZ R29, R41.reuse, R18, R30 ;  /* 0x00000012291d7223 */ /* 0x040fe4000001001e */
[----:B------:R-:W-:Y:S02]  /*2e20*/  FFMA.FTZ R41, R41, R36, R16 ;  /* 0x0000002429297223 */ /* 0x000fe40000010010 */
        /* <DEDUP_REMOVED lines=26> */
.L_x_3570:
[----:B------:R-:W-:Y:S01]  /*2fd0*/  IMAD.WIDE R32, R25, 0x8, R32 ;  /* 0x0000000819207825 */ /* 0x000fe200078e0220 */
[----:B------:R-:W-:Y:S05]  /*2fe0*/  @P1 BRA `(.L_x_3571) ;  /* 0x00000bf000001947 */ /* 0x000fea0003800000 */
[----:B-----5:R-:W2:Y:S01]  /*2ff0*/  LDG.E.128.CONSTANT R12, [R32.64] ;  /* 0x00000006200c7981 */ /* 0x020ea2000c1e9d00 */
[----:B0-----:R-:W-:Y:S02]  /*3000*/  LOP3.LUT R16, R8, 0xff, RZ, 0xc0, !PT ;  /* 0x000000ff08107812 */ /* 0x001fe400078ec0ff */
[----:B------:R-:W-:Y:S02]  /*3010*/  SHF.R.U32.HI R28, RZ, 0x8, R8 ;  /* 0x00000008ff1c7819 */ /* 0x000fe40000011608 */
[----:B------:R-:W-:Y:S02]  /*3020*/  IADD3 R43, R16, -0x80, RZ ;  /* 0xffffff80102b7810 */ /* 0x000fe40007ffe0ff */
[C---:B------:R-:W-:Y:S02]  /*3030*/  LOP3.LUT R16, R9.reuse, 0xff, RZ, 0xc0, !PT ;  /* 0x000000ff09107812 */ /* 0x040fe400078ec0ff */
[----:B-1----:R-:W-:-:S02]  /*3040*/  LEA.HI R31, R9, 0xffffff80, RZ, 0x8 ;  /* 0xffffff80091f7811 */ /* 0x002fc400078f40ff */
[----:B------:R-:W-:Y:S01]  /*3050*/  IADD3 R41, R16, -0x80, RZ ;  /* 0xffffff8010297810 */ /* 0x000fe20007ffe0ff */
[----:B------:R-:W0:Y:S01]  /*3060*/  I2F.F16 R43, R43 ;  /* 0x0000002b002b7306 */ /* 0x000e220000200c00 */
[----:B------:R-:W-:Y:S02]  /*3070*/  LOP3.LUT R16, R10, 0xff, RZ, 0xc0, !PT ;  /* 0x000000ff0a107812 */ /* 0x000fe400078ec0ff */
[----:B------:R-:W-:Y:S02]  /*3080*/  LOP3.LUT R35, R28, 0xff, RZ, 0xc0, !PT ;  /* 0x000000ff1c237812 */ /* 0x000fe400078ec0ff */
[----:B------:R-:W-:Y:S02]  /*3090*/  IADD3 R40, R16, -0x80, RZ ;  /* 0xffffff8010287810 */ /* 0x000fe40007ffe0ff */
[----:B------:R-:W-:Y:S01]  /*30a0*/  LOP3.LUT R16, R11, 0xff, RZ, 0xc0, !PT ;  /* 0x000000ff0b107812 */ /* 0x000fe200078ec0ff */
[----:B------:R-:W1:Y:S01]  /*30b0*/  I2F.F16 R41, R41 ;  /* 0x0000002900297306 */ /* 0x000e620000200c00 */
[----:B------:R-:W-:-:S02]  /*30c0*/  SHF.R.U32.HI R36, RZ, 0x8, R9 ;  /* 0x00000008ff247819 */ /* 0x000fc40000011609 */
[----:B------:R-:W-:Y:S02]  /*30d0*/  IADD3 R37, R16, -0x80, RZ ;  /* 0xffffff8010257810 */ /* 0x000fe40007ffe0ff */
[----:B------:R-:W3:Y:S01]  /*30e0*/  LDS.64 R16, [UR4+0x30] ;  /* 0x00003004ff107984 */ /* 0x000ee20008000a00 */
[----:B------:R-:W-:Y:S02]  /*30f0*/  SHF.R.U32.HI R9, RZ, 0x10, R9 ;  /* 0x00000010ff097819 */ /* 0x000fe40000011609 */
[----:B------:R-:W4:Y:S01]  /*3100*/  I2F.F16 R40, R40 ;  /* 0x0000002800287306 */ /* 0x000f220000200c00 */
[----:B------:R-:W-:Y:S01]  /*3110*/  IADD3 R35, R35, -0x80, RZ ;  /* 0xffffff8023237810 */ /* 0x000fe20007ffe0ff */
[----:B0-----:R-:W-:Y:S01]  /*3120*/  HADD2.F32 R43, -RZ, R43.H0_H0 ;  /* 0x2000002bff2b7230 */ /* 0x001fe20000004100 */
[----:B------:R-:W-:Y:S02]  /*3130*/  LOP3.LUT R9, R9, 0xff, RZ, 0xc0, !PT ;  /* 0x000000ff09097812 */ /* 0x000fe400078ec0ff */
[----:B------:R-:W-:-:S02]  /*3140*/  LOP3.LUT R36, R36, 0xff, RZ, 0xc0, !PT ;  /* 0x000000ff24247812 */ /* 0x000fc400078ec0ff */
[----:B------:R-:W-:Y:S01]  /*3150*/  LEA.HI R19, R8, 0xffffff80, RZ, 0x8 ;  /* 0xffffff8008137811 */ /* 0x000fe200078f40ff */
[----:B------:R0:W-:Y:S01]  /*3160*/  I2F.F16 R39, R35 ;  /* 0x0000002300277306 */ /* 0x0001e20000200c00 */
[----:B------:R-:W-:Y:S01]  /*3170*/  LEA.HI R34, R11, 0xffffff80, RZ, 0x8 ;  /* 0xffffff800b227811 */ /* 0x000fe200078f40ff */
[----:B-1----:R-:W-:Y:S01]  /*3180*/  HADD2.F32 R41, -RZ, R41.H0_H0 ;  /* 0x20000029ff297230 */ /* 0x002fe20000004100 */
[----:B------:R-:W-:Y:S02]  /*3190*/  SHF.R.U32.HI R8, RZ, 0x10, R8 ;  /* 0x00000010ff087819 */ /* 0x000fe40000011608 */
[----:B------:R-:W-:Y:S02]  /*31a0*/  IADD3 R38, R36, -0x80, RZ ;  /* 0xffffff8024267810 */ /* 0x000fe40007ffe0ff */
[----:B------:R-:W-:Y:S01]  /*31b0*/  SHF.R.U32.HI R44, RZ, 0x10, R11 ;  /* 0x00000010ff2c7819 */ /* 0x000fe2000001160b */
[----:B------:R-:W1:Y:S01]  /*31c0*/  I2F.F16 R37, R37 ;  /* 0x0000002500257306 */ /* 0x000e620000200c00 */
[----:B0-----:R-:W-:Y:S01]  /*31d0*/  IADD3 R35, R9, -0x80, RZ ;  /* 0xffffff8009237810 */ /* 0x001fe20007ffe0ff */
[----:B----4-:R-:W-:Y:S01]  /*31e0*/  HADD2.F32 R9, -RZ, R40.H0_H0 ;  /* 0x20000028ff097230 */ /* 0x010fe20000004100 */
[----:B------:R-:W-:-:S02]  /*31f0*/  LEA.HI R18, R10, 0xffffff80, RZ, 0x8 ;  /* 0xffffff800a127811 */ /* 0x000fc400078f40ff */
[----:B------:R-:W-:Y:S02]  /*3200*/  LOP3.LUT R8, R8, 0xff, RZ, 0xc0, !PT ;  /* 0x000000ff08087812 */ /* 0x000fe400078ec0ff */
[----:B------:R-:W-:Y:S01]  /*3210*/  LOP3.LUT R44, R44, 0xff, RZ, 0xc0, !PT ;  /* 0x000000ff2c2c7812 */ /* 0x000fe200078ec0ff */
[----:B------:R-:W-:Y:S01]  /*3220*/  I2F.F16 R38, R38 ;  /* 0x0000002600267306 */ /* 0x000fe20000200c00 */
[----:B------:R-:W-:Y:S01]  /*3230*/  IADD3 R8, R8, -0x80, RZ ;  /* 0xffffff8008087810 */ /* 0x000fe20007ffe0ff */
[----:B-1----:R-:W-:-:S06]  /*3240*/  HADD2.F32 R45, -RZ, R37.H0_H0 ;  /* 0x20000025ff2d7230 */ /* 0x002fcc0000004100 */
[----:B------:R-:W0:Y:S01]  /*3250*/  I2F.F16 R8, R8 ;  /* 0x0000000800087306 */ /* 0x000e220000200c00 */
[--C-:B---3--:R-:W-:Y:S02]  /*3260*/  HADD2.F32 R36, -RZ, R16.reuse.H0_H0 ;  /* 0x20000010ff247230 */ /* 0x108fe40000004100 */
[----:B------:R-:W-:-:S05]  /*3270*/  HADD2.F32 R16, -RZ, R16.H1_H1 ;  /* 0x30000010ff107230 */ /* 0x000fca0000004100 */
[----:B------:R-:W-:Y:S01]  /*3280*/  I2F.F16 R35, R35 ;  /* 0x0000002300237306 */ /* 0x000fe20000200c00 */
[C---:B------:R-:W-:Y:S02]  /*3290*/  FFMA.FTZ R37, R36.reuse, R9, RZ ;  /* 0x0000000924257223 */ /* 0x040fe400000100ff */
[----:B------:R-:W-:Y:S02]  /*32a0*/  FFMA.FTZ R43, R43, R36, RZ ;  /* 0x000000242b2b7223 */ /* 0x000fe400000100ff */
[C---:B------:R-:W-:Y:S02]  /*32b0*/  FFMA.FTZ R41, R36.reuse, R41, RZ ;  /* 0x0000002924297223 */ /* 0x040fe400000100ff */
[----:B------:R-:W-:Y:S01]  /*32c0*/  FFMA.FTZ R36, R36, R45, RZ ;  /* 0x0000002d24247223 */ /* 0x000fe200000100ff */
[----:B0-----:R-:W-:Y:S01]  /*32d0*/  HADD2.F32 R45, -RZ, R8.H0_H0 ;  /* 0x20000008ff2d7230 */ /* 0x001fe20000004100 */
[----:B------:R-:W-:Y:S08]  /*32e0*/  I2F.F16 R19, R19 ;  /* 0x0000001300137306 */ /* 0x000ff00000200c00 */
[----:B------:R-:W-:Y:S08]  /*32f0*/  I2F.F16 R31, R31 ;  /* 0x0000001f001f7306 */ /* 0x000ff00000200c00 */
[----:B------:R-:W-:Y:S08]  /*3300*/  I2F.F16 R18, R18 ;  /* 0x0000001200127306 */ /* 0x000ff00000200c00 */
[----:B------:R-:W0:Y:S02]  /*3310*/  I2F.F16 R34, R34 ;  /* 0x0000002200227306 */ /* 0x000e240000200c00 */
[----:B0-----:R-:W-:Y:S01]  /*3320*/  HADD2.F32 R34, -RZ, R34.H0_H0 ;  /* 0x20000022ff227230 */ /* 0x001fe20000004100 */
[----:B--2---:R-:W-:-:S02]  /*3330*/  LEA.HI R42, R14, 0xffffff80, RZ, 0x8 ;  /* 0xffffff800e2a7811 */ /* 0x004fc400078f40ff */
[----:B------:R-:W-:-:S03]  /*3340*/  SHF.R.U32.HI R8, RZ, 0x8, R12 ;  /* 0x00000008ff087819 */ /* 0x000fc6000001160c */
[----:B------:R0:W1:Y:S01]  /*3350*/  I2F.F16 R28, R42 ;  /* 0x0000002a001c7306 */ /* 0x0000620000200c00 */
[----:B------:R-:W-:Y:S02]  /*3360*/  LEA.HI R30, R12, 0xffffff80, RZ, 0x8 ;  /* 0xffffff800c1e7811 */ /* 0x000fe400078f40ff */
[----:B------:R-:W-:Y:S02]  /*3370*/  LOP3.LUT R8, R8, 0xff, RZ, 0xc0, !PT ;  /* 0x000000ff08087812 */ /* 0x000fe400078ec0ff */
[----:B------:R-:W-:-:S03]  /*3380*/  LEA.HI R29, R13, 0xffffff80, RZ, 0x8 ;  /* 0xffffff800d1d7811 */ /* 0x000fc600078f40ff */
[----:B------:R-:W2:Y:S01]  /*3390*/  I2F.F16 R30, R30 ;  /* 0x0000001e001e7306 */ /* 0x000ea20000200c00 */
[--C-:B0-----:R-:W-:Y:S02]  /*33a0*/  SHF.R.U32.HI R42, RZ, 0x8, R10.reuse ;  /* 0x00000008ff2a7819 */ /* 0x101fe4000001160a */
[----:B------:R-:W-:Y:S02]  /*33b0*/  SHF.R.U32.HI R10, RZ, 0x10, R10 ;  /* 0x00000010ff0a7819 */ /* 0x000fe4000001160a */
[----:B------:R-:W-:Y:S02]  /*33c0*/  LOP3.LUT R42, R42, 0xff, RZ, 0xc0, !PT ;  /* 0x000000ff2a2a7812 */ /* 0x000fe400078ec0ff */
[----:B------:R-:W-:Y:S01]  /*33d0*/  LOP3.LUT R9, R10, 0xff, RZ, 0xc0, !PT ;  /* 0x000000ff0a097812 */ /* 0x000fe200078ec0ff */
[----:B------:R-:W-:Y:S01]  /*33e0*/  I2F.F16 R29, R29 ;  /* 0x0000001d001d7306 */ /* 0x000fe20000200c00 */
[----:B------:R-:W-:Y:S01]  /*33f0*/  IADD3 R40, R42, -0x80, RZ ;  /* 0xffffff802a287810 */ /* 0x000fe20007ffe0ff */
[----:B-1----:R-:W-:Y:S01]  /*3400*/  HADD2.F32 R28, -RZ, R28.H0_H0 ;  /* 0x2000001cff1c7230 */ /* 0x002fe20000004100 */
[----:B------:R-:W-:-:S02]  /*3410*/  SHF.R.U32.HI R42, RZ, 0x8, R11 ;  /* 0x00000008ff2a7819 */ /* 0x000fc4000001160b */
[----:B------:R-:W-:Y:S02]  /*3420*/  IADD3 R9, R9, -0x80, RZ ;  /* 0xffffff8009097810 */ /* 0x000fe40007ffe0ff */
[----:B------:R-:W-:Y:S01]  /*3430*/  LOP3.LUT R42, R42, 0xff, RZ, 0xc0, !PT ;  /* 0x000000ff2a2a7812 */ /* 0x000fe200078ec0ff */
[----:B------:R0:W1:Y:S01]  /*3440*/  I2F.F16 R10, R40 ;  /* 0x00000028000a7306 */ /* 0x0000620000200c00 */
[----:B--2---:R-:W-:Y:S02]  /*3450*/  HADD2.F32 R30, -RZ, R30.H0_H0 ;  /* 0x2000001eff1e7230 */ /* 0x004fe40000004100 */
[----:B------:R-:W-:Y:S01]  /*3460*/  IADD3 R11, R42, -0x80, RZ ;  /* 0xffffff802a0b7810 */ /* 0x000fe20007ffe0ff */
[----:B------:R-:W-:Y:S01]  /*3470*/  HADD2.F32 R42, -RZ, R39.H0_H0 ;  /* 0x20000027ff2a7230 */ /* 0x000fe20000004100 */
[----:B------:R-:W-:-:S03]  /*3480*/  IADD3 R39, R44, -0x80, RZ ;  /* 0xffffff802c277810 */ /* 0x000fc60007ffe0ff */
[----:B------:R-:W-:Y:S01]  /*3490*/  I2F.F16 R9, R9 ;  /* 0x0000000900097306 */ /* 0x000fe20000200c00 */
[----:B0-----:R-:W-:Y:S01]  /*34a0*/  FFMA.FTZ R40, R42, R16, R43 ;  /* 0x000000102a287223 */ /* 0x001fe2000001002b */
[----:B------:R-:W-:Y:S01]  /*34b0*/  LOP3.LUT R42, R12, 0xff, RZ, 0xc0, !PT ;  /* 0x000000ff0c2a7812 */ /* 0x000fe200078ec0ff */
[----:B------:R-:W-:-:S03]  /*34c0*/  HADD2.F32 R43, -RZ, R38.H0_H0 ;  /* 0x20000026ff2b7230 */ /* 0x000fc60000004100 */
[----:B------:R-:W-:Y:S02]  /*34d0*/  IADD3 R38, R42, -0x80, RZ ;  /* 0xffffff802a267810 */ /* 0x000fe40007ffe0ff */
[----:B------:R-:W0:Y:S01]  /*34e0*/  I2F.F16 R11, R11 ;  /* 0x0000000b000b7306 */ /* 0x000e220000200c00 */
[----:B-1----:R-:W-:Y:S01]  /*34f0*/  HADD2.F32 R42, -RZ, R10.H0_H0 ;  /* 0x2000000aff2a7230 */ /* 0x002fe20000004100 */
[----:B------:R-:W-:Y:S01]  /*3500*/  FFMA.FTZ R41, R16, R43, R41 ;  /* 0x0000002b10297223 */ /* 0x000fe20000010029 */
[----:B------:R-:W-:-:S03]  /*3510*/  LOP3.LUT R10, R13, 0xff, RZ, 0xc0, !PT ;  /* 0x000000ff0d0a7812 */ /* 0x000fc600078ec0ff */
[----:B------:R-:W-:Y:S01]  /*3520*/  FFMA.FTZ R37, R16, R42, R37 ;  /* 0x0000002a10257223 */ /* 0x000fe20000010025 */
[----:B------:R-:W-:Y:S01]  /*3530*/  HADD2.F32 R42, -RZ, R35.H0_H0 ;  /* 0x20000023ff2a7230 */ /* 0x000fe20000004100 */
[----:B------:R-:W1:Y:S01]  /*3540*/  I2F.F16 R39, R39 ;  /* 0x0000002700277306 */ /* 0x000e620000200c00 */
[----:B------:R-:W-:Y:S01]  /*3550*/  IADD3 R10, R10, -0x80, RZ ;  /* 0xffffff800a0a7810 */ /* 0x000fe20007ffe0ff */
[----:B0-----:R-:W-:-:S06]  /*3560*/  HADD2.F32 R11, -RZ, R11.H0_H0 ;  /* 0x2000000bff0b7230 */ /* 0x001fcc0000004100 */
[----:B------:R-:W0:Y:S01]  /*3570*/  I2F.F16 R38, R38 ;  /* 0x0000002600267306 */ /* 0x000e220000200c00 */
[----:B------:R-:W-:Y:S01]  /*3580*/  FFMA.FTZ R43, R16, R11, R36 ;  /* 0x0000000b102b7223 */ /* 0x000fe20000010024 */
[----:B------:R-:W-:Y:S01]  /*3590*/  LOP3.LUT R36, R15, 0xff, RZ, 0xc0, !PT ;  /* 0x000000ff0f247812 */ /* 0x000fe200078ec0ff */
[----:B------:R-:W-:Y:S01]  /*35a0*/  HADD2.F32 R16, -RZ, R17.H0_H0 ;  /* 0x20000011ff107230 */ /* 0x000fe20000004100 */
[----:B------:R-:W-:Y:S01]  /*35b0*/  LOP3.LUT R11, R14, 0xff, RZ, 0xc0, !PT ;  /* 0x000000ff0e0b7812 */ /* 0x000fe200078ec0ff */
[----:B-1----:R-:W-:Y:S01]  /*35c0*/  HADD2.F32 R39, -RZ, R39.H0_H0 ;  /* 0x20000027ff277230 */ /* 0x002fe20000004100 */
[----:B------:R-:W-:Y:S01]  /*35d0*/  IADD3 R35, R36, -0x80, RZ ;  /* 0xffffff8024237810 */ /* 0x000fe20007ffe0ff */
[----:B------:R-:W-:Y:S01]  /*35e0*/  HADD2.F32 R36, -RZ, R9.H0_H0 ;  /* 0x20000009ff247230 */ /* 0x000fe20000004100 */
[----:B------:R-:W-:Y:S01]  /*35f0*/  SHF.R.U32.HI R9, RZ, 0x10, R12 ;  /* 0x00000010ff097819 */ /* 0x000fe2000001160c */
[----:B------:R-:W-:Y:S01]  /*3600*/  FFMA.FTZ R41, R16, R42, R41 ;  /* 0x0000002a10297223 */ /* 0x000fe20000010029 */
[----:B------:R-:W-:Y:S01]  /*3610*/  IADD3 R12, R8, -0x80, RZ ;  /* 0xffffff80080c7810 */ /* 0x000fe20007ffe0ff */
[C---:B------:R-:W-:Y:S01]  /*3620*/  FFMA.FTZ R43, R16.reuse, R39, R43 ;  /* 0x00000027102b7223 */ /* 0x040fe2000001002b */
[----:B------:R-:W-:Y:S01]  /*3630*/  SHF.R.U32.HI R39, RZ, 0x8, R13 ;  /* 0x00000008ff277819 */ /* 0x000fe2000001160d */
[----:B------:R-:W-:Y:S01]  /*3640*/  FFMA.FTZ R37, R16, R36, R37 ;  /* 0x0000002410257223 */ /* 0x000fe20000010025 */
[----:B------:R-:W-:Y:S01]  /*3650*/  LOP3.LUT R36, R9, 0xff, RZ, 0xc0, !PT ;  /* 0x000000ff09247812 */ /* 0x000fe200078ec0ff */
[----:B------:R-:W-:Y:S01]  /*3660*/  FFMA.FTZ R40, R45, R16, R40 ;  /* 0x000000102d287223 */ /* 0x000fe20000010028 */
[----:B------:R-:W1:Y:S01]  /*3670*/  LDS.64 R8, [UR4+0x38] ;  /* 0x00003804ff087984 */ /* 0x000e620008000a00 */
[----:B------:R-:W-:Y:S01]  /*3680*/  LOP3.LUT R39, R39, 0xff, RZ, 0xc0, !PT ;  /* 0x000000ff27277812 */ /* 0x000fe200078ec0ff */
[----:B------:R-:W2:Y:S01]  /*3690*/  I2F.F16 R10, R10 ;  /* 0x0000000a000a7306 */ /* 0x000ea20000200c00 */
[----:B------:R-:W-:-:S02]  /*36a0*/  SHF.R.U32.HI R42, RZ, 0x10, R13 ;  /* 0x00000010ff2a7819 */ /* 0x000fc4000001160d */
[----:B------:R-:W-:Y:S01]  /*36b0*/  IADD3 R16, R36, -0x80, RZ ;  /* 0xffffff8024107810 */ /* 0x000fe20007ffe0ff */
[----:B------:R-:W-:Y:S01]  /*36c0*/  HADD2.F32 R36, -RZ, R17.H1_H1 ;  /* 0x30000011ff247230 */ /* 0x000fe20000004100 */
[----:B------:R-:W-:Y:S01]  /*36d0*/  IADD3 R13, R39, -0x80, RZ ;  /* 0xffffff80270d7810 */ /* 0x000fe20007ffe0ff */
[----:B------:R-:W-:Y:S01]  /*36e0*/  HADD2.F32 R39, -RZ, R19.H0_H0 ;  /* 0x20000013ff277230 */ /* 0x000fe20000004100 */
[----:B------:R-:W-:Y:S01]  /*36f0*/  SHF.R.U32.HI R19, RZ, 0x8, R14 ;  /* 0x00000008ff137819 */ /* 0x000fe2000001160e */
[----:B------:R-:W3:Y:S01]  /*3700*/  I2F.F16 R35, R35 ;  /* 0x0000002300237306 */ /* 0x000ee20000200c00 */
[----:B------:R-:W-:Y:S01]  /*3710*/  IADD3 R11, R11, -0x80, RZ ;  /* 0xffffff800b0b7810 */ /* 0x000fe20007ffe0ff */
[----:B------:R-:W-:Y:S01]  /*3720*/  FFMA.FTZ R43, R36, R34, R43 ;  /* 0x00000022242b7223 */ /* 0x000fe2000001002b */
[----:B------:R-:W-:Y:S01]  /*3730*/  LOP3.LUT R19, R19, 0xff, RZ, 0xc0, !PT ;  /* 0x000000ff13137812 */ /* 0x000fe200078ec0ff */
[----:B------:R-:W-:Y:S01]  /*3740*/  FFMA.FTZ R40, R39, R36, R40 ;  /* 0x0000002427287223 */ /* 0x000fe20000010028 */
[----:B------:R-:W-:Y:S01]  /*3750*/  HADD2.F32 R39, -RZ, R31.H0_H0 ;  /* 0x2000001fff277230 */ /* 0x000fe20000004100 */
[----:B------:R-:W-:-:S02]  /*3760*/  SHF.R.U32.HI R31, RZ, 0x10, R14 ;  /* 0x00000010ff1f7819 */ /* 0x000fc4000001160e */
[----:B------:R-:W-:Y:S01]  /*3770*/  IADD3 R14, R19, -0x80, RZ ;  /* 0xffffff80130e7810 */ /* 0x000fe20007ffe0ff */
[----:B------:R-:W4:Y:S01]  /*3780*/  I2F.F16 R11, R11 ;  /* 0x0000000b000b7306 */ /* 0x000f220000200c00 */
[----:B------:R-:W-:Y:S01]  /*3790*/  SHF.R.U32.HI R19, RZ, 0x8, R15 ;  /* 0x00000008ff137819 */ /* 0x000fe2000001160f */
[----:B------:R-:W-:Y:S01]  /*37a0*/  FFMA.FTZ R41, R36, R39, R41 ;  /* 0x0000002724297223 */ /* 0x000fe20000010029 */
[----:B------:R-:W-:Y:S01]  /*37b0*/  LOP3.LUT R31, R31, 0xff, RZ, 0xc0, !PT ;  /* 0x000000ff1f1f7812 */ /* 0x000fe200078ec0ff */
[----:B------:R-:W-:Y:S01]  /*37c0*/  HADD2.F32 R39, -RZ, R18.H0_H0 ;  /* 0x20000012ff277230 */ /* 0x000fe20000004100 */
[----:B------:R-:W-:Y:S02]  /*37d0*/  LOP3.LUT R19, R19, 0xff, RZ, 0xc0, !PT ;  /* 0x000000ff13137812 */ /* 0x000fe400078ec0ff */
[----:B------:R-:W-:Y:S01]  /*37e0*/  LOP3.LUT R42, R42, 0xff, RZ, 0xc0, !PT ;  /* 0x000000ff2a2a7812 */ /* 0x000fe200078ec0ff */
[----:B------:R-:W4:Y:S01]  /*37f0*/  I2F.F16 R12, R12 ;  /* 0x0000000c000c7306 */ /* 0x000f220000200c00 */
[----:B------:R-:W-:Y:S01]  /*3800*/  IADD3 R18, R31, -0x80, RZ ;  /* 0xffffff801f127810 */ /* 0x000fe20007ffe0ff */
[----:B------:R-:W-:Y:S01]  /*3810*/  FFMA.FTZ R37, R36, R39, R37 ;  /* 0x0000002724257223 */ /* 0x000fe20000010025 */
[----:B------:R-:W-:Y:S01]  /*3820*/  SHF.R.U32.HI R31, RZ, 0x10, R15 ;  /* 0x00000010ff1f7819 */ /* 0x000fe2000001160f */
[----:B0-----:R-:W-:Y:S01]  /*3830*/  HADD2.F32 R39, -RZ, R38.H0_H0 ;  /* 0x20000026ff277230 */ /* 0x001fe20000004100 */
[----:B------:R-:W-:Y:S01]  /*3840*/  IADD3 R19, R19, -0x80, RZ ;  /* 0xffffff8013137810 */ /* 0x000fe20007ffe0ff */
[----:B--2---:R-:W-:Y:S01]  /*3850*/  HADD2.F32 R38, -RZ, R10.H0_H0 ;  /* 0x2000000aff267230 */ /* 0x004fe20000004100 */
[----:B------:R-:W-:Y:S01]  /*3860*/  IADD3 R17, R42, -0x80, RZ ;  /* 0xffffff802a117810 */ /* 0x000fe20007ffe0ff */
[----:B------:R-:W0:Y:S01]  /*3870*/  I2F.F16 R13, R13 ;  /* 0x0000000d000d7306 */ /* 0x000e220000200c00 */
[----:B------:R-:W-:Y:S01]  /*3880*/  LOP3.LUT R36, R31, 0xff, RZ, 0xc0, !PT ;  /* 0x000000ff1f247812 */ /* 0x000fe200078ec0ff */
[----:B---3--:R-:W-:Y:S01]  /*3890*/  HADD2.F32 R35, -RZ, R35.H0_H0 ;  /* 0x20000023ff237230 */ /* 0x008fe20000004100 */
[----:B------:R-:W-:-:S02]  /*38a0*/  LEA.HI R15, R15, 0xffffff80, RZ, 0x8 ;  /* 0xffffff800f0f7811 */ /* 0x000fc400078f40ff */
[----:B------:R-:W-:Y:S01]  /*38b0*/  IADD3 R36, R36, -0x80, RZ ;  /* 0xffffff8024247810 */ /* 0x000fe20007ffe0ff */
[--C-:B-1----:R-:W-:Y:S02]  /*38c0*/  HADD2.F32 R34, -RZ, R8.reuse.H0_H0 ;  /* 0x20000008ff227230 */ /* 0x102fe40000004100 */
[----:B------:R-:W1:Y:S01]  /*38d0*/  I2F.F16 R14, R14 ;  /* 0x0000000e000e7306 */ /* 0x000e620000200c00 */
[----:B------:R-:W-:Y:S02]  /*38e0*/  HADD2.F32 R31, -RZ, R8.H1_H1 ;  /* 0x30000008ff1f7230 */ /* 0x000fe40000004100 */
[----:B------:R-:W-:Y:S01]  /*38f0*/  FFMA.FTZ R40, R39, R34, R40 ;  /* 0x0000002227287223 */ /* 0x000fe20000010028 */
[----:B----4-:R-:W-:Y:S01]  /*3900*/  HADD2.F32 R39, -RZ, R11.H0_H0 ;  /* 0x2000000bff277230 */ /* 0x010fe20000004100 */
[C---:B------:R-:W-:Y:S01]  /*3910*/  FFMA.FTZ R41, R34.reuse, R38, R41 ;  /* 0x0000002622297223 */ /* 0x040fe20000010029 */
[----:B------:R-:W-:Y:S01]  /*3920*/  HADD2.F32 R11, -RZ, R12.H0_H0 ;  /* 0x2000000cff0b7230 */ /* 0x000fe20000004100 */
[C---:B------:R-:W-:Y:S01]  /*3930*/  FFMA.FTZ R35, R34.reuse, R35, R43 ;  /* 0x0000002322237223 */ /* 0x040fe2000001002b */
[----:B------:R-:W2:Y:S01]  /*3940*/  I2F.F16 R19, R19 ;  /* 0x0000001300137306 */ /* 0x000ea20000200c00 */
[----:B0-----:R-:W-:Y:S01]  /*3950*/  HADD2.F32 R38, -RZ, R13.H0_H0 ;  /* 0x2000000dff267230 */ /* 0x001fe20000004100 */
[----:B------:R-:W-:Y:S01]  /*3960*/  FFMA.FTZ R12, R34, R39, R37 ;  /* 0x00000027220c7223 */ /* 0x000fe20000010025 */
[--C-:B------:R-:W-:Y:S01]  /*3970*/  HADD2.F32 R8, -RZ, R9.reuse.H0_H0 ;  /* 0x20000009ff087230 */ /* 0x100fe20000004100 */
[----:B------:R-:W-:Y:S01]  /*3980*/  FFMA.FTZ R11, R11, R31, R40 ;  /* 0x0000001f0b0b7223 */ /* 0x000fe20000010028 */
[----:B------:R-:W-:Y:S01]  /*3990*/  HADD2.F32 R9, -RZ, R9.H1_H1 ;  /* 0x30000009ff097230 */ /* 0x000fe20000004100 */
[----:B------:R-:W-:-:S02]  /*39a0*/  FFMA.FTZ R41, R31, R38, R41 ;  /* 0x000000261f297223 */ /* 0x000fc40000010029 */
        /* <DEDUP_REMOVED lines=15> */
[----:B------:R-:W-:-:S04]  /*3aa0*/  FMUL.FTZ R11, R20, R11 ;  /* 0x0000000b140b7220 */ /* 0x000fc80000410000 */
[C---:B------:R-:W-:Y:S01]  /*3ab0*/  FFMA.FTZ R13, R8.reuse, R18, R13 ;  /* 0x00000012080d7223 */ /* 0x040fe2000001000d */
[----:B------:R-:W-:Y:S01]  /*3ac0*/  F2FP.PACK_AB R11, RZ, R11 ;  /* 0x0000000bff0b723e */ /* 0x000fe200000000ff */
[----:B0-----:R-:W-:Y:S02]  /*3ad0*/  HADD2.F32 R12, -RZ, R10.H0_H0 ;  /* 0x2000000aff0c7230 */ /* 0x001fe40000004100 */
[----:B------:R-:W-:Y:S01]  /*3ae0*/  HADD2.F32 R10, -RZ, R29.H0_H0 ;  /* 0x2000001dff0a7230 */ /* 0x000fe20000004100 */
[C---:B------:R-:W-:Y:S02]  /*3af0*/  FFMA.FTZ R13, R9.reuse, R28, R13 ;  /* 0x0000001c090d7223 */ /* 0x040fe4000001000d */
[----:B------:R-:W-:Y:S02]  /*3b00*/  FFMA.FTZ R12, R8, R12, R35 ;  /* 0x0000000c080c7223 */ /* 0x000fe40000010023 */
[----:B------:R-:W-:Y:S01]  /*3b10*/  FFMA.FTZ R10, R9, R10, R17 ;  /* 0x0000000a090a7223 */ /* 0x000fe20000010011 */
[----:B-1----:R-:W-:Y:S01]  /*3b20*/  HADD2.F32 R14, -RZ, R15.H0_H0 ;  /* 0x2000000fff0e7230 */ /* 0x002fe20000004100 */
[----:B------:R-:W-:-:S02]  /*3b30*/  FMUL.FTZ R13, R22, R13 ;  /* 0x0000000d160d7220 */ /* 0x000fc40000410000 */
[----:B------:R-:W-:Y:S02]  /*3b40*/  FMUL.FTZ R10, R21, R10 ;  /* 0x0000000a150a7220 */ /* 0x000fe40000410000 */
        /* <DEDUP_REMOVED lines=8> */
[----:B------:R-:W-:Y:S02]  /*3bd0*/  HADD2 R5, R13, R5 ;  /* 0x000000050d057230 */ /* 0x000fe40000000000 */
.L_x_3571:
[----:B------:R-:W-:Y:S01]  /*3be0*/  IADD3 R24, R24, 0x20, RZ ;  /* 0x0000002018187810 */ /* 0x000fe20007ffe0ff */
[----:B------:R-:W-:Y:S01]  /*3bf0*/  UIADD3 UR4, UR4, 0x40, URZ ;  /* 0x0000004004047890 */ /* 0x000fe2000fffe03f */
[C---:B------:R-:W-:Y:S02]  /*3c00*/  IMAD.WIDE R32, R25.reuse, 0x8, R32 ;  /* 0x0000000819207825 */ /* 0x040fe400078e0220 */
[C---:B------:R-:W-:Y:S02]  /*3c10*/  ISETP.GE.AND P0, PT, R24.reuse, c[0x0][0x1a8], PT ;  /* 0x00006a0018007a0c */ /* 0x040fe40003f06270 */
[----:B------:R-:W-:Y:S01]  /*3c20*/  ISETP.LT.AND P2, PT, R24, R7, PT ;  /* 0x000000071800720c */ /* 0x000fe20003f41270 */
[----:B0-----:R-:W-:-:S12]  /*3c30*/  IMAD.WIDE R26, R25, 0x8, R26 ;  /* 0x00000008191a7825 */ /* 0x001fd800078e021a */
[----:B------:R-:W-:Y:S05]  /*3c40*/  @!P0 BRA P2, `(.L_x_3572) ;  /* 0xffffcec000008947 */ /* 0x000fea000103ffff */
.L_x_3567:
[----:B------:R-:W-:-:S04]  /*3c50*/  ISETP.GE.AND P0, PT, R24, R7, PT ;  /* 0x000000071800720c */ /* 0x000fc80003f06270 */
[----:B------:R-:W-:-:S13]  /*3c60*/  ISETP.GE.OR P0, PT, R24, c[0x0][0x1ac], P0 ;  /* 0x00006b0018007a0c */ /* 0x000fda0000706670 */
[----:B------:R-:W-:Y:S05]  /*3c70*/  @P0 BRA `(.L_x_3573) ;  /* 0x000017a000000947 */ /* 0x000fea0003800000 */
[----:B------:R-:W-:Y:S02]  /*3c80*/  ULDC UR5, c[0x0][0x18c] ;  /* 0x0000630000057ab9 */ /* 0x000fe40000000800 */
[----:B------:R-:W-:-:S04]  /*3c90*/  USHF.R.S32.HI UR5, URZ, 0x1f, UR5 ;  /* 0x0000001f3f057899 */ /* 0x000fc80008011405 */
.L_x_3576:
[----:B-----5:R0:W5:Y:S01]  /*3ca0*/  LDG.E.128.CONSTANT R8, [R26.64] ;  /* 0x000000061a087981 */ /* 0x020162000c1e9d00 */
[----:B------:R-:W-:Y:S01]  /*3cb0*/  IMAD.MOV.U32 R25, RZ, RZ, c[0x0][0x18c] ;  /* 0x00006300ff197624 */ /* 0x000fe200078e00ff */
[----:B-1----:R-:W-:Y:S06]  /*3cc0*/  @P1 BRA `(.L_x_3574) ;  /* 0x00000b4000001947 */ /* 0x002fec0003800000 */
[C---:B-1----:R-:W-:Y:S01]  /*3cd0*/  IMAD.WIDE R30, R25.reuse, 0x4, R26 ;  /* 0x00000004191e7825 */ /* 0x042fe200078e021a */
        /* <DEDUP_REMOVED lines=23> */
[--C-:B--2---:R-:W-:Y:S01]  /*3e50*/  SHF.R.U32.HI R31, RZ, 0xc, R10.reuse ;  /* 0x0000000cff1f7819 */ /* 0x104fe2000001160a */
[-C--:B-1----:R-:W-:Y:S01]  /*3e60*/  HFMA2.MMA R33, R37, R20.reuse, RZ ;  /* 0x0000001425217235 */ /* 0x082fe200000000ff */
        /* <DEDUP_REMOVED lines=16> */
[----:B------:R-:W-:Y:S01]  /*3f70*/  HADD2 R33, R33, -1056, -1056 ;  /* 0xe420e42021217430 */ /* 0x000fe20000000000 */
[----:B------:R-:W-:Y:S01]  /*3f80*/  PRMT R0, R0, 0x5410, R2 ;  /* 0x0000541000007816 */ /* 0x000fe20000000002 */
[----:B------:R-:W-:Y:S01]  /*3f90*/  HADD2 R37, R35, -1056, -1056 ;  /* 0xe420e42023257430 */ /* 0x000fe20000000000 */
[----:B------:R-:W-:-:S03]  /*3fa0*/  PRMT R3, R3, 0x5410, R4 ;  /* 0x0000541003037816 */ /* 0x000fc60000000004 */
[----:B------:R-:W-:Y:S01]  /*3fb0*/  HFMA2.MMA R33, R33, R21, R8 ;  /* 0x0000001521217235 */ /* 0x000fe20000000008 */
[----:B---3--:R-:W-:Y:S02]  /*3fc0*/  LOP3.LUT R11, R12, 0x3f003f, RZ, 0xc0, !PT ;  /* 0x003f003f0c0b7812 */ /* 0x008fe400078ec0ff */
[----:B------:R-:W-:Y:S02]  /*3fd0*/  LOP3.LUT R34, R14, 0x3f003f, RZ, 0xc0, !PT ;  /* 0x003f003f0e227812 */ /* 0x000fe400078ec0ff */
[----:B------:R-:W-:Y:S02]  /*3fe0*/  LOP3.LUT R32, R13, 0x3f003f, RZ, 0xc0, !PT ;  /* 0x003f003f0d207812 */ /* 0x000fe400078ec0ff */
[----:B------:R-:W-:Y:S02]  /*3ff0*/  LOP3.LUT R11, R11, 0x64006400, RZ, 0xfc, !PT ;  /* 0x640064000b0b7812 */ /* 0x000fe400078efcff */
[----:B------:R-:W-:Y:S02]  /*4000*/  LOP3.LUT R34, R34, 0x64006400, RZ, 0xfc, !PT ;  /* 0x6400640022227812 */ /* 0x000fe400078efcff */
[----:B------:R-:W-:Y:S01]  /*4010*/  LOP3.LUT R32, R32, 0x64006400, RZ, 0xfc, !PT ;  /* 0x6400640020207812 */ /* 0x000fe200078efcff */
[----:B------:R-:W-:Y:S01]  /*4020*/  HADD2 R8, R11, -1056, -1056 ;  /* 0xe420e4200b087430 */ /* 0x000fe20000000000 */
[----:B----4-:R-:W-:Y:S01]  /*4030*/  SHF.R.U32.HI R40, RZ, 0x8, R18 ;  /* 0x00000008ff287819 */ /* 0x010fe20000011612 */
[----:B------:R-:W-:Y:S01]  /*4040*/  HADD2 R34, R34, -1056, -1056 ;  /* 0xe420e42022227430 */ /* 0x000fe20000000000 */
[----:B------:R-:W-:Y:S01]  /*4050*/  SHF.R.U32.HI R38, RZ, 0xa, R16 ;  /* 0x0000000aff267819 */ /* 0x000fe20000011610 */
[----:B------:R-:W-:Y:S01]  /*4060*/  HADD2 R35, R32, -1056, -1056 ;  /* 0xe420e42020237430 */ /* 0x000fe20000000000 */
[----:B------:R-:W-:Y:S01]  /*4070*/  SHF.R.U32.HI R32, RZ, 0x6, R14 ;  /* 0x00000006ff207819 */ /* 0x000fe2000001160e */
[-C--:B------:R-:W-:Y:S01]  /*4080*/  HFMA2.MMA R8, R8, R22.reuse, R9 ;  /* 0x0000001608087235 */ /* 0x080fe20000000009 */
[----:B------:R-:W-:Y:S01]  /*4090*/  HFMA2 R11, R37, R21, R20 ;  /* 0x00000015250b7231 */ /* 0x000fe20000000014 */
[----:B------:R-:W-:Y:S01]  /*40a0*/  SHF.R.U32.HI R9, RZ, 0x6, R12 ;  /* 0x00000006ff097819 */ /* 0x000fe2000001160c */
[----:B------:R-:W-:Y:S01]  /*40b0*/  HFMA2 R20, R35, R22, R10 ;  /* 0x0000001623147231 */ /* 0x000fe2000000000a */
[----:B------:R-:W-:Y:S01]  /*40c0*/  HFMA2.MMA R21, R34, R22, R33 ;  /* 0x0000001622157235 */ /* 0x000fe20000000021 */
[----:B------:R-:W-:-:S02]  /*40d0*/  LOP3.LUT R33, R15, 0x3f003f, RZ, 0xc0, !PT ;  /* 0x003f003f0f217812 */ /* 0x000fc400078ec0ff */
[----:B------:R-:W-:Y:S02]  /*40e0*/  SHF.R.U32.HI R10, RZ, 0x6, R13 ;  /* 0x00000006ff0a7819 */ /* 0x000fe4000001160d */
        /* <DEDUP_REMOVED lines=24> */
[----:B------:R-:W-:-:S02]  /*4270*/  SHF.R.U32.HI R28, RZ, 0x8, R17 ;  /* 0x00000008ff1c7819 */ /* 0x000fc40000011611 */
[----:B------:R-:W-:Y:S02]  /*4280*/  SHF.R.U32.HI R12, RZ, 0x8, R16 ;  /* 0x00000008ff0c7819 */ /* 0x000fe40000011610 */
[----:B------:R-:W-:Y:S02]  /*4290*/  LOP3.LUT R28, R35, 0x300030, R28, 0xf8, !PT ;  /* 0x00300030231c7812 */ /* 0x000fe400078ef81c */
[----:B------:R-:W-:Y:S02]  /*42a0*/  LOP3.LUT R35, R30, 0xf000f, RZ, 0xc0, !PT ;  /* 0x000f000f1e237812 */ /* 0x000fe400078ec0ff */
[----:B------:R-:W-:Y:S02]  /*42b0*/  SHF.R.U32.HI R14, RZ, 0xc, R14 ;  /* 0x0000000cff0e7819 */ /* 0x000fe4000001160e */
[----:B------:R-:W-:Y:S02]  /*42c0*/  LOP3.LUT R30, R16, 0x3f003f, RZ, 0xc0, !PT ;  /* 0x003f003f101e7812 */ /* 0x000fe400078ec0ff */
[----:B------:R-:W-:-:S02]  /*42d0*/  LOP3.LUT R32, R18, 0x3f003f, RZ, 0xc0, !PT ;  /* 0x003f003f12207812 */ /* 0x000fc400078ec0ff */
[----:B------:R-:W-:Y:S02]  /*42e0*/  SHF.R.U32.HI R34, RZ, 0xa, R18 ;  /* 0x0000000aff227819 */ /* 0x000fe40000011612 */
[----:B------:R-:W-:Y:S02]  /*42f0*/  LOP3.LUT R12, R33, 0x300030, R12, 0xf8, !PT ;  /* 0x00300030210c7812 */ /* 0x000fe400078ef80c */
[----:B------:R-:W-:Y:S02]  /*4300*/  SHF.R.U32.HI R16, RZ, 0x6, R16 ;  /* 0x00000006ff107819 */ /* 0x000fe40000011610 */
[----:B------:R-:W-:Y:S02]  /*4310*/  SHF.R.U32.HI R18, RZ, 0x6, R18 ;  /* 0x00000006ff127819 */ /* 0x000fe40000011612 */
[----:B------:R-:W-:Y:S02]  /*4320*/  LOP3.LUT R41, R29, 0xf000f, RZ, 0xc0, !PT ;  /* 0x000f000f1d297812 */ /* 0x000fe400078ec0ff */
[----:B------:R-:W-:-:S02]  /*4330*/  SHF.R.U32.HI R37, RZ, 0xa, R17 ;  /* 0x0000000aff257819 */ /* 0x000fc40000011611 */
[----:B------:R-:W-:Y:S02]  /*4340*/  LOP3.LUT R31, R17, 0x3f003f, RZ, 0xc0, !PT ;  /* 0x003f003f111f7812 */ /* 0x000fe400078ec0ff */
[--C-:B------:R-:W-:Y:S02]  /*4350*/  SHF.R.U32.HI R42, RZ, 0x8, R19.reuse ;  /* 0x00000008ff2a7819 */ /* 0x100fe40000011613 */
[----:B------:R-:W-:Y:S02]  /*4360*/  SHF.R.U32.HI R36, RZ, 0xa, R19 ;  /* 0x0000000aff247819 */ /* 0x000fe40000011613 */
[----:B------:R-:W-:Y:S02]  /*4370*/  LOP3.LUT R33, R19, 0x3f003f, RZ, 0xc0, !PT ;  /* 0x003f003f13217812 */ /* 0x000fe400078ec0ff */
[----:B------:R-:W-:Y:S02]  /*4380*/  LOP3.LUT R29, R39, 0x300030, R40, 0xf8, !PT ;  /* 0x00300030271d7812 */ /* 0x000fe400078ef828 */
[----:B------:R-:W-:-:S02]  /*4390*/  SHF.R.U32.HI R17, RZ, 0x6, R17 ;  /* 0x00000006ff117819 */ /* 0x000fc40000011611 */
[----:B------:R-:W-:Y:S02]  /*43a0*/  SHF.R.U32.HI R19, RZ, 0x6, R19 ;  /* 0x00000006ff137819 */ /* 0x000fe40000011613 */
[----:B------:R-:W-:Y:S02]  /*43b0*/  LOP3.LUT R39, R14, 0xf000f, RZ, 0xc0, !PT ;  /* 0x000f000f0e277812 */ /* 0x000fe400078ec0ff */
[----:B------:R-:W-:Y:S02]  /*43c0*/  LOP3.LUT R30, R30, 0x64006400, RZ, 0xfc, !PT ;  /* 0x640064001e1e7812 */ /* 0x000fe400078efcff */
[----:B------:R-:W-:Y:S02]  /*43d0*/  LOP3.LUT R32, R32, 0x64006400, RZ, 0xfc, !PT ;  /* 0x6400640020207812 */ /* 0x000fe400078efcff */
[----:B------:R-:W-:Y:S02]  /*43e0*/  SHF.R.U32.HI R15, RZ, 0xc, R15 ;  /* 0x0000000cff0f7819 */ /* 0x000fe4000001160f */
[----:B------:R-:W-:Y:S01]  /*43f0*/  LOP3.LUT R16, R16, 0x3f003f, RZ, 0xc0, !PT ;  /* 0x003f003f10107812 */ /* 0x000fe200078ec0ff */
[----:B------:R-:W-:Y:S01]  /*4400*/  HADD2 R32, R32, -1056, -1056 ;  /* 0xe420e42020207430 */ /* 0x000fe20000000000 */
[----:B------:R-:W-:-:S02]  /*4410*/  LOP3.LUT R18, R18, 0x3f003f, RZ, 0xc0, !PT ;  /* 0x003f003f12127812 */ /* 0x000fc400078ec0ff */
[----:B------:R-:W-:Y:S02]  /*4420*/  LOP3.LUT R31, R31, 0x64006400, RZ, 0xfc, !PT ;  /* 0x640064001f1f7812 */ /* 0x000fe400078efcff */
[----:B------:R-:W-:Y:S01]  /*4430*/  LOP3.LUT R33, R33, 0x64006400, RZ, 0xfc, !PT ;  /* 0x6400640021217812 */ /* 0x000fe200078efcff */
[-C--:B-1----:R-:W-:Y:S01]  /*4440*/  HFMA2.MMA R21, R32, R8.reuse, R21 ;  /* 0x0000000820157235 */ /* 0x082fe20000000015 */
[----:B------:R-:W-:Y:S01]  /*4450*/  LOP3.LUT R34, R39, 0x300030, R34, 0xf8, !PT ;  /* 0x0030003027227812 */ /* 0x000fe200078ef822 */
        /* <DEDUP_REMOVED lines=11> */
[----:B------:R-:W-:-:S02]  /*4510*/  LOP3.LUT R17, R17, 0x64006400, RZ, 0xfc, !PT ;  /* 0x6400640011117812 */ /* 0x000fc400078efcff */
[----:B------:R-:W-:Y:S01]  /*4520*/  LOP3.LUT R19, R19, 0x64006400, RZ, 0xfc, !PT ;  /* 0x6400640013137812 */ /* 0x000fe200078efcff */
[----:B------:R-:W-:Y:S01]  /*4530*/  HADD2 R18, R18, -1056, -1056 ;  /* 0xe420e42012127430 */ /* 0x000fe20000000000 */
[----:B------:R-:W-:Y:S01]  /*4540*/  SHF.R.U32.HI R13, RZ, 0xc, R13 ;  /* 0x0000000cff0d7819 */ /* 0x000fe2000001160d */
[----:B------:R-:W-:Y:S01]  /*4550*/  HADD2 R17, R17, -1056, -1056 ;  /* 0xe420e42011117430 */ /* 0x000fe20000000000 */
[----:B------:R-:W-:Y:S01]  /*4560*/  LOP3.LUT R36, R15, 0x300030, R36, 0xf8, !PT ;  /* 0x003000300f247812 */ /* 0x000fe200078ef824 */
[----:B------:R-:W-:Y:S01]  /*4570*/  HADD2 R15, R16, -1056, -1056 ;  /* 0xe420e420100f7430 */ /* 0x000fe20000000000 */
[----:B------:R-:W-:Y:S01]  /*4580*/  LOP3.LUT R12, R12, 0x64006400, RZ, 0xfc, !PT ;  /* 0x640064000c0c7812 */ /* 0x000fe200078efcff */
[----:B------:R-:W-:Y:S01]  /*4590*/  HADD2 R8, R19, -1056, -1056 ;  /* 0xe420e42013087430 */ /* 0x000fe20000000000 */
[----:B------:R-:W-:Y:S01]  /*45a0*/  LOP3.LUT R40, R13, 0xf000f, RZ, 0xc0, !PT ;  /* 0x000f000f0d287812 */ /* 0x000fe200078ec0ff */
[-C--:B------:R-:W-:Y:S01]  /*45b0*/  HFMA2 R20, R17, R9.reuse, R20 ;  /* 0x0000000911147231 */ /* 0x080fe20000000014 */
[----:B------:R-:W-:Y:S01]  /*45c0*/  LOP3.LUT R13, R41, 0x300030, R38, 0xf8, !PT ;  /* 0x00300030290d7812 */ /* 0x000fe200078ef826 */
[-C--:B------:R-:W-:Y:S01]  /*45d0*/  HFMA2.MMA R22, R15, R9.reuse, R22 ;  /* 0x000000090f167235 */ /* 0x080fe20000000016 */
[----:B------:R-:W-:Y:S01]  /*45e0*/  LOP3.LUT R29, R29, 0x64006400, RZ, 0xfc, !PT ;  /* 0x640064001d1d7812 */ /* 0x000fe200078efcff */
[----:B------:R-:W-:Y:S01]  /*45f0*/  HFMA2.MMA R21, R18, R9, R21 ;  /* 0x0000000912157235 */ /* 0x000fe20000000015 */
        /* <DEDUP_REMOVED lines=33> */
.L_x_3574:
[----:B------:R-:W-:Y:S05]  /*4810*/  @P1 BRA `(.L_x_3575) ;  /* 0x00000b8000001947 */ /* 0x000fea0003800000 */
[----:B------:R-:W-:Y:S01]  /*4820*/  UIMAD UR8, UR5, 0xc, URZ ;  /* 0x0000000c050878a4 */ /* 0x000fe2000f8e023f */
[----:B-1----:R-:W-:Y:S01]  /*4830*/  IMAD.WIDE.U32 R30, R25, 0xc, R26 ;  /* 0x0000000c191e7825 */ /* 0x002fe200078e001a */
        /* <DEDUP_REMOVED lines=11> */
[--C-:B------:R-:W-:Y:S02]  /*48f0*/  SHF.R.U32.HI R29, RZ, 0xc, R9.reuse ;  /* 0x0000000cff1d7819 */ /* 0x100fe40000011609 */
[----:B------:R-:W-:-:S02]  /*4900*/  SHF.R.U32.HI R9, RZ, 0x6, R9 ;  /* 0x00000006ff097819 */ /* 0x000fc40000011609 */
[----:B------:R-:W-:Y:S02]  /*4910*/  LOP3.LUT R36, R10, 0x3f003f, RZ, 0xc0, !PT ;  /* 0x003f003f0a247812 */ /* 0x000fe400078ec0ff */
[----:B------:R-:W-:Y:S02]  /*4920*/  LOP3.LUT R34, R34, 0x64006400, RZ, 0xfc, !PT ;  /* 0x6400640022227812 */ /* 0x000fe400078efcff */
[--C-:B------:R-:W-:Y:S02]  /*4930*/  SHF.R.U32.HI R28, RZ, 0xc, R8.reuse ;  /* 0x0000000cff1c7819 */ /* 0x100fe40000011608 */
[----:B------:R-:W-:Y:S01]  /*4940*/  LOP3.LUT R9, R9, 0x3f003f, RZ, 0xc0, !PT ;  /* 0x003f003f09097812 */ /* 0x000fe200078ec0ff */
[----:B---3--:R-:W-:Y:S01]  /*4950*/  HADD2 R33, R34, -1056, -1056 ;  /* 0xe420e42022217430 */ /* 0x008fe20000000000 */
        /* <DEDUP_REMOVED lines=10> */
[--C-:B------:R-:W-:Y:S01]  /*4a00*/  SHF.R.U32.HI R31, RZ, 0xc, R10.reuse ;  /* 0x0000000cff1f7819 */ /* 0x100fe2000001160a */
[----:B-1----:R-:W-:Y:S01]  /*4a10*/  HFMA2.MMA R9, R33, R20, RZ ;  /* 0x0000001421097235 */ /* 0x002fe200000000ff */
[----:B------:R-:W-:Y:S01]  /*4a20*/  SHF.R.U32.HI R10, RZ, 0x6, R10 ;  /* 0x00000006ff0a7819 */ /* 0x000fe2000001160a */
[----:B------:R-:W-:Y:S01]  /*4a30*/  HADD2 R39, R32, -1056, -1056 ;  /* 0xe420e42020277430 */ /* 0x000fe20000000000 */
[----:B------:R-:W-:Y:S01]  /*4a40*/  LOP3.LUT R8, R8, 0x64006400, RZ, 0xfc, !PT ;  /* 0x6400640008087812 */ /* 0x000fe200078efcff */
[----:B------:R-:W-:Y:S01]  /*4a50*/  HFMA2 R33, R35, R20, RZ.H0_H0 ;  /* 0x0000001423217231 */ /* 0x000fe200000400ff */
[----:B------:R-:W-:-:S02]  /*4a60*/  LOP3.LUT R32, R10, 0x3f003f, RZ, 0xc0, !PT ;  /* 0x003f003f0a207812 */ /* 0x000fc400078ec0ff */
[--C-:B------:R-:W-:Y:S01]  /*4a70*/  SHF.R.U32.HI R30, RZ, 0xc, R11.reuse ;  /* 0x0000000cff1e7819 */ /* 0x100fe2000001160b */
[----:B------:R-:W-:Y:S01]  /*4a80*/  HADD2 R34, R8, -1056, -1056 ;  /* 0xe420e42008227430 */ /* 0x000fe20000000000 */
[----:B------:R-:W-:Y:S01]  /*4a90*/  SHF.R.U32.HI R11, RZ, 0x6, R11 ;  /* 0x00000006ff0b7819 */ /* 0x000fe2000001160b */
[----:B------:R-:W-:Y:S01]  /*4aa0*/  HFMA2 R10, R36, R21, R33 ;  /* 0x00000015240a7231 */ /* 0x000fe20000000021 */
[----:B------:R-:W-:Y:S01]  /*4ab0*/  LOP3.LUT R33, R32, 0x64006400, RZ, 0xfc, !PT ;  /* 0x6400640020217812 */ /* 0x000fe200078efcff */
[----:B------:R-:W-:Y:S01]  /*4ac0*/  HFMA2.MMA R8, R37, R20, RZ ;  /* 0x0000001425087235 */ /* 0x000fe200000000ff */
[----:B------:R-:W-:Y:S01]  /*4ad0*/  LOP3.LUT R35, R11, 0x3f003f, RZ, 0xc0, !PT ;  /* 0x003f003f0b237812 */ /* 0x000fe200078ec0ff */
[----:B------:R-:W-:Y:S01]  /*4ae0*/  HFMA2.MMA R9, R34, R21, R9 ;  /* 0x0000001522097235 */ /* 0x000fe20000000009 */
[----:B----4-:R-:W-:Y:S01]  /*4af0*/  LOP3.LUT R11, R12, 0x3f003f, RZ, 0xc0, !PT ;  /* 0x003f003f0c0b7812 */ /* 0x010fe200078ec0ff */
[----:B------:R-:W-:Y:S01]  /*4b00*/  HADD2 R33, R33, -1056, -1056 ;  /* 0xe420e42021217430 */ /* 0x000fe20000000000 */
[----:B------:R-:W-:Y:S01]  /*4b10*/  LOP3.LUT R34, R14, 0x3f003f, RZ, 0xc0, !PT ;  /* 0x003f003f0e227812 */ /* 0x000fe200078ec0ff */
[----:B------:R-:W-:Y:S01]  /*4b20*/  HFMA2 R20, R39, R20, RZ.H0_H0 ;  /* 0x0000001427147231 */ /* 0x000fe200000400ff */
[----:B------:R-:W-:-:S02]  /*4b30*/  LOP3.LUT R32, R13, 0x3f003f, RZ, 0xc0, !PT ;  /* 0x003f003f0d207812 */ /* 0x000fc400078ec0ff */
[----:B------:R-:W-:Y:S01]  /*4b40*/  LOP3.LUT R11, R11, 0x64006400, RZ, 0xfc, !PT ;  /* 0x640064000b0b7812 */ /* 0x000fe200078efcff */
[----:B------:R-:W-:Y:S01]  /*4b50*/  HFMA2.MMA R33, R33, R21, R8 ;  /* 0x0000001521217235 */ /* 0x000fe20000000008 */
        /* <DEDUP_REMOVED lines=10> */
[----:B------:R-:W-:Y:S01]  /*4c00*/  HFMA2 R11, R37, R21, R20 ;  /* 0x00000015250b7231 */ /* 0x000fe20000000014 */
[----:B------:R-:W-:Y:S01]  /*4c10*/  SHF.R.U32.HI R9, RZ, 0x6, R12 ;  /* 0x00000006ff097819 */ /* 0x000fe2000001160c */
[----:B------:R-:W-:Y:S01]  /*4c20*/  HFMA2 R20, R35, R22, R10 ;  /* 0x0000001623147231 */ /* 0x000fe2000000000a */
[----:B------:R-:W-:Y:S01]  /*4c30*/  SHF.R.U32.HI R32, RZ, 0x6, R14 ;  /* 0x00000006ff207819 */ /* 0x000fe2000001160e */
        /* <DEDUP_REMOVED lines=28> */
[----:B------:R-:W-:Y:S02]  /*4e00*/  SHF.R.U32.HI R29, RZ, 0x8, R16 ;  /* 0x00000008ff1d7819 */ /* 0x000fe40000011610 */
[----:B------:R-:W-:Y:S02]  /*4e10*/  SHF.R.U32.HI R33, RZ, 0x8, R17 ;  /* 0x00000008ff217819 */ /* 0x000fe40000011611 */
[----:B------:R-:W-:Y:S02]  /*4e20*/  LOP3.LUT R30, R16, 0x3f003f, RZ, 0xc0, !PT ;  /* 0x003f003f101e7812 */ /* 0x000fe400078ec0ff */
[----:B------:R-:W-:Y:S02]  /*4e30*/  SHF.R.U32.HI R28, RZ, 0xc, R15 ;  /* 0x0000000cff1c7819 */ /* 0x000fe4000001160f */
[----:B------:R-:W-:Y:S02]  /*4e40*/  LOP3.LUT R31, R17, 0x3f003f, RZ, 0xc0, !PT ;  /* 0x003f003f111f7812 */ /* 0x000fe400078ec0ff */
[----:B------:R-:W-:-:S02]  /*4e50*/  LOP3.LUT R15, R32, 0x300030, R29, 0xf8, !PT ;  /* 0x00300030200f7812 */ /* 0x000fc400078ef81d */
[----:B------:R-:W-:Y:S02]  /*4e60*/  SHF.R.U32.HI R16, RZ, 0x6, R16 ;  /* 0x00000006ff107819 */ /* 0x000fe40000011610 */
[--C-:B------:R-:W-:Y:S02]  /*4e70*/  SHF.R.U32.HI R40, RZ, 0x8, R18.reuse ;  /* 0x00000008ff287819 */ /* 0x100fe40000011612 */
[----:B------:R-:W-:Y:S02]  /*4e80*/  SHF.R.U32.HI R13, RZ, 0xc, R13 ;  /* 0x0000000cff0d7819 */ /* 0x000fe4000001160d */
[----:B------:R-:W-:Y:S02]  /*4e90*/  LOP3.LUT R29, R34, 0x300030, R33, 0xf8, !PT ;  /* 0x00300030221d7812 */ /* 0x000fe400078ef821 */
[----:B------:R-:W-:Y:S02]  /*4ea0*/  LOP3.LUT R32, R18, 0x3f003f, RZ, 0xc0, !PT ;  /* 0x003f003f12207812 */ /* 0x000fe400078ec0ff */
[----:B------:R-:W-:-:S02]  /*4eb0*/  SHF.R.U32.HI R34, RZ, 0xa, R18 ;  /* 0x0000000aff227819 */ /* 0x000fc40000011612 */
[----:B------:R-:W-:Y:S02]  /*4ec0*/  LOP3.LUT R41, R12, 0xf000f, RZ, 0xc0, !PT ;  /* 0x000f000f0c297812 */ /* 0x000fe400078ec0ff */
[----:B------:R-:W-:Y:S02]  /*4ed0*/  LOP3.LUT R30, R30, 0x64006400, RZ, 0xfc, !PT ;  /* 0x640064001e1e7812 */ /* 0x000fe400078efcff */
[----:B------:R-:W-:Y:S02]  /*4ee0*/  SHF.R.U32.HI R18, RZ, 0x6, R18 ;  /* 0x00000006ff127819 */ /* 0x000fe40000011612 */
[----:B------:R-:W-:Y:S02]  /*4ef0*/  LOP3.LUT R31, R31, 0x64006400, RZ, 0xfc, !PT ;  /* 0x640064001f1f7812 */ /* 0x000fe400078efcff */
[----:B------:R-:W-:Y:S02]  /*4f00*/  LOP3.LUT R12, R39, 0x300030, R40, 0xf8, !PT ;  /* 0x00300030270c7812 */ /* 0x000fe400078ef828 */
[----:B------:R-:W-:Y:S01]  /*4f10*/  LOP3.LUT R16, R16, 0x3f003f, RZ, 0xc0, !PT ;  /* 0x003f003f10107812 */ /* 0x000fe200078ec0ff */
[----:B------:R-:W-:Y:S01]  /*4f20*/  HADD2 R31, R31, -1056, -1056 ;  /* 0xe420e4201f1f7430 */ /* 0x000fe20000000000 */
[----:B------:R-:W-:-:S02]  /*4f30*/  LOP3.LUT R40, R13, 0xf000f, RZ, 0xc0, !PT ;  /* 0x000f000f0d287812 */ /* 0x000fc400078ec0ff */
[----:B------:R-:W-:Y:S01]  /*4f40*/  LOP3.LUT R32, R32, 0x64006400, RZ, 0xfc, !PT ;  /* 0x6400640020207812 */ /* 0x000fe200078efcff */
[----:B-1----:R-:W-:Y:S01]  /*4f50*/  HFMA2 R20, R31, R8, R20 ;  /* 0x000000081f147231 */ /* 0x002fe20000000014 */
[----:B------:R-:W-:Y:S01]  /*4f60*/  LOP3.LUT R13, R41, 0x300030, R38, 0xf8, !PT ;  /* 0x00300030290d7812 */ /* 0x000fe200078ef826 */
[----:B------:R-:W-:Y:S01]  /*4f70*/  HADD2 R41, R30, -1056, -1056 ;  /* 0xe420e4201e297430 */ /* 0x000fe20000000000 */
[----:B------:R-:W-:Y:S01]  /*4f80*/  LOP3.LUT R18, R18, 0x3f003f, RZ, 0xc0, !PT ;  /* 0x003f003f12127812 */ /* 0x000fe200078ec0ff */
[----:B------:R-:W-:Y:S01]  /*4f90*/  HADD2 R32, R32, -1056, -1056 ;  /* 0xe420e42020207430 */ /* 0x000fe20000000000 */
[----:B------:R-:W-:Y:S02]  /*4fa0*/  LOP3.LUT R16, R16, 0x64006400, RZ, 0xfc, !PT ;  /* 0x6400640010107812 */ /* 0x000fe400078efcff */
[----:B------:R-:W-:Y:S01]  /*4fb0*/  SHF.R.U32.HI R14, RZ, 0xc, R14 ;  /* 0x0000000cff0e7819 */ /* 0x000fe2000001160e */
[-C--:B------:R-:W-:Y:S01]  /*4fc0*/  HFMA2.MMA R22, R41, R8.reuse, R22 ;  /* 0x0000000829167235 */ /* 0x080fe20000000016 */
[--C-:B------:R-:W-:Y:S01]  /*4fd0*/  SHF.R.U32.HI R37, RZ, 0xa, R17.reuse ;  /* 0x0000000aff257819 */ /* 0x100fe20000011611 */
[----:B------:R-:W-:Y:S01]  /*4fe0*/  HADD2 R31, R16, -1056, -1056 ;  /* 0xe420e420101f7430 */ /* 0x000fe20000000000 */
[----:B------:R-:W-:Y:S01]  /*4ff0*/  LOP3.LUT R18, R18, 0x64006400, RZ, 0xfc, !PT ;  /* 0x6400640012127812 */ /* 0x000fe200078efcff */
[----:B------:R-:W-:Y:S01]  /*5000*/  HFMA2.MMA R21, R32, R8, R21 ;  /* 0x0000000820157235 */ /* 0x000fe20000000015 */
[----:B------:R-:W-:-:S02]  /*5010*/  SHF.R.U32.HI R17, RZ, 0x6, R17 ;  /* 0x00000006ff117819 */ /* 0x000fc40000011611 */
[--C-:B------:R-:W-:Y:S01]  /*5020*/  SHF.R.U32.HI R42, RZ, 0x8, R19.reuse ;  /* 0x00000008ff2a7819 */ /* 0x100fe20000011613 */
[----:B------:R-:W-:Y:S01]  /*5030*/  HADD2 R18, R18, -1056, -1056 ;  /* 0xe420e42012127430 */ /* 0x000fe20000000000 */
[--C-:B------:R-:W-:Y:S01]  /*5040*/  SHF.R.U32.HI R36, RZ, 0xa, R19.reuse ;  /* 0x0000000aff247819 */ /* 0x100fe20000011613 */
[-C--:B------:R-:W-:Y:S01]  /*5050*/  HFMA2.MMA R22, R31, R9.reuse, R22 ;  /* 0x000000091f167235 */ /* 0x080fe20000000016 */
[----:B------:R-:W-:Y:S02]  /*5060*/  LOP3.LUT R33, R19, 0x3f003f, RZ, 0xc0, !PT ;  /* 0x003f003f13217812 */ /* 0x000fe400078ec0ff */
[----:B------:R-:W-:Y:S01]  /*5070*/  SHF.R.U32.HI R19, RZ, 0x6, R19 ;  /* 0x00000006ff137819 */ /* 0x000fe20000011613 */
        /* <DEDUP_REMOVED lines=9> */
[----:B------:R-:W-:Y:S01]  /*5110*/  LOP3.LUT R34, R39, 0x300030, R34, 0xf8, !PT ;  /* 0x0030003027227812 */ /* 0x000fe200078ef822 */
[----:B------:R-:W-:Y:S01]  /*5120*/  HADD2 R12, R12, -1056, -1056 ;  /* 0xe420e4200c0c7430 */ /* 0x000fe20000000000 */
[----:B------:R-:W-:Y:S01]  /*5130*/  LOP3.LUT R17, R17, 0x64006400, RZ, 0xfc, !PT ;  /* 0x6400640011117812 */ /* 0x000fe200078efcff */
[-C--:B------:R-:W-:Y:S01]  /*5140*/  HFMA2.MMA R22, R15, R10.reuse, R22 ;  /* 0x0000000a0f167235 */ /* 0x080fe20000000016 */
        /* <DEDUP_REMOVED lines=8> */
[----:B------:R-:W-:Y:S01]  /*51d0*/  LOP3.LUT R34, R34, 0x64006400, RZ, 0xfc, !PT ;  /* 0x6400640022227812 */ /* 0x000fe200078efcff */
[----:B------:R-:W-:Y:S01]  /*51e0*/  HFMA2.MMA R21, R12, R10, R21 ;  /* 0x0000000a0c157235 */ /* 0x000fe20000000015 */
[----:B------:R-:W-:Y:S01]  /*51f0*/  LOP3.LUT R37, R40, 0x300030, R37, 0xf8, !PT ;  /* 0x0030003028257812 */ /* 0x000fe200078ef825 */
[-C--:B------:R-:W-:Y:S01]  /*5200*/  HFMA2 R20, R17, R9.reuse, R20 ;  /* 0x0000000911147231 */ /* 0x080fe20000000014 */
[----:B------:R-:W-:Y:S01]  /*5210*/  LOP3.LUT R29, R29, 0x64006400, RZ, 0xfc, !PT ;  /* 0x640064001d1d7812 */ /* 0x000fe200078efcff */
[----:B------:R-:W-:Y:S01]  /*5220*/  HADD2 R34, R34, -1056, -1056 ;  /* 0xe420e42022227430 */ /* 0x000fe20000000000 */
[----:B------:R-:W-:Y:S01]  /*5230*/  LOP3.LUT R36, R39, 0x300030, R36, 0xf8, !PT ;  /* 0x0030003027247812 */ /* 0x000fe200078ef824 */
[----:B------:R-:W-:Y:S01]  /*5240*/  HFMA2 R23, R8, R9, R23 ;  /* 0x0000000908177231 */ /* 0x000fe20000000017 */
        /* <DEDUP_REMOVED lines=21> */
.L_x_3575:
        /* <DEDUP_REMOVED lines=8> */
.L_x_3573:
        /* <DEDUP_REMOVED lines=8> */
[----:B-1----:R-:W-:Y:S02]  /*54a0*/  HADD2.F32 R30, -RZ, R4.H0_H0 ;  /* 0x20000004ff1e7230 */ /* 0x002fe40000004100 */
.L_x_3579:
[----:B------:R-:W-:Y:S01]  /*54b0*/  IADD3 R32, R24, 0x20, RZ ;  /* 0x0000002018207810 */ /* 0x000fe20007ffe0ff */
[----:B------:R-:W-:Y:S05]  /*54c0*/  @P1 BRA `(.L_x_3578) ;  /* 0x0000233000001947 */ /* 0x000fea0003800000 */
[----:B------:R-:W2:Y:S01]  /*54d0*/  LDG.E.128.CONSTANT R16, [R26.64] ;  /* 0x000000061a107981 */ /* 0x000ea2000c1e9d00 */
[----:B------:R-:W-:-:S03]  /*54e0*/  IMAD.MOV.U32 R31, RZ, RZ, c[0x0][0x18c] ;  /* 0x00006300ff1f7624 */ /* 0x000fc600078e00ff */
[----:B------:R-:W0:Y:S02]  /*54f0*/  LDS.64 R24, [UR4] ;  /* 0x00000004ff187984 */ /* 0x000e240008000a00 */
[----:B-----5:R-:W-:-:S04]  /*5500*/  LEA R8, P0, R31, R26, 0x2 ;  /* 0x0000001a1f087211 */ /* 0x020fc800078010ff */
        /* <DEDUP_REMOVED lines=227> */
[----:B------:R-:W-:Y:S01]  /*6340*/  HADD2.F32 R43, -RZ, R39.H0_H0 ;  /* 0x20000027ff2b7230 */ /* 0x000fe20000004100 */
[----:B------:R-:W-:Y:S01]  /*6350*/  HFMA2.MMA R6, R34, 1, 1, R6 ;  /* 0x3c003c0022067835 */ /* 0x000fe20000000006 */
        /* <DEDUP_REMOVED lines=29> */
[----:B------:R-:W-:Y:S01]  /*6530*/  HADD2.F32 R15, -RZ, R15.H1_H1 ;  /* 0x3000000fff0f7230 */ /* 0x000fe20000004100 */
[----:B------:R-:W-:Y:S01]  /*6540*/  FFMA.FTZ R24, R40, R24, R37 ;  /* 0x0000001828187223 */ /* 0x000fe20000010025 */
[----:B------:R-:W-:-:S02]  /*6550*/  HFMA2 R25, R25, R0.H1_H1, -72, -72 ;  /* 0xd480d48019197431 */ /* 0x000fc40000060000 */
[----:B------:R-:W-:Y:S01]  /*6560*/  HADD2.F32 R13, -RZ, R14.H1_H1 ;  /* 0x3000000eff0d7230 */ /* 0x000fe20000004100 */
[----:B------:R-:W-:Y:S01]  /*6570*/  FFMA.FTZ R14, R15, R29, R28 ;  /* 0x0000001d0f0e7223 */ /* 0x000fe2000001001c */
[----:B------:R-:W-:Y:S02]  /*6580*/  HADD2.F32 R12, -RZ, R12.H1_H1 ;  /* 0x3000000cff0c7230 */ /* 0x000fe40000004100 */
[--C-:B------:R-:W-:Y:S01]  /*6590*/  HADD2.F32 R37, -RZ, R25.reuse.H0_H0 ;  /* 0x20000019ff257230 */ /* 0x100fe20000004100 */
[C---:B------:R-:W-:Y:S01]  /*65a0*/  FFMA.FTZ R15, R29.reuse, R13, R38 ;  /* 0x0000000d1d0f7223 */ /* 0x040fe20000010026 */
[----:B------:R-:W-:Y:S01]  /*65b0*/  HADD2.F32 R42, -RZ, R25.H1_H1 ;  /* 0x30000019ff2a7230 */ /* 0x000fe20000004100 */
[----:B------:R-:W-:Y:S01]  /*65c0*/  FFMA.FTZ R24, R29, R12, R24 ;  /* 0x0000000c1d187223 */ /* 0x000fe20000010018 */
[----:B------:R-:W-:Y:S01]  /*65d0*/  HADD2 R5, R36, R5 ;  /* 0x0000000524057230 */ /* 0x000fe20000000000 */
[----:B------:R-:W0:Y:S01]  /*65e0*/  LDS.64 R12, [UR4+0x20] ;  /* 0x00002004ff0c7984 */ /* 0x000e220008000a00 */
[----:B------:R-:W-:-:S02]  /*65f0*/  FFMA.FTZ R35, R40, R37, R35 ;  /* 0x0000002528237223 */ /* 0x000fc40000010023 */
[----:B------:R-:W-:Y:S02]  /*6600*/  FMUL.FTZ R14, R21, R14 ;  /* 0x0000000e150e7220 */ /* 0x000fe40000410000 */
[----:B------:R-:W-:Y:S02]  /*6610*/  FFMA.FTZ R29, R29, R42, R35 ;  /* 0x0000002a1d1d7223 */ /* 0x000fe40000010023 */
[----:B------:R-:W-:Y:S01]  /*6620*/  FMUL.FTZ R15, R22, R15 ;  /* 0x0000000f160f7220 */ /* 0x000fe20000410000 */
[----:B------:R-:W-:Y:S01]  /*6630*/  F2FP.PACK_AB R14, RZ, R14 ;  /* 0x0000000eff0e723e */ /* 0x000fe200000000ff */
[----:B------:R-:W-:Y:S02]  /*6640*/  FMUL.FTZ R24, R23, R24 ;  /* 0x0000001817187220 */ /* 0x000fe40000410000 */
[----:B------:R-:W-:Y:S01]  /*6650*/  FMUL.FTZ R29, R30, R29 ;  /* 0x0000001d1e1d7220 */ /* 0x000fe20000410000 */
[----:B------:R-:W-:Y:S02]  /*6660*/  F2FP.PACK_AB R15, RZ, R15 ;  /* 0x0000000fff0f723e */ /* 0x000fe400000000ff */
[----:B------:R-:W-:-:S02]  /*6670*/  F2FP.PACK_AB R24, RZ, R24 ;  /* 0x00000018ff18723e */ /* 0x000fc400000000ff */
[----:B------:R-:W-:Y:S02]  /*6680*/  F2FP.PACK_AB R29, RZ, R29 ;  /* 0x0000001dff1d723e */ /* 0x000fe400000000ff */
[----:B------:R-:W-:Y:S02]  /*6690*/  PRMT R14, R14, 0x5410, R15 ;  /* 0x000054100e0e7816 */ /* 0x000fe4000000000f */
[----:B------:R-:W-:Y:S02]  /*66a0*/  PRMT R24, R24, 0x5410, R29 ;  /* 0x0000541018187816 */ /* 0x000fe4000000001d */
[----:B--2---:R-:W-:-:S03]  /*66b0*/  LOP3.LUT R31, R8, 0xf000f, RZ, 0xc0, !PT ;  /* 0x000f000f081f7812 */ /* 0x004fc600078ec0ff */
[----:B------:R-:W-:Y:S01]  /*66c0*/  HADD2 R5, R24, R5 ;  /* 0x0000000518057230 */ /* 0x000fe20000000000 */
[----:B------:R-:W-:Y:S01]  /*66d0*/  HFMA2.MMA R6, R14, 1, 1, R6 ;  /* 0x3c003c000e067835 */ /* 0x000fe20000000006 */
[C---:B------:R-:W-:Y:S02]  /*66e0*/  LOP3.LUT R33, R9.reuse, 0xf000f, RZ, 0xc0, !PT ;  /* 0x000f000f09217812 */ /* 0x040fe400078ec0ff */
[----:B------:R-:W-:Y:S02]  /*66f0*/  LOP3.LUT R24, R9, 0xf000f0, RZ, 0xc0, !PT ;  /* 0x00f000f009187812 */ /* 0x000fe400078ec0ff */
[----:B------:R-:W-:Y:S02]  /*6700*/  SHF.R.U32.HI R15, RZ, 0x8, R9 ;  /* 0x00000008ff0f7819 */ /* 0x000fe40000011609 */
[----:B------:R-:W-:Y:S02]  /*6710*/  LOP3.LUT R25, R8, 0xf000f0, RZ, 0xc0, !PT ;  /* 0x00f000f008197812 */ /* 0x000fe400078ec0ff */
[----:B------:R-:W-:-:S02]  /*6720*/  SHF.R.U32.HI R14, RZ, 0x8, R8 ;  /* 0x00000008ff0e7819 */ /* 0x000fc40000011608 */
[----:B------:R-:W-:Y:S02]  /*6730*/  LOP3.LUT R9, R10, 0xf000f, RZ, 0xc0, !PT ;  /* 0x000f000f0a097812 */ /* 0x000fe400078ec0ff */
        /* <DEDUP_REMOVED lines=18> */
[----:B------:R-:W-:Y:S01]  /*6860*/  SHF.R.U32.HI R11, RZ, 0x8, R11 ;  /* 0x00000008ff0b7819 */ /* 0x000fe2000001160b */
[----:B------:R-:W0:Y:S01]  /*6870*/  LDS.64 R8, [UR4+0x28] ;  /* 0x00002804ff087984 */ /* 0x000e220008000a00 */
[----:B------:R-:W-:Y:S01]  /*6880*/  HADD2.F32 R42, -RZ, R37.H0_H0 ;  /* 0x20000025ff2a7230 */ /* 0x000fe20000004100 */
[----:B------:R-:W-:Y:S01]  /*6890*/  FFMA.FTZ R40, R38, R35, RZ ;  /* 0x0000002326287223 */ /* 0x000fe200000100ff */
[----:B------:R-:W-:-:S02]  /*68a0*/  HADD2.F32 R44, -RZ, R36.H0_H0 ;  /* 0x20000024ff2c7230 */ /* 0x000fc40000004100 */
[----:B------:R-:W-:Y:S01]  /*68b0*/  HADD2.F32 R34, -RZ, R33.H0_H0 ;  /* 0x20000021ff227230 */ /* 0x000fe20000004100 */
[C---:B------:R-:W-:Y:S01]  /*68c0*/  FFMA.FTZ R38, R35.reuse, R42, RZ ;  /* 0x0000002a23267223 */ /* 0x040fe200000100ff */
[----:B------:R-:W-:Y:S01]  /*68d0*/  HADD2.F32 R39, -RZ, R37.H1_H1 ;  /* 0x30000025ff277230 */ /* 0x000fe20000004100 */
[C---:B------:R-:W-:Y:S01]  /*68e0*/  FFMA.FTZ R37, R35.reuse, R44, RZ ;  /* 0x0000002c23257223 */ /* 0x040fe200000100ff */
[-C--:B------:R-:W-:Y:S01]  /*68f0*/  HFMA2 R25, R25, R0.reuse.H1_H1, -72, -72 ;  /* 0xd480d48019197431 */ /* 0x080fe20000060000 */
[----:B------:R-:W-:Y:S01]  /*6900*/  FFMA.FTZ R35, R35, R34, RZ ;  /* 0x0000002223237223 */ /* 0x000fe200000100ff */
[----:B------:R-:W-:Y:S01]  /*6910*/  HADD2.F32 R13, -RZ, R13.H1_H1 ;  /* 0x3000000dff0d7230 */ /* 0x000fe20000004100 */
[----:B------:R-:W-:Y:S01]  /*6920*/  FFMA.FTZ R34, R41, R12, R40 ;  /* 0x0000000c29227223 */ /* 0x000fe20000010028 */
[----:B------:R-:W-:Y:S01]  /*6930*/  HADD2.F32 R40, -RZ, R36.H1_H1 ;  /* 0x30000024ff287230 */ /* 0x000fe20000004100 */
[----:B------:R-:W-:Y:S01]  /*6940*/  FFMA.FTZ R36, R12, R39, R38 ;  /* 0x000000270c247223 */ /* 0x000fe20000010026 */
[----:B------:R-:W-:Y:S01]  /*6950*/  LOP3.LUT R39, R24, 0x64006400, RZ, 0xfc, !PT ;  /* 0x6400640018277812 */ /* 0x000fe200078efcff */
[----:B------:R-:W-:Y:S01]  /*6960*/  HADD2.F32 R38, -RZ, R25.H0_H0 ;  /* 0x20000019ff267230 */ /* 0x000fe20000004100 */
[----:B------:R-:W-:Y:S01]  /*6970*/  LOP3.LUT R41, R28, 0x64006400, RZ, 0xfc, !PT ;  /* 0x640064001c297812 */ /* 0x000fe200078efcff */
[----:B------:R-:W-:Y:S01]  /*6980*/  FFMA.FTZ R24, R12, R40, R37 ;  /* 0x000000280c187223 */ /* 0x000fe20000010025 */
[----:B------:R-:W-:Y:S01]  /*6990*/  LOP3.LUT R37, R29, 0x64006400, RZ, 0xfc, !PT ;  /* 0x640064001d257812 */ /* 0x000fe200078efcff */
[-C--:B------:R-:W-:Y:S01]  /*69a0*/  HFMA2 R29, R39, R0.reuse.H1_H1, -72, -72 ;  /* 0xd480d480271d7431 */ /* 0x080fe20000060000 */
[----:B------:R-:W-:Y:S01]  /*69b0*/  FFMA.FTZ R34, R38, R31, R34 ;  /* 0x0000001f26227223 */ /* 0x000fe20000010022 */
[----:B------:R-:W-:-:S02]  /*69c0*/  HFMA2 R28, R41, R0.H1_H1, -72, -72 ;  /* 0xd480d480291c7431 */ /* 0x000fc40000060000 */
[----:B------:R-:W-:Y:S02]  /*69d0*/  HADD2.F32 R40, -RZ, R33.H1_H1 ;  /* 0x30000021ff287230 */ /* 0x000fe40000004100 */
[----:B------:R-:W-:Y:S02]  /*69e0*/  HFMA2 R33, R37, R0.H1_H1, -72, -72 ;  /* 0xd480d48025217431 */ /* 0x000fe40000060000 */
[--C-:B------:R-:W-:Y:S01]  /*69f0*/  HADD2.F32 R37, -RZ, R29.reuse.H0_H0 ;  /* 0x2000001dff257230 */ /* 0x100fe20000004100 */
[----:B------:R-:W-:Y:S01]  /*6a00*/  FFMA.FTZ R40, R12, R40, R35 ;  /* 0x000000280c287223 */ /* 0x000fe20000010023 */
[--C-:B------:R-:W-:Y:S02]  /*6a10*/  HADD2.F32 R39, -RZ, R28.reuse.H0_H0 ;  /* 0x2000001cff277230 */ /* 0x100fe40000004100 */
[----:B------:R-:W-:Y:S01]  /*6a20*/  HADD2.F32 R12, -RZ, R29.H1_H1 ;  /* 0x3000001dff0c7230 */ /* 0x000fe20000004100 */
[C---:B------:R-:W-:Y:S01]  /*6a30*/  FFMA.FTZ R36, R31.reuse, R37, R36 ;  /* 0x000000251f247223 */ /* 0x040fe20000010024 */
[--C-:B------:R-:W-:Y:S01]  /*6a40*/  HADD2.F32 R35, -RZ, R33.reuse.H0_H0 ;  /* 0x20000021ff237230 */ /* 0x100fe20000004100 */
[----:B------:R-:W-:Y:S01]  /*6a50*/  FFMA.FTZ R39, R31, R39, R24 ;  /* 0x000000271f277223 */ /* 0x000fe20000010018 */
[----:B------:R-:W-:Y:S01]  /*6a60*/  HADD2.F32 R38, -RZ, R33.H1_H1 ;  /* 0x30000021ff267230 */ /* 0x000fe20000004100 */
[----:B------:R-:W-:Y:S01]  /*6a70*/  FFMA.FTZ R33, R13, R12, R36 ;  /* 0x0000000c0d217223 */ /* 0x000fe20000010024 */
[----:B------:R-:W-:Y:S01]  /*6a80*/  HADD2.F32 R25, -RZ, R25.H1_H1 ;  /* 0x30000019ff197230 */ /* 0x000fe20000004100 */
[----:B------:R-:W-:Y:S01]  /*6a90*/  FFMA.FTZ R31, R31, R35, R40 ;  /* 0x000000231f1f7223 */ /* 0x000fe20000010028 */
[----:B------:R-:W-:Y:S01]  /*6aa0*/  HADD2.F32 R24, -RZ, R28.H1_H1 ;  /* 0x3000001cff187230 */ /* 0x000fe20000004100 */
[----:B------:R-:W-:-:S02]  /*6ab0*/  LOP3.LUT R12, R14, 0xf000f, RZ, 0xc0, !PT ;  /* 0x000f000f0e0c7812 */ /* 0x000fc400078ec0ff */
        /* <DEDUP_REMOVED lines=18> */
[----:B------:R-:W-:-:S02]  /*6be0*/  HADD2 R35, R35, -1032, -1032 ;  /* 0xe408e40823237430 */ /* 0x000fc40000000000 */
[----:B------:R-:W-:Y:S01]  /*6bf0*/  HADD2 R13, R12, -1032, -1032 ;  /* 0xe408e4080c0d7430 */ /* 0x000fe20000000000 */
[----:B------:R-:W-:Y:S01]  /*6c00*/  FFMA.FTZ R28, R37, R34, R28 ;  /* 0x00000022251c7223 */ /* 0x000fe2000001001c */
[----:B------:R-:W-:Y:S02]  /*6c10*/  HADD2.F32 R12, -RZ, R9.H1_H1 ;  /* 0x30000009ff0c7230 */ /* 0x000fe40000004100 */
        /* <DEDUP_REMOVED lines=35> */
[--C-:B------:R-:W-:Y:S01]  /*6e50*/  HADD2.F32 R35, -RZ, R11.reuse.H0_H0 ;  /* 0x2000000bff237230 */ /* 0x100fe20000004100 */
[----:B------:R-:W-:Y:S01]  /*6e60*/  FFMA.FTZ R13, R12, R29, R24 ;  /* 0x0000001d0c0d7223 */ /* 0x000fe20000010018 */
[----:B------:R-:W-:Y:S01]  /*6e70*/  HADD2.F32 R33, -RZ, R11.H1_H1 ;  /* 0x3000000bff217230 */ /* 0x000fe20000004100 */
[----:B---3--:R-:W-:Y:S01]  /*6e80*/  LOP3.LUT R24, R16, 0xf000f, RZ, 0xc0, !PT ;  /* 0x000f000f10187812 */ /* 0x008fe200078ec0ff */
[----:B------:R-:W-:Y:S01]  /*6e90*/  FFMA.FTZ R11, R12, R31, R28 ;  /* 0x0000001f0c0b7223 */ /* 0x000fe2000001001c */
[----:B------:R-:W-:Y:S01]  /*6ea0*/  LOP3.LUT R31, R17, 0xf000f, RZ, 0xc0, !PT ;  /* 0x000f000f111f7812 */ /* 0x000fe200078ec0ff */
[----:B------:R-:W-:Y:S01]  /*6eb0*/  FFMA.FTZ R10, R25, R35, R10 ;  /* 0x00000023190a7223 */ /* 0x000fe2000001000a */
[----:B------:R-:W-:Y:S01]  /*6ec0*/  LOP3.LUT R34, R18, 0xf000f, RZ, 0xc0, !PT ;  /* 0x000f000f12227812 */ /* 0x000fe200078ec0ff */
[----:B------:R-:W-:Y:S01]  /*6ed0*/  FMUL.FTZ R14, R21, R14 ;  /* 0x0000000e150e7220 */ /* 0x000fe20000410000 */
[----:B------:R-:W-:Y:S01]  /*6ee0*/  LOP3.LUT R36, R19, 0xf000f, RZ, 0xc0, !PT ;  /* 0x000f000f13247812 */ /* 0x000fe200078ec0ff */
[----:B------:R-:W-:Y:S01]  /*6ef0*/  FFMA.FTZ R10, R12, R33, R10 ;  /* 0x000000210c0a7223 */ /* 0x000fe2000001000a */
        /* <DEDUP_REMOVED lines=26> */
[----:B------:R-:W-:Y:S01]  /*70a0*/  HADD2.F32 R36, -RZ, R36.H1_H1 ;  /* 0x30000024ff247230 */ /* 0x000fe20000004100 */
[----:B------:R-:W-:Y:S01]  /*70b0*/  FFMA.FTZ R35, R35, R34, RZ ;  /* 0x0000002223237223 */ /* 0x000fe200000100ff */
[----:B------:R-:W-:Y:S01]  /*70c0*/  LOP3.LUT R43, R33, 0x64006400, RZ, 0xfc, !PT ;  /* 0x64006400212b7812 */ /* 0x000fe200078efcff */
[----:B------:R-:W-:Y:S01]  /*70d0*/  FFMA.FTZ R34, R41, R28, R40 ;  /* 0x0000001c29227223 */ /* 0x000fe20000010028 */
[----:B------:R-:W-:Y:S01]  /*70e0*/  LOP3.LUT R41, R12, 0x64006400, RZ, 0xfc, !PT ;  /* 0x640064000c297812 */ /* 0x000fe200078efcff */
[----:B------:R-:W-:Y:S01]  /*70f0*/  HADD2.F32 R38, -RZ, R38.H1_H1 ;  /* 0x30000026ff267230 */ /* 0x000fe20000004100 */
[----:B------:R-:W-:Y:S01]  /*7100*/  LOP3.LUT R25, R25, 0x64006400, RZ, 0xfc, !PT ;  /* 0x6400640019197812 */ /* 0x000fe200078efcff */
[-C--:B------:R-:W-:Y:S01]  /*7110*/  HFMA2 R15, R15, R0.reuse.H1_H1, -72, -72 ;  /* 0xd480d4800f0f7431 */ /* 0x080fe20000060000 */
[C---:B------:R-:W-:Y:S01]  /*7120*/  FFMA.FTZ R12, R28.reuse, R36, R39 ;  /* 0x000000241c0c7223 */ /* 0x040fe20000010027 */
[-C--:B------:R-:W-:Y:S01]  /*7130*/  HFMA2 R33, R41, R0.reuse.H1_H1, -72, -72 ;  /* 0xd480d48029217431 */ /* 0x080fe20000060000 */
[C---:B------:R-:W-:Y:S01]  /*7140*/  FFMA.FTZ R36, R28.reuse, R38, R37 ;  /* 0x000000261c247223 */ /* 0x040fe20000010025 */
[----:B------:R-:W-:Y:S01]  /*7150*/  HADD2.F32 R40, -RZ, R31.H1_H1 ;  /* 0x3000001fff287230 */ /* 0x000fe20000004100 */
[----:B------:R-:W-:Y:S01]  /*7160*/  SHF.R.U32.HI R16, RZ, 0x8, R16 ;  /* 0x00000008ff107819 */ /* 0x000fe20000011610 */
        /* <DEDUP_REMOVED lines=42> */
[----:B------:R-:W-:Y:S01]  /*7410*/  F2FP.PACK_AB R14, RZ, R14 ;  /* 0x0000000eff0e723e */ /* 0x000fe200000000ff */
[----:B------:R-:W-:Y:S01]  /*7420*/  HADD2.F32 R38, -RZ, R35.H0_H0 ;  /* 0x20000023ff267230 */ /* 0x000fe20000004100 */
[----:B------:R-:W-:Y:S01]  /*7430*/  F2FP.PACK_AB R11, RZ, R11 ;  /* 0x0000000bff0b723e */ /* 0x000fe200000000ff */
[----:B------:R-:W-:Y:S01]  /*7440*/  HADD2.F32 R39, -RZ, R15.H0_H0 ;  /* 0x2000000fff277230 */ /* 0x000fe20000004100 */
[----:B------:R-:W-:Y:S01]  /*7450*/  FFMA.FTZ R37, R37, R28, R31 ;  /* 0x0000001c25257223 */ /* 0x000fe2000001001f */
[----:B------:R-:W-:Y:S01]  /*7460*/  HADD2.F32 R33, -RZ, R33.H1_H1 ;  /* 0x30000021ff217230 */ /* 0x000fe20000004100 */
[C---:B------:R-:W-:Y:S01]  /*7470*/  FFMA.FTZ R31, R28.reuse, R38, R25 ;  /* 0x000000261c1f7223 */ /* 0x040fe20000010019 */
        /* <DEDUP_REMOVED lines=12> */
[----:B------:R-:W-:Y:S01]  /*7540*/  HADD2.F32 R12, -RZ, R9.H0_H0 ;  /* 0x20000009ff0c7230 */ /* 0x000fe20000004100 */
[----:B------:R-:W-:Y:S01]  /*7550*/  LOP3.LUT R37, R16, 0x64006400, RZ, 0xfc, !PT ;  /* 0x6400640010257812 */ /* 0x000fe200078efcff */
[-C--:B------:R-:W-:Y:S01]  /*7560*/  HFMA2 R35, R35, R0.reuse.H1_H1, -72, -72 ;  /* 0xd480d48023237431 */ /* 0x080fe20000060000 */
[C---:B------:R-:W-:Y:S01]  /*7570*/  FFMA.FTZ R29, R8.reuse, R34, R29 ;  /* 0x00000022081d7223 */ /* 0x040fe2000001001d */
[----:B------:R-:W-:Y:S01]  /*7580*/  HADD2.F32 R24, -RZ, R15.H1_H1 ;  /* 0x3000000fff187230 */ /* 0x000fe20000004100 */
[----:B------:R-:W-:Y:S01]  /*7590*/  FFMA.FTZ R31, R8, R28, R31 ;  /* 0x0000001c081f7223 */ /* 0x000fe2000001001f */
[----:B------:R-:W-:Y:S01]  /*75a0*/  HADD2.F32 R16, -RZ, R33.H0_H0 ;  /* 0x20000021ff107230 */ /* 0x000fe20000004100 */
[----:B------:R-:W-:Y:S01]  /*75b0*/  PRMT R14, R14, 0x5410, R11 ;  /* 0x000054100e0e7816 */ /* 0x000fe2000000000b */
[-C--:B------:R-:W-:Y:S01]  /*75c0*/  HFMA2 R19, R19, R0.reuse.H1_H1, -72, -72 ;  /* 0xd480d48013137431 */ /* 0x080fe20000060000 */
[----:B------:R-:W-:Y:S01]  /*75d0*/  FFMA.FTZ R25, R8, R24, R25 ;  /* 0x0000001808197223 */ /* 0x000fe20000010019 */
[----:B------:R-:W-:Y:S01]  /*75e0*/  HFMA2 R15, R37, R0.H1_H1, -72, -72 ;  /* 0xd480d480250f7431 */ /* 0x000fe20000060000 */
[----:B------:R-:W-:Y:S01]  /*75f0*/  FFMA.FTZ R16, R16, R12, R17 ;  /* 0x0000000c10107223 */ /* 0x000fe20000010011 */
[----:B------:R-:W-:Y:S01]  /*7600*/  HADD2.F32 R18, -RZ, R35.H0_H0 ;  /* 0x20000023ff127230 */ /* 0x000fe20000004100 */
[----:B------:R-:W-:Y:S01]  /*7610*/  F2FP.PACK_AB R10, RZ, R10 ;  /* 0x0000000aff0a723e */ /* 0x000fe200000000ff */
[----:B------:R-:W-:Y:S01]  /*7620*/  HADD2.F32 R17, -RZ, R19.H0_H0 ;  /* 0x20000013ff117230 */ /* 0x000fe20000004100 */
[----:B------:R-:W-:Y:S01]  /*7630*/  F2FP.PACK_AB R13, RZ, R13 ;  /* 0x0000000dff0d723e */ /* 0x000fe200000000ff */
[----:B------:R-:W-:Y:S01]  /*7640*/  HADD2.F32 R28, -RZ, R15.H0_H0 ;  /* 0x2000000fff1c7230 */ /* 0x000fe20000004100 */
[C---:B------:R-:W-:Y:S01]  /*7650*/  FFMA.FTZ R29, R12.reuse, R18, R29 ;  /* 0x000000120c1d7223 */ /* 0x040fe2000001001d */
[----:B------:R-:W-:Y:S01]  /*7660*/  HADD2.F32 R9, -RZ, R9.H1_H1 ;  /* 0x30000009ff097230 */ /* 0x000fe20000004100 */
[C---:B------:R-:W-:Y:S01]  /*7670*/  FFMA.FTZ R17, R12.reuse, R17, R31 ;  /* 0x000000110c117223 */ /* 0x040fe2000001001f */
[----:B------:R-:W-:Y:S01]  /*7680*/  HADD2.F32 R8, -RZ, R33.H1_H1 ;  /* 0x30000021ff087230 */ /* 0x000fe20000004100 */
[----:B------:R-:W-:Y:S01]  /*7690*/  FFMA.FTZ R25, R12, R28, R25 ;  /* 0x0000001c0c197223 */ /* 0x000fe20000010019 */
[----:B------:R-:W-:Y:S01]  /*76a0*/  HADD2.F32 R18, -RZ, R35.H1_H1 ;  /* 0x30000023ff127230 */ /* 0x000fe20000004100 */
[----:B------:R-:W-:Y:S01]  /*76b0*/  PRMT R10, R10, 0x5410, R13 ;  /* 0x000054100a0a7816 */ /* 0x000fe2000000000d */
[----:B------:R-:W-:Y:S01]  /*76c0*/  HADD2.F32 R24, -RZ, R19.H1_H1 ;  /* 0x30000013ff187230 */ /* 0x000fe20000004100 */
[----:B------:R-:W-:Y:S01]  /*76d0*/  FFMA.FTZ R8, R8, R9, R16 ;  /* 0x0000000908087223 */ /* 0x000fe20000010010 */
[----:B------:R-:W-:Y:S01]  /*76e0*/  HADD2.F32 R12, -RZ, R15.H1_H1 ;  /* 0x3000000fff0c7230 */ /* 0x000fe20000004100 */
[C---:B------:R-:W-:Y:S01]  /*76f0*/  FFMA.FTZ R29, R9.reuse, R18, R29 ;  /* 0x00000012091d7223 */ /* 0x040fe2000001001d */
[----:B------:R-:W-:Y:S01]  /*7700*/  HFMA2.MMA R6, R14, 1, 1, R6 ;  /* 0x3c003c000e067835 */ /* 0x000fe20000000006 */
[C---:B------:R-:W-:Y:S01]  /*7710*/  FFMA.FTZ R24, R9.reuse, R24, R17 ;  /* 0x0000001809187223 */ /* 0x040fe20000010011 */
[----:B------:R-:W-:Y:S01]  /*7720*/  HADD2 R5, R10, R5 ;  /* 0x000000050a057230 */ /* 0x000fe20000000000 */
        /* <DEDUP_REMOVED lines=13> */
.L_x_3578:
[C---:B------:R-:W-:Y:S01]  /*7800*/  ISETP.GE.AND P0, PT, R32.reuse, c[0x0][0x1b4], PT ;  /* 0x00006d0020007a0c */ /* 0x040fe20003f06270 */
[----:B-----5:R-:W-:Y:S01]  /*7810*/  IMAD.MOV.U32 R9, RZ, RZ, c[0x0][0x18c] ;  /* 0x00006300ff097624 */ /* 0x020fe200078e00ff */
[----:B------:R-:W-:Y:S01]  /*7820*/  ISETP.LT.AND P3, PT, R32, R7, PT ;  /* 0x000000072000720c */ /* 0x000fe20003f61270 */
[----:B------:R-:W-:Y:S01]  /*7830*/  UIADD3 UR4, UR4, 0x40, URZ ;  /* 0x0000004004047890 */ /* 0x000fe2000fffe03f */
[----:B------:R-:W-:Y:S02]  /*7840*/  IMAD.MOV.U32 R24, RZ, RZ, R32 ;  /* 0x000000ffff187224 */ /* 0x000fe400078e0020 */
[----:B------:R-:W-:-:S04]  /*7850*/  LEA R26, P2, R9, R26, 0x4 ;  /* 0x0000001a091a7211 */ /* 0x000fc800078420ff */
[----:B------:R-:W-:-:S05]  /*7860*/  LEA.HI.X R27, R9, R27, R20, 0x4, P2 ;  /* 0x0000001b091b7211 */ /* 0x000fca00010f2414 */
[----:B------:R-:W-:Y:S05]  /*7870*/  @!P0 BRA P3, `(.L_x_3579) ;  /* 0xffffdc3000008947 */ /* 0x000fea000183ffff */
.L_x_3577:
[----:B------:R-:W-:-:S04]  /*7880*/  ISETP.GE.AND P0, PT, R24, R7, PT ;  /* 0x000000071800720c */ /* 0x000fc80003f06270 */
[----:B------:R-:W-:-:S13]  /*7890*/  ISETP.GE.OR P0, PT, R24, c[0x0][0x1b8], P0 ;  /* 0x00006e0018007a0c */ /* 0x000fda0000706670 */
[----:B------:R-:W-:Y:S05]  /*78a0*/  @P0 BRA `(.L_x_3580) ;  /* 0x000013f000000947 */ /* 0x000fea0003800000 */
.L_x_3582:
[----:B------:R-:W-:Y:S01]  /*78b0*/  IMAD.MOV.U32 R17, RZ, RZ, c[0x0][0x18c] ;  /* 0x00006300ff117624 */ /* 0x000fe200078e00ff */
[----:B-----5:R0:W5:Y:S03]  /*78c0*/  LDG.E.128.CONSTANT R20, [R26.64] ;  /* 0x000000061a147981 */ /* 0x020166000c1e9d00 */
[----:B--2---:R-:W-:-:S05]  /*78d0*/  IMAD.WIDE R12, R17, 0x4, R26 ;  /* 0x00000004110c7825 */ /* 0x004fca00078e021a */
[----:B------:R2:W5:Y:S01]  /*78e0*/  LDG.E.128.CONSTANT R8, [R12.64] ;  /* 0x000000060c087981 */ /* 0x000562000c1e9d00 */
[----:B------:R-:W-:Y:S01]  /*78f0*/  IMAD.WIDE R14, R17, 0x4, R12 ;  /* 0x00000004110e7825 */ /* 0x000fe200078e020c */
[----:B------:R-:W-:-:S04]  /*7900*/  IADD3 R24, R24, 0x20, RZ ;  /* 0x0000002018187810 */ /* 0x000fc80007ffe0ff */
[----:B------:R-:W-:Y:S01]  /*7910*/  ISETP.GE.AND P0, PT, R24, c[0x0][0x1b8], PT ;  /* 0x00006e0018007a0c */ /* 0x000fe20003f06270 */
[----:B0-----:R-:W-:Y:S01]  /*7920*/  IMAD.WIDE R26, R17, 0x4, R14 ;  /* 0x00000004111a7825 */ /* 0x001fe200078e020e */
[----:B------:R-:W-:Y:S05]  /*7930*/  @P1 BRA `(.L_x_3581) ;  /* 0x0000133000001947 */ /* 0x000fea0003800000 */
[----:B--2---:R-:W2:Y:S01]  /*7940*/  LDG.E.128.CONSTANT R12, [R14.64] ;  /* 0x000000060e0c7981 */ /* 0x004ea2000c1e9d00 */
[----:B------:R-:W-:Y:S01]  /*7950*/  IMAD.MOV.U32 R16, RZ, RZ, 0x3000 ;  /* 0x00003000ff107424 */ /* 0x000fe200078e00ff */
[----:B-----5:R-:W-:Y:S01]  /*7960*/  SHF.R.U32.HI R28, RZ, 0xf, R21 ;  /* 0x0000000fff1c7819 */ /* 0x020fe20000011615 */
[----:B------:R-:W-:Y:S01]  /*7970*/  IMAD.MOV.U32 R17, RZ, RZ, 0x2400 ;  /* 0x00002400ff117424 */ /* 0x000fe200078e00ff */
[----:B------:R-:W-:Y:S02]  /*7980*/  SHF.R.U32.HI R34, RZ, 0xf, R23 ;  /* 0x0000000fff227819 */ /* 0x000fe40000011617 */
[----:B------:R-:W-:Y:S02]  /*7990*/  PRMT R0, R0, 0x5410, R16 ;  /* 0x0000541000007816 */ /* 0x000fe40000000010 */
[----:B------:R-:W-:-:S02]  /*79a0*/  PRMT R2, R2, 0x5410, R17 ;  /* 0x0000541002027816 */ /* 0x000fc40000000011 */
[----:B------:R-:W0:Y:S01]  /*79b0*/  LDS.128 R16, [UR4] ;  /* 0x00000004ff107984 */ /* 0x000e220008000c00 */
[----:B------:R-:W-:Y:S02]  /*79c0*/  SHF.R.U32.HI R25, RZ, 0xf, R20 ;  /* 0x0000000fff197819 */ /* 0x000fe40000011614 */
[----:B-1----:R-:W-:Y:S02]  /*79d0*/  SHF.R.U32.HI R31, RZ, 0xe, R9 ;  /* 0x0000000eff1f7819 */ /* 0x002fe40000011609 */
        /* <DEDUP_REMOVED lines=187> */
[C---:B------:R-:W-:Y:S01]  /*8590*/  LOP3.LUT R21, R12.reuse, 0x380038, RZ, 0xc0, !PT ;  /* 0x003800380c157812 */ /* 0x040fe200078ec0ff */
[----:B------:R-:W-:Y:S01]  /*85a0*/  HFMA2 R10, R41, R2.H1_H1, -20, -20 ;  /* 0xcd00cd00290a7431 */ /* 0x000fe20000060002 */
[----:B------:R-:W-:Y:S01]  /*85b0*/  SHF.R.U32.HI R35, RZ, 0x6, R15 ;  /* 0x00000006ff237819 */ /* 0x000fe2000001160f */
[-C--:B------:R-:W-:Y:S01]  /*85c0*/  HFMA2 R33, R8, R17.reuse, R9 ;  /* 0x0000001108217231 */ /* 0x080fe20000000009 */
[----:B------:R-:W-:Y:S01]  /*85d0*/  HFMA2.MMA R36, R39, R17, R36 ;  /* 0x0000001127247235 */ /* 0x000fe20000000024 */
[----:B------:R-:W-:Y:S01]  /*85e0*/  HFMA2 R17, R10, R17, R37 ;  /* 0x000000110a117231 */ /* 0x000fe20000000025 */
[----:B------:R-:W-:Y:S01]  /*85f0*/  LOP3.LUT R23, R12, 0x70007, RZ, 0xc0, !PT ;  /* 0x000700070c177812 */ /* 0x000fe200078ec0ff */
[----:B------:R-:W0:Y:S01]  /*8600*/  LDS.128 R8, [UR4+0x30] ;  /* 0x00003004ff087984 */ /* 0x000e220008000c00 */
[----:B------:R-:W-:-:S02]  /*8610*/  LOP3.LUT R37, R21, 0x64006400, RZ, 0xfc, !PT ;  /* 0x6400640015257812 */ /* 0x000fc400078efcff */
[----:B------:R-:W-:Y:S02]  /*8620*/  LOP3.LUT R21, R35, 0x380038, RZ, 0xc0, !PT ;  /* 0x0038003823157812 */ /* 0x000fe400078ec0ff */
[----:B------:R-:W-:Y:S01]  /*8630*/  LOP3.LUT R23, R23, 0x64006400, RZ, 0xfc, !PT ;  /* 0x6400640017177812 */ /* 0x000fe200078efcff */
[-C--:B------:R-:W-:Y:S01]  /*8640*/  HFMA2 R38, R37, R0.reuse.H1_H1, -132, -132 ;  /* 0xd820d82025267431 */ /* 0x080fe20000060000 */
[----:B------:R-:W-:Y:S02]  /*8650*/  SHF.R.U32.HI R20, RZ, 0x6, R12 ;  /* 0x00000006ff147819 */ /* 0x000fe4000001160c */
[----:B------:R-:W-:Y:S01]  /*8660*/  LOP3.LUT R21, R21, 0x64006400, RZ, 0xfc, !PT ;  /* 0x6400640015157812 */ /* 0x000fe200078efcff */
[----:B------:R-:W-:Y:S01]  /*8670*/  HADD2 R23, R23, -1028, -1028 ;  /* 0xe404e40417177430 */ /* 0x000fe20000000000 */
[C---:B------:R-:W-:Y:S02]  /*8680*/  LOP3.LUT R22, R13.reuse, 0x380038, RZ, 0xc0, !PT ;  /* 0x003800380d167812 */ /* 0x040fe400078ec0ff */
[----:B------:R-:W-:Y:S01]  /*8690*/  SHF.R.U32.HI R12, RZ, 0x6, R13 ;  /* 0x00000006ff0c7819 */ /* 0x000fe2000001160d */
[----:B------:R-:W-:Y:S01]  /*86a0*/  HFMA2 R48, R21, R0.H1_H1, -132, -132 ;  /* 0xd820d82015307431 */ /* 0x000fe20000060000 */
[----:B------:R-:W-:Y:S01]  /*86b0*/  LOP3.LUT R13, R13, 0x70007, RZ, 0xc0, !PT ;  /* 0x000700070d0d7812 */ /* 0x000fe200078ec0ff */
[----:B------:R-:W-:Y:S01]  /*86c0*/  HFMA2.MMA R16, R23, R18, R16 ;  /* 0x0000001217107235 */ /* 0x000fe20000000010 */
[----:B------:R-:W-:-:S02]  /*86d0*/  LOP3.LUT R31, R14, 0x380038, RZ, 0xc0, !PT ;  /* 0x003800380e1f7812 */ /* 0x000fc400078ec0ff */
[----:B------:R-:W-:Y:S02]  /*86e0*/  SHF.R.U32.HI R32, RZ, 0x6, R14 ;  /* 0x00000006ff207819 */ /* 0x000fe4000001160e */
[----:B------:R-:W-:Y:S01]  /*86f0*/  LOP3.LUT R14, R14, 0x70007, RZ, 0xc0, !PT ;  /* 0x000700070e0e7812 */ /* 0x000fe200078ec0ff */
[----:B------:R-:W-:Y:S01]  /*8700*/  HFMA2.MMA R16, R38, R19, R16 ;  /* 0x0000001326107235 */ /* 0x000fe20000000010 */
        /* <DEDUP_REMOVED lines=13> */
[----:B------:R-:W-:Y:S02]  /*87e0*/  LOP3.LUT R31, R31, 0x64006400, RZ, 0xfc, !PT ;  /* 0x640064001f1f7812 */ /* 0x000fe400078efcff */
[----:B------:R-:W-:Y:S01]  /*87f0*/  LOP3.LUT R22, R12, 0x380038, RZ, 0xc0, !PT ;  /* 0x003800380c167812 */ /* 0x000fe200078ec0ff */
[----:B------:R-:W-:Y:S01]  /*8800*/  HADD2 R14, R15, -1028, -1028 ;  /* 0xe404e4040f0e7430 */ /* 0x000fe20000000000 */
[----:B------:R-:W-:Y:S01]  /*8810*/  LOP3.LUT R41, R34, 0x64006400, RZ, 0xfc, !PT ;  /* 0x6400640022297812 */ /* 0x000fe200078efcff */
[----:B0-----:R-:W-:Y:S01]  /*8820*/  HFMA2.MMA R21, R13, R8, R16 ;  /* 0x000000080d157235 */ /* 0x001fe20000000010 */
[----:B------:R-:W-:Y:S01]  /*8830*/  LOP3.LUT R40, R32, 0x380038, RZ, 0xc0, !PT ;  /* 0x0038003820287812 */ /* 0x000fe200078ec0ff */
[----:B------:R-:W-:Y:S01]  /*8840*/  HFMA2 R17, R14, R18, R17 ;  /* 0x000000120e117231 */ /* 0x000fe20000000011 */
[----:B------:R-:W-:Y:S01]  /*8850*/  LOP3.LUT R37, R22, 0x64006400, RZ, 0xfc, !PT ;  /* 0x6400640016257812 */ /* 0x000fe200078efcff */
[-C--:B------:R-:W-:Y:S01]  /*8860*/  HFMA2 R22, R31, R0.reuse.H1_H1, -132, -132 ;  /* 0xd820d8201f167431 */ /* 0x080fe20000060000 */
[C---:B------:R-:W-:Y:S01]  /*8870*/  LOP3.LUT R16, R35.reuse, 0x1c001c0, RZ, 0xc0, !PT ;  /* 0x01c001c023107812 */ /* 0x040fe200078ec0ff */
[-C--:B------:R-:W-:Y:S01]  /*8880*/  HFMA2 R34, R43, R0.reuse.H1_H1, -132, -132 ;  /* 0xd820d8202b227431 */ /* 0x080fe20000060000 */
[----:B------:R-:W-:Y:S01]  /*8890*/  LOP3.LUT R35, R35, 0x70007, RZ, 0xc0, !PT ;  /* 0x0007000723237812 */ /* 0x000fe200078ec0ff */
[-C--:B------:R-:W-:Y:S01]  /*88a0*/  HFMA2 R44, R37, R0.reuse.H1_H1, -132, -132 ;  /* 0xd820d820252c7431 */ /* 0x080fe20000060000 */
[----:B------:R-:W-:Y:S01]  /*88b0*/  LOP3.LUT R31, R40, 0x64006400, RZ, 0xfc, !PT ;  /* 0x64006400281f7812 */ /* 0x000fe200078efcff */
[-C--:B------:R-:W-:Y:S01]  /*88c0*/  HFMA2 R40, R41, R0.reuse.H1_H1, -132, -132 ;  /* 0xd820d82029287431 */ /* 0x080fe20000060000 */
[C---:B------:R-:W-:Y:S01]  /*88d0*/  LOP3.LUT R14, R12.reuse, 0x1c001c0, RZ, 0xc0, !PT ;  /* 0x01c001c00c0e7812 */ /* 0x040fe200078ec0ff */
[-C--:B------:R-:W-:Y:S01]  /*88e0*/  HFMA2 R34, R34, R19.reuse, R33 ;  /* 0x0000001322227231 */ /* 0x080fe20000000021 */
[----:B------:R-:W-:Y:S01]  /*88f0*/  LOP3.LUT R12, R12, 0x70007, RZ, 0xc0, !PT ;  /* 0x000700070c0c7812 */ /* 0x000fe200078ec0ff */
[----:B------:R-:W-:Y:S01]  /*8900*/  HFMA2.MMA R22, R22, R19, R36 ;  /* 0x0000001316167235 */ /* 0x000fe20000000024 */
[----:B------:R-:W-:Y:S01]  /*8910*/  LOP3.LUT R35, R35, 0x64006400, RZ, 0xfc, !PT ;  /* 0x6400640023237812 */ /* 0x000fe200078efcff */
[----:B------:R-:W-:Y:S01]  /*8920*/  HFMA2 R19, R40, R19, R17 ;  /* 0x0000001328137231 */ /* 0x000fe20000000011 */
[----:B------:R-:W-:Y:S01]  /*8930*/  LOP3.LUT R12, R12, 0x64006400, RZ, 0xfc, !PT ;  /* 0x640064000c0c7812 */ /* 0x000fe200078efcff */
[----:B------:R-:W-:Y:S01]  /*8940*/  HFMA2 R46, R31, R0.H1_H1, -132, -132 ;  /* 0xd820d8201f2e7431 */ /* 0x000fe20000060000 */
[----:B------:R-:W-:Y:S01]  /*8950*/  LOP3.LUT R17, R14, 0x64006400, RZ, 0xfc, !PT ;  /* 0x640064000e117812 */ /* 0x000fe200078efcff */
[----:B------:R-:W-:Y:S01]  /*8960*/  HADD2 R14, R35, -1028, -1028 ;  /* 0xe404e404230e7430 */ /* 0x000fe20000000000 */
[C---:B------:R-:W-:Y:S01]  /*8970*/  LOP3.LUT R15, R32.reuse, 0x1c001c0, RZ, 0xc0, !PT ;  /* 0x01c001c0200f7812 */ /* 0x040fe200078ec0ff */
[----:B------:R-:W-:Y:S01]  /*8980*/  HADD2 R31, R12, -1028, -1028 ;  /* 0xe404e4040c1f7430 */ /* 0x000fe20000000000 */
        /* <DEDUP_REMOVED lines=8> */
[----:B------:R-:W-:Y:S01]  /*8a10*/  LOP3.LUT R39, R20, 0x380038, RZ, 0xc0, !PT ;  /* 0x0038003814277812 */ /* 0x000fe200078ec0ff */
[----:B------:R-:W-:Y:S01]  /*8a20*/  HFMA2 R15, R23, R2.H1_H1, -20, -20 ;  /* 0xcd00cd00170f7431 */ /* 0x000fe20000060002 */
[-C--:B------:R-:W-:Y:S01]  /*8a30*/  HFMA2.MMA R19, R48, R9.reuse, R19 ;  /* 0x0000000930137235 */ /* 0x080fe20000000013 */
[----:B------:R-:W-:Y:S01]  /*8a40*/  LOP3.LUT R30, R30, 0x64006400, RZ, 0xfc, !PT ;  /* 0x640064001e1e7812 */ /* 0x000fe200078efcff */
[----:B------:R-:W-:Y:S01]  /*8a50*/  HADD2 R33, R32, -1028, -1028 ;  /* 0xe404e40420217430 */ /* 0x000fe20000000000 */
[----:B------:R-:W-:Y:S01]  /*8a60*/  HFMA2.MMA R34, R44, R9, R34 ;  /* 0x000000092c227235 */ /* 0x000fe20000000022 */
[----:B------:R-:W-:-:S02]  /*8a70*/  LOP3.LUT R39, R39, 0x64006400, RZ, 0xfc, !PT ;  /* 0x6400640027277812 */ /* 0x000fc400078efcff */
[----:B------:R-:W-:Y:S01]  /*8a80*/  LOP3.LUT R20, R20, 0x1c001c0, RZ, 0xc0, !PT ;  /* 0x01c001c014147812 */ /* 0x000fe200078ec0ff */
[----:B------:R-:W-:Y:S01]  /*8a90*/  HFMA2 R23, R33, R8, R22 ;  /* 0x0000000821177231 */ /* 0x000fe20000000016 */
[----:B------:R-:W-:Y:S01]  /*8aa0*/  LOP3.LUT R25, R25, 0x64006400, RZ, 0xfc, !PT ;  /* 0x6400640019197812 */ /* 0x000fe200078efcff */
[-C--:B------:R-:W-:Y:S01]  /*8ab0*/  HFMA2.MMA R19, R15, R10.reuse, R19 ;  /* 0x0000000a0f137235 */ /* 0x080fe20000000013 */
[----:B------:R-:W-:Y:S01]  /*8ac0*/  HADD2 R30, R30, -1028, -1028 ;  /* 0xe404e4041e1e7430 */ /* 0x000fe20000000000 */
[----:B------:R-:W-:Y:S01]  /*8ad0*/  LOP3.LUT R13, R20, 0x64006400, RZ, 0xfc, !PT ;  /* 0x64006400140d7812 */ /* 0x000fe200078efcff */
[----:B------:R-:W-:Y:S01]  /*8ae0*/  HFMA2 R42, R39, R0.H1_H1, -132, -132 ;  /* 0xd820d820272a7431 */ /* 0x000fe20000060000 */
[----:B------:R-:W-:Y:S01]  /*8af0*/  HFMA2.MMA R34, R17, R10, R34 ;  /* 0x0000000a11227235 */ /* 0x000fe20000000022 */
[----:B------:R-:W-:Y:S01]  /*8b00*/  LOP3.LUT R29, R29, 0x64006400, RZ, 0xfc, !PT ;  /* 0x640064001d1d7812 */ /* 0x000fe200078efcff */
[----:B------:R-:W-:Y:S01]  /*8b10*/  HADD2 R25, R25, -1028, -1028 ;  /* 0xe404e40419197430 */ /* 0x000fe20000000000 */
[----:B------:R-:W-:Y:S01]  /*8b20*/  LOP3.LUT R28, R28, 0x64006400, RZ, 0xfc, !PT ;  /* 0x640064001c1c7812 */ /* 0x000fe200078efcff */
[-C--:B------:R-:W-:Y:S01]  /*8b30*/  HFMA2 R23, R46, R9.reuse, R23 ;  /* 0x000000092e177231 */ /* 0x080fe20000000017 */
[-C--:B------:R-:W-:Y:S01]  /*8b40*/  HFMA2.MMA R19, R30, R11.reuse, R19 ;  /* 0x0000000b1e137235 */ /* 0x080fe20000000013 */
[----:B------:R-:W-:Y:S01]  /*8b50*/  HFMA2 R13, R13, R2.H1_H1, -20, -20 ;  /* 0xcd00cd000d0d7431 */ /* 0x000fe20000060002 */
[----:B------:R-:W-:Y:S01]  /*8b60*/  PRMT R0, R0, 0x5410, R2 ;  /* 0x0000541000007816 */ /* 0x000fe20000000002 */
        /* <DEDUP_REMOVED lines=16> */
.L_x_3581:
[----:B------:R-:W-:Y:S01]  /*8c70*/  ISETP.LT.AND P2, PT, R24, R7, PT ;  /* 0x000000071800720c */ /* 0x000fe20003f41270 */
[----:B------:R-:W-:-:S12]  /*8c80*/  UIADD3 UR4, UR4, 0x40, URZ ;  /* 0x0000004004047890 */ /* 0x000fd8000fffe03f */
[----:B------:R-:W-:Y:S05]  /*8c90*/  @!P0 BRA P2, `(.L_x_3582) ;  /* 0xffffec1000008947 */ /* 0x000fea000103ffff */
.L_x_3580:
[----:B------:R-:W-:Y:S05]  /*8ca0*/  @P1 EXIT ;  /* 0x000000000000194d */ /* 0x000fea0003800000 */
[----:B------:R-:W0:Y:S04]  /*8cb0*/  S2R R0, SR_CTAID.X ;  /* 0x0000000000007919 */ /* 0x000e280000002500 */
[----:B------:R-:W0:Y:S04]  /*8cc0*/  S2R R3, SR_TID.X ;  /* 0x0000000000037919 */ /* 0x000e280000002100 */
[----:B------:R-:W3:Y:S01]  /*8cd0*/  S2R R7, SR_CTAID.Y ;  /* 0x0000000000077919 */ /* 0x000ee20000002600 */
[----:B0-----:R-:W-:Y:S02]  /*8ce0*/  IMAD R0, R0, 0x20, R3 ;  /* 0x0000002000007824 */ /* 0x001fe400078e0203 */
[----:B------:R-:W-:-:S02]  /*8cf0*/  IMAD.MOV.U32 R3, RZ, RZ, 0x2 ;  /* 0x00000002ff037424 */ /* 0x000fc400078e00ff */
[----:B------:R-:W-:-:S04]  /*8d00*/  IMAD.SHL.U32 R0, R0, 0x4, RZ ;  /* 0x0000000400007824 */ /* 0x000fc800078e00ff */
[----:B---3--:R-:W-:-:S04]  /*8d10*/  IMAD R2, R7, c[0x0][0x18c], R0 ;  /* 0x0000630007027a24 */ /* 0x008fc800078e0200 */
[----:B------:R-:W-:-:S05]  /*8d20*/  IMAD.WIDE R2, R3, R2, c[0x0][0x180] ;  /* 0x0000600003027625 */ /* 0x000fca00078e0202 */
[----:B------:R-:W3:Y:S01]  /*8d30*/  ATOM.E.ADD.F16x2.RN.STRONG.GPU P0, RZ, [R2.64], R6 ;  /* 0x0000000602ff798a */ /* 0x000ee2000810e9c6 */
[----:B------:R-:W-:Y:S01]  /*8d40*/  BSSY B0, `(.L_x_3583) ;  /* 0x000000f000007945 */ /* 0x000fe20003800000 */
[----:B---3--:R-:W-:Y:S05]  /*8d50*/  @P0 BRA `(.L_x_3584) ;  /* 0x000000d000000947 */ /* 0x008fea0003800000 */
[----:B------:R-:W0:Y:S02]  /*8d60*/  QSPC.E.S P0, RZ, [R2] ;  /* 0x0000000002ff73aa */ /* 0x000e240000000500 */
[----:B0-----:R-:W-:Y:S05]  /*8d70*/  @!P0 BRA `(.L_x_3585) ;  /* 0x0000008000008947 */ /* 0x001fea0003800000 */
[----:B------:R-:W-:Y:S01]  /*8d80*/  LOP3.LUT R0, R2, 0xffffff, RZ, 0xc0, !PT ;  /* 0x00ffffff02007812 */ /* 0x000fe200078ec0ff */
[----:B-----5:R-:W-:-:S04]  /*8d90*/  IMAD.MOV.U32 R9, RZ, RZ, R6 ;  /* 0x000000ffff097224 */ /* 0x020fc800078e0006 */
.L_x_3586:
[----:B------:R-:W0:Y:S02]  /*8da0*/  LDS R6, [R0] ;  /* 0x0000000000067984 */ /* 0x000e240000000800 */
[----:B0-----:R-:W-:-:S06]  /*8db0*/  HADD2 R7, R6, R9 ;  /* 0x0000000906077230 */ /* 0x001fcc0000000000 */
[----:B------:R-:W0:Y:S02]  /*8dc0*/  ATOMS.CAST.SPIN R7, [R0], R6, R7 ;  /* 0x000000060007738d */ /* 0x000e240001800007 */
[----:B0-----:R-:W-:-:S13]  /*8dd0*/  ISETP.EQ.U32.AND P0, PT, R7, 0x1, PT ;  /* 0x000000010700780c */ /* 0x001fda0003f02070 */
[----:B------:R-:W-:Y:S05]  /*8de0*/  @!P0 BRA `(.L_x_3586) ;  /* 0xffffffb000008947 */ /* 0x000fea000383ffff */
[----:B------:R-:W-:Y:S05]  /*8df0*/  BRA `(.L_x_3584) ;  /* 0x0000003000007947 */ /* 0x000fea0003800000 */
.L_x_3585:
[----:B------:R-:W3:Y:S02]  /*8e00*/  LD.E R0, [R2.64] ;  /* 0x0000000602007980 */ /* 0x000ee4000c101900 */
[----:B---3--:R-:W-:-:S05]  /*8e10*/  IMAD.IADD R7, R6, 0x1, R0 ;  /* 0x0000000106077824 */ /* 0x008fca00078e0200 */
[----:B------:R0:W-:Y:S02]  /*8e20*/  ST.E [R2.64], R7 ;  /* 0x0000000702007985 */ /* 0x0001e4000c101906 */
.L_x_3584:
[----:B------:R-:W-:Y:S05]  /*8e30*/  BSYNC B0 ;  /* 0x0000000000007941 */ /* 0x000fea0003800000 */
.L_x_3583:
[----:B------:R-:W3:Y:S02]  /*8e40*/  ATOM.E.ADD.F16x2.RN.STRONG.GPU P0, RZ, [R2.64+0x4], R5 ;  /* 0x0000040502ff798a */ /* 0x000ee4000810e9c6 */
[----:B---3--:R-:W-:Y:S05]  /*8e50*/  @P0 EXIT ;  /* 0x000000000000094d */ /* 0x008fea0003800000 */
[----:B------:R-:W3:Y:S02]  /*8e60*/  QSPC.E.S P0, RZ, [R2+0x4] ;  /* 0x0000040002ff73aa */ /* 0x000ee40000000500 */
[----:B---3--:R-:W-:Y:S05]  /*8e70*/  @!P0 BRA `(.L_x_3587) ;  /* 0x0000009000008947 */ /* 0x008fea0003800000 */
[----:B0-----:R-:W-:Y:S01]  /*8e80*/  IADD3 R2, R2, 0x4, RZ ;  /* 0x0000000402027810 */ /* 0x001fe20007ffe0ff */
[----:B------:R-:W-:-:S03]  /*8e90*/  IMAD.MOV.U32 R3, RZ, RZ, R5 ;  /* 0x000000ffff037224 */ /* 0x000fc600078e0005 */
[----:B------:R-:W-:-:S05]  /*8ea0*/  LOP3.LUT R2, R2, 0xffffff, RZ, 0xc0, !PT ;  /* 0x00ffffff02027812 */ /* 0x000fca00078ec0ff */
.L_x_3588:
[----:B------:R-:W0:Y:S02]  /*8eb0*/  LDS R4, [R2] ;  /* 0x0000000002047984 */ /* 0x000e240000000800 */
[----:B0-----:R-:W-:-:S10]  /*8ec0*/  HFMA2.MMA R5, R4, 1, 1, R3 ;  /* 0x3c003c0004057835 */ /* 0x001fd40000000003 */
[----:B------:R-:W0:Y:S02]  /*8ed0*/  ATOMS.CAST.SPIN R5, [R2], R4, R5 ;  /* 0x000000040205738d */ /* 0x000e240001800005 */
[----:B0-----:R-:W-:-:S13]  /*8ee0*/  ISETP.EQ.U32.AND P0, PT, R5, 0x1, PT ;  /* 0x000000010500780c */ /* 0x001fda0003f02070 */
[----:B------:R-:W-:Y:S05]  /*8ef0*/  @!P0 BRA `(.L_x_3588) ;  /* 0xffffffb000008947 */ /* 0x000fea000383ffff */
[----:B------:R-:W-:Y:S05]  /*8f00*/  EXIT ;  /* 0x000000000000794d */ /* 0x000fea0003800000 */
.L_x_3587:
[----:B------:R-:W3:Y:S02]  /*8f10*/  LD.E R0, [R2.64+0x4] ;  /* 0x0000040602007980 */ /* 0x000ee4000c101900 */
[----:B---3--:R-:W-:-:S05]  /*8f20*/  IMAD.IADD R5, R5, 0x1, R0 ;  /* 0x0000000105057824 */ /* 0x008fca00078e0200 */
[----:B------:R-:W-:Y:S01]  /*8f30*/  ST.E [R2.64+0x4], R5 ;  /* 0x0000040502007985 */ /* 0x000fe2000c101906 */
[----:B------:R-:W-:Y:S05]  /*8f40*/  EXIT ;  /* 0x000000000000794d */ /* 0x000fea0003800000 */
.L_x_3589:
        /* <DEDUP_REMOVED lines=11> */
.L_x_3796:


//--------------------- .text._Z23gemm_half_q_half_kernelILi1ELi176ELb0ELb0ELi32EEvPK6__halfPKjS4_S2_PS0_iiiiPKtS7_iiiiiibS2_i --------------------------
	.section	.text._Z23gemm_half_q_half_kernelILi1ELi176ELb0ELb0ELi32EEvPK6__halfPKjS4_S2_PS0_iiiiPKtS7_iiiiiibS2_i,"ax",@progbits
	.sectioninfo	@"SHI_REGISTERS=48"
	.align	128
        .global         _Z23gemm_half_q_half_kernelILi1ELi176ELb0ELb0ELi32EEvPK6__halfPKjS4_S2_PS0_iiiiPKtS7_iiiiiibS2_i
        .type           _Z23gemm_half_q_half_kernelILi1ELi176ELb0ELb0ELi32EEvPK6__halfPKjS4_S2_PS0_iiiiPKtS7_iiiiiibS2_i,@function
        .size           _Z23gemm_half_q_half_kernelILi1ELi176ELb0ELb0ELi32EEvPK6__halfPKjS4_S2_PS0_iiiiPKtS7_iiiiiibS2_i,(.L_x_3797 - _Z23gemm_half_q_half_kernelILi1ELi176ELb0ELb0ELi32EEvPK6__halfPKjS4_S2_PS0_iiiiPKtS7_iiiiiibS2_i)
        .other          _Z23gemm_half_q_half_kernelILi1ELi176ELb0ELb0ELi32EEvPK6__halfPKjS4_S2_PS0_iiiiPKtS7_iiiiiibS2_i,@"STO_CUDA_ENTRY STV_DEFAULT"
_Z23gemm_half_q_half_kernelILi1ELi176ELb0ELb0ELi32EEvPK6__halfPKjS4_S2_PS0_iiiiPKtS7_iiiiiibS2_i:
.text._Z23gemm_half_q_half_kernelILi1ELi176ELb0ELb0ELi32EEvPK6__halfPKjS4_S2_PS0_iiiiPKtS7_iiiiiibS2_i:
        /* <DEDUP_REMOVED lines=38> */
.L_x_3591:
[----:B------:R-:W-:Y:S05]  /*0260*/  BSYNC B0 ;  /* 0x0000000000007941 */ /* 0x000fea0003800000 */
.L_x_3590:
        /* <DEDUP_REMOVED lines=77> */
.L_x_3593:
        /* <DEDUP_REMOVED lines=30> */
[----:B0-----:R-:W-:-:S02]  /*0920*/  IMAD R17, R2, R2, RZ ;  /* 0x0000000202117224 */ /* 0x001fc400078e02ff */
        /* <DEDUP_REMOVED lines=10> */
.L_x_3592:
        /* <DEDUP_REMOVED lines=18> */
.L_x_3599:
        /* <DEDUP_REMOVED lines=45> */
[C---:B------:R-:W-:Y:S01]  /*0dc0*/  FFMA.FTZ R40, R41.reuse, R31, RZ ;  /* 0x0000001f29287223 */ /* 0x040fe200000100ff */
[----:B------:R-:W-:Y:S01]  /*0dd0*/  LOP3.LUT R6, R6, 0xff, RZ, 0xc0, !PT ;  /* 0x000000ff06067812 */ /* 0x000fe200078ec0ff */
[C---:B-1----:R-:W-:Y:S01]  /*0de0*/  FFMA.FTZ R43, R41.reuse, R44, RZ ;  /* 0x0000002c292b7223 */ /* 0x042fe200000100ff */
[----:B------:R-:W-:Y:S01]  /*0df0*/  SHF.R.U32.HI R44, RZ, 0x8, R7 ;  /* 0x00000008ff2c7819 */ /* 0x000fe20000011607 */
        /* <DEDUP_REMOVED lines=138> */
[C---:B------:R-:W-:Y:S02]  /*16a0*/  FFMA.FTZ R15, R5.reuse, R8, R15 ;  /* 0x00000008050f7223 */ /* 0x040fe4000001000f */
        /* <DEDUP_REMOVED lines=11> */
.L_x_3595:
        /* <DEDUP_REMOVED lines=195> */
.L_x_3596:
        /* <DEDUP_REMOVED lines=40> */
[C---:B------:R-:W-:Y:S01]  /*2610*/  FFMA.FTZ R40, R41.reuse, R31, RZ ;  /* 0x0000001f29287223 */ /* 0x040fe200000100ff */
[----:B------:R-:W-:Y:S01]  /*2620*/  LOP3.LUT R10, R10, 0xff, RZ, 0xc0, !PT ;  /* 0x000000ff0a0a7812 */ /* 0x000fe200078ec0ff */
[C---:B0-----:R-:W-:Y:S01]  /*2630*/  FFMA.FTZ R43, R41.reuse, R44, RZ ;  /* 0x0000002c292b7223 */ /* 0x041fe200000100ff */
[----:B------:R-:W-:Y:S01]  /*2640*/  SHF.R.U32.HI R44, RZ, 0x8, R11 ;  /* 0x00000008ff2c7819 */ /* 0x000fe2000001160b */
        /* <DEDUP_REMOVED lines=150> */
.L_x_3597:
        /* <DEDUP_REMOVED lines=193> */
.L_x_3598:
[----:B------:R-:W-:Y:S01]  /*3bc0*/  IADD3 R20, R20, 0x20, RZ ;  /* 0x0000002014147810 */ /* 0x000fe20007ffe0ff */
[----:B------:R-:W-:Y:S01]  /*3bd0*/  UIADD3 UR4, UR4, 0x40, URZ ;  /* 0x0000004004047890 */ /* 0x000fe2000fffe03f */
[----:B------:R-:W-:Y:S02]  /*3be0*/  IMAD.WIDE R28, R16, 0x8, R28 ;  /* 0x00000008101c7825 */ /* 0x000fe400078e021c */
[C---:B------:R-:W-:Y:S02]  /*3bf0*/  ISETP.GE.AND P0, PT, R20.reuse, c[0x0][0x1a8], PT ;  /* 0x00006a0014007a0c */ /* 0x040fe40003f06270 */
[----:B------:R-:W-:Y:S01]  /*3c00*/  ISETP.LT.AND P2, PT, R20, R35, PT ;  /* 0x000000231400720c */ /* 0x000fe20003f41270 */
[----:B0-----:R-:W-:-:S12]  /*3c10*/  IMAD.WIDE R22, R16, 0x8, R22 ;  /* 0x0000000810167825 */ /* 0x001fd800078e0216 */
[----:B------:R-:W-:Y:S05]  /*3c20*/  @!P0 BRA P2, `(.L_x_3599) ;  /* 0xffffcec000008947 */ /* 0x000fea000103ffff */
.L_x_3594:
[----:B------:R-:W-:-:S04]  /*3c30*/  ISETP.GE.AND P0, PT, R20, R35, PT ;  /* 0x000000231400720c */ /* 0x000fc80003f06270 */
[----:B------:R-:W-:-:S13]  /*3c40*/  ISETP.GE.OR P0, PT, R20, c[0x0][0x1ac], P0 ;  /* 0x00006b0014007a0c */ /* 0x000fda0000706670 */
[----:B------:R-:W-:Y:S05]  /*3c50*/  @P0 BRA `(.L_x_3600) ;  /* 0x000017a000000947 */ /* 0x000fea0003800000 */
[----:B------:R-:W-:Y:S02]  /*3c60*/  ULDC UR5, c[0x0][0x18c] ;  /* 0x0000630000057ab9 */ /* 0x000fe40000000800 */
[----:B------:R-:W-:-:S04]  /*3c70*/  USHF.R.S32.HI UR5, URZ, 0x1f, UR5 ;  /* 0x0000001f3f057899 */ /* 0x000fc80008011405 */
.L_x_3603:
        /* <DEDUP_REMOVED lines=50> */
[----:B------:R-:W-:Y:S01]  /*3fa0*/  HFMA2 R16, R31, R17, R16 ;  /* 0x000000111f107231 */ /* 0x000fe20000000010 */
[----:B------:R-:W-:Y:S02]  /*3fb0*/  LOP3.LUT R31, R25, 0xf000f, RZ, 0xc0, !PT ;  /* 0x000f000f191f7812 */ /* 0x000fe400078ec0ff */
[----:B---3--:R-:W-:Y:S02]  /*3fc0*/  LOP3.LUT R7, R8, 0x3f003f, RZ, 0xc0, !PT ;  /* 0x003f003f08077812 */ /* 0x008fe400078ec0ff */
[----:B------:R-:W-:Y:S02]  /*3fd0*/  LOP3.LUT R28, R9, 0x3f003f, RZ, 0xc0, !PT ;  /* 0x003f003f091c7812 */ /* 0x000fe400078ec0ff */
[----:B------:R-:W-:Y:S02]  /*3fe0*/  LOP3.LUT R7, R7, 0x64006400, RZ, 0xfc, !PT ;  /* 0x6400640007077812 */ /* 0x000fe400078efcff */
[----:B------:R-:W-:-:S02]  /*3ff0*/  LOP3.LUT R30, R10, 0x3f003f, RZ, 0xc0, !PT ;  /* 0x003f003f0a1e7812 */ /* 0x000fc400078ec0ff */
[----:B------:R-:W-:Y:S01]  /*4000*/  LOP3.LUT R28, R28, 0x64006400, RZ, 0xfc, !PT ;  /* 0x640064001c1c7812 */ /* 0x000fe200078efcff */
[----:B------:R-:W-:Y:S01]  /*4010*/  HADD2 R4, R7, -1056, -1056 ;  /* 0xe420e42007047430 */ /* 0x000fe20000000000 */
[----:B------:R-:W-:Y:S02]  /*4020*/  LOP3.LUT R30, R30, 0x64006400, RZ, 0xfc, !PT ;  /* 0x640064001e1e7812 */ /* 0x000fe400078efcff */
[----:B------:R-:W-:Y:S01]  /*4030*/  SHF.R.U32.HI R25, RZ, 0xc, R8 ;  /* 0x0000000cff197819 */ /* 0x000fe20000011608 */
[----:B------:R-:W-:Y:S01]  /*4040*/  HADD2 R7, R28, -1056, -1056 ;  /* 0xe420e4201c077430 */ /* 0x000fe20000000000 */
[----:B------:R-:W-:Y:S01]  /*4050*/  SHF.R.U32.HI R28, RZ, 0x6, R10 ;  /* 0x00000006ff1c7819 */ /* 0x000fe2000001160a */
[----:B------:R-:W-:Y:S01]  /*4060*/  HADD2 R30, R30, -1056, -1056 ;  /* 0xe420e4201e1e7430 */ /* 0x000fe20000000000 */
[----:B------:R-:W-:Y:S01]  /*4070*/  HFMA2.MMA R5, R4, R18, R5 ;  /* 0x0000001204057235 */ /* 0x000fe20000000005 */
[----:B------:R-:W-:Y:S01]  /*4080*/  HFMA2 R4, R7, R18, R6 ;  /* 0x0000001207047231 */ /* 0x000fe20000000006 */
[----:B------:R-:W-:-:S02]  /*4090*/  SHF.R.U32.HI R6, RZ, 0x6, R8 ;  /* 0x00000006ff067819 */ /* 0x000fc40000011608 */
[----:B------:R-:W-:Y:S01]  /*40a0*/  SHF.R.U32.HI R7, RZ, 0x6, R9 ;  /* 0x00000006ff077819 */ /* 0x000fe20000011609 */
[----:B------:R-:W-:Y:S01]  /*40b0*/  HFMA2.MMA R17, R30, R18, R29 ;  /* 0x000000121e117235 */ /* 0x000fe2000000001d */
[----:B------:R-:W-:Y:S02]  /*40c0*/  LOP3.LUT R6, R6, 0x3f003f, RZ, 0xc0, !PT ;  /* 0x003f003f06067812 */ /* 0x000fe400078ec0ff */
        /* <DEDUP_REMOVED lines=15> */
[----:B------:R-:W1:Y:S01]  /*41c0*/  LDS.128 R4, [UR4+0x10] ;  /* 0x00001004ff047984 */ /* 0x000e620008000c00 */
[----:B------:R-:W-:-:S02]  /*41d0*/  LOP3.LUT R30, R30, 0x64006400, RZ, 0xfc, !PT ;  /* 0x640064001e1e7812 */ /* 0x000fc400078efcff */
[----:B----4-:R-:W-:Y:S01]  /*41e0*/  SHF.R.U32.HI R8, RZ, 0x8, R12 ;  /* 0x00000008ff087819 */ /* 0x010fe2000001160c */
[----:B------:R-:W-:Y:S01]  /*41f0*/  HADD2 R28, R28, -1056, -1056 ;  /* 0xe420e4201c1c7430 */ /* 0x000fe20000000000 */
[----:B------:R-:W-:Y:S01]  /*4200*/  SHF.R.U32.HI R40, RZ, 0x8, R14 ;  /* 0x00000008ff287819 */ /* 0x000fe2000001160e */
[----:B------:R-:W-:Y:S01]  /*4210*/  HADD2 R30, R30, -1056, -1056 ;  /* 0xe420e4201e1e7430 */ /* 0x000fe20000000000 */
[----:B------:R-:W-:Y:S02]  /*4220*/  SHF.R.U32.HI R10, RZ, 0xc, R10 ;  /* 0x0000000cff0a7819 */ /* 0x000fe4000001160a */
[----:B------:R-:W-:Y:S01]  /*4230*/  SHF.R.U32.HI R38, RZ, 0xa, R12 ;  /* 0x0000000aff267819 */ /* 0x000fe2000001160c */
[----:B------:R-:W-:Y:S01]  /*4240*/  HFMA2.MMA R17, R28, R19, R17 ;  /* 0x000000131c117235 */ /* 0x000fe20000000011 */
[----:B------:R-:W-:Y:S01]  /*4250*/  HFMA2 R19, R30, R19, R29 ;  /* 0x000000131e137231 */ /* 0x000fe2000000001d */
[----:B------:R-:W-:Y:S02]  /*4260*/  LOP3.LUT R29, R24, 0xf000f, RZ, 0xc0, !PT ;  /* 0x000f000f181d7812 */ /* 0x000fe400078ec0ff */
[----:B------:R-:W-:-:S02]  /*4270*/  SHF.R.U32.HI R24, RZ, 0x8, R13 ;  /* 0x00000008ff187819 */ /* 0x000fc4000001160d */
[----:B------:R-:W-:Y:S02]  /*4280*/  LOP3.LUT R28, R14, 0x3f003f, RZ, 0xc0, !PT ;  /* 0x003f003f0e1c7812 */ /* 0x000fe400078ec0ff */
[----:B------:R-:W-:Y:S02]  /*4290*/  LOP3.LUT R24, R31, 0x300030, R24, 0xf8, !PT ;  /* 0x003000301f187812 */ /* 0x000fe400078ef818 */
[----:B------:R-:W-:Y:S02]  /*42a0*/  LOP3.LUT R31, R26, 0xf000f, RZ, 0xc0, !PT ;  /* 0x000f000f1a1f7812 */ /* 0x000fe400078ec0ff */
[----:B------:R-:W-:Y:S02]  /*42b0*/  LOP3.LUT R26, R12, 0x3f003f, RZ, 0xc0, !PT ;  /* 0x003f003f0c1a7812 */ /* 0x000fe400078ec0ff */
[----:B------:R-:W-:Y:S02]  /*42c0*/  SHF.R.U32.HI R30, RZ, 0xa, R14 ;  /* 0x0000000aff1e7819 */ /* 0x000fe4000001160e */
[----:B------:R-:W-:-:S02]  /*42d0*/  LOP3.LUT R8, R29, 0x300030, R8, 0xf8, !PT ;  /* 0x003000301d087812 */ /* 0x000fc400078ef808 */
[----:B------:R-:W-:Y:S02]  /*42e0*/  SHF.R.U32.HI R12, RZ, 0x6, R12 ;  /* 0x00000006ff0c7819 */ /* 0x000fe4000001160c */
[----:B------:R-:W-:Y:S02]  /*42f0*/  SHF.R.U32.HI R14, RZ, 0x6, R14 ;  /* 0x00000006ff0e7819 */ /* 0x000fe4000001160e */
[----:B------:R-:W-:Y:S02]  /*4300*/  LOP3.LUT R41, R25, 0xf000f, RZ, 0xc0, !PT ;  /* 0x000f000f19297812 */ /* 0x000fe400078ec0ff */
[----:B------:R-:W-:Y:S02]  /*4310*/  SHF.R.U32.HI R37, RZ, 0xa, R13 ;  /* 0x0000000aff257819 */ /* 0x000fe4000001160d */
[----:B------:R-:W-:Y:S02]  /*4320*/  LOP3.LUT R27, R13, 0x3f003f, RZ, 0xc0, !PT ;  /* 0x003f003f0d1b7812 */ /* 0x000fe400078ec0ff */
[----:B------:R-:W-:-:S02]  /*4330*/  SHF.R.U32.HI R42, RZ, 0x8, R15 ;  /* 0x00000008ff2a7819 */ /* 0x000fc4000001160f */
[----:B------:R-:W-:Y:S02]  /*4340*/  SHF.R.U32.HI R36, RZ, 0xa, R15 ;  /* 0x0000000aff247819 */ /* 0x000fe4000001160f */
[----:B------:R-:W-:Y:S02]  /*4350*/  LOP3.LUT R29, R15, 0x3f003f, RZ, 0xc0, !PT ;  /* 0x003f003f0f1d7812 */ /* 0x000fe400078ec0ff */
[----:B------:R-:W-:Y:S02]  /*4360*/  LOP3.LUT R25, R39, 0x300030, R40, 0xf8, !PT ;  /* 0x0030003027197812 */ /* 0x000fe400078ef828 */
[----:B------:R-:W-:Y:S02]  /*4370*/  SHF.R.U32.HI R13, RZ, 0x6, R13 ;  /* 0x00000006ff0d7819 */ /* 0x000fe4000001160d */
[----:B------:R-:W-:Y:S02]  /*4380*/  SHF.R.U32.HI R15, RZ, 0x6, R15 ;  /* 0x00000006ff0f7819 */ /* 0x000fe4000001160f */
[----:B------:R-:W-:-:S02]  /*4390*/  LOP3.LUT R39, R10, 0xf000f, RZ, 0xc0, !PT ;  /* 0x000f000f0a277812 */ /* 0x000fc400078ec0ff */
[----:B------:R-:W-:Y:S02]  /*43a0*/  LOP3.LUT R26, R26, 0x64006400, RZ, 0xfc, !PT ;  /* 0x640064001a1a7812 */ /* 0x000fe400078efcff */
[----:B------:R-:W-:Y:S02]  /*43b0*/  LOP3.LUT R28, R28, 0x64006400, RZ, 0xfc, !PT ;  /* 0x640064001c1c7812 */ /* 0x000fe400078efcff */
[----:B------:R-:W-:Y:S02]  /*43c0*/  SHF.R.U32.HI R11, RZ, 0xc, R11 ;  /* 0x0000000cff0b7819 */ /* 0x000fe4000001160b */
[----:B------:R-:W-:Y:S01]  /*43d0*/  LOP3.LUT R12, R12, 0x3f003f, RZ, 0xc0, !PT ;  /* 0x003f003f0c0c7812 */ /* 0x000fe200078ec0ff */
[----:B------:R-:W-:Y:S01]  /*43e0*/  HADD2 R28, R28, -1056, -1056 ;  /* 0xe420e4201c1c7430 */ /* 0x000fe20000000000 */
[----:B------:R-:W-:Y:S02]  /*43f0*/  LOP3.LUT R14, R14, 0x3f003f, RZ, 0xc0, !PT ;  /* 0x003f003f0e0e7812 */ /* 0x000fe400078ec0ff */
[----:B------:R-:W-:-:S02]  /*4400*/  LOP3.LUT R27, R27, 0x64006400, RZ, 0xfc, !PT ;  /* 0x640064001b1b7812 */ /* 0x000fc400078efcff */
        /* <DEDUP_REMOVED lines=62> */
.L_x_3601:
        /* <DEDUP_REMOVED lines=16> */
[--C-:B------:R-:W-:Y:S02]  /*48f0*/  SHF.R.U32.HI R24, RZ, 0xc, R4.reuse ;  /* 0x0000000cff187819 */ /* 0x100fe40000011604 */
[----:B------:R-:W-:Y:S02]  /*4900*/  SHF.R.U32.HI R4, RZ, 0x6, R4 ;  /* 0x00000006ff047819 */ /* 0x000fe40000011604 */
[----:B------:R-:W-:Y:S02]  /*4910*/  LOP3.LUT R36, R6, 0x3f003f, RZ, 0xc0, !PT ;  /* 0x003f003f06247812 */ /* 0x000fe400078ec0ff */
[----:B------:R-:W-:Y:S02]  /*4920*/  LOP3.LUT R30, R30, 0x64006400, RZ, 0xfc, !PT ;  /* 0x640064001e1e7812 */ /* 0x000fe400078efcff */
[----:B------:R-:W-:Y:S02]  /*4930*/  LOP3.LUT R5, R5, 0x3f003f, RZ, 0xc0, !PT ;  /* 0x003f003f05057812 */ /* 0x000fe400078ec0ff */
[----:B---3--:R-:W-:Y:S01]  /*4940*/  LOP3.LUT R28, R7, 0x3f003f, RZ, 0xc0, !PT ;  /* 0x003f003f071c7812 */ /* 0x008fe200078ec0ff */
[----:B------:R-:W-:Y:S01]  /*4950*/  HADD2 R29, R30, -1056, -1056 ;  /* 0xe420e4201e1d7430 */ /* 0x000fe20000000000 */
[----:B------:R-:W-:-:S02]  /*4960*/  LOP3.LUT R31, R31, 0x64006400, RZ, 0xfc, !PT ;  /* 0x640064001f1f7812 */ /* 0x000fc400078efcff */
[----:B------:R-:W-:Y:S02]  /*4970*/  LOP3.LUT R36, R36, 0x64006400, RZ, 0xfc, !PT ;  /* 0x6400640024247812 */ /* 0x000fe400078efcff */
[----:B------:R-:W-:Y:S01]  /*4980*/  LOP3.LUT R4, R4, 0x3f003f, RZ, 0xc0, !PT ;  /* 0x003f003f04047812 */ /* 0x000fe200078ec0ff */
[----:B------:R-:W-:Y:S01]  /*4990*/  HADD2 R31, R31, -1056, -1056 ;  /* 0xe420e4201f1f7430 */ /* 0x000fe20000000000 */
[----:B------:R-:W-:Y:S01]  /*49a0*/  LOP3.LUT R5, R5, 0x64006400, RZ, 0xfc, !PT ;  /* 0x6400640005057812 */ /* 0x000fe200078efcff */
[----:B------:R-:W-:Y:S01]  /*49b0*/  HADD2 R37, R36, -1056, -1056 ;  /* 0xe420e42024257430 */ /* 0x000fe20000000000 */
[----:B------:R-:W-:Y:S02]  /*49c0*/  LOP3.LUT R28, R28, 0x64006400, RZ, 0xfc, !PT ;  /* 0x640064001c1c7812 */ /* 0x000fe400078efcff */
[--C-:B------:R-:W-:Y:S01]  /*49d0*/  SHF.R.U32.HI R27, RZ, 0xc, R6.reuse ;  /* 0x0000000cff1b7819 */ /* 0x100fe20000011606 */
[----:B------:R-:W-:Y:S01]  /*49e0*/  HADD2 R36, R5, -1056, -1056 ;  /* 0xe420e42005247430 */ /* 0x000fe20000000000 */
[----:B------:R-:W-:Y:S01]  /*49f0*/  LOP3.LUT R4, R4, 0x64006400, RZ, 0xfc, !PT ;  /* 0x6400640004047812 */ /* 0x000fe200078efcff */
[-C--:B-1----:R-:W-:Y:S01]  /*4a00*/  HFMA2.MMA R5, R29, R16.reuse, RZ ;  /* 0x000000101d057235 */ /* 0x082fe200000000ff */
[----:B------:R-:W-:Y:S01]  /*4a10*/  SHF.R.U32.HI R6, RZ, 0x6, R6 ;  /* 0x00000006ff067819 */ /* 0x000fe20000011606 */
[----:B------:R-:W-:Y:S01]  /*4a20*/  HADD2 R39, R28, -1056, -1056 ;  /* 0xe420e4201c277430 */ /* 0x000fe20000000000 */
[--C-:B------:R-:W-:Y:S01]  /*4a30*/  SHF.R.U32.HI R26, RZ, 0xc, R7.reuse ;  /* 0x0000000cff1a7819 */ /* 0x100fe20000011607 */
[-C--:B------:R-:W-:Y:S01]  /*4a40*/  HFMA2 R29, R31, R16.reuse, RZ.H0_H0 ;  /* 0x000000101f1d7231 */ /* 0x080fe200000400ff */
[----:B------:R-:W-:Y:S01]  /*4a50*/  LOP3.LUT R28, R6, 0x3f003f, RZ, 0xc0, !PT ;  /* 0x003f003f061c7812 */ /* 0x000fe200078ec0ff */
        /* <DEDUP_REMOVED lines=23> */
[-C--:B------:R-:W-:Y:S01]  /*4bd0*/  HFMA2.MMA R4, R29, R18.reuse, R4 ;  /* 0x000000121d047235 */ /* 0x080fe20000000004 */
[----:B------:R-:W-:Y:S01]  /*4be0*/  HFMA2 R17, R31, R17, R16 ;  /* 0x000000111f117231 */ /* 0x000fe20000000010 */
[----:B------:R-:W-:Y:S01]  /*4bf0*/  LOP3.LUT R29, R11, 0x3f003f, RZ, 0xc0, !PT ;  /* 0x003f003f0b1d7812 */ /* 0x000fe200078ec0ff */
[----:B------:R-:W-:Y:S01]  /*4c00*/  HFMA2 R16, R7, R18, R6 ;  /* 0x0000001207107231 */ /* 0x000fe20000000006 */
[----:B------:R-:W-:Y:S01]  /*4c10*/  SHF.R.U32.HI R6, RZ, 0x6, R8 ;  /* 0x00000006ff067819 */ /* 0x000fe20000011608 */
[----:B------:R-:W-:Y:S01]  /*4c20*/  HFMA2.MMA R5, R36, R18, R5 ;  /* 0x0000001224057235 */ /* 0x000fe20000000005 */
[----:B------:R-:W-:-:S02]  /*4c30*/  SHF.R.U32.HI R28, RZ, 0x6, R10 ;  /* 0x00000006ff1c7819 */ /* 0x000fc4000001160a */
[----:B------:R-:W-:Y:S02]  /*4c40*/  SHF.R.U32.HI R7, RZ, 0x6, R9 ;  /* 0x00000006ff077819 */ /* 0x000fe40000011609 */
[----:B------:R-:W-:Y:S02]  /*4c50*/  LOP3.LUT R29, R29, 0x64006400, RZ, 0xfc, !PT ;  /* 0x640064001d1d7812 */ /* 0x000fe400078efcff */
        /* <DEDUP_REMOVED lines=17> */
[----:B------:R-:W-:Y:S01]  /*4d70*/  HFMA2.MMA R17, R17, R19, R4 ;  /* 0x0000001311117235 */ /* 0x000fe20000000004 */
[----:B------:R-:W-:Y:S01]  /*4d80*/  HADD2 R30, R30, -1056, -1056 ;  /* 0xe420e4201e1e7430 */ /* 0x000fe20000000000 */
[----:B------:R-:W1:Y:S01]  /*4d90*/  LDS.128 R4, [UR4+0x30] ;  /* 0x00003004ff047984 */ /* 0x000e620008000c00 */
[----:B------:R-:W-:-:S02]  /*4da0*/  SHF.R.U32.HI R8, RZ, 0xc, R8 ;  /* 0x0000000cff087819 */ /* 0x000fc40000011608 */
[----:B------:R-:W-:Y:S01]  /*4db0*/  HFMA2 R19, R30, R19, R29 ;  /* 0x000000131e137231 */ /* 0x000fe2000000001d */
[----:B------:R-:W-:Y:S02]  /*4dc0*/  LOP3.LUT R30, R25, 0xf000f, RZ, 0xc0, !PT ;  /* 0x000f000f191e7812 */ /* 0x000fe400078ec0ff */
[--C-:B------:R-:W-:Y:S02]  /*4dd0*/  SHF.R.U32.HI R25, RZ, 0x8, R12.reuse ;  /* 0x00000008ff197819 */ /* 0x100fe4000001160c */
[----:B------:R-:W-:Y:S02]  /*4de0*/  SHF.R.U32.HI R29, RZ, 0x8, R13 ;  /* 0x00000008ff1d7819 */ /* 0x000fe4000001160d */
[----:B------:R-:W-:Y:S02]  /*4df0*/  LOP3.LUT R26, R12, 0x3f003f, RZ, 0xc0, !PT ;  /* 0x003f003f0c1a7812 */ /* 0x000fe400078ec0ff */
[----:B------:R-:W-:Y:S02]  /*4e00*/  SHF.R.U32.HI R24, RZ, 0xc, R11 ;  /* 0x0000000cff187819 */ /* 0x000fe4000001160b */
[----:B------:R-:W-:-:S02]  /*4e10*/  SHF.R.U32.HI R38, RZ, 0xa, R12 ;  /* 0x0000000aff267819 */ /* 0x000fc4000001160c */
[----:B------:R-:W-:Y:S02]  /*4e20*/  LOP3.LUT R27, R13, 0x3f003f, RZ, 0xc0, !PT ;  /* 0x003f003f0d1b7812 */ /* 0x000fe400078ec0ff */
[----:B------:R-:W-:Y:S02]  /*4e30*/  LOP3.LUT R11, R28, 0x300030, R25, 0xf8, !PT ;  /* 0x003000301c0b7812 */ /* 0x000fe400078ef819 */
[----:B------:R-:W-:Y:S02]  /*4e40*/  SHF.R.U32.HI R12, RZ, 0x6, R12 ;  /* 0x00000006ff0c7819 */ /* 0x000fe4000001160c */
[----:B------:R-:W-:Y:S02]  /*4e50*/  SHF.R.U32.HI R40, RZ, 0x8, R14 ;  /* 0x00000008ff287819 */ /* 0x000fe4000001160e */
[----:B------:R-:W-:Y:S02]  /*4e60*/  SHF.R.U32.HI R9, RZ, 0xc, R9 ;  /* 0x0000000cff097819 */ /* 0x000fe40000011609 */
[----:B------:R-:W-:-:S02]  /*4e70*/  LOP3.LUT R25, R30, 0x300030, R29, 0xf8, !PT ;  /* 0x003000301e197812 */ /* 0x000fc400078ef81d */
[----:B------:R-:W-:Y:S02]  /*4e80*/  LOP3.LUT R28, R14, 0x3f003f, RZ, 0xc0, !PT ;  /* 0x003f003f0e1c7812 */ /* 0x000fe400078ec0ff */
[--C-:B------:R-:W-:Y:S02]  /*4e90*/  SHF.R.U32.HI R30, RZ, 0xa, R14.reuse ;  /* 0x0000000aff1e7819 */ /* 0x100fe4000001160e */
[----:B------:R-:W-:Y:S02]  /*4ea0*/  LOP3.LUT R41, R8, 0xf000f, RZ, 0xc0, !PT ;  /* 0x000f000f08297812 */ /* 0x000fe400078ec0ff */
[----:B------:R-:W-:Y:S02]  /*4eb0*/  LOP3.LUT R26, R26, 0x64006400, RZ, 0xfc, !PT ;  /* 0x640064001a1a7812 */ /* 0x000fe400078efcff */
[----:B------:R-:W-:Y:S02]  /*4ec0*/  SHF.R.U32.HI R14, RZ, 0x6, R14 ;  /* 0x00000006ff0e7819 */ /* 0x000fe4000001160e */
[----:B------:R-:W-:-:S02]  /*4ed0*/  LOP3.LUT R27, R27, 0x64006400, RZ, 0xfc, !PT ;  /* 0x640064001b1b7812 */ /* 0x000fc400078efcff */
[----:B------:R-:W-:Y:S02]  /*4ee0*/  LOP3.LUT R8, R39, 0x300030, R40, 0xf8, !PT ;  /* 0x0030003027087812 */ /* 0x000fe400078ef828 */
[----:B------:R-:W-:Y:S01]  /*4ef0*/  LOP3.LUT R12, R12, 0x3f003f, RZ, 0xc0, !PT ;  /* 0x003f003f0c0c7812 */ /* 0x000fe200078ec0ff */
[----:B------:R-:W-:Y:S01]  /*4f00*/  HADD2 R27, R27, -1056, -1056 ;  /* 0xe420e4201b1b7430 */ /* 0x000fe20000000000 */
[----:B------:R-:W-:Y:S02]  /*4f10*/  LOP3.LUT R40, R9, 0xf000f, RZ, 0xc0, !PT ;  /* 0x000f000f09287812 */ /* 0x000fe400078ec0ff */
[----:B------:R-:W-:Y:S01]  /*4f20*/  LOP3.LUT R28, R28, 0x64006400, RZ, 0xfc, !PT ;  /* 0x640064001c1c7812 */ /* 0x000fe200078efcff */
[----:B-1----:R-:W-:Y:S01]  /*4f30*/  HFMA2 R16, R27, R4, R16 ;  /* 0x000000041b107231 */ /* 0x002fe20000000010 */
[----:B------:R-:W-:Y:S01]  /*4f40*/  LOP3.LUT R9, R41, 0x300030, R38, 0xf8, !PT ;  /* 0x0030003029097812 */ /* 0x000fe200078ef826 */
[----:B------:R-:W-:Y:S01]  /*4f50*/  HADD2 R41, R26, -1056, -1056 ;  /* 0xe420e4201a297430 */ /* 0x000fe20000000000 */
[----:B------:R-:W-:Y:S01]  /*4f60*/  LOP3.LUT R14, R14, 0x3f003f, RZ, 0xc0, !PT ;  /* 0x003f003f0e0e7812 */ /* 0x000fe200078ec0ff */
[----:B------:R-:W-:Y:S01]  /*4f70*/  HADD2 R28, R28, -1056, -1056 ;  /* 0xe420e4201c1c7430 */ /* 0x000fe20000000000 */
[----:B------:R-:W-:-:S02]  /*4f80*/  LOP3.LUT R12, R12, 0x64006400, RZ, 0xfc, !PT ;  /* 0x640064000c0c7812 */ /* 0x000fc400078efcff */
[----:B------:R-:W-:Y:S01]  /*4f90*/  SHF.R.U32.HI R10, RZ, 0xc, R10 ;  /* 0x0000000cff0a7819 */ /* 0x000fe2000001160a */
[-C--:B------:R-:W-:Y:S01]  /*4fa0*/  HFMA2.MMA R18, R41, R4.reuse, R18 ;  /* 0x0000000429127235 */ /* 0x080fe20000000012 */
[--C-:B------:R-:W-:Y:S01]  /*4fb0*/  SHF.R.U32.HI R37, RZ, 0xa, R13.reuse ;  /* 0x0000000aff257819 */ /* 0x100fe2000001160d */
[----:B------:R-:W-:Y:S01]  /*4fc0*/  HADD2 R27, R12, -1056, -1056 ;  /* 0xe420e4200c1b7430 */ /* 0x000fe20000000000 */
[----:B------:R-:W-:Y:S01]  /*4fd0*/  LOP3.LUT R14, R14, 0x64006400, RZ, 0xfc, !PT ;  /* 0x640064000e0e7812 */ /* 0x000fe200078efcff */
[----:B------:R-:W-:Y:S01]  /*4fe0*/  HFMA2.MMA R17, R28, R4, R17 ;  /* 0x000000041c117235 */ /* 0x000fe20000000011 */
[----:B------:R-:W-:Y:S02]  /*4ff0*/  SHF.R.U32.HI R13, RZ, 0x6, R13 ;  /* 0x00000006ff0d7819 */ /* 0x000fe4000001160d */
[--C-:B------:R-:W-:Y:S01]  /*5000*/  SHF.R.U32.HI R42, RZ, 0x8, R15.reuse ;  /* 0x00000008ff2a7819 */ /* 0x100fe2000001160f */
[----:B------:R-:W-:Y:S01]  /*5010*/  HADD2 R14, R14, -1056, -1056 ;  /* 0xe420e4200e0e7430 */ /* 0x000fe20000000000 */
[----:B------:R-:W-:Y:S01]  /*5020*/  SHF.R.U32.HI R36, RZ, 0xa, R15 ;  /* 0x0000000aff247819 */ /* 0x000fe2000001160f */
[----:B------:R-:W-:Y:S01]  /*5030*/  HFMA2.MMA R18, R27, R5, R18 ;  /* 0x000000051b127235 */ /* 0x000fe20000000012 */
[----:B------:R-:W-:-:S02]  /*5040*/  LOP3.LUT R29, R15, 0x3f003f, RZ, 0xc0, !PT ;  /* 0x003f003f0f1d7812 */ /* 0x000fc400078ec0ff */
[----:B------:R-:W-:Y:S01]  /*5050*/  SHF.R.U32.HI R15, RZ, 0x6, R15 ;  /* 0x00000006ff0f7819 */ /* 0x000fe2000001160f */
[----:B------:R-:W-:Y:S01]  /*5060*/  HFMA2.MMA R17, R14, R5, R17 ;  /* 0x000000050e117235 */ /* 0x000fe20000000011 */
        /* <DEDUP_REMOVED lines=49> */
.L_x_3602:
        /* <DEDUP_REMOVED lines=8> */
.L_x_3600:
[----:B------:R-:W-:-:S04]  /*5400*/  ISETP.GE.AND P0, PT, R20, R35, PT ;  /* 0x000000231400720c */ /* 0x000fc80003f06270 */
[----:B------:R-:W-:-:S13]  /*5410*/  ISETP.GE.OR P0, PT, R20, c[0x0][0x1b0], P0 ;  /* 0x00006c0014007a0c */ /* 0x000fda0000706670 */
[----:B------:R-:W-:Y:S05]  /*5420*/  @P0 BRA `(.L_x_3604) ;  /* 0x000015e000000947 */ /* 0x000fea0003800000 */
.L_x_3606:
[----:B------:R-:W-:Y:S02]  /*5430*/  IMAD.MOV.U32 R39, RZ, RZ, c[0x0][0x18c] ;  /* 0x00006300ff277624 */ /* 0x000fe400078e00ff */
[----:B-----5:R-:W-:Y:S02]  /*5440*/  IMAD.MOV.U32 R4, RZ, RZ, R22 ;  /* 0x000000ffff047224 */ /* 0x020fe400078e0016 */
[----:B------:R-:W-:-:S04]  /*5450*/  IMAD.MOV.U32 R5, RZ, RZ, R23 ;  /* 0x000000ffff057224 */ /* 0x000fc800078e0017 */
[C---:B------:R-:W-:Y:S02]  /*5460*/  IMAD.WIDE R8, R39.reuse, 0x4, R4 ;  /* 0x0000000427087825 */ /* 0x040fe400078e0204 */
[----:B------:R-:W5:Y:S04]  /*5470*/  LDG.E.128.CONSTANT R4, [R4.64] ;  /* 0x0000000604047981 */ /* 0x000f68000c1e9d00 */
[C---:B------:R-:W-:Y:S02]  /*5480*/  IMAD.WIDE R12, R39.reuse, 0x4, R8 ;  /* 0x00000004270c7825 */ /* 0x040fe400078e0208 */
[----:B------:R-:W5:Y:S04]  /*5490*/  LDG.E.128.CONSTANT R8, [R8.64] ;  /* 0x0000000608087981 */ /* 0x000f68000c1e9d00 */
[----:B------:R-:W-:-:S02]  /*54a0*/  IMAD.WIDE R22, R39, 0x4, R12 ;  /* 0x0000000427167825 */ /* 0x000fc400078e020c */
        /* <DEDUP_REMOVED lines=10> */
[----:B-1----:R-:W0:Y:S01]  /*5550*/  LDS.128 R24, [UR4] ;  /* 0x00000004ff187984 */ /* 0x002e220008000c00 */
        /* <DEDUP_REMOVED lines=325> */
.L_x_3605:
[----:B------:R-:W-:Y:S01]  /*69b0*/  ISETP.LT.AND P2, PT, R36, R35, PT ;  /* 0x000000232400720c */ /* 0x000fe20003f41270 */
[----:B------:R-:W-:Y:S01]  /*69c0*/  UIADD3 UR4, UR4, 0x40, URZ ;  /* 0x0000004004047890 */ /* 0x000fe2000fffe03f */
[----:B0-----:R-:W-:Y:S02]  /*69d0*/  IMAD.MOV.U32 R22, RZ, RZ, R38 ;  /* 0x000000ffff167224 */ /* 0x001fe400078e0026 */
[----:B------:R-:W-:Y:S02]  /*69e0*/  IMAD.MOV.U32 R23, RZ, RZ, R39 ;  /* 0x000000ffff177224 */ /* 0x000fe400078e0027 */
[----:B------:R-:W-:-:S07]  /*69f0*/  IMAD.MOV.U32 R20, RZ, RZ, R36 ;  /* 0x000000ffff147224 */ /* 0x000fce00078e0024 */
[----:B------:R-:W-:Y:S05]  /*6a00*/  @!P0 BRA P2, `(.L_x_3606) ;  /* 0xffffea2000008947 */ /* 0x000fea000103ffff */
.L_x_3604:
        /* <DEDUP_REMOVED lines=15> */
.L_x_3610:
[----:B------:R-:W0:Y:S02]  /*6b00*/  LDS R4, [R0] ;  /* 0x0000000000047984 */ /* 0x000e240000000800 */
[----:B0-----:R-:W-:-:S06]  /*6b10*/  HADD2 R5, R4, R34 ;  /* 0x0000002204057230 */ /* 0x001fcc0000000000 */
[----:B------:R-:W0:Y:S02]  /*6b20*/  ATOMS.CAST.SPIN R5, [R0], R4, R5 ;  /* 0x000000040005738d */ /* 0x000e240001800005 */
[----:B0-----:R-:W-:-:S13]  /*6b30*/  ISETP.EQ.U32.AND P0, PT, R5, 0x1, PT ;  /* 0x000000010500780c */ /* 0x001fda0003f02070 */
[----:B------:R-:W-:Y:S05]  /*6b40*/  @!P0 BRA `(.L_x_3610) ;  /* 0xffffffb000008947 */ /* 0x000fea000383ffff */
[----:B------:R-:W-:Y:S05]  /*6b50*/  BRA `(.L_x_3608) ;  /* 0x0000003000007947 */ /* 0x000fea0003800000 */
.L_x_3609:
[----:B------:R-:W2:Y:S02]  /*6b60*/  LD.E R0, [R2.64] ;  /* 0x0000000602007980 */ /* 0x000ea4000c101900 */
[----:B--2---:R-:W-:-:S05]  /*6b70*/  IMAD.IADD R5, R34, 0x1, R0 ;  /* 0x0000000122057824 */ /* 0x004fca00078e0200 */
[----:B------:R0:W-:Y:S02]  /*6b80*/  ST.E [R2.64], R5 ;  /* 0x0000000502007985 */ /* 0x0001e4000c101906 */
.L_x_3608:
[----:B------:R-:W-:Y:S05]  /*6b90*/  BSYNC B0 ;  /* 0x0000000000007941 */ /* 0x000fea0003800000 */
.L_x_3607:
[----:B------:R-:W2:Y:S02]  /*6ba0*/  ATOM.E.ADD.F16x2.RN.STRONG.GPU P0, RZ, [R2.64+0x4], R33 ;  /* 0x0000042102ff798a */ /* 0x000ea4000810e9c6 */
[----:B--2---:R-:W-:Y:S05]  /*6bb0*/  @P0 EXIT ;  /* 0x000000000000094d */ /* 0x004fea0003800000 */
[----:B------:R-:W2:Y:S02]  /*6bc0*/  QSPC.E.S P0, RZ, [R2+0x4] ;  /* 0x0000040002ff73aa */ /* 0x000ea40000000500 */
[----:B--2---:R-:W-:Y:S05]  /*6bd0*/  @!P0 BRA `(.L_x_3611) ;  /* 0x0000008000008947 */ /* 0x004fea0003800000 */
[----:B0-----:R-:W-:-:S04]  /*6be0*/  IADD3 R2, R2, 0x4, RZ ;  /* 0x0000000402027810 */ /* 0x001fc80007ffe0ff */
[----:B------:R-:W-:-:S05]  /*6bf0*/  LOP3.LUT R2, R2, 0xffffff, RZ, 0xc0, !PT ;  /* 0x00ffffff02027812 */ /* 0x000fca00078ec0ff */
.L_x_3612:
[----:B------:R-:W0:Y:S02]  /*6c00*/  LDS R4, [R2] ;  /* 0x0000000002047984 */ /* 0x000e240000000800 */
[----:B0-----:R-:W-:-:S10]  /*6c10*/  HFMA2.MMA R5, R4, 1, 1, R33 ;  /* 0x3c003c0004057835 */ /* 0x001fd40000000021 */
[----:B------:R-:W0:Y:S02]  /*6c20*/  ATOMS.CAST.SPIN R5, [R2], R4, R5 ;  /* 0x000000040205738d */ /* 0x000e240001800005 */
[----:B0-----:R-:W-:-:S13]  /*6c30*/  ISETP.EQ.U32.AND P0, PT, R5, 0x1, PT ;  /* 0x000000010500780c */ /* 0x001fda0003f02070 */
[----:B------:R-:W-:Y:S05]  /*6c40*/  @!P0 BRA `(.L_x_3612) ;  /* 0xffffffb000008947 */ /* 0x000fea000383ffff */
[----:B------:R-:W-:Y:S05]  /*6c50*/  EXIT ;  /* 0x000000000000794d */ /* 0x000fea0003800000 */
.L_x_3611:
[----:B------:R-:W2:Y:S02]  /*6c60*/  LD.E R0, [R2.64+0x4] ;  /* 0x0000040602007980 */ /* 0x000ea4000c101900 */
[----:B0-2---:R-:W-:-:S05]  /*6c70*/  IMAD.IADD R5, R33, 0x1, R0 ;  /* 0x0000000121057824 */ /* 0x005fca00078e0200 */
[----:B------:R-:W-:Y:S01]  /*6c80*/  ST.E [R2.64+0x4], R5 ;  /* 0x0000040502007985 */ /* 0x000fe2000c101906 */
[----:B------:R-:W-:Y:S05]  /*6c90*/  EXIT ;  /* 0x000000000000794d */ /* 0x000fea0003800000 */
.L_x_3613:
        /* <DEDUP_REMOVED lines=14> */
.L_x_3797:


//--------------------- .text._Z23gemm_half_q_half_kernelILi1ELi152ELb0ELb0ELi32EEvPK6__halfPKjS4_S2_PS0_iiiiPKtS7_iiiiiibS2_i --------------------------
	.section	.text._Z23gemm_half_q_half_kernelILi1ELi152ELb0ELb0ELi32EEvPK6__halfPKjS4_S2_PS0_iiiiPKtS7_iiiiiibS2_i,"ax",@progbits
	.sectioninfo	@"SHI_REGISTERS=48"
	.align	128
        .global         _Z23gemm_half_q_half_kernelILi1ELi152ELb0ELb0ELi32EEvPK6__halfPKjS4_S2_PS0_iiiiPKtS7_iiiiiibS2_i
        .type           _Z23gemm_half_q_half_kernelILi1ELi152ELb0ELb0ELi32EEvPK6__halfPKjS4_S2_PS0_iiiiPKtS7_iiiiiibS2_i,@function
        .size           _Z23gemm_half_q_half_kernelILi1ELi152ELb0ELb0ELi32EEvPK6__halfPKjS4_S2_PS0_iiiiPKtS7_iiiiiibS2_i,(.L_x_3798 - _Z23gemm_half_q_half_kernelILi1ELi152ELb0ELb0ELi32EEvPK6__halfPKjS4_S2_PS0_iiiiPKtS7_iiiiiibS2_i)
        .other          _Z23gemm_half_q_half_kernelILi1ELi152ELb0ELb0ELi32EEvPK6__halfPKjS4_S2_PS0_iiiiPKtS7_iiiiiibS2_i,@"STO_CUDA_ENTRY STV_DEFAULT"
_Z23gemm_half_q_half_kernelILi1ELi152ELb0ELb0ELi32EEvPK6__halfPKjS4_S2_PS0_iiiiPKtS7_iiiiiibS2_i:
.text._Z23gemm_half_q_half_kernelILi1ELi152ELb0ELb0ELi32EEvPK6__halfPKjS4_S2_PS0_iiiiPKtS7_iiiiiibS2_i:
        /* <DEDUP_REMOVED lines=38> */
.L_x_3615:
[----:B------:R-:W-:Y:S05]  /*0260*/  BSYNC B0 ;  /* 0x0000000000007941 */ /* 0x000fea0003800000 */
.L_x_3614:
        /* <DEDUP_REMOVED lines=8> */
[----:B0-----:R-:W-:Y:S02]  /*02f0*/  @P5 IMNMX R2, R0, c[0x0][0x1ac], PT ;  /* 0x00006b0000025a17 */ /* 0x001fe40003800200 */
[----:B------:R-:W-:Y:S02]  /*0300*/  SHF.R.S32.HI R9, RZ, 0x1f, R6 ;  /* 0x0000001fff097819 */ /* 0x000fe40000011406 */
[----:B------:R-:W-:Y:S02]  /*0310*/  @P5 IADD3 R2, R2, -c[0x0][0x1a8], RZ ;  /* 0x80006a0002025a10 */ /* 0x000fe40007ffe0ff */
[----:B------:R-:W-:Y:S02]  /*0320*/  @P2 IMNMX R8, R0, c[0x0][0x1b8], PT ;  /* 0x00006e0000082a17 */ /* 0x000fe40003800200 */
[----:B------:R-:W-:Y:S02]  /*0330*/  @P5 SHF.R.S32.HI R7, RZ, 0x1f, R2 ;  /* 0x0000001fff075819 */ /* 0x000fe40000011402 */
[----:B------:R-:W-:-:S02]  /*0340*/  LEA.HI R14, R9, R6, RZ, 0x5 ;  /* 0x00000006090e7211 */ /* 0x000fc400078f28ff */
[----:B------:R-:W-:Y:S02]  /*0350*/  @P5 LEA.HI R7, R7, R2, RZ, 0x5 ;  /* 0x0000000207075211 */ /* 0x000fe400078f28ff */
[C---:B------:R-:W-:Y:S02]  /*0360*/  @P6 IMNMX R2, R0.reuse, c[0x0][0x1b0], PT ;  /* 0x00006c0000026a17 */ /* 0x040fe40003800200 */
[----:B------:R-:W-:Y:S02]  /*0370*/  @P3 IMNMX R9, R0, c[0x0][0x1bc], PT ;  /* 0x00006f0000093a17 */ /* 0x000fe40003800200 */
[----:B------:R-:W-:Y:S02]  /*0380*/  @P2 IADD3 R10, R8, -c[0x0][0x1b4], RZ ;  /* 0x80006d00080a2a10 */ /* 0x000fe40007ffe0ff */
[----:B------:R-:W-:Y:S02]  /*0390*/  @P6 IADD3 R2, R2, -c[0x0][0x1ac], RZ ;  /* 0x80006b0002026a10 */ /* 0x000fe40007ffe0ff */
[----:B------:R-:W-:-:S02]  /*03a0*/  @P4 IMNMX R6, R0, c[0x0][0x1b4], PT ;  /* 0x00006d0000064a17 */ /* 0x000fc40003800200 */
[----:B------:R-:W-:Y:S02]  /*03b0*/  @P3 IADD3 R12, R9, -c[0x0][0x1b8], RZ ;  /* 0x80006e00090c3a10 */ /* 0x000fe40007ffe0ff */
[----:B------:R-:W-:Y:S02]  /*03c0*/  @P2 SHF.R.S32.HI R13, RZ, 0x1f, R10 ;  /* 0x0000001fff0d2819 */ /* 0x000fe4000001140a */
[----:B------:R-:W-:Y:S02]  /*03d0*/  @P6 SHF.R.S32.HI R9, RZ, 0x1f, R2 ;  /* 0x0000001fff096819 */ /* 0x000fe40000011402 */
[----:B------:R-:W-:Y:S02]  /*03e0*/  @P4 IADD3 R6, R6, -c[0x0][0x1b0], RZ ;  /* 0x80006c0006064a10 */ /* 0x000fe40007ffe0ff */
[----:B------:R-:W-:Y:S01]  /*03f0*/  @P2 LEA.HI R13, R13, R10, RZ, 0x5 ;  /* 0x0000000a0d0d2211 */ /* 0x000fe200078f28ff */
[----:B-1----:R-:W-:Y:S01]  /*0400*/  IMAD.MOV.U32 R10, RZ, RZ, R16 ;  /* 0x000000ffff0a7224 */ /* 0x002fe200078e0010 */
[----:B------:R-:W-:Y:S01]  /*0410*/  @P6 LEA.HI R9, R9, R2, RZ, 0x5 ;  /* 0x0000000209096211 */ /* 0x000fe200078f28ff */
[----:B------:R-:W-:Y:S01]  /*0420*/  IMAD.MOV.U32 R2, RZ, RZ, RZ ;  /* 0x000000ffff027224 */ /* 0x000fe200078e00ff */
[----:B------:R-:W-:-:S02]  /*0430*/  @P4 SHF.R.S32.HI R11, RZ, 0x1f, R6 ;  /* 0x0000001fff0b4819 */ /* 0x000fc40000011406 */
[----:B------:R-:W-:Y:S02]  /*0440*/  @P6 SHF.R.S32.HI R9, RZ, 0x5, R9 ;  /* 0x00000005ff096819 */ /* 0x000fe40000011409 */
[----:B------:R-:W-:Y:S02]  /*0450*/  ISETP.NE.AND P0, PT, R10, RZ, PT ;  /* 0x000000ff0a00720c */ /* 0x000fe40003f05270 */
[----:B------:R-:W-:Y:S01]  /*0460*/  @P3 SHF.R.S32.HI R15, RZ, 0x1f, R12 ;  /* 0x0000001fff0f3819 */ /* 0x000fe2000001140c */
[----:B------:R-:W-:Y:S01]  /*0470*/  @P6 IMAD R2, R9, 0x5, RZ ;  /* 0x0000000509026824 */ /* 0x000fe200078e02ff */
[----:B------:R-:W-:Y:S01]  /*0480*/  @P4 LEA.HI R8, R11, R6, RZ, 0x5 ;  /* 0x000000060b084211 */ /* 0x000fe200078f28ff */
[----:B------:R-:W-:Y:S01]  /*0490*/  IMAD.MOV.U32 R6, RZ, RZ, RZ ;  /* 0x000000ffff067224 */ /* 0x000fe200078e00ff */
[----:B------:R-:W-:Y:S01]  /*04a0*/  @P5 SHF.R.S32.HI R7, RZ, 0x5, R7 ;  /* 0x00000005ff075819 */ /* 0x000fe20000011407 */
[----:B------:R-:W-:Y:S01]  /*04b0*/  IMAD.MOV.U32 R11, RZ, RZ, RZ ;  /* 0x000000ffff0b7224 */ /* 0x000fe200078e00ff */
[----:B------:R-:W-:-:S02]  /*04c0*/  ISETP.NE.OR P0, PT, R3, RZ, !P0 ;  /* 0x000000ff0300720c */ /* 0x000fc40004705670 */
[----:B------:R-:W-:Y:S01]  /*04d0*/  @P3 LEA.HI R15, R15, R12, RZ, 0x5 ;  /* 0x0000000c0f0f3211 */ /* 0x000fe200078f28ff */
[----:B------:R-:W-:Y:S01]  /*04e0*/  @P5 IMAD R6, R7, 0x6, RZ ;  /* 0x0000000607065824 */ /* 0x000fe200078e02ff */
[----:B------:R-:W-:Y:S01]  /*04f0*/  @P4 SHF.R.S32.HI R8, RZ, 0x5, R8 ;  /* 0x00000005ff084819 */ /* 0x000fe20000011408 */
[----:B------:R-:W-:Y:S01]  /*0500*/  IMAD.MOV.U32 R7, RZ, RZ, RZ ;  /* 0x000000ffff077224 */ /* 0x000fe200078e00ff */
[----:B------:R-:W-:Y:S02]  /*0510*/  SHF.R.S32.HI R9, RZ, 0x5, R14 ;  /* 0x00000005ff097819 */ /* 0x000fe4000001140e */
[----:B------:R-:W-:Y:S01]  /*0520*/  ISETP.GE.OR P0, PT, R5, c[0x0][0x188], P0 ;  /* 0x0000620005007a0c */ /* 0x000fe20000706670 */
[----:B------:R-:W-:Y:S01]  /*0530*/  @P4 IMAD.SHL.U32 R11, R8, 0x4, RZ ;  /* 0x00000004080b4824 */ /* 0x000fe200078e00ff */
[----:B------:R-:W-:Y:S01]  /*0540*/  @P2 SHF.R.S32.HI R13, RZ, 0x5, R13 ;  /* 0x00000005ff0d2819 */ /* 0x000fe2000001140d */
[----:B------:R-:W-:Y:S01]  /*0550*/  IMAD R6, R9, 0x8, R6 ;  /* 0x0000000809067824 */ /* 0x000fe200078e0206 */
[----:B------:R-:W-:Y:S01]  /*0560*/  @P3 SHF.R.S32.HI R15, RZ, 0x5, R15 ;  /* 0x00000005ff0f3819 */ /* 0x000fe2000001140f */
[----:B------:R-:W-:Y:S01]  /*0570*/  IMAD.MOV.U32 R8, RZ, RZ, RZ ;  /* 0x000000ffff087224 */ /* 0x000fe200078e00ff */
[----:B------:R-:W-:Y:S01]  /*0580*/  ISETP.GE.AND P4, PT, R0, R37, PT ;  /* 0x000000250000720c */ /* 0x000fe20003f86270 */
[----:B------:R-:W-:Y:S01]  /*0590*/  @P2 IMAD R7, R13, 0x3, RZ ;  /* 0x000000030d072824 */ /* 0x000fe200078e02ff */
[----:B------:R-:W-:Y:S01]  /*05a0*/  IADD3 R2, R11, R6, R2 ;  /* 0x000000060b027210 */ /* 0x000fe20007ffe002 */
[----:B------:R-:W-:Y:S01]  /*05b0*/  @P3 IMAD.SHL.U32 R8, R15, 0x2, RZ ;  /* 0x000000020f083824 */ /* 0x000fe200078e00ff */
[----:B------:R-:W-:-:S03]  /*05c0*/  SHF.R.S32.HI R6, RZ, 0x1f, R4 ;  /* 0x0000001fff067819 */ /* 0x000fc60000011404 */
[----:B------:R-:W-:Y:S01]  /*05d0*/  @!P0 IMAD.MOV.U32 R9, RZ, RZ, 0x2 ;  /* 0x00000002ff098424 */ /* 0x000fe200078e00ff */
[----:B------:R-:W-:Y:S01]  /*05e0*/  IADD3 R2, R8, R2, R7 ;  /* 0x0000000208027210 */ /* 0x000fe20007ffe007 */
[----:B------:R-:W-:-:S04]  /*05f0*/  @!P0 IMAD R8, R5, c[0x0][0x18c], R4 ;  /* 0x0000630005088a24 */ /* 0x000fc800078e0204 */
        /* <DEDUP_REMOVED lines=21> */
.L_x_3617:
        /* <DEDUP_REMOVED lines=41> */
.L_x_3616:
        /* <DEDUP_REMOVED lines=17> */
[----:B------:R-:W-:-:S04]  /*0af0*/  LEA.HI.X R23, R4, c[0x0][0x16c], R7, 0x2, P3 ;  /* 0x00005b0004177a11 */ /* 0x000fc800018f1407 */
.L_x_3623:
[----:B------:R-:W-:Y:S01]  /*0b00*/  IMAD.MOV.U32 R12, RZ, RZ, R38 ;  /* 0x000000ffff0c7224 */ /* 0x000fe200078e0026 */
[----:B-----5:R-:W2:Y:S01]  /*0b10*/  LDG.E.128.CONSTANT R8, [R22.64] ;  /* 0x0000000616087981 */ /* 0x020ea2000c1e9d00 */
[----:B------:R-:W-:-:S05]  /*0b20*/  IMAD.MOV.U32 R13, RZ, RZ, R39 ;  /* 0x000000ffff0d7224 */ /* 0x000fca00078e0027 */
[----:B------:R-:W3:Y:S01]  /*0b30*/  LDG.E.128.CONSTANT R4, [R12.64] ;  /* 0x000000060c047981 */ /* 0x000ee2000c1e9d00 */
[----:B--2---:R-:W-:Y:S02]  /*0b40*/  LEA.HI R25, R8, 0xffffff80, RZ, 0x8 ;  /* 0xffffff8008197811 */ /* 0x004fe400078f40ff */
[----:B------:R-:W-:Y:S02]  /*0b50*/  LEA.HI R24, R9, 0xffffff80, RZ, 0x8 ;  /* 0xffffff8009187811 */ /* 0x000fe400078f40ff */
[----:B0-----:R-:W-:Y:S02]  /*0b60*/  LEA.HI R21, R10, 0xffffff80, RZ, 0x8 ;  /* 0xffffff800a157811 */ /* 0x001fe400078f40ff */
[----:B---3--:R-:W-:Y:S02]  /*0b70*/  LEA.HI R27, R4, 0xffffff80, RZ, 0x8 ;  /* 0xffffff80041b7811 */ /* 0x008fe400078f40ff */
[----:B-1----:R-:W-:Y:S02]  /*0b80*/  LEA.HI R28, R5, 0xffffff80, RZ, 0x8 ;  /* 0xffffff80051c7811 */ /* 0x002fe400078f40ff */
[----:B------:R-:W-:-:S02]  /*0b90*/  LEA.HI R26, R6, 0xffffff80, RZ, 0x8 ;  /* 0xffffff80061a7811 */ /* 0x000fc400078f40ff */
[----:B------:R-:W-:Y:S02]  /*0ba0*/  LEA.HI R29, R7, 0xffffff80, RZ, 0x8 ;  /* 0xffffff80071d7811 */ /* 0x000fe400078f40ff */
[----:B------:R-:W-:Y:S01]  /*0bb0*/  LEA.HI R20, R11, 0xffffff80, RZ, 0x8 ;  /* 0xffffff800b147811 */ /* 0x000fe200078f40ff */
[----:B------:R-:W-:Y:S05]  /*0bc0*/  @P1 BRA `(.L_x_3619) ;  /* 0x00000b6000001947 */ /* 0x000fea0003800000 */
[----:B------:R-:W0:Y:S01]  /*0bd0*/  LDS.64 R14, [UR5] ;  /* 0x00000005ff0e7984 */ /* 0x000e220008000a00 */
[----:B------:R-:W-:Y:S01]  /*0be0*/  LOP3.LUT R38, R7, 0xff, RZ, 0xc0, !PT ;  /* 0x000000ff07267812 */ /* 0x000fe200078ec0ff */
[----:B------:R-:W1:Y:S01]  /*0bf0*/  I2F.F16 R28, R28 ;  /* 0x0000001c001c7306 */ /* 0x000e620000200c00 */
[----:B------:R-:W-:Y:S02]  /*0c00*/  SHF.R.U32.HI R36, RZ, 0x8, R5 ;  /* 0x00000008ff247819 */ /* 0x000fe40000011605 */
[----:B------:R-:W-:Y:S02]  /*0c10*/  LOP3.LUT R30, R5, 0xff, RZ, 0xc0, !PT ;  /* 0x000000ff051e7812 */ /* 0x000fe400078ec0ff */
[----:B------:R-:W-:-:S02]  /*0c20*/  IADD3 R45, R38, -0x80, RZ ;  /* 0xffffff80262d7810 */ /* 0x000fc40007ffe0ff */
[----:B------:R-:W-:Y:S01]  /*0c30*/  LOP3.LUT R38, R36, 0xff, RZ, 0xc0, !PT ;  /* 0x000000ff24267812 */ /* 0x000fe200078ec0ff */
[----:B------:R-:W-:Y:S01]  /*0c40*/  I2F.F16 R27, R27 ;  /* 0x0000001b001b7306 */ /* 0x000fe20000200c00 */
[----:B------:R-:W-:Y:S02]  /*0c50*/  SHF.R.U32.HI R36, RZ, 0x8, R4 ;  /* 0x00000008ff247819 */ /* 0x000fe40000011604 */
[----:B------:R-:W-:Y:S02]  /*0c60*/  IADD3 R43, R30, -0x80, RZ ;  /* 0xffffff801e2b7810 */ /* 0x000fe40007ffe0ff */
[----:B------:R-:W-:Y:S02]  /*0c70*/  LOP3.LUT R30, R4, 0xff, RZ, 0xc0, !PT ;  /* 0x000000ff041e7812 */ /* 0x000fe400078ec0ff */
[----:B------:R-:W-:Y:S01]  /*0c80*/  IADD3 R42, R38, -0x80, RZ ;  /* 0xffffff80262a7810 */ /* 0x000fe20007ffe0ff */
[----:B------:R-:W2:Y:S01]  /*0c90*/  I2F.F16 R45, R45 ;  /* 0x0000002d002d7306 */ /* 0x000ea20000200c00 */
[----:B------:R-:W-:Y:S01]  /*0ca0*/  LOP3.LUT R38, R36, 0xff, RZ, 0xc0, !PT ;  /* 0x000000ff24267812 */ /* 0x000fe200078ec0ff */
[----:B-1----:R-:W-:Y:S01]  /*0cb0*/  HADD2.F32 R28, -RZ, R28.H0_H0 ;  /* 0x2000001cff1c7230 */ /* 0x002fe20000004100 */
[----:B------:R-:W-:-:S02]  /*0cc0*/  IADD3 R30, R30, -0x80, RZ ;  /* 0xffffff801e1e7810 */ /* 0x000fc40007ffe0ff */
[----:B------:R-:W-:Y:S02]  /*0cd0*/  IADD3 R39, R38, -0x80, RZ ;  /* 0xffffff8026277810 */ /* 0x000fe40007ffe0ff */
[----:B------:R-:W-:Y:S01]  /*0ce0*/  LOP3.LUT R40, R8, 0xff, RZ, 0xc0, !PT ;  /* 0x000000ff08287812 */ /* 0x000fe200078ec0ff */
[----:B------:R0:W1:Y:S01]  /*0cf0*/  I2F.F16 R41, R30 ;  /* 0x0000001e00297306 */ /* 0x0000620000200c00 */
[----:B------:R-:W-:Y:S02]  /*0d00*/  LOP3.LUT R31, R6, 0xff, RZ, 0xc0, !PT ;  /* 0x000000ff061f7812 */ /* 0x000fe400078ec0ff */
[----:B------:R-:W-:Y:S02]  /*0d10*/  IADD3 R40, R40, -0x80, RZ ;  /* 0xffffff8028287810 */ /* 0x000fe40007ffe0ff */
[----:B------:R-:W-:Y:S02]  /*0d20*/  IADD3 R31, R31, -0x80, RZ ;  /* 0xffffff801f1f7810 */ /* 0x000fe40007ffe0ff */
[----:B------:R-:W-:Y:S01]  /*0d30*/  SHF.R.U32.HI R5, RZ, 0x10, R5 ;  /* 0x00000010ff057819 */ /* 0x000fe20000011605 */
[----:B------:R3:W4:Y:S01]  /*0d40*/  I2F.F16 R36, R42 ;  /* 0x0000002a00247306 */ /* 0x0007220000200c00 */
[----:B------:R-:W-:Y:S01]  /*0d50*/  SHF.R.U32.HI R4, RZ, 0x10, R4 ;  /* 0x00000010ff047819 */ /* 0x000fe20000011604 */
[----:B--2---:R-:W-:Y:S01]  /*0d60*/  HADD2.F32 R45, -RZ, R45.H0_H0 ;  /* 0x2000002dff2d7230 */ /* 0x004fe20000004100 */
[----:B------:R-:W-:-:S02]  /*0d70*/  LOP3.LUT R5, R5, 0xff, RZ, 0xc0, !PT ;  /* 0x000000ff05057812 */ /* 0x000fc400078ec0ff */
[----:B------:R-:W-:Y:S01]  /*0d80*/  LOP3.LUT R4, R4, 0xff, RZ, 0xc0, !PT ;  /* 0x000000ff04047812 */ /* 0x000fe200078ec0ff */
[--C-:B0-----:R-:W-:Y:S01]  /*0d90*/  HADD2.F32 R30, -RZ, R14.reuse.H0_H0 ;  /* 0x2000000eff1e7230 */ /* 0x101fe20000004100 */
[----:B------:R-:W-:Y:S01]  /*0da0*/  IADD3 R5, R5, -0x80, RZ ;  /* 0xffffff8005057810 */ /* 0x000fe20007ffe0ff */
[----:B------:R-:W0:Y:S01]  /*0db0*/  I2F.F16 R39, R39 ;  /* 0x0000002700277306 */ /* 0x000e220000200c00 */
[----:B---3--:R-:W-:Y:S01]  /*0dc0*/  LOP3.LUT R42, R9, 0xff, RZ, 0xc0, !PT ;  /* 0x000000ff092a7812 */ /* 0x008fe200078ec0ff */
[----:B-1----:R-:W-:Y:S02]  /*0dd0*/  HADD2.F32 R41, -RZ, R41.H0_H0 ;  /* 0x20000029ff297230 */ /* 0x002fe40000004100 */
[----:B------:R-:W-:-:S03]  /*0de0*/  HADD2.F32 R38, -RZ, R14.H1_H1 ;  /* 0x3000000eff267230 */ /* 0x000fc60000004100 */
[----:B------:R-:W-:Y:S01]  /*0df0*/  FFMA.FTZ R41, R41, R30, RZ ;  /* 0x0000001e29297223 */ /* 0x000fe200000100ff */
[----:B----4-:R-:W-:Y:S01]  /*0e00*/  HADD2.F32 R44, -RZ, R36.H0_H0 ;  /* 0x20000024ff2c7230 */ /* 0x010fe20000004100 */
[----:B------:R-:W-:Y:S01]  /*0e10*/  IADD3 R36, R42, -0x80, RZ ;  /* 0xffffff802a247810 */ /* 0x000fe20007ffe0ff */
[----:B------:R1:W-:Y:S01]  /*0e20*/  I2F.F16 R14, R40 ;  /* 0x00000028000e7306 */ /* 0x0003e20000200c00 */
[----:B0-----:R-:W-:Y:S01]  /*0e30*/  HADD2.F32 R42, -RZ, R39.H0_H0 ;  /* 0x20000027ff2a7230 */ /* 0x001fe20000004100 */
[----:B------:R-:W-:-:S06]  /*0e40*/  SHF.R.U32.HI R39, RZ, 0x8, R6 ;  /* 0x00000008ff277819 */ /* 0x000fcc0000011606 */
[----:B------:R-:W0:Y:S01]  /*0e50*/  I2F.F16 R31, R31 ;  /* 0x0000001f001f7306 */ /* 0x000e220000200c00 */
[----:B------:R-:W-:Y:S01]  /*0e60*/  SHF.R.U32.HI R6, RZ, 0x10, R6 ;  /* 0x00000010ff067819 */ /* 0x000fe20000011606 */
[----:B------:R-:W-:Y:S01]  /*0e70*/  FFMA.FTZ R41, R42, R38, R41 ;  /* 0x000000262a297223 */ /* 0x000fe20000010029 */
[----:B------:R-:W-:Y:S02]  /*0e80*/  SHF.R.U32.HI R42, RZ, 0x8, R7 ;  /* 0x00000008ff2a7819 */ /* 0x000fe40000011607 */
[----:B------:R-:W-:Y:S02]  /*0e90*/  LOP3.LUT R39, R39, 0xff, RZ, 0xc0, !PT ;  /* 0x000000ff27277812 */ /* 0x000fe400078ec0ff */
[----:B------:R-:W-:Y:S01]  /*0ea0*/  LOP3.LUT R42, R42, 0xff, RZ, 0xc0, !PT ;  /* 0x000000ff2a2a7812 */ /* 0x000fe200078ec0ff */
[----:B------:R-:W2:Y:S01]  /*0eb0*/  I2F.F16 R43, R43 ;  /* 0x0000002b002b7306 */ /* 0x000ea20000200c00 */
[----:B-1----:R-:W-:Y:S02]  /*0ec0*/  IADD3 R40, R39, -0x80, RZ ;  /* 0xffffff8027287810 */ /* 0x002fe40007ffe0ff */
[----:B------:R-:W-:-:S02]  /*0ed0*/  IADD3 R42, R42, -0x80, RZ ;  /* 0xffffff802a2a7810 */ /* 0x000fc40007ffe0ff */
[----:B------:R-:W-:Y:S02]  /*0ee0*/  LOP3.LUT R6, R6, 0xff, RZ, 0xc0, !PT ;  /* 0x000000ff06067812 */ /* 0x000fe400078ec0ff */
[----:B------:R-:W-:Y:S01]  /*0ef0*/  SHF.R.U32.HI R7, RZ, 0x10, R7 ;  /* 0x00000010ff077819 */ /* 0x000fe20000011607 */
[----:B------:R-:W1:Y:S01]  /*0f00*/  I2F.F16 R40, R40 ;  /* 0x0000002800287306 */ /* 0x000e620000200c00 */
[----:B------:R-:W-:Y:S01]  /*0f10*/  IADD3 R39, R4, -0x80, RZ ;  /* 0xffffff8004277810 */ /* 0x000fe20007ffe0ff */
[----:B0-----:R-:W-:Y:S01]  /*0f20*/  HADD2.F32 R31, -RZ, R31.H0_H0 ;  /* 0x2000001fff1f7230 */ /* 0x001fe20000004100 */
[----:B------:R-:W-:Y:S02]  /*0f30*/  IADD3 R4, R6, -0x80, RZ ;  /* 0xffffff8006047810 */ /* 0x000fe40007ffe0ff */
[----:B------:R-:W-:Y:S02]  /*0f40*/  LOP3.LUT R6, R7, 0xff, RZ, 0xc0, !PT ;  /* 0x000000ff07067812 */ /* 0x000fe400078ec0ff */
[----:B------:R-:W-:Y:S01]  /*0f50*/  FFMA.FTZ R31, R30, R31, RZ ;  /* 0x0000001f1e1f7223 */ /* 0x000fe200000100ff */
[----:B------:R-:W0:Y:S01]  /*0f60*/  I2F.F16 R42, R42 ;  /* 0x0000002a002a7306 */ /* 0x000e220000200c00 */
[----:B--2---:R-:W-:-:S05]  /*0f70*/  HADD2.F32 R43, -RZ, R43.H0_H0 ;  /* 0x2000002bff2b7230 */ /* 0x004fca0000004100 */
[C---:B------:R-:W-:Y:S02]  /*0f80*/  FFMA.FTZ R43, R30.reuse, R43, RZ ;  /* 0x0000002b1e2b7223 */ /* 0x040fe400000100ff */
[----:B------:R-:W2:Y:S01]  /*0f90*/  I2F.F16 R5, R5 ;  /* 0x0000000500057306 */ /* 0x000ea20000200c00 */
[----:B-1----:R-:W-:Y:S01]  /*0fa0*/  HADD2.F32 R40, -RZ, R40.H0_H0 ;  /* 0x20000028ff287230 */ /* 0x002fe20000004100 */
[----:B------:R-:W-:Y:S02]  /*0fb0*/  FFMA.FTZ R30, R30, R45, RZ ;  /* 0x0000002d1e1e7223 */ /* 0x000fe400000100ff */
[C---:B------:R-:W-:Y:S01]  /*0fc0*/  FFMA.FTZ R43, R38.reuse, R44, R43 ;  /* 0x0000002c262b7223 */ /* 0x040fe2000001002b */
[----:B------:R-:W-:Y:S01]  /*0fd0*/  HADD2.F32 R44, -RZ, R27.H0_H0 ;  /* 0x2000001bff2c7230 */ /* 0x000fe20000004100 */
[----:B------:R-:W-:Y:S01]  /*0fe0*/  FFMA.FTZ R31, R38, R40, R31 ;  /* 0x00000028261f7223 */ /* 0x000fe2000001001f */
[--C-:B------:R-:W-:Y:S01]  /*0ff0*/  HADD2.F32 R40, -RZ, R15.reuse.H0_H0 ;  /* 0x2000000fff287230 */ /* 0x100fe20000004100 */
[----:B------:R-:W1:Y:S01]  /*1000*/  I2F.F16 R39, R39 ;  /* 0x0000002700277306 */ /* 0x000e620000200c00 */
[----:B0-----:R-:W-:Y:S01]  /*1010*/  HADD2.F32 R7, -RZ, R42.H0_H0 ;  /* 0x2000002aff077230 */ /* 0x001fe20000004100 */
[----:B------:R-:W-:Y:S01]  /*1020*/  IADD3 R42, R6, -0x80, RZ ;  /* 0xffffff80062a7810 */ /* 0x000fe20007ffe0ff */
[----:B------:R-:W-:Y:S01]  /*1030*/  HADD2.F32 R15, -RZ, R15.H1_H1 ;  /* 0x3000000fff0f7230 */ /* 0x000fe20000004100 */
[----:B------:R-:W-:-:S02]  /*1040*/  LOP3.LUT R6, R10, 0xff, RZ, 0xc0, !PT ;  /* 0x000000ff0a067812 */ /* 0x000fc400078ec0ff */
[----:B------:R-:W-:Y:S01]  /*1050*/  FFMA.FTZ R38, R38, R7, R30 ;  /* 0x0000000726267223 */ /* 0x000fe2000001001e */
[----:B------:R-:W-:Y:S01]  /*1060*/  LOP3.LUT R30, R11, 0xff, RZ, 0xc0, !PT ;  /* 0x000000ff0b1e7812 */ /* 0x000fe200078ec0ff */
[----:B------:R-:W0:Y:S01]  /*1070*/  I2F.F16 R4, R4 ;  /* 0x0000000400047306 */ /* 0x000e220000200c00 */
[----:B--2---:R-:W-:Y:S01]  /*1080*/  HADD2.F32 R5, -RZ, R5.H0_H0 ;  /* 0x20000005ff057230 */ /* 0x004fe20000004100 */
[----:B------:R-:W-:Y:S02]  /*1090*/  IADD3 R7, R6, -0x80, RZ ;  /* 0xffffff8006077810 */ /* 0x000fe40007ffe0ff */
[----:B------:R-:W-:Y:S02]  /*10a0*/  IADD3 R30, R30, -0x80, RZ ;  /* 0xffffff801e1e7810 */ /* 0x000fe40007ffe0ff */
[----:B------:R-:W-:Y:S01]  /*10b0*/  FFMA.FTZ R6, R40, R5, R43 ;  /* 0x0000000528067223 */ /* 0x000fe2000001002b */
[----:B------:R-:W-:Y:S01]  /*10c0*/  SHF.R.U32.HI R5, RZ, 0x8, R8 ;  /* 0x00000008ff057819 */ /* 0x000fe20000011608 */
[----:B------:R-:W2:Y:S01]  /*10d0*/  I2F.F16 R42, R42 ;  /* 0x0000002a002a7306 */ /* 0x000ea20000200c00 */
[----:B-1----:R-:W-:Y:S01]  /*10e0*/  HADD2.F32 R39, -RZ, R39.H0_H0 ;  /* 0x20000027ff277230 */ /* 0x002fe20000004100 */
[----:B------:R-:W-:Y:S01]  /*10f0*/  FFMA.FTZ R28, R15, R28, R6 ;  /* 0x0000001c0f1c7223 */ /* 0x000fe20000010006 */
[----:B------:R-:W-:-:S02]  /*1100*/  LOP3.LUT R5, R5, 0xff, RZ, 0xc0, !PT ;  /* 0x000000ff05057812 */ /* 0x000fc400078ec0ff */
[----:B------:R-:W-:Y:S01]  /*1110*/  SHF.R.U32.HI R27, RZ, 0x8, R11 ;  /* 0x00000008ff1b7819 */ /* 0x000fe2000001160b */
[----:B------:R-:W-:Y:S01]  /*1120*/  FFMA.FTZ R41, R39, R40, R41 ;  /* 0x0000002827297223 */ /* 0x000fe20000010029 */
[----:B------:R-:W-:Y:S01]  /*1130*/  IADD3 R43, R5, -0x80, RZ ;  /* 0xffffff80052b7810 */ /* 0x000fe20007ffe0ff */
[----:B0-----:R-:W-:Y:S01]  /*1140*/  HADD2.F32 R39, -RZ, R4.H0_H0 ;  /* 0x20000004ff277230 */ /* 0x001fe20000004100 */
[----:B------:R-:W-:Y:S01]  /*1150*/  SHF.R.U32.HI R4, RZ, 0x10, R8 ;  /* 0x00000010ff047819 */ /* 0x000fe20000011608 */
[----:B------:R-:W-:Y:S01]  /*1160*/  I2F.F16 R26, R26 ;  /* 0x0000001a001a7306 */ /* 0x000fe20000200c00 */
[----:B------:R-:W-:Y:S01]  /*1170*/  FFMA.FTZ R41, R44, R15, R41 ;  /* 0x0000000f2c297223 */ /* 0x000fe20000010029 */
[----:B------:R-:W-:Y:S01]  /*1180*/  LOP3.LUT R27, R27, 0xff, RZ, 0xc0, !PT ;  /* 0x000000ff1b1b7812 */ /* 0x000fe200078ec0ff */
[----:B------:R-:W-:Y:S01]  /*1190*/  FFMA.FTZ R8, R40, R39, R31 ;  /* 0x0000002728087223 */ /* 0x000fe2000001001f */
[----:B--2---:R-:W-:Y:S01]  /*11a0*/  HADD2.F32 R5, -RZ, R42.H0_H0 ;  /* 0x2000002aff057230 */ /* 0x004fe20000004100 */
[----:B------:R-:W-:-:S03]  /*11b0*/  LOP3.LUT R42, R4, 0xff, RZ, 0xc0, !PT ;  /* 0x000000ff042a7812 */ /* 0x000fc600078ec0ff */
[----:B------:R-:W0:Y:S01]  /*11c0*/  I2F.F16 R29, R29 ;  /* 0x0000001d001d7306 */ /* 0x000e220000200c00 */
[----:B------:R-:W-:Y:S01]  /*11d0*/  IADD3 R27, R27, -0x80, RZ ;  /* 0xffffff801b1b7810 */ /* 0x000fe20007ffe0ff */
[----:B------:R-:W-:Y:S01]  /*11e0*/  FFMA.FTZ R39, R40, R5, R38 ;  /* 0x0000000528277223 */ /* 0x000fe20000010026 */
[--C-:B------:R-:W-:Y:S01]  /*11f0*/  SHF.R.U32.HI R40, RZ, 0x8, R9.reuse ;  /* 0x00000008ff287819 */ /* 0x100fe20000011609 */
[----:B------:R-:W1:Y:S01]  /*1200*/  LDS.64 R4, [UR5+0x8] ;  /* 0x00000805ff047984 */ /* 0x000e620008000a00 */
[----:B------:R-:W-:Y:S02]  /*1210*/  IADD3 R38, R42, -0x80, RZ ;  /* 0xffffff802a267810 */ /* 0x000fe40007ffe0ff */
[----:B------:R-:W-:Y:S01]  /*1220*/  LOP3.LUT R40, R40, 0xff, RZ, 0xc0, !PT ;  /* 0x000000ff28287812 */ /* 0x000fe200078ec0ff */
[----:B------:R-:W-:Y:S01]  /*1230*/  I2F.F16 R7, R7 ;  /* 0x0000000700077306 */ /* 0x000fe20000200c00 */
[----:B------:R-:W-:Y:S02]  /*1240*/  SHF.R.U32.HI R42, RZ, 0x10, R9 ;  /* 0x00000010ff2a7819 */ /* 0x000fe40000011609 */
[----:B------:R-:W-:-:S02]  /*1250*/  IADD3 R9, R40, -0x80, RZ ;  /* 0xffffff8028097810 */ /* 0x000fc40007ffe0ff */
[--C-:B------:R-:W-:Y:S02]  /*1260*/  SHF.R.U32.HI R40, RZ, 0x8, R10.reuse ;  /* 0x00000008ff287819 */ /* 0x100fe4000001160a */
[----:B------:R-:W-:Y:S01]  /*1270*/  LOP3.LUT R42, R42, 0xff, RZ, 0xc0, !PT ;  /* 0x000000ff2a2a7812 */ /* 0x000fe200078ec0ff */
[----:B0-----:R-:W-:Y:S01]  /*1280*/  HADD2.F32 R44, -RZ, R29.H0_H0 ;  /* 0x2000001dff2c7230 */ /* 0x001fe20000004100 */
[----:B------:R-:W-:Y:S01]  /*1290*/  LOP3.LUT R40, R40, 0xff, RZ, 0xc0, !PT ;  /* 0x000000ff28287812 */ /* 0x000fe200078ec0ff */
[----:B------:R-:W0:Y:S01]  /*12a0*/  I2F.F16 R36, R36 ;  /* 0x0000002400247306 */ /* 0x000e220000200c00 */
[----:B------:R-:W-:Y:S02]  /*12b0*/  IADD3 R6, R42, -0x80, RZ ;  /* 0xffffff802a067810 */ /* 0x000fe40007ffe0ff */
[----:B------:R-:W-:Y:S01]  /*12c0*/  SHF.R.U32.HI R42, RZ, 0x10, R10 ;  /* 0x00000010ff2a7819 */ /* 0x000fe2000001160a */
[----:B------:R-:W-:Y:S01]  /*12d0*/  FFMA.FTZ R39, R15, R44, R39 ;  /* 0x0000002c0f277223 */ /* 0x000fe20000010027 */
[----:B------:R-:W-:Y:S01]  /*12e0*/  IADD3 R10, R40, -0x80, RZ ;  /* 0xffffff80280a7810 */ /* 0x000fe20007ffe0ff */
[----:B------:R-:W-:Y:S01]  /*12f0*/  HADD2.F32 R40, -RZ, R26.H0_H0 ;  /* 0x2000001aff287230 */ /* 0x000fe20000004100 */
[----:B------:R-:W-:Y:S01]  /*1300*/  SHF.R.U32.HI R29, RZ, 0x10, R11 ;  /* 0x00000010ff1d7819 */ /* 0x000fe2000001160b */
[----:B------:R-:W2:Y:S01]  /*1310*/  I2F.F16 R30, R30 ;  /* 0x0000001e001e7306 */ /* 0x000ea20000200c00 */
[----:B------:R-:W-:-:S02]  /*1320*/  LOP3.LUT R42, R42, 0xff, RZ, 0xc0, !PT ;  /* 0x000000ff2a2a7812 */ /* 0x000fc400078ec0ff */
[----:B------:R-:W-:Y:S01]  /*1330*/  FFMA.FTZ R8, R15, R40, R8 ;  /* 0x000000280f087223 */ /* 0x000fe20000010008 */
[----:B------:R-:W-:Y:S01]  /*1340*/  LOP3.LUT R29, R29, 0xff, RZ, 0xc0, !PT ;  /* 0x000000ff1d1d7812 */ /* 0x000fe200078ec0ff */
[----:B------:R-:W-:Y:S01]  /*1350*/  HADD2.F32 R40, -RZ, R14.H0_H0 ;  /* 0x2000000eff287230 */ /* 0x000fe20000004100 */
[----:B------:R-:W-:Y:S02]  /*1360*/  IADD3 R42, R42, -0x80, RZ ;  /* 0xffffff802a2a7810 */ /* 0x000fe40007ffe0ff */
[----:B------:R-:W3:Y:S01]  /*1370*/  I2F.F16 R31, R43 ;  /* 0x0000002b001f7306 */ /* 0x000ee20000200c00 */
[----:B------:R-:W-:Y:S01]  /*1380*/  IADD3 R29, R29, -0x80, RZ ;  /* 0xffffff801d1d7810 */ /* 0x000fe20007ffe0ff */
[----:B0-----:R-:W-:-:S06]  /*1390*/  HADD2.F32 R36, -RZ, R36.H0_H0 ;  /* 0x20000024ff247230 */ /* 0x001fcc0000004100 */
[----:B------:R-:W0:Y:S01]  /*13a0*/  I2F.F16 R9, R9 ;  /* 0x0000000900097306 */ /* 0x000e220000200c00 */
[----:B--2---:R-:W-:Y:S02]  /*13b0*/  HADD2.F32 R30, -RZ, R30.H0_H0 ;  /* 0x2000001eff1e7230 */ /* 0x004fe40000004100 */
[--C-:B-1----:R-:W-:Y:S02]  /*13c0*/  HADD2.F32 R11, -RZ, R4.reuse.H0_H0 ;  /* 0x20000004ff0b7230 */ /* 0x102fe40000004100 */
[----:B------:R-:W-:Y:S02]  /*13d0*/  HADD2.F32 R4, -RZ, R4.H1_H1 ;  /* 0x30000004ff047230 */ /* 0x000fe40000004100 */
[----:B------:R-:W-:Y:S01]  /*13e0*/  HADD2.F32 R15, -RZ, R5.H0_H0 ;  /* 0x20000005ff0f7230 */ /* 0x000fe20000004100 */
[----:B------:R-:W1:Y:S01]  /*13f0*/  I2F.F16 R10, R10 ;  /* 0x0000000a000a7306 */ /* 0x000e620000200c00 */
[----:B------:R-:W-:Y:S01]  /*1400*/  FFMA.FTZ R41, R40, R11, R41 ;  /* 0x0000000b28297223 */ /* 0x000fe20000010029 */
[----:B------:R-:W-:Y:S01]  /*1410*/  HADD2.F32 R40, -RZ, R7.H0_H0 ;  /* 0x20000007ff287230 */ /* 0x000fe20000004100 */
[C---:B------:R-:W-:Y:S01]  /*1420*/  FFMA.FTZ R28, R11.reuse, R36, R28 ;  /* 0x000000240b1c7223 */ /* 0x040fe2000001001c */
[----:B---3--:R-:W-:Y:S01]  /*1430*/  HADD2.F32 R31, -RZ, R31.H0_H0 ;  /* 0x2000001fff1f7230 */ /* 0x008fe20000004100 */
[----:B------:R-:W-:Y:S01]  /*1440*/  FFMA.FTZ R30, R11, R30, R39 ;  /* 0x0000001e0b1e7223 */ /* 0x000fe20000010027 */
[----:B------:R-:W-:-:S02]  /*1450*/  HADD2.F32 R5, -RZ, R5.H1_H1 ;  /* 0x30000005ff057230 */ /* 0x000fc40000004100 */
[----:B------:R0:W2:Y:S08]  /*1460*/  I2F.F16 R14, R27 ;  /* 0x0000001b000e7306 */ /* 0x0000b00000200c00 */
[----:B------:R-:W3:Y:S01]  /*1470*/  I2F.F16 R38, R38 ;  /* 0x0000002600267306 */ /* 0x000ee20000200c00 */
[----:B0-----:R-:W-:Y:S01]  /*1480*/  HADD2.F32 R27, -RZ, R9.H0_H0 ;  /* 0x20000009ff1b7230 */ /* 0x001fe20000004100 */
[----:B------:R-:W-:Y:S01]  /*1490*/  FFMA.FTZ R9, R11, R40, R8 ;  /* 0x000000280b097223 */ /* 0x000fe20000010008 */
[----:B-1----:R-:W-:Y:S01]  /*14a0*/  HADD2.F32 R10, -RZ, R10.H0_H0 ;  /* 0x2000000aff0a7230 */ /* 0x002fe20000004100 */
[----:B------:R-:W-:-:S02]  /*14b0*/  FFMA.FTZ R8, R31, R4, R41 ;  /* 0x000000041f087223 */ /* 0x000fc40000010029 */
[C---:B------:R-:W-:Y:S02]  /*14c0*/  FFMA.FTZ R28, R4.reuse, R27, R28 ;  /* 0x0000001b041c7223 */ /* 0x040fe4000001001c */
        /* <DEDUP_REMOVED lines=38> */
.L_x_3619:
[----:B------:R-:W-:-:S04]  /*1730*/  IMAD.MOV.U32 R27, RZ, RZ, c[0x0][0x18c] ;  /* 0x00006300ff1b7624 */ /* 0x000fc800078e00ff */
[----:B------:R-:W-:-:S06]  /*1740*/  IMAD.WIDE R8, R27, 0x8, R12 ;  /* 0x000000081b087825 */ /* 0x000fcc00078e020c */
[C---:B------:R-:W-:Y:S02]  /*1750*/  IMAD.WIDE R28, R27.reuse, 0x8, R8 ;  /* 0x000000081b1c7825 */ /* 0x040fe400078e0208 */
[----:B------:R-:W5:Y:S04]  /*1760*/  LDG.E.128.CONSTANT R8, [R8.64] ;  /* 0x0000000608087981 */ /* 0x000f68000c1e9d00 */
[----:B------:R-:W-:-:S05]  /*1770*/  IMAD.WIDE R20, R27, 0x8, R28 ;  /* 0x000000081b147825 */ /* 0x000fca00078e021c */
[----:B------:R0:W5:Y:S01]  /*1780*/  LDG.E.128.CONSTANT R4, [R20.64] ;  /* 0x0000000614047981 */ /* 0x000162000c1e9d00 */
[----:B------:R-:W-:Y:S01]  /*1790*/  IMAD.WIDE R22, R27, 0x8, R22 ;  /* 0x000000081b167825 */ /* 0x000fe200078e0216 */
[----:B------:R-:W-:Y:S05]  /*17a0*/  @P1 BRA `(.L_x_3620) ;  /* 0x00000bf000001947 */ /* 0x000fea0003800000 */
[----:B------:R-:W2:Y:S01]  /*17b0*/  LDG.E.128.CONSTANT R12, [R22.64] ;  /* 0x00000006160c7981 */ /* 0x000ea2000c1e9d00 */
[----:B-----5:R-:W-:Y:S02]  /*17c0*/  LOP3.LUT R31, R9, 0xff, RZ, 0xc0, !PT ;  /* 0x000000ff091f7812 */ /* 0x020fe400078ec0ff */
[----:B------:R-:W-:Y:S01]  /*17d0*/  LOP3.LUT R26, R8, 0xff, RZ, 0xc0, !PT ;  /* 0x000000ff081a7812 */ /* 0x000fe200078ec0ff */
[----:B------:R-:W1:Y:S01]  /*17e0*/  LDS.64 R24, [UR5+0x10] ;  /* 0x00001005ff187984 */ /* 0x000e620008000a00 */
        /* <DEDUP_REMOVED lines=10> */
[----:B------:R-:W-:-:S02]  /*1890*/  LEA.HI R30, R8, 0xffffff80, RZ, 0x8 ;  /* 0xffffff80081e7811 */ /* 0x000fc400078f40ff */
[----:B------:R-:W-:Y:S02]  /*18a0*/  IADD3 R36, R36, -0x80, RZ ;  /* 0xffffff8024247810 */ /* 0x000fe40007ffe0ff */
[--C-:B------:R-:W-:Y:S02]  /*18b0*/  SHF.R.U32.HI R31, RZ, 0x8, R8.reuse ;  /* 0x00000008ff1f7819 */ /* 0x100fe40000011608 */
[----:B------:R-:W-:Y:S01]  /*18c0*/  LEA.HI R43, R9, 0xffffff80, RZ, 0x8 ;  /* 0xffffff80092b7811 */ /* 0x000fe200078f40ff */
[----:B------:R-:W0:Y:S01]  /*18d0*/  I2F.F16 R38, R38 ;  /* 0x0000002600267306 */ /* 0x000e220000200c00 */
[----:B---3--:R-:W-:Y:S01]  /*18e0*/  HADD2.F32 R42, -RZ, R42.H0_H0 ;  /* 0x2000002aff2a7230 */ /* 0x008fe20000004100 */
[----:B------:R-:W-:Y:S02]  /*18f0*/  SHF.R.U32.HI R8, RZ, 0x10, R8 ;  /* 0x00000010ff087819 */ /* 0x000fe40000011608 */
[----:B------:R-:W-:Y:S02]  /*1900*/  SHF.R.U32.HI R9, RZ, 0x10, R9 ;  /* 0x00000010ff097819 */ /* 0x000fe40000011609 */
[----:B------:R-:W-:-:S02]  /*1910*/  LOP3.LUT R8, R8, 0xff, RZ, 0xc0, !PT ;  /* 0x000000ff08087812 */ /* 0x000fc400078ec0ff */
[----:B------:R-:W3:Y:S01]  /*1920*/  I2F.F16 R40, R40 ;  /* 0x0000002800287306 */ /* 0x000ee20000200c00 */
[----:B----4-:R-:W-:Y:S01]  /*1930*/  HADD2.F32 R44, -RZ, R44.H0_H0 ;  /* 0x2000002cff2c7230 */ /* 0x010fe20000004100 */
[----:B------:R-:W-:Y:S02]  /*1940*/  LOP3.LUT R31, R31, 0xff, RZ, 0xc0, !PT ;  /* 0x000000ff1f1f7812 */ /* 0x000fe400078ec0ff */
[----:B------:R-:W-:Y:S02]  /*1950*/  LOP3.LUT R9, R9, 0xff, RZ, 0xc0, !PT ;  /* 0x000000ff09097812 */ /* 0x000fe400078ec0ff */
[----:B------:R-:W-:Y:S02]  /*1960*/  IADD3 R31, R31, -0x80, RZ ;  /* 0xffffff801f1f7810 */ /* 0x000fe40007ffe0ff */
[----:B------:R-:W4:Y:S01]  /*1970*/  I2F.F16 R36, R36 ;  /* 0x0000002400247306 */ /* 0x000f220000200c00 */
[----:B-1----:R-:W-:Y:S02]  /*1980*/  HADD2.F32 R39, -RZ, R24.H0_H0 ;  /* 0x20000018ff277230 */ /* 0x002fe40000004100 */
[----:B0-----:R-:W-:-:S03]  /*1990*/  HADD2.F32 R38, -RZ, R38.H0_H0 ;  /* 0x20000026ff267230 */ /* 0x001fc60000004100 */
[----:B------:R-:W-:Y:S01]  /*19a0*/  FFMA.FTZ R45, R44, R39, RZ ;  /* 0x000000272c2d7223 */ /* 0x000fe200000100ff */
[----:B---3--:R-:W-:Y:S01]  /*19b0*/  HADD2.F32 R40, -RZ, R40.H0_H0 ;  /* 0x20000028ff287230 */ /* 0x008fe20000004100 */
[----:B------:R0:W-:Y:S01]  /*19c0*/  I2F.F16 R26, R43 ;  /* 0x0000002b001a7306 */ /* 0x0001e20000200c00 */
[----:B------:R-:W-:Y:S01]  /*19d0*/  FFMA.FTZ R38, R39, R38, RZ ;  /* 0x0000002627267223 */ /* 0x000fe200000100ff */
[----:B----4-:R-:W-:-:S06]  /*19e0*/  HADD2.F32 R44, -RZ, R36.H0_H0 ;  /* 0x20000024ff2c7230 */ /* 0x010fcc0000004100 */
[----:B------:R1:W3:Y:S01]  /*19f0*/  I2F.F16 R41, R31 ;  /* 0x0000001f00297306 */ /* 0x0002e20000200c00 */
[----:B0-----:R-:W-:Y:S01]  /*1a00*/  FFMA.FTZ R43, R39, R42, RZ ;  /* 0x0000002a272b7223 */ /* 0x001fe200000100ff */
[----:B------:R-:W-:Y:S01]  /*1a10*/  IADD3 R42, R9, -0x80, RZ ;  /* 0xffffff80092a7810 */ /* 0x000fe20007ffe0ff */
[----:B------:R-:W-:Y:S01]  /*1a20*/  FFMA.FTZ R39, R39, R40, RZ ;  /* 0x0000002827277223 */ /* 0x000fe200000100ff */
[----:B------:R-:W-:Y:S01]  /*1a30*/  HADD2.F32 R40, -RZ, R24.H1_H1 ;  /* 0x30000018ff287230 */ /* 0x000fe20000004100 */
[----:B------:R-:W-:Y:S02]  /*1a40*/  IADD3 R24, R8, -0x80, RZ ;  /* 0xffffff8008187810 */ /* 0x000fe40007ffe0ff */
[----:B------:R-:W-:Y:S01]  /*1a50*/  SHF.R.U32.HI R8, RZ, 0x8, R10 ;  /* 0x00000008ff087819 */ /* 0x000fe2000001160a */
[----:B------:R0:W-:Y:S01]  /*1a60*/  I2F.F16 R36, R42 ;  /* 0x0000002a00247306 */ /* 0x0001e20000200c00 */
[----:B-1----:R-:W-:Y:S02]  /*1a70*/  LEA.HI R31, R10, 0xffffff80, RZ, 0x8 ;  /* 0xffffff800a1f7811 */ /* 0x002fe400078f40ff */
[----:B------:R-:W-:Y:S01]  /*1a80*/  LOP3.LUT R9, R8, 0xff, RZ, 0xc0, !PT ;  /* 0x000000ff08097812 */ /* 0x000fe200078ec0ff */
[----:B------:R-:W-:Y:S01]  /*1a90*/  FFMA.FTZ R8, R40, R44, R43 ;  /* 0x0000002c28087223 */ /* 0x000fe2000001002b */
[----:B------:R-:W-:-:S02]  /*1aa0*/  SHF.R.U32.HI R43, RZ, 0x8, R11 ;  /* 0x00000008ff2b7819 */ /* 0x000fc4000001160b */
[----:B------:R-:W-:Y:S01]  /*1ab0*/  IADD3 R9, R9, -0x80, RZ ;  /* 0xffffff8009097810 */ /* 0x000fe20007ffe0ff */
[----:B---3--:R-:W-:Y:S01]  /*1ac0*/  HADD2.F32 R41, -RZ, R41.H0_H0 ;  /* 0x20000029ff297230 */ /* 0x008fe20000004100 */
[----:B------:R-:W-:Y:S01]  /*1ad0*/  LOP3.LUT R43, R43, 0xff, RZ, 0xc0, !PT ;  /* 0x000000ff2b2b7812 */ /* 0x000fe200078ec0ff */
[----:B------:R-:W1:Y:S01]  /*1ae0*/  I2F.F16 R24, R24 ;  /* 0x0000001800187306 */ /* 0x000e620000200c00 */
[----:B------:R-:W-:Y:S02]  /*1af0*/  SHF.R.U32.HI R10, RZ, 0x10, R10 ;  /* 0x00000010ff0a7819 */ /* 0x000fe4000001160a */
[----:B------:R-:W-:Y:S01]  /*1b00*/  IADD3 R44, R43, -0x80, RZ ;  /* 0xffffff802b2c7810 */ /* 0x000fe20007ffe0ff */
[----:B------:R-:W-:Y:S01]  /*1b10*/  FFMA.FTZ R41, R41, R40, R45 ;  /* 0x0000002829297223 */ /* 0x000fe2000001002d */
[----:B------:R-:W-:Y:S02]  /*1b20*/  LOP3.LUT R43, R10, 0xff, RZ, 0xc0, !PT ;  /* 0x000000ff0a2b7812 */ /* 0x000fe400078ec0ff */
[----:B0-----:R-:W-:Y:S01]  /*1b30*/  SHF.R.U32.HI R42, RZ, 0x10, R11 ;  /* 0x00000010ff2a7819 */ /* 0x001fe2000001160b */
[----:B------:R-:W0:Y:S01]  /*1b40*/  I2F.F16 R9, R9 ;  /* 0x0000000900097306 */ /* 0x000e220000200c00 */
[----:B------:R-:W-:-:S02]  /*1b50*/  IADD3 R43, R43, -0x80, RZ ;  /* 0xffffff802b2b7810 */ /* 0x000fc40007ffe0ff */
[----:B------:R-:W-:Y:S02]  /*1b60*/  LOP3.LUT R45, R42, 0xff, RZ, 0xc0, !PT ;  /* 0x000000ff2a2d7812 */ /* 0x000fe400078ec0ff */
[----:B------:R-:W-:Y:S02]  /*1b70*/  LEA.HI R11, R11, 0xffffff80, RZ, 0x8 ;  /* 0xffffff800b0b7811 */ /* 0x000fe400078f40ff */
[----:B------:R-:W-:Y:S01]  /*1b80*/  IADD3 R45, R45, -0x80, RZ ;  /* 0xffffff802d2d7810 */ /* 0x000fe20007ffe0ff */
[----:B------:R-:W3:Y:S01]  /*1b90*/  I2F.F16 R10, R44 ;  /* 0x0000002c000a7306 */ /* 0x000ee20000200c00 */
[----:B-1----:R-:W-:Y:S02]  /*1ba0*/  HADD2.F32 R24, -RZ, R24.H0_H0 ;  /* 0x20000018ff187230 */ /* 0x002fe40000004100 */
[----:B0-----:R-:W-:-:S05]  /*1bb0*/  HADD2.F32 R9, -RZ, R9.H0_H0 ;  /* 0x20000009ff097230 */ /* 0x001fca0000004100 */
[----:B------:R-:W0:Y:S01]  /*1bc0*/  I2F.F16 R42, R43 ;  /* 0x0000002b002a7306 */ /* 0x000e220000200c00 */
[----:B------:R-:W-:Y:S01]  /*1bd0*/  FFMA.FTZ R9, R40, R9, R38 ;  /* 0x0000000928097223 */ /* 0x000fe20000010026 */
[----:B---3--:R-:W-:-:S06]  /*1be0*/  HADD2.F32 R10, -RZ, R10.H0_H0 ;  /* 0x2000000aff0a7230 */ /* 0x008fcc0000004100 */
[----:B------:R-:W1:Y:S01]  /*1bf0*/  I2F.F16 R38, R45 ;  /* 0x0000002d00267306 */ /* 0x000e620000200c00 */
[----:B------:R-:W-:Y:S01]  /*1c00*/  FFMA.FTZ R39, R40, R10, R39 ;  /* 0x0000000a28277223 */ /* 0x000fe20000010027 */
[--C-:B------:R-:W-:Y:S02]  /*1c10*/  HADD2.F32 R40, -RZ, R25.reuse.H0_H0 ;  /* 0x20000019ff287230 */ /* 0x100fe40000004100 */
[----:B------:R-:W-:-:S04]  /*1c20*/  HADD2.F32 R25, -RZ, R25.H1_H1 ;  /* 0x30000019ff197230 */ /* 0x000fc80000004100 */
[----:B------:R-:W3:Y:S01]  /*1c30*/  I2F.F16 R30, R30 ;  /* 0x0000001e001e7306 */ /* 0x000ee20000200c00 */
[----:B0-----:R-:W-:Y:S01]  /*1c40*/  HADD2.F32 R42, -RZ, R42.H0_H0 ;  /* 0x2000002aff2a7230 */ /* 0x001fe20000004100 */
[----:B------:R-:W-:Y:S01]  /*1c50*/  FFMA.FTZ R24, R24, R40, R41 ;  /* 0x0000002818187223 */ /* 0x000fe20000010029 */
[----:B------:R-:W-:Y:S02]  /*1c60*/  HADD2.F32 R41, -RZ, R36.H0_H0 ;  /* 0x20000024ff297230 */ /* 0x000fe40000004100 */
[----:B-1----:R-:W-:-:S03]  /*1c70*/  HADD2.F32 R45, -RZ, R38.H0_H0 ;  /* 0x20000026ff2d7230 */ /* 0x002fc60000004100 */
        /* <DEDUP_REMOVED lines=12> */
[----:B------:R2:W4:Y:S01]  /*1d40*/  I2F.F16 R36, R43 ;  /* 0x0000002b00247306 */ /* 0x0005220000200c00 */
[----:B------:R-:W-:-:S02]  /*1d50*/  LEA.HI R44, R14, 0xffffff80, RZ, 0x8 ;  /* 0xffffff800e2c7811 */ /* 0x000fc400078f40ff */
[----:B------:R-:W-:-:S05]  /*1d60*/  LEA.HI R10, R12, 0xffffff80, RZ, 0x8 ;  /* 0xffffff800c0a7811 */ /* 0x000fca00078f40ff */
[----:B------:R-:W1:Y:S01]  /*1d70*/  I2F.F16 R30, R30 ;  /* 0x0000001e001e7306 */ /* 0x000e620000200c00 */
[----:B--2---:R-:W-:Y:S01]  /*1d80*/  HADD2.F32 R43, -RZ, R26.H0_H0 ;  /* 0x2000001aff2b7230 */ /* 0x004fe20000004100 */
[----:B------:R-:W-:Y:S01]  /*1d90*/  IADD3 R26, R42, -0x80, RZ ;  /* 0xffffff802a1a7810 */ /* 0x000fe20007ffe0ff */
[----:B0-----:R-:W-:Y:S01]  /*1da0*/  HADD2.F32 R42, -RZ, R31.H0_H0 ;  /* 0x2000001fff2a7230 */ /* 0x001fe20000004100 */
[----:B------:R-:W-:Y:S02]  /*1db0*/  LOP3.LUT R31, R14, 0xff, RZ, 0xc0, !PT ;  /* 0x000000ff0e1f7812 */ /* 0x000fe400078ec0ff */
[C---:B------:R-:W-:Y:S01]  /*1dc0*/  FFMA.FTZ R38, R25.reuse, R43, R38 ;  /* 0x0000002b19267223 */ /* 0x040fe20000010026 */
[----:B------:R-:W-:Y:S01]  /*1dd0*/  SHF.R.U32.HI R43, RZ, 0x10, R12 ;  /* 0x00000010ff2b7819 */ /* 0x000fe2000001160c */
[----:B------:R-:W-:Y:S01]  /*1de0*/  FFMA.FTZ R41, R25, R42, R41 ;  /* 0x0000002a19297223 */ /* 0x000fe20000010029 */
[----:B---3--:R-:W-:Y:S01]  /*1df0*/  HADD2.F32 R42, -RZ, R11.H0_H0 ;  /* 0x2000000bff2a7230 */ /* 0x008fe20000004100 */
[----:B------:R0:W-:Y:S01]  /*1e00*/  I2F.F16 R39, R44 ;  /* 0x0000002c00277306 */ /* 0x0001e20000200c00 */
[----:B------:R-:W-:Y:S01]  /*1e10*/  LOP3.LUT R43, R43, 0xff, RZ, 0xc0, !PT ;  /* 0x000000ff2b2b7812 */ /* 0x000fe200078ec0ff */
[----:B----4-:R-:W-:-:S02]  /*1e20*/  HADD2.F32 R36, -RZ, R36.H0_H0 ;  /* 0x20000024ff247230 */ /* 0x010fc40000004100 */
[----:B------:R-:W-:Y:S01]  /*1e30*/  FFMA.FTZ R40, R25, R42, R40 ;  /* 0x0000002a19287223 */ /* 0x000fe20000010028 */
[----:B------:R-:W-:Y:S01]  /*1e40*/  SHF.R.U32.HI R25, RZ, 0x8, R12 ;  /* 0x00000008ff197819 */ /* 0x000fe2000001160c */
[----:B-1----:R-:W-:Y:S02]  /*1e50*/  HADD2.F32 R30, -RZ, R30.H0_H0 ;  /* 0x2000001eff1e7230 */ /* 0x002fe40000004100 */
[----:B------:R-:W1:Y:S01]  /*1e60*/  I2F.F16 R26, R26 ;  /* 0x0000001a001a7306 */ /* 0x000e620000200c00 */
[----:B0-----:R-:W-:Y:S02]  /*1e70*/  IADD3 R44, R31, -0x80, RZ ;  /* 0xffffff801f2c7810 */ /* 0x001fe40007ffe0ff */
[----:B------:R-:W-:Y:S02]  /*1e80*/  LOP3.LUT R31, R15, 0xff, RZ, 0xc0, !PT ;  /* 0x000000ff0f1f7812 */ /* 0x000fe400078ec0ff */
[----:B------:R-:W-:Y:S02]  /*1e90*/  LOP3.LUT R42, R25, 0xff, RZ, 0xc0, !PT ;  /* 0x000000ff192a7812 */ /* 0x000fe400078ec0ff */
[----:B------:R-:W-:Y:S01]  /*1ea0*/  IADD3 R45, R31, -0x80, RZ ;  /* 0xffffff801f2d7810 */ /* 0x000fe20007ffe0ff */
[----:B------:R-:W0:Y:S01]  /*1eb0*/  I2F.F16 R11, R44 ;  /* 0x0000002c000b7306 */ /* 0x000e220000200c00 */
[----:B------:R-:W-:Y:S01]  /*1ec0*/  IADD3 R12, R42, -0x80, RZ ;  /* 0xffffff802a0c7810 */ /* 0x000fe20007ffe0ff */
[----:B------:R-:W-:Y:S01]  /*1ed0*/  HADD2.F32 R31, -RZ, R8.H0_H0 ;  /* 0x20000008ff1f7230 */ /* 0x000fe20000004100 */
[----:B------:R-:W-:-:S04]  /*1ee0*/  SHF.R.U32.HI R42, RZ, 0x8, R13 ;  /* 0x00000008ff2a7819 */ /* 0x000fc8000001160d */
[----:B------:R-:W-:Y:S01]  /*1ef0*/  LOP3.LUT R42, R42, 0xff, RZ, 0xc0, !PT ;  /* 0x000000ff2a2a7812 */ /* 0x000fe200078ec0ff */
[----:B------:R-:W2:Y:S01]  /*1f00*/  I2F.F16 R25, R45 ;  /* 0x0000002d00197306 */ /* 0x000ea20000200c00 */
[----:B------:R-:W-:Y:S01]  /*1f10*/  FFMA.FTZ R30, R30, R31, R24 ;  /* 0x0000001f1e1e7223 */ /* 0x000fe20000010018 */
[----:B------:R-:W-:Y:S01]  /*1f20*/  IADD3 R24, R43, -0x80, RZ ;  /* 0xffffff802b187810 */ /* 0x000fe20007ffe0ff */
[----:B-1----:R-:W-:Y:S01]  /*1f30*/  HADD2.F32 R26, -RZ, R26.H0_H0 ;  /* 0x2000001aff1a7230 */ /* 0x002fe20000004100 */
[----:B------:R-:W-:Y:S02]  /*1f40*/  SHF.R.U32.HI R43, RZ, 0x10, R13 ;  /* 0x00000010ff2b7819 */ /* 0x000fe4000001160d */
[----:B------:R-:W-:Y:S02]  /*1f50*/  IADD3 R13, R42, -0x80, RZ ;  /* 0xffffff802a0d7810 */ /* 0x000fe40007ffe0ff */
[--C-:B------:R-:W-:Y:S01]  /*1f60*/  SHF.R.U32.HI R42, RZ, 0x8, R14.reuse ;  /* 0x00000008ff2a7819 */ /* 0x100fe2000001160e */
[----:B0-----:R-:W-:Y:S01]  /*1f70*/  HADD2.F32 R44, -RZ, R11.H0_H0 ;  /* 0x2000000bff2c7230 */ /* 0x001fe20000004100 */
[----:B------:R-:W-:Y:S01]  /*1f80*/  SHF.R.U32.HI R14, RZ, 0x10, R14 ;  /* 0x00000010ff0e7819 */ /* 0x000fe2000001160e */
[----:B------:R-:W-:Y:S01]  /*1f90*/  FFMA.FTZ R38, R31, R26, R38 ;  /* 0x0000001a1f267223 */ /* 0x000fe20000010026 */
[----:B------:R-:W-:Y:S01]  /*1fa0*/  LOP3.LUT R42, R42, 0xff, RZ, 0xc0, !PT ;  /* 0x000000ff2a2a7812 */ /* 0x000fe200078ec0ff */
[----:B------:R-:W0:Y:S01]  /*1fb0*/  I2F.F16 R12, R12 ;  /* 0x0000000c000c7306 */ /* 0x000e220000200c00 */
[----:B------:R-:W-:Y:S01]  /*1fc0*/  LOP3.LUT R43, R43, 0xff, RZ, 0xc0, !PT ;  /* 0x000000ff2b2b7812 */ /* 0x000fe200078ec0ff */
[----:B------:R-:W-:Y:S01]  /*1fd0*/  FFMA.FTZ R41, R31, R44, R41 ;  /* 0x0000002c1f297223 */ /* 0x000fe20000010029 */
[----:B------:R-:W-:Y:S01]  /*1fe0*/  IADD3 R11, R42, -0x80, RZ ;  /* 0xffffff802a0b7810 */ /* 0x000fe20007ffe0ff */
[----:B--2---:R-:W-:Y:S01]  /*1ff0*/  HADD2.F32 R42, -RZ, R25.H0_H0 ;  /* 0x20000019ff2a7230 */ /* 0x004fe20000004100 */
[----:B------:R-:W-:-:S02]  /*2000*/  SHF.R.U32.HI R25, RZ, 0x8, R15 ;  /* 0x00000008ff197819 */ /* 0x000fc4000001160f */
[----:B------:R-:W-:Y:S01]  /*2010*/  LOP3.LUT R14, R14, 0xff, RZ, 0xc0, !PT ;  /* 0x000000ff0e0e7812 */ /* 0x000fe200078ec0ff */
[----:B------:R-:W1:Y:S01]  /*2020*/  I2F.F16 R13, R13 ;  /* 0x0000000d000d7306 */ /* 0x000e620000200c00 */
[----:B------:R-:W-:Y:S01]  /*2030*/  LOP3.LUT R25, R25, 0xff, RZ, 0xc0, !PT ;  /* 0x000000ff19197812 */ /* 0x000fe200078ec0ff */
[----:B------:R-:W-:Y:S01]  /*2040*/  FFMA.FTZ R40, R31, R42, R40 ;  /* 0x0000002a1f287223 */ /* 0x000fe20000010028 */
[----:B------:R-:W-:Y:S02]  /*2050*/  SHF.R.U32.HI R31, RZ, 0x10, R15 ;  /* 0x00000010ff1f7819 */ /* 0x000fe4000001160f */
[----:B------:R-:W-:Y:S02]  /*2060*/  IADD3 R25, R25, -0x80, RZ ;  /* 0xffffff8019197810 */ /* 0x000fe40007ffe0ff */
[----:B------:R-:W-:Y:S01]  /*2070*/  IADD3 R26, R43, -0x80, RZ ;  /* 0xffffff802b1a7810 */ /* 0x000fe20007ffe0ff */
[----:B------:R-:W2:Y:S01]  /*2080*/  I2F.F16 R11, R11 ;  /* 0x0000000b000b7306 */ /* 0x000ea20000200c00 */
[----:B------:R-:W-:Y:S01]  /*2090*/  LOP3.LUT R31, R31, 0xff, RZ, 0xc0, !PT ;  /* 0x000000ff1f1f7812 */ /* 0x000fe200078ec0ff */
[----:B0-----:R-:W-:Y:S01]  /*20a0*/  HADD2.F32 R12, -RZ, R12.H0_H0 ;  /* 0x2000000cff0c7230 */ /* 0x001fe20000004100 */
[----:B------:R-:W-:-:S02]  /*20b0*/  IADD3 R14, R14, -0x80, RZ ;  /* 0xffffff800e0e7810 */ /* 0x000fc40007ffe0ff */
[----:B------:R-:W-:Y:S01]  /*20c0*/  IADD3 R42, R31, -0x80, RZ ;  /* 0xffffff801f2a7810 */ /* 0x000fe20007ffe0ff */
[----:B------:R-:W-:Y:S01]  /*20d0*/  HADD2.F32 R31, -RZ, R8.H1_H1 ;  /* 0x30000008ff1f7230 */ /* 0x000fe20000004100 */
[----:B------:R-:W-:Y:S01]  /*20e0*/  LEA.HI R15, R15, 0xffffff80, RZ, 0x8 ;  /* 0xffffff800f0f7811 */ /* 0x000fe200078f40ff */
[----:B------:R-:W0:Y:S01]  /*20f0*/  I2F.F16 R25, R25 ;  /* 0x0000001900197306 */ /* 0x000e220000200c00 */
[----:B-1----:R-:W-:Y:S02]  /*2100*/  HADD2.F32 R43, -RZ, R13.H0_H0 ;  /* 0x2000000dff2b7230 */ /* 0x002fe40000004100 */
[----:B------:R-:W-:Y:S01]  /*2110*/  FFMA.FTZ R13, R12, R31, R30 ;  /* 0x0000001f0c0d7223 */ /* 0x000fe2000001001e */
[--C-:B------:R-:W-:Y:S02]  /*2120*/  HADD2.F32 R12, -RZ, R9.reuse.H0_H0 ;  /* 0x20000009ff0c7230 */ /* 0x100fe40000004100 */
[----:B------:R-:W-:Y:S01]  /*2130*/  FFMA.FTZ R43, R31, R43, R38 ;  /* 0x0000002b1f2b7223 */ /* 0x000fe20000010026 */
[----:B------:R-:W-:Y:S01]  /*2140*/  HADD2.F32 R9, -RZ, R9.H1_H1 ;  /* 0x30000009ff097230 */ /* 0x000fe20000004100 */
        /* <DEDUP_REMOVED lines=18> */
[----:B------:R-:W-:Y:S01]  /*2270*/  FFMA.FTZ R25, R12, R11, R25 ;  /* 0x0000000b0c197223 */ /* 0x000fe20000010019 */
[----:B--2---:R-:W-:Y:S01]  /*2280*/  HADD2.F32 R10, -RZ, R10.H0_H0 ;  /* 0x2000000aff0a7230 */ /* 0x004fe20000004100 */
[C---:B------:R-:W-:Y:S02]  /*2290*/  FFMA.FTZ R11, R9.reuse, R36, R26 ;  /* 0x00000024090b7223 */ /* 0x040fe4000001001a */
[----:B------:R-:W-:Y:S02]  /*22a0*/  FFMA.FTZ R8, R9, R8, R14 ;  /* 0x0000000809087223 */ /* 0x000fe4000001000e */
        /* <DEDUP_REMOVED lines=14> */
[----:B------:R-:W-:Y:S02]  /*2390*/  HADD2 R2, R8, R2 ;  /* 0x0000000208027230 */ /* 0x000fe40000000000 */
.L_x_3620:
[----:B-----5:R1:W5:Y:S01]  /*23a0*/  LDG.E.128.CONSTANT R8, [R28.64] ;  /* 0x000000061c087981 */ /* 0x020362000c1e9d00 */
[----:B------:R-:W-:Y:S01]  /*23b0*/  UIADD3 UR4, UR5, 0x40, URZ ;  /* 0x0000004005047890 */ /* 0x000fe2000fffe03f */
[----:B------:R-:W-:Y:S01]  /*23c0*/  IMAD.WIDE R24, R27, 0x8, R22 ;  /* 0x000000081b187825 */ /* 0x000fe200078e0216 */
[----:B------:R-:W-:Y:S05]  /*23d0*/  @P1 BRA `(.L_x_3621) ;  /* 0x00000bf000001947 */ /* 0x000fea0003800000 */
[----:B------:R-:W2:Y:S01]  /*23e0*/  LDG.E.128.CONSTANT R12, [R24.64] ;  /* 0x00000006180c7981 */ /* 0x000ea2000c1e9d00 */
[----:B-1---5:R-:W-:Y:S02]  /*23f0*/  LOP3.LUT R29, R9, 0xff, RZ, 0xc0, !PT ;  /* 0x000000ff091d7812 */ /* 0x022fe400078ec0ff */
[----:B------:R-:W-:Y:S01]  /*2400*/  LOP3.LUT R26, R8, 0xff, RZ, 0xc0, !PT ;  /* 0x000000ff081a7812 */ /* 0x000fe200078ec0ff */
[----:B------:R-:W1:Y:S01]  /*2410*/  LDS.64 R22, [UR5+0x20] ;  /* 0x00002005ff167984 */ /* 0x000e620008000a00 */
[----:B------:R-:W-:Y:S02]  /*2420*/  IADD3 R36, R29, -0x80, RZ ;  /* 0xffffff801d247810 */ /* 0x000fe40007ffe0ff */
[----:B------:R-:W-:-:S02]  /*2430*/  LOP3.LUT R29, R10, 0xff, RZ, 0xc0, !PT ;  /* 0x000000ff0a1d7812 */ /* 0x000fc400078ec0ff */
[----:B------:R-:W-:Y:S02]  /*2440*/  IADD3 R26, R26, -0x80, RZ ;  /* 0xffffff801a1a7810 */ /* 0x000fe40007ffe0ff */
        /* <DEDUP_REMOVED lines=11> */
[----:B------:R-:W0:Y:S01]  /*2500*/  I2F.F16 R30, R30 ;  /* 0x0000001e001e7306 */ /* 0x000e220000200c00 */
[----:B---3--:R-:W-:Y:S01]  /*2510*/  HADD2.F32 R43, -RZ, R36.H0_H0 ;  /* 0x20000024ff2b7230 */ /* 0x008fe20000004100 */
[----:B------:R-:W-:Y:S02]  /*2520*/  IADD3 R29, R29, -0x80, RZ ;  /* 0xffffff801d1d7810 */ /* 0x000fe40007ffe0ff */
[----:B------:R-:W-:Y:S02]  /*2530*/  LEA.HI R38, R8, 0xffffff80, RZ, 0x8 ;  /* 0xffffff8008267811 */ /* 0x000fe400078f40ff */
[----:B------:R-:W-:-:S02]  /*2540*/  SHF.R.U32.HI R8, RZ, 0x10, R8 ;  /* 0x00000010ff087819 */ /* 0x000fc40000011608 */
[----:B------:R-:W3:Y:S01]  /*2550*/  I2F.F16 R39, R39 ;  /* 0x0000002700277306 */ /* 0x000ee20000200c00 */
[----:B----4-:R-:W-:Y:S01]  /*2560*/  HADD2.F32 R45, -RZ, R28.H0_H0 ;  /* 0x2000001cff2d7230 */ /* 0x010fe20000004100 */
[----:B------:R-:W-:Y:S02]  /*2570*/  SHF.R.U32.HI R28, RZ, 0x8, R10 ;  /* 0x00000008ff1c7819 */ /* 0x000fe4000001160a */
[----:B------:R-:W-:Y:S02]  /*2580*/  LOP3.LUT R8, R8, 0xff, RZ, 0xc0, !PT ;  /* 0x000000ff08087812 */ /* 0x000fe400078ec0ff */
[----:B------:R-:W-:Y:S01]  /*2590*/  LEA.HI R31, R9, 0xffffff80, RZ, 0x8 ;  /* 0xffffff80091f7811 */ /* 0x000fe200078f40ff */
[----:B-1----:R-:W-:Y:S01]  /*25a0*/  HADD2.F32 R40, -RZ, R22.H0_H0 ;  /* 0x20000016ff287230 */ /* 0x002fe20000004100 */
[----:B------:R-:W1:Y:S01]  /*25b0*/  I2F.F16 R36, R41 ;  /* 0x0000002900247306 */ /* 0x000e620000200c00 */
[----:B0-----:R-:W-:Y:S01]  /*25c0*/  HADD2.F32 R30, -RZ, R30.H0_H0 ;  /* 0x2000001eff1e7230 */ /* 0x001fe20000004100 */
[----:B------:R-:W-:-:S02]  /*25d0*/  SHF.R.U32.HI R9, RZ, 0x10, R9 ;  /* 0x00000010ff097819 */ /* 0x000fc40000011609 */
[----:B------:R-:W-:Y:S01]  /*25e0*/  FFMA.FTZ R45, R45, R40, RZ ;  /* 0x000000282d2d7223 */ /* 0x000fe200000100ff */
[----:B------:R-:W-:Y:S01]  /*25f0*/  SHF.R.U32.HI R10, RZ, 0x10, R10 ;  /* 0x00000010ff0a7819 */ /* 0x000fe2000001160a */
[C---:B------:R-:W-:Y:S01]  /*2600*/  FFMA.FTZ R43, R40.reuse, R43, RZ ;  /* 0x0000002b282b7223 */ /* 0x040fe200000100ff */
[----:B---3--:R-:W-:Y:S01]  /*2610*/  HADD2.F32 R39, -RZ, R39.H0_H0 ;  /* 0x20000027ff277230 */ /* 0x008fe20000004100 */
[C---:B------:R-:W-:Y:S01]  /*2620*/  FFMA.FTZ R30, R40.reuse, R30, RZ ;  /* 0x0000001e281e7223 */ /* 0x040fe200000100ff */
[----:B------:R-:W0:Y:S01]  /*2630*/  I2F.F16 R29, R29 ;  /* 0x0000001d001d7306 */ /* 0x000e220000200c00 */
[----:B------:R-:W-:Y:S02]  /*2640*/  LOP3.LUT R9, R9, 0xff, RZ, 0xc0, !PT ;  /* 0x000000ff09097812 */ /* 0x000fe400078ec0ff */
[----:B------:R-:W-:Y:S01]  /*2650*/  FFMA.FTZ R39, R40, R39, RZ ;  /* 0x0000002728277223 */ /* 0x000fe200000100ff */
[----:B------:R-:W-:Y:S02]  /*2660*/  LOP3.LUT R40, R28, 0xff, RZ, 0xc0, !PT ;  /* 0x000000ff1c287812 */ /* 0x000fe400078ec0ff */
[----:B------:R-:W-:Y:S01]  /*2670*/  LOP3.LUT R10, R10, 0xff, RZ, 0xc0, !PT ;  /* 0x000000ff0a0a7812 */ /* 0x000fe200078ec0ff */
[----:B-1----:R-:W-:Y:S01]  /*2680*/  HADD2.F32 R36, -RZ, R36.H0_H0 ;  /* 0x20000024ff247230 */ /* 0x002fe20000004100 */
[----:B------:R-:W-:Y:S01]  /*2690*/  IADD3 R41, R40, -0x80, RZ ;  /* 0xffffff8028297810 */ /* 0x000fe20007ffe0ff */
[----:B------:R1:W3:Y:S01]  /*26a0*/  I2F.F16 R26, R42 ;  /* 0x0000002a001a7306 */ /* 0x0002e20000200c00 */
[----:B------:R-:W-:-:S02]  /*26b0*/  SHF.R.U32.HI R40, RZ, 0x8, R11 ;  /* 0x00000008ff287819 */ /* 0x000fc4000001160b */
[----:B------:R-:W-:Y:S02]  /*26c0*/  IADD3 R10, R10, -0x80, RZ ;  /* 0xffffff800a0a7810 */ /* 0x000fe40007ffe0ff */
[----:B------:R-:W-:Y:S01]  /*26d0*/  LOP3.LUT R40, R40, 0xff, RZ, 0xc0, !PT ;  /* 0x000000ff28287812 */ /* 0x000fe200078ec0ff */
[----:B0-----:R-:W-:Y:S02]  /*26e0*/  HADD2.F32 R29, -RZ, R29.H0_H0 ;  /* 0x2000001dff1d7230 */ /* 0x001fe40000004100 */
[----:B------:R-:W0:Y:S01]  /*26f0*/  I2F.F16 R41, R41 ;  /* 0x0000002900297306 */ /* 0x000e220000200c00 */
[----:B------:R-:W-:Y:S02]  /*2700*/  IADD3 R44, R40, -0x80, RZ ;  /* 0xffffff80282c7810 */ /* 0x000fe40007ffe0ff */
[----:B-1----:R-:W-:Y:S02]  /*2710*/  LEA.HI R42, R11, 0xffffff80, RZ, 0x8 ;  /* 0xffffff800b2a7811 */ /* 0x002fe400078f40ff */
[----:B------:R-:W-:-:S03]  /*2720*/  SHF.R.U32.HI R11, RZ, 0x10, R11 ;  /* 0x00000010ff0b7819 */ /* 0x000fc6000001160b */
[----:B------:R1:W-:Y:S01]  /*2730*/  I2F.F16 R28, R42 ;  /* 0x0000002a001c7306 */ /* 0x0003e20000200c00 */
[----:B------:R-:W-:Y:S01]  /*2740*/  LOP3.LUT R11, R11, 0xff, RZ, 0xc0, !PT ;  /* 0x000000ff0b0b7812 */ /* 0x000fe200078ec0ff */
[----:B---3--:R-:W-:-:S06]  /*2750*/  HADD2.F32 R26, -RZ, R26.H0_H0 ;  /* 0x2000001aff1a7230 */ /* 0x008fcc0000004100 */
[----:B------:R-:W3:Y:S01]  /*2760*/  I2F.F16 R44, R44 ;  /* 0x0000002c002c7306 */ /* 0x000ee20000200c00 */
[----:B-1----:R-:W-:-:S05]  /*2770*/  HADD2.F32 R42, -RZ, R22.H1_H1 ;  /* 0x30000016ff2a7230 */ /* 0x002fca0000004100 */
[----:B------:R-:W-:Y:S01]  /*2780*/  FFMA.FTZ R36, R42, R36, R43 ;  /* 0x000000242a247223 */ /* 0x000fe2000001002b */
[----:B0-----:R-:W-:Y:S01]  /*2790*/  HADD2.F32 R43, -RZ, R41.H0_H0 ;  /* 0x20000029ff2b7230 */ /* 0x001fe20000004100 */
[----:B------:R-:W-:Y:S01]  /*27a0*/  IADD3 R41, R8, -0x80, RZ ;  /* 0xffffff8008297810 */ /* 0x000fe20007ffe0ff */
[----:B------:R-:W-:Y:S01]  /*27b0*/  FFMA.FTZ R40, R29, R42, R45 ;  /* 0x0000002a1d287223 */ /* 0x000fe2000001002d */
[----:B------:R-:W-:Y:S02]  /*27c0*/  I2F.F16 R10, R10 ;  /* 0x0000000a000a7306 */ /* 0x000fe40000200c00 */
[----:B------:R-:W-:Y:S01]  /*27d0*/  FFMA.FTZ R8, R42, R43, R30 ;  /* 0x0000002b2a087223 */ /* 0x000fe2000001001e */
[----:B---3--:R-:W-:-:S05]  /*27e0*/  HADD2.F32 R45, -RZ, R44.H0_H0 ;  /* 0x2000002cff2d7230 */ /* 0x008fca0000004100 */
[----:B------:R-:W0:Y:S01]  /*27f0*/  I2F.F16 R41, R41 ;  /* 0x0000002900297306 */ /* 0x000e220000200c00 */
[----:B------:R-:W-:Y:S01]  /*2800*/  FFMA.FTZ R39, R42, R45, R39 ;  /* 0x0000002d2a277223 */ /* 0x000fe20000010027 */
[----:B------:R-:W-:Y:S01]  /*2810*/  IADD3 R42, R9, -0x80, RZ ;  /* 0xffffff80092a7810 */ /* 0x000fe20007ffe0ff */
[----:B------:R-:W-:Y:S01]  /*2820*/  HADD2.F32 R9, -RZ, R23.H0_H0 ;  /* 0x20000017ff097230 */ /* 0x000fe20000004100 */
[----:B------:R-:W-:-:S04]  /*2830*/  IADD3 R45, R11, -0x80, RZ ;  /* 0xffffff800b2d7810 */ /* 0x000fc80007ffe0ff */
[----:B------:R-:W1:Y:S08]  /*2840*/  I2F.F16 R38, R38 ;  /* 0x0000002600267306 */ /* 0x000e700000200c00 */
[----:B------:R-:W3:Y:S01]  /*2850*/  I2F.F16 R42, R42 ;  /* 0x0000002a002a7306 */ /* 0x000ee20000200c00 */
[----:B0-----:R-:W-:-:S05]  /*2860*/  HADD2.F32 R41, -RZ, R41.H0_H0 ;  /* 0x20000029ff297230 */ /* 0x001fca0000004100 */
[----:B------:R-:W-:Y:S02]  /*2870*/  FFMA.FTZ R43, R41, R9, R40 ;  /* 0x00000009292b7223 */ /* 0x000fe40000010028 */
[----:B------:R-:W0:Y:S01]  /*2880*/  I2F.F16 R40, R45 ;  /* 0x0000002d00287306 */ /* 0x000e220000200c00 */
[----:B-1----:R-:W-:Y:S02]  /*2890*/  HADD2.F32 R38, -RZ, R38.H0_H0 ;  /* 0x20000026ff267230 */ /* 0x002fe40000004100 */
[----:B---3--:R-:W-:-:S05]  /*28a0*/  HADD2.F32 R41, -RZ, R42.H0_H0 ;  /* 0x2000002aff297230 */ /* 0x008fca0000004100 */
[----:B------:R-:W1:Y:S01]  /*28b0*/  I2F.F16 R31, R31 ;  /* 0x0000001f001f7306 */ /* 0x000e620000200c00 */
[----:B------:R-:W-:Y:S01]  /*28c0*/  FFMA.FTZ R41, R9, R41, R36 ;  /* 0x0000002909297223 */ /* 0x000fe20000010024 */
[----:B0-----:R-:W-:-:S05]  /*28d0*/  HADD2.F32 R40, -RZ, R40.H0_H0 ;  /* 0x20000028ff287230 */ /* 0x001fca0000004100 */
[----:B------:R-:W-:Y:S01]  /*28e0*/  FFMA.FTZ R39, R9, R40, R39 ;  /* 0x0000002809277223 */ /* 0x000fe20000010027 */
[----:B-1----:R-:W-:Y:S01]  /*28f0*/  HADD2.F32 R40, -RZ, R31.H0_H0 ;  /* 0x2000001fff287230 */ /* 0x002fe20000004100 */
[----:B--2---:R-:W-:Y:S02]  /*2900*/  LOP3.LUT R11, R12, 0xff, RZ, 0xc0, !PT ;  /* 0x000000ff0c0b7812 */ /* 0x004fe400078ec0ff */
        /* <DEDUP_REMOVED lines=8> */
[----:B------:R-:W-:Y:S01]  /*2990*/  LOP3.LUT R8, R14, 0xff, RZ, 0xc0, !PT ;  /* 0x000000ff0e087812 */ /* 0x000fe200078ec0ff */
[----:B------:R-:W-:Y:S01]  /*29a0*/  FFMA.FTZ R38, R38, R36, R43 ;  /* 0x0000002426267223 */ /* 0x000fe2000001002b */
[----:B------:R-:W-:Y:S01]  /*29b0*/  SHF.R.U32.HI R43, RZ, 0x10, R12 ;  /* 0x00000010ff2b7819 */ /* 0x000fe2000001160c */
[----:B------:R-:W-:Y:S01]  /*29c0*/  FFMA.FTZ R40, R36, R40, R41 ;  /* 0x0000002824287223 */ /* 0x000fe20000010029 */
[----:B------:R-:W-:Y:S01]  /*29d0*/  IADD3 R45, R8, -0x80, RZ ;  /* 0xffffff80082d7810 */ /* 0x000fe20007ffe0ff */
[----:B------:R-:W-:Y:S01]  /*29e0*/  FFMA.FTZ R26, R36, R26, R11 ;  /* 0x0000001a241a7223 */ /* 0x000fe2000001000b */
[----:B------:R-:W1:Y:S01]  /*29f0*/  LDS.64 R8, [UR5+0x28] ;  /* 0x00002805ff087984 */ /* 0x000e620008000a00 */
[----:B------:R-:W-:Y:S01]  /*2a00*/  LOP3.LUT R43, R43, 0xff, RZ, 0xc0, !PT ;  /* 0x000000ff2b2b7812 */ /* 0x000fe200078ec0ff */
[----:B------:R2:W3:Y:S01]  /*2a10*/  I2F.F16 R23, R44 ;  /* 0x0000002c00177306 */ /* 0x0004e20000200c00 */
[----:B0-----:R-:W-:-:S02]  /*2a20*/  LOP3.LUT R42, R15, 0xff, RZ, 0xc0, !PT ;  /* 0x000000ff0f2a7812 */ /* 0x001fc400078ec0ff */
[----:B------:R-:W-:Y:S02]  /*2a30*/  SHF.R.U32.HI R41, RZ, 0x8, R12 ;  /* 0x00000008ff297819 */ /* 0x000fe4000001160c */
[----:B------:R-:W-:Y:S01]  /*2a40*/  IADD3 R11, R43, -0x80, RZ ;  /* 0xffffff802b0b7810 */ /* 0x000fe20007ffe0ff */
[----:B------:R-:W-:Y:S01]  /*2a50*/  HADD2.F32 R43, -RZ, R28.H0_H0 ;  /* 0x2000001cff2b7230 */ /* 0x000fe20000004100 */
[----:B------:R-:W-:Y:S01]  /*2a60*/  SHF.R.U32.HI R28, RZ, 0x10, R13 ;  /* 0x00000010ff1c7819 */ /* 0x000fe2000001160d */
[----:B------:R-:W0:Y:S01]  /*2a70*/  I2F.F16 R31, R45 ;  /* 0x0000002d001f7306 */ /* 0x000e220000200c00 */
[----:B--2---:R-:W-:Y:S02]  /*2a80*/  IADD3 R44, R42, -0x80, RZ ;  /* 0xffffff802a2c7810 */ /* 0x004fe40007ffe0ff */
[----:B------:R-:W-:Y:S01]  /*2a90*/  LOP3.LUT R42, R41, 0xff, RZ, 0xc0, !PT ;  /* 0x000000ff292a7812 */ /* 0x000fe200078ec0ff */
[----:B------:R-:W-:Y:S01]  /*2aa0*/  FFMA.FTZ R39, R36, R43, R39 ;  /* 0x0000002b24277223 */ /* 0x000fe20000010027 */
[----:B------:R-:W-:-:S02]  /*2ab0*/  LOP3.LUT R28, R28, 0xff, RZ, 0xc0, !PT ;  /* 0x000000ff1c1c7812 */ /* 0x000fc400078ec0ff */
[----:B------:R-:W-:Y:S01]  /*2ac0*/  IADD3 R12, R42, -0x80, RZ ;  /* 0xffffff802a0c7810 */ /* 0x000fe20007ffe0ff */
[----:B------:R2:W-:Y:S01]  /*2ad0*/  I2F.F16 R41, R44 ;  /* 0x0000002c00297306 */ /* 0x0005e20000200c00 */
[----:B------:R-:W-:Y:S01]  /*2ae0*/  SHF.R.U32.HI R42, RZ, 0x8, R13 ;  /* 0x00000008ff2a7819 */ /* 0x000fe2000001160d */
[----:B---3--:R-:W-:Y:S01]  /*2af0*/  HADD2.F32 R23, -RZ, R23.H0_H0 ;  /* 0x20000017ff177230 */ /* 0x008fe20000004100 */
[----:B------:R-:W-:Y:S01]  /*2b00*/  IADD3 R36, R28, -0x80, RZ ;  /* 0xffffff801c247810 */ /* 0x000fe20007ffe0ff */
[----:B------:R-:W-:Y:S01]  /*2b10*/  HADD2.F32 R28, -RZ, R10.H0_H0 ;  /* 0x2000000aff1c7230 */ /* 0x000fe20000004100 */
[----:B------:R-:W-:Y:S02]  /*2b20*/  LOP3.LUT R42, R42, 0xff, RZ, 0xc0, !PT ;  /* 0x000000ff2a2a7812 */ /* 0x000fe400078ec0ff */
[----:B------:R-:W-:Y:S01]  /*2b30*/  LEA.HI R29, R13, 0xffffff80, RZ, 0x8 ;  /* 0xffffff800d1d7811 */ /* 0x000fe200078f40ff */
[----:B------:R3:W4:Y:S01]  /*2b40*/  I2F.F16 R10, R36 ;  /* 0x00000024000a7306 */ /* 0x0007220000200c00 */
[----:B------:R-:W-:Y:S01]  /*2b50*/  IADD3 R13, R42, -0x80, RZ ;  /* 0xffffff802a0d7810 */ /* 0x000fe20007ffe0ff */
[----:B0-----:R-:W-:Y:S01]  /*2b60*/  HADD2.F32 R31, -RZ, R31.H0_H0 ;  /* 0x2000001fff1f7230 */ /* 0x001fe20000004100 */
[----:B------:R-:W-:-:S02]  /*2b70*/  SHF.R.U32.HI R42, RZ, 0x8, R14 ;  /* 0x00000008ff2a7819 */ /* 0x000fc4000001160e */
[----:B--2---:R-:W-:Y:S02]  /*2b80*/  SHF.R.U32.HI R44, RZ, 0x10, R14 ;  /* 0x00000010ff2c7819 */ /* 0x004fe4000001160e */
[----:B------:R-:W-:Y:S01]  /*2b90*/  LOP3.LUT R42, R42, 0xff, RZ, 0xc0, !PT ;  /* 0x000000ff2a2a7812 */ /* 0x000fe200078ec0ff */
[----:B------:R-:W0:Y:S01]  /*2ba0*/  I2F.F16 R12, R12 ;  /* 0x0000000c000c7306 */ /* 0x000e220000200c00 */
[----:B------:R-:W-:Y:S02]  /*2bb0*/  LEA.HI R30, R14, 0xffffff80, RZ, 0x8 ;  /* 0xffffff800e1e7811 */ /* 0x000fe400078f40ff */
[--C-:B---3--:R-:W-:Y:S02]  /*2bc0*/  SHF.R.U32.HI R36, RZ, 0x10, R15.reuse ;  /* 0x00000010ff247819 */ /* 0x108fe4000001160f */
[----:B------:R-:W-:Y:S01]  /*2bd0*/  IADD3 R14, R42, -0x80, RZ ;  /* 0xffffff802a0e7810 */ /* 0x000fe20007ffe0ff */
[----:B-1----:R-:W-:Y:S01]  /*2be0*/  HADD2.F32 R43, -RZ, R8.H0_H0 ;  /* 0x20000008ff2b7230 */ /* 0x002fe20000004100 */
[----:B------:R-:W-:Y:S01]  /*2bf0*/  LOP3.LUT R44, R44, 0xff, RZ, 0xc0, !PT ;  /* 0x000000ff2c2c7812 */ /* 0x000fe200078ec0ff */
[----:B------:R-:W1:Y:S01]  /*2c00*/  I2F.F16 R13, R13 ;  /* 0x0000000d000d7306 */ /* 0x000e620000200c00 */
[----:B------:R-:W-:Y:S01]  /*2c10*/  LOP3.LUT R36, R36, 0xff, RZ, 0xc0, !PT ;  /* 0x000000ff24247812 */ /* 0x000fe200078ec0ff */
[----:B----4-:R-:W-:Y:S01]  /*2c20*/  HADD2.F32 R10, -RZ, R10.H0_H0 ;  /* 0x2000000aff0a7230 */ /* 0x010fe20000004100 */
[----:B------:R-:W-:Y:S01]  /*2c30*/  FFMA.FTZ R38, R28, R43, R38 ;  /* 0x0000002b1c267223 */ /* 0x000fe20000010026 */
[----:B------:R-:W-:Y:S01]  /*2c40*/  SHF.R.U32.HI R28, RZ, 0x8, R15 ;  /* 0x00000008ff1c7819 */ /* 0x000fe2000001160f */
[C---:B------:R-:W-:Y:S01]  /*2c50*/  FFMA.FTZ R40, R43.reuse, R23, R40 ;  /* 0x000000172b287223 */ /* 0x040fe20000010028 */
[----:B------:R-:W-:Y:S01]  /*2c60*/  IADD3 R23, R44, -0x80, RZ ;  /* 0xffffff802c177810 */ /* 0x000fe20007ffe0ff */
[----:B------:R-:W-:Y:S01]  /*2c70*/  HADD2.F32 R44, -RZ, R41.H0_H0 ;  /* 0x20000029ff2c7230 */ /* 0x000fe20000004100 */
[----:B------:R-:W-:Y:S01]  /*2c80*/  LOP3.LUT R28, R28, 0xff, RZ, 0xc0, !PT ;  /* 0x000000ff1c1c7812 */ /* 0x000fe200078ec0ff */
[----:B------:R-:W2:Y:S01]  /*2c90*/  I2F.F16 R14, R14 ;  /* 0x0000000e000e7306 */ /* 0x000ea20000200c00 */
[----:B------:R-:W-:Y:S01]  /*2ca0*/  IADD3 R42, R36, -0x80, RZ ;  /* 0xffffff80242a7810 */ /* 0x000fe20007ffe0ff */
[----:B------:R-:W-:Y:S01]  /*2cb0*/  FFMA.FTZ R26, R43, R31, R26 ;  /* 0x0000001f2b1a7223 */ /* 0x000fe2000001001a */
[----:B------:R-:W-:Y:S01]  /*2cc0*/  IADD3 R28, R28, -0x80, RZ ;  /* 0xffffff801c1c7810 */ /* 0x000fe20007ffe0ff */
[----:B0-----:R-:W-:Y:S01]  /*2cd0*/  HADD2.F32 R41, -RZ, R12.H0_H0 ;  /* 0x2000000cff297230 */ /* 0x001fe20000004100 */
[----:B------:R-:W-:Y:S01]  /*2ce0*/  LEA.HI R36, R15, 0xffffff80, RZ, 0x8 ;  /* 0xffffff800f247811 */ /* 0x000fe200078f40ff */
[----:B------:R-:W-:Y:S01]  /*2cf0*/  HADD2.F32 R31, -RZ, R8.H1_H1 ;  /* 0x30000008ff1f7230 */ /* 0x000fe20000004100 */
[----:B------:R-:W-:Y:S01]  /*2d00*/  FFMA.FTZ R12, R43, R44, R39 ;  /* 0x0000002c2b0c7223 */ /* 0x000fe20000010027 */
[----:B------:R-:W0:Y:S01]  /*2d10*/  I2F.F16 R11, R11 ;  /* 0x0000000b000b7306 */ /* 0x000e220000200c00 */
[----:B-1----:R-:W-:-:S02]  /*2d20*/  HADD2.F32 R39, -RZ, R13.H0_H0 ;  /* 0x2000000dff277230 */ /* 0x002fc40000004100 */
[--C-:B------:R-:W-:Y:S01]  /*2d30*/  HADD2.F32 R8, -RZ, R9.reuse.H0_H0 ;  /* 0x20000009ff087230 */ /* 0x100fe20000004100 */
[----:B------:R-:W-:Y:S01]  /*2d40*/  FFMA.FTZ R13, R41, R31, R38 ;  /* 0x0000001f290d7223 */ /* 0x000fe20000010026 */
[----:B------:R-:W-:Y:S01]  /*2d50*/  HADD2.F32 R9, -RZ, R9.H1_H1 ;  /* 0x30000009ff097230 */ /* 0x000fe20000004100 */
[----:B------:R-:W-:Y:S02]  /*2d60*/  FFMA.FTZ R39, R31, R39, R40 ;  /* 0x000000271f277223 */ /* 0x000fe40000010028 */
[----:B------:R-:W1:Y:S01]  /*2d70*/  I2F.F16 R28, R28 ;  /* 0x0000001c001c7306 */ /* 0x000e620000200c00 */
[----:B--2---:R-:W-:Y:S01]  /*2d80*/  HADD2.F32 R14, -RZ, R14.H0_H0 ;  /* 0x2000000eff0e7230 */ /* 0x004fe20000004100 */
[----:B------:R-:W-:-:S06]  /*2d90*/  FFMA.FTZ R39, R8, R10, R39 ;  /* 0x0000000a08277223 */ /* 0x000fcc0000010027 */
        /* <DEDUP_REMOVED lines=35> */
.L_x_3621:
[----:B------:R-:W-:Y:S01]  /*2fd0*/  IMAD.WIDE R24, R27, 0x8, R24 ;  /* 0x000000081b187825 */ /* 0x000fe200078e0218 */
[----:B------:R-:W-:Y:S05]  /*2fe0*/  @P1 BRA `(.L_x_3622) ;  /* 0x00000bf000001947 */ /* 0x000fea0003800000 */
[----:B-----5:R-:W2:Y:S01]  /*2ff0*/  LDG.E.128.CONSTANT R8, [R24.64] ;  /* 0x0000000618087981 */ /* 0x020ea2000c1e9d00 */
[----:B------:R-:W-:Y:S02]  /*3000*/  LOP3.LUT R12, R4, 0xff, RZ, 0xc0, !PT ;  /* 0x000000ff040c7812 */ /* 0x000fe400078ec0ff */
[----:B------:R-:W-:Y:S02]  /*3010*/  SHF.R.U32.HI R31, RZ, 0x8, R5 ;  /* 0x00000008ff1f7819 */ /* 0x000fe40000011605 */
[----:B------:R-:W-:Y:S02]  /*3020*/  IADD3 R43, R12, -0x80, RZ ;  /* 0xffffff800c2b7810 */ /* 0x000fe40007ffe0ff */
[----:B------:R-:W-:Y:S02]  /*3030*/  LOP3.LUT R12, R5, 0xff, RZ, 0xc0, !PT ;  /* 0x000000ff050c7812 */ /* 0x000fe400078ec0ff */
[----:B------:R-:W-:-:S02]  /*3040*/  SHF.R.U32.HI R22, RZ, 0x8, R4 ;  /* 0x00000008ff167819 */ /* 0x000fc40000011604 */
[----:B------:R-:W-:Y:S01]  /*3050*/  IADD3 R42, R12, -0x80, RZ ;  /* 0xffffff800c2a7810 */ /* 0x000fe20007ffe0ff */
[----:B------:R-:W3:Y:S01]  /*3060*/  I2F.F16 R43, R43 ;  /* 0x0000002b002b7306 */ /* 0x000ee20000200c00 */
[----:B------:R-:W-:Y:S02]  /*3070*/  LOP3.LUT R12, R6, 0xff, RZ, 0xc0, !PT ;  /* 0x000000ff060c7812 */ /* 0x000fe400078ec0ff */
[----:B------:R-:W-:Y:S02]  /*3080*/  LOP3.LUT R31, R31, 0xff, RZ, 0xc0, !PT ;  /* 0x000000ff1f1f7812 */ /* 0x000fe400078ec0ff */
[----:B------:R-:W-:Y:S02]  /*3090*/  IADD3 R44, R12, -0x80, RZ ;  /* 0xffffff800c2c7810 */ /* 0x000fe40007ffe0ff */
[----:B------:R-:W-:Y:S01]  /*30a0*/  LOP3.LUT R12, R7, 0xff, RZ, 0xc0, !PT ;  /* 0x000000ff070c7812 */ /* 0x000fe200078ec0ff */
[----:B------:R-:W4:Y:S01]  /*30b0*/  I2F.F16 R42, R42 ;  /* 0x0000002a002a7306 */ /* 0x000f220000200c00 */
[----:B------:R-:W-:-:S02]  /*30c0*/  LOP3.LUT R30, R22, 0xff, RZ, 0xc0, !PT ;  /* 0x000000ff161e7812 */ /* 0x000fc400078ec0ff */
[----:B------:R-:W-:Y:S02]  /*30d0*/  IADD3 R36, R12, -0x80, RZ ;  /* 0xffffff800c247810 */ /* 0x000fe40007ffe0ff */
[----:B------:R-:W0:Y:S01]  /*30e0*/  LDS.64 R12, [UR5+0x30] ;  /* 0x00003005ff0c7984 */ /* 0x000e220008000a00 */
[----:B------:R-:W-:Y:S02]  /*30f0*/  IADD3 R38, R31, -0x80, RZ ;  /* 0xffffff801f267810 */ /* 0x000fe40007ffe0ff */
[----:B------:R-:W1:Y:S02]  /*3100*/  I2F.F16 R44, R44 ;  /* 0x0000002c002c7306 */ /* 0x000e640000200c00 */
[----:B-1----:R-:W-:Y:S01]  /*3110*/  LEA.HI R28, R5, 0xffffff80, RZ, 0x8 ;  /* 0xffffff80051c7811 */ /* 0x002fe200078f40ff */
[----:B---3--:R-:W-:Y:S01]  /*3120*/  HADD2.F32 R43, -RZ, R43.H0_H0 ;  /* 0x2000002bff2b7230 */ /* 0x008fe20000004100 */
[----:B------:R-:W-:Y:S02]  /*3130*/  SHF.R.U32.HI R5, RZ, 0x10, R5 ;  /* 0x00000010ff057819 */ /* 0x000fe40000011605 */
[----:B------:R-:W-:-:S02]  /*3140*/  IADD3 R30, R30, -0x80, RZ ;  /* 0xffffff801e1e7810 */ /* 0x000fc40007ffe0ff */
[----:B------:R-:W-:Y:S01]  /*3150*/  LOP3.LUT R5, R5, 0xff, RZ, 0xc0, !PT ;  /* 0x000000ff05057812 */ /* 0x000fe200078ec0ff */
[----:B------:R-:W1:Y:S01]  /*3160*/  I2F.F16 R36, R36 ;  /* 0x0000002400247306 */ /* 0x000e620000200c00 */
[----:B----4-:R-:W-:Y:S01]  /*3170*/  HADD2.F32 R42, -RZ, R42.H0_H0 ;  /* 0x2000002aff2a7230 */ /* 0x010fe20000004100 */
[----:B------:R-:W-:Y:S02]  /*3180*/  LEA.HI R15, R4, 0xffffff80, RZ, 0x8 ;  /* 0xffffff80040f7811 */ /* 0x000fe400078f40ff */
[----:B------:R-:W-:Y:S02]  /*3190*/  LEA.HI R14, R6, 0xffffff80, RZ, 0x8 ;  /* 0xffffff80060e7811 */ /* 0x000fe400078f40ff */
[----:B------:R-:W-:Y:S02]  /*31a0*/  SHF.R.U32.HI R4, RZ, 0x10, R4 ;  /* 0x00000010ff047819 */ /* 0x000fe40000011604 */
[----:B------:R3:W4:Y:S01]  /*31b0*/  I2F.F16 R39, R30 ;  /* 0x0000001e00277306 */ /* 0x0007220000200c00 */
[----:B------:R-:W-:Y:S01]  /*31c0*/  HADD2.F32 R44, -RZ, R44.H0_H0 ;  /* 0x2000002cff2c7230 */ /* 0x000fe20000004100 */
[----:B------:R-:W-:-:S02]  /*31d0*/  LEA.HI R29, R7, 0xffffff80, RZ, 0x8 ;  /* 0xffffff80071d7811 */ /* 0x000fc400078f40ff */
[----:B------:R-:W-:-:S04]  /*31e0*/  LOP3.LUT R4, R4, 0xff, RZ, 0xc0, !PT ;  /* 0x000000ff04047812 */ /* 0x000fc800078ec0ff */
[----:B------:R-:W-:Y:S01]  /*31f0*/  I2F.F16 R38, R38 ;  /* 0x0000002600267306 */ /* 0x000fe20000200c00 */
[----:B---3--:R-:W-:Y:S01]  /*3200*/  IADD3 R30, R5, -0x80, RZ ;  /* 0xffffff80051e7810 */ /* 0x008fe20007ffe0ff */
[----:B-1----:R-:W-:Y:S01]  /*3210*/  HADD2.F32 R5, -RZ, R36.H0_H0 ;  /* 0x20000024ff057230 */ /* 0x002fe20000004100 */
[----:B------:R-:W-:-:S05]  /*3220*/  IADD3 R4, R4, -0x80, RZ ;  /* 0xffffff8004047810 */ /* 0x000fca0007ffe0ff */
[----:B------:R-:W1:Y:S01]  /*3230*/  I2F.F16 R30, R30 ;  /* 0x0000001e001e7306 */ /* 0x000e620000200c00 */
[--C-:B0-----:R-:W-:Y:S02]  /*3240*/  HADD2.F32 R31, -RZ, R12.reuse.H0_H0 ;  /* 0x2000000cff1f7230 */ /* 0x101fe40000004100 */
[----:B------:R-:W-:-:S05]  /*3250*/  HADD2.F32 R12, -RZ, R12.H1_H1 ;  /* 0x3000000cff0c7230 */ /* 0x000fca0000004100 */
[----:B------:R-:W0:Y:S01]  /*3260*/  I2F.F16 R4, R4 ;  /* 0x0000000400047306 */ /* 0x000e220000200c00 */
[C---:B------:R-:W-:Y:S01]  /*3270*/  FFMA.FTZ R41, R31.reuse, R42, RZ ;  /* 0x0000002a1f297223 */ /* 0x040fe200000100ff */
[--C-:B------:R-:W-:Y:S01]  /*3280*/  SHF.R.U32.HI R42, RZ, 0x8, R7.reuse ;  /* 0x00000008ff2a7819 */ /* 0x100fe20000011607 */
[----:B------:R-:W-:Y:S01]  /*3290*/  FFMA.FTZ R36, R31, R44, RZ ;  /* 0x0000002c1f247223 */ /* 0x000fe200000100ff */
[----:B------:R-:W-:Y:S01]  /*32a0*/  SHF.R.U32.HI R44, RZ, 0x10, R7 ;  /* 0x00000010ff2c7819 */ /* 0x000fe20000011607 */
[----:B------:R-:W-:Y:S01]  /*32b0*/  FFMA.FTZ R43, R43, R31, RZ ;  /* 0x0000001f2b2b7223 */ /* 0x000fe200000100ff */
[----:B------:R-:W-:Y:S01]  /*32c0*/  LOP3.LUT R42, R42, 0xff, RZ, 0xc0, !PT ;  /* 0x000000ff2a2a7812 */ /* 0x000fe200078ec0ff */
[----:B------:R-:W-:Y:S01]  /*32d0*/  FFMA.FTZ R31, R31, R5, RZ ;  /* 0x000000051f1f7223 */ /* 0x000fe200000100ff */
[----:B------:R-:W-:Y:S01]  /*32e0*/  LOP3.LUT R44, R44, 0xff, RZ, 0xc0, !PT ;  /* 0x000000ff2c2c7812 */ /* 0x000fe200078ec0ff */
[----:B------:R-:W-:Y:S01]  /*32f0*/  I2F.F16 R15, R15 ;  /* 0x0000000f000f7306 */ /* 0x000fe20000200c00 */
[----:B------:R-:W-:Y:S01]  /*3300*/  IADD3 R7, R42, -0x80, RZ ;  /* 0xffffff802a077810 */ /* 0x000fe20007ffe0ff */
[----:B----4-:R-:W-:Y:S01]  /*3310*/  HADD2.F32 R42, -RZ, R39.H0_H0 ;  /* 0x20000027ff2a7230 */ /* 0x010fe20000004100 */
[----:B------:R-:W-:Y:S01]  /*3320*/  IADD3 R39, R44, -0x80, RZ ;  /* 0xffffff802c277810 */ /* 0x000fe20007ffe0ff */
[----:B-1----:R-:W-:-:S02]  /*3330*/  HADD2.F32 R44, -RZ, R30.H0_H0 ;  /* 0x2000001eff2c7230 */ /* 0x002fc40000004100 */
[----:B0-----:R-:W-:Y:S02]  /*3340*/  HADD2.F32 R4, -RZ, R4.H0_H0 ;  /* 0x20000004ff047230 */ /* 0x001fe40000004100 */
        /* <DEDUP_REMOVED lines=19> */
[----:B------:R-:W-:-:S05]  /*3480*/  IADD3 R5, R5, -0x80, RZ ;  /* 0xffffff8005057810 */ /* 0x000fca0007ffe0ff */
[----:B------:R0:W1:Y:S01]  /*3490*/  I2F.F16 R6, R40 ;  /* 0x0000002800067306 */ /* 0x0000620000200c00 */
[----:B--2---:R-:W-:-:S07]  /*34a0*/  HADD2.F32 R26, -RZ, R26.H0_H0 ;  /* 0x2000001aff1a7230 */ /* 0x004fce0000004100 */
[----:B------:R-:W2:Y:S01]  /*34b0*/  I2F.F16 R5, R5 ;  /* 0x0000000500057306 */ /* 0x000ea20000200c00 */
[----:B0-----:R-:W-:Y:S01]  /*34c0*/  FFMA.FTZ R40, R42, R12, R43 ;  /* 0x0000000c2a287223 */ /* 0x001fe2000001002b */
[----:B------:R-:W-:Y:S01]  /*34d0*/  HADD2.F32 R43, -RZ, R38.H0_H0 ;  /* 0x20000026ff2b7230 */ /* 0x000fe20000004100 */
[----:B------:R-:W-:-:S04]  /*34e0*/  LOP3.LUT R42, R8, 0xff, RZ, 0xc0, !PT ;  /* 0x000000ff082a7812 */ /* 0x000fc800078ec0ff */
[----:B------:R-:W-:Y:S01]  /*34f0*/  FFMA.FTZ R41, R12, R43, R41 ;  /* 0x0000002b0c297223 */ /* 0x000fe20000010029 */
[----:B-1----:R-:W-:Y:S01]  /*3500*/  HADD2.F32 R43, -RZ, R6.H0_H0 ;  /* 0x20000006ff2b7230 */ /* 0x002fe20000004100 */
[----:B------:R-:W-:Y:S02]  /*3510*/  IADD3 R38, R42, -0x80, RZ ;  /* 0xffffff802a267810 */ /* 0x000fe40007ffe0ff */
[----:B------:R-:W-:Y:S02]  /*3520*/  LOP3.LUT R42, R11, 0xff, RZ, 0xc0, !PT ;  /* 0x000000ff0b2a7812 */ /* 0x000fe400078ec0ff */
[C---:B------:R-:W-:Y:S01]  /*3530*/  FFMA.FTZ R36, R12.reuse, R43, R36 ;  /* 0x0000002b0c247223 */ /* 0x040fe20000010024 */
[----:B------:R-:W-:Y:S01]  /*3540*/  LOP3.LUT R6, R9, 0xff, RZ, 0xc0, !PT ;  /* 0x000000ff09067812 */ /* 0x000fe200078ec0ff */
[----:B------:R-:W-:Y:S01]  /*3550*/  FFMA.FTZ R12, R12, R7, R31 ;  /* 0x000000070c0c7223 */ /* 0x000fe2000001001f */
[----:B------:R-:W-:Y:S01]  /*3560*/  HADD2.F32 R31, -RZ, R13.H0_H0 ;  /* 0x2000000dff1f7230 */ /* 0x000fe20000004100 */
[----:B------:R-:W-:Y:S01]  /*3570*/  IADD3 R30, R42, -0x80, RZ ;  /* 0xffffff802a1e7810 */ /* 0x000fe20007ffe0ff */
[----:B--2---:R-:W-:Y:S01]  /*3580*/  HADD2.F32 R42, -RZ, R5.H0_H0 ;  /* 0x20000005ff2a7230 */ /* 0x004fe20000004100 */
[----:B------:R-:W-:Y:S01]  /*3590*/  SHF.R.U32.HI R5, RZ, 0x10, R8 ;  /* 0x00000010ff057819 */ /* 0x000fe20000011608 */
[----:B------:R-:W0:Y:S01]  /*35a0*/  I2F.F16 R38, R38 ;  /* 0x0000002600267306 */ /* 0x000e220000200c00 */
[----:B------:R-:W-:Y:S01]  /*35b0*/  FFMA.FTZ R40, R4, R31, R40 ;  /* 0x0000001f04287223 */ /* 0x000fe20000010028 */
[----:B------:R-:W-:Y:S01]  /*35c0*/  SHF.R.U32.HI R4, RZ, 0x8, R8 ;  /* 0x00000008ff047819 */ /* 0x000fe20000011608 */
[C---:B------:R-:W-:Y:S01]  /*35d0*/  FFMA.FTZ R36, R31.reuse, R42, R36 ;  /* 0x0000002a1f247223 */ /* 0x040fe20000010024 */
[----:B------:R-:W-:Y:S01]  /*35e0*/  SHF.R.U32.HI R42, RZ, 0x8, R9 ;  /* 0x00000008ff2a7819 */ /* 0x000fe20000011609 */
[----:B------:R-:W-:Y:S01]  /*35f0*/  FFMA.FTZ R41, R31, R44, R41 ;  /* 0x0000002c1f297223 */ /* 0x000fe20000010029 */
[----:B------:R-:W-:Y:S01]  /*3600*/  LOP3.LUT R4, R4, 0xff, RZ, 0xc0, !PT ;  /* 0x000000ff04047812 */ /* 0x000fe200078ec0ff */
[----:B------:R-:W-:Y:S01]  /*3610*/  HADD2.F32 R43, -RZ, R15.H0_H0 ;  /* 0x2000000fff2b7230 */ /* 0x000fe20000004100 */
[----:B------:R-:W-:Y:S01]  /*3620*/  LOP3.LUT R42, R42, 0xff, RZ, 0xc0, !PT ;  /* 0x000000ff2a2a7812 */ /* 0x000fe200078ec0ff */
[----:B------:R-:W-:Y:S01]  /*3630*/  HADD2.F32 R44, -RZ, R28.H0_H0 ;  /* 0x2000001cff2c7230 */ /* 0x000fe20000004100 */
[----:B------:R-:W-:Y:S01]  /*3640*/  IADD3 R8, R4, -0x80, RZ ;  /* 0xffffff8004087810 */ /* 0x000fe20007ffe0ff */
[----:B------:R-:W-:Y:S01]  /*3650*/  HADD2.F32 R4, -RZ, R39.H0_H0 ;  /* 0x20000027ff047230 */ /* 0x000fe20000004100 */
[----:B------:R-:W-:Y:S01]  /*3660*/  LOP3.LUT R39, R5, 0xff, RZ, 0xc0, !PT ;  /* 0x000000ff05277812 */ /* 0x000fe200078ec0ff */
[----:B------:R-:W-:Y:S01]  /*3670*/  HADD2.F32 R13, -RZ, R13.H1_H1 ;  /* 0x3000000dff0d7230 */ /* 0x000fe20000004100 */
[----:B------:R-:W-:Y:S01]  /*3680*/  IADD3 R6, R6, -0x80, RZ ;  /* 0xffffff8006067810 */ /* 0x000fe20007ffe0ff */
[----:B------:R-:W1:Y:S01]  /*3690*/  I2F.F16 R30, R30 ;  /* 0x0000001e001e7306 */ /* 0x000e620000200c00 */
[----:B------:R-:W-:Y:S01]  /*36a0*/  FFMA.FTZ R12, R31, R4, R12 ;  /* 0x000000041f0c7223 */ /* 0x000fe2000001000c */
[----:B------:R-:W-:Y:S01]  /*36b0*/  IADD3 R31, R39, -0x80, RZ ;  /* 0xffffff80271f7810 */ /* 0x000fe20007ffe0ff */
[----:B------:R-:W2:Y:S01]  /*36c0*/  LDS.64 R4, [UR5+0x38] ;  /* 0x00003805ff047984 */ /* 0x000ea20008000a00 */
[----:B------:R-:W-:Y:S01]  /*36d0*/  SHF.R.U32.HI R39, RZ, 0x10, R9 ;  /* 0x00000010ff277819 */ /* 0x000fe20000011609 */
[----:B------:R-:W-:Y:S01]  /*36e0*/  FFMA.FTZ R12, R13, R29, R12 ;  /* 0x0000001d0d0c7223 */ /* 0x000fe2000001000c */
[----:B------:R-:W-:Y:S01]  /*36f0*/  IADD3 R9, R42, -0x80, RZ ;  /* 0xffffff802a097810 */ /* 0x000fe20007ffe0ff */
[----:B------:R-:W-:Y:S01]  /*3700*/  FFMA.FTZ R40, R43, R13, R40 ;  /* 0x0000000d2b287223 */ /* 0x000fe20000010028 */
[----:B------:R-:W-:Y:S01]  /*3710*/  LOP3.LUT R39, R39, 0xff, RZ, 0xc0, !PT ;  /* 0x000000ff27277812 */ /* 0x000fe200078ec0ff */
[----:B------:R-:W-:Y:S01]  /*3720*/  I2F.F16 R6, R6 ;  /* 0x0000000600067306 */ /* 0x000fe20000200c00 */
[----:B------:R-:W-:Y:S01]  /*3730*/  SHF.R.U32.HI R42, RZ, 0x8, R10 ;  /* 0x00000008ff2a7819 */ /* 0x000fe2000001160a */
[----:B------:R-:W-:Y:S01]  /*3740*/  FFMA.FTZ R41, R13, R44, R41 ;  /* 0x0000002c0d297223 */ /* 0x000fe20000010029 */
[----:B------:R-:W-:Y:S01]  /*3750*/  LOP3.LUT R7, R10, 0xff, RZ, 0xc0, !PT ;  /* 0x000000ff0a077812 */ /* 0x000fe200078ec0ff */
[----:B0-----:R-:W-:Y:S01]  /*3760*/  HADD2.F32 R38, -RZ, R38.H0_H0 ;  /* 0x20000026ff267230 */ /* 0x001fe20000004100 */
[----:B------:R-:W-:-:S02]  /*3770*/  IADD3 R15, R39, -0x80, RZ ;  /* 0xffffff80270f7810 */ /* 0x000fc40007ffe0ff */
[----:B------:R-:W-:Y:S01]  /*3780*/  SHF.R.U32.HI R28, RZ, 0x10, R10 ;  /* 0x00000010ff1c7819 */ /* 0x000fe2000001160a */
[----:B------:R-:W0:Y:S01]  /*3790*/  I2F.F16 R8, R8 ;  /* 0x0000000800087306 */ /* 0x000e220000200c00 */
[----:B------:R-:W-:Y:S02]  /*37a0*/  LOP3.LUT R42, R42, 0xff, RZ, 0xc0, !PT ;  /* 0x000000ff2a2a7812 */ /* 0x000fe400078ec0ff */
[----:B------:R-:W-:Y:S02]  /*37b0*/  SHF.R.U32.HI R39, RZ, 0x8, R11 ;  /* 0x00000008ff277819 */ /* 0x000fe4000001160b */
[----:B------:R-:W-:Y:S02]  /*37c0*/  IADD3 R7, R7, -0x80, RZ ;  /* 0xffffff8007077810 */ /* 0x000fe40007ffe0ff */
[----:B------:R-:W-:Y:S01]  /*37d0*/  LOP3.LUT R28, R28, 0xff, RZ, 0xc0, !PT ;  /* 0x000000ff1c1c7812 */ /* 0x000fe200078ec0ff */
[----:B------:R-:W3:Y:S01]  /*37e0*/  I2F.F16 R9, R9 ;  /* 0x0000000900097306 */ /* 0x000ee20000200c00 */
[----:B------:R-:W-:Y:S01]  /*37f0*/  IADD3 R10, R42, -0x80, RZ ;  /* 0xffffff802a0a7810 */ /* 0x000fe20007ffe0ff */
[----:B------:R-:W-:Y:S01]  /*3800*/  HADD2.F32 R42, -RZ, R14.H0_H0 ;  /* 0x2000000eff2a7230 */ /* 0x000fe20000004100 */
[----:B------:R-:W-:-:S02]  /*3810*/  LOP3.LUT R39, R39, 0xff, RZ, 0xc0, !PT ;  /* 0x000000ff27277812 */ /* 0x000fc400078ec0ff */
[----:B------:R-:W-:Y:S02]  /*3820*/  SHF.R.U32.HI R29, RZ, 0x10, R11 ;  /* 0x00000010ff1d7819 */ /* 0x000fe4000001160b */
[----:B------:R-:W-:Y:S01]  /*3830*/  IADD3 R14, R28, -0x80, RZ ;  /* 0xffffff801c0e7810 */ /* 0x000fe20007ffe0ff */
[----:B------:R-:W4:Y:S01]  /*3840*/  I2F.F16 R7, R7 ;  /* 0x0000000700077306 */ /* 0x000f220000200c00 */
[----:B------:R-:W-:Y:S01]  /*3850*/  IADD3 R28, R39, -0x80, RZ ;  /* 0xffffff80271c7810 */ /* 0x000fe20007ffe0ff */
[----:B------:R-:W-:Y:S01]  /*3860*/  FFMA.FTZ R36, R13, R42, R36 ;  /* 0x0000002a0d247223 */ /* 0x000fe20000010024 */
[----:B------:R-:W-:Y:S01]  /*3870*/  LOP3.LUT R39, R29, 0xff, RZ, 0xc0, !PT ;  /* 0x000000ff1d277812 */ /* 0x000fe200078ec0ff */
[----:B-1----:R-:W-:Y:S01]  /*3880*/  HADD2.F32 R42, -RZ, R30.H0_H0 ;  /* 0x2000001eff2a7230 */ /* 0x002fe20000004100 */
[----:B------:R-:W-:Y:S01]  /*3890*/  LEA.HI R11, R11, 0xffffff80, RZ, 0x8 ;  /* 0xffffff800b0b7811 */ /* 0x000fe200078f40ff */
[----:B0-----:R-:W-:Y:S01]  /*38a0*/  HADD2.F32 R8, -RZ, R8.H0_H0 ;  /* 0x20000008ff087230 */ /* 0x001fe20000004100 */
[----:B------:R-:W-:Y:S01]  /*38b0*/  IADD3 R39, R39, -0x80, RZ ;  /* 0xffffff8027277810 */ /* 0x000fe20007ffe0ff */
[----:B------:R-:W0:Y:S01]  /*38c0*/  I2F.F16 R10, R10 ;  /* 0x0000000a000a7306 */ /* 0x000e220000200c00 */
[----:B---3--:R-:W-:-:S02]  /*38d0*/  HADD2.F32 R30, -RZ, R9.H0_H0 ;  /* 0x20000009ff1e7230 */ /* 0x008fc40000004100 */
[--C-:B--2---:R-:W-:Y:S02]  /*38e0*/  HADD2.F32 R13, -RZ, R4.reuse.H0_H0 ;  /* 0x20000004ff0d7230 */ /* 0x104fe40000004100 */
[----:B------:R-:W-:Y:S02]  /*38f0*/  HADD2.F32 R29, -RZ, R4.H1_H1 ;  /* 0x30000004ff1d7230 */ /* 0x000fe40000004100 */
[----:B------:R-:W-:Y:S01]  /*3900*/  HADD2.F32 R4, -RZ, R5.H0_H0 ;  /* 0x20000005ff047230 */ /* 0x000fe20000004100 */
[----:B------:R-:W1:Y:S01]  /*3910*/  I2F.F16 R28, R28 ;  /* 0x0000001c001c7306 */ /* 0x000e620000200c00 */
[----:B------:R-:W-:Y:S01]  /*3920*/  FFMA.FTZ R40, R38, R13, R40 ;  /* 0x0000000d26287223 */ /* 0x000fe20000010028 */
[----:B------:R-:W-:Y:S01]  /*3930*/  HADD2.F32 R38, -RZ, R6.H0_H0 ;  /* 0x20000006ff267230 */ /* 0x000fe20000004100 */
[C---:B------:R-:W-:Y:S01]  /*3940*/  FFMA.FTZ R12, R13.reuse, R42, R12 ;  /* 0x0000002a0d0c7223 */ /* 0x040fe2000001000c */
[----:B----4-:R-:W-:Y:S02]  /*3950*/  HADD2.F32 R7, -RZ, R7.H0_H0 ;  /* 0x20000007ff077230 */ /* 0x010fe40000004100 */
[----:B------:R-:W-:Y:S01]  /*3960*/  HADD2.F32 R5, -RZ, R5.H1_H1 ;  /* 0x30000005ff057230 */ /* 0x000fe20000004100 */
[C---:B------:R-:W-:Y:S01]  /*3970*/  FFMA.FTZ R38, R13.reuse, R38, R41 ;  /* 0x000000260d267223 */ /* 0x040fe20000010029 */
[----:B------:R-:W2:Y:S01]  /*3980*/  I2F.F16 R31, R31 ;  /* 0x0000001f001f7306 */ /* 0x000ea20000200c00 */
[----:B0-----:R-:W-:Y:S01]  /*3990*/  HADD2.F32 R10, -RZ, R10.H0_H0 ;  /* 0x2000000aff0a7230 */ /* 0x001fe20000004100 */
[----:B------:R-:W-:-:S02]  /*39a0*/  FFMA.FTZ R36, R13, R7, R36 ;  /* 0x000000070d247223 */ /* 0x000fc40000010024 */
[----:B------:R-:W-:Y:S02]  /*39b0*/  FFMA.FTZ R7, R8, R29, R40 ;  /* 0x0000001d08077223 */ /* 0x000fe40000010028 */
[C---:B------:R-:W-:Y:S02]  /*39c0*/  FFMA.FTZ R9, R29.reuse, R30, R38 ;  /* 0x0000001e1d097223 */ /* 0x040fe40000010026 */
        /* <DEDUP_REMOVED lines=14> */
[C---:B------:R-:W-:Y:S01]  /*3ab0*/  FFMA.FTZ R13, R4.reuse, R14, R13 ;  /* 0x0000000e040d7223 */ /* 0x040fe2000001000d */
[----:B------:R-:W-:Y:S01]  /*3ac0*/  F2FP.PACK_AB R26, RZ, R26 ;  /* 0x0000001aff1a723e */ /* 0x000fe200000000ff */
[----:B--2---:R-:W-:Y:S02]  /*3ad0*/  HADD2.F32 R8, -RZ, R6.H0_H0 ;  /* 0x20000006ff087230 */ /* 0x004fe40000004100 */
[----:B------:R-:W-:Y:S01]  /*3ae0*/  HADD2.F32 R6, -RZ, R23.H0_H0 ;  /* 0x20000017ff067230 */ /* 0x000fe20000004100 */
[C---:B------:R-:W-:Y:S02]  /*3af0*/  FFMA.FTZ R22, R5.reuse, R22, R13 ;  /* 0x0000001605167223 */ /* 0x040fe4000001000d */
[----:B------:R-:W-:Y:S02]  /*3b00*/  FFMA.FTZ R8, R4, R8, R29 ;  /* 0x0000000804087223 */ /* 0x000fe4000001001d */
[----:B------:R-:W-:Y:S01]  /*3b10*/  FFMA.FTZ R9, R5, R6, R9 ;  /* 0x0000000605097223 */ /* 0x000fe20000010009 */
[----:B0-----:R-:W-:Y:S01]  /*3b20*/  HADD2.F32 R10, -RZ, R11.H0_H0 ;  /* 0x2000000bff0a7230 */ /* 0x001fe20000004100 */
        /* <DEDUP_REMOVED lines=11> */
.L_x_3622:
[----:B------:R-:W-:Y:S01]  /*3be0*/  IADD3 R0, R0, 0x20, RZ ;  /* 0x0000002000007810 */ /* 0x000fe20007ffe0ff */
[C---:B------:R-:W-:Y:S01]  /*3bf0*/  IMAD.WIDE R24, R27.reuse, 0x8, R24 ;  /* 0x000000081b187825 */ /* 0x040fe200078e0218 */
[----:B------:R-:W-:Y:S02]  /*3c00*/  UMOV UR5, UR4 ;  /* 0x0000000400057c82 */ /* 0x000fe40008000000 */
[C---:B------:R-:W-:Y:S01]  /*3c10*/  ISETP.GE.AND P0, PT, R0.reuse, c[0x0][0x1a8], PT ;  /* 0x00006a0000007a0c */ /* 0x040fe20003f06270 */
[----:B------:R-:W-:Y:S01]  /*3c20*/  IMAD.WIDE R38, R27, 0x8, R20 ;  /* 0x000000081b267825 */ /* 0x000fe200078e0214 */
[----:B------:R-:W-:-:S03]  /*3c30*/  ISETP.LT.AND P2, PT, R0, R37, PT ;  /* 0x000000250000720c */ /* 0x000fc60003f41270 */
[----:B------:R-:W-:Y:S02]  /*3c40*/  IMAD.MOV.U32 R22, RZ, RZ, R24 ;  /* 0x000000ffff167224 */ /* 0x000fe400078e0018 */
[----:B------:R-:W-:-:S08]  /*3c50*/  IMAD.MOV.U32 R23, RZ, RZ, R25 ;  /* 0x000000ffff177224 */ /* 0x000fd000078e0019 */
[----:B------:R-:W-:Y:S05]  /*3c60*/  @!P0 BRA P2, `(.L_x_3623) ;  /* 0xffffce9000008947 */ /* 0x000fea000103ffff */
.L_x_3618:
[----:B------:R-:W-:-:S04]  /*3c70*/  ISETP.GE.AND P0, PT, R0, R37, PT ;  /* 0x000000250000720c */ /* 0x000fc80003f06270 */
[----:B------:R-:W-:-:S13]  /*3c80*/  ISETP.GE.OR P0, PT, R0, c[0x0][0x1b0], P0 ;  /* 0x00006c0000007a0c */ /* 0x000fda0000706670 */
[----:B------:R-:W-:Y:S05]  /*3c90*/  @P0 BRA `(.L_x_3624) ;  /* 0x0000159000000947 */ /* 0x000fea0003800000 */
.L_x_3626:
[----:B------:R-:W-:Y:S01]  /*3ca0*/  IMAD.MOV.U32 R25, RZ, RZ, c[0x0][0x18c] ;  /* 0x00006300ff197624 */ /* 0x000fe200078e00ff */
[----:B-----5:R2:W5:Y:S03]  /*3cb0*/  LDG.E.128.CONSTANT R4, [R38.64] ;  /* 0x0000000626047981 */ /* 0x020566000c1e9d00 */
[----:B------:R-:W-:-:S06]  /*3cc0*/  IMAD.WIDE R8, R25, 0x4, R38 ;  /* 0x0000000419087825 */ /* 0x000fcc00078e0226 */
[C---:B------:R-:W-:Y:S02]  /*3cd0*/  IMAD.WIDE R12, R25.reuse, 0x4, R8 ;  /* 0x00000004190c7825 */ /* 0x040fe400078e0208 */
[----:B------:R-:W5:Y:S04]  /*3ce0*/  LDG.E.128.CONSTANT R8, [R8.64] ;  /* 0x0000000608087981 */ /* 0x000f68000c1e9d00 */
[C---:B0-----:R-:W-:Y:S02]  /*3cf0*/  IMAD.WIDE R20, R25.reuse, 0x4, R12 ;  /* 0x0000000419147825 */ /* 0x041fe400078e020c */
[----:B------:R-:W5:Y:S04]  /*3d00*/  LDG.E.128.CONSTANT R12, [R12.64] ;  /* 0x000000060c0c7981 */ /* 0x000f68000c1e9d00 */
[----:B------:R0:W5:Y:S01]  /*3d10*/  LDG.E.128.CONSTANT R16, [R20.64] ;  /* 0x0000000614107981 */ /* 0x000162000c1e9d00 */
[----:B------:R-:W-:Y:S01]  /*3d20*/  IMAD.WIDE R22, R25, 0x4, R20 ;  /* 0x0000000419167825 */ /* 0x000fe200078e0214 */
[----:B------:R-:W-:-:S04]  /*3d30*/  IADD3 R0, R0, 0x20, RZ ;  /* 0x0000002000007810 */ /* 0x000fc80007ffe0ff */
[----:B------:R-:W-:Y:S01]  /*3d40*/  ISETP.GE.AND P0, PT, R0, c[0x0][0x1b0], PT ;  /* 0x00006c0000007a0c */ /* 0x000fe20003f06270 */
[----:B--2---:R-:W-:Y:S01]  /*3d50*/  IMAD.WIDE R38, R25, 0x4, R22 ;  /* 0x0000000419267825 */ /* 0x004fe200078e0216 */
[----:B------:R-:W-:Y:S05]  /*3d60*/  @P1 BRA `(.L_x_3625) ;  /* 0x0000149000001947 */ /* 0x000fea0003800000 */
[----:B0-----:R-:W2:Y:S01]  /*3d70*/  LDG.E.128.CONSTANT R20, [R22.64] ;  /* 0x0000000616147981 */ /* 0x001ea2000c1e9d00 */
[----:B-1----:R-:W-:Y:S01]  /*3d80*/  IMAD.MOV.U32 R28, RZ, RZ, 0x2800 ;  /* 0x00002800ff1c7424 */ /* 0x002fe200078e00ff */
        /* <DEDUP_REMOVED lines=19> */
[----:B------:R-:W-:-:S02]  /*3ec0*/  SHF.R.U32.HI R42, RZ, 0xd, R13 ;  /* 0x0000000dff2a7819 */ /* 0x000fc4000001160d */
[----:B------:R-:W-:Y:S02]  /*3ed0*/  PRMT R35, R35, 0x5410, R34 ;  /* 0x0000541023237816 */ /* 0x000fe40000000022 */
[----:B------:R-:W-:Y:S01]  /*3ee0*/  PRMT R33, R33, 0x5410, R32 ;  /* 0x0000541021217816 */ /* 0x000fe20000000020 */
[-C--:B0-----:R-:W-:Y:S01]  /*3ef0*/  HFMA2.MMA R36, R41, R24.reuse, RZ ;  /* 0x0000001829247235 */ /* 0x081fe200000000ff */
[----:B------:R-:W-:Y:S01]  /*3f00*/  LOP3.LUT R41, R30, 0x64006400, RZ, 0xfc, !PT ;  /* 0x640064001e297812 */ /* 0x000fe200078efcff */
[----:B------:R-:W-:Y:S01]  /*3f10*/  HFMA2.MMA R28, R43, R24, RZ ;  /* 0x000000182b1c7235 */ /* 0x000fe200000000ff */
[----:B------:R-:W-:Y:S01]  /*3f20*/  LOP3.LUT R43, R40, 0x64006400, RZ, 0xfc, !PT ;  /* 0x64006400282b7812 */ /* 0x000fe200078efcff */
[----:B------:R-:W-:Y:S02]  /*3f30*/  HFMA2 R31, R31, R24, RZ.H0_H0 ;  /* 0x000000181f1f7231 */ /* 0x000fe400000400ff */
[-C--:B------:R-:W-:Y:S01]  /*3f40*/  HFMA2.MMA R30, R29, R25.reuse, R36 ;  /* 0x000000191d1e7235 */ /* 0x080fe20000000024 */
[----:B------:R-:W-:Y:S01]  /*3f50*/  SHF.R.U32.HI R36, RZ, 0xa, R5 ;  /* 0x0000000aff247819 */ /* 0x000fe20000011605 */
[-C--:B------:R-:W-:Y:S01]  /*3f60*/  HFMA2 R40, R41, R32.reuse.H1_H1, -48, -48 ;  /* 0xd200d20029287431 */ /* 0x080fe20000060020 */
[----:B------:R-:W-:Y:S01]  /*3f70*/  LOP3.LUT R41, R7, 0x3e003e0, RZ, 0xc0, !PT ;  /* 0x03e003e007297812 */ /* 0x000fe200078ec0ff */
[----:B------:R-:W-:Y:S01]  /*3f80*/  HFMA2 R43, R43, R32.H1_H1, -48, -48 ;  /* 0xd200d2002b2b7431 */ /* 0x000fe20000060020 */
[----:B------:R-:W-:Y:S01]  /*3f90*/  LOP3.LUT R36, R36, 0x1f001f, RZ, 0xc0, !PT ;  /* 0x001f001f24247812 */ /* 0x000fe200078ec0ff */
[----:B------:R-:W-:Y:S01]  /*3fa0*/  HFMA2 R29, R40, R25, R31 ;  /* 0x00000019281d7231 */ /* 0x000fe2000000001f */
[----:B------:R-:W-:Y:S01]  /*3fb0*/  SHF.R.U32.HI R31, RZ, 0xa, R4 ;  /* 0x0000000aff1f7819 */ /* 0x000fe20000011604 */
[----:B------:R-:W-:Y:S01]  /*3fc0*/  HFMA2 R24, R45, R24, RZ.H0_H0 ;  /* 0x000000182d187231 */ /* 0x000fe200000400ff */
[----:B------:R-:W-:Y:S01]  /*3fd0*/  LOP3.LUT R41, R41, 0x64006400, RZ, 0xfc, !PT ;  /* 0x6400640029297812 */ /* 0x000fe200078efcff */
[----:B------:R-:W-:Y:S01]  /*3fe0*/  HFMA2.MMA R28, R43, R25, R28 ;  /* 0x000000192b1c7235 */ /* 0x000fe2000000001c */
[----:B------:R-:W-:-:S02]  /*3ff0*/  LOP3.LUT R36, R36, 0x64006400, RZ, 0xfc, !PT ;  /* 0x6400640024247812 */ /* 0x000fc400078efcff */
[----:B------:R-:W-:Y:S01]  /*4000*/  LOP3.LUT R31, R31, 0x1f001f, RZ, 0xc0, !PT ;  /* 0x001f001f1f1f7812 */ /* 0x000fe200078ec0ff */
[----:B------:R-:W-:Y:S01]  /*4010*/  HFMA2 R41, R41, R32.H1_H1, -48, -48 ;  /* 0xd200d20029297431 */ /* 0x000fe20000060020 */
[----:B------:R-:W-:Y:S01]  /*4020*/  SHF.R.U32.HI R40, RZ, 0xa, R6 ;  /* 0x0000000aff287819 */ /* 0x000fe20000011606 */
[----:B------:R-:W-:Y:S01]  /*4030*/  HADD2 R36, R36, -1040, -1040 ;  /* 0xe410e41024247430 */ /* 0x000fe20000000000 */
[----:B------:R-:W-:Y:S02]  /*4040*/  LOP3.LUT R31, R31, 0x64006400, RZ, 0xfc, !PT ;  /* 0x640064001f1f7812 */ /* 0x000fe400078efcff */
[----:B------:R-:W-:Y:S01]  /*4050*/  LOP3.LUT R40, R40, 0x1f001f, RZ, 0xc0, !PT ;  /* 0x001f001f28287812 */ /* 0x000fe200078ec0ff */
[----:B------:R-:W-:Y:S02]  /*4060*/  HFMA2.MMA R24, R41, R25, R24 ;  /* 0x0000001929187235 */ /* 0x000fe40000000018 */
[----:B------:R-:W-:Y:S01]  /*4070*/  HADD2 R25, R31, -1040, -1040 ;  /* 0xe410e4101f197430 */ /* 0x000fe20000000000 */
[----:B------:R-:W-:Y:S01]  /*4080*/  LOP3.LUT R40, R40, 0x64006400, RZ, 0xfc, !PT ;  /* 0x6400640028287812 */ /* 0x000fe200078efcff */
[----:B------:R-:W-:Y:S01]  /*4090*/  HFMA2.MMA R29, R36, R26, R29 ;  /* 0x0000001a241d7235 */ /* 0x000fe2000000001d */
[----:B------:R-:W-:Y:S01]  /*40a0*/  SHF.R.U32.HI R31, RZ, 0xa, R7 ;  /* 0x0000000aff1f7819 */ /* 0x000fe20000011607 */
[----:B------:R-:W-:Y:S01]  /*40b0*/  HFMA2 R25, R25, R26, R30 ;  /* 0x0000001a19197231 */ /* 0x000fe2000000001e */
[----:B------:R-:W-:Y:S01]  /*40c0*/  LOP3.LUT R36, R9, 0x1f001f, RZ, 0xc0, !PT ;  /* 0x001f001f09247812 */ /* 0x000fe200078ec0ff */
[----:B------:R-:W-:Y:S01]  /*40d0*/  HADD2 R41, R40, -1040, -1040 ;  /* 0xe410e41028297430 */ /* 0x000fe20000000000 */
[----:B------:R-:W-:-:S02]  /*40e0*/  LOP3.LUT R31, R31, 0x1f001f, RZ, 0xc0, !PT ;  /* 0x001f001f1f1f7812 */ /* 0x000fc400078ec0ff */
[----:B------:R-:W-:Y:S01]  /*40f0*/  LOP3.LUT R36, R36, 0x64006400, RZ, 0xfc, !PT ;  /* 0x6400640024247812 */ /* 0x000fe200078efcff */
        /* <DEDUP_REMOVED lines=43> */
[----:B------:R-:W-:Y:S02]  /*43b0*/  LOP3.LUT R41, R9, 0x3e003e0, RZ, 0xc0, !PT ;  /* 0x03e003e009297812 */ /* 0x000fe400078ec0ff */
[----:B------:R-:W-:Y:S01]  /*43c0*/  SHF.R.U32.HI R8, RZ, 0xa, R8 ;  /* 0x0000000aff087819 */ /* 0x000fe20000011608 */
[----:B------:R-:W-:Y:S01]  /*43d0*/  HFMA2 R6, R7, R32.H1_H1, -48, -48 ;  /* 0xd200d20007067431 */ /* 0x000fe20000060020 */
[----:B------:R-:W-:-:S02]  /*43e0*/  LOP3.LUT R41, R41, 0x64006400, RZ, 0xfc, !PT ;  /* 0x6400640029297812 */ /* 0x000fc400078efcff */
[----:B------:R-:W-:Y:S02]  /*43f0*/  LOP3.LUT R8, R8, 0x1f001f, RZ, 0xc0, !PT ;  /* 0x001f001f08087812 */ /* 0x000fe400078ec0ff */
[----:B------:R-:W-:Y:S01]  /*4400*/  SHF.R.U32.HI R9, RZ, 0xa, R9 ;  /* 0x0000000aff097819 */ /* 0x000fe20000011609 */
[----:B0-----:R-:W-:Y:S01]  /*4410*/  HFMA2.MMA R25, R6, R28, R25 ;  /* 0x0000001c06197235 */ /* 0x001fe20000000019 */
[----:B------:R-:W-:Y:S01]  /*4420*/  LOP3.LUT R6, R10, 0x3e003e0, RZ, 0xc0, !PT ;  /* 0x03e003e00a067812 */ /* 0x000fe200078ec0ff */
[----:B------:R-:W-:Y:S01]  /*4430*/  HFMA2 R41, R41, R32.H1_H1, -48, -48 ;  /* 0xd200d20029297431 */ /* 0x000fe20000060020 */
[----:B------:R-:W-:Y:S02]  /*4440*/  LOP3.LUT R27, R27, 0x40004, R42, 0xf8, !PT ;  /* 0x000400041b1b7812 */ /* 0x000fe400078ef82a */
[----:B------:R-:W-:Y:S01]  /*4450*/  LOP3.LUT R7, R6, 0x64006400, RZ, 0xfc, !PT ;  /* 0x6400640006077812 */ /* 0x000fe200078efcff */
[----:B------:R-:W-:Y:S01]  /*4460*/  HFMA2 R36, R41, R28, R36 ;  /* 0x0000001c29247231 */ /* 0x000fe20000000024 */
[----:B------:R-:W-:-:S02]  /*4470*/  LOP3.LUT R41, R11, 0x3e003e0, RZ, 0xc0, !PT ;  /* 0x03e003e00b297812 */ /* 0x000fc400078ec0ff */
[----:B------:R-:W-:Y:S01]  /*4480*/  SHF.R.U32.HI R42, RZ, 0xc, R17 ;  /* 0x0000000cff2a7819 */ /* 0x000fe20000011611 */
[-C--:B------:R-:W-:Y:S01]  /*4490*/  HFMA2 R7, R7, R32.reuse.H1_H1, -48, -48 ;  /* 0xd200d20007077431 */ /* 0x080fe20000060020 */
[----:B------:R-:W-:Y:S02]  /*44a0*/  LOP3.LUT R8, R8, 0x64006400, RZ, 0xfc, !PT ;  /* 0x6400640008087812 */ /* 0x000fe400078efcff */
[----:B------:R-:W-:Y:S02]  /*44b0*/  LOP3.LUT R41, R41, 0x64006400, RZ, 0xfc, !PT ;  /* 0x6400640029297812 */ /* 0x000fe400078efcff */
[----:B------:R-:W-:Y:S02]  /*44c0*/  LOP3.LUT R9, R9, 0x1f001f, RZ, 0xc0, !PT ;  /* 0x001f001f09097812 */ /* 0x000fe400078ec0ff */
[----:B------:R-:W-:Y:S01]  /*44d0*/  SHF.R.U32.HI R10, RZ, 0xa, R10 ;  /* 0x0000000aff0a7819 */ /* 0x000fe2000001160a */
[----:B------:R-:W-:Y:S01]  /*44e0*/  HFMA2 R44, R41, R32.H1_H1, -48, -48 ;  /* 0xd200d200292c7431 */ /* 0x000fe20000060020 */
[----:B------:R-:W-:Y:S01]  /*44f0*/  LOP3.LUT R27, R27, 0x80008, R42, 0xf8, !PT ;  /* 0x000800081b1b7812 */ /* 0x000fe200078ef82a */
[----:B------:R-:W-:Y:S01]  /*4500*/  HADD2 R42, R8, -1040, -1040 ;  /* 0xe410e410082a7430 */ /* 0x000fe20000000000 */
[----:B------:R-:W-:Y:S01]  /*4510*/  LOP3.LUT R6, R9, 0x64006400, RZ, 0xfc, !PT ;  /* 0x6400640009067812 */ /* 0x000fe200078efcff */
[----:B------:R-:W-:Y:S01]  /*4520*/  HFMA2.MMA R8, R7, R28, R4 ;  /* 0x0000001c07087235 */ /* 0x000fe20000000004 */
[----:B------:R-:W-:Y:S01]  /*4530*/  LOP3.LUT R4, R10, 0x1f001f, RZ, 0xc0, !PT ;  /* 0x001f001f0a047812 */ /* 0x000fe200078ec0ff */
[----:B------:R-:W-:Y:S01]  /*4540*/  HFMA2 R28, R44, R28, R5 ;  /* 0x0000001c2c1c7231 */ /* 0x000fe20000000005 */
[----:B------:R-:W-:Y:S01]  /*4550*/  SHF.R.U32.HI R11, RZ, 0xa, R11 ;  /* 0x0000000aff0b7819 */ /* 0x000fe2000001160b */
        /* <DEDUP_REMOVED lines=17> */
[----:B------:R-:W-:-:S02]  /*4670*/  LOP3.LUT R41, R28, 0x64006400, RZ, 0xfc, !PT ;  /* 0x640064001c297812 */ /* 0x000fc400078efcff */
[----:B------:R-:W-:Y:S02]  /*4680*/  LOP3.LUT R11, R11, 0x64006400, RZ, 0xfc, !PT ;  /* 0x640064000b0b7812 */ /* 0x000fe400078efcff */
[----:B------:R-:W-:Y:S01]  /*4690*/  LOP3.LUT R28, R13, 0x3e003e0, RZ, 0xc0, !PT ;  /* 0x03e003e00d1c7812 */ /* 0x000fe200078ec0ff */
[----:B------:R-:W-:Y:S01]  /*46a0*/  HADD2 R45, R41, -1040, -1040 ;  /* 0xe410e410292d7430 */ /* 0x000fe20000000000 */
[----:B------:R-:W-:Y:S02]  /*46b0*/  SHF.R.U32.HI R43, RZ, 0xc, R18 ;  /* 0x0000000cff2b7819 */ /* 0x000fe40000011612 */
[----:B------:R-:W-:Y:S01]  /*46c0*/  LOP3.LUT R41, R28, 0x64006400, RZ, 0xfc, !PT ;  /* 0x640064001c297812 */ /* 0x000fe200078efcff */
[-C--:B------:R-:W-:Y:S01]  /*46d0*/  HFMA2 R28, R11, R32.reuse.H1_H1, -48, -48 ;  /* 0xd200d2000b1c7431 */ /* 0x080fe20000060020 */
[----:B------:R-:W-:Y:S02]  /*46e0*/  LOP3.LUT R24, R24, 0x80008, R43, 0xf8, !PT ;  /* 0x0008000818187812 */ /* 0x000fe400078ef82b */
[----:B------:R-:W-:Y:S01]  /*46f0*/  SHF.R.U32.HI R11, RZ, 0xa, R13 ;  /* 0x0000000aff0b7819 */ /* 0x000fe2000001160d */
[----:B------:R-:W-:Y:S01]  /*4700*/  HFMA2 R41, R41, R32.H1_H1, -48, -48 ;  /* 0xd200d20029297431 */ /* 0x000fe20000060020 */
        /* <DEDUP_REMOVED lines=9> */
[----:B------:R-:W-:Y:S01]  /*47a0*/  HFMA2.MMA R10, R45, R30, R8 ;  /* 0x0000001e2d0a7235 */ /* 0x000fe20000000008 */
[----:B------:R-:W-:Y:S01]  /*47b0*/  SHF.R.U32.HI R8, RZ, 0xa, R12 ;  /* 0x0000000aff087819 */ /* 0x000fe2000001160c */
[----:B------:R-:W-:Y:S01]  /*47c0*/  HFMA2.MMA R12, R28, R31, R9 ;  /* 0x0000001f1c0c7235 */ /* 0x000fe20000000009 */
[----:B------:R-:W-:Y:S01]  /*47d0*/  LOP3.LUT R9, R11, 0x1f001f, RZ, 0xc0, !PT ;  /* 0x001f001f0b097812 */ /* 0x000fe200078ec0ff */
[----:B------:R-:W-:Y:S01]  /*47e0*/  HFMA2 R36, R43, R30, R36 ;  /* 0x0000001e2b247231 */ /* 0x000fe20000000024 */
[----:B------:R-:W-:Y:S02]  /*47f0*/  LOP3.LUT R27, R27, 0x100010, R40, 0xf8, !PT ;  /* 0x001000101b1b7812 */ /* 0x000fe400078ef828 */
[----:B------:R-:W-:Y:S01]  /*4800*/  LOP3.LUT R9, R9, 0x64006400, RZ, 0xfc, !PT ;  /* 0x6400640009097812 */ /* 0x000fe200078efcff */
[----:B------:R-:W-:Y:S01]  /*4810*/  HFMA2 R13, R41, R31, R36 ;  /* 0x0000001f290d7231 */ /* 0x000fe20000000024 */
[----:B------:R-:W-:-:S02]  /*4820*/  LOP3.LUT R8, R8, 0x1f001f, RZ, 0xc0, !PT ;  /* 0x001f001f08087812 */ /* 0x000fc400078ec0ff */
[----:B------:R-:W-:Y:S01]  /*4830*/  LOP3.LUT R36, R16, 0x1f001f, RZ, 0xc0, !PT ;  /* 0x001f001f10247812 */ /* 0x000fe200078ec0ff */
[----:B------:R-:W-:Y:S01]  /*4840*/  HADD2 R40, R9, -1040, -1040 ;  /* 0xe410e41009287430 */ /* 0x000fe20000000000 */
[----:B------:R-:W-:Y:S02]  /*4850*/  LOP3.LUT R8, R8, 0x64006400, RZ, 0xfc, !PT ;  /* 0x6400640008087812 */ /* 0x000fe400078efcff */
[----:B------:R-:W-:Y:S01]  /*4860*/  LOP3.LUT R28, R15, 0x1f001f, RZ, 0xc0, !PT ;  /* 0x001f001f0f1c7812 */ /* 0x000fe200078ec0ff */
[----:B0-----:R-:W-:Y:S01]  /*4870*/  HFMA2 R13, R40, R4, R13 ;  /* 0x00000004280d7231 */ /* 0x001fe2000000000d */
        /* <DEDUP_REMOVED lines=8> */
[----:B------:R-:W-:Y:S01]  /*4900*/  HFMA2.MMA R12, R41, R4, R12 ;  /* 0x00000004290c7235 */ /* 0x000fe2000000000c */
[----:B------:R-:W-:Y:S01]  /*4910*/  HADD2 R28, R40, -1040, -1040 ;  /* 0xe410e410281c7430 */ /* 0x000fe20000000000 */
[----:B------:R-:W-:Y:S02]  /*4920*/  LOP3.LUT R41, R11, 0x64006400, RZ, 0xfc, !PT ;  /* 0x640064000b297812 */ /* 0x000fe400078efcff */
[----:B------:R-:W-:Y:S01]  /*4930*/  LOP3.LUT R8, R15, 0x3e003e0, RZ, 0xc0, !PT ;  /* 0x03e003e00f087812 */ /* 0x000fe200078ec0ff */
[----:B------:R-:W-:Y:S01]  /*4940*/  HFMA2.MMA R29, R36, R30, R29 ;  /* 0x0000001e241d7235 */ /* 0x000fe2000000001d */
[----:B------:R-:W-:Y:S01]  /*4950*/  SHF.R.U32.HI R30, RZ, 0xa, R16 ;  /* 0x0000000aff1e7819 */ /* 0x000fe20000011610 */
[----:B------:R-:W-:Y:S01]  /*4960*/  HFMA2 R41, R41, R32.H1_H1, -48, -48 ;  /* 0xd200d20029297431 */ /* 0x000fe20000060020 */
[-C--:B------:R-:W-:Y:S01]  /*4970*/  HFMA2.MMA R28, R28, R5.reuse, R13 ;  /* 0x000000051c1c7235 */ /* 0x080fe2000000000d */
[----:B------:R-:W-:Y:S01]  /*4980*/  LOP3.LUT R13, R17, 0x3e003e0, RZ, 0xc0, !PT ;  /* 0x03e003e0110d7812 */ /* 0x000fe200078ec0ff */
[----:B------:R-:W-:Y:S01]  /*4990*/  HFMA2.MMA R11, R43, R5, R12 ;  /* 0x000000052b0b7235 */ /* 0x000fe2000000000c */
[----:B------:R-:W-:Y:S01]  /*49a0*/  HFMA2 R10, R41, R31, R10 ;  /* 0x0000001f290a7231 */ /* 0x000fe2000000000a */
[----:B------:R-:W-:-:S02]  /*49b0*/  SHF.R.U32.HI R9, RZ, 0xa, R15 ;  /* 0x0000000aff097819 */ /* 0x000fc4000001160f */
[----:B------:R-:W-:Y:S02]  /*49c0*/  LOP3.LUT R41, R13, 0x64006400, RZ, 0xfc, !PT ;  /* 0x640064000d297812 */ /* 0x000fe400078efcff */
[----:B------:R-:W-:Y:S02]  /*49d0*/  LOP3.LUT R15, R16, 0x3e003e0, RZ, 0xc0, !PT ;  /* 0x03e003e0100f7812 */ /* 0x000fe400078ec0ff */
[----:B------:R-:W-:Y:S01]  /*49e0*/  LOP3.LUT R40, R30, 0x1f001f, RZ, 0xc0, !PT ;  /* 0x001f001f1e287812 */ /* 0x000fe200078ec0ff */
[-C--:B------:R-:W-:Y:S01]  /*49f0*/  HFMA2 R41, R41, R32.reuse.H1_H1, -48, -48 ;  /* 0xd200d20029297431 */ /* 0x080fe20000060020 */
[----:B------:R-:W-:Y:S02]  /*4a00*/  SHF.R.U32.HI R14, RZ, 0xa, R14 ;  /* 0x0000000aff0e7819 */ /* 0x000fe4000001160e */
[----:B------:R-:W-:Y:S02]  /*4a10*/  LOP3.LUT R15, R15, 0x64006400, RZ, 0xfc, !PT ;  /* 0x640064000f0f7812 */ /* 0x000fe400078efcff */
[----:B------:R-:W-:Y:S01]  /*4a20*/  SHF.R.U32.HI R36, RZ, 0xa, R17 ;  /* 0x0000000aff247819 */ /* 0x000fe20000011611 */
        /* <DEDUP_REMOVED lines=8> */
[----:B------:R-:W-:Y:S02]  /*4ab0*/  LOP3.LUT R36, R36, 0x1f001f, RZ, 0xc0, !PT ;  /* 0x001f001f24247812 */ /* 0x000fe400078ec0ff */
[----:B------:R-:W-:Y:S01]  /*4ac0*/  LOP3.LUT R8, R14, 0x64006400, RZ, 0xfc, !PT ;  /* 0x640064000e087812 */ /* 0x000fe200078efcff */
        /* <DEDUP_REMOVED lines=8> */
[----:B------:R-:W-:Y:S01]  /*4b50*/  HADD2 R29, R9, -1040, -1040 ;  /* 0xe410e410091d7430 */ /* 0x000fe20000000000 */
[----:B------:R-:W-:Y:S01]  /*4b60*/  LOP3.LUT R26, R26, 0x80008, R17, 0xf8, !PT ;  /* 0x000800081a1a7812 */ /* 0x000fe200078ef811 */
[----:B------:R-:W-:Y:S01]  /*4b70*/  HADD2 R9, R36, -1040, -1040 ;  /* 0xe410e41024097430 */ /* 0x000fe20000000000 */
[----:B------:R-:W-:Y:S01]  /*4b80*/  LOP3.LUT R15, R19, 0x1f001f, RZ, 0xc0, !PT ;  /* 0x001f001f130f7812 */ /* 0x000fe200078ec0ff */
[----:B------:R-:W-:Y:S01]  /*4b90*/  HFMA2.MMA R17, R11, R4, R10 ;  /* 0x000000040b117235 */ /* 0x000fe2000000000a */
[----:B------:R-:W-:Y:S01]  /*4ba0*/  HFMA2 R28, R29, R4, R28 ;  /* 0x000000041d1c7231 */ /* 0x000fe2000000001c */
[----:B------:R-:W-:-:S02]  /*4bb0*/  LOP3.LUT R40, R12, 0x64006400, RZ, 0xfc, !PT ;  /* 0x640064000c287812 */ /* 0x000fc400078efcff */
[----:B------:R-:W-:Y:S01]  /*4bc0*/  HFMA2.MMA R4, R9, R7, R30 ;  /* 0x0000000709047235 */ /* 0x000fe2000000001e */
[----:B------:R-:W-:Y:S01]  /*4bd0*/  LOP3.LUT R29, R15, 0x64006400, RZ, 0xfc, !PT ;  /* 0x640064000f1d7812 */ /* 0x000fe200078efcff */
[----:B------:R-:W0:Y:S01]  /*4be0*/  LDS.128 R8, [UR4+0x30] ;  /* 0x00003004ff087984 */ /* 0x000e220008000c00 */
[----:B------:R-:W-:Y:S01]  /*4bf0*/  LOP3.LUT R13, R18, 0x3e003e0, RZ, 0xc0, !PT ;  /* 0x03e003e0120d7812 */ /* 0x000fe200078ec0ff */
[----:B------:R-:W-:Y:S01]  /*4c00*/  HADD2 R40, R40, -1040, -1040 ;  /* 0xe410e41028287430 */ /* 0x000fe20000000000 */
[----:B------:R-:W-:Y:S01]  /*4c10*/  SHF.R.U32.HI R31, RZ, 0xb, R22 ;  /* 0x0000000bff1f7819 */ /* 0x000fe20000011616 */
[----:B------:R-:W-:Y:S01]  /*4c20*/  HADD2 R29, R29, -1040, -1040 ;  /* 0xe410e4101d1d7430 */ /* 0x000fe20000000000 */
[----:B------:R-:W-:Y:S02]  /*4c30*/  SHF.R.U32.HI R18, RZ, 0xa, R18 ;  /* 0x0000000aff127819 */ /* 0x000fe40000011612 */
[----:B------:R-:W-:Y:S01]  /*4c40*/  LOP3.LUT R13, R13, 0x64006400, RZ, 0xfc, !PT ;  /* 0x640064000d0d7812 */ /* 0x000fe200078efcff */
[----:B------:R-:W-:Y:S01]  /*4c50*/  HFMA2.MMA R17, R40, R5, R17 ;  /* 0x0000000528117235 */ /* 0x000fe20000000011 */
[----:B------:R-:W-:Y:S01]  /*4c60*/  LOP3.LUT R24, R24, 0x100010, R31, 0xf8, !PT ;  /* 0x0010001018187812 */ /* 0x000fe200078ef81f */
[----:B------:R-:W-:Y:S01]  /*4c70*/  HFMA2 R29, R29, R5, R28 ;  /* 0x000000051d1d7231 */ /* 0x000fe2000000001c */
[----:B------:R-:W-:Y:S01]  /*4c80*/  LOP3.LUT R31, R18, 0x1f001f, RZ, 0xc0, !PT ;  /* 0x001f001f121f7812 */ /* 0x000fe200078ec0ff */
[----:B------:R-:W-:Y:S01]  /*4c90*/  HFMA2 R13, R13, R32.H1_H1, -48, -48 ;  /* 0xd200d2000d0d7431 */ /* 0x000fe20000060020 */
[----:B------:R-:W-:-:S02]  /*4ca0*/  LOP3.LUT R16, R19, 0x3e003e0, RZ, 0xc0, !PT ;  /* 0x03e003e013107812 */ /* 0x000fc400078ec0ff */
[----:B------:R-:W-:Y:S02]  /*4cb0*/  LOP3.LUT R5, R20, 0x1f001f, RZ, 0xc0, !PT ;  /* 0x001f001f14057812 */ /* 0x000fe400078ec0ff */
[----:B------:R-:W-:Y:S01]  /*4cc0*/  LOP3.LUT R31, R31, 0x64006400, RZ, 0xfc, !PT ;  /* 0x640064001f1f7812 */ /* 0x000fe200078efcff */
[----:B------:R-:W-:Y:S01]  /*4cd0*/  HFMA2.MMA R17, R13, R6, R17 ;  /* 0x000000060d117235 */ /* 0x000fe20000000011 */
[----:B------:R-:W-:Y:S02]  /*4ce0*/  LOP3.LUT R15, R16, 0x64006400, RZ, 0xfc, !PT ;  /* 0x64006400100f7812 */ /* 0x000fe400078efcff */
[----:B------:R-:W-:Y:S01]  /*4cf0*/  LOP3.LUT R18, R22, 0x1f001f, RZ, 0xc0, !PT ;  /* 0x001f001f16127812 */ /* 0x000fe200078ec0ff */
[----:B------:R-:W-:Y:S01]  /*4d00*/  HADD2 R42, R31, -1040, -1040 ;  /* 0xe410e4101f2a7430 */ /* 0x000fe20000000000 */
[----:B------:R-:W-:Y:S01]  /*4d10*/  LOP3.LUT R5, R5, 0x64006400, RZ, 0xfc, !PT ;  /* 0x6400640005057812 */ /* 0x000fe200078efcff */
[----:B------:R-:W-:Y:S01]  /*4d20*/  HFMA2 R15, R15, R32.H1_H1, -48, -48 ;  /* 0xd200d2000f0f7431 */ /* 0x000fe20000060020 */
[----:B------:R-:W-:-:S02]  /*4d30*/  SHF.R.U32.HI R19, RZ, 0xa, R19 ;  /* 0x0000000aff137819 */ /* 0x000fc40000011613 */
[----:B------:R-:W-:Y:S01]  /*4d40*/  LOP3.LUT R30, R20, 0x3e003e0, RZ, 0xc0, !PT ;  /* 0x03e003e0141e7812 */ /* 0x000fe200078ec0ff */
[----:B------:R-:W-:Y:S01]  /*4d50*/  HADD2 R5, R5, -1040, -1040 ;  /* 0xe410e41005057430 */ /* 0x000fe20000000000 */
[----:B------:R-:W-:Y:S01]  /*4d60*/  LOP3.LUT R18, R18, 0x64006400, RZ, 0xfc, !PT ;  /* 0x6400640012127812 */ /* 0x000fe200078efcff */
[----:B------:R-:W-:Y:S01]  /*4d70*/  HFMA2 R29, R15, R6, R29 ;  /* 0x000000060f1d7231 */ /* 0x000fe2000000001d */
[----:B------:R-:W-:Y:S01]  /*4d80*/  SHF.R.U32.HI R20, RZ, 0xa, R20 ;  /* 0x0000000aff147819 */ /* 0x000fe20000011614 */
[----:B------:R-:W-:Y:S01]  /*4d90*/  HFMA2.MMA R6, R42, R7, R17 ;  /* 0x000000072a067235 */ /* 0x000fe20000000011 */
[----:B------:R-:W-:Y:S01]  /*4da0*/  LOP3.LUT R36, R21, 0x3e003e0, RZ, 0xc0, !PT ;  /* 0x03e003e015247812 */ /* 0x000fe200078ec0ff */
[----:B------:R-:W-:Y:S01]  /*4db0*/  HADD2 R15, R18, -1040, -1040 ;  /* 0xe410e410120f7430 */ /* 0x000fe20000000000 */
[----:B------:R-:W-:Y:S02]  /*4dc0*/  LOP3.LUT R16, R22, 0x3e003e0, RZ, 0xc0, !PT ;  /* 0x03e003e016107812 */ /* 0x000fe400078ec0ff */
[----:B------:R-:W-:-:S02]  /*4dd0*/  LOP3.LUT R40, R19, 0x1f001f, RZ, 0xc0, !PT ;  /* 0x001f001f13287812 */ /* 0x000fc400078ec0ff */
[----:B------:R-:W-:Y:S01]  /*4de0*/  LOP3.LUT R12, R23, 0x3e003e0, RZ, 0xc0, !PT ;  /* 0x03e003e0170c7812 */ /* 0x000fe200078ec0ff */
[-C--:B0-----:R-:W-:Y:S01]  /*4df0*/  HFMA2.MMA R14, R5, R8.reuse, R14 ;  /* 0x00000008050e7235 */ /* 0x081fe2000000000e */
[----:B------:R-:W-:Y:S01]  /*4e00*/  LOP3.LUT R41, R30, 0x64006400, RZ, 0xfc, !PT ;  /* 0x640064001e297812 */ /* 0x000fe200078efcff */
[----:B------:R-:W-:Y:S01]  /*4e10*/  HFMA2.MMA R15, R15, R8, R6 ;  /* 0x000000080f0f7235 */ /* 0x000fe20000000006 */
[----:B------:R-:W-:Y:S01]  /*4e20*/  SHF.R.U32.HI R22, RZ, 0xa, R22 ;  /* 0x0000000aff167819 */ /* 0x000fe20000011616 */
[----:B------:R-:W-:Y:S01]  /*4e30*/  HADD2 R6, R25, -1040, -1040 ;  /* 0xe410e41019067430 */ /* 0x000fe20000000000 */
        /* <DEDUP_REMOVED lines=12> */
[-C--:B------:R-:W-:Y:S01]  /*4f00*/  HFMA2.MMA R5, R12, R9.reuse, R14 ;  /* 0x000000090c057235 */ /* 0x080fe2000000000e */
[----:B------:R-:W-:Y:S01]  /*4f10*/  LOP3.LUT R19, R23, 0x1f001f, RZ, 0xc0, !PT ;  /* 0x001f001f17137812 */ /* 0x000fe200078ec0ff */
[----:B------:R-:W-:Y:S01]  /*4f20*/  HFMA2 R29, R40, R7, R29 ;  /* 0x00000007281d7231 */ /* 0x000fe2000000001d */
[----:B------:R-:W-:Y:S01]  /*4f30*/  SHF.R.U32.HI R21, RZ, 0xa, R21 ;  /* 0x0000000aff157819 */ /* 0x000fe20000011615 */
[----:B------:R-:W-:Y:S01]  /*4f40*/  HADD2 R20, R20, -1040, -1040 ;  /* 0xe410e41014147430 */ /* 0x000fe20000000000 */
[----:B------:R-:W-:Y:S01]  /*4f50*/  LOP3.LUT R28, R28, 0x64006400, RZ, 0xfc, !PT ;  /* 0x640064001c1c7812 */ /* 0x000fe200078efcff */
[----:B------:R-:W-:Y:S01]  /*4f60*/  HFMA2.MMA R15, R30, R9, R15 ;  /* 0x000000091e0f7235 */ /* 0x000fe2000000000f */
[----:B------:R-:W-:Y:S01]  /*4f70*/  LOP3.LUT R22, R22, 0x64006400, RZ, 0xfc, !PT ;  /* 0x6400640016167812 */ /* 0x000fe200078efcff */
[----:B------:R-:W-:Y:S01]  /*4f80*/  HFMA2 R36, R36, R32.H1_H1, -48, -48 ;  /* 0xd200d20024247431 */ /* 0x000fe20000060020 */
[--C-:B------:R-:W-:Y:S01]  /*4f90*/  SHF.R.U32.HI R41, RZ, 0xb, R23.reuse ;  /* 0x0000000bff297819 */ /* 0x100fe20000011617 */
[----:B------:R-:W-:Y:S01]  /*4fa0*/  HADD2 R7, R28, -1040, -1040 ;  /* 0xe410e4101c077430 */ /* 0x000fe20000000000 */
[----:B------:R-:W-:Y:S01]  /*4fb0*/  SHF.R.U32.HI R23, RZ, 0xa, R23 ;  /* 0x0000000aff177819 */ /* 0x000fe20000011617 */
[----:B------:R-:W-:Y:S01]  /*4fc0*/  HADD2 R22, R22, -1040, -1040 ;  /* 0xe410e41016167430 */ /* 0x000fe20000000000 */
[----:B------:R-:W-:Y:S01]  /*4fd0*/  LOP3.LUT R19, R19, 0x64006400, RZ, 0xfc, !PT ;  /* 0x6400640013137812 */ /* 0x000fe200078efcff */
        /* <DEDUP_REMOVED lines=9> */
[----:B------:R-:W-:Y:S01]  /*5070*/  LOP3.LUT R26, R26, 0x100010, R41, 0xf8, !PT ;  /* 0x001000101a1a7812 */ /* 0x000fe200078ef829 */
[----:B------:R-:W-:Y:S01]  /*5080*/  HADD2 R24, R24, -1040, -1040 ;  /* 0xe410e41018187430 */ /* 0x000fe20000000000 */
[----:B------:R-:W-:Y:S01]  /*5090*/  LOP3.LUT R23, R23, 0x64006400, RZ, 0xfc, !PT ;  /* 0x6400640017177812 */ /* 0x000fe200078efcff */
[-C--:B------:R-:W-:Y:S01]  /*50a0*/  HFMA2 R4, R16, R9.reuse, R4 ;  /* 0x0000000910047231 */ /* 0x080fe20000000004 */
[----:B------:R-:W-:Y:S01]  /*50b0*/  LOP3.LUT R27, R27, 0x64006400, RZ, 0xfc, !PT ;  /* 0x640064001b1b7812 */ /* 0x000fe200078efcff */
[----:B------:R-:W-:Y:S01]  /*50c0*/  HADD2 R21, R21, -1040, -1040 ;  /* 0xe410e41015157430 */ /* 0x000fe20000000000 */
[----:B------:R-:W-:Y:S01]  /*50d0*/  LOP3.LUT R26, R26, 0x64006400, RZ, 0xfc, !PT ;  /* 0x640064001a1a7812 */ /* 0x000fe200078efcff */
[-C--:B------:R-:W-:Y:S01]  /*50e0*/  HFMA2.MMA R5, R6, R11.reuse, R5 ;  /* 0x0000000b06057235 */ /* 0x080fe20000000005 */
[----:B------:R-:W-:Y:S01]  /*50f0*/  HFMA2 R18, R36, R9, R18 ;  /* 0x0000000924127231 */ /* 0x000fe20000000012 */
[----:B------:R-:W-:Y:S01]  /*5100*/  HFMA2.MMA R15, R24, R11, R15 ;  /* 0x0000000b180f7235 */ /* 0x000fe2000000000f */
[----:B------:R-:W-:-:S02]  /*5110*/  HADD2 R23, R23, -1040, -1040 ;  /* 0xe410e41017177430 */ /* 0x000fc40000000000 */
[-C--:B------:R-:W-:Y:S02]  /*5120*/  HFMA2 R4, R21, R10.reuse, R4 ;  /* 0x0000000a15047231 */ /* 0x080fe40000000004 */
        /* <DEDUP_REMOVED lines=13> */
.L_x_3625:
[----:B------:R-:W-:Y:S01]  /*5200*/  ISETP.LT.AND P2, PT, R0, R37, PT ;  /* 0x000000250000720c */ /* 0x000fe20003f41270 */
[----:B------:R-:W-:-:S12]  /*5210*/  UIADD3 UR4, UR4, 0x40, URZ ;  /* 0x0000004004047890 */ /* 0x000fd8000fffe03f */
[----:B------:R-:W-:Y:S05]  /*5220*/  @!P0 BRA P2, `(.L_x_3626) ;  /* 0xffffea7000008947 */ /* 0x000fea000103ffff */
.L_x_3624:
[----:B------:R-:W-:-:S04]  /*5230*/  ISETP.GE.AND P0, PT, R0, R37, PT ;  /* 0x000000250000720c */ /* 0x000fc80003f06270 */
[----:B------:R-:W-:-:S13]  /*5240*/  ISETP.GE.OR P0, PT, R0, c[0x0][0x1b4], P0 ;  /* 0x00006d0000007a0c */ /* 0x000fda0000706670 */
[----:B------:R-:W-:Y:S05]  /*5250*/  @P0 BRA `(.L_x_3627) ;  /* 0x0000244000000947 */ /* 0x000fea0003800000 */
[----:B0-----:R-:W-:Y:S01]  /*5260*/  IMAD.MOV.U32 R20, RZ, RZ, c[0x0][0x18c] ;  /* 0x00006300ff147624 */ /* 0x001fe200078e00ff */
[----:B------:R-:W-:Y:S02]  /*5270*/  HADD2.F32 R35, -RZ, R35.H0_H0 ;  /* 0x20000023ff237230 */ /* 0x000fe40000004100 */
[----:B------:R-:W-:Y:S02]  /*5280*/  HADD2.F32 R34, -RZ, R34.H0_H0 ;  /* 0x20000022ff227230 */ /* 0x000fe40000004100 */
[----:B------:R-:W-:Y:S01]  /*5290*/  HADD2.F32 R33, -RZ, R33.H0_H0 ;  /* 0x20000021ff217230 */ /* 0x000fe20000004100 */
[----:B------:R-:W-:Y:S01]  /*52a0*/  SHF.R.S32.HI R20, RZ, 0x1f, R20 ;  /* 0x0000001fff147819 */ /* 0x000fe20000011414 */
[----:B------:R-:W-:Y:S02]  /*52b0*/  HADD2.F32 R32, -RZ, R32.H0_H0 ;  /* 0x20000020ff207230 */ /* 0x000fe40000004100 */
.L_x_3629:
[----:B------:R-:W-:Y:S01]  /*52c0*/  IADD3 R22, R0, 0x20, RZ ;  /* 0x0000002000167810 */ /* 0x000fe20007ffe0ff */
[----:B-1----:R-:W-:Y:S05]  /*52d0*/  @P1 BRA `(.L_x_3628) ;  /* 0x0000234000001947 */ /* 0x002fea0003800000 */
[----:B-----5:R-:W2:Y:S01]  /*52e0*/  LDG.E.128.CONSTANT R12, [R38.64] ;  /* 0x00000006260c7981 */ /* 0x020ea2000c1e9d00 */
[----:B-1----:R-:W-:-:S03]  /*52f0*/  IMAD.MOV.U32 R29, RZ, RZ, c[0x0][0x18c] ;  /* 0x00006300ff1d7624 */ /* 0x002fc600078e00ff */
[----:B------:R-:W0:Y:S02]  /*5300*/  LDS.64 R24, [UR4] ;  /* 0x00000004ff187984 */ /* 0x000e240008000a00 */
[----:B------:R-:W-:-:S04]  /*5310*/  LEA R18, P0, R29, R38, 0x2 ;  /* 0x000000261d127211 */ /* 0x000fc800078010ff */
[----:B------:R-:W-:-:S05]  /*5320*/  LEA.HI.X R19, R29, R39, R20, 0x2, P0 ;  /* 0x000000271d137211 */ /* 0x000fca00000f1414 */
[----:B------:R1:W3:Y:S01]  /*5330*/  LDG.E.128.CONSTANT R4, [R18.64] ;  /* 0x0000000612047981 */ /* 0x0002e2000c1e9d00 */
[----:B------:R-:W-:-:S05]  /*5340*/  IMAD.WIDE R16, R29, 0x4, R18 ;  /* 0x000000041d107825 */ /* 0x000fca00078e0212 */
[----:B------:R4:W3:Y:S01]  /*5350*/  LDG.E.128.CONSTANT R8, [R16.64] ;  /* 0x0000000610087981 */ /* 0x0008e2000c1e9d00 */
[----:B------:R-:W-:Y:S02]  /*5360*/  IMAD.MOV.U32 R26, RZ, RZ, 0x2c00 ;  /* 0x00002c00ff1a7424 */ /* 0x000fe400078e00ff */
[----:B-1----:R-:W-:Y:S01]  /*5370*/  IMAD.WIDE R18, R29, 0x4, R16 ;  /* 0x000000041d127825 */ /* 0x002fe200078e0210 */
[----:B--2---:R-:W-:Y:S02]  /*5380*/  LOP3.LUT R0, R12, 0xf000f, RZ, 0xc0, !PT ;  /* 0x000f000f0c007812 */ /* 0x004fe400078ec0ff */
[----:B------:R-:W-:Y:S02]  /*5390*/  LOP3.LUT R23, R13, 0xf000f, RZ, 0xc0, !PT ;  /* 0x000f000f0d177812 */ /* 0x000fe400078ec0ff */
[----:B------:R-:W-:Y:S02]  /*53a0*/  LOP3.LUT R21, R0, 0x64006400, RZ, 0xfc, !PT ;  /* 0x6400640000157812 */ /* 0x000fe400078efcff */
[----:B------:R-:W-:-:S02]  /*53b0*/  PRMT R0, R26, 0x7610, R0 ;  /* 0x000076101a007816 */ /* 0x000fc40000000000 */
        /* <DEDUP_REMOVED lines=9> */
[--C-:B----4-:R-:W-:Y:S01]  /*5450*/  HADD2.F32 R17, -RZ, R21.reuse.H0_H0 ;  /* 0x20000015ff117230 */ /* 0x110fe20000004100 */
[----:B------:R-:W-:Y:S01]  /*5460*/  LOP3.LUT R43, R40, 0x64006400, RZ, 0xfc, !PT ;  /* 0x64006400282b7812 */ /* 0x000fe200078efcff */
[----:B0-----:R-:W-:Y:S01]  /*5470*/  HADD2.F32 R26, -RZ, R24.H0_H0 ;  /* 0x20000018ff1a7230 */ /* 0x001fe20000004100 */
[----:B------:R-:W-:Y:S01]  /*5480*/  SHF.R.U32.HI R14, RZ, 0x8, R14 ;  /* 0x00000008ff0e7819 */ /* 0x000fe2000001160e */
[----:B------:R-:W-:-:S02]  /*5490*/  HADD2.F32 R16, -RZ, R21.H1_H1 ;  /* 0x30000015ff107230 */ /* 0x000fc40000004100 */
[--C-:B------:R-:W-:Y:S01]  /*54a0*/  HADD2.F32 R21, -RZ, R23.reuse.H0_H0 ;  /* 0x20000017ff157230 */ /* 0x100fe20000004100 */
[----:B------:R-:W-:Y:S01]  /*54b0*/  FFMA.FTZ R17, R17, R26, RZ ;  /* 0x0000001a11117223 */ /* 0x000fe200000100ff */
[----:B------:R-:W-:Y:S02]  /*54c0*/  HADD2.F32 R30, -RZ, R23.H1_H1 ;  /* 0x30000017ff1e7230 */ /* 0x000fe40000004100 */
[----:B------:R-:W-:Y:S01]  /*54d0*/  HADD2 R28, R27, -1032, -1032 ;  /* 0xe408e4081b1c7430 */ /* 0x000fe20000000000 */
[C---:B------:R-:W-:Y:S01]  /*54e0*/  FFMA.FTZ R21, R26.reuse, R21, RZ ;  /* 0x000000151a157223 */ /* 0x040fe200000100ff */
[--C-:B------:R-:W-:Y:S02]  /*54f0*/  HADD2.F32 R23, -RZ, R29.reuse.H0_H0 ;  /* 0x2000001dff177230 */ /* 0x100fe40000004100 */
[----:B------:R-:W-:Y:S02]  /*5500*/  HADD2.F32 R27, -RZ, R24.H1_H1 ;  /* 0x30000018ff1b7230 */ /* 0x000fe40000004100 */
[----:B------:R-:W-:Y:S01]  /*5510*/  HADD2.F32 R36, -RZ, R29.H1_H1 ;  /* 0x3000001dff247230 */ /* 0x000fe20000004100 */
[----:B------:R-:W-:Y:S01]  /*5520*/  FFMA.FTZ R24, R26, R23, RZ ;  /* 0x000000171a187223 */ /* 0x000fe200000100ff */
[----:B------:R-:W-:Y:S01]  /*5530*/  HADD2.F32 R29, -RZ, R28.H0_H0 ;  /* 0x2000001cff1d7230 */ /* 0x000fe20000004100 */
[----:B------:R-:W-:-:S02]  /*5540*/  FFMA.FTZ R23, R16, R27, R17 ;  /* 0x0000001b10177223 */ /* 0x000fc40000010011 */
[----:B------:R-:W0:Y:S01]  /*5550*/  LDS.64 R16, [UR4+0x8] ;  /* 0x00000804ff107984 */ /* 0x000e220008000a00 */
[C---:B------:R-:W-:Y:S01]  /*5560*/  FFMA.FTZ R21, R27.reuse, R30, R21 ;  /* 0x0000001e1b157223 */ /* 0x040fe20000010015 */
[----:B------:R-:W-:Y:S01]  /*5570*/  LOP3.LUT R30, R12, 0xf000f0, RZ, 0xc0, !PT ;  /* 0x00f000f00c1e7812 */ /* 0x000fe200078ec0ff */
[----:B------:R-:W-:Y:S01]  /*5580*/  FFMA.FTZ R24, R27, R36, R24 ;  /* 0x000000241b187223 */ /* 0x000fe20000010018 */
[----:B------:R-:W-:Y:S01]  /*5590*/  LOP3.LUT R36, R13, 0xf000f0, RZ, 0xc0, !PT ;  /* 0x00f000f00d247812 */ /* 0x000fe200078ec0ff */
[----:B------:R-:W-:Y:S01]  /*55a0*/  FFMA.FTZ R26, R26, R29, RZ ;  /* 0x0000001d1a1a7223 */ /* 0x000fe200000100ff */
[----:B------:R-:W-:Y:S01]  /*55b0*/  HADD2.F32 R29, -RZ, R28.H1_H1 ;  /* 0x3000001cff1d7230 */ /* 0x000fe20000004100 */
[----:B------:R-:W-:Y:S01]  /*55c0*/  LOP3.LUT R31, R30, 0x64006400, RZ, 0xfc, !PT ;  /* 0x640064001e1f7812 */ /* 0x000fe200078efcff */
[-C--:B------:R-:W-:Y:S01]  /*55d0*/  HFMA2 R30, R43, R0.reuse.H0_H0, -72, -72 ;  /* 0xd480d4802b1e7431 */ /* 0x080fe20000040000 */
[----:B------:R-:W-:Y:S02]  /*55e0*/  LOP3.LUT R41, R36, 0x64006400, RZ, 0xfc, !PT ;  /* 0x6400640024297812 */ /* 0x000fe400078efcff */
[----:B------:R-:W-:Y:S01]  /*55f0*/  LOP3.LUT R28, R15, 0xf000f0, RZ, 0xc0, !PT ;  /* 0x00f000f00f1c7812 */ /* 0x000fe200078ec0ff */
[----:B------:R-:W-:Y:S01]  /*5600*/  FFMA.FTZ R27, R27, R29, R26 ;  /* 0x0000001d1b1b7223 */ /* 0x000fe2000001001a */
[-C--:B------:R-:W-:Y:S01]  /*5610*/  HFMA2 R29, R31, R0.reuse.H0_H0, -72, -72 ;  /* 0xd480d4801f1d7431 */ /* 0x080fe20000040000 */
[----:B------:R-:W-:Y:S01]  /*5620*/  SHF.R.U32.HI R12, RZ, 0x8, R12 ;  /* 0x00000008ff0c7819 */ /* 0x000fe2000001160c */
[----:B------:R-:W-:Y:S01]  /*5630*/  HFMA2 R31, R41, R0.H0_H0, -72, -72 ;  /* 0xd480d480291f7431 */ /* 0x000fe20000040000 */
[----:B------:R-:W-:Y:S01]  /*5640*/  LOP3.LUT R41, R28, 0x64006400, RZ, 0xfc, !PT ;  /* 0x640064001c297812 */ /* 0x000fe200078efcff */
[----:B------:R-:W-:Y:S01]  /*5650*/  HADD2.F32 R28, -RZ, R25.H0_H0 ;  /* 0x20000019ff1c7230 */ /* 0x000fe20000004100 */
[----:B------:R-:W-:Y:S01]  /*5660*/  SHF.R.U32.HI R13, RZ, 0x8, R13 ;  /* 0x00000008ff0d7819 */ /* 0x000fe2000001160d */
[----:B------:R-:W-:Y:S01]  /*5670*/  HADD2.F32 R36, -RZ, R29.H0_H0 ;  /* 0x2000001dff247230 */ /* 0x000fe20000004100 */
[----:B------:R-:W-:Y:S01]  /*5680*/  SHF.R.U32.HI R15, RZ, 0x8, R15 ;  /* 0x00000008ff0f7819 */ /* 0x000fe2000001160f */
[----:B------:R-:W-:-:S02]  /*5690*/  HADD2.F32 R43, -RZ, R30.H0_H0 ;  /* 0x2000001eff2b7230 */ /* 0x000fc40000004100 */
[----:B------:R-:W-:Y:S01]  /*56a0*/  HFMA2 R26, R41, R0.H0_H0, -72, -72 ;  /* 0xd480d480291a7431 */ /* 0x000fe20000040000 */
[----:B------:R-:W-:Y:S01]  /*56b0*/  FFMA.FTZ R36, R36, R28, R23 ;  /* 0x0000001c24247223 */ /* 0x000fe20000010017 */
[----:B------:R-:W-:Y:S01]  /*56c0*/  LOP3.LUT R23, R12, 0xf000f, RZ, 0xc0, !PT ;  /* 0x000f000f0c177812 */ /* 0x000fe200078ec0ff */
[C---:B------:R-:W-:Y:S01]  /*56d0*/  FFMA.FTZ R42, R28.reuse, R43, R24 ;  /* 0x0000002b1c2a7223 */ /* 0x040fe20000010018 */
[----:B------:R-:W-:Y:S02]  /*56e0*/  HADD2.F32 R40, -RZ, R31.H0_H0 ;  /* 0x2000001fff287230 */ /* 0x000fe40000004100 */
[----:B------:R-:W-:Y:S01]  /*56f0*/  HADD2.F32 R24, -RZ, R26.H0_H0 ;  /* 0x2000001aff187230 */ /* 0x000fe20000004100 */
[----:B------:R-:W-:Y:S01]  /*5700*/  LOP3.LUT R23, R23, 0x64006400, RZ, 0xfc, !PT ;  /* 0x6400640017177812 */ /* 0x000fe200078efcff */
[----:B------:R-:W-:Y:S01]  /*5710*/  HADD2.F32 R25, -RZ, R25.H1_H1 ;  /* 0x30000019ff197230 */ /* 0x000fe20000004100 */
[C---:B------:R-:W-:Y:S01]  /*5720*/  FFMA.FTZ R40, R28.reuse, R40, R21 ;  /* 0x000000281c287223 */ /* 0x040fe20000010015 */
[----:B------:R-:W-:Y:S01]  /*5730*/  HADD2.F32 R30, -RZ, R30.H1_H1 ;  /* 0x3000001eff1e7230 */ /* 0x000fe20000004100 */
[----:B------:R-:W-:Y:S01]  /*5740*/  FFMA.FTZ R24, R28, R24, R27 ;  /* 0x000000181c187223 */ /* 0x000fe2000001001b */
[----:B------:R-:W-:-:S02]  /*5750*/  HADD2.F32 R31, -RZ, R31.H1_H1 ;  /* 0x3000001fff1f7230 */ /* 0x000fc40000004100 */
[----:B------:R-:W-:Y:S01]  /*5760*/  HADD2.F32 R21, -RZ, R29.H1_H1 ;  /* 0x3000001dff157230 */ /* 0x000fe20000004100 */
[----:B------:R-:W-:Y:S01]  /*5770*/  FFMA.FTZ R28, R25, R30, R42 ;  /* 0x0000001e191c7223 */ /* 0x000fe2000001002a */
[----:B------:R-:W-:Y:S01]  /*5780*/  LOP3.LUT R30, R13, 0xf000f, RZ, 0xc0, !PT ;  /* 0x000f000f0d1e7812 */ /* 0x000fe200078ec0ff */
[----:B------:R-:W-:Y:S01]  /*5790*/  HADD2 R29, R23, -1032, -1032 ;  /* 0xe408e408171d7430 */ /* 0x000fe20000000000 */
[----:B------:R-:W-:Y:S01]  /*57a0*/  FFMA.FTZ R27, R25, R31, R40 ;  /* 0x0000001f191b7223 */ /* 0x000fe20000010028 */
[----:B------:R-:W-:Y:S01]  /*57b0*/  LOP3.LUT R23, R14, 0xf000f, RZ, 0xc0, !PT ;  /* 0x000f000f0e177812 */ /* 0x000fe200078ec0ff */
[----:B------:R-:W-:Y:S01]  /*57c0*/  HADD2.F32 R40, -RZ, R26.H1_H1 ;  /* 0x3000001aff287230 */ /* 0x000fe20000004100 */
[----:B------:R-:W-:Y:S01]  /*57d0*/  LOP3.LUT R31, R15, 0xf000f, RZ, 0xc0, !PT ;  /* 0x000f000f0f1f7812 */ /* 0x000fe200078ec0ff */
[----:B------:R-:W-:Y:S01]  /*57e0*/  FFMA.FTZ R21, R21, R25, R36 ;  /* 0x0000001915157223 */ /* 0x000fe20000010024 */
[----:B------:R-:W-:Y:S01]  /*57f0*/  LOP3.LUT R30, R30, 0x64006400, RZ, 0xfc, !PT ;  /* 0x640064001e1e7812 */ /* 0x000fe200078efcff */
[--C-:B0-----:R-:W-:Y:S01]  /*5800*/  HADD2.F32 R26, -RZ, R16.reuse.H0_H0 ;  /* 0x20000010ff1a7230 */ /* 0x101fe20000004100 */
[----:B------:R-:W-:Y:S01]  /*5810*/  LOP3.LUT R23, R23, 0x64006400, RZ, 0xfc, !PT ;  /* 0x6400640017177812 */ /* 0x000fe200078efcff */
[----:B------:R-:W-:Y:S01]  /*5820*/  HADD2.F32 R36, -RZ, R29.H0_H0 ;  /* 0x2000001dff247230 */ /* 0x000fe20000004100 */
[----:B------:R-:W-:Y:S01]  /*5830*/  LOP3.LUT R41, R31, 0x64006400, RZ, 0xfc, !PT ;  /* 0x640064001f297812 */ /* 0x000fe200078efcff */
[----:B------:R-:W-:Y:S01]  /*5840*/  HADD2 R30, R30, -1032, -1032 ;  /* 0xe408e4081e1e7430 */ /* 0x000fe20000000000 */
[----:B------:R-:W-:Y:S01]  /*5850*/  FFMA.FTZ R31, R25, R40, R24 ;  /* 0x00000028191f7223 */ /* 0x000fe20000010018 */
        /* <DEDUP_REMOVED lines=22> */
[-C--:B------:R-:W-:Y:S01]  /*59c0*/  HFMA2 R27, R27, R0.reuse.H0_H0, -72, -72 ;  /* 0xd480d4801b1b7431 */ /* 0x080fe20000040000 */
[----:B------:R-:W-:Y:S01]  /*59d0*/  LOP3.LUT R15, R15, 0x64006400, RZ, 0xfc, !PT ;  /* 0x640064000f0f7812 */ /* 0x000fe200078efcff */
[-C--:B------:R-:W-:Y:S01]  /*59e0*/  HFMA2 R29, R13, R0.reuse.H0_H0, -72, -72 ;  /* 0xd480d4800d1d7431 */ /* 0x080fe20000040000 */
[----:B------:R-:W-:Y:S01]  /*59f0*/  LOP3.LUT R13, R14, 0x64006400, RZ, 0xfc, !PT ;  /* 0x640064000e0d7812 */ /* 0x000fe200078efcff */
[----:B------:R-:W-:Y:S01]  /*5a00*/  HADD2.F32 R31, -RZ, R24.H1_H1 ;  /* 0x30000018ff1f7230 */ /* 0x000fe20000004100 */
[C---:B------:R-:W-:Y:S01]  /*5a10*/  FFMA.FTZ R12, R25.reuse, R26, R16 ;  /* 0x0000001a190c7223 */ /* 0x040fe20000010010 */
[----:B------:R-:W-:Y:S01]  /*5a20*/  HADD2.F32 R14, -RZ, R27.H0_H0 ;  /* 0x2000001bff0e7230 */ /* 0x000fe20000004100 */
[C---:B------:R-:W-:Y:S01]  /*5a30*/  FFMA.FTZ R26, R25.reuse, R40, R42 ;  /* 0x00000028191a7223 */ /* 0x040fe2000001002a */
[----:B------:R-:W-:Y:S01]  /*5a40*/  HADD2.F32 R36, -RZ, R29.H0_H0 ;  /* 0x2000001dff247230 */ /* 0x000fe20000004100 */
[----:B------:R-:W-:Y:S01]  /*5a50*/  FFMA.FTZ R28, R25, R31, R28 ;  /* 0x0000001f191c7223 */ /* 0x000fe2000001001c */
[-C--:B------:R-:W-:Y:S01]  /*5a60*/  HFMA2 R24, R13, R0.reuse.H0_H0, -72, -72 ;  /* 0xd480d4800d187431 */ /* 0x080fe20000040000 */
[----:B------:R-:W-:Y:S01]  /*5a70*/  FFMA.FTZ R30, R14, R21, R30 ;  /* 0x000000150e1e7223 */ /* 0x000fe2000001001e */
[----:B------:R-:W-:Y:S01]  /*5a80*/  HFMA2 R25, R15, R0.H0_H0, -72, -72 ;  /* 0xd480d4800f197431 */ /* 0x000fe20000040000 */
[----:B------:R-:W-:Y:S01]  /*5a90*/  FFMA.FTZ R36, R21, R36, R12 ;  /* 0x0000002415247223 */ /* 0x000fe2000001000c */
[----:B------:R-:W0:Y:S01]  /*5aa0*/  LDS.64 R16, [UR4+0x10] ;  /* 0x00001004ff107984 */ /* 0x000e220008000a00 */
[----:B------:R-:W-:-:S02]  /*5ab0*/  HADD2.F32 R27, -RZ, R27.H1_H1 ;  /* 0x3000001bff1b7230 */ /* 0x000fc40000004100 */
[--C-:B------:R-:W-:Y:S01]  /*5ac0*/  HADD2.F32 R31, -RZ, R24.reuse.H0_H0 ;  /* 0x20000018ff1f7230 */ /* 0x100fe20000004100 */
[----:B------:R1:W2:Y:S01]  /*5ad0*/  LDG.E.128.CONSTANT R12, [R18.64] ;  /* 0x00000006120c7981 */ /* 0x0002a2000c1e9d00 */
[----:B------:R-:W-:Y:S02]  /*5ae0*/  HADD2.F32 R41, -RZ, R25.H0_H0 ;  /* 0x20000019ff297230 */ /* 0x000fe40000004100 */
[----:B------:R-:W-:Y:S01]  /*5af0*/  HADD2.F32 R29, -RZ, R29.H1_H1 ;  /* 0x3000001dff1d7230 */ /* 0x000fe20000004100 */
[----:B------:R-:W-:Y:S01]  /*5b00*/  FFMA.FTZ R26, R21, R31, R26 ;  /* 0x0000001f151a7223 */ /* 0x000fe2000001001a */
[----:B------:R-:W-:Y:S01]  /*5b10*/  HADD2.F32 R40, -RZ, R24.H1_H1 ;  /* 0x30000018ff287230 */ /* 0x000fe20000004100 */
[----:B------:R-:W-:Y:S01]  /*5b20*/  FFMA.FTZ R24, R27, R23, R30 ;  /* 0x000000171b187223 */ /* 0x000fe2000001001e */
[----:B---3--:R-:W-:Y:S01]  /*5b30*/  LOP3.LUT R27, R4, 0xf000f, RZ, 0xc0, !PT ;  /* 0x000f000f041b7812 */ /* 0x008fe200078ec0ff */
[----:B------:R-:W-:Y:S01]  /*5b40*/  FFMA.FTZ R28, R21, R41, R28 ;  /* 0x00000029151c7223 */ /* 0x000fe2000001001c */
[----:B------:R-:W-:Y:S01]  /*5b50*/  HADD2.F32 R25, -RZ, R25.H1_H1 ;  /* 0x30000019ff197230 */ /* 0x000fe20000004100 */
[----:B-1----:R-:W-:Y:S01]  /*5b60*/  LOP3.LUT R18, R5, 0xf000f, RZ, 0xc0, !PT ;  /* 0x000f000f05127812 */ /* 0x002fe200078ec0ff */
[C---:B------:R-:W-:Y:S01]  /*5b70*/  FFMA.FTZ R21, R23.reuse, R29, R36 ;  /* 0x0000001d17157223 */ /* 0x040fe20000010024 */
[----:B------:R-:W-:Y:S01]  /*5b80*/  LOP3.LUT R19, R6, 0xf000f, RZ, 0xc0, !PT ;  /* 0x000f000f06137812 */ /* 0x000fe200078ec0ff */
[C---:B------:R-:W-:Y:S01]  /*5b90*/  FFMA.FTZ R26, R23.reuse, R40, R26 ;  /* 0x00000028171a7223 */ /* 0x040fe2000001001a */
[----:B------:R-:W-:Y:S01]  /*5ba0*/  LOP3.LUT R18, R18, 0x64006400, RZ, 0xfc, !PT ;  /* 0x6400640012127812 */ /* 0x000fe200078efcff */
[----:B------:R-:W-:Y:S01]  /*5bb0*/  FFMA.FTZ R23, R23, R25, R28 ;  /* 0x0000001917177223 */ /* 0x000fe2000001001c */
        /* <DEDUP_REMOVED lines=8> */
[----:B------:R-:W-:Y:S01]  /*5c40*/  FMUL.FTZ R26, R33, R26 ;  /* 0x0000001a211a7220 */ /* 0x000fe20000410000 */
[----:B------:R-:W-:Y:S01]  /*5c50*/  HADD2 R19, R19, -1032, -1032 ;  /* 0xe408e40813137430 */ /* 0x000fe20000000000 */
[----:B------:R-:W-:Y:S01]  /*5c60*/  FMUL.FTZ R23, R32, R23 ;  /* 0x0000001720177220 */ /* 0x000fe20000410000 */
[----:B------:R-:W-:Y:S01]  /*5c70*/  HADD2 R25, R29, -1032, -1032 ;  /* 0xe408e4081d197430 */ /* 0x000fe20000000000 */
[----:B------:R-:W-:Y:S01]  /*5c80*/  F2FP.PACK_AB R24, RZ, R24 ;  /* 0x00000018ff18723e */ /* 0x000fe200000000ff */
[----:B------:R-:W-:Y:S01]  /*5c90*/  HADD2.F32 R30, -RZ, R18.H0_H0 ;  /* 0x20000012ff1e7230 */ /* 0x000fe20000004100 */
[----:B------:R-:W-:Y:S01]  /*5ca0*/  F2FP.PACK_AB R21, RZ, R21 ;  /* 0x00000015ff15723e */ /* 0x000fe200000000ff */
[----:B------:R-:W-:Y:S01]  /*5cb0*/  HADD2.F32 R28, -RZ, R27.H0_H0 ;  /* 0x2000001bff1c7230 */ /* 0x000fe20000004100 */
[----:B------:R-:W-:Y:S01]  /*5cc0*/  F2FP.PACK_AB R26, RZ, R26 ;  /* 0x0000001aff1a723e */ /* 0x000fe200000000ff */
[----:B------:R-:W-:Y:S01]  /*5cd0*/  HADD2.F32 R36, -RZ, R19.H0_H0 ;  /* 0x20000013ff247230 */ /* 0x000fe20000004100 */
[----:B------:R-:W-:Y:S01]  /*5ce0*/  F2FP.PACK_AB R23, RZ, R23 ;  /* 0x00000017ff17723e */ /* 0x000fe200000000ff */
[----:B------:R-:W-:Y:S01]  /*5cf0*/  HADD2.F32 R27, -RZ, R27.H1_H1 ;  /* 0x3000001bff1b7230 */ /* 0x000fe20000004100 */
[----:B------:R-:W-:Y:S01]  /*5d00*/  PRMT R24, R24, 0x5410, R21 ;  /* 0x0000541018187816 */ /* 0x000fe20000000015 */
[--C-:B0-----:R-:W-:Y:S01]  /*5d10*/  HADD2.F32 R41, -RZ, R16.reuse.H0_H0 ;  /* 0x20000010ff297230 */ /* 0x101fe20000004100 */
[----:B------:R-:W-:Y:S01]  /*5d20*/  PRMT R26, R26, 0x5410, R23 ;  /* 0x000054101a1a7816 */ /* 0x000fe20000000017 */
[----:B------:R-:W-:Y:S01]  /*5d30*/  HADD2.F32 R40, -RZ, R25.H0_H0 ;  /* 0x20000019ff287230 */ /* 0x000fe20000004100 */
[----:B------:R-:W-:Y:S01]  /*5d40*/  LOP3.LUT R23, R10, 0xf000f, RZ, 0xc0, !PT ;  /* 0x000f000f0a177812 */ /* 0x000fe200078ec0ff */
[----:B------:R-:W-:Y:S01]  /*5d50*/  HADD2.F32 R16, -RZ, R16.H1_H1 ;  /* 0x30000010ff107230 */ /* 0x000fe20000004100 */
[C---:B------:R-:W-:Y:S01]  /*5d60*/  FFMA.FTZ R29, R41.reuse, R30, RZ ;  /* 0x0000001e291d7223 */ /* 0x040fe200000100ff */
[----:B------:R-:W-:Y:S01]  /*5d70*/  HADD2.F32 R30, -RZ, R18.H1_H1 ;  /* 0x30000012ff1e7230 */ /* 0x000fe20000004100 */
[----:B------:R-:W-:Y:S01]  /*5d80*/  FFMA.FTZ R28, R28, R41, RZ ;  /* 0x000000291c1c7223 */ /* 0x000fe200000100ff */
[----:B------:R-:W-:Y:S01]  /*5d90*/  HADD2.F32 R19, -RZ, R19.H1_H1 ;  /* 0x30000013ff137230 */ /* 0x000fe20000004100 */
[C---:B------:R-:W-:Y:S01]  /*5da0*/  FFMA.FTZ R31, R41.reuse, R36, RZ ;  /* 0x00000024291f7223 */ /* 0x040fe200000100ff */
[----:B------:R-:W-:Y:S01]  /*5db0*/  HADD2.F32 R25, -RZ, R25.H1_H1 ;  /* 0x30000019ff197230 */ /* 0x000fe20000004100 */
[----:B------:R-:W-:Y:S01]  /*5dc0*/  LOP3.LUT R18, R4, 0xf000f0, RZ, 0xc0, !PT ;  /* 0x00f000f004127812 */ /* 0x000fe200078ec0ff */
[----:B------:R-:W-:Y:S01]  /*5dd0*/  FFMA.FTZ R40, R41, R40, RZ ;  /* 0x0000002829287223 */ /* 0x000fe200000100ff */
[----:B------:R-:W-:Y:S01]  /*5de0*/  LOP3.LUT R36, R7, 0xf000f0, RZ, 0xc0, !PT ;  /* 0x00f000f007247812 */ /* 0x000fe200078ec0ff */
        /* <DEDUP_REMOVED lines=8> */
[----:B------:R-:W0:Y:S01]  /*5e70*/  LDS.64 R18, [UR4+0x18] ;  /* 0x00001804ff127984 */ /* 0x000e220008000a00 */
[----:B------:R-:W-:Y:S01]  /*5e80*/  LOP3.LUT R43, R30, 0x64006400, RZ, 0xfc, !PT ;  /* 0x640064001e2b7812 */ /* 0x000fe200078efcff */
[----:B------:R-:W-:Y:S01]  /*5e90*/  HFMA2 R31, R31, R0.H0_H0, -72, -72 ;  /* 0xd480d4801f1f7431 */ /* 0x000fe20000040000 */
[----:B------:R-:W-:-:S02]  /*5ea0*/  LOP3.LUT R25, R16, 0x64006400, RZ, 0xfc, !PT ;  /* 0x6400640010197812 */ /* 0x000fc400078efcff */
[----:B------:R-:W-:Y:S01]  /*5eb0*/  LOP3.LUT R45, R36, 0x64006400, RZ, 0xfc, !PT ;  /* 0x64006400242d7812 */ /* 0x000fe200078efcff */
[-C--:B------:R-:W-:Y:S01]  /*5ec0*/  HFMA2 R16, R43, R0.reuse.H0_H0, -72, -72 ;  /* 0xd480d4802b107431 */ /* 0x080fe20000040000 */
[----:B------:R-:W-:Y:S01]  /*5ed0*/  SHF.R.U32.HI R4, RZ, 0x8, R4 ;  /* 0x00000008ff047819 */ /* 0x000fe20000011604 */
[----:B------:R-:W-:Y:S01]  /*5ee0*/  HADD2.F32 R30, -RZ, R31.H0_H0 ;  /* 0x2000001fff1e7230 */ /* 0x000fe20000004100 */
[----:B------:R-:W-:Y:S01]  /*5ef0*/  SHF.R.U32.HI R5, RZ, 0x8, R5 ;  /* 0x00000008ff057819 */ /* 0x000fe20000011605 */
[-C--:B------:R-:W-:Y:S01]  /*5f00*/  HFMA2 R36, R25, R0.reuse.H0_H0, -72, -72 ;  /* 0xd480d48019247431 */ /* 0x080fe20000040000 */
[----:B------:R-:W-:Y:S01]  /*5f10*/  SHF.R.U32.HI R6, RZ, 0x8, R6 ;  /* 0x00000008ff067819 */ /* 0x000fe20000011606 */
[----:B------:R-:W-:Y:S01]  /*5f20*/  HFMA2 R25, R45, R0.H0_H0, -72, -72 ;  /* 0xd480d4802d197431 */ /* 0x000fe20000040000 */
[----:B------:R-:W-:Y:S01]  /*5f30*/  FFMA.FTZ R27, R30, R41, R27 ;  /* 0x000000291e1b7223 */ /* 0x000fe2000001001b */
[----:B------:R-:W-:Y:S01]  /*5f40*/  HADD2.F32 R44, -RZ, R16.H0_H0 ;  /* 0x20000010ff2c7230 */ /* 0x000fe20000004100 */
[----:B------:R-:W-:Y:S01]  /*5f50*/  SHF.R.U32.HI R7, RZ, 0x8, R7 ;  /* 0x00000008ff077819 */ /* 0x000fe20000011607 */
        /* <DEDUP_REMOVED lines=9> */
[----:B------:R-:W-:-:S02]  /*5ff0*/  LOP3.LUT R21, R8, 0xf000f0, RZ, 0xc0, !PT ;  /* 0x00f000f008157812 */ /* 0x000fc400078ec0ff */
[----:B------:R-:W-:Y:S01]  /*6000*/  FFMA.FTZ R36, R31, R30, R27 ;  /* 0x0000001e1f247223 */ /* 0x000fe2000001001b */
        /* <DEDUP_REMOVED lines=9> */
[C---:B------:R-:W-:Y:S01]  /*60a0*/  LOP3.LUT R29, R6.reuse, 0xf000f, RZ, 0xc0, !PT ;  /* 0x000f000f061d7812 */ /* 0x040fe200078ec0ff */
        /* <DEDUP_REMOVED lines=10> */
[----:B------:R-:W-:Y:S01]  /*6150*/  HADD2.F32 R42, -RZ, R16.H0_H0 ;  /* 0x20000010ff2a7230 */ /* 0x000fe20000004100 */
[----:B------:R-:W-:Y:S01]  /*6160*/  FFMA.FTZ R29, R31, R41, R36 ;  /* 0x000000291f1d7223 */ /* 0x000fe20000010024 */
[----:B------:R-:W-:-:S02]  /*6170*/  HADD2 R17, R17, -1032, -1032 ;  /* 0xe408e40811117430 */ /* 0x000fc40000000000 */
[----:B------:R-:W-:Y:S01]  /*6180*/  HADD2.F32 R43, -RZ, R25.H0_H0 ;  /* 0x20000019ff2b7230 */ /* 0x000fe20000004100 */
[C---:B------:R-:W-:Y:S01]  /*6190*/  FFMA.FTZ R31, R41.reuse, R42, R40 ;  /* 0x0000002a291f7223 */ /* 0x040fe20000010028 */
[----:B------:R-:W-:Y:S02]  /*61a0*/  HADD2.F32 R36, -RZ, R27.H1_H1 ;  /* 0x3000001bff247230 */ /* 0x000fe40000004100 */
        /* <DEDUP_REMOVED lines=19> */
[----:B------:R-:W-:-:S02]  /*62e0*/  HFMA2 R7, R25, R0.H0_H0, -72, -72 ;  /* 0xd480d48019077431 */ /* 0x000fc40000040000 */
[-C--:B------:R-:W-:Y:S01]  /*62f0*/  HFMA2 R16, R5, R0.reuse.H0_H0, -72, -72 ;  /* 0xd480d48005107431 */ /* 0x080fe20000040000 */
[----:B------:R-:W-:Y:S01]  /*6300*/  LOP3.LUT R25, R30, 0x64006400, RZ, 0xfc, !PT ;  /* 0x640064001e197812 */ /* 0x000fe200078efcff */
[-C--:B------:R-:W-:Y:S02]  /*6310*/  HFMA2 R5, R29, R0.reuse.H0_H0, -72, -72 ;  /* 0xd480d4801d057431 */ /* 0x080fe40000040000 */
[----:B------:R-:W-:Y:S02]  /*6320*/  HADD2.F32 R30, -RZ, R7.H0_H0 ;  /* 0x20000007ff1e7230 */ /* 0x000fe40000004100 */
[--C-:B------:R-:W-:Y:S02]  /*6330*/  HADD2.F32 R29, -RZ, R16.reuse.H0_H0 ;  /* 0x20000010ff1d7230 */ /* 0x100fe40000004100 */
[----:B------:R-:W-:Y:S01]  /*6340*/  HADD2.F32 R31, -RZ, R5.H0_H0 ;  /* 0x20000005ff1f7230 */ /* 0x000fe20000004100 */
[----:B------:R-:W-:Y:S01]  /*6350*/  FFMA.FTZ R30, R27, R30, R4 ;  /* 0x0000001e1b1e7223 */ /* 0x000fe20000010004 */
[----:B------:R-:W-:Y:S01]  /*6360*/  HADD2.F32 R4, -RZ, R7.H1_H1 ;  /* 0x30000007ff047230 */ /* 0x000fe20000004100 */
[----:B------:R-:W-:Y:S01]  /*6370*/  FFMA.FTZ R28, R29, R27, R28 ;  /* 0x0000001b1d1c7223 */ /* 0x000fe2000001001c */
[----:B------:R-:W-:Y:S01]  /*6380*/  HFMA2 R17, R25, R0.H0_H0, -72, -72 ;  /* 0xd480d48019117431 */ /* 0x000fe20000040000 */
[----:B------:R-:W-:Y:S01]  /*6390*/  FFMA.FTZ R31, R27, R31, R6 ;  /* 0x0000001f1b1f7223 */ /* 0x000fe20000010006 */
[----:B------:R-:W-:Y:S01]  /*63a0*/  HADD2.F32 R6, -RZ, R16.H1_H1 ;  /* 0x30000010ff067230 */ /* 0x000fe20000004100 */
[----:B------:R-:W-:Y:S01]  /*63b0*/  FFMA.FTZ R7, R19, R4, R30 ;  /* 0x0000000413077223 */ /* 0x000fe2000001001e */
[----:B------:R-:W-:Y:S01]  /*63c0*/  HADD2.F32 R16, -RZ, R5.H1_H1 ;  /* 0x30000005ff107230 */ /* 0x000fe20000004100 */
[----:B------:R-:W-:Y:S01]  /*63d0*/  LOP3.LUT R25, R11, 0xf000f, RZ, 0xc0, !PT ;  /* 0x000f000f0b197812 */ /* 0x000fe200078ec0ff */
[----:B------:R-:W0:Y:S01]  /*63e0*/  LDS.64 R4, [UR4+0x20] ;  /* 0x00002004ff047984 */ /* 0x000e220008000a00 */
[----:B------:R-:W-:Y:S01]  /*63f0*/  FFMA.FTZ R6, R6, R19, R28 ;  /* 0x0000001306067223 */ /* 0x000fe2000001001c */
[--C-:B------:R-:W-:Y:S01]  /*6400*/  HADD2.F32 R18, -RZ, R17.reuse.H0_H0 ;  /* 0x20000011ff127230 */ /* 0x100fe20000004100 */
[----:B------:R-:W-:Y:S01]  /*6410*/  FFMA.FTZ R16, R19, R16, R31 ;  /* 0x0000001013107223 */ /* 0x000fe2000001001f */
[----:B------:R-:W-:Y:S01]  /*6420*/  HADD2.F32 R40, -RZ, R17.H1_H1 ;  /* 0x30000011ff287230 */ /* 0x000fe20000004100 */
[----:B------:R-:W-:-:S02]  /*6430*/  IMAD.MOV.U32 R17, RZ, RZ, R3 ;  /* 0x000000ffff117224 */ /* 0x000fc400078e0003 */
[----:B------:R-:W-:Y:S02]  /*6440*/  FMUL.FTZ R6, R35, R6 ;  /* 0x0000000623067220 */ /* 0x000fe40000410000 */
[----:B------:R-:W-:Y:S02]  /*6450*/  FMUL.FTZ R3, R34, R7 ;  /* 0x0000000722037220 */ /* 0x000fe40000410000 */
[----:B------:R-:W-:Y:S01]  /*6460*/  HFMA2.MMA R7, R24, 1, 1, R17 ;  /* 0x3c003c0018077835 */ /* 0x000fe20000000011 */
[----:B------:R-:W-:Y:S01]  /*6470*/  F2FP.PACK_AB R6, RZ, R6 ;  /* 0x00000006ff06723e */ /* 0x000fe200000000ff */
[----:B------:R-:W-:Y:S01]  /*6480*/  FFMA.FTZ R18, R27, R18, R36 ;  /* 0x000000121b127223 */ /* 0x000fe20000010024 */
[----:B------:R-:W-:Y:S01]  /*6490*/  F2FP.PACK_AB R3, RZ, R3 ;  /* 0x00000003ff03723e */ /* 0x000fe200000000ff */
[----:B------:R-:W-:Y:S01]  /*64a0*/  FMUL.FTZ R16, R33, R16 ;  /* 0x0000001021107220 */ /* 0x000fe20000410000 */
[----:B------:R-:W-:Y:S01]  /*64b0*/  LOP3.LUT R27, R25, 0x64006400, RZ, 0xfc, !PT ;  /* 0x64006400191b7812 */ /* 0x000fe200078efcff */
[----:B------:R-:W-:Y:S01]  /*64c0*/  FFMA.FTZ R19, R19, R40, R18 ;  /* 0x0000002813137223 */ /* 0x000fe20000010012 */
[----:B------:R-:W-:Y:S01]  /*64d0*/  PRMT R17, R6, 0x5410, R3 ;  /* 0x0000541006117816 */ /* 0x000fe20000000003 */
[----:B------:R-:W-:Y:S01]  /*64e0*/  HADD2 R6, R26, R2 ;  /* 0x000000021a067230 */ /* 0x000fe20000000000 */
[----:B------:R-:W-:Y:S01]  /*64f0*/  LOP3.LUT R2, R8, 0xf000f, RZ, 0xc0, !PT ;  /* 0x000f000f08027812 */ /* 0x000fe200078ec0ff */
[----:B------:R-:W-:Y:S01]  /*6500*/  HADD2 R26, R23, -1032, -1032 ;  /* 0xe408e408171a7430 */ /* 0x000fe20000000000 */
[----:B------:R-:W-:Y:S01]  /*6510*/  LOP3.LUT R3, R9, 0xf000f, RZ, 0xc0, !PT ;  /* 0x000f000f09037812 */ /* 0x000fe200078ec0ff */
[----:B------:R-:W-:Y:S01]  /*6520*/  FMUL.FTZ R19, R32, R19 ;  /* 0x0000001320137220 */ /* 0x000fe20000410000 */
[----:B------:R-:W-:Y:S01]  /*6530*/  LOP3.LUT R2, R2, 0x64006400, RZ, 0xfc, !PT ;  /* 0x6400640002027812 */ /* 0x000fe200078efcff */
[----:B------:R-:W-:Y:S01]  /*6540*/  HADD2 R23, R27, -1032, -1032 ;  /* 0xe408e4081b177430 */ /* 0x000fe20000000000 */
[----:B------:R-:W-:Y:S01]  /*6550*/  LOP3.LUT R3, R3, 0x64006400, RZ, 0xfc, !PT ;  /* 0x6400640003037812 */ /* 0x000fe200078efcff */
[----:B------:R-:W-:Y:S01]  /*6560*/  HADD2.F32 R43, -RZ, R26.H0_H0 ;  /* 0x2000001aff2b7230 */ /* 0x000fe20000004100 */
[----:B------:R-:W-:Y:S01]  /*6570*/  F2FP.PACK_AB R16, RZ, R16 ;  /* 0x00000010ff10723e */ /* 0x000fe200000000ff */
[----:B------:R-:W-:Y:S01]  /*6580*/  HADD2 R2, R2, -1032, -1032 ;  /* 0xe408e40802027430 */ /* 0x000fe20000000000 */
[----:B------:R-:W-:Y:S01]  /*6590*/  F2FP.PACK_AB R19, RZ, R19 ;  /* 0x00000013ff13723e */ /* 0x000fe200000000ff */
[----:B------:R-:W-:Y:S01]  /*65a0*/  HADD2 R25, R3, -1032, -1032 ;  /* 0xe408e40803197430 */ /* 0x000fe20000000000 */
[----:B------:R-:W-:Y:S01]  /*65b0*/  LOP3.LUT R18, R9, 0xf000f0, RZ, 0xc0, !PT ;  /* 0x00f000f009127812 */ /* 0x000fe200078ec0ff */
[----:B------:R-:W-:Y:S01]  /*65c0*/  HADD2.F32 R45, -RZ, R23.H0_H0 ;  /* 0x20000017ff2d7230 */ /* 0x000fe20000004100 */
[----:B------:R-:W-:Y:S01]  /*65d0*/  PRMT R16, R16, 0x5410, R19 ;  /* 0x0000541010107816 */ /* 0x000fe20000000013 */
[--C-:B------:R-:W-:Y:S01]  /*65e0*/  HADD2.F32 R27, -RZ, R2.reuse.H0_H0 ;  /* 0x20000002ff1b7230 */ /* 0x100fe20000004100 */
[----:B------:R-:W-:Y:S01]  /*65f0*/  LOP3.LUT R19, R10, 0xf000f0, RZ, 0xc0, !PT ;  /* 0x00f000f00a137812 */ /* 0x000fe200078ec0ff */
[----:B------:R-:W-:Y:S01]  /*6600*/  HADD2.F32 R29, -RZ, R2.H1_H1 ;  /* 0x30000002ff1d7230 */ /* 0x000fe20000004100 */
[----:B------:R-:W-:Y:S01]  /*6610*/  HFMA2.MMA R7, R17, 1, 1, R7 ;  /* 0x3c003c0011077835 */ /* 0x000fe20000000007 */
[----:B------:R-:W1:Y:S01]  /*6620*/  LDS.64 R2, [UR4+0x28] ;  /* 0x00002804ff027984 */ /* 0x000e620008000a00 */
[--C-:B0-----:R-:W-:Y:S01]  /*6630*/  HADD2.F32 R24, -RZ, R4.reuse.H0_H0 ;  /* 0x20000004ff187230 */ /* 0x101fe20000004100 */
[----:B------:R-:W-:Y:S01]  /*6640*/  SHF.R.U32.HI R8, RZ, 0x8, R8 ;  /* 0x00000008ff087819 */ /* 0x000fe20000011608 */
[--C-:B------:R-:W-:Y:S01]  /*6650*/  HADD2.F32 R31, -RZ, R25.reuse.H0_H0 ;  /* 0x20000019ff1f7230 */ /* 0x100fe20000004100 */
[----:B------:R-:W-:Y:S01]  /*6660*/  SHF.R.U32.HI R9, RZ, 0x8, R9 ;  /* 0x00000008ff097819 */ /* 0x000fe20000011609 */
[----:B------:R-:W-:Y:S01]  /*6670*/  HADD2.F32 R4, -RZ, R4.H1_H1 ;  /* 0x30000004ff047230 */ /* 0x000fe20000004100 */
[----:B------:R-:W-:Y:S01]  /*6680*/  FFMA.FTZ R27, R27, R24, RZ ;  /* 0x000000181b1b7223 */ /* 0x000fe200000100ff */
[----:B------:R-:W-:Y:S01]  /*6690*/  HADD2 R6, R16, R6 ;  /* 0x0000000610067230 */ /* 0x000fe20000000000 */
[----:B------:R-:W-:Y:S01]  /*66a0*/  LOP3.LUT R16, R11, 0xf000f0, RZ, 0xc0, !PT ;  /* 0x00f000f00b107812 */ /* 0x000fe200078ec0ff */
[----:B------:R-:W-:Y:S01]  /*66b0*/  HADD2.F32 R41, -RZ, R25.H1_H1 ;  /* 0x30000019ff297230 */ /* 0x000fe20000004100 */
[C---:B------:R-:W-:Y:S01]  /*66c0*/  FFMA.FTZ R31, R24.reuse, R31, RZ ;  /* 0x0000001f181f7223 */ /* 0x040fe200000100ff */
[----:B------:R-:W-:Y:S01]  /*66d0*/  HADD2.F32 R30, -RZ, R23.H1_H1 ;  /* 0x30000017ff1e7230 */ /* 0x000fe20000004100 */
[C---:B------:R-:W-:Y:S01]  /*66e0*/  FFMA.FTZ R28, R24.reuse, R43, RZ ;  /* 0x0000002b181c7223 */ /* 0x040fe200000100ff */
[----:B------:R-:W-:Y:S01]  /*66f0*/  HADD2.F32 R17, -RZ, R5.H0_H0 ;  /* 0x20000005ff117230 */ /* 0x000fe20000004100 */
[----:B------:R-:W-:Y:S01]  /*6700*/  FFMA.FTZ R25, R24, R45, RZ ;  /* 0x0000002d18197223 */ /* 0x000fe200000100ff */
[----:B------:R-:W-:Y:S01]  /*6710*/  HADD2.F32 R43, -RZ, R26.H1_H1 ;  /* 0x3000001aff2b7230 */ /* 0x000fe20000004100 */
[----:B------:R-:W-:Y:S01]  /*6720*/  FFMA.FTZ R24, R29, R4, R27 ;  /* 0x000000041d187223 */ /* 0x000fe2000001001b */
[----:B------:R-:W-:Y:S01]  /*6730*/  LOP3.LUT R27, R18, 0x64006400, RZ, 0xfc, !PT ;  /* 0x64006400121b7812 */ /* 0x000fe200078efcff */
[-C--:B------:R-:W-:Y:S01]  /*6740*/  HFMA2 R18, R21, R0.reuse.H0_H0, -72, -72 ;  /* 0xd480d48015127431 */ /* 0x080fe20000040000 */
[----:B------:R-:W-:Y:S01]  /*6750*/  LOP3.LUT R21, R16, 0x64006400, RZ, 0xfc, !PT ;  /* 0x6400640010157812 */ /* 0x000fe200078efcff */
[C---:B------:R-:W-:Y:S01]  /*6760*/  FFMA.FTZ R26, R4.reuse, R41, R31 ;  /* 0x00000029041a7223 */ /* 0x040fe2000001001f */
[----:B------:R-:W-:Y:S01]  /*6770*/  LOP3.LUT R29, R19, 0x64006400, RZ, 0xfc, !PT ;  /* 0x64006400131d7812 */ /* 0x000fe200078efcff */
[-C--:B------:R-:W-:Y:S01]  /*6780*/  HFMA2 R19, R27, R0.reuse.H0_H0, -72, -72 ;  /* 0xd480d4801b137431 */ /* 0x080fe20000040000 */
[C---:B------:R-:W-:Y:S01]  /*6790*/  FFMA.FTZ R28, R4.reuse, R43, R28 ;  /* 0x0000002b041c7223 */ /* 0x040fe2000001001c */
[----:B------:R-:W-:Y:S01]  /*67a0*/  HADD2.F32 R23, -RZ, R18.H0_H0 ;  /* 0x20000012ff177230 */ /* 0x000fe20000004100 */
[----:B------:R-:W-:Y:S01]  /*67b0*/  FFMA.FTZ R30, R4, R30, R25 ;  /* 0x0000001e041e7223 */ /* 0x000fe20000010019 */
[-C--:B------:R-:W-:Y:S01]  /*67c0*/  HFMA2 R21, R21, R0.reuse.H0_H0, -72, -72 ;  /* 0xd480d48015157431 */ /* 0x080fe20000040000 */
[----:B------:R-:W-:Y:S01]  /*67d0*/  SHF.R.U32.HI R10, RZ, 0x8, R10 ;  /* 0x00000008ff0a7819 */ /* 0x000fe2000001160a */
[----:B------:R-:W-:Y:S01]  /*67e0*/  HFMA2 R16, R29, R0.H0_H0, -72, -72 ;  /* 0xd480d4801d107431 */ /* 0x000fe20000040000 */
[----:B------:R-:W-:Y:S01]  /*67f0*/  FFMA.FTZ R23, R23, R17, R24 ;  /* 0x0000001117177223 */ /* 0x000fe20000010018 */
[----:B------:R-:W-:Y:S01]  /*6800*/  HADD2.F32 R27, -RZ, R19.H0_H0 ;  /* 0x20000013ff1b7230 */ /* 0x000fe20000004100 */
[----:B------:R-:W-:Y:S01]  /*6810*/  SHF.R.U32.HI R11, RZ, 0x8, R11 ;  /* 0x00000008ff0b7819 */ /* 0x000fe2000001160b */
[----:B------:R-:W-:-:S02]  /*6820*/  HADD2.F32 R24, -RZ, R21.H0_H0 ;  /* 0x20000015ff187230 */ /* 0x000fc40000004100 */
        /* <DEDUP_REMOVED lines=24> */
[----:B------:R-:W-:-:S02]  /*69b0*/  LOP3.LUT R2, R2, 0x64006400, RZ, 0xfc, !PT ;  /* 0x6400640002027812 */ /* 0x000fc400078efcff */
        /* <DEDUP_REMOVED lines=8> */
[----:B------:R-:W-:Y:S02]  /*6a40*/  HADD2.F32 R16, -RZ, R3.H1_H1 ;  /* 0x30000003ff107230 */ /* 0x000fe40000004100 */
[----:B------:R-:W-:Y:S01]  /*6a50*/  HADD2.F32 R3, -RZ, R26.H0_H0 ;  /* 0x2000001aff037230 */ /* 0x000fe20000004100 */
[----:B------:R-:W-:Y:S01]  /*6a60*/  LOP3.LUT R11, R11, 0x64006400, RZ, 0xfc, !PT ;  /* 0x640064000b0b7812 */ /* 0x000fe200078efcff */
[----:B------:R-:W-:-:S02]  /*6a70*/  HADD2.F32 R29, -RZ, R2.H0_H0 ;  /* 0x20000002ff1d7230 */ /* 0x000fc40000004100 */
        /* <DEDUP_REMOVED lines=8> */
[----:B------:R-:W-:Y:S01]  /*6b00*/  HADD2.F32 R25, -RZ, R2.H1_H1 ;  /* 0x30000002ff197230 */ /* 0x000fe20000004100 */
[----:B------:R-:W-:Y:S01]  /*6b10*/  FFMA.FTZ R24, R4, R27, R3 ;  /* 0x0000001b04187223 */ /* 0x000fe20000010003 */
[----:B------:R-:W-:Y:S01]  /*6b20*/  LOP3.LUT R21, R10, 0x64006400, RZ, 0xfc, !PT ;  /* 0x640064000a157812 */ /* 0x000fe200078efcff */
[----:B------:R-:W0:Y:S01]  /*6b30*/  LDS.64 R2, [UR4+0x30] ;  /* 0x00003004ff027984 */ /* 0x000e220008000a00 */
[----:B------:R-:W-:Y:S01]  /*6b40*/  LOP3.LUT R9, R8, 0x64006400, RZ, 0xfc, !PT ;  /* 0x6400640008097812 */ /* 0x000fe200078efcff */
[----:B------:R-:W-:Y:S01]  /*6b50*/  FFMA.FTZ R26, R4, R25, R29 ;  /* 0x00000019041a7223 */ /* 0x000fe2000001001d */
[----:B------:R-:W-:Y:S01]  /*6b60*/  LOP3.LUT R19, R19, 0x64006400, RZ, 0xfc, !PT ;  /* 0x6400640013137812 */ /* 0x000fe200078efcff */
[----:B------:R-:W-:-:S02]  /*6b70*/  HFMA2 R21, R21, R0.H0_H0, -72, -72 ;  /* 0xd480d48015157431 */ /* 0x000fc40000040000 */
[----:B------:R-:W-:Y:S02]  /*6b80*/  HADD2.F32 R25, -RZ, R17.H1_H1 ;  /* 0x30000011ff197230 */ /* 0x000fe40000004100 */
[-C--:B------:R-:W-:Y:S02]  /*6b90*/  HFMA2 R9, R9, R0.reuse.H0_H0, -72, -72 ;  /* 0xd480d48009097431 */ /* 0x080fe40000040000 */
[----:B------:R-:W-:Y:S01]  /*6ba0*/  HADD2.F32 R17, -RZ, R21.H0_H0 ;  /* 0x20000015ff117230 */ /* 0x000fe20000004100 */
[----:B------:R-:W-:Y:S01]  /*6bb0*/  FFMA.FTZ R28, R4, R25, R23 ;  /* 0x00000019041c7223 */ /* 0x000fe20000010017 */
[-C--:B------:R-:W-:Y:S02]  /*6bc0*/  HFMA2 R11, R11, R0.reuse.H0_H0, -72, -72 ;  /* 0xd480d4800b0b7431 */ /* 0x080fe40000040000 */
[----:B------:R-:W-:Y:S01]  /*6bd0*/  HFMA2 R19, R19, R0.H0_H0, -72, -72 ;  /* 0xd480d48013137431 */ /* 0x000fe20000040000 */
[----:B------:R-:W-:Y:S01]  /*6be0*/  FFMA.FTZ R4, R5, R17, R26 ;  /* 0x0000001105047223 */ /* 0x000fe2000001001a */
[----:B------:R-:W-:-:S02]  /*6bf0*/  HADD2.F32 R8, -RZ, R9.H0_H0 ;  /* 0x20000009ff087230 */ /* 0x000fc40000004100 */
        /* <DEDUP_REMOVED lines=11> */
[----:B--2---:R-:W-:Y:S01]  /*6cb0*/  LOP3.LUT R11, R12, 0xf000f, RZ, 0xc0, !PT ;  /* 0x000f000f0c0b7812 */ /* 0x004fe200078ec0ff */
        /* <DEDUP_REMOVED lines=8> */
[----:B------:R-:W-:Y:S01]  /*6d40*/  FMUL.FTZ R4, R33, R4 ;  /* 0x0000000421047220 */ /* 0x000fe20000410000 */
        /* <DEDUP_REMOVED lines=26> */
[----:B------:R-:W0:Y:S01]  /*6ef0*/  LDS.64 R2, [UR4+0x38] ;  /* 0x00003804ff027984 */ /* 0x000e220008000a00 */
        /* <DEDUP_REMOVED lines=10> */
[----:B------:R-:W-:Y:S01]  /*6fa0*/  FFMA.FTZ R30, R16, R30, R25 ;  /* 0x0000001e101e7223 */ /* 0x000fe20000010019 */
[-C--:B------:R-:W-:Y:S01]  /*6fb0*/  HFMA2 R21, R41, R0.reuse.H0_H0, -72, -72 ;  /* 0xd480d48029157431 */ /* 0x080fe20000040000 */
[----:B------:R-:W-:Y:S01]  /*6fc0*/  SHF.R.U32.HI R14, RZ, 0x8, R14 ;  /* 0x00000008ff0e7819 */ /* 0x000fe2000001160e */
[-C--:B------:R-:W-:Y:S01]  /*6fd0*/  HFMA2 R19, R43, R0.reuse.H0_H0, -72, -72 ;  /* 0xd480d4802b137431 */ /* 0x080fe20000040000 */
[----:B------:R-:W-:Y:S01]  /*6fe0*/  SHF.R.U32.HI R12, RZ, 0x8, R12 ;  /* 0x00000008ff0c7819 */ /* 0x000fe2000001160c */
[----:B------:R-:W-:Y:S01]  /*6ff0*/  HFMA2 R29, R29, R0.H0_H0, -72, -72 ;  /* 0xd480d4801d1d7431 */ /* 0x000fe20000040000 */
[----:B------:R-:W-:Y:S01]  /*7000*/  SHF.R.U32.HI R15, RZ, 0x8, R15 ;  /* 0x00000008ff0f7819 */ /* 0x000fe2000001160f */
        /* <DEDUP_REMOVED lines=11> */
[----:B------:R-:W-:Y:S01]  /*70c0*/  F2FP.PACK_AB R5, RZ, R5 ;  /* 0x00000005ff05723e */ /* 0x000fe200000000ff */
        /* <DEDUP_REMOVED lines=25> */
[----:B------:R-:W-:Y:S01]  /*7260*/  F2FP.PACK_AB R4, RZ, R4 ;  /* 0x00000004ff04723e */ /* 0x000fe200000000ff */
[----:B------:R-:W-:Y:S01]  /*7270*/  HADD2.F32 R26, -RZ, R23.H0_H0 ;  /* 0x20000017ff1a7230 */ /* 0x000fe20000004100 */
[----:B------:R-:W-:Y:S01]  /*7280*/  F2FP.PACK_AB R9, RZ, R9 ;  /* 0x00000009ff09723e */ /* 0x000fe200000000ff */
[--C-:B------:R-:W-:Y:S01]  /*7290*/  HADD2.F32 R27, -RZ, R24.reuse.H0_H0 ;  /* 0x20000018ff1b7230 */ /* 0x100fe20000004100 */
[C---:B------:R-:W-:Y:S01]  /*72a0*/  FFMA.FTZ R28, R21.reuse, R28, R17 ;  /* 0x0000001c151c7223 */ /* 0x040fe20000010011 */
[----:B------:R-:W-:Y:S01]  /*72b0*/  HADD2.F32 R30, -RZ, R11.H0_H0 ;  /* 0x2000000bff1e7230 */ /* 0x000fe20000004100 */
[----:B------:R-:W-:Y:S01]  /*72c0*/  FFMA.FTZ R16, R26, R21, R16 ;  /* 0x000000151a107223 */ /* 0x000fe20000010010 */
[----:B------:R-:W-:Y:S01]  /*72d0*/  HADD2.F32 R25, -RZ, R25.H1_H1 ;  /* 0x30000019ff197230 */ /* 0x000fe20000004100 */
[C---:B------:R-:W-:Y:S01]  /*72e0*/  FFMA.FTZ R18, R21.reuse, R27, R18 ;  /* 0x0000001b15127223 */ /* 0x040fe20000010012 */
[----:B------:R-:W-:Y:S01]  /*72f0*/  HADD2.F32 R10, -RZ, R3.H0_H0 ;  /* 0x20000003ff0a7230 */ /* 0x000fe20000004100 */
[----:B------:R-:W-:Y:S01]  /*7300*/  FFMA.FTZ R17, R21, R30, R19 ;  /* 0x0000001e15117223 */ /* 0x000fe20000010013 */
[----:B------:R-:W-:Y:S01]  /*7310*/  HADD2.F32 R21, -RZ, R24.H1_H1 ;  /* 0x30000018ff157230 */ /* 0x000fe20000004100 */
[----:B------:R-:W-:Y:S01]  /*7320*/  PRMT R8, R8, 0x5410, R5 ;  /* 0x0000541008087816 */ /* 0x000fe20000000005 */
[----:B------:R-:W-:Y:S01]  /*7330*/  HADD2.F32 R19, -RZ, R23.H1_H1 ;  /* 0x30000017ff137230 */ /* 0x000fe20000004100 */
[----:B------:R-:W-:Y:S01]  /*7340*/  LOP3.LUT R23, R13, 0x64006400, RZ, 0xfc, !PT ;  /* 0x640064000d177812 */ /* 0x000fe200078efcff */
[C---:B------:R-:W-:Y:S01]  /*7350*/  FFMA.FTZ R13, R2.reuse, R25, R28 ;  /* 0x00000019020d7223 */ /* 0x040fe2000001001c */
[----:B------:R-:W-:Y:S01]  /*7360*/  HADD2.F32 R3, -RZ, R3.H1_H1 ;  /* 0x30000003ff037230 */ /* 0x000fe20000004100 */
[----:B------:R-:W-:Y:S01]  /*7370*/  FFMA.FTZ R27, R2, R21, R18 ;  /* 0x00000015021b7223 */ /* 0x000fe20000010012 */
[----:B------:R-:W-:Y:S01]  /*7380*/  LOP3.LUT R21, R12, 0x64006400, RZ, 0xfc, !PT ;  /* 0x640064000c157812 */ /* 0x000fe200078efcff */
[-C--:B------:R-:W-:Y:S01]  /*7390*/  HFMA2 R23, R23, R0.reuse.H0_H0, -72, -72 ;  /* 0xd480d48017177431 */ /* 0x080fe20000040000 */
[----:B------:R-:W-:Y:S01]  /*73a0*/  LOP3.LUT R12, R15, 0xf000f0, RZ, 0xc0, !PT ;  /* 0x00f000f00f0c7812 */ /* 0x000fe200078ec0ff */
[----:B------:R-:W-:Y:S01]  /*73b0*/  FFMA.FTZ R19, R19, R2, R16 ;  /* 0x0000000213137223 */ /* 0x000fe20000010010 */
[----:B------:R-:W-:Y:S01]  /*73c0*/  LOP3.LUT R15, R14, 0x64006400, RZ, 0xfc, !PT ;  /* 0x640064000e0f7812 */ /* 0x000fe200078efcff */
[-C--:B------:R-:W-:Y:S01]  /*73d0*/  HFMA2 R21, R21, R0.reuse.H0_H0, -72, -72 ;  /* 0xd480d48015157431 */ /* 0x080fe20000040000 */
[----:B------:R-:W-:Y:S01]  /*73e0*/  LOP3.LUT R25, R12, 0x64006400, RZ, 0xfc, !PT ;  /* 0x640064000c197812 */ /* 0x000fe200078efcff */
[----:B------:R-:W-:Y:S01]  /*73f0*/  HADD2.F32 R14, -RZ, R11.H1_H1 ;  /* 0x3000000bff0e7230 */ /* 0x000fe20000004100 */
[----:B------:R-:W-:Y:S01]  /*7400*/  PRMT R4, R4, 0x5410, R9 ;  /* 0x0000541004047816 */ /* 0x000fe20000000009 */
[-C--:B------:R-:W-:Y:S01]  /*7410*/  HFMA2 R15, R15, R0.reuse.H0_H0, -72, -72 ;  /* 0xd480d4800f0f7431 */ /* 0x080fe20000040000 */
[----:B------:R-:W-:Y:S01]  /*7420*/  HFMA2.MMA R7, R8, 1, 1, R7 ;  /* 0x3c003c0008077835 */ /* 0x000fe20000000007 */
[----:B------:R-:W-:Y:S01]  /*7430*/  HFMA2 R0, R25, R0.H0_H0, -72, -72 ;  /* 0xd480d48019007431 */ /* 0x000fe20000040000 */
[----:B------:R-:W-:Y:S01]  /*7440*/  FFMA.FTZ R17, R2, R14, R17 ;  /* 0x0000000e02117223 */ /* 0x000fe20000010011 */
[----:B------:R-:W-:-:S02]  /*7450*/  HADD2.F32 R12, -RZ, R23.H0_H0 ;  /* 0x20000017ff0c7230 */ /* 0x000fc40000004100 */
[----:B------:R-:W-:Y:S02]  /*7460*/  HADD2.F32 R11, -RZ, R21.H0_H0 ;  /* 0x20000015ff0b7230 */ /* 0x000fe40000004100 */
[----:B------:R-:W-:Y:S01]  /*7470*/  HADD2.F32 R14, -RZ, R15.H0_H0 ;  /* 0x2000000fff0e7230 */ /* 0x000fe20000004100 */
        /* <DEDUP_REMOVED lines=11> */
[----:B------:R-:W-:Y:S01]  /*7530*/  HADD2 R6, R4, R6 ;  /* 0x0000000604067230 */ /* 0x000fe20000000000 */
        /* <DEDUP_REMOVED lines=14> */
.L_x_3628:
        /* <DEDUP_REMOVED lines=8> */
.L_x_3627:
        /* <DEDUP_REMOVED lines=15> */
.L_x_3633:
[----:B------:R-:W2:Y:S02]  /*7790*/  LDS R6, [R0] ;  /* 0x0000000000067984 */ /* 0x000ea40000000800 */
[----:B--2---:R-:W-:-:S10]  /*77a0*/  HFMA2.MMA R7, R6, 1, 1, R3 ;  /* 0x3c003c0006077835 */ /* 0x004fd40000000003 */
[----:B------:R-:W2:Y:S02]  /*77b0*/  ATOMS.CAST.SPIN R7, [R0], R6, R7 ;  /* 0x000000060007738d */ /* 0x000ea40001800007 */
[----:B--2---:R-:W-:-:S13]  /*77c0*/  ISETP.EQ.U32.AND P0, PT, R7, 0x1, PT ;  /* 0x000000010700780c */ /* 0x004fda0003f02070 */
[----:B------:R-:W-:Y:S05]  /*77d0*/  @!P0 BRA `(.L_x_3633) ;  /* 0xffffffb000008947 */ /* 0x000fea000383ffff */
[----:B------:R-:W-:Y:S05]  /*77e0*/  BRA `(.L_x_3631) ;  /* 0x0000003000007947 */ /* 0x000fea0003800000 */
.L_x_3632:
[----:B------:R-:W2:Y:S02]  /*77f0*/  LD.E R0, [R4.64] ;  /* 0x0000000604007980 */ /* 0x000ea4000c101900 */
[----:B--2---:R-:W-:-:S05]  /*7800*/  IMAD.IADD R3, R3, 0x1, R0 ;  /* 0x0000000103037824 */ /* 0x004fca00078e0200 */
[----:B------:R2:W-:Y:S02]  /*7810*/  ST.E [R4.64], R3 ;  /* 0x0000000304007985 */ /* 0x0005e4000c101906 */
.L_x_3631:
[----:B------:R-:W-:Y:S05]  /*7820*/  BSYNC B0 ;  /* 0x0000000000007941 */ /* 0x000fea0003800000 */
.L_x_3630:
[----:B------:R-:W3:Y:S02]  /*7830*/  ATOM.E.ADD.F16x2.RN.STRONG.GPU P0, RZ, [R4.64+0x4], R2 ;  /* 0x0000040204ff798a */ /* 0x000ee4000810e9c6 */
[----:B---3--:R-:W-:Y:S05]  /*7840*/  @P0 EXIT ;  /* 0x000000000000094d */ /* 0x008fea0003800000 */
[----:B------:R-:W3:Y:S02]  /*7850*/  QSPC.E.S P0, RZ, [R4+0x4] ;  /* 0x0000040004ff73aa */ /* 0x000ee40000000500 */
[----:B---3--:R-:W-:Y:S05]  /*7860*/  @!P0 BRA `(.L_x_3634) ;  /* 0x0000009000008947 */ /* 0x008fea0003800000 */
[----:B--2---:R-:W-:Y:S01]  /*7870*/  IADD3 R4, R4, 0x4, RZ ;  /* 0x0000000404047810 */ /* 0x004fe20007ffe0ff */
[----:B------:R-:W-:-:S03]  /*7880*/  IMAD.MOV.U32 R5, RZ, RZ, R2 ;  /* 0x000000ffff057224 */ /* 0x000fc600078e0002 */
[----:B------:R-:W-:-:S05]  /*7890*/  LOP3.LUT R4, R4, 0xffffff, RZ, 0xc0, !PT ;  /* 0x00ffffff04047812 */ /* 0x000fca00078ec0ff */
.L_x_3635:
[----:B------:R-:W2:Y:S02]  /*78a0*/  LDS R2, [R4] ;  /* 0x0000000004027984 */ /* 0x000ea40000000800 */
[----:B--2---:R-:W-:-:S06]  /*78b0*/  HADD2 R3, R2, R5 ;  /* 0x0000000502037230 */ /* 0x004fcc0000000000 */
[----:B------:R-:W2:Y:S02]  /*78c0*/  ATOMS.CAST.SPIN R3, [R4], R2, R3 ;  /* 0x000000020403738d */ /* 0x000ea40001800003 */
[----:B--2---:R-:W-:-:S13]  /*78d0*/  ISETP.EQ.U32.AND P0, PT, R3, 0x1, PT ;  /* 0x000000010300780c */ /* 0x004fda0003f02070 */
[----:B------:R-:W-:Y:S05]  /*78e0*/  @!P0 BRA `(.L_x_3635) ;  /* 0xffffffb000008947 */ /* 0x000fea000383ffff */
[----:B------:R-:W-:Y:S05]  /*78f0*/  EXIT ;  /* 0x000000000000794d */ /* 0x000fea0003800000 */
.L_x_3634:
[----:B------:R-:W3:Y:S02]  /*7900*/  LD.E R0, [R4.64+0x4] ;  /* 0x0000040604007980 */ /* 0x000ee4000c101900 */
[----:B--23--:R-:W-:-:S05]  /*7910*/  IMAD.IADD R3, R2, 0x1, R0 ;  /* 0x0000000102037824 */ /* 0x00cfca00078e0200 */
[----:B------:R-:W-:Y:S01]  /*7920*/  ST.E [R4.64+0x4], R3 ;  /* 0x0000040304007985 */ /* 0x000fe2000c101906 */
[----:B------:R-:W-:Y:S05]  /*7930*/  EXIT ;  /* 0x000000000000794d */ /* 0x000fea0003800000 */
.L_x_3636:
        /* <DEDUP_REMOVED lines=12> */
.L_x_3798:


//--------------------- .text._Z23gemm_half_q_half_kernelILi1ELi140ELb0ELb0ELi32EEvPK6__halfPKjS4_S2_PS0_iiiiPKtS7_iiiiiibS2_i --------------------------
	.section	.text._Z23gemm_half_q_half_kernelILi1ELi140ELb0ELb0ELi32EEvPK6__halfPKjS4_S2_PS0_iiiiPKtS7_iiiiiibS2_i,"ax",@progbits
	.sectioninfo	@"SHI_REGISTERS=53"
	.align	128
        .global         _Z23gemm_half_q_half_kernelILi1ELi140ELb0ELb0ELi32EEvPK6__halfPKjS4_S2_PS0_iiiiPKtS7_iiiiiibS2_i
        .type           _Z23gemm_half_q_half_kernelILi1ELi140ELb0ELb0ELi32EEvPK6__halfPKjS4_S2_PS0_iiiiPKtS7_iiiiiibS2_i,@function
        .size           _Z23gemm_half_q_half_kernelILi1ELi140ELb0ELb0ELi32EEvPK6__halfPKjS4_S2_PS0_iiiiPKtS7_iiiiiibS2_i,(.L_x_3799 - _Z23gemm_half_q_half_kernelILi1ELi140ELb0ELb0ELi32EEvPK6__halfPKjS4_S2_PS0_iiiiPKtS7_iiiiiibS2_i)
        .other          _Z23gemm_half_q_half_kernelILi1ELi140ELb0ELb0ELi32EEvPK6__halfPKjS4_S2_PS0_iiiiPKtS7_iiiiiibS2_i,@"STO_CUDA_ENTRY STV_DEFAULT"
_Z23gemm_half_q_half_kernelILi1ELi140ELb0ELb0ELi32EEvPK6__halfPKjS4_S2_PS0_iiiiPKtS7_iiiiiibS2_i:
.text._Z23gemm_half_q_half_kernelILi1ELi140ELb0ELb0ELi32EEvPK6__halfPKjS4_S2_PS0_iiiiPKtS7_iiiiiibS2_i:
        /* <DEDUP_REMOVED lines=38> */
.L_x_3638:
[----:B------:R-:W-:Y:S05]  /*0260*/  BSYNC B0 ;  /* 0x0000000000007941 */ /* 0x000fea0003800000 */
.L_x_3637:
        /* <DEDUP_REMOVED lines=78> */
.L_x_3640:
        /* <DEDUP_REMOVED lines=32> */
[----:B------:R-:W-:Y:S08]  /*0950*/  I2F.F16 R17, R17 ;  /* 0x0000001100117306 */ /* 0x000ff00000200c00 */
[----:B------:R-:W4:Y:S08]  /*0960*/  I2F.F16 R5, R6 ;  /* 0x0000000600057306 */ /* 0x000f300000200c00 */
[----:B------:R-:W0:Y:S08]  /*0970*/  I2F.F16 R19, R19 ;  /* 0x0000001300137306 */ /* 0x000e300000200c00 */
[----:B------:R-:W1:Y:S01]  /*0980*/  I2F.F16 R3, R20 ;  /* 0x0000001400037306 */ /* 0x000e620000200c00 */
[----:B----4-:R-:W-:-:S02]  /*0990*/  HMUL2 R6, R5.H0_H0, R18.H0_H0 ;  /* 0x2000001205067232 */ /* 0x010fc40000000800 */
[-C--:B------:R-:W-:Y:S02]  /*09a0*/  HMUL2 R5, R17.H0_H0, R18.reuse.H0_H0 ;  /* 0x2000001211057232 */ /* 0x080fe40000000800 */
[-C--:B0-----:R-:W-:Y:S02]  /*09b0*/  HMUL2 R4, R19.H0_H0, R18.reuse.H0_H0 ;  /* 0x2000001213047232 */ /* 0x081fe40000000800 */
[----:B-1----:R-:W-:Y:S01]  /*09c0*/  HMUL2 R3, R3.H0_H0, R18.H0_H0 ;  /* 0x2000001203037232 */ /* 0x002fe20000000800 */
[----:B------:R-:W-:Y:S05]  /*09d0*/  @!P2 BRA `(.L_x_3640) ;  /* 0xfffffd700000a947 */ /* 0x000fea000383ffff */
.L_x_3639:
        /* <DEDUP_REMOVED lines=18> */
.L_x_3646:
        /* <DEDUP_REMOVED lines=199> */
.L_x_3642:
        /* <DEDUP_REMOVED lines=195> */
.L_x_3643:
        /* <DEDUP_REMOVED lines=194> */
.L_x_3644:
        /* <DEDUP_REMOVED lines=193> */
.L_x_3645:
[----:B------:R-:W-:Y:S01]  /*3bd0*/  IADD3 R24, R24, 0x20, RZ ;  /* 0x0000002018187810 */ /* 0x000fe20007ffe0ff */
[----:B------:R-:W-:Y:S01]  /*3be0*/  UIADD3 UR4, UR4, 0x40, URZ ;  /* 0x0000004004047890 */ /* 0x000fe2000fffe03f */
[C---:B------:R-:W-:Y:S02]  /*3bf0*/  IMAD.WIDE R32, R25.reuse, 0x8, R32 ;  /* 0x0000000819207825 */ /* 0x040fe400078e0220 */
[C---:B------:R-:W-:Y:S02]  /*3c00*/  ISETP.GE.AND P0, PT, R24.reuse, c[0x0][0x1a8], PT ;  /* 0x00006a0018007a0c */ /* 0x040fe40003f06270 */
[----:B------:R-:W-:Y:S01]  /*3c10*/  ISETP.LT.AND P2, PT, R24, R7, PT ;  /* 0x000000071800720c */ /* 0x000fe20003f41270 */
[----:B0-----:R-:W-:-:S12]  /*3c20*/  IMAD.WIDE R26, R25, 0x8, R26 ;  /* 0x00000008191a7825 */ /* 0x001fd800078e021a */
[----:B------:R-:W-:Y:S05]  /*3c30*/  @!P0 BRA P2, `(.L_x_3646) ;  /* 0xffffcec000008947 */ /* 0x000fea000103ffff */
.L_x_3641:
        /* <DEDUP_REMOVED lines=9> */
.L_x_3649:
[----:B------:R-:W-:Y:S01]  /*3cd0*/  IADD3 R32, R24, 0x20, RZ ;  /* 0x0000002018207810 */ /* 0x000fe20007ffe0ff */
[----:B------:R-:W-:Y:S05]  /*3ce0*/  @P1 BRA `(.L_x_3648) ;  /* 0x0000233000001947 */ /* 0x000fea0003800000 */
[----:B------:R-:W2:Y:S01]  /*3cf0*/  LDG.E.128.CONSTANT R16, [R26.64] ;  /* 0x000000061a107981 */ /* 0x000ea2000c1e9d00 */
[----:B------:R-:W-:-:S03]  /*3d00*/  IMAD.MOV.U32 R31, RZ, RZ, c[0x0][0x18c] ;  /* 0x00006300ff1f7624 */ /* 0x000fc600078e00ff */
[----:B------:R-:W0:Y:S02]  /*3d10*/  LDS.64 R24, [UR4] ;  /* 0x00000004ff187984 */ /* 0x000e240008000a00 */
[----:B------:R-:W-:-:S04]  /*3d20*/  LEA R8, P0, R31, R26, 0x2 ;  /* 0x0000001a1f087211 */ /* 0x000fc800078010ff */
[----:B------:R-:W-:-:S05]  /*3d30*/  LEA.HI.X R9, R31, R27, R20, 0x2, P0 ;  /* 0x0000001b1f097211 */ /* 0x000fca00000f1414 */
[----:B-----5:R1:W3:Y:S01]  /*3d40*/  LDG.E.128.CONSTANT R12, [R8.64] ;  /* 0x00000006080c7981 */ /* 0x0202e2000c1e9d00 */
        /* <DEDUP_REMOVED lines=15> */
[----:B------:R-:W-:Y:S02]  /*3e40*/  HADD2 R36, R36, -1032, -1032 ;  /* 0xe408e40824247430 */ /* 0x000fe40000000000 */
[----:B------:R-:W-:Y:S02]  /*3e50*/  HADD2.F32 R45, -RZ, R29.H0_H0 ;  /* 0x2000001dff2d7230 */ /* 0x000fe40000004100 */
[----:B------:R-:W-:Y:S02]  /*3e60*/  HADD2.F32 R35, -RZ, R28.H0_H0 ;  /* 0x2000001cff237230 */ /* 0x000fe40000004100 */
        /* <DEDUP_REMOVED lines=9> */
[----:B------:R-:W-:Y:S01]  /*3f00*/  IMAD.MOV.U32 R38, RZ, RZ, 0x2c00 ;  /* 0x00002c00ff267424 */ /* 0x000fe200078e00ff */
[----:B------:R-:W-:Y:S01]  /*3f10*/  LOP3.LUT R28, R17, 0xf000f0, RZ, 0xc0, !PT ;  /* 0x00f000f0111c7812 */ /* 0x000fe200078ec0ff */
[----:B------:R-:W-:Y:S01]  /*3f20*/  FFMA.FTZ R45, R29, R24, R45 ;  /* 0x000000181d2d7223 */ /* 0x000fe2000001002d */
[----:B------:R-:W-:Y:S01]  /*3f30*/  LOP3.LUT R29, R18, 0xf000f0, RZ, 0xc0, !PT ;  /* 0x00f000f0121d7812 */ /* 0x000fe200078ec0ff */
[----:B------:R-:W-:Y:S01]  /*3f40*/  HADD2.F32 R33, -RZ, R33.H1_H1 ;  /* 0x30000021ff217230 */ /* 0x000fe20000004100 */
[----:B------:R-:W-:Y:S01]  /*3f50*/  PRMT R3, R3, 0x5410, R38 ;  /* 0x0000541003037816 */ /* 0x000fe20000000026 */
[----:B------:R-:W-:Y:S01]  /*3f60*/  FFMA.FTZ R35, R24, R36, R35 ;  /* 0x0000002418237223 */ /* 0x000fe20000010023 */
[----:B------:R-:W-:Y:S01]  /*3f70*/  LOP3.LUT R36, R28, 0x64006400, RZ, 0xfc, !PT ;  /* 0x640064001c247812 */ /* 0x000fe200078efcff */
[C---:B------:R-:W-:Y:S01]  /*3f80*/  FFMA.FTZ R40, R24.reuse, R37, R40 ;  /* 0x0000002518287223 */ /* 0x040fe20000010028 */
[----:B------:R-:W-:Y:S01]  /*3f90*/  LOP3.LUT R38, R29, 0x64006400, RZ, 0xfc, !PT ;  /* 0x640064001d267812 */ /* 0x000fe200078efcff */
[----:B------:R-:W-:Y:S01]  /*3fa0*/  FFMA.FTZ R34, R24, R33, R34 ;  /* 0x0000002118227223 */ /* 0x000fe20000010022 */
[----:B------:R-:W1:Y:S01]  /*3fb0*/  LDS.64 R28, [UR4+0x8] ;  /* 0x00000804ff1c7984 */ /* 0x000e620008000a00 */
[----:B------:R-:W-:Y:S01]  /*3fc0*/  LOP3.LUT R24, R16, 0xf000f0, RZ, 0xc0, !PT ;  /* 0x00f000f010187812 */ /* 0x000fe200078ec0ff */
[-C--:B------:R-:W-:Y:S01]  /*3fd0*/  HFMA2 R37, R36, R3.reuse.H1_H1, -72, -72 ;  /* 0xd480d48024257431 */ /* 0x080fe20000060003 */
[----:B------:R-:W-:Y:S01]  /*3fe0*/  LOP3.LUT R33, R19, 0xf000f0, RZ, 0xc0, !PT ;  /* 0x00f000f013217812 */ /* 0x000fe200078ec0ff */
[-C--:B------:R-:W-:Y:S01]  /*3ff0*/  HFMA2 R36, R38, R3.reuse.H1_H1, -72, -72 ;  /* 0xd480d48026247431 */ /* 0x080fe20000060003 */
[----:B------:R-:W-:Y:S01]  /*4000*/  LOP3.LUT R24, R24, 0x64006400, RZ, 0xfc, !PT ;  /* 0x6400640018187812 */ /* 0x000fe200078efcff */
[----:B------:R-:W-:Y:S01]  /*4010*/  HADD2.F32 R38, -RZ, R25.H0_H0 ;  /* 0x20000019ff267230 */ /* 0x000fe20000004100 */
[----:B------:R-:W-:Y:S01]  /*4020*/  LOP3.LUT R42, R33, 0x64006400, RZ, 0xfc, !PT ;  /* 0x64006400212a7812 */ /* 0x000fe200078efcff */
[----:B------:R-:W-:Y:S01]  /*4030*/  HADD2.F32 R43, -RZ, R37.H0_H0 ;  /* 0x20000025ff2b7230 */ /* 0x000fe20000004100 */
[----:B------:R-:W-:Y:S01]  /*4040*/  SHF.R.U32.HI R16, RZ, 0x8, R16 ;  /* 0x00000008ff107819 */ /* 0x000fe20000011610 */
[-C--:B------:R-:W-:Y:S01]  /*4050*/  HFMA2 R33, R24, R3.reuse.H1_H1, -72, -72 ;  /* 0xd480d48018217431 */ /* 0x080fe20000060003 */
[----:B------:R-:W-:Y:S01]  /*4060*/  SHF.R.U32.HI R17, RZ, 0x8, R17 ;  /* 0x00000008ff117819 */ /* 0x000fe20000011611 */
[----:B------:R-:W-:Y:S01]  /*4070*/  HFMA2 R24, R42, R3.H1_H1, -72, -72 ;  /* 0xd480d4802a187431 */ /* 0x000fe20000060003 */
[C---:B------:R-:W-:Y:S01]  /*4080*/  FFMA.FTZ R40, R38.reuse, R43, R40 ;  /* 0x0000002b26287223 */ /* 0x040fe20000010028 */
[----:B------:R-:W-:Y:S01]  /*4090*/  HADD2.F32 R41, -RZ, R36.H0_H0 ;  /* 0x20000024ff297230 */ /* 0x000fe20000004100 */
[----:B0-----:R-:W-:Y:S01]  /*40a0*/  IMAD.WIDE R46, R31, 0x4, R46 ;  /* 0x000000041f2e7825 */ /* 0x001fe200078e022e */
[----:B------:R-:W-:Y:S01]  /*40b0*/  HADD2.F32 R42, -RZ, R33.H0_H0 ;  /* 0x20000021ff2a7230 */ /* 0x000fe20000004100 */
        /* <DEDUP_REMOVED lines=11> */
[C---:B------:R-:W-:Y:S01]  /*4170*/  FFMA.FTZ R34, R25.reuse, R36, R34 ;  /* 0x0000002419227223 */ /* 0x040fe20000010022 */
[----:B------:R-:W-:Y:S01]  /*4180*/  SHF.R.U32.HI R19, RZ, 0x8, R19 ;  /* 0x00000008ff137819 */ /* 0x000fe20000011613 */
[----:B------:R-:W-:Y:S01]  /*4190*/  HADD2.F32 R37, -RZ, R37.H1_H1 ;  /* 0x30000025ff257230 */ /* 0x000fe20000004100 */
        /* <DEDUP_REMOVED lines=9> */
[----:B------:R-:W-:Y:S01]  /*4230*/  HADD2 R24, R31, -1032, -1032 ;  /* 0xe408e4081f187430 */ /* 0x000fe20000000000 */
[----:B------:R-:W-:Y:S01]  /*4240*/  LOP3.LUT R31, R39, 0x64006400, RZ, 0xfc, !PT ;  /* 0x64006400271f7812 */ /* 0x000fe200078efcff */
[----:B------:R-:W-:Y:S01]  /*4250*/  HADD2.F32 R41, -RZ, R38.H0_H0 ;  /* 0x20000026ff297230 */ /* 0x000fe20000004100 */
[----:B------:R-:W-:Y:S01]  /*4260*/  LOP3.LUT R16, R16, 0xf000f0, RZ, 0xc0, !PT ;  /* 0x00f000f010107812 */ /* 0x000fe200078ec0ff */
[----:B------:R-:W-:Y:S01]  /*4270*/  HADD2 R25, R36, -1032, -1032 ;  /* 0xe408e40824197430 */ /* 0x000fe20000000000 */
[----:B------:R-:W-:Y:S01]  /*4280*/  LOP3.LUT R17, R17, 0xf000f0, RZ, 0xc0, !PT ;  /* 0x00f000f011117812 */ /* 0x000fe200078ec0ff */
[----:B-1----:R-:W-:Y:S01]  /*4290*/  HADD2.F32 R36, -RZ, R28.H0_H0 ;  /* 0x2000001cff247230 */ /* 0x002fe20000004100 */
[----:B------:R-:W-:Y:S01]  /*42a0*/  LOP3.LUT R16, R16, 0x64006400, RZ, 0xfc, !PT ;  /* 0x6400640010107812 */ /* 0x000fe200078efcff */
[----:B------:R-:W-:Y:S01]  /*42b0*/  HADD2.F32 R40, -RZ, R24.H0_H0 ;  /* 0x20000018ff287230 */ /* 0x000fe20000004100 */
[----:B------:R-:W-:Y:S01]  /*42c0*/  LOP3.LUT R19, R19, 0xf000f0, RZ, 0xc0, !PT ;  /* 0x00f000f013137812 */ /* 0x000fe200078ec0ff */
[----:B------:R-:W-:Y:S01]  /*42d0*/  HADD2 R31, R31, -1032, -1032 ;  /* 0xe408e4081f1f7430 */ /* 0x000fe20000000000 */
[----:B------:R-:W-:Y:S01]  /*42e0*/  FFMA.FTZ R33, R41, R36, R33 ;  /* 0x0000002429217223 */ /* 0x000fe20000010021 */
[----:B------:R-:W-:Y:S01]  /*42f0*/  HADD2.F32 R39, -RZ, R25.H0_H0 ;  /* 0x20000019ff277230 */ /* 0x000fe20000004100 */
[----:B------:R-:W-:Y:S01]  /*4300*/  FFMA.FTZ R37, R36, R40, R37 ;  /* 0x0000002824257223 */ /* 0x000fe20000010025 */
[----:B------:R-:W-:-:S02]  /*4310*/  HADD2.F32 R38, -RZ, R38.H1_H1 ;  /* 0x30000026ff267230 */ /* 0x000fc40000004100 */
[----:B------:R-:W-:Y:S01]  /*4320*/  HADD2.F32 R40, -RZ, R31.H0_H0 ;  /* 0x2000001fff287230 */ /* 0x000fe20000004100 */
[C---:B------:R-:W-:Y:S01]  /*4330*/  FFMA.FTZ R39, R36.reuse, R39, R34 ;  /* 0x0000002724277223 */ /* 0x040fe20000010022 */
[----:B------:R-:W-:Y:S02]  /*4340*/  HADD2.F32 R28, -RZ, R28.H1_H1 ;  /* 0x3000001cff1c7230 */ /* 0x000fe40000004100 */
[----:B------:R-:W-:Y:S01]  /*4350*/  HADD2.F32 R24, -RZ, R24.H1_H1 ;  /* 0x30000018ff187230 */ /* 0x000fe20000004100 */
[----:B------:R-:W-:Y:S01]  /*4360*/  FFMA.FTZ R35, R36, R40, R35 ;  /* 0x0000002824237223 */ /* 0x000fe20000010023 */
[----:B------:R-:W-:Y:S01]  /*4370*/  LOP3.LUT R36, R17, 0x64006400, RZ, 0xfc, !PT ;  /* 0x6400640011247812 */ /* 0x000fe200078efcff */
[----:B------:R-:W-:Y:S01]  /*4380*/  FFMA.FTZ R33, R38, R28, R33 ;  /* 0x0000001c26217223 */ /* 0x000fe20000010021 */
[----:B------:R-:W-:Y:S01]  /*4390*/  LOP3.LUT R38, R18, 0xf000f0, RZ, 0xc0, !PT ;  /* 0x00f000f012267812 */ /* 0x000fe200078ec0ff */
[-C--:B------:R-:W-:Y:S01]  /*43a0*/  HFMA2 R17, R16, R3.reuse.H1_H1, -72, -72 ;  /* 0xd480d48010117431 */ /* 0x080fe20000060003 */
[----:B------:R-:W-:Y:S01]  /*43b0*/  LOP3.LUT R16, R19, 0x64006400, RZ, 0xfc, !PT ;  /* 0x6400640013107812 */ /* 0x000fe200078efcff */
[----:B------:R-:W-:Y:S01]  /*43c0*/  HFMA2 R18, R36, R3.H1_H1, -72, -72 ;  /* 0xd480d48024127431 */ /* 0x000fe20000060003 */
[----:B------:R-:W-:Y:S01]  /*43d0*/  LOP3.LUT R38, R38, 0x64006400, RZ, 0xfc, !PT ;  /* 0x6400640026267812 */ /* 0x000fe200078efcff */
[----:B------:R-:W-:Y:S01]  /*43e0*/  HADD2.F32 R25, -RZ, R25.H1_H1 ;  /* 0x30000019ff197230 */ /* 0x000fe20000004100 */
[----:B------:R-:W-:Y:S01]  /*43f0*/  FFMA.FTZ R37, R28, R24, R37 ;  /* 0x000000181c257223 */ /* 0x000fe20000010025 */
[----:B------:R-:W-:-:S02]  /*4400*/  HADD2.F32 R40, -RZ, R31.H1_H1 ;  /* 0x3000001fff287230 */ /* 0x000fc40000004100 */
        /* <DEDUP_REMOVED lines=36> */
[----:B------:R-:W-:Y:S01]  /*4650*/  FMUL.FTZ R36, R23, R36 ;  /* 0x0000002417247220 */ /* 0x000fe20000410000 */
[----:B------:R-:W-:Y:S01]  /*4660*/  HADD2.F32 R28, -RZ, R38.H0_H0 ;  /* 0x20000026ff1c7230 */ /* 0x000fe20000004100 */
[----:B------:R-:W-:Y:S01]  /*4670*/  FMUL.FTZ R31, R30, R31 ;  /* 0x0000001f1e1f7220 */ /* 0x000fe20000410000 */
[--C-:B------:R-:W-:Y:S01]  /*4680*/  HADD2.F32 R44, -RZ, R39.reuse.H0_H0 ;  /* 0x20000027ff2c7230 */ /* 0x100fe20000004100 */
[----:B------:R-:W-:Y:S01]  /*4690*/  F2FP.PACK_AB R34, RZ, R34 ;  /* 0x00000022ff22723e */ /* 0x000fe200000000ff */
[----:B------:R-:W-:Y:S01]  /*46a0*/  HADD2 R29, R41, -1032, -1032 ;  /* 0xe408e408291d7430 */ /* 0x000fe20000000000 */
[----:B------:R-:W-:Y:S01]  /*46b0*/  F2FP.PACK_AB R33, RZ, R33 ;  /* 0x00000021ff21723e */ /* 0x000fe200000000ff */
[----:B0-----:R-:W-:Y:S01]  /*46c0*/  HADD2.F32 R35, -RZ, R24.H0_H0 ;  /* 0x20000018ff237230 */ /* 0x001fe20000004100 */
[----:B------:R-:W-:Y:S01]  /*46d0*/  F2FP.PACK_AB R36, RZ, R36 ;  /* 0x00000024ff24723e */ /* 0x000fe200000000ff */
[----:B------:R-:W-:Y:S01]  /*46e0*/  HADD2 R40, R37, -1032, -1032 ;  /* 0xe408e40825287430 */ /* 0x000fe20000000000 */
[----:B------:R-:W-:Y:S01]  /*46f0*/  F2FP.PACK_AB R31, RZ, R31 ;  /* 0x0000001fff1f723e */ /* 0x000fe200000000ff */
[----:B------:R-:W-:Y:S01]  /*4700*/  HADD2.F32 R41, -RZ, R38.H1_H1 ;  /* 0x30000026ff297230 */ /* 0x000fe20000004100 */
[----:B------:R-:W-:Y:S01]  /*4710*/  FFMA.FTZ R43, R28, R35, RZ ;  /* 0x000000231c2b7223 */ /* 0x000fe200000100ff */
[----:B------:R-:W-:Y:S01]  /*4720*/  HADD2.F32 R38, -RZ, R24.H1_H1 ;  /* 0x30000018ff267230 */ /* 0x000fe20000004100 */
[----:B------:R-:W-:Y:S01]  /*4730*/  FFMA.FTZ R28, R35, R44, RZ ;  /* 0x0000002c231c7223 */ /* 0x000fe200000100ff */
[----:B------:R-:W-:Y:S01]  /*4740*/  HADD2.F32 R39, -RZ, R39.H1_H1 ;  /* 0x30000027ff277230 */ /* 0x000fe20000004100 */
[----:B------:R-:W-:Y:S01]  /*4750*/  LOP3.LUT R44, R15, 0xf000f0, RZ, 0xc0, !PT ;  /* 0x00f000f00f2c7812 */ /* 0x000fe200078ec0ff */
[--C-:B-1----:R-:W-:Y:S01]  /*4760*/  HADD2.F32 R46, -RZ, R40.reuse.H0_H0 ;  /* 0x20000028ff2e7230 */ /* 0x102fe20000004100 */
[----:B------:R-:W-:Y:S01]  /*4770*/  FFMA.FTZ R43, R41, R38, R43 ;  /* 0x00000026292b7223 */ /* 0x000fe2000001002b */
[--C-:B------:R-:W-:Y:S01]  /*4780*/  HADD2.F32 R42, -RZ, R29.reuse.H0_H0 ;  /* 0x2000001dff2a7230 */ /* 0x100fe20000004100 */
[----:B------:R-:W-:Y:S01]  /*4790*/  FFMA.FTZ R24, R38, R39, R28 ;  /* 0x0000002726187223 */ /* 0x000fe2000001001c */
[----:B------:R-:W-:Y:S01]  /*47a0*/  LOP3.LUT R28, R12, 0xf000f0, RZ, 0xc0, !PT ;  /* 0x00f000f00c1c7812 */ /* 0x000fe200078ec0ff */
[C---:B------:R-:W-:Y:S01]  /*47b0*/  FFMA.FTZ R37, R35.reuse, R46, RZ ;  /* 0x0000002e23257223 */ /* 0x040fe200000100ff */
[----:B------:R-:W-:Y:S01]  /*47c0*/  HADD2.F32 R40, -RZ, R40.H1_H1 ;  /* 0x30000028ff287230 */ /* 0x000fe20000004100 */
[----:B------:R-:W-:Y:S01]  /*47d0*/  FFMA.FTZ R35, R35, R42, RZ ;  /* 0x0000002a23237223 */ /* 0x000fe200000100ff */
[----:B------:R-:W-:Y:S01]  /*47e0*/  HADD2.F32 R29, -RZ, R29.H1_H1 ;  /* 0x3000001dff1d7230 */ /* 0x000fe20000004100 */
[----:B------:R-:W-:Y:S01]  /*47f0*/  LOP3.LUT R28, R28, 0x64006400, RZ, 0xfc, !PT ;  /* 0x640064001c1c7812 */ /* 0x000fe200078efcff */
[--C-:B------:R-:W-:Y:S01]  /*4800*/  HADD2.F32 R46, -RZ, R25.reuse.H0_H0 ;  /* 0x20000019ff2e7230 */ /* 0x100fe20000004100 */
[C---:B------:R-:W-:Y:S01]  /*4810*/  FFMA.FTZ R37, R38.reuse, R40, R37 ;  /* 0x0000002826257223 */ /* 0x040fe20000010025 */
[----:B------:R-:W-:Y:S01]  /*4820*/  LOP3.LUT R42, R13, 0xf000f0, RZ, 0xc0, !PT ;  /* 0x00f000f00d2a7812 */ /* 0x000fe200078ec0ff */
[----:B------:R-:W-:Y:S01]  /*4830*/  FFMA.FTZ R35, R38, R29, R35 ;  /* 0x0000001d26237223 */ /* 0x000fe20000010023 */
[----:B------:R-:W-:Y:S01]  /*4840*/  HFMA2 R38, R28, R3.H1_H1, -72, -72 ;  /* 0xd480d4801c267431 */ /* 0x000fe20000060003 */
[----:B------:R-:W-:Y:S01]  /*4850*/  LOP3.LUT R40, R14, 0xf000f0, RZ, 0xc0, !PT ;  /* 0x00f000f00e287812 */ /* 0x000fe200078ec0ff */
[----:B------:R-:W0:Y:S01]  /*4860*/  LDS.64 R28, [UR4+0x18] ;  /* 0x00001804ff1c7984 */ /* 0x000e220008000a00 */
[----:B------:R-:W-:Y:S01]  /*4870*/  LOP3.LUT R42, R42, 0x64006400, RZ, 0xfc, !PT ;  /* 0x640064002a2a7812 */ /* 0x000fe200078efcff */
[----:B------:R-:W-:Y:S01]  /*4880*/  HADD2.F32 R25, -RZ, R25.H1_H1 ;  /* 0x30000019ff197230 */ /* 0x000fe20000004100 */
[----:B------:R-:W-:-:S02]  /*4890*/  LOP3.LUT R40, R40, 0x64006400, RZ, 0xfc, !PT ;  /* 0x6400640028287812 */ /* 0x000fc400078efcff */
[----:B------:R-:W-:Y:S01]  /*48a0*/  LOP3.LUT R44, R44, 0x64006400, RZ, 0xfc, !PT ;  /* 0x640064002c2c7812 */ /* 0x000fe200078efcff */
[-C--:B------:R-:W-:Y:S01]  /*48b0*/  HFMA2 R39, R42, R3.reuse.H1_H1, -72, -72 ;  /* 0xd480d4802a277431 */ /* 0x080fe20000060003 */
[----:B------:R-:W-:Y:S01]  /*48c0*/  SHF.R.U32.HI R12, RZ, 0x8, R12 ;  /* 0x00000008ff0c7819 */ /* 0x000fe2000001160c */
[----:B------:R-:W-:Y:S01]  /*48d0*/  HADD2.F32 R42, -RZ, R38.H0_H0 ;  /* 0x20000026ff2a7230 */ /* 0x000fe20000004100 */
[----:B------:R-:W-:Y:S01]  /*48e0*/  SHF.R.U32.HI R14, RZ, 0x8, R14 ;  /* 0x00000008ff0e7819 */ /* 0x000fe2000001160e */
[-C--:B------:R-:W-:Y:S01]  /*48f0*/  HFMA2 R40, R40, R3.reuse.H1_H1, -72, -72 ;  /* 0xd480d48028287431 */ /* 0x080fe20000060003 */
[----:B------:R-:W-:Y:S01]  /*4900*/  SHF.R.U32.HI R15, RZ, 0x8, R15 ;  /* 0x00000008ff0f7819 */ /* 0x000fe2000001160f */
[----:B------:R-:W-:Y:S01]  /*4910*/  HFMA2 R41, R44, R3.H1_H1, -72, -72 ;  /* 0xd480d4802c297431 */ /* 0x000fe20000060003 */
[----:B------:R-:W-:Y:S01]  /*4920*/  FFMA.FTZ R42, R42, R46, R43 ;  /* 0x0000002e2a2a7223 */ /* 0x000fe2000001002b */
[--C-:B------:R-:W-:Y:S01]  /*4930*/  HADD2.F32 R43, -RZ, R39.reuse.H0_H0 ;  /* 0x20000027ff2b7230 */ /* 0x100fe20000004100 */
[----:B------:R-:W-:Y:S01]  /*4940*/  SHF.R.U32.HI R13, RZ, 0x8, R13 ;  /* 0x00000008ff0d7819 */ /* 0x000fe2000001160d */
[----:B------:R-:W-:Y:S01]  /*4950*/  HADD2.F32 R39, -RZ, R39.H1_H1 ;  /* 0x30000027ff277230 */ /* 0x000fe20000004100 */
[----:B------:R-:W-:Y:S01]  /*4960*/  PRMT R34, R34, 0x5410, R33 ;  /* 0x0000541022227816 */ /* 0x000fe20000000021 */
[----:B------:R-:W-:Y:S01]  /*4970*/  HADD2.F32 R44, -RZ, R40.H0_H0 ;  /* 0x20000028ff2c7230 */ /* 0x000fe20000004100 */
[----:B------:R-:W-:Y:S01]  /*4980*/  FFMA.FTZ R24, R46, R43, R24 ;  /* 0x0000002b2e187223 */ /* 0x000fe20000010018 */
[----:B------:R-:W-:Y:S01]  /*4990*/  HADD2.F32 R38, -RZ, R38.H1_H1 ;  /* 0x30000026ff267230 */ /* 0x000fe20000004100 */
[----:B------:R-:W-:Y:S01]  /*49a0*/  LOP3.LUT R43, R15, 0xf000f, RZ, 0xc0, !PT ;  /* 0x000f000f0f2b7812 */ /* 0x000fe200078ec0ff */
[----:B------:R-:W-:Y:S01]  /*49b0*/  HADD2.F32 R40, -RZ, R40.H1_H1 ;  /* 0x30000028ff287230 */ /* 0x000fe20000004100 */
[----:B------:R-:W-:Y:S01]  /*49c0*/  FFMA.FTZ R24, R25, R39, R24 ;  /* 0x0000002719187223 */ /* 0x000fe20000010018 */
[----:B------:R-:W-:Y:S01]  /*49d0*/  LOP3.LUT R39, R12, 0xf000f, RZ, 0xc0, !PT ;  /* 0x000f000f0c277812 */ /* 0x000fe200078ec0ff */
[----:B------:R-:W-:Y:S01]  /*49e0*/  FFMA.FTZ R37, R46, R44, R37 ;  /* 0x0000002c2e257223 */ /* 0x000fe20000010025 */
[--C-:B------:R-:W-:Y:S01]  /*49f0*/  HADD2.F32 R45, -RZ, R41.reuse.H0_H0 ;  /* 0x20000029ff2d7230 */ /* 0x100fe20000004100 */
[----:B------:R-:W-:Y:S01]  /*4a00*/  FFMA.FTZ R38, R38, R25, R42 ;  /* 0x0000001926267223 */ /* 0x000fe2000001002a */
[----:B------:R-:W-:Y:S01]  /*4a10*/  LOP3.LUT R39, R39, 0x64006400, RZ, 0xfc, !PT ;  /* 0x6400640027277812 */ /* 0x000fe200078efcff */
[C---:B------:R-:W-:Y:S01]  /*4a20*/  FFMA.FTZ R37, R25.reuse, R40, R37 ;  /* 0x0000002819257223 */ /* 0x040fe20000010025 */
[----:B------:R-:W-:Y:S01]  /*4a30*/  HADD2.F32 R40, -RZ, R41.H1_H1 ;  /* 0x30000029ff287230 */ /* 0x000fe20000004100 */
[----:B------:R-:W-:Y:S01]  /*4a40*/  LOP3.LUT R42, R14, 0xf000f, RZ, 0xc0, !PT ;  /* 0x000f000f0e2a7812 */ /* 0x000fe200078ec0ff */
[----:B------:R-:W-:Y:S01]  /*4a50*/  FFMA.FTZ R35, R46, R45, R35 ;  /* 0x0000002d2e237223 */ /* 0x000fe20000010023 */
[----:B------:R-:W-:Y:S01]  /*4a60*/  HADD2 R41, R39, -1032, -1032 ;  /* 0xe408e40827297430 */ /* 0x000fe20000000000 */
[----:B------:R-:W-:Y:S01]  /*4a70*/  LOP3.LUT R12, R12, 0xf000f0, RZ, 0xc0, !PT ;  /* 0x00f000f00c0c7812 */ /* 0x000fe200078ec0ff */
[----:B------:R-:W-:Y:S01]  /*4a80*/  HFMA2.MMA R2, R34, 1, 1, R2 ;  /* 0x3c003c0022027835 */ /* 0x000fe20000000002 */
[----:B------:R-:W-:Y:S01]  /*4a90*/  LOP3.LUT R39, R42, 0x64006400, RZ, 0xfc, !PT ;  /* 0x640064002a277812 */ /* 0x000fe200078efcff */
[----:B------:R-:W-:Y:S01]  /*4aa0*/  FFMA.FTZ R35, R25, R40, R35 ;  /* 0x0000002819237223 */ /* 0x000fe20000010023 */
[----:B------:R-:W-:-:S02]  /*4ab0*/  LOP3.LUT R25, R13, 0xf000f, RZ, 0xc0, !PT ;  /* 0x000f000f0d197812 */ /* 0x000fc400078ec0ff */
[----:B------:R-:W-:Y:S01]  /*4ac0*/  LOP3.LUT R42, R43, 0x64006400, RZ, 0xfc, !PT ;  /* 0x640064002b2a7812 */ /* 0x000fe200078efcff */
[----:B0-----:R-:W-:Y:S01]  /*4ad0*/  HADD2.F32 R40, -RZ, R28.H0_H0 ;  /* 0x2000001cff287230 */ /* 0x001fe20000004100 */
[----:B------:R-:W-:Y:S01]  /*4ae0*/  LOP3.LUT R25, R25, 0x64006400, RZ, 0xfc, !PT ;  /* 0x6400640019197812 */ /* 0x000fe200078efcff */
[----:B------:R-:W-:Y:S01]  /*4af0*/  HADD2.F32 R43, -RZ, R41.H0_H0 ;  /* 0x20000029ff2b7230 */ /* 0x000fe20000004100 */
[----:B------:R-:W-:Y:S01]  /*4b00*/  LOP3.LUT R12, R12, 0x64006400, RZ, 0xfc, !PT ;  /* 0x640064000c0c7812 */ /* 0x000fe200078efcff */
[----:B------:R-:W-:Y:S01]  /*4b10*/  HADD2 R39, R39, -1032, -1032 ;  /* 0xe408e40827277430 */ /* 0x000fe20000000000 */
[----:B------:R-:W-:Y:S01]  /*4b20*/  PRMT R36, R36, 0x5410, R31 ;  /* 0x0000541024247816 */ /* 0x000fe2000000001f */
[----:B------:R-:W-:Y:S01]  /*4b30*/  HADD2 R25, R25, -1032, -1032 ;  /* 0xe408e40819197430 */ /* 0x000fe20000000000 */
[----:B------:R-:W-:Y:S01]  /*4b40*/  FFMA.FTZ R38, R43, R40, R38 ;  /* 0x000000282b267223 */ /* 0x000fe20000010026 */
[----:B------:R-:W-:Y:S02]  /*4b50*/  HADD2 R42, R42, -1032, -1032 ;  /* 0xe408e4082a2a7430 */ /* 0x000fe40000000000 */
[----:B------:R-:W-:-:S02]  /*4b60*/  HADD2.F32 R43, -RZ, R39.H0_H0 ;  /* 0x20000027ff2b7230 */ /* 0x000fc40000004100 */
[----:B------:R-:W-:Y:S02]  /*4b70*/  HADD2.F32 R41, -RZ, R41.H1_H1 ;  /* 0x30000029ff297230 */ /* 0x000fe40000004100 */
[----:B------:R-:W-:Y:S01]  /*4b80*/  HADD2.F32 R28, -RZ, R28.H1_H1 ;  /* 0x3000001cff1c7230 */ /* 0x000fe20000004100 */
[C---:B------:R-:W-:Y:S01]  /*4b90*/  FFMA.FTZ R37, R40.reuse, R43, R37 ;  /* 0x0000002b28257223 */ /* 0x040fe20000010025 */
[--C-:B------:R-:W-:Y:S02]  /*4ba0*/  HADD2.F32 R45, -RZ, R25.reuse.H0_H0 ;  /* 0x20000019ff2d7230 */ /* 0x100fe40000004100 */
[----:B------:R-:W-:Y:S01]  /*4bb0*/  HADD2.F32 R43, -RZ, R42.H0_H0 ;  /* 0x2000002aff2b7230 */ /* 0x000fe20000004100 */
[----:B------:R-:W-:Y:S01]  /*4bc0*/  FFMA.FTZ R41, R41, R28, R38 ;  /* 0x0000001c29297223 */ /* 0x000fe20000010026 */
[----:B------:R-:W-:Y:S01]  /*4bd0*/  HADD2.F32 R25, -RZ, R25.H1_H1 ;  /* 0x30000019ff197230 */ /* 0x000fe20000004100 */
[----:B------:R-:W-:Y:S01]  /*4be0*/  LOP3.LUT R38, R13, 0xf000f0, RZ, 0xc0, !PT ;  /* 0x00f000f00d267812 */ /* 0x000fe200078ec0ff */
[C---:B------:R-:W-:Y:S01]  /*4bf0*/  FFMA.FTZ R24, R40.reuse, R45, R24 ;  /* 0x0000002d28187223 */ /* 0x040fe20000010018 */
        /* <DEDUP_REMOVED lines=9> */
[----:B------:R-:W-:-:S02]  /*4c90*/  HFMA2 R14, R14, R3.H1_H1, -72, -72 ;  /* 0xd480d4800e0e7431 */ /* 0x000fc40000060003 */
[-C--:B------:R-:W-:Y:S01]  /*4ca0*/  HFMA2 R15, R12, R3.reuse.H1_H1, -72, -72 ;  /* 0xd480d4800c0f7431 */ /* 0x080fe20000060003 */
[----:B------:R-:W-:Y:S01]  /*4cb0*/  LOP3.LUT R44, R25, 0x64006400, RZ, 0xfc, !PT ;  /* 0x64006400192c7812 */ /* 0x000fe200078efcff */
[-C--:B------:R-:W-:Y:S02]  /*4cc0*/  HFMA2 R12, R24, R3.reuse.H1_H1, -72, -72 ;  /* 0xd480d480180c7431 */ /* 0x080fe40000060003 */
        /* <DEDUP_REMOVED lines=73> */
[----:B------:R-:W-:Y:S01]  /*5160*/  LOP3.LUT R40, R25, 0x64006400, RZ, 0xfc, !PT ;  /* 0x6400640019287812 */ /* 0x000fe200078efcff */
[----:B------:R-:W-:Y:S01]  /*5170*/  FFMA.FTZ R36, R12, R39, R38 ;  /* 0x000000270c247223 */ /* 0x000fe20000010026 */
[----:B------:R-:W-:Y:S01]  /*5180*/  LOP3.LUT R38, R24, 0x64006400, RZ, 0xfc, !PT ;  /* 0x6400640018267812 */ /* 0x000fe200078efcff */
[----:B------:R-:W-:Y:S01]  /*5190*/  HADD2.F32 R39, -RZ, R28.H0_H0 ;  /* 0x2000001cff277230 */ /* 0x000fe20000004100 */
[----:B------:R-:W-:Y:S01]  /*51a0*/  FFMA.FTZ R24, R12, R41, R37 ;  /* 0x000000290c187223 */ /* 0x000fe20000010025 */
[-C--:B------:R-:W-:Y:S01]  /*51b0*/  HFMA2 R25, R40, R3.reuse.H1_H1, -72, -72 ;  /* 0xd480d48028197431 */ /* 0x080fe20000060003 */
[----:B------:R-:W-:Y:S01]  /*51c0*/  LOP3.LUT R40, R29, 0x64006400, RZ, 0xfc, !PT ;  /* 0x640064001d287812 */ /* 0x000fe200078efcff */
[----:B------:R-:W-:Y:S01]  /*51d0*/  HFMA2 R29, R38, R3.H1_H1, -72, -72 ;  /* 0xd480d480261d7431 */ /* 0x000fe20000060003 */
[----:B------:R-:W-:Y:S01]  /*51e0*/  FFMA.FTZ R39, R31, R39, R24 ;  /* 0x000000271f277223 */ /* 0x000fe20000010018 */
[----:B------:R-:W-:-:S02]  /*51f0*/  HADD2.F32 R41, -RZ, R33.H1_H1 ;  /* 0x30000021ff297230 */ /* 0x000fc40000004100 */
[----:B------:R-:W-:Y:S02]  /*5200*/  HFMA2 R33, R40, R3.H1_H1, -72, -72 ;  /* 0xd480d48028217431 */ /* 0x000fe40000060003 */
[----:B------:R-:W-:Y:S01]  /*5210*/  HADD2.F32 R38, -RZ, R29.H0_H0 ;  /* 0x2000001dff267230 */ /* 0x000fe20000004100 */
[----:B------:R-:W-:Y:S01]  /*5220*/  FFMA.FTZ R40, R12, R41, R35 ;  /* 0x000000290c287223 */ /* 0x000fe20000010023 */
[----:B------:R-:W-:Y:S02]  /*5230*/  HADD2.F32 R37, -RZ, R25.H0_H0 ;  /* 0x20000019ff257230 */ /* 0x000fe40000004100 */
        /* <DEDUP_REMOVED lines=32> */
[----:B------:R-:W-:Y:S01]  /*5440*/  HADD2.F32 R12, -RZ, R9.H1_H1 ;  /* 0x30000009ff0c7230 */ /* 0x000fe20000004100 */
[----:B------:R-:W-:Y:S01]  /*5450*/  LOP3.LUT R14, R14, 0x64006400, RZ, 0xfc, !PT ;  /* 0x640064000e0e7812 */ /* 0x000fe200078efcff */
        /* <DEDUP_REMOVED lines=12> */
[----:B------:R-:W-:Y:S01]  /*5520*/  LOP3.LUT R38, R10, 0x64006400, RZ, 0xfc, !PT ;  /* 0x640064000a267812 */ /* 0x000fe200078efcff */
[C---:B------:R-:W-:Y:S01]  /*5530*/  FFMA.FTZ R10, R24.reuse, R35, R29 ;  /* 0x00000023180a7223 */ /* 0x040fe2000001001d */
[----:B------:R-:W-:Y:S01]  /*5540*/  LOP3.LUT R29, R11, 0xf000f0, RZ, 0xc0, !PT ;  /* 0x00f000f00b1d7812 */ /* 0x000fe200078ec0ff */
[-C--:B------:R-:W-:Y:S01]  /*5550*/  HFMA2 R15, R14, R3.reuse.H1_H1, -72, -72 ;  /* 0xd480d4800e0f7431 */ /* 0x080fe20000060003 */
[----:B------:R-:W-:Y:S01]  /*5560*/  FFMA.FTZ R28, R24, R39, R33 ;  /* 0x00000027181c7223 */ /* 0x000fe20000010021 */
[-C--:B------:R-:W-:Y:S01]  /*5570*/  HFMA2 R14, R36, R3.reuse.H1_H1, -72, -72 ;  /* 0xd480d480240e7431 */ /* 0x080fe20000060003 */
[----:B------:R-:W-:Y:S01]  /*5580*/  LOP3.LUT R36, R29, 0x64006400, RZ, 0xfc, !PT ;  /* 0x640064001d247812 */ /* 0x000fe200078efcff */
[----:B------:R-:W-:-:S02]  /*5590*/  HFMA2 R11, R38, R3.H1_H1, -72, -72 ;  /* 0xd480d480260b7431 */ /* 0x000fc40000060003 */
[----:B------:R-:W-:Y:S02]  /*55a0*/  HADD2.F32 R35, -RZ, R13.H1_H1 ;  /* 0x3000000dff237230 */ /* 0x000fe40000004100 */
[-C--:B------:R-:W-:Y:S02]  /*55b0*/  HFMA2 R36, R36, R3.reuse.H1_H1, -72, -72 ;  /* 0xd480d48024247431 */ /* 0x080fe40000060003 */
[----:B------:R-:W-:Y:S01]  /*55c0*/  HADD2.F32 R33, -RZ, R11.H0_H0 ;  /* 0x2000000bff217230 */ /* 0x000fe20000004100 */
[----:B------:R-:W-:Y:S01]  /*55d0*/  FFMA.FTZ R24, R24, R35, R31 ;  /* 0x0000002318187223 */ /* 0x000fe2000001001f */
[--C-:B------:R-:W-:Y:S02]  /*55e0*/  HADD2.F32 R13, -RZ, R15.reuse.H0_H0 ;  /* 0x2000000fff0d7230 */ /* 0x100fe40000004100 */
[----:B------:R-:W-:Y:S01]  /*55f0*/  HADD2.F32 R29, -RZ, R14.H0_H0 ;  /* 0x2000000eff1d7230 */ /* 0x000fe20000004100 */
[----:B------:R-:W-:Y:S01]  /*5600*/  FFMA.FTZ R10, R25, R33, R10 ;  /* 0x00000021190a7223 */ /* 0x000fe2000001000a */
[--C-:B------:R-:W-:Y:S01]  /*5610*/  HADD2.F32 R33, -RZ, R36.reuse.H0_H0 ;  /* 0x20000024ff217230 */ /* 0x100fe20000004100 */
[----:B------:R-:W-:Y:S01]  /*5620*/  FFMA.FTZ R13, R13, R25, R34 ;  /* 0x000000190d0d7223 */ /* 0x000fe20000010022 */
[----:B------:R-:W-:Y:S01]  /*5630*/  HADD2.F32 R15, -RZ, R15.H1_H1 ;  /* 0x3000000fff0f7230 */ /* 0x000fe20000004100 */
[C---:B------:R-:W-:Y:S01]  /*5640*/  FFMA.FTZ R28, R25.reuse, R29, R28 ;  /* 0x0000001d191c7223 */ /* 0x040fe2000001001c */
[----:B------:R-:W-:Y:S01]  /*5650*/  HADD2.F32 R35, -RZ, R36.H1_H1 ;  /* 0x30000024ff237230 */ /* 0x000fe20000004100 */
[----:B------:R-:W-:Y:S01]  /*5660*/  FFMA.FTZ R24, R25, R33, R24 ;  /* 0x0000002119187223 */ /* 0x000fe20000010018 */
[----:B------:R-:W-:Y:S01]  /*5670*/  HADD2.F32 R31, -RZ, R11.H1_H1 ;  /* 0x3000000bff1f7230 */ /* 0x000fe20000004100 */
[----:B---3--:R-:W-:Y:S01]  /*5680*/  LOP3.LUT R34, R18, 0xf000f, RZ, 0xc0, !PT ;  /* 0x000f000f12227812 */ /* 0x008fe200078ec0ff */
        /* <DEDUP_REMOVED lines=26> */
[----:B------:R-:W-:Y:S01]  /*5830*/  HADD2.F32 R40, -RZ, R37.H0_H0 ;  /* 0x20000025ff287230 */ /* 0x000fe20000004100 */
[----:B------:R-:W-:Y:S01]  /*5840*/  SHF.R.U32.HI R17, RZ, 0x8, R17 ;  /* 0x00000008ff117819 */ /* 0x000fe20000011611 */
[--C-:B------:R-:W-:Y:S01]  /*5850*/  HADD2.F32 R44, -RZ, R38.reuse.H0_H0 ;  /* 0x20000026ff2c7230 */ /* 0x100fe20000004100 */
[C---:B------:R-:W-:Y:S01]  /*5860*/  FFMA.FTZ R39, R35.reuse, R42, RZ ;  /* 0x0000002a23277223 */ /* 0x040fe200000100ff */
[----:B------:R-:W-:Y:S01]  /*5870*/  HADD2.F32 R34, -RZ, R31.H0_H0 ;  /* 0x2000001fff227230 */ /* 0x000fe20000004100 */
[----:B------:R-:W-:Y:S01]  /*5880*/  FFMA.FTZ R40, R40, R35, RZ ;  /* 0x0000002328287223 */ /* 0x000fe200000100ff */
[----:B------:R-:W-:Y:S01]  /*5890*/  HADD2.F32 R41, -RZ, R37.H1_H1 ;  /* 0x30000025ff297230 */ /* 0x000fe20000004100 */
[C---:B------:R-:W-:Y:S01]  /*58a0*/  FFMA.FTZ R37, R35.reuse, R44, RZ ;  /* 0x0000002c23257223 */ /* 0x040fe200000100ff */
[--C-:B------:R-:W-:Y:S01]  /*58b0*/  HADD2.F32 R29, -RZ, R9.reuse.H0_H0 ;  /* 0x20000009ff1d7230 */ /* 0x100fe20000004100 */
[----:B------:R-:W-:Y:S01]  /*58c0*/  FFMA.FTZ R35, R35, R34, RZ ;  /* 0x0000002223237223 */ /* 0x000fe200000100ff */
[----:B------:R-:W-:Y:S01]  /*58d0*/  HADD2.F32 R24, -RZ, R9.H1_H1 ;  /* 0x30000009ff187230 */ /* 0x000fe20000004100 */
[----:B------:R-:W-:Y:S01]  /*58e0*/  FFMA.FTZ R34, R41, R28, R40 ;  /* 0x0000001c29227223 */ /* 0x000fe20000010028 */
[----:B------:R-:W0:Y:S01]  /*58f0*/  LDS.64 R8, [UR4+0x38] ;  /* 0x00003804ff087984 */ /* 0x000e220008000a00 */
[----:B------:R-:W-:Y:S01]  /*5900*/  HADD2.F32 R41, -RZ, R38.H1_H1 ;  /* 0x30000026ff297230 */ /* 0x000fe20000004100 */
[----:B------:R-:W-:Y:S01]  /*5910*/  LOP3.LUT R38, R12, 0x64006400, RZ, 0xfc, !PT ;  /* 0x640064000c267812 */ /* 0x000fe200078efcff */
[----:B------:R-:W-:Y:S01]  /*5920*/  HADD2.F32 R36, -RZ, R36.H1_H1 ;  /* 0x30000024ff247230 */ /* 0x000fe20000004100 */
[----:B------:R-:W-:Y:S01]  /*5930*/  LOP3.LUT R40, R15, 0x64006400, RZ, 0xfc, !PT ;  /* 0x640064000f287812 */ /* 0x000fe200078efcff */
[----:B------:R-:W-:Y:S01]  /*5940*/  FMUL.FTZ R10, R23, R10 ;  /* 0x0000000a170a7220 */ /* 0x000fe20000410000 */
[----:B------:R-:W-:Y:S01]  /*5950*/  LOP3.LUT R42, R33, 0x64006400, RZ, 0xfc, !PT ;  /* 0x64006400212a7812 */ /* 0x000fe200078efcff */
[-C--:B------:R-:W-:Y:S01]  /*5960*/  HFMA2 R33, R38, R3.reuse.H1_H1, -72, -72 ;  /* 0xd480d48026217431 */ /* 0x080fe20000060003 */
[----:B------:R-:W-:Y:S01]  /*5970*/  LOP3.LUT R38, R25, 0x64006400, RZ, 0xfc, !PT ;  /* 0x6400640019267812 */ /* 0x000fe200078efcff */
[C---:B------:R-:W-:Y:S01]  /*5980*/  FFMA.FTZ R12, R28.reuse, R36, R39 ;  /* 0x000000241c0c7223 */ /* 0x040fe20000010027 */
[-C--:B------:R-:W-:Y:S01]  /*5990*/  HFMA2 R15, R40, R3.reuse.H1_H1, -72, -72 ;  /* 0xd480d480280f7431 */ /* 0x080fe20000060003 */
[C---:B------:R-:W-:Y:S01]  /*59a0*/  FFMA.FTZ R36, R28.reuse, R41, R37 ;  /* 0x000000291c247223 */ /* 0x040fe20000010025 */
[----:B------:R-:W-:Y:S01]  /*59b0*/  HADD2.F32 R41, -RZ, R31.H1_H1 ;  /* 0x3000001fff297230 */ /* 0x000fe20000004100 */
[----:B------:R-:W-:Y:S01]  /*59c0*/  SHF.R.U32.HI R18, RZ, 0x8, R18 ;  /* 0x00000008ff127819 */ /* 0x000fe20000011612 */
[----:B------:R-:W-:Y:S01]  /*59d0*/  HADD2.F32 R31, -RZ, R33.H0_H0 ;  /* 0x20000021ff1f7230 */ /* 0x000fe20000004100 */
[----:B------:R-:W-:Y:S01]  /*59e0*/  SHF.R.U32.HI R19, RZ, 0x8, R19 ;  /* 0x00000008ff137819 */ /* 0x000fe20000011613 */
[-C--:B------:R-:W-:Y:S01]  /*59f0*/  HFMA2 R37, R42, R3.reuse.H1_H1, -72, -72 ;  /* 0xd480d4802a257431 */ /* 0x080fe20000060003 */
[----:B------:R-:W-:Y:S01]  /*5a00*/  FFMA.FTZ R28, R28, R41, R35 ;  /* 0x000000291c1c7223 */ /* 0x000fe20000010023 */
[----:B------:R-:W-:Y:S01]  /*5a10*/  HFMA2 R25, R38, R3.H1_H1, -72, -72 ;  /* 0xd480d48026197431 */ /* 0x000fe20000060003 */
[----:B------:R-:W-:Y:S01]  /*5a20*/  FFMA.FTZ R31, R31, R29, R34 ;  /* 0x0000001d1f1f7223 */ /* 0x000fe20000010022 */
[----:B------:R-:W-:Y:S01]  /*5a30*/  HADD2.F32 R39, -RZ, R15.H0_H0 ;  /* 0x2000000fff277230 */ /* 0x000fe20000004100 */
[----:B------:R-:W-:Y:S01]  /*5a40*/  FMUL.FTZ R13, R30, R13 ;  /* 0x0000000d1e0d7220 */ /* 0x000fe20000410000 */
        /* <DEDUP_REMOVED lines=17> */
[----:B------:R-:W-:Y:S01]  /*5b60*/  LOP3.LUT R34, R19, 0xf000f, RZ, 0xc0, !PT ;  /* 0x000f000f13227812 */ /* 0x000fe200078ec0ff */
[--C-:B0-----:R-:W-:Y:S01]  /*5b70*/  HADD2.F32 R28, -RZ, R8.reuse.H0_H0 ;  /* 0x20000008ff1c7230 */ /* 0x101fe20000004100 */
        /* <DEDUP_REMOVED lines=24> */
[-C--:B------:R-:W-:Y:S01]  /*5d00*/  HFMA2 R16, R16, R3.reuse.H1_H1, -72, -72 ;  /* 0xd480d48010107431 */ /* 0x080fe20000060003 */
[----:B------:R-:W-:Y:S01]  /*5d10*/  LOP3.LUT R28, R19, 0x64006400, RZ, 0xfc, !PT ;  /* 0x64006400131c7812 */ /* 0x000fe200078efcff */
[----:B------:R-:W-:Y:S01]  /*5d20*/  HADD2.F32 R33, -RZ, R33.H1_H1 ;  /* 0x30000021ff217230 */ /* 0x000fe20000004100 */
[----:B------:R-:W-:Y:S01]  /*5d30*/  LOP3.LUT R24, R24, 0x64006400, RZ, 0xfc, !PT ;  /* 0x6400640018187812 */ /* 0x000fe200078efcff */
[----:B------:R-:W-:Y:S01]  /*5d40*/  FFMA.FTZ R29, R8, R34, R29 ;  /* 0x00000022081d7223 */ /* 0x000fe2000001001d */
[----:B------:R-:W-:Y:S01]  /*5d50*/  HADD2.F32 R12, -RZ, R9.H0_H0 ;  /* 0x20000009ff0c7230 */ /* 0x000fe20000004100 */
[----:B------:R-:W-:Y:S01]  /*5d60*/  F2FP.PACK_AB R11, RZ, R11 ;  /* 0x0000000bff0b723e */ /* 0x000fe200000000ff */
[----:B------:R-:W-:Y:S01]  /*5d70*/  HADD2.F32 R35, -RZ, R35.H1_H1 ;  /* 0x30000023ff237230 */ /* 0x000fe20000004100 */
[----:B------:R-:W-:Y:S01]  /*5d80*/  FFMA.FTZ R17, R33, R8, R37 ;  /* 0x0000000821117223 */ /* 0x000fe20000010025 */
[-C--:B------:R-:W-:Y:S01]  /*5d90*/  HFMA2 R24, R24, R3.reuse.H1_H1, -72, -72 ;  /* 0xd480d48018187431 */ /* 0x080fe20000060003 */
[----:B------:R-:W-:Y:S01]  /*5da0*/  PRMT R14, R14, 0x5410, R11 ;  /* 0x000054100e0e7816 */ /* 0x000fe2000000000b */
[----:B------:R-:W-:Y:S01]  /*5db0*/  HADD2.F32 R34, -RZ, R15.H1_H1 ;  /* 0x3000000fff227230 */ /* 0x000fe20000004100 */
[C---:B------:R-:W-:Y:S01]  /*5dc0*/  FFMA.FTZ R31, R8.reuse, R35, R31 ;  /* 0x00000023081f7223 */ /* 0x040fe2000001001f */
[----:B------:R-:W-:Y:S01]  /*5dd0*/  HADD2.F32 R19, -RZ, R16.H0_H0 ;  /* 0x20000010ff137230 */ /* 0x000fe20000004100 */
[----:B------:R-:W-:Y:S01]  /*5de0*/  F2FP.PACK_AB R10, RZ, R10 ;  /* 0x0000000aff0a723e */ /* 0x000fe200000000ff */
[-C--:B------:R-:W-:Y:S01]  /*5df0*/  HFMA2 R18, R18, R3.reuse.H1_H1, -72, -72 ;  /* 0xd480d48012127431 */ /* 0x080fe20000060003 */
[----:B------:R-:W-:Y:S01]  /*5e00*/  FFMA.FTZ R25, R8, R34, R25 ;  /* 0x0000002208197223 */ /* 0x000fe20000010019 */
[----:B------:R-:W-:Y:S01]  /*5e10*/  HFMA2 R15, R28, R3.H1_H1, -72, -72 ;  /* 0xd480d4801c0f7431 */ /* 0x000fe20000060003 */
[----:B------:R-:W-:Y:S01]  /*5e20*/  FFMA.FTZ R17, R19, R12, R17 ;  /* 0x0000000c13117223 */ /* 0x000fe20000010011 */
[----:B------:R-:W-:Y:S01]  /*5e30*/  HADD2.F32 R33, -RZ, R24.H0_H0 ;  /* 0x20000018ff217230 */ /* 0x000fe20000004100 */
[----:B------:R-:W-:Y:S01]  /*5e40*/  F2FP.PACK_AB R13, RZ, R13 ;  /* 0x0000000dff0d723e */ /* 0x000fe200000000ff */
[----:B------:R-:W-:Y:S01]  /*5e50*/  HADD2.F32 R8, -RZ, R18.H0_H0 ;  /* 0x20000012ff087230 */ /* 0x000fe20000004100 */
[----:B------:R-:W-:Y:S01]  /*5e60*/  HFMA2.MMA R2, R14, 1, 1, R2 ;  /* 0x3c003c000e027835 */ /* 0x000fe20000000002 */
        /* <DEDUP_REMOVED lines=27> */
.L_x_3648:
        /* <DEDUP_REMOVED lines=8> */
.L_x_3647:
[----:B------:R-:W-:-:S04]  /*60a0*/  ISETP.GE.AND P0, PT, R24, R7, PT ;  /* 0x000000071800720c */ /* 0x000fc80003f06270 */
[----:B------:R-:W-:-:S13]  /*60b0*/  ISETP.GE.OR P0, PT, R24, c[0x0][0x1b8], P0 ;  /* 0x00006e0018007a0c */ /* 0x000fda0000706670 */
[----:B------:R-:W-:Y:S05]  /*60c0*/  @P0 BRA `(.L_x_3650) ;  /* 0x000013f000000947 */ /* 0x000fea0003800000 */
.L_x_3652:
        /* <DEDUP_REMOVED lines=19> */
[----:B-1----:R-:W-:Y:S02]  /*6200*/  SHF.R.U32.HI R31, RZ, 0xe, R9 ;  /* 0x0000000eff1f7819 */ /* 0x002fe40000011609 */
[----:B------:R-:W-:Y:S02]  /*6210*/  LOP3.LUT R30, R28, 0x10001, RZ, 0xc0, !PT ;  /* 0x000100011c1e7812 */ /* 0x000fe400078ec0ff */
[----:B------:R-:W-:Y:S02]  /*6220*/  SHF.R.U32.HI R29, RZ, 0xe, R8 ;  /* 0x0000000eff1d7819 */ /* 0x000fe40000011608 */
[----:B------:R-:W-:-:S02]  /*6230*/  SHF.R.U32.HI R35, RZ, 0xe, R11 ;  /* 0x0000000eff237819 */ /* 0x000fc4000001160b */
        /* <DEDUP_REMOVED lines=8> */
[C---:B------:R-:W-:Y:S02]  /*62c0*/  LOP3.LUT R35, R21.reuse, 0x380038, RZ, 0xc0, !PT ;  /* 0x0038003815237812 */ /* 0x040fe400078ec0ff */
[----:B------:R-:W-:Y:S02]  /*62d0*/  SHF.R.U32.HI R31, RZ, 0x6, R21 ;  /* 0x00000006ff1f7819 */ /* 0x000fe40000011615 */
[----:B------:R-:W-:Y:S02]  /*62e0*/  LOP3.LUT R38, R22, 0x70007, RZ, 0xc0, !PT ;  /* 0x0007000716267812 */ /* 0x000fe400078ec0ff */
[----:B------:R-:W-:-:S02]  /*62f0*/  LOP3.LUT R21, R21, 0x70007, RZ, 0xc0, !PT ;  /* 0x0007000715157812 */ /* 0x000fc400078ec0ff */
        /* <DEDUP_REMOVED lines=15> */
[----:B------:R-:W-:Y:S01]  /*63f0*/  PRMT R6, R6, 0x5410, R5 ;  /* 0x0000541006067816 */ /* 0x000fe20000000005 */
[----:B0-----:R-:W-:Y:S01]  /*6400*/  HFMA2.MMA R21, R21, R16, RZ ;  /* 0x0000001015157235 */ /* 0x001fe200000000ff */
[----:B------:R-:W-:Y:S01]  /*6410*/  HFMA2 R22, R22, R3.H1_H1, -132, -132 ;  /* 0xd820d82016167431 */ /* 0x000fe20000060003 */
[----:B------:R-:W-:-:S05]  /*6420*/  LOP3.LUT R41, R41, 0x64006400, RZ, 0xfc, !PT ;  /* 0x6400640029297812 */ /* 0x000fca00078efcff */
[----:B------:R-:W-:Y:S01]  /*6430*/  HADD2 R41, R41, -1028, -1028 ;  /* 0xe404e40429297430 */ /* 0x000fe20000000000 */
[----:B--2---:R-:W-:Y:S02]  /*6440*/  SHF.R.U32.HI R40, RZ, 0xd, R13 ;  /* 0x0000000dff287819 */ /* 0x004fe4000001160d */
[----:B------:R-:W-:Y:S02]  /*6450*/  SHF.R.U32.HI R39, RZ, 0xd, R12 ;  /* 0x0000000dff277819 */ /* 0x000fe4000001160c */
[----:B------:R-:W-:Y:S02]  /*6460*/  LOP3.LUT R25, R25, 0x40004, R40, 0xf8, !PT ;  /* 0x0004000419197812 */ /* 0x000fe400078ef828 */
[----:B------:R-:W-:Y:S02]  /*6470*/  LOP3.LUT R40, R35, 0x64006400, RZ, 0xfc, !PT ;  /* 0x6400640023287812 */ /* 0x000fe400078efcff */
[----:B------:R-:W-:Y:S02]  /*6480*/  LOP3.LUT R35, R20, 0x64006400, RZ, 0xfc, !PT ;  /* 0x6400640014237812 */ /* 0x000fe400078efcff */
[----:B------:R-:W-:Y:S01]  /*6490*/  LOP3.LUT R20, R37, 0x64006400, RZ, 0xfc, !PT ;  /* 0x6400640025147812 */ /* 0x000fe200078efcff */
[----:B------:R-:W-:Y:S01]  /*64a0*/  HADD2 R37, R38, -1028, -1028 ;  /* 0xe404e40426257430 */ /* 0x000fe20000000000 */
[----:B------:R-:W-:Y:S01]  /*64b0*/  LOP3.LUT R28, R28, 0x40004, R39, 0xf8, !PT ;  /* 0x000400041c1c7812 */ /* 0x000fe200078ef827 */
[----:B------:R-:W-:Y:S01]  /*64c0*/  HADD2 R35, R35, -1028, -1028 ;  /* 0xe404e40423237430 */ /* 0x000fe20000000000 */
[----:B------:R-:W-:Y:S01]  /*64d0*/  LOP3.LUT R38, R32, 0x70007, RZ, 0xc0, !PT ;  /* 0x0007000720267812 */ /* 0x000fe200078ec0ff */
[----:B------:R-:W-:Y:S01]  /*64e0*/  HADD2 R39, R23, -1028, -1028 ;  /* 0xe404e40417277430 */ /* 0x000fe20000000000 */
[----:B------:R-:W-:Y:S01]  /*64f0*/  LOP3.LUT R25, R25, 0x64006400, RZ, 0xfc, !PT ;  /* 0x6400640019197812 */ /* 0x000fe200078efcff */
[----:B------:R-:W-:Y:S01]  /*6500*/  HFMA2.MMA R23, R37, R16, RZ ;  /* 0x0000001025177235 */ /* 0x000fe200000000ff */
[-C--:B------:R-:W-:Y:S01]  /*6510*/  HFMA2 R35, R35, R16.reuse, RZ.H0_H0 ;  /* 0x0000001023237231 */ /* 0x080fe200000400ff */
[----:B------:R-:W-:Y:S01]  /*6520*/  LOP3.LUT R38, R38, 0x64006400, RZ, 0xfc, !PT ;  /* 0x6400640026267812 */ /* 0x000fe200078efcff */
[----:B------:R-:W-:Y:S01]  /*6530*/  HFMA2 R37, R39, R16, RZ.H0_H0 ;  /* 0x0000001027257231 */ /* 0x000fe200000400ff */
[----:B------:R-:W-:Y:S01]  /*6540*/  LOP3.LUT R39, R33, 0x70007, RZ, 0xc0, !PT ;  /* 0x0007000721277812 */ /* 0x000fe200078ec0ff */
[-C--:B------:R-:W-:Y:S01]  /*6550*/  HFMA2 R40, R40, R3.reuse.H1_H1, -132, -132 ;  /* 0xd820d82028287431 */ /* 0x080fe20000060003 */
[----:B------:R-:W-:Y:S01]  /*6560*/  LOP3.LUT R28, R28, 0x64006400, RZ, 0xfc, !PT ;  /* 0x640064001c1c7812 */ /* 0x000fe200078efcff */
[-C--:B------:R-:W-:Y:S01]  /*6570*/  HFMA2 R20, R20, R3.reuse.H1_H1, -132, -132 ;  /* 0xd820d82014147431 */ /* 0x080fe20000060003 */
[----:B------:R-:W-:Y:S01]  /*6580*/  LOP3.LUT R39, R39, 0x64006400, RZ, 0xfc, !PT ;  /* 0x6400640027277812 */ /* 0x000fe200078efcff */
[----:B------:R-:W-:-:S02]  /*6590*/  HFMA2 R16, R36, R3.H1_H1, -132, -132 ;  /* 0xd820d82024107431 */ /* 0x000fc40000060003 */
[-C--:B------:R-:W-:Y:S01]  /*65a0*/  HFMA2.MMA R36, R40, R17.reuse, R21 ;  /* 0x0000001128247235 */ /* 0x080fe20000000015 */
[----:B------:R-:W-:Y:S01]  /*65b0*/  SHF.R.U32.HI R40, RZ, 0xd, R14 ;  /* 0x0000000dff287819 */ /* 0x000fe2000001160e */
[-C--:B------:R-:W-:Y:S01]  /*65c0*/  HFMA2 R35, R16, R17.reuse, R35 ;  /* 0x0000001110237231 */ /* 0x080fe20000000023 */
[----:B------:R-:W-:Y:S01]  /*65d0*/  HFMA2.MMA R16, R20, R17, R23 ;  /* 0x0000001114107235 */ /* 0x000fe20000000017 */
[----:B------:R-:W-:Y:S01]  /*65e0*/  HFMA2 R17, R22, R17, R37 ;  /* 0x0000001116117231 */ /* 0x000fe20000000025 */
[----:B------:R-:W-:Y:S01]  /*65f0*/  LOP3.LUT R37, R34, 0x70007, RZ, 0xc0, !PT ;  /* 0x0007000722257812 */ /* 0x000fe200078ec0ff */
[----:B------:R-:W0:Y:S01]  /*6600*/  LDS.128 R20, [UR4+0x10] ;  /* 0x00001004ff147984 */ /* 0x000e220008000c00 */
[----:B------:R-:W-:Y:S01]  /*6610*/  LOP3.LUT R29, R29, 0x40004, R40, 0xf8, !PT ;  /* 0x000400041d1d7812 */ /* 0x000fe200078ef828 */
[----:B------:R-:W-:Y:S01]  /*6620*/  HADD2 R39, R39, -1028, -1028 ;  /* 0xe404e40427277430 */ /* 0x000fe20000000000 */
[----:B------:R-:W-:Y:S01]  /*6630*/  LOP3.LUT R37, R37, 0x64006400, RZ, 0xfc, !PT ;  /* 0x6400640025257812 */ /* 0x000fe200078efcff */
[----:B------:R-:W-:Y:S01]  /*6640*/  HADD2 R38, R38, -1028, -1028 ;  /* 0xe404e40426267430 */ /* 0x000fe20000000000 */
        /* <DEDUP_REMOVED lines=12> */
[----:B------:R-:W-:Y:S01]  /*6710*/  LOP3.LUT R18, R33, 0x380038, RZ, 0xc0, !PT ;  /* 0x0038003821127812 */ /* 0x000fe200078ec0ff */
[-C--:B------:R-:W-:Y:S01]  /*6720*/  HFMA2 R41, R40, R3.reuse.H1_H1, -132, -132 ;  /* 0xd820d82028297431 */ /* 0x080fe20000060003 */
[----:B------:R-:W-:Y:S02]  /*6730*/  LOP3.LUT R38, R38, 0x64006400, RZ, 0xfc, !PT ;  /* 0x6400640026267812 */ /* 0x000fe400078efcff */
[----:B------:R-:W-:Y:S02]  /*6740*/  LOP3.LUT R40, R39, 0x64006400, RZ, 0xfc, !PT ;  /* 0x6400640027287812 */ /* 0x000fe400078efcff */
[----:B------:R-:W-:Y:S01]  /*6750*/  SHF.R.U32.HI R37, RZ, 0xd, R15 ;  /* 0x0000000dff257819 */ /* 0x000fe2000001160f */
[-C--:B------:R-:W-:Y:S01]  /*6760*/  HFMA2 R38, R38, R3.reuse.H1_H1, -132, -132 ;  /* 0xd820d82026267431 */ /* 0x080fe20000060003 */
[----:B------:R-:W-:Y:S01]  /*6770*/  LOP3.LUT R18, R18, 0x64006400, RZ, 0xfc, !PT ;  /* 0x6400640012127812 */ /* 0x000fe200078efcff */
[-C--:B------:R-:W-:Y:S01]  /*6780*/  HFMA2 R40, R40, R3.reuse.H1_H1, -132, -132 ;  /* 0xd820d82028287431 */ /* 0x080fe20000060003 */
[----:B------:R-:W-:Y:S01]  /*6790*/  LOP3.LUT R30, R30, 0x40004, R37, 0xf8, !PT ;  /* 0x000400041e1e7812 */ /* 0x000fe200078ef825 */
[-C--:B------:R-:W-:Y:S01]  /*67a0*/  HFMA2.MMA R36, R41, R19.reuse, R36 ;  /* 0x0000001329247235 */ /* 0x080fe20000000024 */
[----:B------:R-:W-:Y:S01]  /*67b0*/  LOP3.LUT R32, R32, 0x1c001c0, RZ, 0xc0, !PT ;  /* 0x01c001c020207812 */ /* 0x000fe200078ec0ff */
[----:B------:R-:W-:Y:S01]  /*67c0*/  HFMA2 R37, R18, R3.H1_H1, -132, -132 ;  /* 0xd820d82012257431 */ /* 0x000fe20000060003 */
[-C--:B------:R-:W-:Y:S01]  /*67d0*/  HFMA2.MMA R35, R38, R19.reuse, R35 ;  /* 0x0000001326237235 */ /* 0x080fe20000000023 */
[----:B------:R-:W-:Y:S01]  /*67e0*/  LOP3.LUT R33, R33, 0x1c001c0, RZ, 0xc0, !PT ;  /* 0x01c001c021217812 */ /* 0x000fe200078ec0ff */
[----:B------:R-:W-:Y:S01]  /*67f0*/  HFMA2.MMA R17, R40, R19, R17 ;  /* 0x0000001328117235 */ /* 0x000fe20000000011 */
[----:B------:R-:W-:Y:S01]  /*6800*/  HFMA2 R16, R37, R19, R16 ;  /* 0x0000001325107231 */ /* 0x000fe20000000010 */
[----:B------:R-:W-:-:S02]  /*6810*/  LOP3.LUT R19, R32, 0x64006400, RZ, 0xfc, !PT ;  /* 0x6400640020137812 */ /* 0x000fc400078efcff */
[----:B------:R-:W-:Y:S02]  /*6820*/  LOP3.LUT R34, R34, 0x1c001c0, RZ, 0xc0, !PT ;  /* 0x01c001c022227812 */ /* 0x000fe400078ec0ff */
        /* <DEDUP_REMOVED lines=8> */
[-C--:B0-----:R-:W-:Y:S01]  /*68b0*/  HFMA2.MMA R34, R32, R20.reuse, R35 ;  /* 0x0000001420227235 */ /* 0x081fe20000000023 */
[----:B------:R-:W-:Y:S01]  /*68c0*/  LOP3.LUT R31, R31, 0x64006400, RZ, 0xfc, !PT ;  /* 0x640064001f1f7812 */ /* 0x000fe200078efcff */
[----:B------:R-:W-:Y:S01]  /*68d0*/  HFMA2 R32, R33, R20, R16 ;  /* 0x0000001421207231 */ /* 0x000fe20000000010 */
[----:B------:R-:W-:Y:S01]  /*68e0*/  LOP3.LUT R16, R9, 0x70007, RZ, 0xc0, !PT ;  /* 0x0007000709107812 */ /* 0x000fe200078ec0ff */
[----:B------:R-:W-:Y:S01]  /*68f0*/  HADD2 R19, R18, -1028, -1028 ;  /* 0xe404e40412137430 */ /* 0x000fe20000000000 */
[----:B------:R-:W-:Y:S01]  /*6900*/  HFMA2.MMA R35, R38, R20, R17 ;  /* 0x0000001426237235 */ /* 0x000fe20000000011 */
[----:B------:R-:W-:Y:S01]  /*6910*/  HFMA2 R31, R31, R4.H1_H1, -20, -20 ;  /* 0xcd00cd001f1f7431 */ /* 0x000fe20000060004 */
[----:B------:R-:W-:-:S02]  /*6920*/  LOP3.LUT R18, R11, 0x70007, RZ, 0xc0, !PT ;  /* 0x000700070b127812 */ /* 0x000fc400078ec0ff */
[----:B------:R-:W-:Y:S02]  /*6930*/  LOP3.LUT R38, R16, 0x64006400, RZ, 0xfc, !PT ;  /* 0x6400640010267812 */ /* 0x000fe400078efcff */
        /* <DEDUP_REMOVED lines=10> */
[----:B------:R-:W-:Y:S01]  /*69e0*/  SHF.R.U32.HI R33, RZ, 0x6, R9 ;  /* 0x00000006ff217819 */ /* 0x000fe20000011609 */
[-C--:B------:R-:W-:Y:S01]  /*69f0*/  HFMA2.MMA R31, R38, R21.reuse, R31 ;  /* 0x00000015261f7235 */ /* 0x080fe2000000001f */
[----:B------:R-:W-:Y:S01]  /*6a00*/  LOP3.LUT R9, R10, 0x380038, RZ, 0xc0, !PT ;  /* 0x003800380a097812 */ /* 0x000fe200078ec0ff */
[----:B------:R-:W-:Y:S01]  /*6a10*/  HFMA2 R32, R39, R21, R32 ;  /* 0x0000001527207231 */ /* 0x000fe20000000020 */
[----:B------:R-:W-:Y:S01]  /*6a20*/  SHF.R.U32.HI R8, RZ, 0x6, R8 ;  /* 0x00000006ff087819 */ /* 0x000fe20000011608 */
[----:B------:R-:W-:Y:S01]  /*6a30*/  HFMA2.MMA R35, R40, R21, R35 ;  /* 0x0000001528237235 */ /* 0x000fe20000000023 */
[----:B------:R-:W-:Y:S01]  /*6a40*/  LOP3.LUT R36, R36, 0x64006400, RZ, 0xfc, !PT ;  /* 0x6400640024247812 */ /* 0x000fe200078efcff */
[----:B------:R-:W0:Y:S01]  /*6a50*/  LDS.128 R16, [UR4+0x20] ;  /* 0x00002004ff107984 */ /* 0x000e220008000c00 */
[----:B------:R-:W-:-:S02]  /*6a60*/  LOP3.LUT R38, R9, 0x64006400, RZ, 0xfc, !PT ;  /* 0x6400640009267812 */ /* 0x000fc400078efcff */
[----:B------:R-:W-:Y:S01]  /*6a70*/  LOP3.LUT R9, R8, 0x70007, RZ, 0xc0, !PT ;  /* 0x0007000708097812 */ /* 0x000fe200078ec0ff */
[-C--:B------:R-:W-:Y:S01]  /*6a80*/  HFMA2 R21, R36, R3.reuse.H1_H1, -132, -132 ;  /* 0xd820d82024157431 */ /* 0x080fe20000060003 */
[----:B------:R-:W-:Y:S02]  /*6a90*/  LOP3.LUT R37, R11, 0x380038, RZ, 0xc0, !PT ;  /* 0x003800380b257812 */ /* 0x000fe400078ec0ff */
[----:B------:R-:W-:Y:S02]  /*6aa0*/  LOP3.LUT R34, R34, 0x64006400, RZ, 0xfc, !PT ;  /* 0x6400640022227812 */ /* 0x000fe400078efcff */
[----:B------:R-:W-:Y:S01]  /*6ab0*/  LOP3.LUT R9, R9, 0x64006400, RZ, 0xfc, !PT ;  /* 0x6400640009097812 */ /* 0x000fe200078efcff */
[-C--:B------:R-:W-:Y:S01]  /*6ac0*/  HFMA2.MMA R20, R21, R22.reuse, R20 ;  /* 0x0000001615147235 */ /* 0x080fe20000000014 */
[----:B------:R-:W-:Y:S01]  /*6ad0*/  LOP3.LUT R36, R37, 0x64006400, RZ, 0xfc, !PT ;  /* 0x6400640025247812 */ /* 0x000fe200078efcff */
[-C--:B------:R-:W-:Y:S01]  /*6ae0*/  HFMA2 R34, R34, R3.reuse.H1_H1, -132, -132 ;  /* 0xd820d82022227431 */ /* 0x080fe20000060003 */
[----:B------:R-:W-:Y:S01]  /*6af0*/  SHF.R.U32.HI R10, RZ, 0x6, R10 ;  /* 0x00000006ff0a7819 */ /* 0x000fe2000001160a */
[----:B------:R-:W-:Y:S01]  /*6b00*/  HADD2 R21, R9, -1028, -1028 ;  /* 0xe404e40409157430 */ /* 0x000fe20000000000 */
[----:B------:R-:W-:Y:S01]  /*6b10*/  LOP3.LUT R9, R33, 0x70007, RZ, 0xc0, !PT ;  /* 0x0007000721097812 */ /* 0x000fe200078ec0ff */
[-C--:B------:R-:W-:Y:S01]  /*6b20*/  HFMA2 R37, R38, R3.reuse.H1_H1, -132, -132 ;  /* 0xd820d82026257431 */ /* 0x080fe20000060003 */
[----:B------:R-:W-:Y:S01]  /*6b30*/  SHF.R.U32.HI R11, RZ, 0x6, R11 ;  /* 0x00000006ff0b7819 */ /* 0x000fe2000001160b */
[----:B------:R-:W-:Y:S01]  /*6b40*/  HFMA2 R36, R36, R3.H1_H1, -132, -132 ;  /* 0xd820d82024247431 */ /* 0x000fe20000060003 */
[----:B------:R-:W-:Y:S01]  /*6b50*/  HFMA2.MMA R31, R34, R22, R31 ;  /* 0x00000016221f7235 */ /* 0x000fe2000000001f */
[----:B------:R-:W-:Y:S01]  /*6b60*/  LOP3.LUT R30, R30, 0x64006400, RZ, 0xfc, !PT ;  /* 0x640064001e1e7812 */ /* 0x000fe200078efcff */
[----:B------:R-:W-:Y:S01]  /*6b70*/  HFMA2.MMA R38, R21, R23, R20 ;  /* 0x0000001715267235 */ /* 0x000fe20000000014 */
        /* <DEDUP_REMOVED lines=20> */
[----:B------:R-:W-:Y:S01]  /*6cc0*/  HFMA2 R40, R40, R3.H1_H1, -132, -132 ;  /* 0xd820d82028287431 */ /* 0x000fe20000060003 */
[----:B------:R-:W-:Y:S02]  /*6cd0*/  LOP3.LUT R34, R31, 0x64006400, RZ, 0xfc, !PT ;  /* 0x640064001f227812 */ /* 0x000fe400078efcff */
[----:B------:R-:W-:-:S02]  /*6ce0*/  LOP3.LUT R10, R10, 0x1c001c0, RZ, 0xc0, !PT ;  /* 0x01c001c00a0a7812 */ /* 0x000fc400078ec0ff */
[----:B------:R-:W-:Y:S01]  /*6cf0*/  LOP3.LUT R22, R21, 0x64006400, RZ, 0xfc, !PT ;  /* 0x6400640015167812 */ /* 0x000fe200078efcff */
[-C--:B------:R-:W-:Y:S01]  /*6d00*/  HFMA2 R41, R34, R3.reuse.H1_H1, -132, -132 ;  /* 0xd820d82022297431 */ /* 0x080fe20000060003 */
[----:B------:R-:W-:Y:S01]  /*6d10*/  LOP3.LUT R33, R33, 0x1c001c0, RZ, 0xc0, !PT ;  /* 0x01c001c021217812 */ /* 0x000fe200078ec0ff */
[-C--:B------:R-:W-:Y:S01]  /*6d20*/  HFMA2 R21, R20, R3.reuse.H1_H1, -132, -132 ;  /* 0xd820d82014157431 */ /* 0x080fe20000060003 */
[----:B------:R-:W-:Y:S01]  /*6d30*/  LOP3.LUT R39, R10, 0x64006400, RZ, 0xfc, !PT ;  /* 0x640064000a277812 */ /* 0x000fe200078efcff */
[-C--:B0-----:R-:W-:Y:S01]  /*6d40*/  HFMA2.MMA R37, R40, R16.reuse, R37 ;  /* 0x0000001028257235 */ /* 0x081fe20000000025 */
[----:B------:R-:W-:Y:S01]  /*6d50*/  LOP3.LUT R33, R33, 0x64006400, RZ, 0xfc, !PT ;  /* 0x6400640021217812 */ /* 0x000fe200078efcff */
[-C--:B------:R-:W-:Y:S01]  /*6d60*/  HFMA2.MMA R36, R41, R16.reuse, R36 ;  /* 0x0000001029247235 */ /* 0x080fe20000000024 */
[----:B------:R-:W-:Y:S01]  /*6d70*/  LOP3.LUT R41, R11, 0x1c001c0, RZ, 0xc0, !PT ;  /* 0x01c001c00b297812 */ /* 0x000fe200078ec0ff */
[----:B------:R-:W-:Y:S01]  /*6d80*/  HFMA2 R22, R22, R3.H1_H1, -132, -132 ;  /* 0xd820d82016167431 */ /* 0x000fe20000060003 */
[----:B------:R-:W-:Y:S01]  /*6d90*/  LOP3.LUT R11, R8, 0x64006400, RZ, 0xfc, !PT ;  /* 0x64006400080b7812 */ /* 0x000fe200078efcff */
[----:B------:R-:W-:Y:S01]  /*6da0*/  HFMA2.MMA R38, R21, R16, R38 ;  /* 0x0000001015267235 */ /* 0x000fe20000000026 */
[----:B------:R-:W-:Y:S01]  /*6db0*/  LOP3.LUT R41, R41, 0x64006400, RZ, 0xfc, !PT ;  /* 0x6400640029297812 */ /* 0x000fe200078efcff */
[-C--:B------:R-:W-:Y:S01]  /*6dc0*/  HFMA2 R39, R39, R4.reuse.H1_H1, -20, -20 ;  /* 0xcd00cd0027277431 */ /* 0x080fe20000060004 */
[C---:B------:R-:W-:Y:S01]  /*6dd0*/  LOP3.LUT R21, R12.reuse, 0x380038, RZ, 0xc0, !PT ;  /* 0x003800380c157812 */ /* 0x040fe200078ec0ff */
[----:B------:R-:W-:Y:S01]  /*6de0*/  HFMA2 R11, R11, R4.H1_H1, -20, -20 ;  /* 0xcd00cd000b0b7431 */ /* 0x000fe20000060004 */
[----:B------:R-:W-:Y:S01]  /*6df0*/  SHF.R.U32.HI R20, RZ, 0x6, R12 ;  /* 0x00000006ff147819 */ /* 0x000fe2000001160c */
[----:B------:R-:W-:Y:S01]  /*6e00*/  HFMA2 R9, R22, R16, R9 ;  /* 0x0000001016097231 */ /* 0x000fe20000000009 */
[----:B------:R-:W-:Y:S01]  /*6e10*/  LOP3.LUT R22, R13, 0x380038, RZ, 0xc0, !PT ;  /* 0x003800380d167812 */ /* 0x000fe200078ec0ff */
[-C--:B------:R-:W-:Y:S01]  /*6e20*/  HFMA2 R8, R33, R4.reuse.H1_H1, -20, -20 ;  /* 0xcd00cd0021087431 */ /* 0x080fe20000060004 */
[-C--:B------:R-:W-:Y:S01]  /*6e30*/  HFMA2.MMA R36, R39, R17.reuse, R36 ;  /* 0x0000001127247235 */ /* 0x080fe20000000024 */
[----:B------:R-:W-:Y:S01]  /*6e40*/  HFMA2 R10, R41, R4.H1_H1, -20, -20 ;  /* 0xcd00cd00290a7431 */ /* 0x000fe20000060004 */
[----:B------:R-:W-:Y:S01]  /*6e50*/  HFMA2.MMA R16, R11, R17, R38 ;  /* 0x000000110b107235 */ /* 0x000fe20000000026 */
[-C--:B------:R-:W-:Y:S01]  /*6e60*/  HFMA2 R33, R8, R17.reuse, R9 ;  /* 0x0000001108217231 */ /* 0x080fe20000000009 */
[----:B------:R-:W-:Y:S01]  /*6e70*/  LOP3.LUT R23, R12, 0x70007, RZ, 0xc0, !PT ;  /* 0x000700070c177812 */ /* 0x000fe200078ec0ff */
[----:B------:R-:W-:Y:S01]  /*6e80*/  HFMA2 R17, R10, R17, R37 ;  /* 0x000000110a117231 */ /* 0x000fe20000000025 */
[----:B------:R-:W-:Y:S01]  /*6e90*/  SHF.R.U32.HI R12, RZ, 0x6, R13 ;  /* 0x00000006ff0c7819 */ /* 0x000fe2000001160d */
[----:B------:R-:W0:Y:S01]  /*6ea0*/  LDS.128 R8, [UR4+0x30] ;  /* 0x00003004ff087984 */ /* 0x000e220008000c00 */
[----:B------:R-:W-:-:S02]  /*6eb0*/  LOP3.LUT R34, R15, 0x380038, RZ, 0xc0, !PT ;  /* 0x003800380f227812 */ /* 0x000fc400078ec0ff */
[----:B------:R-:W-:Y:S02]  /*6ec0*/  LOP3.LUT R46, R22, 0x64006400, RZ, 0xfc, !PT ;  /* 0x64006400162e7812 */ /* 0x000fe400078efcff */
[----:B------:R-:W-:Y:S02]  /*6ed0*/  LOP3.LUT R38, R21, 0x64006400, RZ, 0xfc, !PT ;  /* 0x6400640015267812 */ /* 0x000fe400078efcff */
[----:B------:R-:W-:Y:S02]  /*6ee0*/  LOP3.LUT R21, R12, 0x380038, RZ, 0xc0, !PT ;  /* 0x003800380c157812 */ /* 0x000fe400078ec0ff */
[----:B------:R-:W-:Y:S01]  /*6ef0*/  LOP3.LUT R13, R13, 0x70007, RZ, 0xc0, !PT ;  /* 0x000700070d0d7812 */ /* 0x000fe200078ec0ff */
[----:B------:R-:W-:Y:S01]  /*6f00*/  HFMA2 R38, R38, R3.H1_H1, -132, -132 ;  /* 0xd820d82026267431 */ /* 0x000fe20000060003 */
[----:B------:R-:W-:Y:S02]  /*6f10*/  LOP3.LUT R31, R14, 0x380038, RZ, 0xc0, !PT ;  /* 0x003800380e1f7812 */ /* 0x000fe400078ec0ff */
[----:B------:R-:W-:-:S02]  /*6f20*/  SHF.R.U32.HI R32, RZ, 0x6, R14 ;  /* 0x00000006ff207819 */ /* 0x000fc4000001160e */
[----:B------:R-:W-:Y:S02]  /*6f30*/  LOP3.LUT R14, R14, 0x70007, RZ, 0xc0, !PT ;  /* 0x000700070e0e7812 */ /* 0x000fe400078ec0ff */
[----:B------:R-:W-:Y:S01]  /*6f40*/  LOP3.LUT R42, R34, 0x64006400, RZ, 0xfc, !PT ;  /* 0x64006400222a7812 */ /* 0x000fe200078efcff */
[-C--:B------:R-:W-:Y:S01]  /*6f50*/  HFMA2 R34, R46, R3.reuse.H1_H1, -132, -132 ;  /* 0xd820d8202e227431 */ /* 0x080fe20000060003 */
[----:B------:R-:W-:Y:S02]  /*6f60*/  LOP3.LUT R23, R23, 0x64006400, RZ, 0xfc, !PT ;  /* 0x6400640017177812 */ /* 0x000fe400078efcff */
[----:B------:R-:W-:Y:S01]  /*6f70*/  SHF.R.U32.HI R35, RZ, 0x6, R15 ;  /* 0x00000006ff237819 */ /* 0x000fe2000001160f */
[----:B------:R-:W-:Y:S01]  /*6f80*/  HFMA2 R42, R42, R3.H1_H1, -132, -132 ;  /* 0xd820d8202a2a7431 */ /* 0x000fe20000060003 */
[----:B------:R-:W-:Y:S01]  /*6f90*/  LOP3.LUT R46, R21, 0x64006400, RZ, 0xfc, !PT ;  /* 0x64006400152e7812 */ /* 0x000fe200078efcff */
[----:B------:R-:W-:Y:S01]  /*6fa0*/  HADD2 R23, R23, -1028, -1028 ;  /* 0xe404e40417177430 */ /* 0x000fe20000000000 */
[----:B------:R-:W-:-:S02]  /*6fb0*/  LOP3.LUT R15, R15, 0x70007, RZ, 0xc0, !PT ;  /* 0x000700070f0f7812 */ /* 0x000fc400078ec0ff */
[----:B------:R-:W-:Y:S01]  /*6fc0*/  LOP3.LUT R21, R13, 0x64006400, RZ, 0xfc, !PT ;  /* 0x640064000d157812 */ /* 0x000fe200078efcff */
[-C--:B------:R-:W-:Y:S01]  /*6fd0*/  HFMA2 R46, R46, R3.reuse.H1_H1, -132, -132 ;  /* 0xd820d8202e2e7431 */ /* 0x080fe20000060003 */
        /* <DEDUP_REMOVED lines=10> */
[C---:B------:R-:W-:Y:S01]  /*7080*/  LOP3.LUT R40, R35.reuse, 0x380038, RZ, 0xc0, !PT ;  /* 0x0038003823287812 */ /* 0x040fe200078ec0ff */
[----:B------:R-:W-:Y:S01]  /*7090*/  HFMA2.MMA R36, R21, R18, R36 ;  /* 0x0000001215247235 */ /* 0x000fe20000000024 */
[----:B------:R-:W-:Y:S01]  /*70a0*/  HFMA2 R21, R14, R18, R17 ;  /* 0x000000120e157231 */ /* 0x000fe20000000011 */
[C---:B------:R-:W-:Y:S01]  /*70b0*/  LOP3.LUT R18, R35.reuse, 0x1c001c0, RZ, 0xc0, !PT ;  /* 0x01c001c023127812 */ /* 0x040fe200078ec0ff */
[----:B------:R-:W-:Y:S01]  /*70c0*/  HFMA2.MMA R16, R38, R19, R16 ;  /* 0x0000001326107235 */ /* 0x000fe20000000010 */
[----:B------:R-:W-:Y:S01]  /*70d0*/  HADD2 R13, R13, -1028, -1028 ;  /* 0xe404e4040d0d7430 */ /* 0x000fe20000000000 */
[----:B------:R-:W-:Y:S01]  /*70e0*/  LOP3.LUT R35, R35, 0x70007, RZ, 0xc0, !PT ;  /* 0x0007000723237812 */ /* 0x000fe200078ec0ff */
[----:B------:R-:W-:Y:S01]  /*70f0*/  HFMA2 R22, R22, R3.H1_H1, -132, -132 ;  /* 0xd820d82016167431 */ /* 0x000fe20000060003 */
[----:B------:R-:W-:Y:S01]  /*7100*/  LOP3.LUT R14, R12, 0x1c001c0, RZ, 0xc0, !PT ;  /* 0x01c001c00c0e7812 */ /* 0x000fe200078ec0ff */
[-C--:B------:R-:W-:Y:S01]  /*7110*/  HFMA2 R34, R34, R19.reuse, R33 ;  /* 0x0000001322227231 */ /* 0x080fe20000000021 */
[----:B------:R-:W-:Y:S01]  /*7120*/  LOP3.LUT R48, R20, 0x380038, RZ, 0xc0, !PT ;  /* 0x0038003814307812 */ /* 0x000fe200078ec0ff */
[----:B0-----:R-:W-:Y:S01]  /*7130*/  HFMA2.MMA R13, R13, R8, R16 ;  /* 0x000000080d0d7235 */ /* 0x001fe20000000010 */
[----:B------:R-:W-:Y:S01]  /*7140*/  LOP3.LUT R12, R12, 0x70007, RZ, 0xc0, !PT ;  /* 0x000700070c0c7812 */ /* 0x000fe200078ec0ff */
[----:B------:R-:W-:Y:S01]  /*7150*/  HFMA2.MMA R22, R22, R19, R36 ;  /* 0x0000001316167235 */ /* 0x000fe20000000024 */
        /* <DEDUP_REMOVED lines=11> */
[-C--:B------:R-:W-:Y:S01]  /*7210*/  HFMA2 R15, R15, R4.reuse.H1_H1, -20, -20 ;  /* 0xcd00cd000f0f7431 */ /* 0x080fe20000060004 */
[----:B------:R-:W-:Y:S01]  /*7220*/  LOP3.LUT R17, R16, 0x64006400, RZ, 0xfc, !PT ;  /* 0x6400640010117812 */ /* 0x000fe200078efcff */
[-C--:B------:R-:W-:Y:S01]  /*7230*/  HFMA2.MMA R20, R20, R8.reuse, R19 ;  /* 0x0000000814147235 */ /* 0x080fe20000000013 */
        /* <DEDUP_REMOVED lines=8> */
[----:B------:R-:W-:Y:S01]  /*72c0*/  HFMA2.MMA R23, R31, R8, R34 ;  /* 0x000000081f177235 */ /* 0x000fe20000000022 */
[----:B------:R-:W-:Y:S01]  /*72d0*/  LOP3.LUT R21, R14, 0x64006400, RZ, 0xfc, !PT ;  /* 0x640064000e157812 */ /* 0x000fe200078efcff */
[----:B------:R-:W-:Y:S01]  /*72e0*/  HFMA2.MMA R20, R40, R9, R20 ;  /* 0x0000000928147235 */ /* 0x000fe20000000014 */
[----:B------:R-:W-:-:S02]  /*72f0*/  HFMA2 R48, R48, R3.H1_H1, -132, -132 ;  /* 0xd820d82030307431 */ /* 0x000fc40000060003 */
[----:B------:R-:W-:Y:S01]  /*7300*/  HFMA2 R44, R44, R3.H1_H1, -132, -132 ;  /* 0xd820d8202c2c7431 */ /* 0x000fe20000060003 */
[----:B------:R-:W-:Y:S01]  /*7310*/  HFMA2.MMA R23, R46, R9, R23 ;  /* 0x000000092e177235 */ /* 0x000fe20000000017 */
[----:B------:R-:W-:Y:S01]  /*7320*/  HFMA2 R22, R33, R8, R22 ;  /* 0x0000000821167231 */ /* 0x000fe20000000016 */
[-C--:B------:R-:W-:Y:S01]  /*7330*/  HFMA2.MMA R20, R17, R10.reuse, R20 ;  /* 0x0000000a11147235 */ /* 0x080fe20000000014 */
[----:B------:R-:W-:Y:S01]  /*7340*/  HFMA2 R21, R21, R4.H1_H1, -20, -20 ;  /* 0xcd00cd0015157431 */ /* 0x000fe20000060004 */
[----:B------:R-:W-:Y:S01]  /*7350*/  PRMT R4, R4, 0x5410, R3 ;  /* 0x0000541004047816 */ /* 0x000fe20000000003 */
[-C--:B------:R-:W-:Y:S02]  /*7360*/  HFMA2 R13, R48, R9.reuse, R13 ;  /* 0x00000009300d7231 */ /* 0x080fe4000000000d */
[----:B------:R-:W-:Y:S02]  /*7370*/  HFMA2 R22, R44, R9, R22 ;  /* 0x000000092c167231 */ /* 0x000fe40000000016 */
[----:B------:R-:W-:Y:S01]  /*7380*/  HADD2 R9, R30, -1028, -1028 ;  /* 0xe404e4041e097430 */ /* 0x000fe20000000000 */
[----:B------:R-:W-:Y:S01]  /*7390*/  HFMA2.MMA R23, R21, R10, R23 ;  /* 0x0000000a15177235 */ /* 0x000fe20000000017 */
[----:B------:R-:W-:-:S02]  /*73a0*/  HADD2 R8, R25, -1028, -1028 ;  /* 0xe404e40419087430 */ /* 0x000fc40000000000 */
[-C--:B------:R-:W-:Y:S02]  /*73b0*/  HFMA2 R22, R37, R10.reuse, R22 ;  /* 0x0000000a25167231 */ /* 0x080fe40000000016 */
[-C--:B------:R-:W-:Y:S01]  /*73c0*/  HFMA2.MMA R20, R9, R11.reuse, R20 ;  /* 0x0000000b09147235 */ /* 0x080fe20000000014 */
[----:B------:R-:W-:Y:S01]  /*73d0*/  HFMA2 R13, R15, R10, R13 ;  /* 0x0000000a0f0d7231 */ /* 0x000fe2000000000d */
[----:B------:R-:W-:Y:S01]  /*73e0*/  HFMA2.MMA R23, R8, R11, R23 ;  /* 0x0000000b08177235 */ /* 0x000fe20000000017 */
[-C--:B------:R-:W-:Y:S02]  /*73f0*/  HFMA2 R22, R29, R11.reuse, R22 ;  /* 0x0000000b1d167231 */ /* 0x080fe40000000016 */
[----:B------:R-:W-:Y:S02]  /*7400*/  HFMA2 R13, R28, R11, R13 ;  /* 0x0000000b1c0d7231 */ /* 0x000fe4000000000d */
[----:B------:R-:W-:Y:S02]  /*7410*/  HADD2 R22, R22.H0_H0, R22.H1_H1 ;  /* 0x3000001616167230 */ /* 0x000fe40000000800 */
[----:B------:R-:W-:-:S02]  /*7420*/  HADD2 R13, R13.H0_H0, R13.H1_H1 ;  /* 0x3000000d0d0d7230 */ /* 0x000fc40000000800 */
[----:B------:R-:W-:Y:S02]  /*7430*/  HADD2 R11, R20.H0_H0, R20.H1_H1 ;  /* 0x30000014140b7230 */ /* 0x000fe40000000800 */
[----:B------:R-:W-:-:S03]  /*7440*/  HADD2 R23, R23.H0_H0, R23.H1_H1 ;  /* 0x3000001717177230 */ /* 0x000fc60000000800 */
[----:B------:R-:W-:Y:S02]  /*7450*/  PRMT R22, R22, 0x5410, R11 ;  /* 0x0000541016167816 */ /* 0x000fe4000000000b */
[----:B------:R-:W-:-:S04]  /*7460*/  PRMT R13, R13, 0x5410, R23 ;  /* 0x000054100d0d7816 */ /* 0x000fc80000000017 */
[----:B------:R-:W-:Y:S01]  /*7470*/  HFMA2.MMA R0, R22, R4, R0 ;  /* 0x0000000416007235 */ /* 0x000fe20000000000 */
[----:B------:R-:W-:Y:S02]  /*7480*/  HFMA2 R2, R13, R6, R2 ;  /* 0x000000060d027231 */ /* 0x000fe40000000002 */
.L_x_3651:
[----:B------:R-:W-:Y:S01]  /*7490*/  ISETP.LT.AND P2, PT, R24, R7, PT ;  /* 0x000000071800720c */ /* 0x000fe20003f41270 */
[----:B------:R-:W-:-:S12]  /*74a0*/  UIADD3 UR4, UR4, 0x40, URZ ;  /* 0x0000004004047890 */ /* 0x000fd8000fffe03f */
[----:B------:R-:W-:Y:S05]  /*74b0*/  @!P0 BRA P2, `(.L_x_3652) ;  /* 0xffffec1000008947 */ /* 0x000fea000103ffff */
.L_x_3650:
[----:B------:R-:W-:Y:S05]  /*74c0*/  @P1 EXIT ;  /* 0x000000000000194d */ /* 0x000fea0003800000 */
[----:B------:R-:W0:Y:S01]  /*74d0*/  S2R R3, SR_CTAID.X ;  /* 0x0000000000037919 */ /* 0x000e220000002500 */
[----:B------:R-:W-:-:S03]  /*74e0*/  IMAD.MOV.U32 R5, RZ, RZ, 0x2 ;  /* 0x00000002ff057424 */ /* 0x000fc600078e00ff */
[----:B------:R-:W0:Y:S04]  /*74f0*/  S2R R4, SR_TID.X ;  /* 0x0000000000047919 */ /* 0x000e280000002100 */
[----:B------:R-:W3:Y:S01]  /*7500*/  S2R R6, SR_CTAID.Y ;  /* 0x0000000000067919 */ /* 0x000ee20000002600 */
[----:B0-----:R-:W-:-:S04]  /*7510*/  IMAD R3, R3, 0x20, R4 ;  /* 0x0000002003037824 */ /* 0x001fc800078e0204 */
[----:B------:R-:W-:-:S04]  /*7520*/  IMAD.SHL.U32 R3, R3, 0x4, RZ ;  /* 0x0000000403037824 */ /* 0x000fc800078e00ff */
[----:B---3--:R-:W-:Y:S02]  /*7530*/  IMAD R4, R6, c[0x0][0x18c], R3 ;  /* 0x0000630006047a24 */ /* 0x008fe400078e0203 */
[----:B------:R-:W-:Y:S02]  /*7540*/  IMAD.MOV.U32 R3, RZ, RZ, R2 ;  /* 0x000000ffff037224 */ /* 0x000fe400078e0002 */
[----:B------:R-:W-:-:S05]  /*7550*/  IMAD.WIDE R4, R5, R4, c[0x0][0x180] ;  /* 0x0000600005047625 */ /* 0x000fca00078e0204 */
[----:B------:R-:W3:Y:S01]  /*7560*/  ATOM.E.ADD.F16x2.RN.STRONG.GPU P0, RZ, [R4.64], R3 ;  /* 0x0000000304ff798a */ /* 0x000ee2000810e9c6 */
[----:B------:R-:W-:Y:S01]  /*7570*/  BSSY B0, `(.L_x_3653) ;  /* 0x000000f000007945 */ /* 0x000fe20003800000 */
[----:B-----5:R-:W-:Y:S01]  /*7580*/  IMAD.MOV.U32 R9, RZ, RZ, R0 ;  /* 0x000000ffff097224 */ /* 0x020fe200078e0000 */
[----:B---3--:R-:W-:Y:S05]  /*7590*/  @P0 BRA `(.L_x_3654) ;  /* 0x000000c000000947 */ /* 0x008fea0003800000 */
[----:B------:R-:W0:Y:S02]  /*75a0*/  QSPC.E.S P0, RZ, [R4] ;  /* 0x0000000004ff73aa */ /* 0x000e240000000500 */
[----:B0-----:R-:W-:Y:S05]  /*75b0*/  @!P0 BRA `(.L_x_3655) ;  /* 0x0000007000008947 */ /* 0x001fea0003800000 */
[----:B------:R-:W-:-:S05]  /*75c0*/  LOP3.LUT R3, R4, 0xffffff, RZ, 0xc0, !PT ;  /* 0x00ffffff04037812 */ /* 0x000fca00078ec0ff */
.L_x_3656:
[----:B------:R-:W0:Y:S02]  /*75d0*/  LDS R6, [R3] ;  /* 0x0000000003067984 */ /* 0x000e240000000800 */
[----:B0-----:R-:W-:-:S06]  /*75e0*/  HADD2 R7, R6, R2 ;  /* 0x0000000206077230 */ /* 0x001fcc0000000000 */
[----:B------:R-:W0:Y:S02]  /*75f0*/  ATOMS.CAST.SPIN R7, [R3], R6, R7 ;  /* 0x000000060307738d */ /* 0x000e240001800007 */
[----:B0-----:R-:W-:-:S13]  /*7600*/  ISETP.EQ.U32.AND P0, PT, R7, 0x1, PT ;  /* 0x000000010700780c */ /* 0x001fda0003f02070 */
[----:B------:R-:W-:Y:S05]  /*7610*/  @!P0 BRA `(.L_x_3656) ;  /* 0xffffffb000008947 */ /* 0x000fea000383ffff */
[----:B------:R-:W-:Y:S05]  /*7620*/  BRA `(.L_x_3654) ;  /* 0x0000003000007947 */ /* 0x000fea0003800000 */
.L_x_3655:
[----:B------:R-:W3:Y:S02]  /*7630*/  LD.E R2, [R4.64] ;  /* 0x0000000604027980 */ /* 0x000ee4000c101900 */
[----:B---3--:R-:W-:-:S05]  /*7640*/  IMAD.IADD R3, R3, 0x1, R2 ;  /* 0x0000000103037824 */ /* 0x008fca00078e0202 */
[----:B------:R0:W-:Y:S02]  /*7650*/  ST.E [R4.64], R3 ;  /* 0x0000000304007985 */ /* 0x0001e4000c101906 */
.L_x_3654:
[----:B------:R-:W-:Y:S05]  /*7660*/  BSYNC B0 ;  /* 0x0000000000007941 */ /* 0x000fea0003800000 */
.L_x_3653:
[----:B------:R-:W3:Y:S02]  /*7670*/  ATOM.E.ADD.F16x2.RN.STRONG.GPU P0, RZ, [R4.64+0x4], R9 ;  /* 0x0000040904ff798a */ /* 0x000ee4000810e9c6 */
[----:B---3--:R-:W-:Y:S05]  /*7680*/  @P0 EXIT ;  /* 0x000000000000094d */ /* 0x008fea0003800000 */
[----:B------:R-:W3:Y:S02]  /*7690*/  QSPC.E.S P0, RZ, [R4+0x4] ;  /* 0x0000040004ff73aa */ /* 0x000ee40000000500 */
[----:B---3--:R-:W-:Y:S05]  /*76a0*/  @!P0 BRA `(.L_x_3657) ;  /* 0x0000008000008947 */ /* 0x008fea0003800000 */
[----:B0-----:R-:W-:-:S04]  /*76b0*/  IADD3 R4, R4, 0x4, RZ ;  /* 0x0000000404047810 */ /* 0x001fc80007ffe0ff */
[----:B------:R-:W-:-:S05]  /*76c0*/  LOP3.LUT R4, R4, 0xffffff, RZ, 0xc0, !PT ;  /* 0x00ffffff04047812 */ /* 0x000fca00078ec0ff */
.L_x_3658:
[----:B------:R-:W0:Y:S02]  /*76d0*/  LDS R2, [R4] ;  /* 0x0000000004027984 */ /* 0x000e240000000800 */
[----:B0-----:R-:W-:-:S10]  /*76e0*/  HFMA2.MMA R3, R2, 1, 1, R0 ;  /* 0x3c003c0002037835 */ /* 0x001fd40000000000 */
[----:B------:R-:W0:Y:S02]  /*76f0*/  ATOMS.CAST.SPIN R3, [R4], R2, R3 ;  /* 0x000000020403738d */ /* 0x000e240001800003 */
[----:B0-----:R-:W-:-:S13]  /*7700*/  ISETP.EQ.U32.AND P0, PT, R3, 0x1, PT ;  /* 0x000000010300780c */ /* 0x001fda0003f02070 */
[----:B------:R-:W-:Y:S05]  /*7710*/  @!P0 BRA `(.L_x_3658) ;  /* 0xffffffb000008947 */ /* 0x000fea000383ffff */
[----:B------:R-:W-:Y:S05]  /*7720*/  EXIT ;  /* 0x000000000000794d */ /* 0x000fea0003800000 */
.L_x_3657:
[----:B------:R-:W3:Y:S02]  /*7730*/  LD.E R0, [R4.64+0x4] ;  /* 0x0000040604007980 */ /* 0x000ee4000c101900 */
[----:B0--3--:R-:W-:-:S05]  /*7740*/  IMAD.IADD R3, R9, 0x1, R0 ;  /* 0x0000000109037824 */ /* 0x009fca00078e0200 */
[----:B------:R-:W-:Y:S01]  /*7750*/  ST.E [R4.64+0x4], R3 ;  /* 0x0000040304007985 */ /* 0x000fe2000c101906 */
[----:B------:R-:W-:Y:S05]  /*7760*/  EXIT ;  /* 0x000000000000794d */ /* 0x000fea0003800000 */
.L_x_3659:
        /* <DEDUP_REMOVED lines=9> */
.L_x_3799:


//--------------------- .text._Z23gemm_half_q_half_kernelILi1ELi20ELb0ELb0ELi32EEvPK6__halfPKjS4_S2_PS0_iiiiPKtS7_iiiiiibS2_i --------------------------
	.section	.text._Z23gemm_half_q_half_kernelILi1ELi20ELb0ELb0ELi32EEvPK6__halfPKjS4_S2_PS0_iiiiPKtS7_iiiiiibS2_i,"ax",@progbits
	.sectioninfo	@"SHI_REGISTERS=56"
	.align	128
        .global         _Z23gemm_half_q_half_kernelILi1ELi20ELb0ELb0ELi32EEvPK6__halfPKjS4_S2_PS0_iiiiPKtS7_iiiiiibS2_i
        .type           _Z23gemm_half_q_half_kernelILi1ELi20ELb0ELb0ELi32EEvPK6__halfPKjS4_S2_PS0_iiiiPKtS7_iiiiiibS2_i,@function
        .size           _Z23gemm_half_q_half_kernelILi1ELi20ELb0ELb0ELi32EEvPK6__halfPKjS4_S2_PS0_iiiiPKtS7_iiiiiibS2_i,(.L_x_3800 - _Z23gemm_half_q_half_kernelILi1ELi20ELb0ELb0ELi32EEvPK6__halfPKjS4_S2_PS0_iiiiPKtS7_iiiiiibS2_i)
        .other          _Z23gemm_half_q_half_kernelILi1ELi20ELb0ELb0ELi32EEvPK6__halfPKjS4_S2_PS0_iiiiPKtS7_iiiiiibS2_i,@"STO_CUDA_ENTRY STV_DEFAULT"
_Z23gemm_half_q_half_kernelILi1ELi20ELb0ELb0ELi32EEvPK6__halfPKjS4_S2_PS0_iiiiPKtS7_iiiiiibS2_i:
.text._Z23gemm_half_q_half_kernelILi1ELi20ELb0ELb0ELi32EEvPK6__halfPKjS4_S2_PS0_iiiiPKtS7_iiiiiibS2_i:
        /* <DEDUP_REMOVED lines=38> */
.L_x_3661:
[----:B------:R-:W-:Y:S05]  /*0260*/  BSYNC B0 ;  /* 0x0000000000007941 */ /* 0x000fea0003800000 */
.L_x_3660:
        /* <DEDUP_REMOVED lines=50> */
[----:B------:R-:W-:Y:S01]  /*0590*/  @P3 IMAD.SHL.U32 R7, R13, 0x2, RZ ;  /* 0x000000020d073824 */ /* 0x000fe200078e00ff */
[----:B------:R-:W-:-:S02]  /*05a0*/  SHF.R.S32.HI R5, RZ, 0x1f, R3 ;  /* 0x0000001fff057819 */ /* 0x000fc40000011403 */
[----:B------:R-:W-:Y:S02]  /*05b0*/  ISETP.GE.OR P2, PT, R22, c[0x0][0x1b0], P5 ;  /* 0x00006c0016007a0c */ /* 0x000fe40002f46670 */
[----:B------:R-:W-:Y:S01]  /*05c0*/  IADD3 R4, R7, R4, R6 ;  /* 0x0000000407047210 */ /* 0x000fe20007ffe006 */
[----:B------:R-:W-:Y:S02]  /*05d0*/  @!P0 IMAD.MOV.U32 R7, RZ, RZ, 0x2 ;  /* 0x00000002ff078424 */ /* 0x000fe400078e00ff */
[----:B------:R-:W-:Y:S02]  /*05e0*/  @!P0 IMAD R6, R0, c[0x0][0x18c], R3 ;  /* 0x0000630000068a24 */ /* 0x000fe400078e0203 */
        /* <DEDUP_REMOVED lines=10> */
[----:B------:R-:W-:-:S06]  /*0690*/  IMAD.WIDE R6, R7, R2, c[0x0][0x198] ;  /* 0x0000660007067625 */ /* 0x000fcc00078e0202 */
        /* <DEDUP_REMOVED lines=8> */
.L_x_3663:
[----:B-----5:R-:W-:Y:S02]  /*0720*/  IMAD.IADD R11, R6, 0x1, R17 ;  /* 0x00000001060b7824 */ /* 0x020fe400078e0211 */
[----:B------:R-:W-:-:S02]  /*0730*/  IMAD.MOV.U32 R9, RZ, RZ, 0x4 ;  /* 0x00000004ff097424 */ /* 0x000fc400078e00ff */
        /* <DEDUP_REMOVED lines=13> */
[----:B0-----:R-:W-:Y:S02]  /*0810*/  LOP3.LUT R7, R3, 0xf, RZ, 0xc0, !PT ;  /* 0x0000000f03077812 */ /* 0x001fe400078ec0ff */
[--C-:B------:R-:W-:Y:S02]  /*0820*/  SHF.R.U32.HI R18, RZ, 0x4, R3.reuse ;  /* 0x00000004ff127819 */ /* 0x100fe40000011603 */
        /* <DEDUP_REMOVED lines=14> */
[----:B------:R-:W-:-:S02]  /*0910*/  IMAD R18, R18, R18, RZ ;  /* 0x0000001212127224 */ /* 0x000fc400078e02ff */
[----:B-1----:R-:W-:Y:S02]  /*0920*/  IMAD R11, R3, R3, RZ ;  /* 0x00000003030b7224 */ /* 0x002fe400078e02ff */
        /* <DEDUP_REMOVED lines=8> */
.L_x_3662:
[----:B0-----:R-:W-:Y:S01]  /*09b0*/  UMOV UR4, URZ ;  /* 0x0000003f00047c82 */ /* 0x001fe20008000000 */
[----:B------:R-:W-:Y:S02]  /*09c0*/  LEA.HI.X R5, R0, c[0x0][0x16c], R5, 0x2, P4 ;  /* 0x00005b0000057a11 */ /* 0x000fe400020f1405 */
[----:B------:R-:W-:Y:S02]  /*09d0*/  PRMT R2, RZ, 0x5410, RZ ;  /* 0x00005410ff027816 */ /* 0x000fe400000000ff */
[----:B------:R-:W-:Y:S01]  /*09e0*/  PRMT R0, RZ, 0x5410, RZ ;  /* 0x00005410ff007816 */ /* 0x000fe200000000ff */
[----:B------:R-:W-:Y:S05]  /*09f0*/  @P2 BRA `(.L_x_3664) ;  /* 0x000015d000002947 */ /* 0x000fea0003800000 */
[----:B------:R-:W-:Y:S01]  /*0a00*/  PRMT R0, RZ, 0x5410, RZ ;  /* 0x00005410ff007816 */ /* 0x000fe200000000ff */
[----:B------:R-:W-:Y:S01]  /*0a10*/  UMOV UR4, URZ ;  /* 0x0000003f00047c82 */ /* 0x000fe20008000000 */
[----:B------:R-:W-:Y:S02]  /*0a20*/  PRMT R2, RZ, 0x5410, RZ ;  /* 0x00005410ff027816 */ /* 0x000fe400000000ff */
.L_x_3666:
        /* <DEDUP_REMOVED lines=12> */
[----:B------:R-:W-:Y:S06]  /*0af0*/  @P1 BRA `(.L_x_3665) ;  /* 0x0000149000001947 */ /* 0x000fec0003800000 */
[----:B0-----:R-:W2:Y:S01]  /*0b00*/  LDG.E.128.CONSTANT R20, [R36.64] ;  /* 0x0000000624147981 */ /* 0x001ea2000c1e9d00 */
[----:B-----5:R-:W-:Y:S01]  /*0b10*/  SHF.R.U32.HI R28, RZ, 0xf, R4 ;  /* 0x0000000fff1c7819 */ /* 0x020fe20000011604 */
[----:B------:R-:W-:Y:S01]  /*0b20*/  IMAD.MOV.U32 R29, RZ, RZ, 0x2800 ;  /* 0x00002800ff1d7424 */ /* 0x000fe200078e00ff */
[----:B------:R-:W-:Y:S01]  /*0b30*/  SHF.R.U32.HI R45, RZ, 0xe, R8 ;  /* 0x0000000eff2d7819 */ /* 0x000fe20000011608 */
[----:B------:R-:W0:Y:S01]  /*0b40*/  LDS.128 R24, [UR4] ;  /* 0x00000004ff187984 */ /* 0x000e220008000c00 */
[----:B------:R-:W-:Y:S02]  /*0b50*/  LOP3.LUT R28, R28, 0x10001, RZ, 0xc0, !PT ;  /* 0x000100011c1c7812 */ /* 0x000fe400078ec0ff */
[----:B------:R-:W-:-:S02]  /*0b60*/  LOP3.LUT R31, R5, 0x1f001f, RZ, 0xc0, !PT ;  /* 0x001f001f051f7812 */ /* 0x000fc400078ec0ff */
[----:B------:R-:W-:Y:S02]  /*0b70*/  LOP3.LUT R45, R28, 0x20002, R45, 0xf8, !PT ;  /* 0x000200021c2d7812 */ /* 0x000fe400078ef82d */
        /* <DEDUP_REMOVED lines=9> */
[----:B------:R-:W-:Y:S01]  /*0c10*/  HADD2 R47, R31, -1040, -1040 ;  /* 0xe410e4101f2f7430 */ /* 0x000fe20000000000 */
[----:B------:R-:W-:Y:S01]  /*0c20*/  LOP3.LUT R30, R30, 0x64006400, RZ, 0xfc, !PT ;  /* 0x640064001e1e7812 */ /* 0x000fe200078efcff */
[----:B------:R-:W-:Y:S01]  /*0c30*/  HADD2 R49, R40, -1040, -1040 ;  /* 0xe410e41028317430 */ /* 0x000fe20000000000 */
[----:B------:R-:W-:Y:S02]  /*0c40*/  LOP3.LUT R41, R41, 0x64006400, RZ, 0xfc, !PT ;  /* 0x6400640029297812 */ /* 0x000fe400078efcff */
[----:B------:R-:W-:Y:S01]  /*0c50*/  LOP3.LUT R29, R5, 0x3e003e0, RZ, 0xc0, !PT ;  /* 0x03e003e0051d7812 */ /* 0x000fe200078ec0ff */
[----:B------:R-:W-:Y:S01]  /*0c60*/  HFMA2 R44, R30, R3.H1_H1, -48, -48 ;  /* 0xd200d2001e2c7431 */ /* 0x000fe20000060003 */
[----:B------:R-:W-:Y:S01]  /*0c70*/  SHF.R.U32.HI R50, RZ, 0xa, R8 ;  /* 0x0000000aff327819 */ /* 0x000fe20000011608 */
[----:B------:R-:W-:Y:S01]  /*0c80*/  HADD2 R41, R41, -1040, -1040 ;  /* 0xe410e41029297430 */ /* 0x000fe20000000000 */
[----:B------:R-:W-:-:S02]  /*0c90*/  LOP3.LUT R42, R29, 0x64006400, RZ, 0xfc, !PT ;  /* 0x640064001d2a7812 */ /* 0x000fc400078efcff */
[----:B------:R-:W-:Y:S02]  /*0ca0*/  SHF.R.U32.HI R29, RZ, 0xa, R4 ;  /* 0x0000000aff1d7819 */ /* 0x000fe40000011604 */
[----:B------:R-:W-:Y:S02]  /*0cb0*/  LOP3.LUT R4, R7, 0x3e003e0, RZ, 0xc0, !PT ;  /* 0x03e003e007047812 */ /* 0x000fe400078ec0ff */
[----:B------:R-:W-:Y:S02]  /*0cc0*/  LOP3.LUT R29, R29, 0x1f001f, RZ, 0xc0, !PT ;  /* 0x001f001f1d1d7812 */ /* 0x000fe400078ec0ff */
[----:B------:R-:W-:Y:S01]  /*0cd0*/  LOP3.LUT R50, R50, 0x1f001f, RZ, 0xc0, !PT ;  /* 0x001f001f32327812 */ /* 0x000fe200078ec0ff */
[-C--:B0-----:R-:W-:Y:S01]  /*0ce0*/  HFMA2.MMA R31, R43, R24.reuse, RZ ;  /* 0x000000182b1f7235 */ /* 0x081fe200000000ff */
[-C--:B------:R-:W-:Y:S01]  /*0cf0*/  HFMA2 R30, R47, R24.reuse, RZ.H0_H0 ;  /* 0x000000182f1e7231 */ /* 0x080fe200000400ff */
[----:B------:R-:W-:Y:S01]  /*0d00*/  HFMA2.MMA R40, R49, R24, RZ ;  /* 0x0000001831287235 */ /* 0x000fe200000000ff */
[----:B------:R-:W-:Y:S01]  /*0d10*/  HFMA2 R28, R41, R24, RZ.H0_H0 ;  /* 0x00000018291c7231 */ /* 0x000fe200000400ff */
[----:B------:R-:W-:Y:S01]  /*0d20*/  LOP3.LUT R29, R29, 0x64006400, RZ, 0xfc, !PT ;  /* 0x640064001d1d7812 */ /* 0x000fe200078efcff */
[----:B------:R-:W-:Y:S01]  /*0d30*/  HFMA2 R41, R42, R3.H1_H1, -48, -48 ;  /* 0xd200d2002a297431 */ /* 0x000fe20000060003 */
[----:B------:R-:W-:Y:S01]  /*0d40*/  HFMA2.MMA R24, R44, R25, R31 ;  /* 0x000000192c187235 */ /* 0x000fe2000000001f */
[----:B------:R-:W-:-:S02]  /*0d50*/  LOP3.LUT R31, R6, 0x3e003e0, RZ, 0xc0, !PT ;  /* 0x03e003e0061f7812 */ /* 0x000fc400078ec0ff */
[----:B------:R-:W-:Y:S02]  /*0d60*/  LOP3.LUT R44, R4, 0x64006400, RZ, 0xfc, !PT ;  /* 0x64006400042c7812 */ /* 0x000fe400078efcff */
[----:B------:R-:W-:Y:S01]  /*0d70*/  LOP3.LUT R42, R31, 0x64006400, RZ, 0xfc, !PT ;  /* 0x640064001f2a7812 */ /* 0x000fe200078efcff */
[-C--:B------:R-:W-:Y:S01]  /*0d80*/  HFMA2.MMA R4, R41, R25.reuse, R30 ;  /* 0x0000001929047235 */ /* 0x080fe2000000001e */
[--C-:B------:R-:W-:Y:S01]  /*0d90*/  SHF.R.U32.HI R31, RZ, 0xa, R5.reuse ;  /* 0x0000000aff1f7819 */ /* 0x100fe20000011605 */
[-C--:B------:R-:W-:Y:S01]  /*0da0*/  HFMA2 R43, R44, R3.reuse.H1_H1, -48, -48 ;  /* 0xd200d2002c2b7431 */ /* 0x080fe20000060003 */
[----:B------:R-:W-:Y:S01]  /*0db0*/  LOP3.LUT R50, R50, 0x64006400, RZ, 0xfc, !PT ;  /* 0x6400640032327812 */ /* 0x000fe200078efcff */
[----:B------:R-:W-:Y:S01]  /*0dc0*/  HFMA2 R41, R42, R3.H1_H1, -48, -48 ;  /* 0xd200d2002a297431 */ /* 0x000fe20000060003 */
[----:B------:R-:W-:Y:S02]  /*0dd0*/  LOP3.LUT R31, R31, 0x1f001f, RZ, 0xc0, !PT ;  /* 0x001f001f1f1f7812 */ /* 0x000fe400078ec0ff */
[----:B------:R-:W-:Y:S01]  /*0de0*/  SHF.R.U32.HI R42, RZ, 0xa, R6 ;  /* 0x0000000aff2a7819 */ /* 0x000fe20000011606 */
[----:B------:R-:W-:Y:S01]  /*0df0*/  HADD2 R51, R50, -1040, -1040 ;  /* 0xe410e41032337430 */ /* 0x000fe20000000000 */
[----:B------:R-:W-:Y:S01]  /*0e00*/  SHF.R.U32.HI R5, RZ, 0xf, R5 ;  /* 0x0000000fff057819 */ /* 0x000fe20000011605 */
[----:B------:R-:W-:Y:S01]  /*0e10*/  HFMA2.MMA R40, R41, R25, R40 ;  /* 0x0000001929287235 */ /* 0x000fe20000000028 */
[----:B------:R-:W-:Y:S01]  /*0e20*/  HFMA2 R25, R43, R25, R28 ;  /* 0x000000192b197231 */ /* 0x000fe2000000001c */
[----:B------:R-:W-:Y:S01]  /*0e30*/  LOP3.LUT R41, R31, 0x64006400, RZ, 0xfc, !PT ;  /* 0x640064001f297812 */ /* 0x000fe200078efcff */
[----:B------:R-:W-:Y:S01]  /*0e40*/  HADD2 R43, R29, -1040, -1040 ;  /* 0xe410e4101d2b7430 */ /* 0x000fe20000000000 */
[----:B------:R-:W-:Y:S01]  /*0e50*/  LOP3.LUT R42, R42, 0x1f001f, RZ, 0xc0, !PT ;  /* 0x001f001f2a2a7812 */ /* 0x000fe200078ec0ff */
[----:B------:R-:W0:Y:S01]  /*0e60*/  LDS.128 R28, [UR4+0x10] ;  /* 0x00001004ff1c7984 */ /* 0x000e220008000c00 */
[----:B------:R-:W-:Y:S01]  /*0e70*/  SHF.R.U32.HI R50, RZ, 0xe, R9 ;  /* 0x0000000eff327819 */ /* 0x000fe20000011609 */
[----:B------:R-:W-:Y:S01]  /*0e80*/  HADD2 R47, R41, -1040, -1040 ;  /* 0xe410e410292f7430 */ /* 0x000fe20000000000 */
[----:B------:R-:W-:Y:S01]  /*0e90*/  SHF.R.U32.HI R41, RZ, 0xa, R7 ;  /* 0x0000000aff297819 */ /* 0x000fe20000011607 */
        /* <DEDUP_REMOVED lines=18> */
[----:B------:R-:W-:Y:S01]  /*0fc0*/  HFMA2 R25, R46, R26, R25 ;  /* 0x0000001a2e197231 */ /* 0x000fe20000000019 */
        /* <DEDUP_REMOVED lines=11> */
[-C--:B------:R-:W-:Y:S01]  /*1080*/  HFMA2 R27, R26, R3.reuse.H1_H1, -48, -48 ;  /* 0xd200d2001a1b7431 */ /* 0x080fe20000060003 */
[----:B------:R-:W-:Y:S01]  /*1090*/  LOP3.LUT R52, R13, 0x3e003e0, RZ, 0xc0, !PT ;  /* 0x03e003e00d347812 */ /* 0x000fe200078ec0ff */
[----:B------:R-:W-:Y:S01]  /*10a0*/  HFMA2 R42, R42, R3.H1_H1, -48, -48 ;  /* 0xd200d2002a2a7431 */ /* 0x000fe20000060003 */
[----:B------:R-:W-:-:S02]  /*10b0*/  SHF.R.U32.HI R9, RZ, 0xa, R9 ;  /* 0x0000000aff097819 */ /* 0x000fc40000011609 */
[----:B------:R-:W-:Y:S01]  /*10c0*/  LOP3.LUT R5, R5, 0x10001, RZ, 0xc0, !PT ;  /* 0x0001000105057812 */ /* 0x000fe200078ec0ff */
[-C--:B0-----:R-:W-:Y:S01]  /*10d0*/  HFMA2.MMA R48, R27, R28.reuse, R24 ;  /* 0x0000001c1b307235 */ /* 0x081fe20000000018 */
[----:B------:R-:W-:Y:S01]  /*10e0*/  LOP3.LUT R40, R40, 0x64006400, RZ, 0xfc, !PT ;  /* 0x6400640028287812 */ /* 0x000fe200078efcff */
[----:B------:R-:W-:Y:S01]  /*10f0*/  HFMA2.MMA R47, R42, R28, R47 ;  /* 0x0000001c2a2f7235 */ /* 0x000fe2000000002f */
[----:B------:R-:W-:Y:S02]  /*1100*/  LOP3.LUT R42, R16, 0x3e003e0, RZ, 0xc0, !PT ;  /* 0x03e003e0102a7812 */ /* 0x000fe400078ec0ff */
[----:B------:R-:W-:Y:S01]  /*1110*/  LOP3.LUT R52, R52, 0x64006400, RZ, 0xfc, !PT ;  /* 0x6400640034347812 */ /* 0x000fe200078efcff */
[----:B------:R-:W-:Y:S01]  /*1120*/  HFMA2.MMA R48, R51, R29, R48 ;  /* 0x0000001d33307235 */ /* 0x000fe20000000030 */
[----:B------:R-:W-:Y:S01]  /*1130*/  LOP3.LUT R42, R42, 0x64006400, RZ, 0xfc, !PT ;  /* 0x640064002a2a7812 */ /* 0x000fe200078efcff */
[----:B------:R-:W-:Y:S01]  /*1140*/  HFMA2 R49, R40, R3.H1_H1, -48, -48 ;  /* 0xd200d20028317431 */ /* 0x000fe20000060003 */
[----:B------:R-:W-:-:S02]  /*1150*/  SHF.R.U32.HI R51, RZ, 0xf, R6 ;  /* 0x0000000fff337819 */ /* 0x000fc40000011606 */
[----:B------:R-:W-:Y:S01]  /*1160*/  LOP3.LUT R9, R9, 0x1f001f, RZ, 0xc0, !PT ;  /* 0x001f001f09097812 */ /* 0x000fe200078ec0ff */
[-C--:B------:R-:W-:Y:S01]  /*1170*/  HFMA2 R41, R42, R3.reuse.H1_H1, -48, -48 ;  /* 0xd200d2002a297431 */ /* 0x080fe20000060003 */
[----:B------:R-:W-:Y:S01]  /*1180*/  LOP3.LUT R6, R5, 0x20002, R50, 0xf8, !PT ;  /* 0x0002000205067812 */ /* 0x000fe200078ef832 */
[----:B------:R-:W-:Y:S01]  /*1190*/  HFMA2 R42, R52, R3.H1_H1, -48, -48 ;  /* 0xd200d200342a7431 */ /* 0x000fe20000060003 */
[--C-:B------:R-:W-:Y:S01]  /*11a0*/  SHF.R.U32.HI R50, RZ, 0xe, R10.reuse ;  /* 0x0000000eff327819 */ /* 0x100fe2000001160a */
[----:B------:R-:W-:Y:S01]  /*11b0*/  HFMA2 R49, R49, R28, R4 ;  /* 0x0000001c31317231 */ /* 0x000fe20000000004 */
[----:B------:R-:W-:Y:S02]  /*11c0*/  SHF.R.U32.HI R10, RZ, 0xa, R10 ;  /* 0x0000000aff0a7819 */ /* 0x000fe4000001160a */
[----:B------:R-:W-:Y:S02]  /*11d0*/  LOP3.LUT R5, R51, 0x10001, RZ, 0xc0, !PT ;  /* 0x0001000133057812 */ /* 0x000fe400078ec0ff */
[----:B------:R-:W-:-:S02]  /*11e0*/  LOP3.LUT R9, R9, 0x64006400, RZ, 0xfc, !PT ;  /* 0x6400640009097812 */ /* 0x000fc400078efcff */
[----:B------:R-:W-:Y:S02]  /*11f0*/  LOP3.LUT R24, R19, 0x3e003e0, RZ, 0xc0, !PT ;  /* 0x03e003e013187812 */ /* 0x000fe400078ec0ff */
[----:B------:R-:W-:Y:S02]  /*1200*/  LOP3.LUT R10, R10, 0x1f001f, RZ, 0xc0, !PT ;  /* 0x001f001f0a0a7812 */ /* 0x000fe400078ec0ff */
[----:B------:R-:W-:Y:S01]  /*1210*/  LOP3.LUT R5, R5, 0x20002, R50, 0xf8, !PT ;  /* 0x0002000205057812 */ /* 0x000fe200078ef832 */
[----:B------:R-:W-:Y:S01]  /*1220*/  HADD2 R50, R9, -1040, -1040 ;  /* 0xe410e41009327430 */ /* 0x000fe20000000000 */
[----:B------:R-:W-:Y:S02]  /*1230*/  LOP3.LUT R43, R11, 0x3e003e0, RZ, 0xc0, !PT ;  /* 0x03e003e00b2b7812 */ /* 0x000fe400078ec0ff */
[----:B------:R-:W-:Y:S02]  /*1240*/  LOP3.LUT R24, R24, 0x64006400, RZ, 0xfc, !PT ;  /* 0x6400640018187812 */ /* 0x000fe400078efcff */
[----:B------:R-:W-:-:S02]  /*1250*/  SHF.R.U32.HI R9, RZ, 0xf, R7 ;  /* 0x0000000fff097819 */ /* 0x000fc40000011607 */
[----:B------:R-:W-:Y:S01]  /*1260*/  LOP3.LUT R7, R10, 0x64006400, RZ, 0xfc, !PT ;  /* 0x640064000a077812 */ /* 0x000fe200078efcff */
[----:B------:R-:W-:Y:S01]  /*1270*/  HFMA2 R10, R50, R29, R49 ;  /* 0x0000001d320a7231 */ /* 0x000fe20000000031 */
[----:B------:R-:W-:Y:S01]  /*1280*/  LOP3.LUT R44, R43, 0x64006400, RZ, 0xfc, !PT ;  /* 0x640064002b2c7812 */ /* 0x000fe200078efcff */
[-C--:B------:R-:W-:Y:S01]  /*1290*/  HFMA2 R43, R24, R3.reuse.H1_H1, -48, -48 ;  /* 0xd200d200182b7431 */ /* 0x080fe20000060003 */
[----:B------:R-:W-:Y:S02]  /*12a0*/  LOP3.LUT R9, R9, 0x10001, RZ, 0xc0, !PT ;  /* 0x0001000109097812 */ /* 0x000fe400078ec0ff */
[--C-:B------:R-:W-:Y:S01]  /*12b0*/  SHF.R.U32.HI R50, RZ, 0xe, R11.reuse ;  /* 0x0000000eff327819 */ /* 0x100fe2000001160b */
[----:B------:R-:W-:Y:S01]  /*12c0*/  HFMA2 R44, R44, R3.H1_H1, -48, -48 ;  /* 0xd200d2002c2c7431 */ /* 0x000fe20000060003 */
[----:B------:R-:W-:Y:S02]  /*12d0*/  SHF.R.U32.HI R11, RZ, 0xa, R11 ;  /* 0x0000000aff0b7819 */ /* 0x000fe4000001160b */
[----:B------:R-:W-:Y:S01]  /*12e0*/  LOP3.LUT R46, R15, 0x3e003e0, RZ, 0xc0, !PT ;  /* 0x03e003e00f2e7812 */ /* 0x000fe200078ec0ff */
[----:B------:R-:W-:Y:S01]  /*12f0*/  HFMA2 R4, R44, R28, R25 ;  /* 0x0000001c2c047231 */ /* 0x000fe20000000019 */
        /* <DEDUP_REMOVED lines=12> */
[----:B------:R-:W-:Y:S01]  /*13c0*/  PRMT R34, R34, 0x5410, R33 ;  /* 0x0000541022227816 */ /* 0x000fe20000000021 */
[-C--:B------:R-:W-:Y:S01]  /*13d0*/  HFMA2 R27, R40, R3.reuse.H1_H1, -48, -48 ;  /* 0xd200d200281b7431 */ /* 0x080fe20000060003 */
[----:B------:R-:W-:Y:S01]  /*13e0*/  PRMT R32, R32, 0x5410, R3 ;  /* 0x0000541020207816 */ /* 0x000fe20000000003 */
[----:B------:R-:W-:Y:S01]  /*13f0*/  HFMA2 R25, R28, R3.H1_H1, -48, -48 ;  /* 0xd200d2001c197431 */ /* 0x000fe20000060003 */
[----:B--2---:R-:W-:Y:S02]  /*1400*/  LOP3.LUT R52, R23, 0x3e003e0, RZ, 0xc0, !PT ;  /* 0x03e003e017347812 */ /* 0x004fe400078ec0ff */
[----:B------:R-:W-:Y:S02]  /*1410*/  LOP3.LUT R26, R20, 0x3e003e0, RZ, 0xc0, !PT ;  /* 0x03e003e0141a7812 */ /* 0x000fe400078ec0ff */
[----:B------:R-:W-:-:S02]  /*1420*/  LOP3.LUT R52, R52, 0x64006400, RZ, 0xfc, !PT ;  /* 0x6400640034347812 */ /* 0x000fc400078efcff */
[----:B------:R-:W-:Y:S02]  /*1430*/  LOP3.LUT R40, R26, 0x64006400, RZ, 0xfc, !PT ;  /* 0x640064001a287812 */ /* 0x000fe400078efcff */
[----:B------:R-:W-:Y:S01]  /*1440*/  LOP3.LUT R26, R22, 0x3e003e0, RZ, 0xc0, !PT ;  /* 0x03e003e0161a7812 */ /* 0x000fe200078ec0ff */
[-C--:B------:R-:W-:Y:S01]  /*1450*/  HFMA2 R24, R52, R3.reuse.H1_H1, -48, -48 ;  /* 0xd200d20034187431 */ /* 0x080fe20000060003 */
[----:B------:R-:W-:Y:S01]  /*1460*/  LOP3.LUT R28, R21, 0x3e003e0, RZ, 0xc0, !PT ;  /* 0x03e003e0151c7812 */ /* 0x000fe200078ec0ff */
[----:B------:R-:W-:Y:S01]  /*1470*/  HADD2 R52, R7, -1040, -1040 ;  /* 0xe410e41007347430 */ /* 0x000fe20000000000 */
[----:B------:R-:W-:Y:S01]  /*1480*/  LOP3.LUT R7, R9, 0x20002, R50, 0xf8, !PT ;  /* 0x0002000209077812 */ /* 0x000fe200078ef832 */
[----:B------:R-:W-:Y:S01]  /*1490*/  HFMA2 R40, R40, R3.H1_H1, -48, -48 ;  /* 0xd200d20028287431 */ /* 0x000fe20000060003 */
[----:B------:R-:W-:Y:S02]  /*14a0*/  SHF.R.U32.HI R50, RZ, 0xd, R12 ;  /* 0x0000000dff327819 */ /* 0x000fe4000001160c */
[----:B------:R-:W-:Y:S01]  /*14b0*/  LOP3.LUT R26, R26, 0x64006400, RZ, 0xfc, !PT ;  /* 0x640064001a1a7812 */ /* 0x000fe200078efcff */
[----:B------:R-:W-:Y:S01]  /*14c0*/  HFMA2.MMA R9, R52, R29, R47 ;  /* 0x0000001d34097235 */ /* 0x000fe2000000002f */
[----:B------:R-:W-:-:S02]  /*14d0*/  SHF.R.U32.HI R47, RZ, 0xd, R13 ;  /* 0x0000000dff2f7819 */ /* 0x000fc4000001160d */
[----:B------:R-:W-:Y:S01]  /*14e0*/  LOP3.LUT R49, R45, 0x40004, R50, 0xf8, !PT ;  /* 0x000400042d317812 */ /* 0x000fe200078ef832 */
[----:B------:R-:W-:Y:S01]  /*14f0*/  HFMA2 R26, R26, R3.H1_H1, -48, -48 ;  /* 0xd200d2001a1a7431 */ /* 0x000fe20000060003 */
[----:B------:R-:W-:Y:S02]  /*1500*/  LOP3.LUT R45, R11, 0x1f001f, RZ, 0xc0, !PT ;  /* 0x001f001f0b2d7812 */ /* 0x000fe400078ec0ff */
[----:B------:R-:W-:Y:S02]  /*1510*/  LOP3.LUT R11, R12, 0x1f001f, RZ, 0xc0, !PT ;  /* 0x001f001f0c0b7812 */ /* 0x000fe400078ec0ff */
[----:B------:R-:W-:Y:S02]  /*1520*/  LOP3.LUT R6, R6, 0x40004, R47, 0xf8, !PT ;  /* 0x0004000406067812 */ /* 0x000fe400078ef82f */
[----:B------:R-:W-:Y:S02]  /*1530*/  LOP3.LUT R47, R45, 0x64006400, RZ, 0xfc, !PT ;  /* 0x640064002d2f7812 */ /* 0x000fe400078efcff */
[----:B------:R-:W-:-:S02]  /*1540*/  SHF.R.U32.HI R50, RZ, 0xd, R14 ;  /* 0x0000000dff327819 */ /* 0x000fc4000001160e */
[----:B------:R-:W-:Y:S01]  /*1550*/  LOP3.LUT R45, R11, 0x64006400, RZ, 0xfc, !PT ;  /* 0x640064000b2d7812 */ /* 0x000fe200078efcff */
[----:B------:R-:W-:Y:S01]  /*1560*/  HADD2 R47, R47, -1040, -1040 ;  /* 0xe410e4102f2f7430 */ /* 0x000fe20000000000 */
[----:B------:R-:W-:Y:S02]  /*1570*/  LOP3.LUT R11, R5, 0x40004, R50, 0xf8, !PT ;  /* 0x00040004050b7812 */ /* 0x000fe400078ef832 */
[----:B------:R-:W-:Y:S01]  /*1580*/  SHF.R.U32.HI R50, RZ, 0xd, R15 ;  /* 0x0000000dff327819 */ /* 0x000fe2000001160f */
[----:B------:R-:W-:Y:S01]  /*1590*/  HADD2 R5, R45, -1040, -1040 ;  /* 0xe410e4102d057430 */ /* 0x000fe20000000000 */
[----:B------:R-:W-:Y:S01]  /*15a0*/  SHF.R.U32.HI R12, RZ, 0xa, R12 ;  /* 0x0000000aff0c7819 */ /* 0x000fe2000001160c */
[----:B------:R-:W-:Y:S01]  /*15b0*/  HFMA2 R4, R47, R29, R4 ;  /* 0x0000001d2f047231 */ /* 0x000fe20000000004 */
[----:B------:R-:W-:Y:S02]  /*15c0*/  LOP3.LUT R29, R15, 0x1f001f, RZ, 0xc0, !PT ;  /* 0x001f001f0f1d7812 */ /* 0x000fe400078ec0ff */
[----:B------:R-:W-:Y:S01]  /*15d0*/  LOP3.LUT R45, R7, 0x40004, R50, 0xf8, !PT ;  /* 0x00040004072d7812 */ /* 0x000fe200078ef832 */
[----:B------:R-:W-:Y:S01]  /*15e0*/  HFMA2.MMA R48, R5, R30, R48 ;  /* 0x0000001e05307235 */ /* 0x000fe20000000030 */
[----:B------:R-:W-:-:S02]  /*15f0*/  LOP3.LUT R5, R13, 0x1f001f, RZ, 0xc0, !PT ;  /* 0x001f001f0d057812 */ /* 0x000fc400078ec0ff */
[----:B------:R-:W-:Y:S02]  /*1600*/  LOP3.LUT R7, R14, 0x1f001f, RZ, 0xc0, !PT ;  /* 0x001f001f0e077812 */ /* 0x000fe400078ec0ff */
[----:B------:R-:W-:Y:S01]  /*1610*/  LOP3.LUT R5, R5, 0x64006400, RZ, 0xfc, !PT ;  /* 0x6400640005057812 */ /* 0x000fe200078efcff */
[----:B------:R-:W-:Y:S01]  /*1620*/  HFMA2.MMA R48, R8, R31, R48 ;  /* 0x0000001f08307235 */ /* 0x000fe20000000030 */
[----:B------:R-:W-:Y:S02]  /*1630*/  LOP3.LUT R47, R29, 0x64006400, RZ, 0xfc, !PT ;  /* 0x640064001d2f7812 */ /* 0x000fe400078efcff */
[----:B------:R-:W-:Y:S01]  /*1640*/  SHF.R.U32.HI R50, RZ, 0xc, R16 ;  /* 0x0000000cff327819 */ /* 0x000fe20000011610 */
[----:B------:R-:W-:Y:S01]  /*1650*/  HADD2 R5, R5, -1040, -1040 ;  /* 0xe410e41005057430 */ /* 0x000fe20000000000 */
[----:B------:R-:W-:Y:S01]  /*1660*/  LOP3.LUT R7, R7, 0x64006400, RZ, 0xfc, !PT ;  /* 0x6400640007077812 */ /* 0x000fe200078efcff */
[----:B------:R-:W-:Y:S01]  /*1670*/  HADD2 R47, R47, -1040, -1040 ;  /* 0xe410e4102f2f7430 */ /* 0x000fe20000000000 */
[----:B------:R-:W-:Y:S01]  /*1680*/  SHF.R.U32.HI R29, RZ, 0xc, R17 ;  /* 0x0000000cff1d7819 */ /* 0x000fe20000011611 */
[-C--:B------:R-:W-:Y:S01]  /*1690*/  HFMA2 R10, R5, R30.reuse, R10 ;  /* 0x0000001e050a7231 */ /* 0x080fe2000000000a */
[----:B------:R-:W-:Y:S01]  /*16a0*/  LOP3.LUT R49, R49, 0x80008, R50, 0xf8, !PT ;  /* 0x0008000831317812 */ /* 0x000fe200078ef832 */
[----:B------:R-:W-:Y:S01]  /*16b0*/  HADD2 R50, R7, -1040, -1040 ;  /* 0xe410e41007327430 */ /* 0x000fe20000000000 */
[----:B------:R-:W-:Y:S01]  /*16c0*/  LOP3.LUT R29, R6, 0x80008, R29, 0xf8, !PT ;  /* 0x00080008061d7812 */ /* 0x000fe200078ef81d */
[----:B------:R-:W-:Y:S01]  /*16d0*/  HFMA2 R47, R47, R30, R4 ;  /* 0x0000001e2f2f7231 */ /* 0x000fe20000000004 */
[----:B------:R-:W-:Y:S01]  /*16e0*/  SHF.R.U32.HI R13, RZ, 0xa, R13 ;  /* 0x0000000aff0d7819 */ /* 0x000fe2000001160d */
[----:B------:R-:W0:Y:S01]  /*16f0*/  LDS.128 R4, [UR4+0x20] ;  /* 0x00002004ff047984 */ /* 0x000e220008000c00 */
[-C--:B------:R-:W-:Y:S01]  /*1700*/  HFMA2 R10, R42, R31.reuse, R10 ;  /* 0x0000001f2a0a7231 */ /* 0x080fe2000000000a */
[----:B------:R-:W-:Y:S01]  /*1710*/  HFMA2.MMA R9, R50, R30, R9 ;  /* 0x0000001e32097235 */ /* 0x000fe20000000009 */
[----:B------:R-:W-:Y:S01]  /*1720*/  SHF.R.U32.HI R50, RZ, 0xc, R19 ;  /* 0x0000000cff327819 */ /* 0x000fe20000011613 */
[----:B------:R-:W-:Y:S01]  /*1730*/  HFMA2 R47, R46, R31, R47 ;  /* 0x0000001f2e2f7231 */ /* 0x000fe2000000002f */
[----:B------:R-:W-:-:S02]  /*1740*/  SHF.R.U32.HI R30, RZ, 0xc, R18 ;  /* 0x0000000cff1e7819 */ /* 0x000fc40000011612 */
[----:B------:R-:W-:Y:S01]  /*1750*/  LOP3.LUT R45, R45, 0x80008, R50, 0xf8, !PT ;  /* 0x000800082d2d7812 */ /* 0x000fe200078ef832 */
[----:B------:R-:W-:Y:S01]  /*1760*/  HFMA2.MMA R9, R44, R31, R9 ;  /* 0x0000001f2c097235 */ /* 0x000fe20000000009 */
[----:B------:R-:W-:Y:S02]  /*1770*/  SHF.R.U32.HI R50, RZ, 0xb, R21 ;  /* 0x0000000bff327819 */ /* 0x000fe40000011615 */
[----:B------:R-:W-:Y:S02]  /*1780*/  LOP3.LUT R42, R12, 0x1f001f, RZ, 0xc0, !PT ;  /* 0x001f001f0c2a7812 */ /* 0x000fe400078ec0ff */
[----:B------:R-:W-:Y:S02]  /*1790*/  SHF.R.U32.HI R14, RZ, 0xa, R14 ;  /* 0x0000000aff0e7819 */ /* 0x000fe4000001160e */
[----:B------:R-:W-:Y:S02]  /*17a0*/  LOP3.LUT R29, R29, 0x100010, R50, 0xf8, !PT ;  /* 0x001000101d1d7812 */ /* 0x000fe400078ef832 */
[----:B------:R-:W-:-:S02]  /*17b0*/  LOP3.LUT R11, R11, 0x80008, R30, 0xf8, !PT ;  /* 0x000800080b0b7812 */ /* 0x000fc400078ef81e */
        /* <DEDUP_REMOVED lines=15> */
[-C--:B------:R-:W-:Y:S01]  /*18b0*/  HFMA2 R10, R13, R4.reuse, R10 ;  /* 0x000000040d0a7231 */ /* 0x080fe2000000000a */
        /* <DEDUP_REMOVED lines=8> */
[----:B------:R-:W-:Y:S01]  /*1940*/  HFMA2.MMA R13, R14, R4, R9 ;  /* 0x000000040e0d7235 */ /* 0x000fe20000000009 */
[----:B------:R-:W-:Y:S01]  /*1950*/  LOP3.LUT R12, R19, 0x1f001f, RZ, 0xc0, !PT ;  /* 0x001f001f130c7812 */ /* 0x000fe200078ec0ff */
[----:B------:R-:W-:Y:S01]  /*1960*/  HFMA2.MMA R44, R11, R5, R48 ;  /* 0x000000050b2c7235 */ /* 0x000fe20000000030 */
[-C--:B------:R-:W-:Y:S01]  /*1970*/  HFMA2 R14, R15, R5.reuse, R10 ;  /* 0x000000050f0e7231 */ /* 0x080fe2000000000a */
[----:B------:R-:W-:Y:S01]  /*1980*/  SHF.R.U32.HI R16, RZ, 0xa, R16 ;  /* 0x0000000aff107819 */ /* 0x000fe20000011610 */
[----:B------:R-:W0:Y:S01]  /*1990*/  LDS.128 R8, [UR4+0x30] ;  /* 0x00003004ff087984 */ /* 0x000e220008000c00 */
[----:B------:R-:W-:Y:S01]  /*19a0*/  LOP3.LUT R17, R17, 0x64006400, RZ, 0xfc, !PT ;  /* 0x6400640011117812 */ /* 0x000fe200078efcff */
[----:B------:R-:W-:Y:S01]  /*19b0*/  HFMA2 R47, R46, R4, R47 ;  /* 0x000000042e2f7231 */ /* 0x000fe2000000002f */
[----:B------:R-:W-:Y:S01]  /*19c0*/  LOP3.LUT R46, R12, 0x64006400, RZ, 0xfc, !PT ;  /* 0x640064000c2e7812 */ /* 0x000fe200078efcff */
[----:B------:R-:W-:Y:S01]  /*19d0*/  HFMA2.MMA R44, R41, R6, R44 ;  /* 0x00000006292c7235 */ /* 0x000fe2000000002c */
[----:B------:R-:W-:Y:S01]  /*19e0*/  SHF.R.U32.HI R18, RZ, 0xa, R18 ;  /* 0x0000000aff127819 */ /* 0x000fe20000011612 */
        /* <DEDUP_REMOVED lines=16> */
[-C--:B------:R-:W-:Y:S01]  /*1af0*/  HFMA2.MMA R44, R5, R7.reuse, R44 ;  /* 0x00000007052c7235 */ /* 0x080fe2000000002c */
[--C-:B------:R-:W-:Y:S01]  /*1b00*/  SHF.R.U32.HI R30, RZ, 0xb, R20.reuse ;  /* 0x0000000bff1e7819 */ /* 0x100fe20000011614 */
        /* <DEDUP_REMOVED lines=8> */
[----:B------:R-:W-:Y:S02]  /*1b90*/  SHF.R.U32.HI R22, RZ, 0xa, R22 ;  /* 0x0000000aff167819 */ /* 0x000fe40000011616 */
[----:B------:R-:W-:Y:S02]  /*1ba0*/  LOP3.LUT R20, R20, 0x1f001f, RZ, 0xc0, !PT ;  /* 0x001f001f14147812 */ /* 0x000fe400078ec0ff */
[----:B------:R-:W-:Y:S02]  /*1bb0*/  LOP3.LUT R31, R31, 0x64006400, RZ, 0xfc, !PT ;  /* 0x640064001f1f7812 */ /* 0x000fe400078efcff */
[----:B------:R-:W-:Y:S01]  /*1bc0*/  LOP3.LUT R19, R19, 0x64006400, RZ, 0xfc, !PT ;  /* 0x6400640013137812 */ /* 0x000fe200078efcff */
[-C--:B0-----:R-:W-:Y:S01]  /*1bd0*/  HFMA2.MMA R44, R5, R8.reuse, R44 ;  /* 0x00000008052c7235 */ /* 0x081fe2000000002c */
[----:B------:R-:W-:Y:S01]  /*1be0*/  LOP3.LUT R12, R21, 0x1f001f, RZ, 0xc0, !PT ;  /* 0x001f001f150c7812 */ /* 0x000fe200078ec0ff */
[----:B------:R-:W-:Y:S01]  /*1bf0*/  HADD2 R31, R31, -1040, -1040 ;  /* 0xe410e4101f1f7430 */ /* 0x000fe20000000000 */
[----:B------:R-:W-:Y:S01]  /*1c00*/  LOP3.LUT R22, R22, 0x1f001f, RZ, 0xc0, !PT ;  /* 0x001f001f16167812 */ /* 0x000fe200078ec0ff */
[----:B------:R-:W-:Y:S01]  /*1c10*/  HADD2 R6, R19, -1040, -1040 ;  /* 0xe410e41013067430 */ /* 0x000fe20000000000 */
[----:B------:R-:W-:Y:S01]  /*1c20*/  LOP3.LUT R20, R20, 0x64006400, RZ, 0xfc, !PT ;  /* 0x6400640014147812 */ /* 0x000fe200078efcff */
[----:B------:R-:W-:Y:S01]  /*1c30*/  HFMA2.MMA R13, R4, R8, R13 ;  /* 0x00000008040d7235 */ /* 0x000fe2000000000d */
[----:B------:R-:W-:Y:S01]  /*1c40*/  LOP3.LUT R17, R23, 0x1f001f, RZ, 0xc0, !PT ;  /* 0x001f001f17117812 */ /* 0x000fe200078ec0ff */
[-C--:B------:R-:W-:Y:S01]  /*1c50*/  HFMA2.MMA R5, R40, R9.reuse, R44 ;  /* 0x0000000928057235 */ /* 0x080fe2000000002c */
[----:B------:R-:W-:Y:S01]  /*1c60*/  LOP3.LUT R30, R49, 0x100010, R30, 0xf8, !PT ;  /* 0x00100010311e7812 */ /* 0x000fe200078ef81e */
[----:B------:R-:W-:Y:S01]  /*1c70*/  HADD2 R20, R20, -1040, -1040 ;  /* 0xe410e41014147430 */ /* 0x000fe20000000000 */
[----:B------:R-:W-:Y:S01]  /*1c80*/  SHF.R.U32.HI R21, RZ, 0xa, R21 ;  /* 0x0000000aff157819 */ /* 0x000fe20000011615 */
[-C--:B------:R-:W-:Y:S01]  /*1c90*/  HFMA2 R14, R31, R7.reuse, R14 ;  /* 0x000000071f0e7231 */ /* 0x080fe2000000000e */
[----:B------:R-:W-:Y:S01]  /*1ca0*/  LOP3.LUT R12, R12, 0x64006400, RZ, 0xfc, !PT ;  /* 0x640064000c0c7812 */ /* 0x000fe200078efcff */
[----:B------:R-:W-:Y:S01]  /*1cb0*/  HFMA2 R47, R6, R7, R47 ;  /* 0x00000007062f7231 */ /* 0x000fe2000000002f */
[----:B------:R-:W-:Y:S01]  /*1cc0*/  LOP3.LUT R22, R22, 0x64006400, RZ, 0xfc, !PT ;  /* 0x6400640016167812 */ /* 0x000fe200078efcff */
[----:B------:R-:W-:Y:S01]  /*1cd0*/  HFMA2.MMA R13, R26, R9, R13 ;  /* 0x000000091a0d7235 */ /* 0x000fe2000000000d */
        /* <DEDUP_REMOVED lines=11> */
[----:B------:R-:W-:Y:S01]  /*1d90*/  HFMA2 R28, R28, R3.H1_H1, -48, -48 ;  /* 0xd200d2001c1c7431 */ /* 0x000fe20000060003 */
[----:B------:R-:W-:Y:S01]  /*1da0*/  LOP3.LUT R23, R23, 0x1f001f, RZ, 0xc0, !PT ;  /* 0x001f001f17177812 */ /* 0x000fe200078ec0ff */
[----:B------:R-:W-:Y:S01]  /*1db0*/  HFMA2 R12, R12, R8, R47 ;  /* 0x000000080c0c7231 */ /* 0x000fe2000000002f */
[----:B------:R-:W-:Y:S01]  /*1dc0*/  LOP3.LUT R42, R42, 0x64006400, RZ, 0xfc, !PT ;  /* 0x640064002a2a7812 */ /* 0x000fe200078efcff */
[----:B------:R-:W-:Y:S01]  /*1dd0*/  HADD2 R30, R30, -1040, -1040 ;  /* 0xe410e4101e1e7430 */ /* 0x000fe20000000000 */
[----:B------:R-:W-:Y:S01]  /*1de0*/  LOP3.LUT R21, R21, 0x64006400, RZ, 0xfc, !PT ;  /* 0x6400640015157812 */ /* 0x000fe200078efcff */
[----:B------:R-:W-:Y:S01]  /*1df0*/  HFMA2.MMA R13, R22, R10, R13 ;  /* 0x0000000a160d7235 */ /* 0x000fe2000000000d */
        /* <DEDUP_REMOVED lines=25> */
.L_x_3665:
[----:B------:R-:W-:Y:S01]  /*1f90*/  UIADD3 UR4, UR4, 0x40, URZ ;  /* 0x0000004004047890 */ /* 0x000fe2000fffe03f */
[----:B-----5:R-:W-:-:S04]  /*1fa0*/  IMAD.WIDE R4, R39, c[0x0][0x18c], R36 ;  /* 0x0000630027047a25 */ /* 0x020fc800078e0224 */
[----:B------:R-:W-:Y:S01]  /*1fb0*/  IMAD.MOV.U32 R22, RZ, RZ, R38 ;  /* 0x000000ffff167224 */ /* 0x000fe200078e0026 */
[----:B------:R-:W-:Y:S05]  /*1fc0*/  @!P0 BRA P2, `(.L_x_3666) ;  /* 0xffffea6000008947 */ /* 0x000fea000103ffff */
.L_x_3664:
[----:B------:R-:W-:-:S04]  /*1fd0*/  ISETP.GE.AND P0, PT, R22, R35, PT ;  /* 0x000000231600720c */ /* 0x000fc80003f06270 */
[----:B------:R-:W-:-:S13]  /*1fe0*/  ISETP.GE.OR P0, PT, R22, c[0x0][0x1b8], P0 ;  /* 0x00006e0016007a0c */ /* 0x000fda0000706670 */
[----:B------:R-:W-:Y:S05]  /*1ff0*/  @P0 BRA `(.L_x_3667) ;  /* 0x000013e000000947 */ /* 0x000fea0003800000 */
.L_x_3669:
[----:B------:R-:W-:Y:S01]  /*2000*/  IMAD.MOV.U32 R23, RZ, RZ, 0x4 ;  /* 0x00000004ff177424 */ /* 0x000fe200078e00ff */
[----:B-----5:R1:W5:Y:S03]  /*2010*/  LDG.E.128.CONSTANT R16, [R4.64] ;  /* 0x0000000604107981 */ /* 0x020366000c1e9d00 */
[----:B------:R-:W-:-:S05]  /*2020*/  IMAD.WIDE R6, R23, c[0x0][0x18c], R4 ;  /* 0x0000630017067a25 */ /* 0x000fca00078e0204 */
[----:B------:R1:W5:Y:S01]  /*2030*/  LDG.E.128.CONSTANT R8, [R6.64] ;  /* 0x0000000606087981 */ /* 0x000362000c1e9d00 */
[----:B------:R-:W-:Y:S01]  /*2040*/  IADD3 R22, R22, 0x20, RZ ;  /* 0x0000002016167810 */ /* 0x000fe20007ffe0ff */
[----:B0-----:R-:W-:-:S03]  /*2050*/  IMAD.WIDE R20, R23, c[0x0][0x18c], R6 ;  /* 0x0000630017147a25 */ /* 0x001fc600078e0206 */
[C---:B------:R-:W-:Y:S02]  /*2060*/  ISETP.GE.AND P0, PT, R22.reuse, c[0x0][0x1b8], PT ;  /* 0x00006e0016007a0c */ /* 0x040fe40003f06270 */
[----:B------:R-:W-:Y:S01]  /*2070*/  ISETP.LT.AND P2, PT, R22, R35, PT ;  /* 0x000000231600720c */ /* 0x000fe20003f41270 */
[----:B------:R-:W-:Y:S10]  /*2080*/  @P1 BRA `(.L_x_3668) ;  /* 0x0000132000001947 */ /* 0x000ff40003800000 */
[----:B-1----:R-:W2:Y:S01]  /*2090*/  LDG.E.128.CONSTANT R4, [R20.64] ;  /* 0x0000000614047981 */ /* 0x002ea2000c1e9d00 */
[----:B------:R-:W-:Y:S01]  /*20a0*/  IMAD.MOV.U32 R25, RZ, RZ, 0x2400 ;  /* 0x00002400ff197424 */ /* 0x000fe200078e00ff */
[----:B-----5:R-:W-:Y:S01]  /*20b0*/  SHF.R.U32.HI R27, RZ, 0xf, R17 ;  /* 0x0000000fff1b7819 */ /* 0x020fe20000011611 */
[----:B------:R-:W-:Y:S01]  /*20c0*/  IMAD.MOV.U32 R26, RZ, RZ, 0x3000 ;  /* 0x00003000ff1a7424 */ /* 0x000fe200078e00ff */
[----:B------:R-:W0:Y:S01]  /*20d0*/  LDS.128 R12, [UR4] ;  /* 0x00000004ff0c7984 */ /* 0x000e220008000c00 */
[----:B------:R-:W-:Y:S02]  /*20e0*/  SHF.R.U32.HI R24, RZ, 0xf, R16 ;  /* 0x0000000fff187819 */ /* 0x000fe40000011610 */
[----:B------:R-:W-:-:S02]  /*20f0*/  SHF.R.U32.HI R41, RZ, 0xf, R18 ;  /* 0x0000000fff297819 */ /* 0x000fc40000011612 */
[----:B------:R-:W-:Y:S02]  /*2100*/  PRMT R3, R3, 0x5410, R25 ;  /* 0x0000541003037816 */ /* 0x000fe40000000019 */
[----:B------:R-:W-:Y:S02]  /*2110*/  SHF.R.U32.HI R28, RZ, 0xe, R9 ;  /* 0x0000000eff1c7819 */ /* 0x000fe40000011609 */
[----:B------:R-:W-:Y:S02]  /*2120*/  LOP3.LUT R27, R27, 0x10001, RZ, 0xc0, !PT ;  /* 0x000100011b1b7812 */ /* 0x000fe400078ec0ff */
[----:B------:R-:W-:Y:S02]  /*2130*/  SHF.R.U32.HI R25, RZ, 0xe, R8 ;  /* 0x0000000eff197819 */ /* 0x000fe40000011608 */
[----:B------:R-:W-:Y:S02]  /*2140*/  LOP3.LUT R24, R24, 0x10001, RZ, 0xc0, !PT ;  /* 0x0001000118187812 */ /* 0x000fe400078ec0ff */
[----:B------:R-:W-:-:S02]  /*2150*/  SHF.R.U32.HI R42, RZ, 0xe, R10 ;  /* 0x0000000eff2a7819 */ /* 0x000fc4000001160a */
[----:B------:R-:W-:Y:S02]  /*2160*/  LOP3.LUT R41, R41, 0x10001, RZ, 0xc0, !PT ;  /* 0x0001000129297812 */ /* 0x000fe400078ec0ff */
[C---:B------:R-:W-:Y:S02]  /*2170*/  LOP3.LUT R40, R17.reuse, 0x380038, RZ, 0xc0, !PT ;  /* 0x0038003811287812 */ /* 0x040fe400078ec0ff */
[----:B------:R-:W-:Y:S02]  /*2180*/  SHF.R.U32.HI R43, RZ, 0xf, R19 ;  /* 0x0000000fff2b7819 */ /* 0x000fe40000011613 */
[----:B------:R-:W-:Y:S02]  /*2190*/  SHF.R.U32.HI R30, RZ, 0x6, R17 ;  /* 0x00000006ff1e7819 */ /* 0x000fe40000011611 */
[----:B------:R-:W-:Y:S02]  /*21a0*/  LOP3.LUT R39, R17, 0x70007, RZ, 0xc0, !PT ;  /* 0x0007000711277812 */ /* 0x000fe400078ec0ff */
[----:B------:R-:W-:-:S02]  /*21b0*/  LOP3.LUT R27, R27, 0x20002, R28, 0xf8, !PT ;  /* 0x000200021b1b7812 */ /* 0x000fc400078ef81c */
[----:B------:R-:W-:Y:S02]  /*21c0*/  LOP3.LUT R17, R18, 0x380038, RZ, 0xc0, !PT ;  /* 0x0038003812117812 */ /* 0x000fe400078ec0ff */
[----:B------:R-:W-:Y:S02]  /*21d0*/  SHF.R.U32.HI R36, RZ, 0x6, R18 ;  /* 0x00000006ff247819 */ /* 0x000fe40000011612 */
[----:B------:R-:W-:Y:S02]  /*21e0*/  LOP3.LUT R28, R24, 0x20002, R25, 0xf8, !PT ;  /* 0x00020002181c7812 */ /* 0x000fe400078ef819 */
[----:B------:R-:W-:Y:S02]  /*21f0*/  LOP3.LUT R18, R18, 0x70007, RZ, 0xc0, !PT ;  /* 0x0007000712127812 */ /* 0x000fe400078ec0ff */
[----:B------:R-:W-:Y:S02]  /*2200*/  LOP3.LUT R24, R41, 0x20002, R42, 0xf8, !PT ;  /* 0x0002000229187812 */ /* 0x000fe400078ef82a */
        /* <DEDUP_REMOVED lines=8> */
[----:B------:R-:W-:Y:S02]  /*2290*/  LOP3.LUT R40, R39, 0x64006400, RZ, 0xfc, !PT ;  /* 0x6400640027287812 */ /* 0x000fe400078efcff */
[----:B------:R-:W-:Y:S02]  /*22a0*/  LOP3.LUT R19, R19, 0x70007, RZ, 0xc0, !PT ;  /* 0x0007000713137812 */ /* 0x000fe400078ec0ff */
[----:B------:R-:W-:Y:S02]  /*22b0*/  LOP3.LUT R18, R18, 0x64006400, RZ, 0xfc, !PT ;  /* 0x6400640012127812 */ /* 0x000fe400078efcff */
[----:B------:R-:W-:Y:S01]  /*22c0*/  LOP3.LUT R25, R43, 0x20002, R44, 0xf8, !PT ;  /* 0x000200022b197812 */ /* 0x000fe200078ef82c */
        /* <DEDUP_REMOVED lines=10> */
[----:B------:R-:W-:Y:S01]  /*2370*/  HFMA2 R38, R17, R26.H0_H0, -132, -132 ;  /* 0xd820d82011267431 */ /* 0x000fe2000004001a */
[----:B------:R-:W-:Y:S01]  /*2380*/  HFMA2.MMA R41, R45, R12, RZ ;  /* 0x0000000c2d297235 */ /* 0x000fe200000000ff */
[-C--:B------:R-:W-:Y:S01]  /*2390*/  HFMA2 R42, R29, R12.reuse, RZ.H0_H0 ;  /* 0x0000000c1d2a7231 */ /* 0x080fe200000400ff */
[----:B------:R-:W-:Y:S01]  /*23a0*/  LOP3.LUT R17, R30, 0x70007, RZ, 0xc0, !PT ;  /* 0x000700071e117812 */ /* 0x000fe200078ec0ff */
[----:B------:R-:W-:Y:S01]  /*23b0*/  HFMA2 R12, R19, R12, RZ.H0_H0 ;  /* 0x0000000c130c7231 */ /* 0x000fe200000400ff */
[----:B------:R-:W-:Y:S01]  /*23c0*/  LOP3.LUT R19, R16, 0x64006400, RZ, 0xfc, !PT ;  /* 0x6400640010137812 */ /* 0x000fe200078efcff */
[-C--:B------:R-:W-:Y:S01]  /*23d0*/  HFMA2.MMA R40, R43, R13.reuse, R18 ;  /* 0x0000000d2b287235 */ /* 0x080fe20000000012 */
[----:B------:R-:W-:Y:S01]  /*23e0*/  LOP3.LUT R17, R17, 0x64006400, RZ, 0xfc, !PT ;  /* 0x6400640011117812 */ /* 0x000fe200078efcff */
[-C--:B------:R-:W-:Y:S01]  /*23f0*/  HFMA2 R39, R39, R26.reuse.H0_H0, -132, -132 ;  /* 0xd820d82027277431 */ /* 0x080fe2000004001a */
[----:B------:R-:W-:Y:S01]  /*2400*/  LOP3.LUT R16, R31, 0x70007, RZ, 0xc0, !PT ;  /* 0x000700071f107812 */ /* 0x000fe200078ec0ff */
[----:B------:R-:W-:Y:S01]  /*2410*/  HFMA2 R19, R19, R26.H0_H0, -132, -132 ;  /* 0xd820d82013137431 */ /* 0x000fe2000004001a */
        /* <DEDUP_REMOVED lines=16> */
[----:B------:R-:W0:Y:S01]  /*2520*/  LDS.128 R16, [UR4+0x10] ;  /* 0x00001004ff107984 */ /* 0x000e220008000c00 */
[-C--:B------:R-:W-:Y:S01]  /*2530*/  HFMA2.MMA R42, R13, R14.reuse, R42 ;  /* 0x0000000e0d2a7235 */ /* 0x080fe2000000002a */
[----:B------:R-:W-:Y:S01]  /*2540*/  LOP3.LUT R30, R30, 0x1c001c0, RZ, 0xc0, !PT ;  /* 0x01c001c01e1e7812 */ /* 0x000fe200078ec0ff */
[----:B------:R-:W-:Y:S01]  /*2550*/  HFMA2 R51, R49, R26.H0_H0, -132, -132 ;  /* 0xd820d82031337431 */ /* 0x000fe2000004001a */
[----:B------:R-:W-:Y:S01]  /*2560*/  LOP3.LUT R49, R46, 0x64006400, RZ, 0xfc, !PT ;  /* 0x640064002e317812 */ /* 0x000fe200078efcff */
[----:B------:R-:W-:Y:S01]  /*2570*/  HFMA2.MMA R44, R29, R14, R12 ;  /* 0x0000000e1d2c7235 */ /* 0x000fe2000000000c */
[----:B------:R-:W-:Y:S01]  /*2580*/  LOP3.LUT R29, R31, 0x380038, RZ, 0xc0, !PT ;  /* 0x003800381f1d7812 */ /* 0x000fe200078ec0ff */
[----:B------:R-:W-:Y:S01]  /*2590*/  HFMA2 R41, R38, R14, R41 ;  /* 0x0000000e26297231 */ /* 0x000fe20000000029 */
[----:B------:R-:W-:Y:S01]  /*25a0*/  LOP3.LUT R46, R37, 0x380038, RZ, 0xc0, !PT ;  /* 0x00380038252e7812 */ /* 0x000fe200078ec0ff */
[-C--:B------:R-:W-:Y:S01]  /*25b0*/  HFMA2 R48, R49, R26.reuse.H0_H0, -132, -132 ;  /* 0xd820d82031307431 */ /* 0x080fe2000004001a */
[----:B------:R-:W-:Y:S01]  /*25c0*/  LOP3.LUT R47, R29, 0x64006400, RZ, 0xfc, !PT ;  /* 0x640064001d2f7812 */ /* 0x000fe200078efcff */
        /* <DEDUP_REMOVED lines=8> */
[----:B------:R-:W-:Y:S01]  /*2650*/  HFMA2.MMA R42, R47, R15, R42 ;  /* 0x0000000f2f2a7235 */ /* 0x000fe2000000002a */
[----:B------:R-:W-:Y:S02]  /*2660*/  LOP3.LUT R47, R46, 0x64006400, RZ, 0xfc, !PT ;  /* 0x640064002e2f7812 */ /* 0x000fe400078efcff */
[----:B------:R-:W-:Y:S02]  /*2670*/  LOP3.LUT R46, R31, 0x64006400, RZ, 0xfc, !PT ;  /* 0x640064001f2e7812 */ /* 0x000fe400078efcff */
[----:B------:R-:W-:Y:S01]  /*2680*/  LOP3.LUT R38, R8, 0x380038, RZ, 0xc0, !PT ;  /* 0x0038003808267812 */ /* 0x000fe200078ec0ff */
[----:B------:R-:W-:Y:S01]  /*2690*/  HFMA2 R47, R47, R26.H0_H0, -132, -132 ;  /* 0xd820d8202f2f7431 */ /* 0x000fe2000004001a */
[----:B------:R-:W-:Y:S01]  /*26a0*/  SHF.R.U32.HI R12, RZ, 0x6, R8 ;  /* 0x00000006ff0c7819 */ /* 0x000fe20000011608 */
[----:B------:R-:W-:Y:S01]  /*26b0*/  HFMA2 R31, R46, R3.H1_H1, -20, -20 ;  /* 0xcd00cd002e1f7431 */ /* 0x000fe20000060003 */
[----:B------:R-:W-:-:S02]  /*26c0*/  LOP3.LUT R46, R37, 0x64006400, RZ, 0xfc, !PT ;  /* 0x64006400252e7812 */ /* 0x000fc400078efcff */
[----:B------:R-:W-:Y:S01]  /*26d0*/  LOP3.LUT R39, R8, 0x70007, RZ, 0xc0, !PT ;  /* 0x0007000708277812 */ /* 0x000fe200078ec0ff */
[----:B------:R-:W-:Y:S01]  /*26e0*/  HFMA2.MMA R44, R47, R15, R44 ;  /* 0x0000000f2f2c7235 */ /* 0x000fe2000000002c */
[-C--:B------:R-:W-:Y:S01]  /*26f0*/  HFMA2 R15, R30, R3.reuse.H1_H1, -20, -20 ;  /* 0xcd00cd001e0f7431 */ /* 0x080fe20000060003 */
[----:B------:R-:W-:Y:S02]  /*2700*/  LOP3.LUT R8, R9, 0x380038, RZ, 0xc0, !PT ;  /* 0x0038003809087812 */ /* 0x000fe400078ec0ff */
[----:B------:R-:W-:Y:S02]  /*2710*/  SHF.R.U32.HI R13, RZ, 0x6, R9 ;  /* 0x00000006ff0d7819 */ /* 0x000fe40000011609 */
[----:B------:R-:W-:Y:S01]  /*2720*/  LOP3.LUT R9, R10, 0x380038, RZ, 0xc0, !PT ;  /* 0x003800380a097812 */ /* 0x000fe200078ec0ff */
[----:B0-----:R-:W-:Y:S01]  /*2730*/  HFMA2.MMA R40, R15, R16, R40 ;  /* 0x000000100f287235 */ /* 0x001fe20000000028 */
[----:B------:R-:W-:Y:S01]  /*2740*/  HFMA2 R15, R46, R3.H1_H1, -20, -20 ;  /* 0xcd00cd002e0f7431 */ /* 0x000fe20000060003 */
[----:B------:R-:W-:Y:S01]  /*2750*/  SHF.R.U32.HI R14, RZ, 0x6, R10 ;  /* 0x00000006ff0e7819 */ /* 0x000fe2000001160a */
[----:B------:R-:W-:Y:S01]  /*2760*/  HFMA2 R42, R31, R16, R42 ;  /* 0x000000101f2a7231 */ /* 0x000fe2000000002a */
[----:B------:R-:W-:-:S02]  /*2770*/  LOP3.LUT R43, R43, 0x64006400, RZ, 0xfc, !PT ;  /* 0x640064002b2b7812 */ /* 0x000fc400078efcff */
[----:B------:R-:W-:Y:S01]  /*2780*/  LOP3.LUT R10, R10, 0x70007, RZ, 0xc0, !PT ;  /* 0x000700070a0a7812 */ /* 0x000fe200078ec0ff */
[----:B------:R-:W-:Y:S01]  /*2790*/  HFMA2.MMA R44, R15, R16, R44 ;  /* 0x000000100f2c7235 */ /* 0x000fe2000000002c */
[----:B------:R-:W-:Y:S01]  /*27a0*/  LOP3.LUT R36, R36, 0x64006400, RZ, 0xfc, !PT ;  /* 0x6400640024247812 */ /* 0x000fe200078efcff */
[----:B------:R-:W-:Y:S01]  /*27b0*/  HADD2 R43, R43, -1028, -1028 ;  /* 0xe404e4042b2b7430 */ /* 0x000fe20000000000 */
[----:B------:R-:W-:Y:S02]  /*27c0*/  LOP3.LUT R10, R10, 0x64006400, RZ, 0xfc, !PT ;  /* 0x640064000a0a7812 */ /* 0x000fe400078efcff */
[----:B------:R-:W-:Y:S01]  /*27d0*/  LOP3.LUT R15, R8, 0x64006400, RZ, 0xfc, !PT ;  /* 0x64006400080f7812 */ /* 0x000fe200078efcff */
[----:B------:R-:W-:Y:S01]  /*27e0*/  HFMA2 R36, R36, R3.H1_H1, -20, -20 ;  /* 0xcd00cd0024247431 */ /* 0x000fe20000060003 */
[C---:B------:R-:W-:Y:S01]  /*27f0*/  LOP3.LUT R45, R11.reuse, 0x380038, RZ, 0xc0, !PT ;  /* 0x003800380b2d7812 */ /* 0x040fe200078ec0ff */
[----:B------:R-:W-:Y:S01]  /*2800*/  HADD2 R10, R10, -1028, -1028 ;  /* 0xe404e4040a0a7430 */ /* 0x000fe20000000000 */
[----:B------:R-:W-:Y:S01]  /*2810*/  SHF.R.U32.HI R29, RZ, 0x6, R11 ;  /* 0x00000006ff1d7819 */ /* 0x000fe2000001160b */
[----:B------:R-:W-:Y:S01]  /*2820*/  HFMA2 R41, R36, R16, R41 ;  /* 0x0000001024297231 */ /* 0x000fe20000000029 */
[----:B------:R-:W-:Y:S01]  /*2830*/  LOP3.LUT R11, R11, 0x70007, RZ, 0xc0, !PT ;  /* 0x000700070b0b7812 */ /* 0x000fe200078ec0ff */
[----:B------:R-:W-:Y:S01]  /*2840*/  HFMA2.MMA R40, R43, R17, R40 ;  /* 0x000000112b287235 */ /* 0x000fe20000000028 */
[----:B------:R-:W-:Y:S01]  /*2850*/  LOP3.LUT R9, R9, 0x64006400, RZ, 0xfc, !PT ;  /* 0x6400640009097812 */ /* 0x000fe200078efcff */
[-C--:B------:R-:W-:Y:S01]  /*2860*/  HFMA2 R15, R15, R26.reuse.H0_H0, -132, -132 ;  /* 0xd820d8200f0f7431 */ /* 0x080fe2000004001a */
[----:B------:R-:W-:Y:S01]  /*2870*/  LOP3.LUT R39, R39, 0x64006400, RZ, 0xfc, !PT ;  /* 0x6400640027277812 */ /* 0x000fe200078efcff */
[-C--:B------:R-:W-:Y:S01]  /*2880*/  HFMA2 R41, R10, R17.reuse, R41 ;  /* 0x000000110a297231 */ /* 0x080fe20000000029 */
[----:B------:R-:W-:Y:S01]  /*2890*/  LOP3.LUT R16, R11, 0x64006400, RZ, 0xfc, !PT ;  /* 0x640064000b107812 */ /* 0x000fe200078efcff */
[----:B------:R-:W-:Y:S01]  /*28a0*/  HFMA2 R8, R9, R26.H0_H0, -132, -132 ;  /* 0xd820d82009087431 */ /* 0x000fe2000004001a */
[----:B------:R-:W-:Y:S01]  /*28b0*/  LOP3.LUT R11, R38, 0x64006400, RZ, 0xfc, !PT ;  /* 0x64006400260b7812 */ /* 0x000fe200078efcff */
[----:B------:R-:W-:Y:S01]  /*28c0*/  HADD2 R39, R39, -1028, -1028 ;  /* 0xe404e40427277430 */ /* 0x000fe20000000000 */
[----:B------:R-:W-:Y:S01]  /*28d0*/  HFMA2.MMA R37, R15, R18, R40 ;  /* 0x000000120f257235 */ /* 0x000fe20000000028 */
[----:B------:R-:W-:Y:S01]  /*28e0*/  HFMA2 R15, R8, R18, R41 ;  /* 0x00000012080f7231 */ /* 0x000fe20000000029 */
[----:B------:R-:W-:Y:S01]  /*28f0*/  LOP3.LUT R8, R12, 0x70007, RZ, 0xc0, !PT ;  /* 0x000700070c087812 */ /* 0x000fe200078ec0ff */
[----:B------:R-:W-:Y:S01]  /*2900*/  HFMA2 R42, R39, R17, R42 ;  /* 0x00000011272a7231 */ /* 0x000fe2000000002a */
[----:B------:R-:W-:Y:S01]  /*2910*/  LOP3.LUT R10, R14, 0x70007, RZ, 0xc0, !PT ;  /* 0x000700070e0a7812 */ /* 0x000fe200078ec0ff */
[----:B------:R-:W-:Y:S01]  /*2920*/  HFMA2 R11, R11, R26.H0_H0, -132, -132 ;  /* 0xd820d8200b0b7431 */ /* 0x000fe2000004001a */
[----:B------:R-:W-:Y:S01]  /*2930*/  LOP3.LUT R45, R45, 0x64006400, RZ, 0xfc, !PT ;  /* 0x640064002d2d7812 */ /* 0x000fe200078efcff */
[----:B------:R-:W-:Y:S01]  /*2940*/  HADD2 R31, R16, -1028, -1028 ;  /* 0xe404e404101f7430 */ /* 0x000fe20000000000 */
[----:B------:R-:W-:Y:S01]  /*2950*/  LOP3.LUT R8, R8, 0x64006400, RZ, 0xfc, !PT ;  /* 0x6400640008087812 */ /* 0x000fe200078efcff */
[----:B------:R-:W-:Y:S01]  /*2960*/  HFMA2 R39, R11, R18, R42 ;  /* 0x000000120b277231 */ /* 0x000fe2000000002a */
[----:B------:R-:W-:Y:S01]  /*2970*/  LOP3.LUT R10, R10, 0x64006400, RZ, 0xfc, !PT ;  /* 0x640064000a0a7812 */ /* 0x000fe200078efcff */
[-C--:B------:R-:W-:Y:S01]  /*2980*/  HFMA2 R41, R45, R26.reuse.H0_H0, -132, -132 ;  /* 0xd820d8202d297431 */ /* 0x080fe2000004001a */
[----:B------:R-:W-:Y:S01]  /*2990*/  LOP3.LUT R9, R13, 0x70007, RZ, 0xc0, !PT ;  /* 0x000700070d097812 */ /* 0x000fe200078ec0ff */
[----:B------:R-:W-:Y:S01]  /*29a0*/  HFMA2.MMA R44, R31, R17, R44 ;  /* 0x000000111f2c7235 */ /* 0x000fe2000000002c */
[----:B------:R-:W-:Y:S01]  /*29b0*/  LOP3.LUT R11, R29, 0x70007, RZ, 0xc0, !PT ;  /* 0x000700071d0b7812 */ /* 0x000fe200078ec0ff */
[----:B------:R-:W-:Y:S01]  /*29c0*/  HADD2 R8, R8, -1028, -1028 ;  /* 0xe404e40408087430 */ /* 0x000fe20000000000 */
[----:B------:R-:W-:Y:S01]  /*29d0*/  LOP3.LUT R9, R9, 0x64006400, RZ, 0xfc, !PT ;  /* 0x6400640009097812 */ /* 0x000fe200078efcff */
[----:B------:R-:W-:Y:S01]  /*29e0*/  HADD2 R10, R10, -1028, -1028 ;  /* 0xe404e4040a0a7430 */ /* 0x000fe20000000000 */
[----:B------:R-:W-:Y:S01]  /*29f0*/  LOP3.LUT R11, R11, 0x64006400, RZ, 0xfc, !PT ;  /* 0x640064000b0b7812 */ /* 0x000fe200078efcff */
[----:B------:R-:W-:Y:S01]  /*2a00*/  HFMA2.MMA R41, R41, R18, R44 ;  /* 0x0000001229297235 */ /* 0x000fe2000000002c */
[-C--:B------:R-:W-:Y:S01]  /*2a10*/  HFMA2 R39, R8, R19.reuse, R39 ;  /* 0x0000001308277231 */ /* 0x080fe20000000027 */
[C---:B------:R-:W-:Y:S01]  /*2a20*/  LOP3.LUT R53, R12.reuse, 0x380038, RZ, 0xc0, !PT ;  /* 0x003800380c357812 */ /* 0x040fe200078ec0ff */
[----:B------:R-:W-:Y:S01]  /*2a30*/  HADD2 R16, R9, -1028, -1028 ;  /* 0xe404e40409107430 */ /* 0x000fe20000000000 */
[----:B------:R-:W-:Y:S01]  /*2a40*/  LOP3.LUT R50, R13, 0x380038, RZ, 0xc0, !PT ;  /* 0x003800380d327812 */ /* 0x000fe200078ec0ff */
[----:B------:R-:W-:Y:S01]  /*2a50*/  HADD2 R18, R11, -1028, -1028 ;  /* 0xe404e4040b127430 */ /* 0x000fe20000000000 */
[----:B------:R-:W-:Y:S01]  /*2a60*/  LOP3.LUT R53, R53, 0x64006400, RZ, 0xfc, !PT ;  /* 0x6400640035357812 */ /* 0x000fe200078efcff */
[----:B------:R-:W-:Y:S01]  /*2a70*/  HFMA2 R15, R10, R19, R15 ;  /* 0x000000130a0f7231 */ /* 0x000fe2000000000f */
[----:B------:R-:W-:Y:S01]  /*2a80*/  LOP3.LUT R12, R12, 0x1c001c0, RZ, 0xc0, !PT ;  /* 0x01c001c00c0c7812 */ /* 0x000fe200078ec0ff */
[----:B------:R-:W0:Y:S01]  /*2a90*/  LDS.128 R8, [UR4+0x20] ;  /* 0x00002004ff087984 */ /* 0x000e220008000c00 */
[-C--:B------:R-:W-:Y:S01]  /*2aa0*/  HFMA2.MMA R37, R16, R19.reuse, R37 ;  /* 0x0000001310257235 */ /* 0x080fe20000000025 */
[----:B------:R-:W-:Y:S01]  /*2ab0*/  LOP3.LUT R48, R14, 0x380038, RZ, 0xc0, !PT ;  /* 0x003800380e307812 */ /* 0x000fe200078ec0ff */
[----:B------:R-:W-:Y:S01]  /*2ac0*/  HFMA2.MMA R41, R18, R19, R41 ;  /* 0x0000001312297235 */ /* 0x000fe20000000029 */
        /* <DEDUP_REMOVED lines=8> */
[C---:B------:R-:W-:Y:S01]  /*2b50*/  LOP3.LUT R49, R29.reuse, 0x380038, RZ, 0xc0, !PT ;  /* 0x003800381d317812 */ /* 0x040fe200078ec0ff */
[----:B------:R-:W-:Y:S01]  /*2b60*/  HFMA2 R48, R48, R26.H0_H0, -132, -132 ;  /* 0xd820d82030307431 */ /* 0x000fe2000004001a */
[----:B------:R-:W-:-:S02]  /*2b70*/  LOP3.LUT R29, R29, 0x1c001c0, RZ, 0xc0, !PT ;  /* 0x01c001c01d1d7812 */ /* 0x000fc400078ec0ff */
[----:B------:R-:W-:Y:S02]  /*2b80*/  LOP3.LUT R49, R49, 0x64006400, RZ, 0xfc, !PT ;  /* 0x6400640031317812 */ /* 0x000fe400078efcff */
[----:B------:R-:W-:Y:S02]  /*2b90*/  LOP3.LUT R29, R29, 0x64006400, RZ, 0xfc, !PT ;  /* 0x640064001d1d7812 */ /* 0x000fe400078efcff */
[----:B------:R-:W-:Y:S01]  /*2ba0*/  PRMT R34, R34, 0x5410, R33 ;  /* 0x0000541022227816 */ /* 0x000fe20000000021 */
[----:B------:R-:W-:Y:S01]  /*2bb0*/  HFMA2 R46, R49, R26.H0_H0, -132, -132 ;  /* 0xd820d820312e7431 */ /* 0x000fe2000004001a */
[----:B------:R-:W-:Y:S01]  /*2bc0*/  PRMT R32, R32, 0x5410, R3 ;  /* 0x0000541020207816 */ /* 0x000fe20000000003 */
[----:B------:R-:W-:Y:S01]  /*2bd0*/  HFMA2 R29, R29, R3.H1_H1, -20, -20 ;  /* 0xcd00cd001d1d7431 */ /* 0x000fe20000060003 */
[-C--:B0-----:R-:W-:Y:S01]  /*2be0*/  HFMA2.MMA R39, R52, R8.reuse, R39 ;  /* 0x0000000834277235 */ /* 0x081fe20000000027 */
[-C--:B------:R-:W-:Y:S01]  /*2bf0*/  HFMA2 R37, R50, R8.reuse, R37 ;  /* 0x0000000832257231 */ /* 0x080fe20000000025 */
[----:B------:R-:W-:Y:S01]  /*2c00*/  HFMA2.MMA R48, R48, R8, R15 ;  /* 0x0000000830307235 */ /* 0x000fe2000000000f */
[----:B------:R-:W-:-:S04]  /*2c10*/  HFMA2 R41, R46, R8, R41 ;  /* 0x000000082e297231 */ /* 0x000fc80000000029 */
[----:B------:R-:W-:Y:S01]  /*2c20*/  HFMA2 R41, R29, R9, R41 ;  /* 0x000000091d297231 */ /* 0x000fe20000000029 */
[----:B--2---:R-:W-:Y:S02]  /*2c30*/  LOP3.LUT R47, R5, 0x380038, RZ, 0xc0, !PT ;  /* 0x00380038052f7812 */ /* 0x004fe400078ec0ff */
[----:B------:R-:W-:Y:S02]  /*2c40*/  SHF.R.U32.HI R19, RZ, 0x6, R5 ;  /* 0x00000006ff137819 */ /* 0x000fe40000011605 */
[----:B------:R-:W-:Y:S02]  /*2c50*/  LOP3.LUT R43, R7, 0x380038, RZ, 0xc0, !PT ;  /* 0x00380038072b7812 */ /* 0x000fe400078ec0ff */
[----:B------:R-:W-:Y:S02]  /*2c60*/  LOP3.LUT R47, R47, 0x64006400, RZ, 0xfc, !PT ;  /* 0x640064002f2f7812 */ /* 0x000fe400078efcff */
[----:B------:R-:W-:Y:S02]  /*2c70*/  LOP3.LUT R43, R43, 0x64006400, RZ, 0xfc, !PT ;  /* 0x640064002b2b7812 */ /* 0x000fe400078efcff */
[----:B------:R-:W-:Y:S01]  /*2c80*/  LOP3.LUT R38, R19, 0x380038, RZ, 0xc0, !PT ;  /* 0x0038003813267812 */ /* 0x000fe200078ec0ff */
[----:B------:R-:W-:Y:S01]  /*2c90*/  HFMA2 R42, R47, R26.H0_H0, -132, -132 ;  /* 0xd820d8202f2a7431 */ /* 0x000fe2000004001a */
[----:B------:R-:W-:-:S02]  /*2ca0*/  SHF.R.U32.HI R17, RZ, 0x6, R4 ;  /* 0x00000006ff117819 */ /* 0x000fc40000011604 */
[----:B------:R-:W-:Y:S01]  /*2cb0*/  LOP3.LUT R47, R38, 0x64006400, RZ, 0xfc, !PT ;  /* 0x64006400262f7812 */ /* 0x000fe200078efcff */
[----:B------:R-:W-:Y:S01]  /*2cc0*/  HFMA2 R38, R43, R26.H0_H0, -132, -132 ;  /* 0xd820d8202b267431 */ /* 0x000fe2000004001a */
[----:B------:R-:W-:Y:S01]  /*2cd0*/  LOP3.LUT R43, R14, 0x64006400, RZ, 0xfc, !PT ;  /* 0x640064000e2b7812 */ /* 0x000fe200078efcff */
[-C--:B------:R-:W-:Y:S01]  /*2ce0*/  HFMA2 R14, R12, R3.reuse.H1_H1, -20, -20 ;  /* 0xcd00cd000c0e7431 */ /* 0x080fe20000060003 */
[----:B------:R-:W-:Y:S01]  /*2cf0*/  LOP3.LUT R45, R6, 0x380038, RZ, 0xc0, !PT ;  /* 0x00380038062d7812 */ /* 0x000fe200078ec0ff */
[-C--:B------:R-:W-:Y:S01]  /*2d00*/  HFMA2 R12, R13, R3.reuse.H1_H1, -20, -20 ;  /* 0xcd00cd000d0c7431 */ /* 0x080fe20000060003 */
[----:B------:R-:W-:Y:S01]  /*2d10*/  SHF.R.U32.HI R13, RZ, 0xd, R4 ;  /* 0x0000000dff0d7819 */ /* 0x000fe20000011604 */
[----:B------:R-:W-:Y:S01]  /*2d20*/  HFMA2 R43, R43, R3.H1_H1, -20, -20 ;  /* 0xcd00cd002b2b7431 */ /* 0x000fe20000060003 */
[----:B------:R-:W-:Y:S01]  /*2d30*/  LOP3.LUT R51, R4, 0x380038, RZ, 0xc0, !PT ;  /* 0x0038003804337812 */ /* 0x000fe200078ec0ff */
[----:B------:R-:W-:Y:S01]  /*2d40*/  HFMA2.MMA R39, R14, R9, R39 ;  /* 0x000000090e277235 */ /* 0x000fe20000000027 */
[----:B------:R-:W-:Y:S01]  /*2d50*/  LOP3.LUT R28, R28, 0x40004, R13, 0xf8, !PT ;  /* 0x000400041c1c7812 */ /* 0x000fe200078ef80d */
[----:B------:R-:W-:Y:S01]  /*2d60*/  HFMA2 R37, R12, R9, R37 ;  /* 0x000000090c257231 */ /* 0x000fe20000000025 */
[----:B------:R-:W-:Y:S01]  /*2d70*/  SHF.R.U32.HI R16, RZ, 0x6, R6 ;  /* 0x00000006ff107819 */ /* 0x000fe20000011606 */
[----:B------:R-:W0:Y:S01]  /*2d80*/  LDS.128 R12, [UR4+0x30] ;  /* 0x00003004ff0c7984 */ /* 0x000e220008000c00 */
[----:B------:R-:W-:-:S02]  /*2d90*/  LOP3.LUT R4, R4, 0x70007, RZ, 0xc0, !PT ;  /* 0x0007000704047812 */ /* 0x000fc400078ec0ff */
[----:B------:R-:W-:Y:S02]  /*2da0*/  LOP3.LUT R36, R17, 0x380038, RZ, 0xc0, !PT ;  /* 0x0038003811247812 */ /* 0x000fe400078ec0ff */
[----:B------:R-:W-:Y:S02]  /*2db0*/  LOP3.LUT R45, R45, 0x64006400, RZ, 0xfc, !PT ;  /* 0x640064002d2d7812 */ /* 0x000fe400078efcff */
[----:B------:R-:W-:Y:S02]  /*2dc0*/  SHF.R.U32.HI R53, RZ, 0xd, R6 ;  /* 0x0000000dff357819 */ /* 0x000fe40000011606 */
[----:B------:R-:W-:Y:S01]  /*2dd0*/  LOP3.LUT R6, R6, 0x70007, RZ, 0xc0, !PT ;  /* 0x0007000706067812 */ /* 0x000fe200078ec0ff */
[----:B------:R-:W-:Y:S01]  /*2de0*/  HFMA2 R40, R45, R26.H0_H0, -132, -132 ;  /* 0xd820d8202d287431 */ /* 0x000fe2000004001a */
[----:B------:R-:W-:Y:S02]  /*2df0*/  LOP3.LUT R18, R16, 0x380038, RZ, 0xc0, !PT ;  /* 0x0038003810127812 */ /* 0x000fe400078ec0ff */
[----:B------:R-:W-:-:S02]  /*2e00*/  LOP3.LUT R4, R4, 0x64006400, RZ, 0xfc, !PT ;  /* 0x6400640004047812 */ /* 0x000fc400078efcff */
[----:B------:R-:W-:Y:S02]  /*2e10*/  LOP3.LUT R49, R36, 0x64006400, RZ, 0xfc, !PT ;  /* 0x6400640024317812 */ /* 0x000fe400078efcff */
[----:B------:R-:W-:Y:S01]  /*2e20*/  SHF.R.U32.HI R8, RZ, 0xd, R7 ;  /* 0x0000000dff087819 */ /* 0x000fe20000011607 */
[----:B------:R-:W-:Y:S01]  /*2e30*/  HADD2 R4, R4, -1028, -1028 ;  /* 0xe404e40404047430 */ /* 0x000fe20000000000 */
[----:B------:R-:W-:Y:S01]  /*2e40*/  LOP3.LUT R6, R6, 0x64006400, RZ, 0xfc, !PT ;  /* 0x6400640006067812 */ /* 0x000fe200078efcff */
[-C--:B------:R-:W-:Y:S01]  /*2e50*/  HFMA2 R36, R49, R26.reuse.H0_H0, -132, -132 ;  /* 0xd820d82031247431 */ /* 0x080fe2000004001a */
[----:B------:R-:W-:Y:S02]  /*2e60*/  LOP3.LUT R45, R18, 0x64006400, RZ, 0xfc, !PT ;  /* 0x64006400122d7812 */ /* 0x000fe400078efcff */
[----:B------:R-:W-:Y:S01]  /*2e70*/  LOP3.LUT R51, R51, 0x64006400, RZ, 0xfc, !PT ;  /* 0x6400640033337812 */ /* 0x000fe200078efcff */
[----:B------:R-:W-:Y:S01]  /*2e80*/  HADD2 R46, R6, -1028, -1028 ;  /* 0xe404e404062e7430 */ /* 0x000fe20000000000 */
[----:B------:R-:W-:Y:S01]  /*2e90*/  LOP3.LUT R25, R25, 0x40004, R8, 0xf8, !PT ;  /* 0x0004000419197812 */ /* 0x000fe200078ef808 */
[-C--:B------:R-:W-:Y:S01]  /*2ea0*/  HFMA2 R18, R45, R26.reuse.H0_H0, -132, -132 ;  /* 0xd820d8202d127431 */ /* 0x080fe2000004001a */
[----:B------:R-:W-:Y:S01]  /*2eb0*/  LOP3.LUT R49, R17, 0x1c001c0, RZ, 0xc0, !PT ;  /* 0x01c001c011317812 */ /* 0x000fe200078ec0ff */
[----:B------:R-:W-:Y:S01]  /*2ec0*/  HFMA2 R44, R51, R26.H0_H0, -132, -132 ;  /* 0xd820d820332c7431 */ /* 0x000fe2000004001a */
[----:B------:R-:W-:Y:S01]  /*2ed0*/  SHF.R.U32.HI R50, RZ, 0xd, R5 ;  /* 0x0000000dff327819 */ /* 0x000fe20000011605 */
[----:B------:R-:W-:Y:S01]  /*2ee0*/  HFMA2.MMA R6, R4, R10, R39 ;  /* 0x0000000a04067235 */ /* 0x000fe20000000027 */
[----:B------:R-:W-:Y:S01]  /*2ef0*/  LOP3.LUT R8, R5, 0x70007, RZ, 0xc0, !PT ;  /* 0x0007000705087812 */ /* 0x000fe200078ec0ff */
[----:B------:R-:W-:Y:S01]  /*2f00*/  HFMA2.MMA R5, R43, R9, R48 ;  /* 0x000000092b057235 */ /* 0x000fe20000000030 */
[----:B------:R-:W-:-:S02]  /*2f10*/  LOP3.LUT R17, R17, 0x70007, RZ, 0xc0, !PT ;  /* 0x0007000711117812 */ /* 0x000fc400078ec0ff */
[----:B------:R-:W-:Y:S01]  /*2f20*/  SHF.R.U32.HI R31, RZ, 0x6, R7 ;  /* 0x00000006ff1f7819 */ /* 0x000fe20000011607 */
[----:B------:R-:W-:Y:S01]  /*2f30*/  HFMA2.MMA R6, R44, R11, R6 ;  /* 0x0000000b2c067235 */ /* 0x000fe20000000006 */
[C---:B------:R-:W-:Y:S01]  /*2f40*/  LOP3.LUT R45, R16.reuse, 0x1c001c0, RZ, 0xc0, !PT ;  /* 0x01c001c0102d7812 */ /* 0x040fe200078ec0ff */
[----:B------:R-:W-:Y:S01]  /*2f50*/  HFMA2.MMA R5, R46, R10, R5 ;  /* 0x0000000a2e057235 */ /* 0x000fe20000000005 */
[----:B------:R-:W-:Y:S02]  /*2f60*/  LOP3.LUT R16, R16, 0x70007, RZ, 0xc0, !PT ;  /* 0x0007000710107812 */ /* 0x000fe400078ec0ff */
[----:B------:R-:W-:Y:S02]  /*2f70*/  LOP3.LUT R17, R17, 0x64006400, RZ, 0xfc, !PT ;  /* 0x6400640011117812 */ /* 0x000fe400078efcff */
[----:B------:R-:W-:Y:S01]  /*2f80*/  LOP3.LUT R30, R31, 0x380038, RZ, 0xc0, !PT ;  /* 0x003800381f1e7812 */ /* 0x000fe200078ec0ff */
[----:B------:R-:W-:Y:S01]  /*2f90*/  HFMA2.MMA R5, R40, R11, R5 ;  /* 0x0000000b28057235 */ /* 0x000fe20000000005 */
[----:B------:R-:W-:Y:S01]  /*2fa0*/  LOP3.LUT R16, R16, 0x64006400, RZ, 0xfc, !PT ;  /* 0x6400640010107812 */ /* 0x000fe200078efcff */
[----:B------:R-:W-:Y:S01]  /*2fb0*/  HADD2 R17, R17, -1028, -1028 ;  /* 0xe404e40411117430 */ /* 0x000fe20000000000 */
[----:B------:R-:W-:-:S02]  /*2fc0*/  LOP3.LUT R7, R7, 0x70007, RZ, 0xc0, !PT ;  /* 0x0007000707077812 */ /* 0x000fc400078ec0ff */
        /* <DEDUP_REMOVED lines=9> */
[-C--:B0-----:R-:W-:Y:S01]  /*3060*/  HFMA2.MMA R6, R17, R12.reuse, R6 ;  /* 0x0000000c11067235 */ /* 0x081fe20000000006 */
[----:B------:R-:W-:Y:S01]  /*3070*/  LOP3.LUT R49, R49, 0x64006400, RZ, 0xfc, !PT ;  /* 0x6400640031317812 */ /* 0x000fe200078efcff */
[----:B------:R-:W-:Y:S01]  /*3080*/  HADD2 R48, R7, -1028, -1028 ;  /* 0xe404e40407307430 */ /* 0x000fe20000000000 */
[C---:B------:R-:W-:Y:S01]  /*3090*/  LOP3.LUT R51, R31.reuse, 0x1c001c0, RZ, 0xc0, !PT ;  /* 0x01c001c01f337812 */ /* 0x040fe200078ec0ff */
[----:B------:R-:W-:Y:S01]  /*30a0*/  HFMA2.MMA R9, R16, R12, R5 ;  /* 0x0000000c10097235 */ /* 0x000fe20000000005 */
[----:B------:R-:W-:Y:S01]  /*30b0*/  LOP3.LUT R31, R31, 0x70007, RZ, 0xc0, !PT ;  /* 0x000700071f1f7812 */ /* 0x000fe200078ec0ff */
[-C--:B------:R-:W-:Y:S01]  /*30c0*/  HFMA2 R37, R8, R10.reuse, R37 ;  /* 0x0000000a08257231 */ /* 0x080fe20000000025 */
[----:B------:R-:W-:Y:S01]  /*30d0*/  LOP3.LUT R19, R19, 0x64006400, RZ, 0xfc, !PT ;  /* 0x6400640013137812 */ /* 0x000fe200078efcff */
[----:B------:R-:W-:Y:S01]  /*30e0*/  HFMA2 R49, R49, R3.H1_H1, -20, -20 ;  /* 0xcd00cd0031317431 */ /* 0x000fe20000060003 */
[----:B------:R-:W-:Y:S01]  /*30f0*/  LOP3.LUT R45, R45, 0x64006400, RZ, 0xfc, !PT ;  /* 0x640064002d2d7812 */ /* 0x000fe200078efcff */
[-C--:B------:R-:W-:Y:S01]  /*3100*/  HFMA2.MMA R7, R36, R13.reuse, R6 ;  /* 0x0000000d24077235 */ /* 0x080fe20000000006 */
[----:B------:R-:W-:Y:S01]  /*3110*/  LOP3.LUT R24, R24, 0x40004, R53, 0xf8, !PT ;  /* 0x0004000418187812 */ /* 0x000fe200078ef835 */
[----:B------:R-:W-:Y:S01]  /*3120*/  HFMA2 R41, R48, R10, R41 ;  /* 0x0000000a30297231 */ /* 0x000fe20000000029 */
[----:B------:R-:W-:Y:S01]  /*3130*/  LOP3.LUT R31, R31, 0x64006400, RZ, 0xfc, !PT ;  /* 0x640064001f1f7812 */ /* 0x000fe200078efcff */
[----:B------:R-:W-:Y:S01]  /*3140*/  HFMA2 R37, R42, R11, R37 ;  /* 0x0000000b2a257231 */ /* 0x000fe20000000025 */
[----:B------:R-:W-:Y:S01]  /*3150*/  LOP3.LUT R28, R28, 0x64006400, RZ, 0xfc, !PT ;  /* 0x640064001c1c7812 */ /* 0x000fe200078efcff */
[----:B------:R-:W-:Y:S01]  /*3160*/  HADD2 R4, R19, -1028, -1028 ;  /* 0xe404e40413047430 */ /* 0x000fe20000000000 */
[----:B------:R-:W-:Y:S01]  /*3170*/  HFMA2.MMA R9, R18, R13, R9 ;  /* 0x0000000d12097235 */ /* 0x000fe20000000009 */
[----:B------:R-:W-:Y:S01]  /*3180*/  HFMA2 R45, R45, R3.H1_H1, -20, -20 ;  /* 0xcd00cd002d2d7431 */ /* 0x000fe20000060003 */
[----:B------:R-:W-:Y:S01]  /*3190*/  LOP3.LUT R24, R24, 0x64006400, RZ, 0xfc, !PT ;  /* 0x6400640018187812 */ /* 0x000fe200078efcff */
[----:B------:R-:W-:Y:S01]  /*31a0*/  HFMA2 R41, R38, R11, R41 ;  /* 0x0000000b26297231 */ /* 0x000fe20000000029 */
[----:B------:R-:W-:Y:S01]  /*31b0*/  LOP3.LUT R47, R47, 0x64006400, RZ, 0xfc, !PT ;  /* 0x640064002f2f7812 */ /* 0x000fe200078efcff */
[----:B------:R-:W-:Y:S01]  /*31c0*/  HADD2 R8, R31, -1028, -1028 ;  /* 0xe404e4041f087430 */ /* 0x000fe20000000000 */
[----:B------:R-:W-:Y:S01]  /*31d0*/  LOP3.LUT R27, R27, 0x40004, R50, 0xf8, !PT ;  /* 0x000400041b1b7812 */ /* 0x000fe200078ef832 */
[-C--:B------:R-:W-:Y:S01]  /*31e0*/  HFMA2 R37, R4, R12.reuse, R37 ;  /* 0x0000000c04257231 */ /* 0x080fe20000000025 */
[-C--:B------:R-:W-:Y:S01]  /*31f0*/  HFMA2.MMA R7, R49, R14.reuse, R7 ;  /* 0x0000000e31077235 */ /* 0x080fe20000000007 */
[----:B------:R-:W-:Y:S01]  /*3200*/  HADD2 R28, R28, -1028, -1028 ;  /* 0xe404e4041c1c7430 */ /* 0x000fe20000000000 */
[----:B------:R-:W-:Y:S01]  /*3210*/  LOP3.LUT R51, R51, 0x64006400, RZ, 0xfc, !PT ;  /* 0x6400640033337812 */ /* 0x000fe200078efcff */
[----:B------:R-:W-:Y:S01]  /*3220*/  HFMA2 R41, R8, R12, R41 ;  /* 0x0000000c08297231 */ /* 0x000fe20000000029 */
[----:B------:R-:W-:Y:S01]  /*3230*/  HFMA2.MMA R9, R45, R14, R9 ;  /* 0x0000000e2d097235 */ /* 0x000fe20000000009 */
[----:B------:R-:W-:Y:S01]  /*3240*/  LOP3.LUT R27, R27, 0x64006400, RZ, 0xfc, !PT ;  /* 0x640064001b1b7812 */ /* 0x000fe200078efcff */
[----:B------:R-:W-:Y:S01]  /*3250*/  HADD2 R24, R24, -1028, -1028 ;  /* 0xe404e40418187430 */ /* 0x000fe20000000000 */
[----:B------:R-:W-:Y:S01]  /*3260*/  LOP3.LUT R25, R25, 0x64006400, RZ, 0xfc, !PT ;  /* 0x6400640019197812 */ /* 0x000fe200078efcff */
[----:B------:R-:W-:Y:S01]  /*3270*/  HFMA2 R47, R47, R3.H1_H1, -20, -20 ;  /* 0xcd00cd002f2f7431 */ /* 0x000fe20000060003 */
[----:B------:R-:W-:Y:S01]  /*3280*/  HFMA2.MMA R7, R28, R15, R7 ;  /* 0x0000000f1c077235 */ /* 0x000fe20000000007 */
[----:B------:R-:W-:-:S02]  /*3290*/  HFMA2 R37, R30, R13, R37 ;  /* 0x0000000d1e257231 */ /* 0x000fc40000000025 */
[----:B------:R-:W-:Y:S01]  /*32a0*/  HFMA2 R51, R51, R3.H1_H1, -20, -20 ;  /* 0xcd00cd0033337431 */ /* 0x000fe20000060003 */
[----:B------:R-:W-:Y:S01]  /*32b0*/  HFMA2.MMA R9, R24, R15, R9 ;  /* 0x0000000f18097235 */ /* 0x000fe20000000009 */
[----:B------:R-:W-:Y:S02]  /*32c0*/  HFMA2 R41, R26, R13, R41 ;  /* 0x0000000d1a297231 */ /* 0x000fe40000000029 */
        /* <DEDUP_REMOVED lines=14> */
.L_x_3668:
[----:B------:R-:W-:Y:S01]  /*33b0*/  UIADD3 UR4, UR4, 0x40, URZ ;  /* 0x0000004004047890 */ /* 0x000fe2000fffe03f */
[----:B-1----:R-:W-:Y:S01]  /*33c0*/  IMAD.WIDE R4, R23, c[0x0][0x18c], R20 ;  /* 0x0000630017047a25 */ /* 0x002fe200078e0214 */
[----:B------:R-:W-:Y:S05]  /*33d0*/  @!P0 BRA P2, `(.L_x_3669) ;  /* 0xffffec2000008947 */ /* 0x000fea000103ffff */
.L_x_3667:
[----:B------:R-:W-:Y:S05]  /*33e0*/  @P1 EXIT ;  /* 0x000000000000194d */ /* 0x000fea0003800000 */
[----:B------:R-:W1:Y:S01]  /*33f0*/  S2R R3, SR_CTAID.X ;  /* 0x0000000000037919 */ /* 0x000e620000002500 */
[----:B------:R-:W-:-:S03]  /*3400*/  IMAD.MOV.U32 R5, RZ, RZ, 0x2 ;  /* 0x00000002ff057424 */ /* 0x000fc600078e00ff */
[----:B------:R-:W1:Y:S04]  /*3410*/  S2R R4, SR_TID.X ;  /* 0x0000000000047919 */ /* 0x000e680000002100 */
[----:B------:R-:W2:Y:S01]  /*3420*/  S2R R6, SR_CTAID.Y ;  /* 0x0000000000067919 */ /* 0x000ea20000002600 */
[----:B-1----:R-:W-:-:S04]  /*3430*/  IMAD R3, R3, 0x20, R4 ;  /* 0x0000002003037824 */ /* 0x002fc800078e0204 */
[----:B------:R-:W-:-:S04]  /*3440*/  IMAD.SHL.U32 R3, R3, 0x4, RZ ;  /* 0x0000000403037824 */ /* 0x000fc800078e00ff */
[----:B--2---:R-:W-:Y:S02]  /*3450*/  IMAD R4, R6, c[0x0][0x18c], R3 ;  /* 0x0000630006047a24 */ /* 0x004fe400078e0203 */
[----:B------:R-:W-:Y:S02]  /*3460*/  IMAD.MOV.U32 R3, RZ, RZ, R2 ;  /* 0x000000ffff037224 */ /* 0x000fe400078e0002 */
[----:B------:R-:W-:-:S05]  /*3470*/  IMAD.WIDE R4, R5, R4, c[0x0][0x180] ;  /* 0x0000600005047625 */ /* 0x000fca00078e0204 */
[----:B------:R-:W2:Y:S01]  /*3480*/  ATOM.E.ADD.F16x2.RN.STRONG.GPU P0, RZ, [R4.64], R3 ;  /* 0x0000000304ff798a */ /* 0x000ea2000810e9c6 */
[----:B------:R-:W-:Y:S01]  /*3490*/  BSSY B0, `(.L_x_3670) ;  /* 0x000000f000007945 */ /* 0x000fe20003800000 */
[----:B-----5:R-:W-:Y:S01]  /*34a0*/  IMAD.MOV.U32 R9, RZ, RZ, R0 ;  /* 0x000000ffff097224 */ /* 0x020fe200078e0000 */
[----:B--2---:R-:W-:Y:S05]  /*34b0*/  @P0 BRA `(.L_x_3671) ;  /* 0x000000c000000947 */ /* 0x004fea0003800000 */
[----:B------:R-:W1:Y:S02]  /*34c0*/  QSPC.E.S P0, RZ, [R4] ;  /* 0x0000000004ff73aa */ /* 0x000e640000000500 */
[----:B-1----:R-:W-:Y:S05]  /*34d0*/  @!P0 BRA `(.L_x_3672) ;  /* 0x0000007000008947 */ /* 0x002fea0003800000 */
[----:B------:R-:W-:-:S05]  /*34e0*/  LOP3.LUT R3, R4, 0xffffff, RZ, 0xc0, !PT ;  /* 0x00ffffff04037812 */ /* 0x000fca00078ec0ff */
.L_x_3673:
[----:B------:R-:W1:Y:S02]  /*34f0*/  LDS R6, [R3] ;  /* 0x0000000003067984 */ /* 0x000e640000000800 */
[----:B-1----:R-:W-:-:S06]  /*3500*/  HADD2 R7, R6, R2 ;  /* 0x0000000206077230 */ /* 0x002fcc0000000000 */
[----:B------:R-:W1:Y:S02]  /*3510*/  ATOMS.CAST.SPIN R7, [R3], R6, R7 ;  /* 0x000000060307738d */ /* 0x000e640001800007 */
[----:B-1----:R-:W-:-:S13]  /*3520*/  ISETP.EQ.U32.AND P0, PT, R7, 0x1, PT ;  /* 0x000000010700780c */ /* 0x002fda0003f02070 */
[----:B------:R-:W-:Y:S05]  /*3530*/  @!P0 BRA `(.L_x_3673) ;  /* 0xffffffb000008947 */ /* 0x000fea000383ffff */
[----:B------:R-:W-:Y:S05]  /*3540*/  BRA `(.L_x_3671) ;  /* 0x0000003000007947 */ /* 0x000fea0003800000 */
.L_x_3672:
[----:B------:R-:W2:Y:S02]  /*3550*/  LD.E R2, [R4.64] ;  /* 0x0000000604027980 */ /* 0x000ea4000c101900 */
[----:B--2---:R-:W-:-:S05]  /*3560*/  IMAD.IADD R3, R3, 0x1, R2 ;  /* 0x0000000103037824 */ /* 0x004fca00078e0202 */
[----:B------:R1:W-:Y:S02]  /*3570*/  ST.E [R4.64], R3 ;  /* 0x0000000304007985 */ /* 0x0003e4000c101906 */
.L_x_3671:
[----:B------:R-:W-:Y:S05]  /*3580*/  BSYNC B0 ;  /* 0x0000000000007941 */ /* 0x000fea0003800000 */
.L_x_3670:
[----:B------:R-:W2:Y:S02]  /*3590*/  ATOM.E.ADD.F16x2.RN.STRONG.GPU P0, RZ, [R4.64+0x4], R9 ;  /* 0x0000040904ff798a */ /* 0x000ea4000810e9c6 */
[----:B--2---:R-:W-:Y:S05]  /*35a0*/  @P0 EXIT ;  /* 0x000000000000094d */ /* 0x004fea0003800000 */
[----:B------:R-:W2:Y:S02]  /*35b0*/  QSPC.E.S P0, RZ, [R4+0x4] ;  /* 0x0000040004ff73aa */ /* 0x000ea40000000500 */
[----:B--2---:R-:W-:Y:S05]  /*35c0*/  @!P0 BRA `(.L_x_3674) ;  /* 0x0000008000008947 */ /* 0x004fea0003800000 */
[----:B-1----:R-:W-:-:S04]  /*35d0*/  IADD3 R4, R4, 0x4, RZ ;  /* 0x0000000404047810 */ /* 0x002fc80007ffe0ff */
[----:B------:R-:W-:-:S05]  /*35e0*/  LOP3.LUT R4, R4, 0xffffff, RZ, 0xc0, !PT ;  /* 0x00ffffff04047812 */ /* 0x000fca00078ec0ff */
.L_x_3675:
[----:B------:R-:W1:Y:S02]  /*35f0*/  LDS R2, [R4] ;  /* 0x0000000004027984 */ /* 0x000e640000000800 */
[----:B-1----:R-:W-:-:S10]  /*3600*/  HFMA2.MMA R3, R2, 1, 1, R0 ;  /* 0x3c003c0002037835 */ /* 0x002fd40000000000 */
[----:B------:R-:W1:Y:S02]  /*3610*/  ATOMS.CAST.SPIN R3, [R4], R2, R3 ;  /* 0x000000020403738d */ /* 0x000e640001800003 */
[----:B-1----:R-:W-:-:S13]  /*3620*/  ISETP.EQ.U32.AND P0, PT, R3, 0x1, PT ;  /* 0x000000010300780c */ /* 0x002fda0003f02070 */
[----:B------:R-:W-:Y:S05]  /*3630*/  @!P0 BRA `(.L_x_3675) ;  /* 0xffffffb000008947 */ /* 0x000fea000383ffff */
[----:B------:R-:W-:Y:S05]  /*3640*/  EXIT ;  /* 0x000000000000794d */ /* 0x000fea0003800000 */
.L_x_3674:
[----:B------:R-:W2:Y:S02]  /*3650*/  LD.E R0, [R4.64+0x4] ;  /* 0x0000040604007980 */ /* 0x000ea4000c101900 */
[----:B-12---:R-:W-:-:S05]  /*3660*/  IMAD.IADD R3, R9, 0x1, R0 ;  /* 0x0000000109037824 */ /* 0x006fca00078e0200 */
[----:B------:R-:W-:Y:S01]  /*3670*/  ST.E [R4.64+0x4], R3 ;  /* 0x0000040304007985 */ /* 0x000fe2000c101906 */
[----:B------:R-:W-:Y:S05]  /*3680*/  EXIT ;  /* 0x000000000000794d */ /* 0x000fea0003800000 */
.L_x_3676:
        /* <DEDUP_REMOVED lines=15> */
.L_x_3800:


//--------------------- .text._Z23gemm_half_q_half_kernelILi1ELi38ELb0ELb0ELi32EEvPK6__halfPKjS4_S2_PS0_iiiiPKtS7_iiiiiibS2_i --------------------------
	.section	.text._Z23gemm_half_q_half_kernelILi1ELi38ELb0ELb0ELi32EEvPK6__halfPKjS4_S2_PS0_iiiiPKtS7_iiiiiibS2_i,"ax",@progbits
	.sectioninfo	@"SHI_REGISTERS=48"
	.align	128
        .global         _Z23gemm_half_q_half_kernelILi1ELi38ELb0ELb0ELi32EEvPK6__halfPKjS4_S2_PS0_iiiiPKtS7_iiiiiibS2_i
        .type           _Z23gemm_half_q_half_kernelILi1ELi38ELb0ELb0ELi32EEvPK6__halfPKjS4_S2_PS0_iiiiPKtS7_iiiiiibS2_i,@function
        .size           _Z23gemm_half_q_half_kernelILi1ELi38ELb0ELb0ELi32EEvPK6__halfPKjS4_S2_PS0_iiiiPKtS7_iiiiiibS2_i,(.L_x_3801 - _Z23gemm_half_q_half_kernelILi1ELi38ELb0ELb0ELi32EEvPK6__halfPKjS4_S2_PS0_iiiiPKtS7_iiiiiibS2_i)
        .other          _Z23gemm_half_q_half_kernelILi1ELi38ELb0ELb0ELi32EEvPK6__halfPKjS4_S2_PS0_iiiiPKtS7_iiiiiibS2_i,@"STO_CUDA_ENTRY STV_DEFAULT"
_Z23gemm_half_q_half_kernelILi1ELi38ELb0ELb0ELi32EEvPK6__halfPKjS4_S2_PS0_iiiiPKtS7_iiiiiibS2_i:
.text._Z23gemm_half_q_half_kernelILi1ELi38ELb0ELb0ELi32EEvPK6__halfPKjS4_S2_PS0_iiiiPKtS7_iiiiiibS2_i:
        /* <DEDUP_REMOVED lines=38> */
.L_x_3678:
[----:B------:R-:W-:Y:S05]  /*0260*/  BSYNC B0 ;  /* 0x0000000000007941 */ /* 0x000fea0003800000 */
.L_x_3677:
        /* <DEDUP_REMOVED lines=52> */
[----:B------:R-:W-:-:S03]  /*05b0*/  ISETP.GE.OR P2, PT, R24, c[0x0][0x1ac], P5 ;  /* 0x00006b0018007a0c */ /* 0x000fc60002f46670 */
[----:B------:R-:W-:Y:S01]  /*05c0*/  @!P0 IMAD.MOV.U32 R5, RZ, RZ, 0x2 ;  /* 0x00000002ff058424 */ /* 0x000fe200078e00ff */
[----:B------:R-:W-:Y:S01]  /*05d0*/  IADD3 R6, R11, R4, R6 ;  /* 0x000000040b067210 */ /* 0x000fe20007ffe006 */
[----:B------:R-:W-:-:S04]  /*05e0*/  @!P0 IMAD R4, R3, c[0x0][0x18c], R0 ;  /* 0x0000630003048a24 */ /* 0x000fc800078e0200 */
[----:B------:R-:W-:Y:S01]  /*05f0*/  IMAD R3, R6, c[0x0][0x18c], RZ ;  /* 0x0000630006037a24 */ /* 0x000fe200078e02ff */
[----:B------:R-:W-:Y:S01]  /*0600*/  SHF.R.S32.HI R6, RZ, 0x1f, R0 ;  /* 0x0000001fff067819 */ /* 0x000fe20000011400 */
        /* <DEDUP_REMOVED lines=18> */
.L_x_3680:
        /* <DEDUP_REMOVED lines=41> */
.L_x_3679:
        /* <DEDUP_REMOVED lines=10> */
.L_x_3684:
        /* <DEDUP_REMOVED lines=185> */
.L_x_3682:
        /* <DEDUP_REMOVED lines=185> */
.L_x_3683:
        /* <DEDUP_REMOVED lines=8> */
.L_x_3681:
[----:B------:R-:W-:-:S04]  /*2200*/  ISETP.GE.AND P0, PT, R24, R7, PT ;  /* 0x000000071800720c */ /* 0x000fc80003f06270 */
[----:B------:R-:W-:-:S13]  /*2210*/  ISETP.GE.OR P0, PT, R24, c[0x0][0x1b8], P0 ;  /* 0x00006e0018007a0c */ /* 0x000fda0000706670 */
[----:B------:R-:W-:Y:S05]  /*2220*/  @P0 BRA `(.L_x_3685) ;  /* 0x0000142000000947 */ /* 0x000fea0003800000 */
.L_x_3687:
[----:B------:R-:W-:Y:S01]  /*2230*/  IMAD.MOV.U32 R25, RZ, RZ, c[0x0][0x18c] ;  /* 0x00006300ff197624 */ /* 0x000fe200078e00ff */
[----:B-----5:R1:W5:Y:S03]  /*2240*/  LDG.E.128.CONSTANT R20, [R16.64] ;  /* 0x0000000610147981 */ /* 0x020366000c1e9d00 */
[----:B------:R-:W-:-:S05]  /*2250*/  IMAD.WIDE R12, R25, 0x4, R16 ;  /* 0x00000004190c7825 */ /* 0x000fca00078e0210 */
[----:B------:R1:W5:Y:S01]  /*2260*/  LDG.E.128.CONSTANT R8, [R12.64] ;  /* 0x000000060c087981 */ /* 0x000362000c1e9d00 */
[----:B------:R-:W-:Y:S01]  /*2270*/  IMAD.WIDE R14, R25, 0x4, R12 ;  /* 0x00000004190e7825 */ /* 0x000fe200078e020c */
[----:B0-----:R-:W-:-:S04]  /*2280*/  IADD3 R26, R24, 0x20, RZ ;  /* 0x00000020181a7810 */ /* 0x001fc80007ffe0ff */
[----:B------:R-:W-:Y:S01]  /*2290*/  ISETP.GE.AND P0, PT, R26, c[0x0][0x1b8], PT ;  /* 0x00006e001a007a0c */ /* 0x000fe20003f06270 */
[----:B------:R-:W-:Y:S01]  /*22a0*/  IMAD.WIDE R24, R25, 0x4, R14 ;  /* 0x0000000419187825 */ /* 0x000fe200078e020e */
[----:B------:R-:W-:Y:S05]  /*22b0*/  @P1 BRA `(.L_x_3686) ;  /* 0x0000133000001947 */ /* 0x000fea0003800000 */
[----:B-1----:R-:W2:Y:S01]  /*22c0*/  LDG.E.128.CONSTANT R12, [R14.64] ;  /* 0x000000060e0c7981 */ /* 0x002ea2000c1e9d00 */
        /* <DEDUP_REMOVED lines=205> */
[----:B------:R-:W-:Y:S02]  /*2fa0*/  SHF.R.U32.HI R12, RZ, 0x6, R13 ;  /* 0x00000006ff0c7819 */ /* 0x000fe4000001160d */
[----:B------:R-:W-:Y:S02]  /*2fb0*/  LOP3.LUT R37, R21, 0x64006400, RZ, 0xfc, !PT ;  /* 0x6400640015257812 */ /* 0x000fe400078efcff */
[----:B------:R-:W-:Y:S02]  /*2fc0*/  LOP3.LUT R43, R22, 0x64006400, RZ, 0xfc, !PT ;  /* 0x64006400162b7812 */ /* 0x000fe400078efcff */
[----:B------:R-:W-:Y:S01]  /*2fd0*/  LOP3.LUT R22, R12, 0x380038, RZ, 0xc0, !PT ;  /* 0x003800380c167812 */ /* 0x000fe200078ec0ff */
[----:B------:R-:W-:Y:S01]  /*2fe0*/  HFMA2 R38, R37, R0.H1_H1, -132, -132 ;  /* 0xd820d82025267431 */ /* 0x000fe20000060000 */
[----:B------:R-:W-:Y:S02]  /*2ff0*/  LOP3.LUT R23, R23, 0x64006400, RZ, 0xfc, !PT ;  /* 0x6400640017177812 */ /* 0x000fe400078efcff */
[----:B------:R-:W-:-:S02]  /*3000*/  LOP3.LUT R37, R22, 0x64006400, RZ, 0xfc, !PT ;  /* 0x6400640016257812 */ /* 0x000fc400078efcff */
[C---:B------:R-:W-:Y:S02]  /*3010*/  LOP3.LUT R31, R14.reuse, 0x380038, RZ, 0xc0, !PT ;  /* 0x003800380e1f7812 */ /* 0x040fe400078ec0ff */
[----:B------:R-:W-:Y:S01]  /*3020*/  SHF.R.U32.HI R32, RZ, 0x6, R14 ;  /* 0x00000006ff207819 */ /* 0x000fe2000001160e */
[----:B------:R-:W-:Y:S01]  /*3030*/  HFMA2 R44, R37, R0.H1_H1, -132, -132 ;  /* 0xd820d820252c7431 */ /* 0x000fe20000060000 */
[----:B------:R-:W-:Y:S01]  /*3040*/  LOP3.LUT R14, R14, 0x70007, RZ, 0xc0, !PT ;  /* 0x000700070e0e7812 */ /* 0x000fe200078ec0ff */
[----:B------:R-:W-:Y:S01]  /*3050*/  HADD2 R37, R23, -1028, -1028 ;  /* 0xe404e40417257430 */ /* 0x000fe20000000000 */
[C---:B------:R-:W-:Y:S02]  /*3060*/  LOP3.LUT R34, R15.reuse, 0x380038, RZ, 0xc0, !PT ;  /* 0x003800380f227812 */ /* 0x040fe400078ec0ff */
[----:B------:R-:W-:Y:S02]  /*3070*/  SHF.R.U32.HI R35, RZ, 0x6, R15 ;  /* 0x00000006ff237819 */ /* 0x000fe4000001160f */
[----:B------:R-:W-:Y:S01]  /*3080*/  LOP3.LUT R15, R15, 0x70007, RZ, 0xc0, !PT ;  /* 0x000700070f0f7812 */ /* 0x000fe200078ec0ff */
[----:B------:R-:W-:Y:S01]  /*3090*/  HFMA2.MMA R16, R37, R18, R16 ;  /* 0x0000001225107235 */ /* 0x000fe20000000010 */
[----:B------:R-:W-:-:S02]  /*30a0*/  LOP3.LUT R13, R13, 0x70007, RZ, 0xc0, !PT ;  /* 0x000700070d0d7812 */ /* 0x000fc400078ec0ff */
        /* <DEDUP_REMOVED lines=14> */
[----:B------:R-:W-:Y:S01]  /*3190*/  HFMA2 R22, R31, R0.H1_H1, -132, -132 ;  /* 0xd820d8201f167431 */ /* 0x000fe20000060000 */
[----:B------:R-:W-:-:S02]  /*31a0*/  LOP3.LUT R13, R13, 0x64006400, RZ, 0xfc, !PT ;  /* 0x640064000d0d7812 */ /* 0x000fc400078efcff */
[----:B------:R-:W-:Y:S02]  /*31b0*/  LOP3.LUT R12, R12, 0x70007, RZ, 0xc0, !PT ;  /* 0x000700070c0c7812 */ /* 0x000fe400078ec0ff */
[C---:B------:R-:W-:Y:S01]  /*31c0*/  LOP3.LUT R18, R35.reuse, 0x1c001c0, RZ, 0xc0, !PT ;  /* 0x01c001c023127812 */ /* 0x040fe200078ec0ff */
[----:B------:R-:W-:Y:S01]  /*31d0*/  HADD2 R13, R13, -1028, -1028 ;  /* 0xe404e4040d0d7430 */ /* 0x000fe20000000000 */
[----:B------:R-:W-:Y:S01]  /*31e0*/  LOP3.LUT R41, R34, 0x64006400, RZ, 0xfc, !PT ;  /* 0x6400640022297812 */ /* 0x000fe200078efcff */
[-C--:B------:R-:W-:Y:S01]  /*31f0*/  HFMA2 R34, R43, R0.reuse.H1_H1, -132, -132 ;  /* 0xd820d8202b227431 */ /* 0x080fe20000060000 */
[----:B------:R-:W-:Y:S01]  /*3200*/  LOP3.LUT R40, R32, 0x380038, RZ, 0xc0, !PT ;  /* 0x0038003820287812 */ /* 0x000fe200078ec0ff */
[----:B------:R-:W-:Y:S01]  /*3210*/  HFMA2.MMA R22, R22, R19, R36 ;  /* 0x0000001316167235 */ /* 0x000fe20000000024 */
[----:B------:R-:W-:Y:S01]  /*3220*/  LOP3.LUT R35, R35, 0x70007, RZ, 0xc0, !PT ;  /* 0x0007000723237812 */ /* 0x000fe200078ec0ff */
[-C--:B------:R-:W-:Y:S01]  /*3230*/  HFMA2 R34, R34, R19.reuse, R33 ;  /* 0x0000001322227231 */ /* 0x080fe20000000021 */
[----:B------:R-:W-:Y:S01]  /*3240*/  LOP3.LUT R12, R12, 0x64006400, RZ, 0xfc, !PT ;  /* 0x640064000c0c7812 */ /* 0x000fe200078efcff */
[-C--:B0-----:R-:W-:Y:S01]  /*3250*/  HFMA2.MMA R13, R13, R8.reuse, R16 ;  /* 0x000000080d0d7235 */ /* 0x081fe20000000010 */
[----:B------:R-:W-:Y:S01]  /*3260*/  LOP3.LUT R31, R40, 0x64006400, RZ, 0xfc, !PT ;  /* 0x64006400281f7812 */ /* 0x000fe200078efcff */
[-C--:B------:R-:W-:Y:S01]  /*3270*/  HFMA2 R40, R41, R0.reuse.H1_H1, -132, -132 ;  /* 0xd820d82029287431 */ /* 0x080fe20000060000 */
[----:B------:R-:W-:Y:S01]  /*3280*/  LOP3.LUT R35, R35, 0x64006400, RZ, 0xfc, !PT ;  /* 0x6400640023237812 */ /* 0x000fe200078efcff */
[----:B------:R-:W-:Y:S01]  /*3290*/  HADD2 R37, R12, -1028, -1028 ;  /* 0xe404e4040c257430 */ /* 0x000fe20000000000 */
[----:B------:R-:W-:Y:S01]  /*32a0*/  LOP3.LUT R21, R21, 0x64006400, RZ, 0xfc, !PT ;  /* 0x6400640015157812 */ /* 0x000fe200078efcff */
[----:B------:R-:W-:Y:S01]  /*32b0*/  HFMA2 R19, R40, R19, R17 ;  /* 0x0000001328137231 */ /* 0x000fe20000000011 */
[----:B------:R-:W-:Y:S01]  /*32c0*/  LOP3.LUT R16, R32, 0x1c001c0, RZ, 0xc0, !PT ;  /* 0x01c001c020107812 */ /* 0x000fe200078ec0ff */
        /* <DEDUP_REMOVED lines=8> */
[----:B------:R-:W-:Y:S01]  /*3350*/  HFMA2 R31, R31, R0.H1_H1, -132, -132 ;  /* 0xd820d8201f1f7431 */ /* 0x000fe20000060000 */
[----:B------:R-:W-:Y:S01]  /*3360*/  LOP3.LUT R39, R39, 0x64006400, RZ, 0xfc, !PT ;  /* 0x6400640027277812 */ /* 0x000fe200078efcff */
[-C--:B------:R-:W-:Y:S01]  /*3370*/  HFMA2 R41, R17, R2.reuse.H1_H1, -20, -20 ;  /* 0xcd00cd0011297431 */ /* 0x080fe20000060002 */
[----:B------:R-:W-:Y:S01]  /*3380*/  LOP3.LUT R32, R32, 0x64006400, RZ, 0xfc, !PT ;  /* 0x6400640020207812 */ /* 0x000fe200078efcff */
[----:B------:R-:W-:Y:S01]  /*3390*/  HFMA2 R17, R33, R2.H1_H1, -20, -20 ;  /* 0xcd00cd0021117431 */ /* 0x000fe20000060002 */
[----:B------:R-:W-:Y:S01]  /*33a0*/  LOP3.LUT R23, R14, 0x64006400, RZ, 0xfc, !PT ;  /* 0x640064000e177812 */ /* 0x000fe200078efcff */
[-C--:B------:R-:W-:Y:S01]  /*33b0*/  HFMA2.MMA R19, R21, R9.reuse, R19 ;  /* 0x0000000915137235 */ /* 0x080fe20000000013 */
[----:B------:R-:W-:Y:S01]  /*33c0*/  HFMA2 R42, R39, R0.H1_H1, -132, -132 ;  /* 0xd820d820272a7431 */ /* 0x000fe20000060000 */
[----:B------:R-:W-:Y:S01]  /*33d0*/  LOP3.LUT R30, R30, 0x64006400, RZ, 0xfc, !PT ;  /* 0x640064001e1e7812 */ /* 0x000fe200078efcff */
[----:B------:R-:W-:Y:S01]  /*33e0*/  HADD2 R39, R32, -1028, -1028 ;  /* 0xe404e40420277430 */ /* 0x000fe20000000000 */
[----:B------:R-:W-:Y:S01]  /*33f0*/  HFMA2.MMA R34, R44, R9, R34 ;  /* 0x000000092c227235 */ /* 0x000fe20000000022 */
[----:B------:R-:W-:Y:S01]  /*3400*/  HFMA2 R23, R23, R2.H1_H1, -20, -20 ;  /* 0xcd00cd0017177431 */ /* 0x000fe20000060002 */
        /* <DEDUP_REMOVED lines=30> */
.L_x_3686:
[----:B------:R-:W-:Y:S01]  /*35f0*/  ISETP.LT.AND P2, PT, R26, R7, PT ;  /* 0x000000071a00720c */ /* 0x000fe20003f41270 */
[----:B------:R-:W-:Y:S01]  /*3600*/  UIADD3 UR4, UR4, 0x40, URZ ;  /* 0x0000004004047890 */ /* 0x000fe2000fffe03f */
[----:B-1----:R-:W-:Y:S02]  /*3610*/  IMAD.MOV.U32 R16, RZ, RZ, R24 ;  /* 0x000000ffff107224 */ /* 0x002fe400078e0018 */
[----:B------:R-:W-:Y:S02]  /*3620*/  IMAD.MOV.U32 R17, RZ, RZ, R25 ;  /* 0x000000ffff117224 */ /* 0x000fe400078e0019 */
[----:B------:R-:W-:-:S07]  /*3630*/  IMAD.MOV.U32 R24, RZ, RZ, R26 ;  /* 0x000000ffff187224 */ /* 0x000fce00078e001a */
[----:B------:R-:W-:Y:S05]  /*3640*/  @!P0 BRA P2, `(.L_x_3687) ;  /* 0xffffebe000008947 */ /* 0x000fea000103ffff */
.L_x_3685:
[----:B------:R-:W-:-:S04]  /*3650*/  ISETP.GE.AND P0, PT, R24, R7, PT ;  /* 0x000000071800720c */ /* 0x000fc80003f06270 */
[----:B------:R-:W-:-:S13]  /*3660*/  ISETP.GE.OR P0, PT, R24, c[0x0][0x1bc], P0 ;  /* 0x00006f0018007a0c */ /* 0x000fda0000706670 */
[----:B------:R-:W-:Y:S05]  /*3670*/  @P0 BRA `(.L_x_3688) ;  /* 0x00000a1000000947 */ /* 0x000fea0003800000 */
[----:B------:R-:W-:-:S05]  /*3680*/  IMAD.MOV.U32 R19, RZ, RZ, c[0x0][0x18c] ;  /* 0x00006300ff137624 */ /* 0x000fca00078e00ff */
[----:B------:R-:W-:-:S04]  /*3690*/  SHF.R.S32.HI R18, RZ, 0x1f, R19 ;  /* 0x0000001fff127819 */ /* 0x000fc80000011413 */
[----:B------:R-:W-:Y:S02]  /*36a0*/  SHF.L.U64.HI R18, R19, 0x2, R18 ;  /* 0x0000000213127819 */ /* 0x000fe40000010212 */
.L_x_3690:
[----:B------:R-:W-:-:S04]  /*36b0*/  IADD3 R24, R24, 0x10, RZ ;  /* 0x0000001018187810 */ /* 0x000fc80007ffe0ff */
[C---:B------:R-:W-:Y:S02]  /*36c0*/  ISETP.GE.AND P0, PT, R24.reuse, c[0x0][0x1bc], PT ;  /* 0x00006f0018007a0c */ /* 0x040fe40003f06270 */
[----:B------:R-:W-:Y:S01]  /*36d0*/  ISETP.LT.AND P3, PT, R24, R7, PT ;  /* 0x000000071800720c */ /* 0x000fe20003f61270 */
[----:B0-----:R-:W-:Y:S06]  /*36e0*/  @P1 BRA `(.L_x_3689) ;  /* 0x0000096000001947 */ /* 0x001fec0003800000 */
[----:B------:R-:W2:Y:S01]  /*36f0*/  LDG.E.128.CONSTANT R12, [R16.64] ;  /* 0x00000006100c7981 */ /* 0x000ea2000c1e9d00 */
[----:B-----5:R-:W-:Y:S01]  /*3700*/  IMAD.MOV.U32 R8, RZ, RZ, 0x2c00 ;  /* 0x00002c00ff087424 */ /* 0x020fe200078e00ff */
[----:B------:R-:W-:Y:S01]  /*3710*/  PRMT R3, R3, 0x5410, R4 ;  /* 0x0000541003037816 */ /* 0x000fe20000000004 */
[----:B------:R-:W-:Y:S02]  /*3720*/  IMAD.MOV.U32 R9, RZ, RZ, 0x2400 ;  /* 0x00002400ff097424 */ /* 0x000fe400078e00ff */
[----:B------:R-:W-:Y:S01]  /*3730*/  IMAD.MOV.U32 R22, RZ, RZ, 0x3400 ;  /* 0x00003400ff167424 */ /* 0x000fe200078e00ff */
[----:B------:R-:W-:Y:S02]  /*3740*/  PRMT R2, R2, 0x5410, R8 ;  /* 0x0000541002027816 */ /* 0x000fe40000000008 */
[----:B------:R-:W-:-:S02]  /*3750*/  PRMT R0, R0, 0x5410, R9 ;  /* 0x0000541000007816 */ /* 0x000fc40000000009 */
[----:B------:R-:W1:Y:S01]  /*3760*/  LDS.128 R8, [UR4] ;  /* 0x00000004ff087984 */ /* 0x000e620008000c00 */
[----:B0-2---:R-:W-:Y:S02]  /*3770*/  LOP3.LUT R26, R12, 0xc000c, RZ, 0xc0, !PT ;  /* 0x000c000c0c1a7812 */ /* 0x005fe400078ec0ff */
        /* <DEDUP_REMOVED lines=39> */
[----:B-1----:R-:W-:Y:S01]  /*39f0*/  HFMA2.MMA R14, R35, R8, RZ ;  /* 0x00000008230e7235 */ /* 0x002fe200000000ff */
        /* <DEDUP_REMOVED lines=72> */
[----:B------:R-:W-:Y:S01]  /*3e80*/  HFMA2 R32, R45, R0.H1_H1, -18, -18 ;  /* 0xcc80cc802d207431 */ /* 0x000fe20000060000 */
[-C--:B------:R-:W-:Y:S01]  /*3e90*/  HFMA2.MMA R9, R37, R14.reuse, R9 ;  /* 0x0000000e25097235 */ /* 0x080fe20000000009 */
[----:B------:R-:W-:Y:S01]  /*3ea0*/  HFMA2 R8, R23, R12, R8 ;  /* 0x0000000c17087231 */ /* 0x000fe20000000008 */
[----:B------:R-:W-:Y:S01]  /*3eb0*/  LOP3.LUT R39, R39, 0x64006400, RZ, 0xfc, !PT ;  /* 0x6400640027277812 */ /* 0x000fe200078efcff */
[----:B------:R-:W-:Y:S01]  /*3ec0*/  HFMA2 R34, R34, R0.H1_H1, -18, -18 ;  /* 0xcc80cc8022227431 */ /* 0x000fe20000060000 */
[----:B------:R-:W-:Y:S01]  /*3ed0*/  HFMA2.MMA R36, R33, R14, R36 ;  /* 0x0000000e21247235 */ /* 0x000fe20000000024 */
[----:B------:R-:W-:Y:S01]  /*3ee0*/  HFMA2 R11, R25, R12, R38 ;  /* 0x0000000c190b7231 */ /* 0x000fe20000000026 */
[----:B------:R-:W-:Y:S01]  /*3ef0*/  LOP3.LUT R43, R43, 0x64006400, RZ, 0xfc, !PT ;  /* 0x640064002b2b7812 */ /* 0x000fe200078efcff */
[-C--:B------:R-:W-:Y:S01]  /*3f00*/  HFMA2 R35, R35, R2.reuse.H1_H1, -66, -66 ;  /* 0xd420d42023237431 */ /* 0x080fe20000060002 */
[-C--:B------:R-:W-:Y:S01]  /*3f10*/  HFMA2.MMA R9, R32, R15.reuse, R9 ;  /* 0x0000000f20097235 */ /* 0x080fe20000000009 */
[----:B------:R-:W-:Y:S01]  /*3f20*/  HFMA2 R8, R28, R13, R8 ;  /* 0x0000000d1c087231 */ /* 0x000fe20000000008 */
[----:B------:R-:W-:Y:S01]  /*3f30*/  HFMA2.MMA R36, R34, R15, R36 ;  /* 0x0000000f22247235 */ /* 0x000fe20000000024 */
[----:B------:R-:W-:-:S02]  /*3f40*/  HFMA2 R39, R39, R2.H1_H1, -66, -66 ;  /* 0xd420d42027277431 */ /* 0x000fc40000060002 */
[----:B------:R-:W-:Y:S02]  /*3f50*/  HFMA2 R11, R22, R13, R11 ;  /* 0x0000000d160b7231 */ /* 0x000fe4000000000b */
[----:B------:R-:W-:Y:S02]  /*3f60*/  HFMA2 R40, R41, R0.H1_H1, -18, -18 ;  /* 0xcc80cc8029287431 */ /* 0x000fe40000060000 */
[----:B------:R-:W-:Y:S02]  /*3f70*/  HFMA2 R20, R35, R14, R8 ;  /* 0x0000000e23147231 */ /* 0x000fe40000000008 */
[----:B------:R-:W-:Y:S01]  /*3f80*/  HFMA2 R42, R43, R0.H1_H1, -18, -18 ;  /* 0xcc80cc802b2a7431 */ /* 0x000fe20000060000 */
[----:B------:R-:W-:Y:S01]  /*3f90*/  PRMT R0, R0, 0x5410, R2 ;  /* 0x0000541000007816 */ /* 0x000fe20000000002 */
        /* <DEDUP_REMOVED lines=11> */
.L_x_3689:
[----:B------:R-:W-:Y:S01]  /*4050*/  LEA R16, P2, R19, R16, 0x2 ;  /* 0x0000001013107211 */ /* 0x000fe200078410ff */
[----:B------:R-:W-:-:S04]  /*4060*/  UIADD3 UR4, UR4, 0x20, URZ ;  /* 0x0000002004047890 */ /* 0x000fc8000fffe03f */
[----:B------:R-:W-:Y:S01]  /*4070*/  IMAD.X R17, R17, 0x1, R18, P2 ;  /* 0x0000000111117824 */ /* 0x000fe200010e0612 */
[----:B------:R-:W-:Y:S05]  /*4080*/  @!P0 BRA P3, `(.L_x_3690) ;  /* 0xfffff62000008947 */ /* 0x000fea000183ffff */
.L_x_3688:
        /* <DEDUP_REMOVED lines=14> */
[----:B------:R-:W-:Y:S01]  /*4170*/  LOP3.LUT R0, R2, 0xffffff, RZ, 0xc0, !PT ;  /* 0x00ffffff02007812 */ /* 0x000fe200078ec0ff */
[----:B-----5:R-:W-:-:S04]  /*4180*/  IMAD.MOV.U32 R9, RZ, RZ, R6 ;  /* 0x000000ffff097224 */ /* 0x020fc800078e0006 */
.L_x_3694:
[----:B------:R-:W1:Y:S02]  /*4190*/  LDS R6, [R0] ;  /* 0x0000000000067984 */ /* 0x000e640000000800 */
[----:B-1----:R-:W-:-:S06]  /*41a0*/  HADD2 R7, R6, R9 ;  /* 0x0000000906077230 */ /* 0x002fcc0000000000 */
[----:B------:R-:W1:Y:S02]  /*41b0*/  ATOMS.CAST.SPIN R7, [R0], R6, R7 ;  /* 0x000000060007738d */ /* 0x000e640001800007 */
[----:B-1----:R-:W-:-:S13]  /*41c0*/  ISETP.EQ.U32.AND P0, PT, R7, 0x1, PT ;  /* 0x000000010700780c */ /* 0x002fda0003f02070 */
[----:B------:R-:W-:Y:S05]  /*41d0*/  @!P0 BRA `(.L_x_3694) ;  /* 0xffffffb000008947 */ /* 0x000fea000383ffff */
[----:B------:R-:W-:Y:S05]  /*41e0*/  BRA `(.L_x_3692) ;  /* 0x0000003000007947 */ /* 0x000fea0003800000 */
.L_x_3693:
[----:B------:R-:W2:Y:S02]  /*41f0*/  LD.E R0, [R2.64] ;  /* 0x0000000602007980 */ /* 0x000ea4000c101900 */
[----:B--2---:R-:W-:-:S05]  /*4200*/  IMAD.IADD R7, R6, 0x1, R0 ;  /* 0x0000000106077824 */ /* 0x004fca00078e0200 */
[----:B------:R1:W-:Y:S02]  /*4210*/  ST.E [R2.64], R7 ;  /* 0x0000000702007985 */ /* 0x0003e4000c101906 */
.L_x_3692:
[----:B------:R-:W-:Y:S05]  /*4220*/  BSYNC B0 ;  /* 0x0000000000007941 */ /* 0x000fea0003800000 */
.L_x_3691:
[----:B------:R-:W2:Y:S02]  /*4230*/  ATOM.E.ADD.F16x2.RN.STRONG.GPU P0, RZ, [R2.64+0x4], R5 ;  /* 0x0000040502ff798a */ /* 0x000ea4000810e9c6 */
[----:B--2---:R-:W-:Y:S05]  /*4240*/  @P0 EXIT ;  /* 0x000000000000094d */ /* 0x004fea0003800000 */
[----:B------:R-:W2:Y:S02]  /*4250*/  QSPC.E.S P0, RZ, [R2+0x4] ;  /* 0x0000040002ff73aa */ /* 0x000ea40000000500 */
[----:B--2---:R-:W-:Y:S05]  /*4260*/  @!P0 BRA `(.L_x_3695) ;  /* 0x0000009000008947 */ /* 0x004fea0003800000 */
[----:B-1----:R-:W-:Y:S01]  /*4270*/  IADD3 R2, R2, 0x4, RZ ;  /* 0x0000000402027810 */ /* 0x002fe20007ffe0ff */
[----:B------:R-:W-:-:S03]  /*4280*/  IMAD.MOV.U32 R3, RZ, RZ, R5 ;  /* 0x000000ffff037224 */ /* 0x000fc600078e0005 */
[----:B------:R-:W-:-:S05]  /*4290*/  LOP3.LUT R2, R2, 0xffffff, RZ, 0xc0, !PT ;  /* 0x00ffffff02027812 */ /* 0x000fca00078ec0ff */
.L_x_3696:
[----:B------:R-:W1:Y:S02]  /*42a0*/  LDS R4, [R2] ;  /* 0x0000000002047984 */ /* 0x000e640000000800 */
[----:B-1----:R-:W-:-:S10]  /*42b0*/  HFMA2.MMA R5, R4, 1, 1, R3 ;  /* 0x3c003c0004057835 */ /* 0x002fd40000000003 */
[----:B------:R-:W1:Y:S02]  /*42c0*/  ATOMS.CAST.SPIN R5, [R2], R4, R5 ;  /* 0x000000040205738d */ /* 0x000e640001800005 */
[----:B-1----:R-:W-:-:S13]  /*42d0*/  ISETP.EQ.U32.AND P0, PT, R5, 0x1, PT ;  /* 0x000000010500780c */ /* 0x002fda0003f02070 */
[----:B------:R-:W-:Y:S05]  /*42e0*/  @!P0 BRA `(.L_x_3696) ;  /* 0xffffffb000008947 */ /* 0x000fea000383ffff */
[----:B------:R-:W-:Y:S05]  /*42f0*/  EXIT ;  /* 0x000000000000794d */ /* 0x000fea0003800000 */
.L_x_3695:
[----:B------:R-:W2:Y:S02]  /*4300*/  LD.E R0, [R2.64+0x4] ;  /* 0x0000040602007980 */ /* 0x000ea4000c101900 */
[----:B--2---:R-:W-:-:S05]  /*4310*/  IMAD.IADD R5, R5, 0x1, R0 ;  /* 0x0000000105057824 */ /* 0x004fca00078e0200 */
[----:B------:R-:W-:Y:S01]  /*4320*/  ST.E [R2.64+0x4], R5 ;  /* 0x0000040502007985 */ /* 0x000fe2000c101906 */
[----:B------:R-:W-:Y:S05]  /*4330*/  EXIT ;  /* 0x000000000000794d */ /* 0x000fea0003800000 */
.L_x_3697:
        /* <DEDUP_REMOVED lines=12> */
.L_x_3801:


//--------------------- .text._Z23gemm_half_q_half_kernelILi1ELi128ELb0ELb0ELi32EEvPK6__halfPKjS4_S2_PS0_iiiiPKtS7_iiiiiibS2_i --------------------------
	.section	.text._Z23gemm_half_q_half_kernelILi1ELi128ELb0ELb0ELi32EEvPK6__halfPKjS4_S2_PS0_iiiiPKtS7_iiiiiibS2_i,"ax",@progbits
	.sectioninfo	@"SHI_REGISTERS=32"
	.align	128
        .global         _Z23gemm_half_q_half_kernelILi1ELi128ELb0ELb0ELi32EEvPK6__halfPKjS4_S2_PS0_iiiiPKtS7_iiiiiibS2_i
        .type           _Z23gemm_half_q_half_kernelILi1ELi128ELb0ELb0ELi32EEvPK6__halfPKjS4_S2_PS0_iiiiPKtS7_iiiiiibS2_i,@function
        .size           _Z23gemm_half_q_half_kernelILi1ELi128ELb0ELb0ELi32EEvPK6__halfPKjS4_S2_PS0_iiiiPKtS7_iiiiiibS2_i,(.L_x_3802 - _Z23gemm_half_q_half_kernelILi1ELi128ELb0ELb0ELi32EEvPK6__halfPKjS4_S2_PS0_iiiiPKtS7_iiiiiibS2_i)
        .other          _Z23gemm_half_q_half_kernelILi1ELi128ELb0ELb0ELi32EEvPK6__halfPKjS4_S2_PS0_iiiiPKtS7_iiiiiibS2_i,@"STO_CUDA_ENTRY STV_DEFAULT"
_Z23gemm_half_q_half_kernelILi1ELi128ELb0ELb0ELi32EEvPK6__halfPKjS4_S2_PS0_iiiiPKtS7_iiiiiibS2_i:
.text._Z23gemm_half_q_half_kernelILi1ELi128ELb0ELb0ELi32EEvPK6__halfPKjS4_S2_PS0_iiiiPKtS7_iiiiiibS2_i:
        /* <DEDUP_REMOVED lines=38> */
.L_x_3699:
[----:B------:R-:W-:Y:S05]  /*0260*/  BSYNC B0 ;  /* 0x0000000000007941 */ /* 0x000fea0003800000 */
.L_x_3698:
[----:B------:R-:W-:Y:S05]  /*0270*/  @P2 EXIT ;  /* 0x000000000000294d */ /* 0x000fea0003800000 */
[----:B------:R-:W1:Y:S01]  /*0280*/  LDC.S8 R8, c[0x0][0x1c0] ;  /* 0x00007000ff087b82 */ /* 0x000e620000000200 */
[C---:B------:R-:W-:Y:S02]  /*0290*/  ISETP.GT.AND P6, PT, R16.reuse, c[0x0][0x1ac], PT ;  /* 0x00006b0010007a0c */ /* 0x040fe40003fc4270 */
[C---:B------:R-:W-:Y:S02]  /*02a0*/  ISETP.GT.AND P3, PT, R16.reuse, c[0x0][0x1a8], PT ;  /* 0x00006a0010007a0c */ /* 0x040fe40003f64270 */
[C---:B------:R-:W-:Y:S02]  /*02b0*/  ISETP.GT.AND P5, PT, R16.reuse, c[0x0][0x1b0], PT ;  /* 0x00006c0010007a0c */ /* 0x040fe40003fa4270 */
[----:B------:R-:W-:-:S02]  /*02c0*/  ISETP.GT.AND P4, PT, R16, c[0x0][0x1b4], PT ;  /* 0x00006d0010007a0c */ /* 0x000fc40003f84270 */
[C---:B------:R-:W-:Y:S02]  /*02d0*/  ISETP.GT.AND P2, PT, R16.reuse, c[0x0][0x1b8], PT ;  /* 0x00006e0010007a0c */ /* 0x040fe40003f44270 */
[----:B------:R-:W-:-:S03]  /*02e0*/  IMNMX R5, R16, c[0x0][0x1a8], PT ;  /* 0x00006a0010057a17 */ /* 0x000fc60003800200 */
[C---:B------:R-:W-:Y:S02]  /*02f0*/  @P6 IMNMX R4, R16.reuse, c[0x0][0x1b0], PT ;  /* 0x00006c0010046a17 */ /* 0x040fe40003800200 */
[----:B0-----:R-:W-:Y:S02]  /*0300*/  @P3 IMNMX R0, R16, c[0x0][0x1ac], PT ;  /* 0x00006b0010003a17 */ /* 0x001fe40003800200 */
[----:B------:R-:W-:Y:S02]  /*0310*/  @P6 IADD3 R6, R4, -c[0x0][0x1ac], RZ ;  /* 0x80006b0004066a10 */ /* 0x000fe40007ffe0ff */
[----:B------:R-:W-:Y:S02]  /*0320*/  @P3 IADD3 R3, R0, -c[0x0][0x1a8], RZ ;  /* 0x80006a0000033a10 */ /* 0x000fe40007ffe0ff */
[----:B------:R-:W-:Y:S02]  /*0330*/  @P6 SHF.R.S32.HI R9, RZ, 0x1f, R6 ;  /* 0x0000001fff096819 */ /* 0x000fe40000011406 */
[----:B-1----:R-:W-:-:S02]  /*0340*/  ISETP.NE.AND P0, PT, R8, RZ, PT ;  /* 0x000000ff0800720c */ /* 0x002fc40003f05270 */
[----:B------:R-:W-:Y:S02]  /*0350*/  @P6 LEA.HI R9, R9, R6, RZ, 0x5 ;  /* 0x0000000609096211 */ /* 0x000fe400078f28ff */
[----:B------:R-:W-:Y:S02]  /*0360*/  SHF.R.S32.HI R0, RZ, 0x1f, R5 ;  /* 0x0000001fff007819 */ /* 0x000fe40000011405 */
[----:B------:R-:W-:Y:S02]  /*0370*/  @P5 IMNMX R6, R16, c[0x0][0x1b4], PT ;  /* 0x00006d0010065a17 */ /* 0x000fe40003800200 */
[----:B------:R-:W-:Y:S02]  /*0380*/  ISETP.NE.OR P0, PT, R2, RZ, !P0 ;  /* 0x000000ff0200720c */ /* 0x000fe40004705670 */
[----:B------:R-:W-:Y:S02]  /*0390*/  @P3 SHF.R.S32.HI R4, RZ, 0x1f, R3 ;  /* 0x0000001fff043819 */ /* 0x000fe40000011403 */
[----:B------:R-:W-:-:S02]  /*03a0*/  LEA.HI R0, R0, R5, RZ, 0x5 ;  /* 0x0000000500007211 */ /* 0x000fc400078f28ff */
[C---:B------:R-:W-:Y:S02]  /*03b0*/  @P4 IMNMX R8, R16.reuse, c[0x0][0x1b8], PT ;  /* 0x00006e0010084a17 */ /* 0x040fe40003800200 */
[----:B------:R-:W-:Y:S02]  /*03c0*/  @P2 IMNMX R10, R16, c[0x0][0x1bc], PT ;  /* 0x00006f00100a2a17 */ /* 0x000fe40003800200 */
[----:B------:R-:W-:Y:S02]  /*03d0*/  @P5 IADD3 R6, R6, -c[0x0][0x1b0], RZ ;  /* 0x80006c0006065a10 */ /* 0x000fe40007ffe0ff */
[----:B------:R-:W-:Y:S02]  /*03e0*/  ISETP.GE.OR P0, PT, R7, c[0x0][0x188], P0 ;  /* 0x0000620007007a0c */ /* 0x000fe40000706670 */
[----:B------:R-:W-:Y:S01]  /*03f0*/  @P3 LEA.HI R5, R4, R3, RZ, 0x5 ;  /* 0x0000000304053211 */ /* 0x000fe200078f28ff */
[----:B------:R-:W-:Y:S01]  /*0400*/  IMAD.MOV.U32 R4, RZ, RZ, RZ ;  /* 0x000000ffff047224 */ /* 0x000fe200078e00ff */
[----:B------:R-:W-:Y:S01]  /*0410*/  @P4 IADD3 R8, R8, -c[0x0][0x1b4], RZ ;  /* 0x80006d0008084a10 */ /* 0x000fe20007ffe0ff */
[----:B------:R-:W-:Y:S01]  /*0420*/  IMAD.MOV.U32 R3, RZ, RZ, RZ ;  /* 0x000000ffff037224 */ /* 0x000fe200078e00ff */
[----:B------:R-:W-:-:S02]  /*0430*/  @P2 IADD3 R10, R10, -c[0x0][0x1b8], RZ ;  /* 0x80006e000a0a2a10 */ /* 0x000fc40007ffe0ff */
[----:B------:R-:W-:Y:S02]  /*0440*/  @P5 SHF.R.S32.HI R11, RZ, 0x1f, R6 ;  /* 0x0000001fff0b5819 */ /* 0x000fe40000011406 */
[----:B------:R-:W-:Y:S02]  /*0450*/  @P3 SHF.R.S32.HI R5, RZ, 0x5, R5 ;  /* 0x00000005ff053819 */ /* 0x000fe40000011405 */
[----:B------:R-:W-:Y:S02]  /*0460*/  @P6 SHF.R.S32.HI R9, RZ, 0x5, R9 ;  /* 0x00000005ff096819 */ /* 0x000fe40000011409 */
[----:B------:R-:W-:Y:S01]  /*0470*/  @P4 SHF.R.S32.HI R13, RZ, 0x1f, R8 ;  /* 0x0000001fff0d4819 */ /* 0x000fe20000011408 */
[----:B------:R-:W-:Y:S01]  /*0480*/  @P3 IMAD R4, R5, 0x6, RZ ;  /* 0x0000000605043824 */ /* 0x000fe200078e02ff */
[----:B------:R-:W-:Y:S01]  /*0490*/  @P2 SHF.R.S32.HI R15, RZ, 0x1f, R10 ;  /* 0x0000001fff0f2819 */ /* 0x000fe2000001140a */
[----:B------:R-:W-:Y:S01]  /*04a0*/  @P6 IMAD R3, R9, 0x5, RZ ;  /* 0x0000000509036824 */ /* 0x000fe200078e02ff */
[----:B------:R-:W-:Y:S01]  /*04b0*/  @P5 LEA.HI R11, R11, R6, RZ, 0x5 ;  /* 0x000000060b0b5211 */ /* 0x000fe200078f28ff */
[----:B------:R-:W-:Y:S01]  /*04c0*/  @!P0 IMAD.MOV.U32 R9, RZ, RZ, 0x2 ;  /* 0x00000002ff098424 */ /* 0x000fe200078e00ff */
[----:B------:R-:W-:Y:S01]  /*04d0*/  ISETP.GE.AND P3, PT, R16, R17, PT ;  /* 0x000000111000720c */ /* 0x000fe20003f66270 */
[----:B------:R-:W-:Y:S01]  /*04e0*/  IMAD.MOV.U32 R6, RZ, RZ, RZ ;  /* 0x000000ffff067224 */ /* 0x000fe200078e00ff */
[----:B------:R-:W-:Y:S01]  /*04f0*/  @P4 LEA.HI R13, R13, R8, RZ, 0x5 ;  /* 0x000000080d0d4211 */ /* 0x000fe200078f28ff */
[----:B------:R-:W-:Y:S01]  /*0500*/  @!P0 IMAD R8, R7, c[0x0][0x18c], R20 ;  /* 0x0000630007088a24 */ /* 0x000fe200078e0214 */
[----:B------:R-:W-:Y:S01]  /*0510*/  @P2 LEA.HI R15, R15, R10, RZ, 0x5 ;  /* 0x0000000a0f0f2211 */ /* 0x000fe200078f28ff */
[----:B------:R-:W-:Y:S01]  /*0520*/  IMAD.MOV.U32 R5, RZ, RZ, RZ ;  /* 0x000000ffff057224 */ /* 0x000fe200078e00ff */
[----:B------:R-:W-:Y:S01]  /*0530*/  @P5 SHF.R.S32.HI R11, RZ, 0x5, R11 ;  /* 0x00000005ff0b5819 */ /* 0x000fe2000001140b */
[----:B------:R-:W-:Y:S01]  /*0540*/  @!P0 IMAD.WIDE R8, R8, R9, c[0x0][0x180] ;  /* 0x0000600008088625 */ /* 0x000fe200078e0209 */
[----:B------:R-:W-:-:S02]  /*0550*/  SHF.R.S32.HI R19, RZ, 0x5, R0 ;  /* 0x00000005ff137819 */ /* 0x000fc40000011400 */
[----:B------:R-:W-:Y:S01]  /*0560*/  @P4 SHF.R.S32.HI R13, RZ, 0x5, R13 ;  /* 0x00000005ff0d4819 */ /* 0x000fe2000001140d */
[----:B------:R-:W-:Y:S01]  /*0570*/  @P5 IMAD.SHL.U32 R6, R11, 0x4, RZ ;  /* 0x000000040b065824 */ /* 0x000fe200078e00ff */
[----:B------:R-:W-:Y:S01]  /*0580*/  @P2 SHF.R.S32.HI R15, RZ, 0x5, R15 ;  /* 0x00000005ff0f2819 */ /* 0x000fe2000001140f */
[----:B------:R-:W-:Y:S01]  /*0590*/  IMAD R4, R19, 0x8, R4 ;  /* 0x0000000813047824 */ /* 0x000fe200078e0204 */
[----:B------:R0:W-:Y:S01]  /*05a0*/  @!P0 STG.E.64 [R8.64], RZ ;  /* 0x000000ff08008986 */ /* 0x0001e2000c101b06 */
[----:B------:R-:W-:-:S03]  /*05b0*/  IMAD.MOV.U32 R0, RZ, RZ, RZ ;  /* 0x000000ffff007224 */ /* 0x000fc600078e00ff */
[----:B------:R-:W-:Y:S01]  /*05c0*/  BAR.SYNC.DEFER_BLOCKING 0x0 ;  /* 0x0000000000007b1d */ /* 0x000fe20000010000 */
[----:B------:R-:W-:Y:S01]  /*05d0*/  @P4 IMAD R5, R13, 0x3, RZ ;  /* 0x000000030d054824 */ /* 0x000fe200078e02ff */
[----:B------:R-:W-:Y:S01]  /*05e0*/  IADD3 R3, R6, R4, R3 ;  /* 0x0000000406037210 */ /* 0x000fe20007ffe003 */
[----:B------:R-:W-:Y:S01]  /*05f0*/  @P2 IMAD.SHL.U32 R0, R15, 0x2, RZ ;  /* 0x000000020f002824 */ /* 0x000fe200078e00ff */
[----:B------:R-:W-:-:S04]  /*0600*/  ISETP.GE.OR P0, PT, R16, c[0x0][0x1a8], P3 ;  /* 0x00006a0010007a0c */ /* 0x000fc80001f06670 */
[----:B------:R-:W-:Y:S01]  /*0610*/  IADD3 R0, R0, R3, R5 ;  /* 0x0000000300007210 */ /* 0x000fe20007ffe005 */
        /* <DEDUP_REMOVED lines=12> */
.L_x_3701:
[----:B-----5:R-:W-:Y:S02]  /*06e0*/  IMAD.IADD R15, R3, 0x1, R4 ;  /* 0x00000001030f7824 */ /* 0x020fe400078e0204 */
[----:B------:R-:W-:-:S02]  /*06f0*/  IMAD.MOV.U32 R12, RZ, RZ, 0x4 ;  /* 0x00000004ff0c7424 */ /* 0x000fc400078e00ff */
[----:B------:R-:W-:-:S05]  /*0700*/  IMAD R9, R15, c[0x0][0x18c], RZ ;  /* 0x000063000f097a24 */ /* 0x000fca00078e02ff */
[----:B0-----:R-:W-:-:S04]  /*0710*/  SHF.R.S32.HI R10, RZ, 0x1f, R9 ;  /* 0x0000001fff0a7819 */ /* 0x001fc80000011409 */
[----:B------:R-:W-:-:S04]  /*0720*/  LEA.HI R9, R10, R9, RZ, 0x3 ;  /* 0x000000090a097211 */ /* 0x000fc800078f18ff */
[----:B------:R-:W-:-:S05]  /*0730*/  LEA.HI.SX32 R9, R9, R8, 0x1d ;  /* 0x0000000809097211 */ /* 0x000fca00078feaff */
[----:B------:R-:W-:-:S06]  /*0740*/  IMAD.WIDE R12, R9, R12, c[0x0][0x170] ;  /* 0x00005c00090c7625 */ /* 0x000fcc00078e020c */
[----:B------:R-:W2:Y:S01]  /*0750*/  LDG.E.CONSTANT R12, [R12.64] ;  /* 0x000000060c0c7981 */ /* 0x000ea2000c1e9900 */
[----:B------:R-:W-:-:S05]  /*0760*/  LEA R11, R6, 0x1, 0x1 ;  /* 0x00000001060b7811 */ /* 0x000fca00078e08ff */
[----:B------:R-:W-:-:S06]  /*0770*/  IMAD.WIDE R10, R11, R2, c[0x0][0x198] ;  /* 0x000066000b0a7625 */ /* 0x000fcc00078e0202 */
[----:B------:R-:W3:Y:S01]  /*0780*/  LDG.E.U16.CONSTANT R11, [R10.64] ;  /* 0x000000060a0b7981 */ /* 0x000ee2000c1e9500 */
[----:B------:R-:W-:-:S05]  /*0790*/  IMAD.WIDE R14, R15, R2, c[0x0][0x178] ;  /* 0x00005e000f0e7625 */ /* 0x000fca00078e0202 */
        /* <DEDUP_REMOVED lines=29> */
.L_x_3700:
[----:B0-----:R-:W-:Y:S02]  /*0970*/  PRMT R4, RZ, 0x5410, RZ ;  /* 0x00005410ff047816 */ /* 0x001fe400000000ff */
[----:B------:R-:W-:Y:S01]  /*0980*/  PRMT R3, RZ, 0x5410, RZ ;  /* 0x00005410ff037816 */ /* 0x000fe200000000ff */
[----:B------:R-:W-:Y:S05]  /*0990*/  @P0 BRA `(.L_x_3702) ;  /* 0x000032d000000947 */ /* 0x000fea0003800000 */
[----:B------:R-:W-:Y:S01]  /*09a0*/  IMAD R3, R0, c[0x0][0x18c], RZ ;  /* 0x0000630000037a24 */ /* 0x000fe200078e02ff */
[----:B------:R-:W-:Y:S01]  /*09b0*/  ULDC UR4, c[0x0][0x18c] ;  /* 0x0000630000047ab9 */ /* 0x000fe20000000800 */
[----:B------:R-:W-:Y:S01]  /*09c0*/  SHF.R.S32.HI R5, RZ, 0x1f, R20 ;  /* 0x0000001fff057819 */ /* 0x000fe20000011414 */
[----:B------:R-:W-:Y:S01]  /*09d0*/  USHF.R.S32.HI UR4, URZ, 0x1f, UR4 ;  /* 0x0000001f3f047899 */ /* 0x000fe20008011404 */
[----:B------:R-:W-:Y:S01]  /*09e0*/  HADD2.F32 R6, -RZ, R12.H0_H0 ;  /* 0x2000000cff067230 */ /* 0x000fe20000004100 */
[----:B------:R-:W-:-:S02]  /*09f0*/  SHF.R.S32.HI R0, RZ, 0x1f, R3 ;  /* 0x0000001fff007819 */ /* 0x000fc40000011403 */
[C---:B------:R-:W-:Y:S02]  /*0a00*/  IADD3 R13, P0, P2, R20.reuse, c[0x0][0x18c], R3 ;  /* 0x00006300140d7a10 */ /* 0x040fe40007a1e003 */
[----:B------:R-:W-:Y:S02]  /*0a10*/  IADD3 R3, P3, R20, R3, RZ ;  /* 0x0000000314037210 */ /* 0x000fe40007f7e0ff */
[----:B------:R-:W-:Y:S01]  /*0a20*/  IADD3.X R2, R5, UR4, R0, P0, P2 ;  /* 0x0000000405027c10 */ /* 0x000fe200087e4400 */
[----:B------:R-:W-:Y:S01]  /*0a30*/  UMOV UR4, URZ ;  /* 0x0000003f00047c82 */ /* 0x000fe20008000000 */
[----:B------:R-:W-:Y:S01]  /*0a40*/  LEA R8, P0, R13, c[0x0][0x168], 0x2 ;  /* 0x00005a000d087a11 */ /* 0x000fe200078010ff */
[----:B------:R-:W-:Y:S01]  /*0a50*/  IMAD.X R0, R0, 0x1, R5, P3 ;  /* 0x0000000100007824 */ /* 0x000fe200018e0605 */
[----:B------:R-:W-:Y:S01]  /*0a60*/  LEA R22, P2, R3, c[0x0][0x168], 0x2 ;  /* 0x00005a0003167a11 */ /* 0x000fe200078410ff */
[----:B------:R-:W-:Y:S01]  /*0a70*/  HADD2.F32 R5, -RZ, R11.H0_H0 ;  /* 0x2000000bff057230 */ /* 0x000fe20000004100 */
[----:B------:R-:W-:Y:S01]  /*0a80*/  LEA.HI.X R13, R13, c[0x0][0x16c], R2, 0x2, P0 ;  /* 0x00005b000d0d7a11 */ /* 0x000fe200000f1402 */
[----:B------:R-:W-:Y:S01]  /*0a90*/  HADD2.F32 R2, -RZ, R10.H0_H0 ;  /* 0x2000000aff027230 */ /* 0x000fe20000004100 */
[----:B------:R-:W-:Y:S01]  /*0aa0*/  LEA.HI.X R23, R3, c[0x0][0x16c], R0, 0x2, P2 ;  /* 0x00005b0003177a11 */ /* 0x000fe200010f1400 */
[----:B------:R-:W-:Y:S01]  /*0ab0*/  HADD2.F32 R0, -RZ, R9.H0_H0 ;  /* 0x20000009ff007230 */ /* 0x000fe20000004100 */
[----:B------:R-:W-:-:S02]  /*0ac0*/  PRMT R3, RZ, 0x5410, RZ ;  /* 0x00005410ff037816 */ /* 0x000fc400000000ff */
[----:B------:R-:W-:Y:S02]  /*0ad0*/  PRMT R4, RZ, 0x5410, RZ ;  /* 0x00005410ff047816 */ /* 0x000fe400000000ff */
.L_x_3707:
[----:B------:R-:W-:Y:S02]  /*0ae0*/  IMAD.MOV.U32 R24, RZ, RZ, R8 ;  /* 0x000000ffff187224 */ /* 0x000fe400078e0008 */
[----:B------:R-:W-:Y:S01]  /*0af0*/  IMAD.MOV.U32 R25, RZ, RZ, R13 ;  /* 0x000000ffff197224 */ /* 0x000fe200078e000d */
[----:B0-----:R-:W-:Y:S05]  /*0b00*/  @P1 BRA `(.L_x_3703) ;  /* 0x00000c0000001947 */ /* 0x001fea0003800000 */
[----:B------:R-:W2:Y:S04]  /*0b10*/  LDG.E.128.CONSTANT R8, [R22.64] ;  /* 0x0000000616087981 */ /* 0x000ea8000c1e9d00 */
[----:B------:R-:W0:Y:S01]  /*0b20*/  LDS.64 R18, [UR4] ;  /* 0x00000004ff127984 */ /* 0x000e220008000a00 */
[----:B--2---:R-:W-:Y:S02]  /*0b30*/  LOP3.LUT R12, R8, 0xff, RZ, 0xc0, !PT ;  /* 0x000000ff080c7812 */ /* 0x004fe400078ec0ff */
[----:B------:R-:W-:-:S02]  /*0b40*/  SHF.R.U32.HI R13, RZ, 0x8, R8 ;  /* 0x00000008ff0d7819 */ /* 0x000fc40000011608 */
[----:B------:R-:W-:Y:S02]  /*0b50*/  IADD3 R12, R12, -0x80, RZ ;  /* 0xffffff800c0c7810 */ /* 0x000fe40007ffe0ff */
[----:B------:R-:W-:Y:S02]  /*0b60*/  LOP3.LUT R13, R13, 0xff, RZ, 0xc0, !PT ;  /* 0x000000ff0d0d7812 */ /* 0x000fe400078ec0ff */
[----:B------:R-:W-:Y:S02]  /*0b70*/  SHF.R.U32.HI R15, RZ, 0x8, R9 ;  /* 0x00000008ff0f7819 */ /* 0x000fe40000011609 */
[----:B------:R-:W-:Y:S01]  /*0b80*/  IADD3 R13, R13, -0x80, RZ ;  /* 0xffffff800d0d7810 */ /* 0x000fe20007ffe0ff */
[----:B------:R-:W1:Y:S01]  /*0b90*/  I2F.F16 R12, R12 ;  /* 0x0000000c000c7306 */ /* 0x000e620000200c00 */
[----:B------:R-:W-:Y:S02]  /*0ba0*/  LOP3.LUT R14, R9, 0xff, RZ, 0xc0, !PT ;  /* 0x000000ff090e7812 */ /* 0x000fe400078ec0ff */
[----:B------:R-:W-:-:S02]  /*0bb0*/  LOP3.LUT R15, R15, 0xff, RZ, 0xc0, !PT ;  /* 0x000000ff0f0f7812 */ /* 0x000fc400078ec0ff */
[----:B------:R-:W-:Y:S02]  /*0bc0*/  IADD3 R14, R14, -0x80, RZ ;  /* 0xffffff800e0e7810 */ /* 0x000fe40007ffe0ff */
[----:B------:R-:W-:Y:S01]  /*0bd0*/  IADD3 R15, R15, -0x80, RZ ;  /* 0xffffff800f0f7810 */ /* 0x000fe20007ffe0ff */
[----:B------:R-:W2:Y:S08]  /*0be0*/  I2F.F16 R13, R13 ;  /* 0x0000000d000d7306 */ /* 0x000eb00000200c00 */
[----:B------:R-:W3:Y:S01]  /*0bf0*/  I2F.F16 R14, R14 ;  /* 0x0000000e000e7306 */ /* 0x000ee20000200c00 */
[----:B-1----:R-:W-:-:S02]  /*0c00*/  HADD2.F32 R21, -RZ, R12.H0_H0 ;  /* 0x2000000cff157230 */ /* 0x002fc40000004100 */
[--C-:B0-----:R-:W-:Y:S02]  /*0c10*/  HADD2.F32 R12, -RZ, R18.reuse.H0_H0 ;  /* 0x20000012ff0c7230 */ /* 0x101fe40000004100 */
[----:B------:R-:W-:-:S03]  /*0c20*/  HADD2.F32 R18, -RZ, R18.H1_H1 ;  /* 0x30000012ff127230 */ /* 0x000fc60000004100 */
[----:B------:R-:W0:Y:S01]  /*0c30*/  I2F.F16 R15, R15 ;  /* 0x0000000f000f7306 */ /* 0x000e220000200c00 */
[----:B--2---:R-:W-:Y:S01]  /*0c40*/  HADD2.F32 R27, -RZ, R13.H0_H0 ;  /* 0x2000000dff1b7230 */ /* 0x004fe20000004100 */
[----:B------:R-:W-:Y:S01]  /*0c50*/  FFMA.FTZ R21, R21, R12, RZ ;  /* 0x0000000c15157223 */ /* 0x000fe200000100ff */
[----:B------:R-:W-:-:S03]  /*0c60*/  LOP3.LUT R13, R10, 0xff, RZ, 0xc0, !PT ;  /* 0x000000ff0a0d7812 */ /* 0x000fc600078ec0ff */
[----:B------:R-:W-:Y:S01]  /*0c70*/  FFMA.FTZ R21, R27, R18, R21 ;  /* 0x000000121b157223 */ /* 0x000fe20000010015 */
[----:B------:R-:W-:Y:S01]  /*0c80*/  IADD3 R13, R13, -0x80, RZ ;  /* 0xffffff800d0d7810 */ /* 0x000fe20007ffe0ff */
[----:B---3--:R-:W-:Y:S01]  /*0c90*/  HADD2.F32 R27, -RZ, R14.H0_H0 ;  /* 0x2000000eff1b7230 */ /* 0x008fe20000004100 */
[----:B------:R-:W-:-:S04]  /*0ca0*/  SHF.R.U32.HI R14, RZ, 0x8, R10 ;  /* 0x00000008ff0e7819 */ /* 0x000fc8000001160a */
[----:B------:R-:W-:Y:S01]  /*0cb0*/  FFMA.FTZ R26, R12, R27, RZ ;  /* 0x0000001b0c1a7223 */ /* 0x000fe200000100ff */
[----:B------:R-:W-:Y:S01]  /*0cc0*/  LOP3.LUT R14, R14, 0xff, RZ, 0xc0, !PT ;  /* 0x000000ff0e0e7812 */ /* 0x000fe200078ec0ff */
[----:B------:R-:W1:Y:S01]  /*0cd0*/  I2F.F16 R13, R13 ;  /* 0x0000000d000d7306 */ /* 0x000e620000200c00 */
[----:B0-----:R-:W-:Y:S01]  /*0ce0*/  HADD2.F32 R29, -RZ, R15.H0_H0 ;  /* 0x2000000fff1d7230 */ /* 0x001fe20000004100 */
[----:B------:R-:W-:-:S04]  /*0cf0*/  LOP3.LUT R15, R11, 0xff, RZ, 0xc0, !PT ;  /* 0x000000ff0b0f7812 */ /* 0x000fc800078ec0ff */
[----:B------:R-:W-:Y:S01]  /*0d00*/  IADD3 R15, R15, -0x80, RZ ;  /* 0xffffff800f0f7810 */ /* 0x000fe20007ffe0ff */
[----:B------:R-:W-:Y:S01]  /*0d10*/  FFMA.FTZ R26, R18, R29, R26 ;  /* 0x0000001d121a7223 */ /* 0x000fe2000001001a */
[----:B------:R-:W-:-:S04]  /*0d20*/  IADD3 R29, R14, -0x80, RZ ;  /* 0xffffff800e1d7810 */ /* 0x000fc80007ffe0ff */
[----:B------:R-:W0:Y:S01]  /*0d30*/  I2F.F16 R15, R15 ;  /* 0x0000000f000f7306 */ /* 0x000e220000200c00 */
[----:B-1----:R-:W-:-:S07]  /*0d40*/  HADD2.F32 R27, -RZ, R13.H0_H0 ;  /* 0x2000000dff1b7230 */ /* 0x002fce0000004100 */
[----:B------:R-:W1:Y:S01]  /*0d50*/  I2F.F16 R28, R29 ;  /* 0x0000001d001c7306 */ /* 0x000e620000200c00 */
[----:B------:R-:W-:Y:S01]  /*0d60*/  FFMA.FTZ R13, R12, R27, RZ ;  /* 0x0000001b0c0d7223 */ /* 0x000fe200000100ff */
[----:B0-----:R-:W-:-:S05]  /*0d70*/  HADD2.F32 R14, -RZ, R15.H0_H0 ;  /* 0x2000000fff0e7230 */ /* 0x001fca0000004100 */
[----:B------:R-:W-:Y:S01]  /*0d80*/  FFMA.FTZ R27, R12, R14, RZ ;  /* 0x0000000e0c1b7223 */ /* 0x000fe200000100ff */
[----:B-1----:R-:W-:-:S05]  /*0d90*/  HADD2.F32 R28, -RZ, R28.H0_H0 ;  /* 0x2000001cff1c7230 */ /* 0x002fca0000004100 */
[----:B------:R-:W-:Y:S02]  /*0da0*/  FFMA.FTZ R28, R18, R28, R13 ;  /* 0x0000001c121c7223 */ /* 0x000fe4000001000d */
[----:B------:R-:W2:Y:S01]  /*0db0*/  LDG.E.128.CONSTANT R12, [R24.64] ;  /* 0x00000006180c7981 */ /* 0x000ea2000c1e9d00 */
[----:B------:R-:W-:-:S04]  /*0dc0*/  SHF.R.U32.HI R29, RZ, 0x8, R11 ;  /* 0x00000008ff1d7819 */ /* 0x000fc8000001160b */
[----:B------:R-:W-:-:S04]  /*0dd0*/  LOP3.LUT R29, R29, 0xff, RZ, 0xc0, !PT ;  /* 0x000000ff1d1d7812 */ /* 0x000fc800078ec0ff */
[----:B------:R-:W-:-:S06]  /*0de0*/  IADD3 R29, R29, -0x80, RZ ;  /* 0xffffff801d1d7810 */ /* 0x000fcc0007ffe0ff */
[----:B------:R-:W0:Y:S02]  /*0df0*/  I2F.F16 R29, R29 ;  /* 0x0000001d001d7306 */ /* 0x000e240000200c00 */
[----:B0-----:R-:W-:-:S05]  /*0e00*/  HADD2.F32 R29, -RZ, R29.H0_H0 ;  /* 0x2000001dff1d7230 */ /* 0x001fca0000004100 */
[----:B------:R-:W-:Y:S01]  /*0e10*/  FFMA.FTZ R18, R18, R29, R27 ;  /* 0x0000001d12127223 */ /* 0x000fe2000001001b */
[----:B------:R-:W-:Y:S01]  /*0e20*/  SHF.R.U32.HI R27, RZ, 0x10, R8 ;  /* 0x00000010ff1b7819 */ /* 0x000fe20000011608 */
[--C-:B------:R-:W-:Y:S02]  /*0e30*/  HADD2.F32 R29, -RZ, R19.reuse.H0_H0 ;  /* 0x20000013ff1d7230 */ /* 0x100fe40000004100 */
[----:B------:R-:W-:Y:S01]  /*0e40*/  HADD2.F32 R19, -RZ, R19.H1_H1 ;  /* 0x30000013ff137230 */ /* 0x000fe20000004100 */
[----:B------:R-:W-:-:S04]  /*0e50*/  LOP3.LUT R27, R27, 0xff, RZ, 0xc0, !PT ;  /* 0x000000ff1b1b7812 */ /* 0x000fc800078ec0ff */
[----:B------:R-:W-:-:S06]  /*0e60*/  IADD3 R27, R27, -0x80, RZ ;  /* 0xffffff801b1b7810 */ /* 0x000fcc0007ffe0ff */
[----:B------:R-:W0:Y:S02]  /*0e70*/  I2F.F16 R27, R27 ;  /* 0x0000001b001b7306 */ /* 0x000e240000200c00 */
[----:B0-----:R-:W-:-:S05]  /*0e80*/  HADD2.F32 R27, -RZ, R27.H0_H0 ;  /* 0x2000001bff1b7230 */ /* 0x001fca0000004100 */
[----:B------:R-:W-:Y:S01]  /*0e90*/  FFMA.FTZ R21, R27, R29, R21 ;  /* 0x0000001d1b157223 */ /* 0x000fe20000010015 */
[----:B------:R-:W-:-:S04]  /*0ea0*/  SHF.R.U32.HI R27, RZ, 0x10, R9 ;  /* 0x00000010ff1b7819 */ /* 0x000fc80000011609 */
        /* <DEDUP_REMOVED lines=17> */
[----:B------:R-:W-:Y:S02]  /*0fc0*/  LEA.HI R28, R8, 0xffffff80, RZ, 0x8 ;  /* 0xffffff80081c7811 */ /* 0x000fe400078f40ff */
[----:B------:R-:W-:Y:S02]  /*0fd0*/  LEA.HI R29, R9, 0xffffff80, RZ, 0x8 ;  /* 0xffffff80091d7811 */ /* 0x000fe400078f40ff */
[----:B------:R0:W1:Y:S02]  /*0fe0*/  I2F.F16 R8, R28 ;  /* 0x0000001c00087306 */ /* 0x0000640000200c00 */
[----:B0-----:R-:W-:Y:S02]  /*0ff0*/  LEA.HI R28, R10, 0xffffff80, RZ, 0x8 ;  /* 0xffffff800a1c7811 */ /* 0x001fe400078f40ff */
[----:B------:R-:W-:-:S04]  /*1000*/  LEA.HI R10, R11, 0xffffff80, RZ, 0x8 ;  /* 0xffffff800b0a7811 */ /* 0x000fc800078f40ff */
[----:B------:R-:W0:Y:S01]  /*1010*/  I2F.F16 R9, R28 ;  /* 0x0000001c00097306 */ /* 0x000e220000200c00 */
[----:B-1----:R-:W-:-:S05]  /*1020*/  HADD2.F32 R8, -RZ, R8.H0_H0 ;  /* 0x20000008ff087230 */ /* 0x002fca0000004100 */
[----:B------:R-:W-:Y:S02]  /*1030*/  FFMA.FTZ R21, R8, R19, R21 ;  /* 0x0000001308157223 */ /* 0x000fe40000010015 */
[----:B------:R-:W1:Y:S01]  /*1040*/  I2F.F16 R10, R10 ;  /* 0x0000000a000a7306 */ /* 0x000e620000200c00 */
[----:B0-----:R-:W-:-:S07]  /*1050*/  HADD2.F32 R9, -RZ, R9.H0_H0 ;  /* 0x20000009ff097230 */ /* 0x001fce0000004100 */
[----:B------:R-:W0:Y:S01]  /*1060*/  I2F.F16 R8, R29 ;  /* 0x0000001d00087306 */ /* 0x000e220000200c00 */
[----:B------:R-:W-:Y:S01]  /*1070*/  FFMA.FTZ R27, R19, R9, R27 ;  /* 0x00000009131b7223 */ /* 0x000fe2000001001b */
[----:B-1----:R-:W-:-:S05]  /*1080*/  HADD2.F32 R11, -RZ, R10.H0_H0 ;  /* 0x2000000aff0b7230 */ /* 0x002fca0000004100 */
[----:B------:R-:W-:Y:S01]  /*1090*/  FFMA.FTZ R18, R19, R11, R18 ;  /* 0x0000000b13127223 */ /* 0x000fe20000010012 */
[----:B0-----:R-:W-:-:S05]  /*10a0*/  HADD2.F32 R8, -RZ, R8.H0_H0 ;  /* 0x20000008ff087230 */ /* 0x001fca0000004100 */
[----:B------:R-:W-:Y:S02]  /*10b0*/  FFMA.FTZ R26, R19, R8, R26 ;  /* 0x00000008131a7223 */ /* 0x000fe4000001001a */
[----:B------:R-:W0:Y:S01]  /*10c0*/  LDS.64 R8, [UR4+0x8] ;  /* 0x00000804ff087984 */ /* 0x000e220008000a00 */
[C---:B--2---:R-:W-:Y:S02]  /*10d0*/  LOP3.LUT R10, R12.reuse, 0xff, RZ, 0xc0, !PT ;  /* 0x000000ff0c0a7812 */ /* 0x044fe400078ec0ff */
[----:B------:R-:W-:Y:S02]  /*10e0*/  LEA.HI R29, R12, 0xffffff80, RZ, 0x8 ;  /* 0xffffff800c1d7811 */ /* 0x000fe400078f40ff */
[----:B------:R-:W-:Y:S01]  /*10f0*/  IADD3 R11, R10, -0x80, RZ ;  /* 0xffffff800a0b7810 */ /* 0x000fe20007ffe0ff */
[--C-:B0-----:R-:W-:Y:S02]  /*1100*/  HADD2.F32 R10, -RZ, R8.reuse.H0_H0 ;  /* 0x20000008ff0a7230 */ /* 0x101fe40000004100 */
[----:B------:R-:W-:Y:S01]  /*1110*/  HADD2.F32 R8, -RZ, R8.H1_H1 ;  /* 0x30000008ff087230 */ /* 0x000fe20000004100 */
[----:B------:R-:W-:Y:S08]  /*1120*/  I2F.F16 R29, R29 ;  /* 0x0000001d001d7306 */ /* 0x000ff00000200c00 */
[----:B------:R-:W0:Y:S02]  /*1130*/  I2F.F16 R11, R11 ;  /* 0x0000000b000b7306 */ /* 0x000e240000200c00 */
[----:B0-----:R-:W-:Y:S01]  /*1140*/  HADD2.F32 R19, -RZ, R11.H0_H0 ;  /* 0x2000000bff137230 */ /* 0x001fe20000004100 */
[----:B------:R-:W-:-:S04]  /*1150*/  SHF.R.U32.HI R11, RZ, 0x10, R12 ;  /* 0x00000010ff0b7819 */ /* 0x000fc8000001160c */
[----:B------:R-:W-:Y:S01]  /*1160*/  FFMA.FTZ R21, R19, R10, R21 ;  /* 0x0000000a13157223 */ /* 0x000fe20000010015 */
[----:B------:R-:W-:Y:S01]  /*1170*/  SHF.R.U32.HI R19, RZ, 0x8, R12 ;  /* 0x00000008ff137819 */ /* 0x000fe2000001160c */
[----:B------:R-:W-:Y:S01]  /*1180*/  HADD2.F32 R12, -RZ, R9.H1_H1 ;  /* 0x30000009ff0c7230 */ /* 0x000fe20000004100 */
[----:B------:R-:W-:Y:S02]  /*1190*/  LOP3.LUT R11, R11, 0xff, RZ, 0xc0, !PT ;  /* 0x000000ff0b0b7812 */ /* 0x000fe400078ec0ff */
[----:B------:R-:W-:-:S04]  /*11a0*/  LOP3.LUT R19, R19, 0xff, RZ, 0xc0, !PT ;  /* 0x000000ff13137812 */ /* 0x000fc800078ec0ff */
[----:B------:R-:W-:-:S06]  /*11b0*/  IADD3 R19, R19, -0x80, RZ ;  /* 0xffffff8013137810 */ /* 0x000fcc0007ffe0ff */
[----:B------:R-:W0:Y:S02]  /*11c0*/  I2F.F16 R19, R19 ;  /* 0x0000001300137306 */ /* 0x000e240000200c00 */
[----:B0-----:R-:W-:-:S05]  /*11d0*/  HADD2.F32 R28, -RZ, R19.H0_H0 ;  /* 0x20000013ff1c7230 */ /* 0x001fca0000004100 */
[----:B------:R-:W-:Y:S01]  /*11e0*/  FFMA.FTZ R28, R28, R8, R21 ;  /* 0x000000081c1c7223 */ /* 0x000fe20000010015 */
[----:B------:R-:W-:Y:S01]  /*11f0*/  IADD3 R21, R11, -0x80, RZ ;  /* 0xffffff800b157810 */ /* 0x000fe20007ffe0ff */
[----:B------:R-:W-:Y:S02]  /*1200*/  HADD2.F32 R11, -RZ, R9.H0_H0 ;  /* 0x20000009ff0b7230 */ /* 0x000fe40000004100 */
[----:B------:R-:W-:-:S03]  /*1210*/  HADD2.F32 R9, -RZ, R29.H0_H0 ;  /* 0x2000001dff097230 */ /* 0x000fc60000004100 */
[----:B------:R-:W0:Y:S02]  /*1220*/  I2F.F16 R21, R21 ;  /* 0x0000001500157306 */ /* 0x000e240000200c00 */
[----:B0-----:R-:W-:Y:S01]  /*1230*/  HADD2.F32 R19, -RZ, R21.H0_H0 ;  /* 0x20000015ff137230 */ /* 0x001fe20000004100 */
[----:B------:R-:W-:-:S04]  /*1240*/  SHF.R.U32.HI R21, RZ, 0x8, R13 ;  /* 0x00000008ff157819 */ /* 0x000fc8000001160d */
[----:B------:R-:W-:Y:S01]  /*1250*/  FFMA.FTZ R19, R19, R11, R28 ;  /* 0x0000000b13137223 */ /* 0x000fe2000001001c */
[----:B------:R-:W-:-:S03]  /*1260*/  LOP3.LUT R21, R21, 0xff, RZ, 0xc0, !PT ;  /* 0x000000ff15157812 */ /* 0x000fc600078ec0ff */
[----:B------:R-:W-:Y:S01]  /*1270*/  FFMA.FTZ R9, R9, R12, R19 ;  /* 0x0000000c09097223 */ /* 0x000fe20000010013 */
[----:B------:R-:W-:Y:S02]  /*1280*/  LOP3.LUT R19, R13, 0xff, RZ, 0xc0, !PT ;  /* 0x000000ff0d137812 */ /* 0x000fe400078ec0ff */
[----:B------:R-:W-:Y:S01]  /*1290*/  IADD3 R21, R21, -0x80, RZ ;  /* 0xffffff8015157810 */ /* 0x000fe20007ffe0ff */
[----:B------:R-:W-:Y:S01]  /*12a0*/  FMUL.FTZ R9, R6, R9 ;  /* 0x0000000906097220 */ /* 0x000fe20000410000 */
[----:B------:R-:W-:-:S04]  /*12b0*/  IADD3 R28, R19, -0x80, RZ ;  /* 0xffffff80131c7810 */ /* 0x000fc80007ffe0ff */
[----:B------:R-:W0:Y:S01]  /*12c0*/  I2F.F16 R19, R28 ;  /* 0x0000001c00137306 */ /* 0x000e220000200c00 */
[----:B------:R-:W-:-:S07]  /*12d0*/  F2FP.PACK_AB R9, RZ, R9 ;  /* 0x00000009ff09723e */ /* 0x000fce00000000ff */
[----:B------:R-:W1:Y:S01]  /*12e0*/  I2F.F16 R21, R21 ;  /* 0x0000001500157306 */ /* 0x000e620000200c00 */
[----:B0-----:R-:W-:-:S05]  /*12f0*/  HADD2.F32 R19, -RZ, R19.H0_H0 ;  /* 0x20000013ff137230 */ /* 0x001fca0000004100 */
[----:B------:R-:W-:Y:S01]  /*1300*/  FFMA.FTZ R19, R10, R19, R26 ;  /* 0x000000130a137223 */ /* 0x000fe2000001001a */
[----:B-1----:R-:W-:-:S05]  /*1310*/  HADD2.F32 R26, -RZ, R21.H0_H0 ;  /* 0x20000015ff1a7230 */ /* 0x002fca0000004100 */
[----:B------:R-:W-:Y:S01]  /*1320*/  FFMA.FTZ R26, R8, R26, R19 ;  /* 0x0000001a081a7223 */ /* 0x000fe20000010013 */
[----:B------:R-:W-:-:S04]  /*1330*/  SHF.R.U32.HI R19, RZ, 0x10, R13 ;  /* 0x00000010ff137819 */ /* 0x000fc8000001160d */
[----:B------:R-:W-:-:S04]  /*1340*/  LOP3.LUT R19, R19, 0xff, RZ, 0xc0, !PT ;  /* 0x000000ff13137812 */ /* 0x000fc800078ec0ff */
[----:B------:R-:W-:-:S04]  /*1350*/  IADD3 R28, R19, -0x80, RZ ;  /* 0xffffff80131c7810 */ /* 0x000fc80007ffe0ff */
[----:B------:R-:W0:Y:S02]  /*1360*/  I2F.F16 R19, R28 ;  /* 0x0000001c00137306 */ /* 0x000e240000200c00 */
[----:B0-----:R-:W-:-:S05]  /*1370*/  HADD2.F32 R19, -RZ, R19.H0_H0 ;  /* 0x20000013ff137230 */ /* 0x001fca0000004100 */
[----:B------:R-:W-:Y:S01]  /*1380*/  FFMA.FTZ R19, R11, R19, R26 ;  /* 0x000000130b137223 */ /* 0x000fe2000001001a */
[----:B------:R-:W-:-:S04]  /*1390*/  LOP3.LUT R26, R14, 0xff, RZ, 0xc0, !PT ;  /* 0x000000ff0e1a7812 */ /* 0x000fc800078ec0ff */
[----:B------:R-:W-:-:S04]  /*13a0*/  IADD3 R29, R26, -0x80, RZ ;  /* 0xffffff801a1d7810 */ /* 0x000fc80007ffe0ff */
        /* <DEDUP_REMOVED lines=16> */
[----:B------:R-:W-:-:S06]  /*14b0*/  IADD3 R26, R26, -0x80, RZ ;  /* 0xffffff801a1a7810 */ /* 0x000fcc0007ffe0ff */
[----:B------:R-:W0:Y:S02]  /*14c0*/  I2F.F16 R26, R26 ;  /* 0x0000001a001a7306 */ /* 0x000e240000200c00 */
[----:B0-----:R-:W-:-:S05]  /*14d0*/  HADD2.F32 R27, -RZ, R26.H0_H0 ;  /* 0x2000001aff1b7230 */ /* 0x001fca0000004100 */
[----:B------:R-:W-:Y:S01]  /*14e0*/  FFMA.FTZ R27, R10, R27, R18 ;  /* 0x0000001b0a1b7223 */ /* 0x000fe20000010012 */
[----:B------:R-:W-:Y:S02]  /*14f0*/  LEA.HI R10, R13, 0xffffff80, RZ, 0x8 ;  /* 0xffffff800d0a7811 */ /* 0x000fe400078f40ff */
[----:B------:R-:W-:Y:S02]  /*1500*/  LEA.HI R13, R14, 0xffffff80, RZ, 0x8 ;  /* 0xffffff800e0d7811 */ /* 0x000fe400078f40ff */
[--C-:B------:R-:W-:Y:S02]  /*1510*/  SHF.R.U32.HI R14, RZ, 0x8, R15.reuse ;  /* 0x00000008ff0e7819 */ /* 0x100fe4000001160f */
[----:B------:R-:W-:Y:S01]  /*1520*/  SHF.R.U32.HI R18, RZ, 0x10, R15 ;  /* 0x00000010ff127819 */ /* 0x000fe2000001160f */
[----:B------:R-:W0:Y:S01]  /*1530*/  I2F.F16 R10, R10 ;  /* 0x0000000a000a7306 */ /* 0x000e220000200c00 */
[----:B------:R-:W-:Y:S02]  /*1540*/  LOP3.LUT R14, R14, 0xff, RZ, 0xc0, !PT ;  /* 0x000000ff0e0e7812 */ /* 0x000fe400078ec0ff */
[----:B------:R-:W-:-:S02]  /*1550*/  LOP3.LUT R18, R18, 0xff, RZ, 0xc0, !PT ;  /* 0x000000ff12127812 */ /* 0x000fc400078ec0ff */
[----:B------:R-:W-:Y:S02]  /*1560*/  IADD3 R14, R14, -0x80, RZ ;  /* 0xffffff800e0e7810 */ /* 0x000fe40007ffe0ff */
[----:B------:R-:W-:Y:S01]  /*1570*/  IADD3 R18, R18, -0x80, RZ ;  /* 0xffffff8012127810 */ /* 0x000fe20007ffe0ff */
[----:B------:R-:W1:Y:S01]  /*1580*/  I2F.F16 R13, R13 ;  /* 0x0000000d000d7306 */ /* 0x000e620000200c00 */
[----:B------:R-:W-:-:S07]  /*1590*/  LEA.HI R15, R15, 0xffffff80, RZ, 0x8 ;  /* 0xffffff800f0f7811 */ /* 0x000fce00078f40ff */
        /* <DEDUP_REMOVED lines=8> */
[----:B------:R-:W1:Y:S01]  /*1620*/  I2F.F16 R15, R15 ;  /* 0x0000000f000f7306 */ /* 0x000e620000200c00 */
[----:B--2---:R-:W-:Y:S01]  /*1630*/  HADD2.F32 R26, -RZ, R14.H0_H0 ;  /* 0x2000000eff1a7230 */ /* 0x004fe20000004100 */
[----:B------:R-:W-:Y:S01]  /*1640*/  FMUL.FTZ R13, R2, R13 ;  /* 0x0000000d020d7220 */ /* 0x000fe20000410000 */
[----:B------:R-:W-:-:S03]  /*1650*/  PRMT R9, R9, 0x5410, R10 ;  /* 0x0000541009097816 */ /* 0x000fc6000000000a */
[----:B------:R-:W-:Y:S01]  /*1660*/  FFMA.FTZ R26, R8, R26, R27 ;  /* 0x0000001a081a7223 */ /* 0x000fe2000001001b */
[----:B------:R-:W-:Y:S01]  /*1670*/  F2FP.PACK_AB R13, RZ, R13 ;  /* 0x0000000dff0d723e */ /* 0x000fe200000000ff */
[----:B0-----:R-:W-:Y:S01]  /*1680*/  HADD2.F32 R8, -RZ, R18.H0_H0 ;  /* 0x20000012ff087230 */ /* 0x001fe20000004100 */
[----:B------:R-:W-:-:S04]  /*1690*/  HFMA2.MMA R4, R9, 1, 1, R4 ;  /* 0x3c003c0009047835 */ /* 0x000fc80000000004 */
[----:B------:R-:W-:Y:S01]  /*16a0*/  FFMA.FTZ R8, R11, R8, R26 ;  /* 0x000000080b087223 */ /* 0x000fe2000001001a */
[----:B-1----:R-:W-:-:S05]  /*16b0*/  HADD2.F32 R27, -RZ, R15.H0_H0 ;  /* 0x2000000fff1b7230 */ /* 0x002fca0000004100 */
[----:B------:R-:W-:-:S04]  /*16c0*/  FFMA.FTZ R27, R12, R27, R8 ;  /* 0x0000001b0c1b7223 */ /* 0x000fc80000010008 */
[----:B------:R-:W-:-:S05]  /*16d0*/  FMUL.FTZ R27, R0, R27 ;  /* 0x0000001b001b7220 */ /* 0x000fca0000410000 */
[----:B------:R-:W-:-:S04]  /*16e0*/  F2FP.PACK_AB R27, RZ, R27 ;  /* 0x0000001bff1b723e */ /* 0x000fc800000000ff */
[----:B------:R-:W-:-:S05]  /*16f0*/  PRMT R13, R13, 0x5410, R27 ;  /* 0x000054100d0d7816 */ /* 0x000fca000000001b */
[----:B------:R-:W-:Y:S02]  /*1700*/  HADD2 R3, R13, R3 ;  /* 0x000000030d037230 */ /* 0x000fe40000000000 */
.L_x_3703:
[----:B------:R-:W-:-:S04]  /*1710*/  IMAD.MOV.U32 R21, RZ, RZ, c[0x0][0x18c] ;  /* 0x00006300ff157624 */ /* 0x000fc800078e00ff */
[----:B------:R-:W-:-:S04]  /*1720*/  IMAD.WIDE R8, R21, 0x8, R22 ;  /* 0x0000000815087825 */ /* 0x000fc800078e0216 */
[----:B------:R-:W-:-:S04]  /*1730*/  IMAD.WIDE R14, R21, 0x8, R24 ;  /* 0x00000008150e7825 */ /* 0x000fc800078e0218 */
[C---:B------:R-:W-:Y:S02]  /*1740*/  IMAD.WIDE R18, R21.reuse, 0x8, R8 ;  /* 0x0000000815127825 */ /* 0x040fe400078e0208 */
[----:B------:R-:W5:Y:S02]  /*1750*/  LDG.E.128.CONSTANT R8, [R8.64] ;  /* 0x0000000608087981 */ /* 0x000f64000c1e9d00 */
[----:B------:R-:W-:Y:S01]  /*1760*/  IMAD.WIDE R22, R21, 0x8, R14 ;  /* 0x0000000815167825 */ /* 0x000fe200078e020e */
[----:B------:R-:W-:Y:S05]  /*1770*/  @P1 BRA `(.L_x_3704) ;  /* 0x00000bf000001947 */ /* 0x000fea0003800000 */
[----:B------:R-:W0:Y:S01]  /*1780*/  LDS.64 R12, [UR4+0x10] ;  /* 0x00001004ff0c7984 */ /* 0x000e220008000a00 */
[----:B-----5:R-:W-:Y:S02]  /*1790*/  LOP3.LUT R24, R8, 0xff, RZ, 0xc0, !PT ;  /* 0x000000ff08187812 */ /* 0x020fe400078ec0ff */
[----:B------:R-:W-:Y:S02]  /*17a0*/  SHF.R.U32.HI R26, RZ, 0x8, R8 ;  /* 0x00000008ff1a7819 */ /* 0x000fe40000011608 */
[----:B------:R-:W-:-:S02]  /*17b0*/  IADD3 R25, R24, -0x80, RZ ;  /* 0xffffff8018197810 */ /* 0x000fc40007ffe0ff */
[----:B------:R-:W-:Y:S02]  /*17c0*/  LOP3.LUT R26, R26, 0xff, RZ, 0xc0, !PT ;  /* 0x000000ff1a1a7812 */ /* 0x000fe400078ec0ff */
[----:B------:R-:W-:Y:S02]  /*17d0*/  SHF.R.U32.HI R28, RZ, 0x10, R8 ;  /* 0x00000010ff1c7819 */ /* 0x000fe40000011608 */
[----:B------:R-:W1:Y:S01]  /*17e0*/  I2F.F16 R25, R25 ;  /* 0x0000001900197306 */ /* 0x000e620000200c00 */
[----:B------:R-:W-:Y:S02]  /*17f0*/  IADD3 R27, R26, -0x80, RZ ;  /* 0xffffff801a1b7810 */ /* 0x000fe40007ffe0ff */
[----:B------:R-:W-:-:S04]  /*1800*/  LOP3.LUT R28, R28, 0xff, RZ, 0xc0, !PT ;  /* 0x000000ff1c1c7812 */ /* 0x000fc800078ec0ff */
[----:B------:R-:W-:Y:S01]  /*1810*/  IADD3 R28, R28, -0x80, RZ ;  /* 0xffffff801c1c7810 */ /* 0x000fe20007ffe0ff */
[----:B------:R2:W3:Y:S08]  /*1820*/  I2F.F16 R24, R27 ;  /* 0x0000001b00187306 */ /* 0x0004f00000200c00 */
[----:B------:R-:W4:Y:S01]  /*1830*/  I2F.F16 R28, R28 ;  /* 0x0000001c001c7306 */ /* 0x000f220000200c00 */
[----:B--2---:R-:W-:Y:S01]  /*1840*/  LEA.HI R27, R8, 0xffffff80, RZ, 0x8 ;  /* 0xffffff80081b7811 */ /* 0x004fe200078f40ff */
[----:B-1----:R-:W-:-:S06]  /*1850*/  HADD2.F32 R29, -RZ, R25.H0_H0 ;  /* 0x20000019ff1d7230 */ /* 0x002fcc0000004100 */
[----:B------:R-:W1:Y:S01]  /*1860*/  I2F.F16 R27, R27 ;  /* 0x0000001b001b7306 */ /* 0x000e620000200c00 */
[----:B---3--:R-:W-:Y:S02]  /*1870*/  HADD2.F32 R24, -RZ, R24.H0_H0 ;  /* 0x20000018ff187230 */ /* 0x008fe40000004100 */
[--C-:B0-----:R-:W-:Y:S02]  /*1880*/  HADD2.F32 R26, -RZ, R12.reuse.H0_H0 ;  /* 0x2000000cff1a7230 */ /* 0x101fe40000004100 */
[----:B------:R-:W-:Y:S02]  /*1890*/  HADD2.F32 R12, -RZ, R12.H1_H1 ;  /* 0x3000000cff0c7230 */ /* 0x000fe40000004100 */
[--C-:B------:R-:W-:Y:S01]  /*18a0*/  HADD2.F32 R25, -RZ, R13.reuse.H0_H0 ;  /* 0x2000000dff197230 */ /* 0x100fe20000004100 */
[----:B------:R-:W-:Y:S01]  /*18b0*/  FFMA.FTZ R29, R29, R26, RZ ;  /* 0x0000001a1d1d7223 */ /* 0x000fe200000100ff */
[----:B------:R-:W-:-:S03]  /*18c0*/  HADD2.F32 R8, -RZ, R13.H1_H1 ;  /* 0x3000000dff087230 */ /* 0x000fc60000004100 */
[----:B------:R-:W-:Y:S01]  /*18d0*/  FFMA.FTZ R24, R24, R12, R29 ;  /* 0x0000000c18187223 */ /* 0x000fe2000001001d */
[----:B----4-:R-:W-:Y:S02]  /*18e0*/  HADD2.F32 R29, -RZ, R28.H0_H0 ;  /* 0x2000001cff1d7230 */ /* 0x010fe40000004100 */
[----:B-1----:R-:W-:-:S03]  /*18f0*/  HADD2.F32 R13, -RZ, R27.H0_H0 ;  /* 0x2000001bff0d7230 */ /* 0x002fc60000004100 */
[----:B------:R-:W-:Y:S01]  /*1900*/  FFMA.FTZ R24, R29, R25, R24 ;  /* 0x000000191d187223 */ /* 0x000fe20000010018 */
[----:B------:R-:W-:-:S03]  /*1910*/  SHF.R.U32.HI R29, RZ, 0x8, R9 ;  /* 0x00000008ff1d7819 */ /* 0x000fc60000011609 */
[----:B------:R-:W-:Y:S01]  /*1920*/  FFMA.FTZ R24, R13, R8, R24 ;  /* 0x000000080d187223 */ /* 0x000fe20000010018 */
[----:B------:R-:W-:Y:S02]  /*1930*/  LOP3.LUT R13, R9, 0xff, RZ, 0xc0, !PT ;  /* 0x000000ff090d7812 */ /* 0x000fe400078ec0ff */
[----:B------:R-:W-:Y:S02]  /*1940*/  LOP3.LUT R29, R29, 0xff, RZ, 0xc0, !PT ;  /* 0x000000ff1d1d7812 */ /* 0x000fe400078ec0ff */
[----:B------:R-:W-:Y:S02]  /*1950*/  IADD3 R13, R13, -0x80, RZ ;  /* 0xffffff800d0d7810 */ /* 0x000fe40007ffe0ff */
[----:B------:R-:W-:-:S04]  /*1960*/  IADD3 R29, R29, -0x80, RZ ;  /* 0xffffff801d1d7810 */ /* 0x000fc80007ffe0ff */
[----:B------:R-:W0:Y:S08]  /*1970*/  I2F.F16 R13, R13 ;  /* 0x0000000d000d7306 */ /* 0x000e300000200c00 */
[----:B------:R-:W1:Y:S01]  /*1980*/  I2F.F16 R28, R29 ;  /* 0x0000001d001c7306 */ /* 0x000e620000200c00 */
[----:B0-----:R-:W-:-:S05]  /*1990*/  HADD2.F32 R27, -RZ, R13.H0_H0 ;  /* 0x2000000dff1b7230 */ /* 0x001fca0000004100 */
[----:B------:R-:W-:Y:S01]  /*19a0*/  FFMA.FTZ R27, R26, R27, RZ ;  /* 0x0000001b1a1b7223 */ /* 0x000fe200000100ff */
[----:B-1----:R-:W-:-:S05]  /*19b0*/  HADD2.F32 R28, -RZ, R28.H0_H0 ;  /* 0x2000001cff1c7230 */ /* 0x002fca0000004100 */
[----:B------:R-:W-:Y:S01]  /*19c0*/  FFMA.FTZ R28, R12, R28, R27 ;  /* 0x0000001c0c1c7223 */ /* 0x000fe2000001001b */
[----:B------:R-:W-:-:S04]  /*19d0*/  SHF.R.U32.HI R27, RZ, 0x10, R9 ;  /* 0x00000010ff1b7819 */ /* 0x000fc80000011609 */
[----:B------:R-:W-:-:S04]  /*19e0*/  LOP3.LUT R27, R27, 0xff, RZ, 0xc0, !PT ;  /* 0x000000ff1b1b7812 */ /* 0x000fc800078ec0ff */
[----:B------:R-:W-:-:S06]  /*19f0*/  IADD3 R27, R27, -0x80, RZ ;  /* 0xffffff801b1b7810 */ /* 0x000fcc0007ffe0ff */
[----:B------:R-:W0:Y:S02]  /*1a00*/  I2F.F16 R27, R27 ;  /* 0x0000001b001b7306 */ /* 0x000e240000200c00 */
[----:B0-----:R-:W-:-:S05]  /*1a10*/  HADD2.F32 R13, -RZ, R27.H0_H0 ;  /* 0x2000001bff0d7230 */ /* 0x001fca0000004100 */
[----:B------:R-:W-:Y:S01]  /*1a20*/  FFMA.FTZ R27, R25, R13, R28 ;  /* 0x0000000d191b7223 */ /* 0x000fe2000001001c */
[----:B------:R-:W-:Y:S02]  /*1a30*/  LOP3.LUT R13, R10, 0xff, RZ, 0xc0, !PT ;  /* 0x000000ff0a0d7812 */ /* 0x000fe400078ec0ff */
[----:B------:R-:W-:Y:S02]  /*1a40*/  SHF.R.U32.HI R28, RZ, 0x8, R10 ;  /* 0x00000008ff1c7819 */ /* 0x000fe4000001160a */
[----:B------:R-:W-:Y:S02]  /*1a50*/  IADD3 R13, R13, -0x80, RZ ;  /* 0xffffff800d0d7810 */ /* 0x000fe40007ffe0ff */
[----:B------:R-:W-:-:S04]  /*1a60*/  LOP3.LUT R28, R28, 0xff, RZ, 0xc0, !PT ;  /* 0x000000ff1c1c7812 */ /* 0x000fc800078ec0ff */
[----:B------:R-:W-:Y:S01]  /*1a70*/  IADD3 R28, R28, -0x80, RZ ;  /* 0xffffff801c1c7810 */ /* 0x000fe20007ffe0ff */
        /* <DEDUP_REMOVED lines=12> */
[----:B------:R-:W-:-:S04]  /*1b40*/  LOP3.LUT R13, R11, 0xff, RZ, 0xc0, !PT ;  /* 0x000000ff0b0d7812 */ /* 0x000fc800078ec0ff */
[----:B------:R-:W-:-:S04]  /*1b50*/  IADD3 R28, R13, -0x80, RZ ;  /* 0xffffff800d1c7810 */ /* 0x000fc80007ffe0ff */
[----:B------:R-:W0:Y:S02]  /*1b60*/  I2F.F16 R13, R28 ;  /* 0x0000001c000d7306 */ /* 0x000e240000200c00 */
[----:B0-----:R-:W-:-:S05]  /*1b70*/  HADD2.F32 R13, -RZ, R13.H0_H0 ;  /* 0x2000000dff0d7230 */ /* 0x001fca0000004100 */
[----:B------:R-:W-:Y:S01]  /*1b80*/  FFMA.FTZ R13, R26, R13, RZ ;  /* 0x0000000d1a0d7223 */ /* 0x000fe200000100ff */
[----:B------:R-:W-:-:S04]  /*1b90*/  SHF.R.U32.HI R26, RZ, 0x8, R11 ;  /* 0x00000008ff1a7819 */ /* 0x000fc8000001160b */
[----:B------:R-:W-:-:S04]  /*1ba0*/  LOP3.LUT R26, R26, 0xff, RZ, 0xc0, !PT ;  /* 0x000000ff1a1a7812 */ /* 0x000fc800078ec0ff */
[----:B------:R-:W-:-:S06]  /*1bb0*/  IADD3 R26, R26, -0x80, RZ ;  /* 0xffffff801a1a7810 */ /* 0x000fcc0007ffe0ff */
[----:B------:R-:W0:Y:S02]  /*1bc0*/  I2F.F16 R26, R26 ;  /* 0x0000001a001a7306 */ /* 0x000e240000200c00 */
[----:B0-----:R-:W-:-:S05]  /*1bd0*/  HADD2.F32 R26, -RZ, R26.H0_H0 ;  /* 0x2000001aff1a7230 */ /* 0x001fca0000004100 */
[----:B------:R-:W-:Y:S02]  /*1be0*/  FFMA.FTZ R26, R12, R26, R13 ;  /* 0x0000001a0c1a7223 */ /* 0x000fe4000001000d */
[----:B------:R-:W2:Y:S01]  /*1bf0*/  LDG.E.128.CONSTANT R12, [R14.64] ;  /* 0x000000060e0c7981 */ /* 0x000ea2000c1e9d00 */
[----:B------:R-:W-:Y:S02]  /*1c00*/  LEA.HI R9, R9, 0xffffff80, RZ, 0x8 ;  /* 0xffffff8009097811 */ /* 0x000fe400078f40ff */
[----:B------:R-:W-:-:S04]  /*1c10*/  LEA.HI R10, R10, 0xffffff80, RZ, 0x8 ;  /* 0xffffff800a0a7811 */ /* 0x000fc800078f40ff */
[----:B------:R-:W0:Y:S08]  /*1c20*/  I2F.F16 R9, R9 ;  /* 0x0000000900097306 */ /* 0x000e300000200c00 */
[----:B------:R-:W1:Y:S01]  /*1c30*/  I2F.F16 R10, R10 ;  /* 0x0000000a000a7306 */ /* 0x000e620000200c00 */
[----:B0-----:R-:W-:-:S05]  /*1c40*/  HADD2.F32 R28, -RZ, R9.H0_H0 ;  /* 0x20000009ff1c7230 */ /* 0x001fca0000004100 */
[----:B------:R-:W-:Y:S01]  /*1c50*/  FFMA.FTZ R27, R8, R28, R27 ;  /* 0x0000001c081b7223 */ /* 0x000fe2000001001b */
        /* <DEDUP_REMOVED lines=8> */
[----:B------:R-:W-:-:S04]  /*1ce0*/  LEA.HI R25, R11, 0xffffff80, RZ, 0x8 ;  /* 0xffffff800b197811 */ /* 0x000fc800078f40ff */
[----:B------:R-:W0:Y:S02]  /*1cf0*/  I2F.F16 R9, R25 ;  /* 0x0000001900097306 */ /* 0x000e240000200c00 */
[----:B0-----:R-:W-:-:S05]  /*1d00*/  HADD2.F32 R9, -RZ, R9.H0_H0 ;  /* 0x20000009ff097230 */ /* 0x001fca0000004100 */
[----:B------:R-:W-:Y:S02]  /*1d10*/  FFMA.FTZ R10, R8, R9, R26 ;  /* 0x00000009080a7223 */ /* 0x000fe4000001001a */
[----:B------:R-:W0:Y:S01]  /*1d20*/  LDS.64 R8, [UR4+0x18] ;  /* 0x00001804ff087984 */ /* 0x000e220008000a00 */
[----:B--2---:R-:W-:-:S04]  /*1d30*/  LOP3.LUT R11, R12, 0xff, RZ, 0xc0, !PT ;  /* 0x000000ff0c0b7812 */ /* 0x004fc800078ec0ff */
[----:B------:R-:W-:Y:S01]  /*1d40*/  IADD3 R26, R11, -0x80, RZ ;  /* 0xffffff800b1a7810 */ /* 0x000fe20007ffe0ff */
[----:B0-----:R-:W-:-:S05]  /*1d50*/  HADD2.F32 R11, -RZ, R8.H0_H0 ;  /* 0x20000008ff0b7230 */ /* 0x001fca0000004100 */
[----:B------:R-:W0:Y:S02]  /*1d60*/  I2F.F16 R26, R26 ;  /* 0x0000001a001a7306 */ /* 0x000e240000200c00 */
[----:B0-----:R-:W-:-:S05]  /*1d70*/  HADD2.F32 R28, -RZ, R26.H0_H0 ;  /* 0x2000001aff1c7230 */ /* 0x001fca0000004100 */
[----:B------:R-:W-:Y:S01]  /*1d80*/  FFMA.FTZ R25, R28, R11, R24 ;  /* 0x0000000b1c197223 */ /* 0x000fe20000010018 */
[----:B------:R-:W-:-:S04]  /*1d90*/  SHF.R.U32.HI R24, RZ, 0x8, R12 ;  /* 0x00000008ff187819 */ /* 0x000fc8000001160c */
[----:B------:R-:W-:-:S04]  /*1da0*/  LOP3.LUT R24, R24, 0xff, RZ, 0xc0, !PT ;  /* 0x000000ff18187812 */ /* 0x000fc800078ec0ff */
[----:B------:R-:W-:Y:S01]  /*1db0*/  IADD3 R28, R24, -0x80, RZ ;  /* 0xffffff80181c7810 */ /* 0x000fe20007ffe0ff */
[----:B------:R-:W-:-:S05]  /*1dc0*/  HADD2.F32 R24, -RZ, R8.H1_H1 ;  /* 0x30000008ff187230 */ /* 0x000fca0000004100 */
[----:B------:R-:W0:Y:S02]  /*1dd0*/  I2F.F16 R28, R28 ;  /* 0x0000001c001c7306 */ /* 0x000e240000200c00 */
[----:B0-----:R-:W-:-:S05]  /*1de0*/  HADD2.F32 R8, -RZ, R28.H0_H0 ;  /* 0x2000001cff087230 */ /* 0x001fca0000004100 */
[----:B------:R-:W-:Y:S01]  /*1df0*/  FFMA.FTZ R25, R8, R24, R25 ;  /* 0x0000001808197223 */ /* 0x000fe20000010019 */
[----:B------:R-:W-:Y:S02]  /*1e00*/  SHF.R.U32.HI R8, RZ, 0x10, R12 ;  /* 0x00000010ff087819 */ /* 0x000fe4000001160c */
[----:B------:R-:W-:Y:S02]  /*1e10*/  LEA.HI R12, R12, 0xffffff80, RZ, 0x8 ;  /* 0xffffff800c0c7811 */ /* 0x000fe400078f40ff */
[----:B------:R-:W-:Y:S02]  /*1e20*/  LOP3.LUT R8, R8, 0xff, RZ, 0xc0, !PT ;  /* 0x000000ff08087812 */ /* 0x000fe400078ec0ff */
[----:B------:R0:W1:Y:S02]  /*1e30*/  I2F.F16 R28, R12 ;  /* 0x0000000c001c7306 */ /* 0x0000640000200c00 */
[----:B------:R-:W-:Y:S01]  /*1e40*/  IADD3 R26, R8, -0x80, RZ ;  /* 0xffffff80081a7810 */ /* 0x000fe20007ffe0ff */
[----:B------:R-:W-:-:S05]  /*1e50*/  HADD2.F32 R8, -RZ, R9.H0_H0 ;  /* 0x20000009ff087230 */ /* 0x000fca0000004100 */
[----:B------:R-:W2:Y:S01]  /*1e60*/  I2F.F16 R26, R26 ;  /* 0x0000001a001a7306 */ /* 0x000ea20000200c00 */
[----:B0-----:R-:W-:Y:S02]  /*1e70*/  HADD2.F32 R12, -RZ, R9.H1_H1 ;  /* 0x30000009ff0c7230 */ /* 0x001fe40000004100 */
[----:B-1----:R-:W-:Y:S02]  /*1e80*/  HADD2.F32 R9, -RZ, R28.H0_H0 ;  /* 0x2000001cff097230 */ /* 0x002fe40000004100 */
[----:B--2---:R-:W-:-:S05]  /*1e90*/  HADD2.F32 R26, -RZ, R26.H0_H0 ;  /* 0x2000001aff1a7230 */ /* 0x004fca0000004100 */
[----:B------:R-:W-:-:S04]  /*1ea0*/  FFMA.FTZ R25, R26, R8, R25 ;  /* 0x000000081a197223 */ /* 0x000fc80000010019 */
[----:B------:R-:W-:Y:S01]  /*1eb0*/  FFMA.FTZ R9, R9, R12, R25 ;  /* 0x0000000c09097223 */ /* 0x000fe20000010019 */
[----:B------:R-:W-:-:S03]  /*1ec0*/  LOP3.LUT R25, R13, 0xff, RZ, 0xc0, !PT ;  /* 0x000000ff0d197812 */ /* 0x000fc600078ec0ff */
[----:B------:R-:W-:Y:S01]  /*1ed0*/  FMUL.FTZ R9, R6, R9 ;  /* 0x0000000906097220 */ /* 0x000fe20000410000 */
[----:B------:R-:W-:-:S04]  /*1ee0*/  IADD3 R26, R25, -0x80, RZ ;  /* 0xffffff80191a7810 */ /* 0x000fc80007ffe0ff */
[----:B------:R-:W-:Y:S02]  /*1ef0*/  F2FP.PACK_AB R9, RZ, R9 ;  /* 0x00000009ff09723e */ /* 0x000fe400000000ff */
        /* <DEDUP_REMOVED lines=9> */
[----:B------:R-:W-:Y:S02]  /*1f90*/  SHF.R.U32.HI R28, RZ, 0x10, R13 ;  /* 0x00000010ff1c7819 */ /* 0x000fe4000001160d */
[----:B------:R-:W-:Y:S02]  /*1fa0*/  LEA.HI R13, R13, 0xffffff80, RZ, 0x8 ;  /* 0xffffff800d0d7811 */ /* 0x000fe400078f40ff */
[----:B------:R-:W-:-:S04]  /*1fb0*/  LOP3.LUT R28, R28, 0xff, RZ, 0xc0, !PT ;  /* 0x000000ff1c1c7812 */ /* 0x000fc800078ec0ff */
[----:B------:R-:W-:Y:S01]  /*1fc0*/  IADD3 R28, R28, -0x80, RZ ;  /* 0xffffff801c1c7810 */ /* 0x000fe20007ffe0ff */
[----:B------:R-:W-:Y:S08]  /*1fd0*/  I2F.F16 R13, R13 ;  /* 0x0000000d000d7306 */ /* 0x000ff00000200c00 */
[----:B------:R0:W1:Y:S02]  /*1fe0*/  I2F.F16 R26, R28 ;  /* 0x0000001c001a7306 */ /* 0x0000640000200c00 */
[----:B0-----:R-:W-:-:S04]  /*1ff0*/  SHF.R.U32.HI R28, RZ, 0x10, R14 ;  /* 0x00000010ff1c7819 */ /* 0x001fc8000001160e */
[----:B------:R-:W-:Y:S01]  /*2000*/  LOP3.LUT R28, R28, 0xff, RZ, 0xc0, !PT ;  /* 0x000000ff1c1c7812 */ /* 0x000fe200078ec0ff */
[----:B-1----:R-:W-:-:S03]  /*2010*/  HADD2.F32 R26, -RZ, R26.H0_H0 ;  /* 0x2000001aff1a7230 */ /* 0x002fc60000004100 */
[----:B------:R-:W-:Y:S02]  /*2020*/  IADD3 R28, R28, -0x80, RZ ;  /* 0xffffff801c1c7810 */ /* 0x000fe40007ffe0ff */
[----:B------:R-:W-:Y:S01]  /*2030*/  FFMA.FTZ R26, R8, R26, R25 ;  /* 0x0000001a081a7223 */ /* 0x000fe20000010019 */
[----:B------:R-:W-:-:S05]  /*2040*/  HADD2.F32 R25, -RZ, R13.H0_H0 ;  /* 0x2000000dff197230 */ /* 0x000fca0000004100 */
[----:B------:R-:W-:Y:S01]  /*2050*/  FFMA.FTZ R26, R12, R25, R26 ;  /* 0x000000190c1a7223 */ /* 0x000fe2000001001a */
[----:B------:R-:W-:-:S03]  /*2060*/  LOP3.LUT R25, R14, 0xff, RZ, 0xc0, !PT ;  /* 0x000000ff0e197812 */ /* 0x000fc600078ec0ff */
[----:B------:R-:W-:Y:S01]  /*2070*/  FMUL.FTZ R26, R5, R26 ;  /* 0x0000001a051a7220 */ /* 0x000fe20000410000 */
[----:B------:R-:W-:-:S04]  /*2080*/  IADD3 R25, R25, -0x80, RZ ;  /* 0xffffff8019197810 */ /* 0x000fc80007ffe0ff */
[----:B------:R-:W-:Y:S02]  /*2090*/  F2FP.PACK_AB R26, RZ, R26 ;  /* 0x0000001aff1a723e */ /* 0x000fe400000000ff */
[----:B------:R-:W0:Y:S02]  /*20a0*/  I2F.F16 R25, R25 ;  /* 0x0000001900197306 */ /* 0x000e240000200c00 */
[----:B------:R-:W-:-:S06]  /*20b0*/  PRMT R9, R9, 0x5410, R26 ;  /* 0x0000541009097816 */ /* 0x000fcc000000001a */
[----:B------:R-:W-:Y:S01]  /*20c0*/  HFMA2.MMA R4, R9, 1, 1, R4 ;  /* 0x3c003c0009047835 */ /* 0x000fe20000000004 */
[----:B0-----:R-:W-:Y:S02]  /*20d0*/  HADD2.F32 R27, -RZ, R25.H0_H0 ;  /* 0x20000019ff1b7230 */ /* 0x001fe40000004100 */
[----:B------:R-:W0:Y:S03]  /*20e0*/  I2F.F16 R25, R28 ;  /* 0x0000001c00197306 */ /* 0x000e260000200c00 */
[----:B------:R-:W-:Y:S01]  /*20f0*/  FFMA.FTZ R29, R11, R27, R29 ;  /* 0x0000001b0b1d7223 */ /* 0x000fe2000001001d */
[----:B------:R-:W-:-:S04]  /*2100*/  SHF.R.U32.HI R27, RZ, 0x8, R14 ;  /* 0x00000008ff1b7819 */ /* 0x000fc8000001160e */
[----:B------:R-:W-:-:S04]  /*2110*/  LOP3.LUT R27, R27, 0xff, RZ, 0xc0, !PT ;  /* 0x000000ff1b1b7812 */ /* 0x000fc800078ec0ff */
[----:B------:R-:W-:-:S04]  /*2120*/  IADD3 R27, R27, -0x80, RZ ;  /* 0xffffff801b1b7810 */ /* 0x000fc80007ffe0ff */
[----:B------:R-:W1:Y:S01]  /*2130*/  I2F.F16 R13, R27 ;  /* 0x0000001b000d7306 */ /* 0x000e620000200c00 */
[----:B0-----:R-:W-:Y:S02]  /*2140*/  HADD2.F32 R25, -RZ, R25.H0_H0 ;  /* 0x20000019ff197230 */ /* 0x001fe40000004100 */
[----:B-1----:R-:W-:-:S05]  /*2150*/  HADD2.F32 R13, -RZ, R13.H0_H0 ;  /* 0x2000000dff0d7230 */ /* 0x002fca0000004100 */
[----:B------:R-:W-:-:S04]  /*2160*/  FFMA.FTZ R13, R24, R13, R29 ;  /* 0x0000000d180d7223 */ /* 0x000fc8000001001d */
[----:B------:R-:W-:Y:S01]  /*2170*/  FFMA.FTZ R13, R8, R25, R13 ;  /* 0x00000019080d7223 */ /* 0x000fe2000001000d */
[----:B------:R-:W-:-:S04]  /*2180*/  LOP3.LUT R25, R15, 0xff, RZ, 0xc0, !PT ;  /* 0x000000ff0f197812 */ /* 0x000fc800078ec0ff */
[----:B------:R-:W-:-:S06]  /*2190*/  IADD3 R25, R25, -0x80, RZ ;  /* 0xffffff8019197810 */ /* 0x000fcc0007ffe0ff */
[----:B------:R-:W0:Y:S02]  /*21a0*/  I2F.F16 R25, R25 ;  /* 0x0000001900197306 */ /* 0x000e240000200c00 */
[----:B0-----:R-:W-:-:S05]  /*21b0*/  HADD2.F32 R27, -RZ, R25.H0_H0 ;  /* 0x20000019ff1b7230 */ /* 0x001fca0000004100 */
[----:B------:R-:W-:Y:S01]  /*21c0*/  FFMA.FTZ R11, R11, R27, R10 ;  /* 0x0000001b0b0b7223 */ /* 0x000fe2000001000a */
[----:B------:R-:W-:Y:S02]  /*21d0*/  LEA.HI R10, R14, 0xffffff80, RZ, 0x8 ;  /* 0xffffff800e0a7811 */ /* 0x000fe400078f40ff */
[--C-:B------:R-:W-:Y:S02]  /*21e0*/  SHF.R.U32.HI R14, RZ, 0x8, R15.reuse ;  /* 0x00000008ff0e7819 */ /* 0x100fe4000001160f */
[----:B------:R-:W-:Y:S02]  /*21f0*/  SHF.R.U32.HI R27, RZ, 0x10, R15 ;  /* 0x00000010ff1b7819 */ /* 0x000fe4000001160f */
[----:B------:R-:W-:Y:S01]  /*2200*/  LOP3.LUT R14, R14, 0xff, RZ, 0xc0, !PT ;  /* 0x000000ff0e0e7812 */ /* 0x000fe200078ec0ff */
[----:B------:R-:W0:Y:S01]  /*2210*/  I2F.F16 R10, R10 ;  /* 0x0000000a000a7306 */ /* 0x000e220000200c00 */
[----:B------:R-:W-:Y:S02]  /*2220*/  LOP3.LUT R27, R27, 0xff, RZ, 0xc0, !PT ;  /* 0x000000ff1b1b7812 */ /* 0x000fe400078ec0ff */
[----:B------:R-:W-:-:S02]  /*2230*/  IADD3 R14, R14, -0x80, RZ ;  /* 0xffffff800e0e7810 */ /* 0x000fc40007ffe0ff */
[----:B------:R-:W-:Y:S02]  /*2240*/  IADD3 R25, R27, -0x80, RZ ;  /* 0xffffff801b197810 */ /* 0x000fe40007ffe0ff */
[----:B------:R-:W-:Y:S02]  /*2250*/  LEA.HI R15, R15, 0xffffff80, RZ, 0x8 ;  /* 0xffffff800f0f7811 */ /* 0x000fe400078f40ff */
[----:B------:R-:W1:Y:S01]  /*2260*/  I2F.F16 R14, R14 ;  /* 0x0000000e000e7306 */ /* 0x000e620000200c00 */
[----:B0-----:R-:W-:-:S07]  /*2270*/  HADD2.F32 R10, -RZ, R10.H0_H0 ;  /* 0x2000000aff0a7230 */ /* 0x001fce0000004100 */
[----:B------:R-:W0:Y:S01]  /*2280*/  I2F.F16 R25, R25 ;  /* 0x0000001900197306 */ /* 0x000e220000200c00 */
[----:B------:R-:W-:-:S07]  /*2290*/  FFMA.FTZ R13, R12, R10, R13 ;  /* 0x0000000a0c0d7223 */ /* 0x000fce000001000d */
[----:B------:R-:W2:Y:S01]  /*22a0*/  I2F.F16 R15, R15 ;  /* 0x0000000f000f7306 */ /* 0x000ea20000200c00 */
[----:B-1----:R-:W-:Y:S01]  /*22b0*/  HADD2.F32 R27, -RZ, R14.H0_H0 ;  /* 0x2000000eff1b7230 */ /* 0x002fe20000004100 */
[----:B------:R-:W-:-:S04]  /*22c0*/  FMUL.FTZ R13, R2, R13 ;  /* 0x0000000d020d7220 */ /* 0x000fc80000410000 */
[----:B------:R-:W-:Y:S01]  /*22d0*/  FFMA.FTZ R11, R24, R27, R11 ;  /* 0x0000001b180b7223 */ /* 0x000fe2000001000b */
[----:B------:R-:W-:Y:S01]  /*22e0*/  F2FP.PACK_AB R13, RZ, R13 ;  /* 0x0000000dff0d723e */ /* 0x000fe200000000ff */
[----:B0-----:R-:W-:-:S05]  /*22f0*/  HADD2.F32 R24, -RZ, R25.H0_H0 ;  /* 0x20000019ff187230 */ /* 0x001fca0000004100 */
[----:B------:R-:W-:Y:S01]  /*2300*/  FFMA.FTZ R11, R8, R24, R11 ;  /* 0x00000018080b7223 */ /* 0x000fe2000001000b */
[----:B--2---:R-:W-:-:S05]  /*2310*/  HADD2.F32 R27, -RZ, R15.H0_H0 ;  /* 0x2000000fff1b7230 */ /* 0x004fca0000004100 */
[----:B------:R-:W-:-:S04]  /*2320*/  FFMA.FTZ R11, R12, R27, R11 ;  /* 0x0000001b0c0b7223 */ /* 0x000fc8000001000b */
[----:B------:R-:W-:-:S05]  /*2330*/  FMUL.FTZ R11, R0, R11 ;  /* 0x0000000b000b7220 */ /* 0x000fca0000410000 */
[----:B------:R-:W-:-:S04]  /*2340*/  F2FP.PACK_AB R11, RZ, R11 ;  /* 0x0000000bff0b723e */ /* 0x000fc800000000ff */
[----:B------:R-:W-:-:S05]  /*2350*/  PRMT R13, R13, 0x5410, R11 ;  /* 0x000054100d0d7816 */ /* 0x000fca000000000b */
[----:B------:R-:W-:Y:S02]  /*2360*/  HADD2 R3, R13, R3 ;  /* 0x000000030d037230 */ /* 0x000fe40000000000 */
.L_x_3704:
[----:B-----5:R0:W5:Y:S01]  /*2370*/  LDG.E.128.CONSTANT R8, [R18.64] ;  /* 0x0000000612087981 */ /* 0x020162000c1e9d00 */
[----:B------:R-:W-:Y:S01]  /*2380*/  IMAD.WIDE R24, R21, 0x8, R18 ;  /* 0x0000000815187825 */ /* 0x000fe200078e0212 */
[----:B------:R-:W-:Y:S05]  /*2390*/  @P1 BRA `(.L_x_3705) ;  /* 0x00000bf000001947 */ /* 0x000fea0003800000 */
[----:B0-----:R-:W0:Y:S01]  /*23a0*/  LDS.64 R18, [UR4+0x20] ;  /* 0x00002004ff127984 */ /* 0x001e220008000a00 */
[----:B-----5:R-:W-:Y:S02]  /*23b0*/  LOP3.LUT R12, R8, 0xff, RZ, 0xc0, !PT ;  /* 0x000000ff080c7812 */ /* 0x020fe400078ec0ff */
[--C-:B------:R-:W-:Y:S02]  /*23c0*/  SHF.R.U32.HI R13, RZ, 0x8, R8.reuse ;  /* 0x00000008ff0d7819 */ /* 0x100fe40000011608 */
[----:B------:R-:W-:Y:S02]  /*23d0*/  IADD3 R14, R12, -0x80, RZ ;  /* 0xffffff800c0e7810 */ /* 0x000fe40007ffe0ff */
[----:B------:R-:W-:Y:S02]  /*23e0*/  LOP3.LUT R13, R13, 0xff, RZ, 0xc0, !PT ;  /* 0x000000ff0d0d7812 */ /* 0x000fe400078ec0ff */
[----:B------:R-:W-:-:S02]  /*23f0*/  SHF.R.U32.HI R12, RZ, 0x10, R8 ;  /* 0x00000010ff0c7819 */ /* 0x000fc40000011608 */
[----:B------:R-:W-:Y:S01]  /*2400*/  IADD3 R15, R13, -0x80, RZ ;  /* 0xffffff800d0f7810 */ /* 0x000fe20007ffe0ff */
[----:B------:R-:W1:Y:S01]  /*2410*/  I2F.F16 R14, R14 ;  /* 0x0000000e000e7306 */ /* 0x000e620000200c00 */
[----:B------:R-:W-:-:S04]  /*2420*/  LOP3.LUT R12, R12, 0xff, RZ, 0xc0, !PT ;  /* 0x000000ff0c0c7812 */ /* 0x000fc800078ec0ff */
[----:B------:R-:W-:-:S03]  /*2430*/  IADD3 R26, R12, -0x80, RZ ;  /* 0xffffff800c1a7810 */ /* 0x000fc60007ffe0ff */
[----:B------:R-:W2:Y:S08]  /*2440*/  I2F.F16 R15, R15 ;  /* 0x0000000f000f7306 */ /* 0x000eb00000200c00 */
[----:B------:R3:W4:Y:S01]  /*2450*/  I2F.F16 R13, R26 ;  /* 0x0000001a000d7306 */ /* 0x0007220000200c00 */
[----:B-1----:R-:W-:Y:S02]  /*2460*/  HADD2.F32 R27, -RZ, R14.H0_H0 ;  /* 0x2000000eff1b7230 */ /* 0x002fe40000004100 */
[----:B--2---:R-:W-:Y:S01]  /*2470*/  HADD2.F32 R29, -RZ, R15.H0_H0 ;  /* 0x2000000fff1d7230 */ /* 0x004fe20000004100 */
[----:B---3--:R-:W-:Y:S01]  /*2480*/  SHF.R.U32.HI R26, RZ, 0x8, R9 ;  /* 0x00000008ff1a7819 */ /* 0x008fe20000011609 */
[----:B0-----:R-:W-:-:S03]  /*2490*/  HADD2.F32 R12, -RZ, R18.H0_H0 ;  /* 0x20000012ff0c7230 */ /* 0x001fc60000004100 */
[----:B------:R-:W-:Y:S01]  /*24a0*/  LOP3.LUT R26, R26, 0xff, RZ, 0xc0, !PT ;  /* 0x000000ff1a1a7812 */ /* 0x000fe200078ec0ff */
[----:B------:R-:W-:Y:S02]  /*24b0*/  HADD2.F32 R18, -RZ, R18.H1_H1 ;  /* 0x30000012ff127230 */ /* 0x000fe40000004100 */
[----:B----4-:R-:W-:Y:S01]  /*24c0*/  HADD2.F32 R14, -RZ, R13.H0_H0 ;  /* 0x2000000dff0e7230 */ /* 0x010fe20000004100 */
[----:B------:R-:W-:Y:S01]  /*24d0*/  FFMA.FTZ R27, R27, R12, RZ ;  /* 0x0000000c1b1b7223 */ /* 0x000fe200000100ff */
[----:B------:R-:W-:Y:S01]  /*24e0*/  HADD2.F32 R13, -RZ, R19.H0_H0 ;  /* 0x20000013ff0d7230 */ /* 0x000fe20000004100 */
[----:B------:R-:W-:Y:S02]  /*24f0*/  IADD3 R26, R26, -0x80, RZ ;  /* 0xffffff801a1a7810 */ /* 0x000fe40007ffe0ff */
[----:B------:R-:W-:-:S04]  /*2500*/  FFMA.FTZ R28, R29, R18, R27 ;  /* 0x000000121d1c7223 */ /* 0x000fc8000001001b */
[----:B------:R-:W-:Y:S01]  /*2510*/  FFMA.FTZ R28, R14, R13, R28 ;  /* 0x0000000d0e1c7223 */ /* 0x000fe2000001001c */
[----:B------:R-:W-:Y:S01]  /*2520*/  LOP3.LUT R14, R9, 0xff, RZ, 0xc0, !PT ;  /* 0x000000ff090e7812 */ /* 0x000fe200078ec0ff */
[----:B------:R-:W0:Y:S03]  /*2530*/  I2F.F16 R26, R26 ;  /* 0x0000001a001a7306 */ /* 0x000e260000200c00 */
[----:B------:R-:W-:-:S06]  /*2540*/  IADD3 R15, R14, -0x80, RZ ;  /* 0xffffff800e0f7810 */ /* 0x000fcc0007ffe0ff */
[----:B------:R-:W1:Y:S01]  /*2550*/  I2F.F16 R15, R15 ;  /* 0x0000000f000f7306 */ /* 0x000e620000200c00 */
[----:B0-----:R-:W-:Y:S02]  /*2560*/  HADD2.F32 R29, -RZ, R26.H0_H0 ;  /* 0x2000001aff1d7230 */ /* 0x001fe40000004100 */
[----:B-1----:R-:W-:Y:S01]  /*2570*/  HADD2.F32 R27, -RZ, R15.H0_H0 ;  /* 0x2000000fff1b7230 */ /* 0x002fe20000004100 */
[----:B------:R-:W-:-:S04]  /*2580*/  SHF.R.U32.HI R15, RZ, 0x8, R10 ;  /* 0x00000008ff0f7819 */ /* 0x000fc8000001160a */
[----:B------:R-:W-:Y:S01]  /*2590*/  FFMA.FTZ R14, R12, R27, RZ ;  /* 0x0000001b0c0e7223 */ /* 0x000fe200000100ff */
[----:B------:R-:W-:Y:S02]  /*25a0*/  SHF.R.U32.HI R27, RZ, 0x10, R9 ;  /* 0x00000010ff1b7819 */ /* 0x000fe40000011609 */
[----:B------:R-:W-:Y:S01]  /*25b0*/  LOP3.LUT R15, R15, 0xff, RZ, 0xc0, !PT ;  /* 0x000000ff0f0f7812 */ /* 0x000fe200078ec0ff */
[----:B------:R-:W-:Y:S01]  /*25c0*/  FFMA.FTZ R14, R18, R29, R14 ;  /* 0x0000001d120e7223 */ /* 0x000fe2000001000e */
[----:B------:R-:W-:Y:S02]  /*25d0*/  LOP3.LUT R27, R27, 0xff, RZ, 0xc0, !PT ;  /* 0x000000ff1b1b7812 */ /* 0x000fe400078ec0ff */
[----:B------:R-:W-:Y:S02]  /*25e0*/  IADD3 R15, R15, -0x80, RZ ;  /* 0xffffff800f0f7810 */ /* 0x000fe40007ffe0ff */
[----:B------:R-:W-:-:S04]  /*25f0*/  IADD3 R29, R27, -0x80, RZ ;  /* 0xffffff801b1d7810 */ /* 0x000fc80007ffe0ff */
[----:B------:R-:W0:Y:S08]  /*2600*/  I2F.F16 R27, R29 ;  /* 0x0000001d001b7306 */ /* 0x000e300000200c00 */
[----:B------:R-:W1:Y:S01]  /*2610*/  I2F.F16 R15, R15 ;  /* 0x0000000f000f7306 */ /* 0x000e620000200c00 */
[----:B0-----:R-:W-:-:S05]  /*2620*/  HADD2.F32 R27, -RZ, R27.H0_H0 ;  /* 0x2000001bff1b7230 */ /* 0x001fca0000004100 */
[----:B------:R-:W-:Y:S01]  /*2630*/  FFMA.FTZ R27, R13, R27, R14 ;  /* 0x0000001b0d1b7223 */ /* 0x000fe2000001000e */
[----:B------:R-:W-:Y:S01]  /*2640*/  LOP3.LUT R14, R10, 0xff, RZ, 0xc0, !PT ;  /* 0x000000ff0a0e7812 */ /* 0x000fe200078ec0ff */
[----:B-1----:R-:W-:-:S03]  /*2650*/  HADD2.F32 R29, -RZ, R15.H0_H0 ;  /* 0x2000000fff1d7230 */ /* 0x002fc60000004100 */
[----:B------:R-:W-:-:S06]  /*2660*/  IADD3 R14, R14, -0x80, RZ ;  /* 0xffffff800e0e7810 */ /* 0x000fcc0007ffe0ff */
[----:B------:R-:W0:Y:S02]  /*2670*/  I2F.F16 R14, R14 ;  /* 0x0000000e000e7306 */ /* 0x000e240000200c00 */
[----:B0-----:R-:W-:-:S05]  /*2680*/  HADD2.F32 R26, -RZ, R14.H0_H0 ;  /* 0x2000000eff1a7230 */ /* 0x001fca0000004100 */
[----:B------:R-:W-:-:S04]  /*2690*/  FFMA.FTZ R26, R12, R26, RZ ;  /* 0x0000001a0c1a7223 */ /* 0x000fc800000100ff */
        /* <DEDUP_REMOVED lines=8> */
[----:B------:R-:W-:-:S06]  /*2720*/  IADD3 R14, R14, -0x80, RZ ;  /* 0xffffff800e0e7810 */ /* 0x000fcc0007ffe0ff */
        /* <DEDUP_REMOVED lines=14> */
[----:B------:R-:W-:Y:S02]  /*2810*/  FFMA.FTZ R18, R13, R14, R18 ;  /* 0x0000000e0d127223 */ /* 0x000fe40000010012 */
[----:B------:R-:W2:Y:S01]  /*2820*/  LDG.E.128.CONSTANT R12, [R22.64] ;  /* 0x00000006160c7981 */ /* 0x000ea2000c1e9d00 */
[----:B------:R-:W-:Y:S01]  /*2830*/  LEA.HI R8, R8, 0xffffff80, RZ, 0x8 ;  /* 0xffffff8008087811 */ /* 0x000fe200078f40ff */
[----:B------:R-:W-:Y:S01]  /*2840*/  HADD2.F32 R29, -RZ, R19.H1_H1 ;  /* 0x30000013ff1d7230 */ /* 0x000fe20000004100 */
[----:B------:R-:W-:Y:S02]  /*2850*/  LEA.HI R9, R9, 0xffffff80, RZ, 0x8 ;  /* 0xffffff8009097811 */ /* 0x000fe400078f40ff */
[----:B------:R-:W-:Y:S02]  /*2860*/  LEA.HI R11, R11, 0xffffff80, RZ, 0x8 ;  /* 0xffffff800b0b7811 */ /* 0x000fe400078f40ff */
[----:B------:R-:W0:Y:S08]  /*2870*/  I2F.F16 R8, R8 ;  /* 0x0000000800087306 */ /* 0x000e300000200c00 */
[----:B------:R-:W1:Y:S01]  /*2880*/  I2F.F16 R9, R9 ;  /* 0x0000000900097306 */ /* 0x000e620000200c00 */
[----:B0-----:R-:W-:-:S05]  /*2890*/  HADD2.F32 R19, -RZ, R8.H0_H0 ;  /* 0x20000008ff137230 */ /* 0x001fca0000004100 */
[----:B------:R-:W-:Y:S01]  /*28a0*/  FFMA.FTZ R19, R19, R29, R28 ;  /* 0x0000001d13137223 */ /* 0x000fe2000001001c */
[----:B-1----:R-:W-:-:S05]  /*28b0*/  HADD2.F32 R28, -RZ, R9.H0_H0 ;  /* 0x20000009ff1c7230 */ /* 0x002fca0000004100 */
[----:B------:R-:W-:Y:S01]  /*28c0*/  FFMA.FTZ R27, R29, R28, R27 ;  /* 0x0000001c1d1b7223 */ /* 0x000fe2000001001b */
[----:B------:R-:W-:Y:S02]  /*28d0*/  LEA.HI R28, R10, 0xffffff80, RZ, 0x8 ;  /* 0xffffff800a1c7811 */ /* 0x000fe400078f40ff */
[----:B------:R-:W0:Y:S08]  /*28e0*/  I2F.F16 R10, R11 ;  /* 0x0000000b000a7306 */ /* 0x000e300000200c00 */
[----:B------:R-:W1:Y:S01]  /*28f0*/  I2F.F16 R28, R28 ;  /* 0x0000001c001c7306 */ /* 0x000e620000200c00 */
[----:B0-----:R-:W-:-:S05]  /*2900*/  HADD2.F32 R10, -RZ, R10.H0_H0 ;  /* 0x2000000aff0a7230 */ /* 0x001fca0000004100 */
[----:B------:R-:W-:Y:S01]  /*2910*/  FFMA.FTZ R18, R29, R10, R18 ;  /* 0x0000000a1d127223 */ /* 0x000fe20000010012 */
[----:B-1----:R-:W-:-:S05]  /*2920*/  HADD2.F32 R8, -RZ, R28.H0_H0 ;  /* 0x2000001cff087230 */ /* 0x002fca0000004100 */
[----:B------:R-:W-:Y:S02]  /*2930*/  FFMA.FTZ R26, R29, R8, R26 ;  /* 0x000000081d1a7223 */ /* 0x000fe4000001001a */
[----:B------:R-:W0:Y:S01]  /*2940*/  LDS.64 R8, [UR4+0x28] ;  /* 0x00002804ff087984 */ /* 0x000e220008000a00 */
[----:B--2---:R-:W-:Y:S02]  /*2950*/  LOP3.LUT R10, R12, 0xff, RZ, 0xc0, !PT ;  /* 0x000000ff0c0a7812 */ /* 0x004fe400078ec0ff */
[----:B------:R-:W-:Y:S02]  /*2960*/  SHF.R.U32.HI R11, RZ, 0x8, R12 ;  /* 0x00000008ff0b7819 */ /* 0x000fe4000001160c */
[----:B------:R-:W-:Y:S01]  /*2970*/  IADD3 R29, R10, -0x80, RZ ;  /* 0xffffff800a1d7810 */ /* 0x000fe20007ffe0ff */
[----:B0-----:R-:W-:Y:S01]  /*2980*/  HADD2.F32 R10, -RZ, R8.H0_H0 ;  /* 0x20000008ff0a7230 */ /* 0x001fe20000004100 */
[----:B------:R-:W-:-:S04]  /*2990*/  LOP3.LUT R11, R11, 0xff, RZ, 0xc0, !PT ;  /* 0x000000ff0b0b7812 */ /* 0x000fc800078ec0ff */
[----:B------:R-:W0:Y:S01]  /*29a0*/  I2F.F16 R29, R29 ;  /* 0x0000001d001d7306 */ /* 0x000e220000200c00 */
[----:B------:R-:W-:Y:S01]  /*29b0*/  IADD3 R11, R11, -0x80, RZ ;  /* 0xffffff800b0b7810 */ /* 0x000fe20007ffe0ff */
[----:B0-----:R-:W-:Y:S01]  /*29c0*/  HADD2.F32 R28, -RZ, R29.H0_H0 ;  /* 0x2000001dff1c7230 */ /* 0x001fe20000004100 */
[----:B------:R-:W-:-:S04]  /*29d0*/  LEA.HI R29, R12, 0xffffff80, RZ, 0x8 ;  /* 0xffffff800c1d7811 */ /* 0x000fc800078f40ff */
[----:B------:R-:W-:Y:S02]  /*29e0*/  FFMA.FTZ R28, R28, R10, R19 ;  /* 0x0000000a1c1c7223 */ /* 0x000fe40000010013 */
[----:B------:R0:W1:Y:S08]  /*29f0*/  I2F.F16 R19, R11 ;  /* 0x0000000b00137306 */ /* 0x0000700000200c00 */
[----:B------:R-:W2:Y:S01]  /*2a00*/  I2F.F16 R29, R29 ;  /* 0x0000001d001d7306 */ /* 0x000ea20000200c00 */
[----:B0-----:R-:W-:Y:S01]  /*2a10*/  HADD2.F32 R11, -RZ, R8.H1_H1 ;  /* 0x30000008ff0b7230 */ /* 0x001fe20000004100 */
[----:B------:R-:W-:Y:S01]  /*2a20*/  SHF.R.U32.HI R8, RZ, 0x10, R12 ;  /* 0x00000010ff087819 */ /* 0x000fe2000001160c */
[----:B------:R-:W-:-:S03]  /*2a30*/  HADD2.F32 R12, -RZ, R9.H1_H1 ;  /* 0x30000009ff0c7230 */ /* 0x000fc60000004100 */
[----:B------:R-:W-:Y:S01]  /*2a40*/  LOP3.LUT R8, R8, 0xff, RZ, 0xc0, !PT ;  /* 0x000000ff08087812 */ /* 0x000fe200078ec0ff */
[----:B-1----:R-:W-:-:S05]  /*2a50*/  HADD2.F32 R19, -RZ, R19.H0_H0 ;  /* 0x20000013ff137230 */ /* 0x002fca0000004100 */
[----:B------:R-:W-:Y:S01]  /*2a60*/  FFMA.FTZ R19, R19, R11, R28 ;  /* 0x0000000b13137223 */ /* 0x000fe2000001001c */
[----:B------:R-:W-:Y:S01]  /*2a70*/  IADD3 R28, R8, -0x80, RZ ;  /* 0xffffff80081c7810 */ /* 0x000fe20007ffe0ff */
[----:B------:R-:W-:Y:S02]  /*2a80*/  HADD2.F32 R8, -RZ, R9.H0_H0 ;  /* 0x20000009ff087230 */ /* 0x000fe40000004100 */
[----:B--2---:R-:W-:-:S03]  /*2a90*/  HADD2.F32 R9, -RZ, R29.H0_H0 ;  /* 0x2000001dff097230 */ /* 0x004fc60000004100 */
[----:B------:R-:W0:Y:S02]  /*2aa0*/  I2F.F16 R28, R28 ;  /* 0x0000001c001c7306 */ /* 0x000e240000200c00 */
[----:B0-----:R-:W-:-:S05]  /*2ab0*/  HADD2.F32 R28, -RZ, R28.H0_H0 ;  /* 0x2000001cff1c7230 */ /* 0x001fca0000004100 */
        /* <DEDUP_REMOVED lines=20> */
[----:B------:R-:W0:Y:S02]  /*2c00*/  I2F.F16 R28, R29 ;  /* 0x0000001d001c7306 */ /* 0x000e240000200c00 */
[----:B0-----:R-:W-:-:S05]  /*2c10*/  HADD2.F32 R28, -RZ, R28.H0_H0 ;  /* 0x2000001cff1c7230 */ /* 0x001fca0000004100 */
        /* <DEDUP_REMOVED lines=18> */
[----:B------:R-:W-:-:S04]  /*2d40*/  SHF.R.U32.HI R26, RZ, 0x10, R14 ;  /* 0x00000010ff1a7819 */ /* 0x000fc8000001160e */
[----:B------:R-:W-:-:S04]  /*2d50*/  LOP3.LUT R26, R26, 0xff, RZ, 0xc0, !PT ;  /* 0x000000ff1a1a7812 */ /* 0x000fc800078ec0ff */
[----:B------:R-:W-:-:S04]  /*2d60*/  IADD3 R26, R26, -0x80, RZ ;  /* 0xffffff801a1a7810 */ /* 0x000fc80007ffe0ff */
[----:B------:R0:W1:Y:S02]  /*2d70*/  I2F.F16 R19, R26 ;  /* 0x0000001a00137306 */ /* 0x0000640000200c00 */
[----:B0-----:R-:W-:-:S04]  /*2d80*/  SHF.R.U32.HI R26, RZ, 0x10, R15 ;  /* 0x00000010ff1a7819 */ /* 0x001fc8000001160f */
[----:B------:R-:W-:Y:S01]  /*2d90*/  LOP3.LUT R26, R26, 0xff, RZ, 0xc0, !PT ;  /* 0x000000ff1a1a7812 */ /* 0x000fe200078ec0ff */
[----:B-1----:R-:W-:-:S05]  /*2da0*/  HADD2.F32 R19, -RZ, R19.H0_H0 ;  /* 0x20000013ff137230 */ /* 0x002fca0000004100 */
[----:B------:R-:W-:Y:S01]  /*2db0*/  FFMA.FTZ R13, R8, R19, R13 ;  /* 0x00000013080d7223 */ /* 0x000fe2000001000d */
[----:B------:R-:W-:-:S04]  /*2dc0*/  LOP3.LUT R19, R15, 0xff, RZ, 0xc0, !PT ;  /* 0x000000ff0f137812 */ /* 0x000fc800078ec0ff */
[----:B------:R-:W-:-:S06]  /*2dd0*/  IADD3 R19, R19, -0x80, RZ ;  /* 0xffffff8013137810 */ /* 0x000fcc0007ffe0ff */
[----:B------:R-:W0:Y:S02]  /*2de0*/  I2F.F16 R19, R19 ;  /* 0x0000001300137306 */ /* 0x000e240000200c00 */
[----:B0-----:R-:W-:Y:S01]  /*2df0*/  HADD2.F32 R27, -RZ, R19.H0_H0 ;  /* 0x20000013ff1b7230 */ /* 0x001fe20000004100 */
[----:B------:R-:W-:-:S04]  /*2e00*/  IADD3 R19, R26, -0x80, RZ ;  /* 0xffffff801a137810 */ /* 0x000fc80007ffe0ff */
[----:B------:R-:W-:Y:S01]  /*2e10*/  FFMA.FTZ R18, R10, R27, R18 ;  /* 0x0000001b0a127223 */ /* 0x000fe20000010012 */
[----:B------:R-:W-:Y:S01]  /*2e20*/  LEA.HI R10, R14, 0xffffff80, RZ, 0x8 ;  /* 0xffffff800e0a7811 */ /* 0x000fe200078f40ff */
[----:B------:R-:W-:Y:S01]  /*2e30*/  I2F.F16 R19, R19 ;  /* 0x0000001300137306 */ /* 0x000fe20000200c00 */
[----:B------:R-:W-:Y:S02]  /*2e40*/  SHF.R.U32.HI R14, RZ, 0x8, R15 ;  /* 0x00000008ff0e7819 */ /* 0x000fe4000001160f */
[----:B------:R-:W-:Y:S02]  /*2e50*/  LEA.HI R15, R15, 0xffffff80, RZ, 0x8 ;  /* 0xffffff800f0f7811 */ /* 0x000fe400078f40ff */
[----:B------:R-:W-:-:S03]  /*2e60*/  LOP3.LUT R14, R14, 0xff, RZ, 0xc0, !PT ;  /* 0x000000ff0e0e7812 */ /* 0x000fc600078ec0ff */
[----:B------:R-:W0:Y:S01]  /*2e70*/  I2F.F16 R10, R10 ;  /* 0x0000000a000a7306 */ /* 0x000e220000200c00 */
[----:B------:R-:W-:-:S07]  /*2e80*/  IADD3 R14, R14, -0x80, RZ ;  /* 0xffffff800e0e7810 */ /* 0x000fce0007ffe0ff */
[----:B------:R-:W1:Y:S08]  /*2e90*/  I2F.F16 R14, R14 ;  /* 0x0000000e000e7306 */ /* 0x000e700000200c00 */
[----:B------:R-:W2:Y:S01]  /*2ea0*/  I2F.F16 R15, R15 ;  /* 0x0000000f000f7306 */ /* 0x000ea20000200c00 */
[----:B0-----:R-:W-:-:S05]  /*2eb0*/  HADD2.F32 R10, -RZ, R10.H0_H0 ;  /* 0x2000000aff0a7230 */ /* 0x001fca0000004100 */
[----:B------:R-:W-:Y:S01]  /*2ec0*/  FFMA.FTZ R13, R12, R10, R13 ;  /* 0x0000000a0c0d7223 */ /* 0x000fe2000001000d */
[----:B-1----:R-:W-:-:S03]  /*2ed0*/  HADD2.F32 R26, -RZ, R14.H0_H0 ;  /* 0x2000000eff1a7230 */ /* 0x002fc60000004100 */
[----:B------:R-:W-:Y:S02]  /*2ee0*/  FMUL.FTZ R13, R2, R13 ;  /* 0x0000000d020d7220 */ /* 0x000fe40000410000 */
[----:B------:R-:W-:Y:S01]  /*2ef0*/  FFMA.FTZ R11, R11, R26, R18 ;  /* 0x0000001a0b0b7223 */ /* 0x000fe20000010012 */
[----:B------:R-:W-:Y:S02]  /*2f00*/  HADD2.F32 R18, -RZ, R19.H0_H0 ;  /* 0x20000013ff127230 */ /* 0x000fe40000004100 */
[----:B------:R-:W-:Y:S01]  /*2f10*/  F2FP.PACK_AB R13, RZ, R13 ;  /* 0x0000000dff0d723e */ /* 0x000fe200000000ff */
[----:B--2---:R-:W-:Y:S02]  /*2f20*/  HADD2.F32 R27, -RZ, R15.H0_H0 ;  /* 0x2000000fff1b7230 */ /* 0x004fe40000004100 */
[----:B------:R-:W-:-:S04]  /*2f30*/  FFMA.FTZ R11, R8, R18, R11 ;  /* 0x00000012080b7223 */ /* 0x000fc8000001000b */
[----:B------:R-:W-:-:S04]  /*2f40*/  FFMA.FTZ R11, R12, R27, R11 ;  /* 0x0000001b0c0b7223 */ /* 0x000fc8000001000b */
[----:B------:R-:W-:-:S05]  /*2f50*/  FMUL.FTZ R11, R0, R11 ;  /* 0x0000000b000b7220 */ /* 0x000fca0000410000 */
[----:B------:R-:W-:-:S04]  /*2f60*/  F2FP.PACK_AB R11, RZ, R11 ;  /* 0x0000000bff0b723e */ /* 0x000fc800000000ff */
[----:B------:R-:W-:-:S05]  /*2f70*/  PRMT R13, R13, 0x5410, R11 ;  /* 0x000054100d0d7816 */ /* 0x000fca000000000b */
[----:B------:R-:W-:Y:S02]  /*2f80*/  HADD2 R3, R13, R3 ;  /* 0x000000030d037230 */ /* 0x000fe40000000000 */
.L_x_3705:
[----:B-----5:R1:W5:Y:S01]  /*2f90*/  LDG.E.128.CONSTANT R8, [R24.64] ;  /* 0x0000000618087981 */ /* 0x020362000c1e9d00 */
[----:B------:R-:W-:Y:S01]  /*2fa0*/  UIADD3 UR5, UR4, 0x40, URZ ;  /* 0x0000004004057890 */ /* 0x000fe2000fffe03f */
[----:B------:R-:W-:Y:S01]  /*2fb0*/  IMAD.WIDE R22, R21, 0x8, R22 ;  /* 0x0000000815167825 */ /* 0x000fe200078e0216 */
[----:B------:R-:W-:Y:S05]  /*2fc0*/  @P1 BRA `(.L_x_3706) ;  /* 0x00000bf000001947 */ /* 0x000fea0003800000 */
[----:B0-----:R-:W0:Y:S01]  /*2fd0*/  LDS.64 R18, [UR4+0x30] ;  /* 0x00003004ff127984 */ /* 0x001e220008000a00 */
[----:B-----5:R-:W-:Y:S02]  /*2fe0*/  LOP3.LUT R12, R8, 0xff, RZ, 0xc0, !PT ;  /* 0x000000ff080c7812 */ /* 0x020fe400078ec0ff */
[----:B------:R-:W-:Y:S02]  /*2ff0*/  SHF.R.U32.HI R13, RZ, 0x8, R8 ;  /* 0x00000008ff0d7819 */ /* 0x000fe40000011608 */
[----:B------:R-:W-:Y:S02]  /*3000*/  IADD3 R14, R12, -0x80, RZ ;  /* 0xffffff800c0e7810 */ /* 0x000fe40007ffe0ff */
[----:B------:R-:W-:-:S02]  /*3010*/  LOP3.LUT R13, R13, 0xff, RZ, 0xc0, !PT ;  /* 0x000000ff0d0d7812 */ /* 0x000fc400078ec0ff */
[----:B------:R-:W-:Y:S02]  /*3020*/  SHF.R.U32.HI R12, RZ, 0x10, R8 ;  /* 0x00000010ff0c7819 */ /* 0x000fe40000011608 */
[----:B------:R-:W-:Y:S01]  /*3030*/  IADD3 R15, R13, -0x80, RZ ;  /* 0xffffff800d0f7810 */ /* 0x000fe20007ffe0ff */
[----:B------:R-:W2:Y:S01]  /*3040*/  I2F.F16 R14, R14 ;  /* 0x0000000e000e7306 */ /* 0x000ea20000200c00 */
[----:B------:R-:W-:-:S04]  /*3050*/  LOP3.LUT R12, R12, 0xff, RZ, 0xc0, !PT ;  /* 0x000000ff0c0c7812 */ /* 0x000fc800078ec0ff */
[----:B------:R-:W-:-:S03]  /*3060*/  IADD3 R26, R12, -0x80, RZ ;  /* 0xffffff800c1a7810 */ /* 0x000fc60007ffe0ff */
[----:B------:R-:W3:Y:S08]  /*3070*/  I2F.F16 R15, R15 ;  /* 0x0000000f000f7306 */ /* 0x000ef00000200c00 */
[----:B------:R4:W1:Y:S01]  /*3080*/  I2F.F16 R13, R26 ;  /* 0x0000001a000d7306 */ /* 0x0008620000200c00 */
[----:B--2---:R-:W-:Y:S02]  /*3090*/  HADD2.F32 R27, -RZ, R14.H0_H0 ;  /* 0x2000000eff1b7230 */ /* 0x004fe40000004100 */
[----:B---3--:R-:W-:Y:S01]  /*30a0*/  HADD2.F32 R29, -RZ, R15.H0_H0 ;  /* 0x2000000fff1d7230 */ /* 0x008fe20000004100 */
[----:B----4-:R-:W-:Y:S01]  /*30b0*/  SHF.R.U32.HI R26, RZ, 0x8, R9 ;  /* 0x00000008ff1a7819 */ /* 0x010fe20000011609 */
[----:B0-----:R-:W-:-:S03]  /*30c0*/  HADD2.F32 R12, -RZ, R18.H0_H0 ;  /* 0x20000012ff0c7230 */ /* 0x001fc60000004100 */
[----:B------:R-:W-:Y:S01]  /*30d0*/  LOP3.LUT R26, R26, 0xff, RZ, 0xc0, !PT ;  /* 0x000000ff1a1a7812 */ /* 0x000fe200078ec0ff */
[----:B------:R-:W-:Y:S02]  /*30e0*/  HADD2.F32 R18, -RZ, R18.H1_H1 ;  /* 0x30000012ff127230 */ /* 0x000fe40000004100 */
[----:B-1----:R-:W-:Y:S01]  /*30f0*/  HADD2.F32 R14, -RZ, R13.H0_H0 ;  /* 0x2000000dff0e7230 */ /* 0x002fe20000004100 */
        /* <DEDUP_REMOVED lines=172> */
.L_x_3706:
[----:B------:R-:W-:Y:S01]  /*3bc0*/  IADD3 R16, R16, 0x20, RZ ;  /* 0x0000002010107810 */ /* 0x000fe20007ffe0ff */
[C---:B------:R-:W-:Y:S01]  /*3bd0*/  IMAD.WIDE R22, R21.reuse, 0x8, R22 ;  /* 0x0000000815167825 */ /* 0x040fe200078e0216 */
[----:B------:R-:W-:Y:S02]  /*3be0*/  UMOV UR4, UR5 ;  /* 0x0000000500047c82 */ /* 0x000fe40008000000 */
[C---:B------:R-:W-:Y:S01]  /*3bf0*/  ISETP.GE.AND P0, PT, R16.reuse, c[0x0][0x1a8], PT ;  /* 0x00006a0010007a0c */ /* 0x040fe20003f06270 */
[----:B-1----:R-:W-:Y:S01]  /*3c00*/  IMAD.WIDE R24, R21, 0x8, R24 ;  /* 0x0000000815187825 */ /* 0x002fe200078e0218 */
[----:B------:R-:W-:-:S03]  /*3c10*/  ISETP.LT.AND P2, PT, R16, R17, PT ;  /* 0x000000111000720c */ /* 0x000fc60003f41270 */
[----:B-----5:R-:W-:Y:S02]  /*3c20*/  IMAD.MOV.U32 R8, RZ, RZ, R22 ;  /* 0x000000ffff087224 */ /* 0x020fe400078e0016 */
[----:B------:R-:W-:Y:S02]  /*3c30*/  IMAD.MOV.U32 R13, RZ, RZ, R23 ;  /* 0x000000ffff0d7224 */ /* 0x000fe400078e0017 */
[----:B------:R-:W-:Y:S02]  /*3c40*/  IMAD.MOV.U32 R22, RZ, RZ, R24 ;  /* 0x000000ffff167224 */ /* 0x000fe400078e0018 */
[----:B------:R-:W-:-:S04]  /*3c50*/  IMAD.MOV.U32 R23, RZ, RZ, R25 ;  /* 0x000000ffff177224 */ /* 0x000fc800078e0019 */
[----:B------:R-:W-:Y:S05]  /*3c60*/  @!P0 BRA P2, `(.L_x_3707) ;  /* 0xffffce7000008947 */ /* 0x000fea000103ffff */
.L_x_3702:
[----:B------:R-:W-:Y:S05]  /*3c70*/  @P1 EXIT ;  /* 0x000000000000194d */ /* 0x000fea0003800000 */
[----:B------:R-:W-:Y:S02]  /*3c80*/  IMAD.MOV.U32 R6, RZ, RZ, 0x2 ;  /* 0x00000002ff067424 */ /* 0x000fe400078e00ff */
        /* <DEDUP_REMOVED lines=9> */
.L_x_3711:
[----:B------:R-:W1:Y:S02]  /*3d20*/  LDS R4, [R0] ;  /* 0x0000000000047984 */ /* 0x000e640000000800 */
[----:B-1----:R-:W-:-:S10]  /*3d30*/  HFMA2.MMA R5, R4, 1, 1, R9 ;  /* 0x3c003c0004057835 */ /* 0x002fd40000000009 */
[----:B------:R-:W1:Y:S02]  /*3d40*/  ATOMS.CAST.SPIN R5, [R0], R4, R5 ;  /* 0x000000040005738d */ /* 0x000e640001800005 */
[----:B-1----:R-:W-:-:S13]  /*3d50*/  ISETP.EQ.U32.AND P0, PT, R5, 0x1, PT ;  /* 0x000000010500780c */ /* 0x002fda0003f02070 */
[----:B------:R-:W-:Y:S05]  /*3d60*/  @!P0 BRA `(.L_x_3711) ;  /* 0xffffffb000008947 */ /* 0x000fea000383ffff */
[----:B------:R-:W-:Y:S05]  /*3d70*/  BRA `(.L_x_3709) ;  /* 0x0000003000007947 */ /* 0x000fea0003800000 */
.L_x_3710:
[----:B------:R-:W2:Y:S02]  /*3d80*/  LD.E R0, [R6.64] ;  /* 0x0000000606007980 */ /* 0x000ea4000c101900 */
[----:B--2---:R-:W-:-:S05]  /*3d90*/  IMAD.IADD R5, R4, 0x1, R0 ;  /* 0x0000000104057824 */ /* 0x004fca00078e0200 */
[----:B------:R1:W-:Y:S02]  /*3da0*/  ST.E [R6.64], R5 ;  /* 0x0000000506007985 */ /* 0x0003e4000c101906 */
.L_x_3709:
[----:B------:R-:W-:Y:S05]  /*3db0*/  BSYNC B0 ;  /* 0x0000000000007941 */ /* 0x000fea0003800000 */
.L_x_3708:
[----:B------:R-:W2:Y:S02]  /*3dc0*/  ATOM.E.ADD.F16x2.RN.STRONG.GPU P0, RZ, [R6.64+0x4], R3 ;  /* 0x0000040306ff798a */ /* 0x000ea4000810e9c6 */
[----:B--2---:R-:W-:Y:S05]  /*3dd0*/  @P0 EXIT ;  /* 0x000000000000094d */ /* 0x004fea0003800000 */
[----:B------:R-:W2:Y:S02]  /*3de0*/  QSPC.E.S P0, RZ, [R6+0x4] ;  /* 0x0000040006ff73aa */ /* 0x000ea40000000500 */
[----:B--2---:R-:W-:Y:S05]  /*3df0*/  @!P0 BRA `(.L_x_3712) ;  /* 0x0000009000008947 */ /* 0x004fea0003800000 */
[----:B-1----:R-:W-:Y:S01]  /*3e00*/  IADD3 R6, R6, 0x4, RZ ;  /* 0x0000000406067810 */ /* 0x002fe20007ffe0ff */
[----:B------:R-:W-:-:S03]  /*3e10*/  IMAD.MOV.U32 R5, RZ, RZ, R3 ;  /* 0x000000ffff057224 */ /* 0x000fc600078e0003 */
[----:B------:R-:W-:-:S05]  /*3e20*/  LOP3.LUT R6, R6, 0xffffff, RZ, 0xc0, !PT ;  /* 0x00ffffff06067812 */ /* 0x000fca00078ec0ff */
.L_x_3713:
[----:B------:R-:W1:Y:S02]  /*3e30*/  LDS R2, [R6] ;  /* 0x0000000006027984 */ /* 0x000e640000000800 */
[----:B-1----:R-:W-:-:S06]  /*3e40*/  HADD2 R3, R2, R5 ;  /* 0x0000000502037230 */ /* 0x002fcc0000000000 */
[----:B------:R-:W1:Y:S02]  /*3e50*/  ATOMS.CAST.SPIN R3, [R6], R2, R3 ;  /* 0x000000020603738d */ /* 0x000e640001800003 */
[----:B-1----:R-:W-:-:S13]  /*3e60*/  ISETP.EQ.U32.AND P0, PT, R3, 0x1, PT ;  /* 0x000000010300780c */ /* 0x002fda0003f02070 */
[----:B------:R-:W-:Y:S05]  /*3e70*/  @!P0 BRA `(.L_x_3713) ;  /* 0xffffffb000008947 */ /* 0x000fea000383ffff */
[----:B------:R-:W-:Y:S05]  /*3e80*/  EXIT ;  /* 0x000000000000794d */ /* 0x000fea0003800000 */
.L_x_3712:
[----:B------:R-:W2:Y:S02]  /*3e90*/  LD.E R0, [R6.64+0x4] ;  /* 0x0000040606007980 */ /* 0x000ea4000c101900 */
[----:B--2---:R-:W-:-:S05]  /*3ea0*/  IMAD.IADD R3, R3, 0x1, R0 ;  /* 0x0000000103037824 */ /* 0x004fca00078e0200 */
[----:B------:R-:W-:Y:S01]  /*3eb0*/  ST.E [R6.64+0x4], R3 ;  /* 0x0000040306007985 */ /* 0x000fe2000c101906 */
[----:B------:R-:W-:Y:S05]  /*3ec0*/  EXIT ;  /* 0x000000000000794d */ /* 0x000fea0003800000 */
.L_x_3714:
        /* <DEDUP_REMOVED lines=11> */
.L_x_3802:


//--------------------- .nv.shared._Z23gemm_half_q_half_kernelILi4ELi190ELb0ELb0ELi64EEvPK6__halfPKjS4_S2_PS0_iiiiPKtS7_iiiiiibS2_i --------------------------
	.section	.nv.shared._Z23gemm_half_q_half_kernelILi4ELi190ELb0ELb0ELi64EEvPK6__halfPKjS4_S2_PS0_iiiiPKtS7_iiiiiibS2_i,"aw",@nobits
	.sectionflags	@""
	.align	2
.nv.shared._Z23gemm_half_q_half_kernelILi4ELi190ELb0ELb0ELi64EEvPK6__halfPKjS4_S2_PS0_iiiiPKtS7_iiiiiibS2_i:
	.zero		512


//--------------------- .nv.global                --------------------------
	.section	.nv.global,"aw",@nobits
.nv.global:
	.type		_ZN46_INTERNAL_0a94026f_15_unit_exl2_1b_cu_ca92c8c04cuda3std3__48in_placeE,@object
	.size		_ZN46_INTERNAL_0a94026f_15_unit_exl2_1b_cu_ca92c8c04cuda3std3__48in_placeE,(_ZN46_INTERNAL_0a94026f_15_unit_exl2_1b_cu_ca92c8c04cuda3std6ranges3__45__cpo8distanceE - _ZN46_INTERNAL_0a94026f_15_unit_exl2_1b_cu_ca92c8c04cuda3std3__48in_placeE)
_ZN46_INTERNAL_0a94026f_15_unit_exl2_1b_cu_ca92c8c04cuda3std3__48in_placeE:
	.zero		1
	.type		_ZN46_INTERNAL_0a94026f_15_unit_exl2_1b_cu_ca92c8c04cuda3std6ranges3__45__cpo8distanceE,@object
	.size		_ZN46_INTERNAL_0a94026f_15_unit_exl2_1b_cu_ca92c8c04cuda3std6ranges3__45__cpo8distanceE,(_ZN46_INTERNAL_0a94026f_15_unit_exl2_1b_cu_ca92c8c04cuda3std3__45__cpo6cbeginE - _ZN46_INTERNAL_0a94026f_15_unit_exl2_1b_cu_ca92c8c04cuda3std6ranges3__45__cpo8distanceE)
_ZN46_INTERNAL_0a94026f_15_unit_exl2_1b_cu_ca92c8c04cuda3std6ranges3__45__cpo8distanceE:
	.zero		1
	.type		_ZN46_INTERNAL_0a94026f_15_unit_exl2_1b_cu_ca92c8c04cuda3std3__45__cpo6cbeginE,@object
	.size		_ZN46_INTERNAL_0a94026f_15_unit_exl2_1b_cu_ca92c8c04cuda3std3__45__cpo6cbeginE,(_ZN46_INTERNAL_0a94026f_15_unit_exl2_1b_cu_ca92c8c04cuda3std6ranges3__45__cpo7advanceE - _ZN46_INTERNAL_0a94026f_15_unit_exl2_1b_cu_ca92c8c04cuda3std3__45__cpo6cbeginE)
_ZN46_INTERNAL_0a94026f_15_unit_exl2_1b_cu_ca92c8c04cuda3std3__45__cpo6cbeginE:
	.zero		1
	.type		_ZN46_INTERNAL_0a94026f_15_unit_exl2_1b_cu_ca92c8c04cuda3std6ranges3__45__cpo7advanceE,@object
	.size		_ZN46_INTERNAL_0a94026f_15_unit_exl2_1b_cu_ca92c8c04cuda3std6ranges3__45__cpo7advanceE,(_ZN46_INTERNAL_0a94026f_15_unit_exl2_1b_cu_ca92c8c04cuda3std3__45__cpo7crbeginE - _ZN46_INTERNAL_0a94026f_15_unit_exl2_1b_cu_ca92c8c04cuda3std6ranges3__45__cpo7advanceE)
_ZN46_INTERNAL_0a94026f_15_unit_exl2_1b_cu_ca92c8c04cuda3std6ranges3__45__cpo7advanceE:
	.zero		1
	.type		_ZN46_INTERNAL_0a94026f_15_unit_exl2_1b_cu_ca92c8c04cuda3std3__45__cpo7crbeginE,@object
	.size		_ZN46_INTERNAL_0a94026f_15_unit_exl2_1b_cu_ca92c8c04cuda3std3__45__cpo7crbeginE,(_ZN46_INTERNAL_0a94026f_15_unit_exl2_1b_cu_ca92c8c04cuda3std6ranges3__45__cpo4dataE - _ZN46_INTERNAL_0a94026f_15_unit_exl2_1b_cu_ca92c8c04cuda3std3__45__cpo7crbeginE)
_ZN46_INTERNAL_0a94026f_15_unit_exl2_1b_cu_ca92c8c04cuda3std3__45__cpo7crbeginE:
	.zero		1
	.type		_ZN46_INTERNAL_0a94026f_15_unit_exl2_1b_cu_ca92c8c04cuda3std6ranges3__45__cpo4dataE,@object
	.size		_ZN46_INTERNAL_0a94026f_15_unit_exl2_1b_cu_ca92c8c04cuda3std6ranges3__45__cpo4dataE,(_ZN46_INTERNAL_0a94026f_15_unit_exl2_1b_cu_ca92c8c04cuda3std6ranges3__45__cpo5beginE - _ZN46_INTERNAL_0a94026f_15_unit_exl2_1b_cu_ca92c8c04cuda3std6ranges3__45__cpo4dataE)
_ZN46_INTERNAL_0a94026f_15_unit_exl2_1b_cu_ca92c8c04cuda3std6ranges3__45__cpo4dataE:
	.zero		1
	.type		_ZN46_INTERNAL_0a94026f_15_unit_exl2_1b_cu_ca92c8c04cuda3std6ranges3__45__cpo5beginE,@object
	.size		_ZN46_INTERNAL_0a94026f_15_unit_exl2_1b_cu_ca92c8c04cuda3std6ranges3__45__cpo5beginE,(_ZN46_INTERNAL_0a94026f_15_unit_exl2_1b_cu_ca92c8c04cuda3std3__448_GLOBAL__N__0a94026f_15_unit_exl2_1b_cu_ca92c8c06ignoreE - _ZN46_INTERNAL_0a94026f_15_unit_exl2_1b_cu_ca92c8c04cuda3std6ranges3__45__cpo5beginE)
_ZN46_INTERNAL_0a94026f_15_unit_exl2_1b_cu_ca92c8c04cuda3std6ranges3__45__cpo5beginE:
	.zero		1
	.type		_ZN46_INTERNAL_0a94026f_15_unit_exl2_1b_cu_ca92c8c04cuda3std3__448_GLOBAL__N__0a94026f_15_unit_exl2_1b_cu_ca92c8c06ignoreE,@object
	.size		_ZN46_INTERNAL_0a94026f_15_unit_exl2_1b_cu_ca92c8c04cuda3std3__448_GLOBAL__N__0a94026f_15_unit_exl2_1b_cu_ca92c8c06ignoreE,(_ZN46_INTERNAL_0a94026f_15_unit_exl2_1b_cu_ca92c8c04cuda3std6ranges3__45__cpo4sizeE - _ZN46_INTERNAL_0a94026f_15_unit_exl2_1b_cu_ca92c8c04cuda3std3__448_GLOBAL__N__0a94026f_15_unit_exl2_1b_cu_ca92c8c06ignoreE)
_ZN46_INTERNAL_0a94026f_15_unit_exl2_1b_cu_ca92c8c04cuda3std3__448_GLOBAL__N__0a94026f_15_unit_exl2_1b_cu_ca92c8c06ignoreE:
	.zero		1
	.type		_ZN46_INTERNAL_0a94026f_15_unit_exl2_1b_cu_ca92c8c04cuda3std6ranges3__45__cpo4sizeE,@object
	.size		_ZN46_INTERNAL_0a94026f_15_unit_exl2_1b_cu_ca92c8c04cuda3std6ranges3__45__cpo4sizeE,(_ZN46_INTERNAL_0a94026f_15_unit_exl2_1b_cu_ca92c8c04cuda3std3__45__cpo5beginE - _ZN46_INTERNAL_0a94026f_15_unit_exl2_1b_cu_ca92c8c04cuda3std6ranges3__45__cpo4sizeE)
_ZN46_INTERNAL_0a94026f_15_unit_exl2_1b_cu_ca92c8c04cuda3std6ranges3__45__cpo4sizeE:
	.zero		1
	.type		_ZN46_INTERNAL_0a94026f_15_unit_exl2_1b_cu_ca92c8c04cuda3std3__45__cpo5beginE,@object
	.size		_ZN46_INTERNAL_0a94026f_15_unit_exl2_1b_cu_ca92c8c04cuda3std3__45__cpo5beginE,(_ZN46_INTERNAL_0a94026f_15_unit_exl2_1b_cu_ca92c8c04cuda3std6ranges3__45__cpo6cbeginE - _ZN46_INTERNAL_0a94026f_15_unit_exl2_1b_cu_ca92c8c04cuda3std3__45__cpo5beginE)
_ZN46_INTERNAL_0a94026f_15_unit_exl2_1b_cu_ca92c8c04cuda3std3__45__cpo5beginE:
	.zero		1
	.type		_ZN46_INTERNAL_0a94026f_15_unit_exl2_1b_cu_ca92c8c04cuda3std6ranges3__45__cpo6cbeginE,@object
	.size		_ZN46_INTERNAL_0a94026f_15_unit_exl2_1b_cu_ca92c8c04cuda3std6ranges3__45__cpo6cbeginE,(_ZN46_INTERNAL_0a94026f_15_unit_exl2_1b_cu_ca92c8c04cuda3std3__45__cpo6rbeginE - _ZN46_INTERNAL_0a94026f_15_unit_exl2_1b_cu_ca92c8c04cuda3std6ranges3__45__cpo6cbeginE)
_ZN46_INTERNAL_0a94026f_15_unit_exl2_1b_cu_ca92c8c04cuda3std6ranges3__45__cpo6cbeginE:
	.zero		1
	.type		_ZN46_INTERNAL_0a94026f_15_unit_exl2_1b_cu_ca92c8c04cuda3std3__45__cpo6rbeginE,@object
	.size		_ZN46_INTERNAL_0a94026f_15_unit_exl2_1b_cu_ca92c8c04cuda3std3__45__cpo6rbeginE,(_ZN46_INTERNAL_0a94026f_15_unit_exl2_1b_cu_ca92c8c04cuda3std6ranges3__45__cpo4nextE - _ZN46_INTERNAL_0a94026f_15_unit_exl2_1b_cu_ca92c8c04cuda3std3__45__cpo6rbeginE)
_ZN46_INTERNAL_0a94026f_15_unit_exl2_1b_cu_ca92c8c04cuda3std3__45__cpo6rbeginE:
	.zero		1
	.type		_ZN46_INTERNAL_0a94026f_15_unit_exl2_1b_cu_ca92c8c04cuda3std6ranges3__45__cpo4nextE,@object
	.size		_ZN46_INTERNAL_0a94026f_15_unit_exl2_1b_cu_ca92c8c04cuda3std6ranges3__45__cpo4nextE,(_ZN46_INTERNAL_0a94026f_15_unit_exl2_1b_cu_ca92c8c04cuda3std6ranges3__45__cpo4swapE - _ZN46_INTERNAL_0a94026f_15_unit_exl2_1b_cu_ca92c8c04cuda3std6ranges3__45__cpo4nextE)
_ZN46_INTERNAL_0a94026f_15_unit_exl2_1b_cu_ca92c8c04cuda3std6ranges3__45__cpo4nextE:
	.zero		1
	.type		_ZN46_INTERNAL_0a94026f_15_unit_exl2_1b_cu_ca92c8c04cuda3std6ranges3__45__cpo4swapE,@object
	.size		_ZN46_INTERNAL_0a94026f_15_unit_exl2_1b_cu_ca92c8c04cuda3std6ranges3__45__cpo4swapE,(_ZN46_INTERNAL_0a94026f_15_unit_exl2_1b_cu_ca92c8c04cuda3std3__420unreachable_sentinelE - _ZN46_INTERNAL_0a94026f_15_unit_exl2_1b_cu_ca92c8c04cuda3std6ranges3__45__cpo4swapE)
_ZN46_INTERNAL_0a94026f_15_unit_exl2_1b_cu_ca92c8c04cuda3std6ranges3__45__cpo4swapE:
	.zero		1
	.type		_ZN46_INTERNAL_0a94026f_15_unit_exl2_1b_cu_ca92c8c04cuda3std3__420unreachable_sentinelE,@object
	.size		_ZN46_INTERNAL_0a94026f_15_unit_exl2_1b_cu_ca92c8c04cuda3std3__420unreachable_sentinelE,(_ZN46_INTERNAL_0a94026f_15_unit_exl2_1b_cu_ca92c8c06thrust23THRUST_300001_SM_800_NS6system6detail10sequential3seqE - _ZN46_INTERNAL_0a94026f_15_unit_exl2_1b_cu_ca92c8c04cuda3std3__420unreachable_sentinelE)
_ZN46_INTERNAL_0a94026f_15_unit_exl2_1b_cu_ca92c8c04cuda3std3__420unreachable_sentinelE:
	.zero		1
	.type		_ZN46_INTERNAL_0a94026f_15_unit_exl2_1b_cu_ca92c8c06thrust23THRUST_300001_SM_800_NS6system6detail10sequential3seqE,@object
	.size		_ZN46_INTERNAL_0a94026f_15_unit_exl2_1b_cu_ca92c8c06thrust23THRUST_300001_SM_800_NS6system6detail10sequential3seqE,(_ZN46_INTERNAL_0a94026f_15_unit_exl2_1b_cu_ca92c8c04cuda3std3__45__cpo4cendE - _ZN46_INTERNAL_0a94026f_15_unit_exl2_1b_cu_ca92c8c06thrust23THRUST_300001_SM_800_NS6system6detail10sequential3seqE)
_ZN46_INTERNAL_0a94026f_15_unit_exl2_1b_cu_ca92c8c06thrust23THRUST_300001_SM_800_NS6system6detail10sequential3seqE:
	.zero		1
	.type		_ZN46_INTERNAL_0a94026f_15_unit_exl2_1b_cu_ca92c8c04cuda3std3__45__cpo4cendE,@object
	.size		_ZN46_INTERNAL_0a94026f_15_unit_exl2_1b_cu_ca92c8c04cuda3std3__45__cpo4cendE,(_ZN46_INTERNAL_0a94026f_15_unit_exl2_1b_cu_ca92c8c04cuda3std6ranges3__45__cpo9iter_swapE - _ZN46_INTERNAL_0a94026f_15_unit_exl2_1b_cu_ca92c8c04cuda3std3__45__cpo4cendE)
_ZN46_INTERNAL_0a94026f_15_unit_exl2_1b_cu_ca92c8c04cuda3std3__45__cpo4cendE:
	.zero		1
	.type		_ZN46_INTERNAL_0a94026f_15_unit_exl2_1b_cu_ca92c8c04cuda3std6ranges3__45__cpo9iter_swapE,@object
	.size		_ZN46_INTERNAL_0a94026f_15_unit_exl2_1b_cu_ca92c8c04cuda3std6ranges3__45__cpo9iter_swapE,(_ZN46_INTERNAL_0a94026f_15_unit_exl2_1b_cu_ca92c8c04cuda3std3__45__cpo5crendE - _ZN46_INTERNAL_0a94026f_15_unit_exl2_1b_cu_ca92c8c04cuda3std6ranges3__45__cpo9iter_swapE)
_ZN46_INTERNAL_0a94026f_15_unit_exl2_1b_cu_ca92c8c04cuda3std6ranges3__45__cpo9iter_swapE:
	.zero		1
	.type		_ZN46_INTERNAL_0a94026f_15_unit_exl2_1b_cu_ca92c8c04cuda3std3__45__cpo5crendE,@object
	.size		_ZN46_INTERNAL_0a94026f_15_unit_exl2_1b_cu_ca92c8c04cuda3std3__45__cpo5crendE,(_ZN46_INTERNAL_0a94026f_15_unit_exl2_1b_cu_ca92c8c04cuda3std6ranges3__45__cpo5cdataE - _ZN46_INTERNAL_0a94026f_15_unit_exl2_1b_cu_ca92c8c04cuda3std3__45__cpo5crendE)
_ZN46_INTERNAL_0a94026f_15_unit_exl2_1b_cu_ca92c8c04cuda3std3__45__cpo5crendE:
	.zero		1
	.type		_ZN46_INTERNAL_0a94026f_15_unit_exl2_1b_cu_ca92c8c04cuda3std6ranges3__45__cpo5cdataE,@object
	.size		_ZN46_INTERNAL_0a94026f_15_unit_exl2_1b_cu_ca92c8c04cuda3std6ranges3__45__cpo5cdataE,(_ZN46_INTERNAL_0a94026f_15_unit_exl2_1b_cu_ca92c8c04cuda3std6ranges3__45__cpo3endE - _ZN46_INTERNAL_0a94026f_15_unit_exl2_1b_cu_ca92c8c04cuda3std6ranges3__45__cpo5cdataE)
_ZN46_INTERNAL_0a94026f_15_unit_exl2_1b_cu_ca92c8c04cuda3std6ranges3__45__cpo5cdataE:
	.zero		1
	.type		_ZN46_INTERNAL_0a94026f_15_unit_exl2_1b_cu_ca92c8c04cuda3std6ranges3__45__cpo3endE,@object
	.size		_ZN46_INTERNAL_0a94026f_15_unit_exl2_1b_cu_ca92c8c04cuda3std6ranges3__45__cpo3endE,(_ZN46_INTERNAL_0a94026f_15_unit_exl2_1b_cu_ca92c8c04cuda3std3__419piecewise_constructE - _ZN46_INTERNAL_0a94026f_15_unit_exl2_1b_cu_ca92c8c04cuda3std6ranges3__45__cpo3endE)
_ZN46_INTERNAL_0a94026f_15_unit_exl2_1b_cu_ca92c8c04cuda3std6ranges3__45__cpo3endE:
	.zero		1
	.type		_ZN46_INTERNAL_0a94026f_15_unit_exl2_1b_cu_ca92c8c04cuda3std3__419piecewise_constructE,@object
	.size		_ZN46_INTERNAL_0a94026f_15_unit_exl2_1b_cu_ca92c8c04cuda3std3__419piecewise_constructE,(_ZN46_INTERNAL_0a94026f_15_unit_exl2_1b_cu_ca92c8c04cuda3std6ranges3__45__cpo5ssizeE - _ZN46_INTERNAL_0a94026f_15_unit_exl2_1b_cu_ca92c8c04cuda3std3__419piecewise_constructE)
_ZN46_INTERNAL_0a94026f_15_unit_exl2_1b_cu_ca92c8c04cuda3std3__419piecewise_constructE:
	.zero		1
	.type		_ZN46_INTERNAL_0a94026f_15_unit_exl2_1b_cu_ca92c8c04cuda3std6ranges3__45__cpo5ssizeE,@object
	.size		_ZN46_INTERNAL_0a94026f_15_unit_exl2_1b_cu_ca92c8c04cuda3std6ranges3__45__cpo5ssizeE,(_ZN46_INTERNAL_0a94026f_15_unit_exl2_1b_cu_ca92c8c04cuda3std3__45__cpo3endE - _ZN46_INTERNAL_0a94026f_15_unit_exl2_1b_cu_ca92c8c04cuda3std6ranges3__45__cpo5ssizeE)
_ZN46_INTERNAL_0a94026f_15_unit_exl2_1b_cu_ca92c8c04cuda3std6ranges3__45__cpo5ssizeE:
	.zero		1
	.type		_ZN46_INTERNAL_0a94026f_15_unit_exl2_1b_cu_ca92c8c04cuda3std3__45__cpo3endE,@object
	.size		_ZN46_INTERNAL_0a94026f_15_unit_exl2_1b_cu_ca92c8c04cuda3std3__45__cpo3endE,(_ZN46_INTERNAL_0a94026f_15_unit_exl2_1b_cu_ca92c8c04cuda3std6ranges3__45__cpo4cendE - _ZN46_INTERNAL_0a94026f_15_unit_exl2_1b_cu_ca92c8c04cuda3std3__45__cpo3endE)
_ZN46_INTERNAL_0a94026f_15_unit_exl2_1b_cu_ca92c8c04cuda3std3__45__cpo3endE:
	.zero		1
	.type		_ZN46_INTERNAL_0a94026f_15_unit_exl2_1b_cu_ca92c8c04cuda3std6ranges3__45__cpo4cendE,@object
	.size		_ZN46_INTERNAL_0a94026f_15_unit_exl2_1b_cu_ca92c8c04cuda3std6ranges3__45__cpo4cendE,(_ZN46_INTERNAL_0a94026f_15_unit_exl2_1b_cu_ca92c8c04cuda3std3__45__cpo4rendE - _ZN46_INTERNAL_0a94026f_15_unit_exl2_1b_cu_ca92c8c04cuda3std6ranges3__45__cpo4cendE)
_ZN46_INTERNAL_0a94026f_15_unit_exl2_1b_cu_ca92c8c04cuda3std6ranges3__45__cpo4cendE:
	.zero		1
	.type		_ZN46_INTERNAL_0a94026f_15_unit_exl2_1b_cu_ca92c8c04cuda3std3__45__cpo4rendE,@object
	.size		_ZN46_INTERNAL_0a94026f_15_unit_exl2_1b_cu_ca92c8c04cuda3std3__45__cpo4rendE,(_ZN46_INTERNAL_0a94026f_15_unit_exl2_1b_cu_ca92c8c04cuda3std6ranges3__45__cpo4prevE - _ZN46_INTERNAL_0a94026f_15_unit_exl2_1b_cu_ca92c8c04cuda3std3__45__cpo4rendE)
_ZN46_INTERNAL_0a94026f_15_unit_exl2_1b_cu_ca92c8c04cuda3std3__45__cpo4rendE:
	.zero		1
	.type		_ZN46_INTERNAL_0a94026f_15_unit_exl2_1b_cu_ca92c8c04cuda3std6ranges3__45__cpo4prevE,@object
	.size		_ZN46_INTERNAL_0a94026f_15_unit_exl2_1b_cu_ca92c8c04cuda3std6ranges3__45__cpo4prevE,(_ZN46_INTERNAL_0a94026f_15_unit_exl2_1b_cu_ca92c8c04cuda3std6ranges3__45__cpo9iter_moveE - _ZN46_INTERNAL_0a94026f_15_unit_exl2_1b_cu_ca92c8c04cuda3std6ranges3__45__cpo4prevE)
_ZN46_INTERNAL_0a94026f_15_unit_exl2_1b_cu_ca92c8c04cuda3std6ranges3__45__cpo4prevE:
	.zero		1
	.type		_ZN46_INTERNAL_0a94026f_15_unit_exl2_1b_cu_ca92c8c04cuda3std6ranges3__45__cpo9iter_moveE,@object
	.size		_ZN46_INTERNAL_0a94026f_15_unit_exl2_1b_cu_ca92c8c04cuda3std6ranges3__45__cpo9iter_moveE,(.L_13 - _ZN46_INTERNAL_0a94026f_15_unit_exl2_1b_cu_ca92c8c04cuda3std6ranges3__45__cpo9iter_moveE)
_ZN46_INTERNAL_0a94026f_15_unit_exl2_1b_cu_ca92c8c04cuda3std6ranges3__45__cpo9iter_moveE:
	.zero		1
.L_13:


//--------------------- .nv.shared._Z23gemm_half_q_half_kernelILi4ELi160ELb0ELb0ELi64EEvPK6__halfPKjS4_S2_PS0_iiiiPKtS7_iiiiiibS2_i --------------------------
	.section	.nv.shared._Z23gemm_half_q_half_kernelILi4ELi160ELb0ELb0ELi64EEvPK6__halfPKjS4_S2_PS0_iiiiPKtS7_iiiiiibS2_i,"aw",@nobits
	.sectionflags	@""
	.align	2
.nv.shared._Z23gemm_half_q_half_kernelILi4ELi160ELb0ELb0ELi64EEvPK6__halfPKjS4_S2_PS0_iiiiPKtS7_iiiiiibS2_i:
	.zero		512


//--------------------- .nv.shared._Z23gemm_half_q_half_kernelILi4ELi40ELb0ELb0ELi64EEvPK6__halfPKjS4_S2_PS0_iiiiPKtS7_iiiiiibS2_i --------------------------
	.section	.nv.shared._Z23gemm_half_q_half_kernelILi4ELi40ELb0ELb0ELi64EEvPK6__halfPKjS4_S2_PS0_iiiiPKtS7_iiiiiibS2_i,"aw",@nobits
	.sectionflags	@""
	.align	2
.nv.shared._Z23gemm_half_q_half_kernelILi4ELi40ELb0ELb0ELi64EEvPK6__halfPKjS4_S2_PS0_iiiiPKtS7_iiiiiibS2_i:
	.zero		512


//--------------------- .nv.shared._Z23gemm_half_q_half_kernelILi4ELi10ELb0ELb0ELi64EEvPK6__halfPKjS4_S2_PS0_iiiiPKtS7_iiiiiibS2_i --------------------------
	.section	.nv.shared._Z23gemm_half_q_half_kernelILi4ELi10ELb0ELb0ELi64EEvPK6__halfPKjS4_S2_PS0_iiiiPKtS7_iiiiiibS2_i,"aw",@nobits
	.sectionflags	@""
	.align	2
.nv.shared._Z23gemm_half_q_half_kernelILi4ELi10ELb0ELb0ELi64EEvPK6__halfPKjS4_S2_PS0_iiiiPKtS7_iiiiiibS2_i:
	.zero		512


//--------------------- .nv.shared._Z23gemm_half_q_half_kernelILi4ELi172ELb0ELb0ELi64EEvPK6__halfPKjS4_S2_PS0_iiiiPKtS7_iiiiiibS2_i --------------------------
	.section	.nv.shared._Z23gemm_half_q_half_kernelILi4ELi172ELb0ELb0ELi64EEvPK6__halfPKjS4_S2_PS0_iiiiPKtS7_iiiiiibS2_i,"aw",@nobits
	.sectionflags	@""
	.align	2
.nv.shared._Z23gemm_half_q_half_kernelILi4ELi172ELb0ELb0ELi64EEvPK6__halfPKjS4_S2_PS0_iiiiPKtS7_iiiiiibS2_i:
	.zero		512


//--------------------- .nv.shared._Z23gemm_half_q_half_kernelILi4ELi176ELb0ELb0ELi64EEvPK6__halfPKjS4_S2_PS0_iiiiPKtS7_iiiiiibS2_i --------------------------
	.section	.nv.shared._Z23gemm_half_q_half_kernelILi4ELi176ELb0ELb0ELi64EEvPK6__halfPKjS4_S2_PS0_iiiiPKtS7_iiiiiibS2_i,"aw",@nobits
	.sectionflags	@""
	.align	2
.nv.shared._Z23gemm_half_q_half_kernelILi4ELi176ELb0ELb0ELi64EEvPK6__halfPKjS4_S2_PS0_iiiiPKtS7_iiiiiibS2_i:
	.zero		512


//--------------------- .nv.shared._Z23gemm_half_q_half_kernelILi4ELi152ELb0ELb0ELi64EEvPK6__halfPKjS4_S2_PS0_iiiiPKtS7_iiiiiibS2_i --------------------------
	.section	.nv.shared._Z23gemm_half_q_half_kernelILi4ELi152ELb0ELb0ELi64EEvPK6__halfPKjS4_S2_PS0_iiiiPKtS7_iiiiiibS2_i,"aw",@nobits
	.sectionflags	@""
	.align	2
.nv.shared._Z23gemm_half_q_half_kernelILi4ELi152ELb0ELb0ELi64EEvPK6__halfPKjS4_S2_PS0_iiiiPKtS7_iiiiiibS2_i:
	.zero		512


//--------------------- .nv.shared._Z23gemm_half_q_half_kernelILi4ELi140ELb0ELb0ELi64EEvPK6__halfPKjS4_S2_PS0_iiiiPKtS7_iiiiiibS2_i --------------------------
	.section	.nv.shared._Z23gemm_half_q_half_kernelILi4ELi140ELb0ELb0ELi64EEvPK6__halfPKjS4_S2_PS0_iiiiPKtS7_iiiiiibS2_i,"aw",@nobits
	.sectionflags	@""
	.align	2
.nv.shared._Z23gemm_half_q_half_kernelILi4ELi140ELb0ELb0ELi64EEvPK6__halfPKjS4_S2_PS0_iiiiPKtS7_iiiiiibS2_i:
	.zero		512


//--------------------- .nv.shared._Z23gemm_half_q_half_kernelILi4ELi20ELb0ELb0ELi64EEvPK6__halfPKjS4_S2_PS0_iiiiPKtS7_iiiiiibS2_i --------------------------
	.section	.nv.shared._Z23gemm_half_q_half_kernelILi4ELi20ELb0ELb0ELi64EEvPK6__halfPKjS4_S2_PS0_iiiiPKtS7_iiiiiibS2_i,"aw",@nobits
	.sectionflags	@""
	.align	2
.nv.shared._Z23gemm_half_q_half_kernelILi4ELi20ELb0ELb0ELi64EEvPK6__halfPKjS4_S2_PS0_iiiiPKtS7_iiiiiibS2_i:
	.zero		512


//--------------------- .nv.shared._Z23gemm_half_q_half_kernelILi4ELi38ELb0ELb0ELi64EEvPK6__halfPKjS4_S2_PS0_iiiiPKtS7_iiiiiibS2_i --------------------------
	.section	.nv.shared._Z23gemm_half_q_half_kernelILi4ELi38ELb0ELb0ELi64EEvPK6__halfPKjS4_S2_PS0_iiiiPKtS7_iiiiiibS2_i,"aw",@nobits
	.sectionflags	@""
	.align	2
.nv.shared._Z23gemm_half_q_half_kernelILi4ELi38ELb0ELb0ELi64EEvPK6__halfPKjS4_S2_PS0_iiiiPKtS7_iiiiiibS2_i:
	.zero		512


//--------------------- .nv.shared._Z23gemm_half_q_half_kernelILi4ELi128ELb0ELb0ELi64EEvPK6__halfPKjS4_S2_PS0_iiiiPKtS7_iiiiiibS2_i --------------------------
	.section	.nv.shared._Z23gemm_half_q_half_kernelILi4ELi128ELb0ELb0ELi64EEvPK6__halfPKjS4_S2_PS0_iiiiPKtS7_iiiiiibS2_i,"aw",@nobits
	.sectionflags	@""
	.align	2
.nv.shared._Z23gemm_half_q_half_kernelILi4ELi128ELb0ELb0ELi64EEvPK6__halfPKjS4_S2_PS0_iiiiPKtS7_iiiiiibS2_i:
	.zero		512


//--------------------- .nv.shared._Z23gemm_half_q_half_kernelILi4ELi190ELb0ELb0ELi32EEvPK6__halfPKjS4_S2_PS0_iiiiPKtS7_iiiiiibS2_i --------------------------
	.section	.nv.shared._Z23gemm_half_q_half_kernelILi4ELi190ELb0ELb0ELi32EEvPK6__halfPKjS4_S2_PS0_iiiiPKtS7_iiiiiibS2_i,"aw",@nobits
	.sectionflags	@""
	.align	2
.nv.shared._Z23gemm_half_q_half_kernelILi4ELi190ELb0ELb0ELi32EEvPK6__halfPKjS4_S2_PS0_iiiiPKtS7_iiiiiibS2_i:
	.zero		256


//--------------------- .nv.shared._Z23gemm_half_q_half_kernelILi4ELi160ELb0ELb0ELi32EEvPK6__halfPKjS4_S2_PS0_iiiiPKtS7_iiiiiibS2_i --------------------------
	.section	.nv.shared._Z23gemm_half_q_half_kernelILi4ELi160ELb0ELb0ELi32EEvPK6__halfPKjS4_S2_PS0_iiiiPKtS7_iiiiiibS2_i,"aw",@nobits
	.sectionflags	@""
	.align	2
.nv.shared._Z23gemm_half_q_half_kernelILi4ELi160ELb0ELb0ELi32EEvPK6__halfPKjS4_S2_PS0_iiiiPKtS7_iiiiiibS2_i:
	.zero		256


//--------------------- .nv.shared._Z23gemm_half_q_half_kernelILi4ELi40ELb0ELb0ELi32EEvPK6__halfPKjS4_S2_PS0_iiiiPKtS7_iiiiiibS2_i --------------------------
	.section	.nv.shared._Z23gemm_half_q_half_kernelILi4ELi40ELb0ELb0ELi32EEvPK6__halfPKjS4_S2_PS0_iiiiPKtS7_iiiiiibS2_i,"aw",@nobits
	.sectionflags	@""
	.align	2
.nv.shared._Z23gemm_half_q_half_kernelILi4ELi40ELb0ELb0ELi32EEvPK6__halfPKjS4_S2_PS0_iiiiPKtS7_iiiiiibS2_i:
	.zero		256


//--------------------- .nv.shared._Z23gemm_half_q_half_kernelILi4ELi10ELb0ELb0ELi32EEvPK6__halfPKjS4_S2_PS0_iiiiPKtS7_iiiiiibS2_i --------------------------
	.section	.nv.shared._Z23gemm_half_q_half_kernelILi4ELi10ELb0ELb0ELi32EEvPK6__halfPKjS4_S2_PS0_iiiiPKtS7_iiiiiibS2_i,"aw",@nobits
	.sectionflags	@""
	.align	2
.nv.shared._Z23gemm_half_q_half_kernelILi4ELi10ELb0ELb0ELi32EEvPK6__halfPKjS4_S2_PS0_iiiiPKtS7_iiiiiibS2_i:
	.zero		256


//--------------------- .nv.shared._Z23gemm_half_q_half_kernelILi4ELi172ELb0ELb0ELi32EEvPK6__halfPKjS4_S2_PS0_iiiiPKtS7_iiiiiibS2_i --------------------------
	.section	.nv.shared._Z23gemm_half_q_half_kernelILi4ELi172ELb0ELb0ELi32EEvPK6__halfPKjS4_S2_PS0_iiiiPKtS7_iiiiiibS2_i,"aw",@nobits
	.sectionflags	@""
	.align	2
.nv.shared._Z23gemm_half_q_half_kernelILi4ELi172ELb0ELb0ELi32EEvPK6__halfPKjS4_S2_PS0_iiiiPKtS7_iiiiiibS2_i:
	.zero		256


//--------------------- .nv.shared._Z23gemm_half_q_half_kernelILi4ELi176ELb0ELb0ELi32EEvPK6__halfPKjS4_S2_PS0_iiiiPKtS7_iiiiiibS2_i --------------------------
	.section	.nv.shared._Z23gemm_half_q_half_kernelILi4ELi176ELb0ELb0ELi32EEvPK6__halfPKjS4_S2_PS0_iiiiPKtS7_iiiiiibS2_i,"aw",@nobits
	.sectionflags	@""
	.align	2
.nv.shared._Z23gemm_half_q_half_kernelILi4ELi176ELb0ELb0ELi32EEvPK6__halfPKjS4_S2_PS0_iiiiPKtS7_iiiiiibS2_i:
	.zero		256


//--------------------- .nv.shared._Z23gemm_half_q_half_kernelILi4ELi152ELb0ELb0ELi32EEvPK6__halfPKjS4_S2_PS0_iiiiPKtS7_iiiiiibS2_i --------------------------
	.section	.nv.shared._Z23gemm_half_q_half_kernelILi4ELi152ELb0ELb0ELi32EEvPK6__halfPKjS4_S2_PS0_iiiiPKtS7_iiiiiibS2_i,"aw",@nobits
	.sectionflags	@""
	.align	2
.nv.shared._Z23gemm_half_q_half_kernelILi4ELi152ELb0ELb0ELi32EEvPK6__halfPKjS4_S2_PS0_iiiiPKtS7_iiiiiibS2_i:
	.zero		256


//--------------------- .nv.shared._Z23gemm_half_q_half_kernelILi4ELi140ELb0ELb0ELi32EEvPK6__halfPKjS4_S2_PS0_iiiiPKtS7_iiiiiibS2_i --------------------------
	.section	.nv.shared._Z23gemm_half_q_half_kernelILi4ELi140ELb0ELb0ELi32EEvPK6__halfPKjS4_S2_PS0_iiiiPKtS7_iiiiiibS2_i,"aw",@nobits
	.sectionflags	@""
	.align	2
.nv.shared._Z23gemm_half_q_half_kernelILi4ELi140ELb0ELb0ELi32EEvPK6__halfPKjS4_S2_PS0_iiiiPKtS7_iiiiiibS2_i:
	.zero		256


//--------------------- .nv.shared._Z23gemm_half_q_half_kernelILi4ELi20ELb0ELb0ELi32EEvPK6__halfPKjS4_S2_PS0_iiiiPKtS7_iiiiiibS2_i --------------------------
	.section	.nv.shared._Z23gemm_half_q_half_kernelILi4ELi20ELb0ELb0ELi32EEvPK6__halfPKjS4_S2_PS0_iiiiPKtS7_iiiiiibS2_i,"aw",@nobits
	.sectionflags	@""
	.align	2
.nv.shared._Z23gemm_half_q_half_kernelILi4ELi20ELb0ELb0ELi32EEvPK6__halfPKjS4_S2_PS0_iiiiPKtS7_iiiiiibS2_i:
	.zero		256


//--------------------- .nv.shared._Z23gemm_half_q_half_kernelILi4ELi38ELb0ELb0ELi32EEvPK6__halfPKjS4_S2_PS0_iiiiPKtS7_iiiiiibS2_i --------------------------
	.section	.nv.shared._Z23gemm_half_q_half_kernelILi4ELi38ELb0ELb0ELi32EEvPK6__halfPKjS4_S2_PS0_iiiiPKtS7_iiiiiibS2_i,"aw",@nobits
	.sectionflags	@""
	.align	2
.nv.shared._Z23gemm_half_q_half_kernelILi4ELi38ELb0ELb0ELi32EEvPK6__halfPKjS4_S2_PS0_iiiiPKtS7_iiiiiibS2_i:
	.zero		256


//--------------------- .nv.shared._Z23gemm_half_q_half_kernelILi4ELi128ELb0ELb0ELi32EEvPK6__halfPKjS4_S2_PS0_iiiiPKtS7_iiiiiibS2_i --------------------------
	.section	.nv.shared._Z23gemm_half_q_half_kernelILi4ELi128ELb0ELb0ELi32EEvPK6__halfPKjS4_S2_PS0_iiiiPKtS7_iiiiiibS2_i,"aw",@nobits
	.sectionflags	@""
	.align	2
.nv.shared._Z23gemm_half_q_half_kernelILi4ELi128ELb0ELb0ELi32EEvPK6__halfPKjS4_S2_PS0_iiiiPKtS7_iiiiiibS2_i:
	.zero		256


//--------------------- .nv.shared._Z23gemm_half_q_half_kernelILi3ELi190ELb0ELb0ELi64EEvPK6__halfPKjS4_S2_PS0_iiiiPKtS7_iiiiiibS2_i --------------------------
	.section	.nv.shared._Z23gemm_half_q_half_kernelILi3ELi190ELb0ELb0ELi64EEvPK6__halfPKjS4_S2_PS0_iiiiPKtS7_iiiiiibS2_i,"aw",@nobits
	.sectionflags	@""
	.align	2
.nv.shared._Z23gemm_half_q_half_kernelILi3ELi190ELb0ELb0ELi64EEvPK6__halfPKjS4_S2_PS0_iiiiPKtS7_iiiiiibS2_i:
	.zero		384


//--------------------- .nv.shared._Z23gemm_half_q_half_kernelILi3ELi160ELb0ELb0ELi64EEvPK6__halfPKjS4_S2_PS0_iiiiPKtS7_iiiiiibS2_i --------------------------
	.section	.nv.shared._Z23gemm_half_q_half_kernelILi3ELi160ELb0ELb0ELi64EEvPK6__halfPKjS4_S2_PS0_iiiiPKtS7_iiiiiibS2_i,"aw",@nobits
	.sectionflags	@""
	.align	2
.nv.shared._Z23gemm_half_q_half_kernelILi3ELi160ELb0ELb0ELi64EEvPK6__halfPKjS4_S2_PS0_iiiiPKtS7_iiiiiibS2_i:
	.zero		384


//--------------------- .nv.shared._Z23gemm_half_q_half_kernelILi3ELi40ELb0ELb0ELi64EEvPK6__halfPKjS4_S2_PS0_iiiiPKtS7_iiiiiibS2_i --------------------------
	.section	.nv.shared._Z23gemm_half_q_half_kernelILi3ELi40ELb0ELb0ELi64EEvPK6__halfPKjS4_S2_PS0_iiiiPKtS7_iiiiiibS2_i,"aw",@nobits
	.sectionflags	@""
	.align	2
.nv.shared._Z23gemm_half_q_half_kernelILi3ELi40ELb0ELb0ELi64EEvPK6__halfPKjS4_S2_PS0_iiiiPKtS7_iiiiiibS2_i:
	.zero		384


//--------------------- .nv.shared._Z23gemm_half_q_half_kernelILi3ELi10ELb0ELb0ELi64EEvPK6__halfPKjS4_S2_PS0_iiiiPKtS7_iiiiiibS2_i --------------------------
	.section	.nv.shared._Z23gemm_half_q_half_kernelILi3ELi10ELb0ELb0ELi64EEvPK6__halfPKjS4_S2_PS0_iiiiPKtS7_iiiiiibS2_i,"aw",@nobits
	.sectionflags	@""
	.align	2
.nv.shared._Z23gemm_half_q_half_kernelILi3ELi10ELb0ELb0ELi64EEvPK6__halfPKjS4_S2_PS0_iiiiPKtS7_iiiiiibS2_i:
	.zero		384


//--------------------- .nv.shared._Z23gemm_half_q_half_kernelILi3ELi172ELb0ELb0ELi64EEvPK6__halfPKjS4_S2_PS0_iiiiPKtS7_iiiiiibS2_i --------------------------
	.section	.nv.shared._Z23gemm_half_q_half_kernelILi3ELi172ELb0ELb0ELi64EEvPK6__halfPKjS4_S2_PS0_iiiiPKtS7_iiiiiibS2_i,"aw",@nobits
	.sectionflags	@""
	.align	2
.nv.shared._Z23gemm_half_q_half_kernelILi3ELi172ELb0ELb0ELi64EEvPK6__halfPKjS4_S2_PS0_iiiiPKtS7_iiiiiibS2_i:
	.zero		384


//--------------------- .nv.shared._Z23gemm_half_q_half_kernelILi3ELi176ELb0ELb0ELi64EEvPK6__halfPKjS4_S2_PS0_iiiiPKtS7_iiiiiibS2_i --------------------------
	.section	.nv.shared._Z23gemm_half_q_half_kernelILi3ELi176ELb0ELb0ELi64EEvPK6__halfPKjS4_S2_PS0_iiiiPKtS7_iiiiiibS2_i,"aw",@nobits
	.sectionflags	@""
	.align	2
.nv.shared._Z23gemm_half_q_half_kernelILi3ELi176ELb0ELb0ELi64EEvPK6__halfPKjS4_S2_PS0_iiiiPKtS7_iiiiiibS2_i:
	.zero		384


//--------------------- .nv.shared._Z23gemm_half_q_half_kernelILi3ELi152ELb0ELb0ELi64EEvPK6__halfPKjS4_S2_PS0_iiiiPKtS7_iiiiiibS2_i --------------------------
	.section	.nv.shared._Z23gemm_half_q_half_kernelILi3ELi152ELb0ELb0ELi64EEvPK6__halfPKjS4_S2_PS0_iiiiPKtS7_iiiiiibS2_i,"aw",@nobits
	.sectionflags	@""
	.align	2
.nv.shared._Z23gemm_half_q_half_kernelILi3ELi152ELb0ELb0ELi64EEvPK6__halfPKjS4_S2_PS0_iiiiPKtS7_iiiiiibS2_i:
	.zero		384


//--------------------- .nv.shared._Z23gemm_half_q_half_kernelILi3ELi140ELb0ELb0ELi64EEvPK6__halfPKjS4_S2_PS0_iiiiPKtS7_iiiiiibS2_i --------------------------
	.section	.nv.shared._Z23gemm_half_q_half_kernelILi3ELi140ELb0ELb0ELi64EEvPK6__halfPKjS4_S2_PS0_iiiiPKtS7_iiiiiibS2_i,"aw",@nobits
	.sectionflags	@""
	.align	2
.nv.shared._Z23gemm_half_q_half_kernelILi3ELi140ELb0ELb0ELi64EEvPK6__halfPKjS4_S2_PS0_iiiiPKtS7_iiiiiibS2_i:
	.zero		384


//--------------------- .nv.shared._Z23gemm_half_q_half_kernelILi3ELi20ELb0ELb0ELi64EEvPK6__halfPKjS4_S2_PS0_iiiiPKtS7_iiiiiibS2_i --------------------------
	.section	.nv.shared._Z23gemm_half_q_half_kernelILi3ELi20ELb0ELb0ELi64EEvPK6__halfPKjS4_S2_PS0_iiiiPKtS7_iiiiiibS2_i,"aw",@nobits
	.sectionflags	@""
	.align	2
.nv.shared._Z23gemm_half_q_half_kernelILi3ELi20ELb0ELb0ELi64EEvPK6__halfPKjS4_S2_PS0_iiiiPKtS7_iiiiiibS2_i:
	.zero		384


//--------------------- .nv.shared._Z23gemm_half_q_half_kernelILi3ELi38ELb0ELb0ELi64EEvPK6__halfPKjS4_S2_PS0_iiiiPKtS7_iiiiiibS2_i --------------------------
	.section	.nv.shared._Z23gemm_half_q_half_kernelILi3ELi38ELb0ELb0ELi64EEvPK6__halfPKjS4_S2_PS0_iiiiPKtS7_iiiiiibS2_i,"aw",@nobits
	.sectionflags	@""
	.align	2
.nv.shared._Z23gemm_half_q_half_kernelILi3ELi38ELb0ELb0ELi64EEvPK6__halfPKjS4_S2_PS0_iiiiPKtS7_iiiiiibS2_i:
	.zero		384


//--------------------- .nv.shared._Z23gemm_half_q_half_kernelILi3ELi128ELb0ELb0ELi64EEvPK6__halfPKjS4_S2_PS0_iiiiPKtS7_iiiiiibS2_i --------------------------
	.section	.nv.shared._Z23gemm_half_q_half_kernelILi3ELi128ELb0ELb0ELi64EEvPK6__halfPKjS4_S2_PS0_iiiiPKtS7_iiiiiibS2_i,"aw",@nobits
	.sectionflags	@""
	.align	2
.nv.shared._Z23gemm_half_q_half_kernelILi3ELi128ELb0ELb0ELi64EEvPK6__halfPKjS4_S2_PS0_iiiiPKtS7_iiiiiibS2_i:
	.zero		384


//--------------------- .nv.shared._Z23gemm_half_q_half_kernelILi3ELi190ELb0ELb0ELi32EEvPK6__halfPKjS4_S2_PS0_iiiiPKtS7_iiiiiibS2_i --------------------------
	.section	.nv.shared._Z23gemm_half_q_half_kernelILi3ELi190ELb0ELb0ELi32EEvPK6__halfPKjS4_S2_PS0_iiiiPKtS7_iiiiiibS2_i,"aw",@nobits
	.sectionflags	@""
	.align	2
.nv.shared._Z23gemm_half_q_half_kernelILi3ELi190ELb0ELb0ELi32EEvPK6__halfPKjS4_S2_PS0_iiiiPKtS7_iiiiiibS2_i:
	.zero		192


//--------------------- .nv.shared._Z23gemm_half_q_half_kernelILi3ELi160ELb0ELb0ELi32EEvPK6__halfPKjS4_S2_PS0_iiiiPKtS7_iiiiiibS2_i --------------------------
	.section	.nv.shared._Z23gemm_half_q_half_kernelILi3ELi160ELb0ELb0ELi32EEvPK6__halfPKjS4_S2_PS0_iiiiPKtS7_iiiiiibS2_i,"aw",@nobits
	.sectionflags	@""
	.align	2
.nv.shared._Z23gemm_half_q_half_kernelILi3ELi160ELb0ELb0ELi32EEvPK6__halfPKjS4_S2_PS0_iiiiPKtS7_iiiiiibS2_i:
	.zero		192


//--------------------- .nv.shared._Z23gemm_half_q_half_kernelILi3ELi40ELb0ELb0ELi32EEvPK6__halfPKjS4_S2_PS0_iiiiPKtS7_iiiiiibS2_i --------------------------
	.section	.nv.shared._Z23gemm_half_q_half_kernelILi3ELi40ELb0ELb0ELi32EEvPK6__halfPKjS4_S2_PS0_iiiiPKtS7_iiiiiibS2_i,"aw",@nobits
	.sectionflags	@""
	.align	2
.nv.shared._Z23gemm_half_q_half_kernelILi3ELi40ELb0ELb0ELi32EEvPK6__halfPKjS4_S2_PS0_iiiiPKtS7_iiiiiibS2_i:
	.zero		192


//--------------------- .nv.shared._Z23gemm_half_q_half_kernelILi3ELi10ELb0ELb0ELi32EEvPK6__halfPKjS4_S2_PS0_iiiiPKtS7_iiiiiibS2_i --------------------------
	.section	.nv.shared._Z23gemm_half_q_half_kernelILi3ELi10ELb0ELb0ELi32EEvPK6__halfPKjS4_S2_PS0_iiiiPKtS7_iiiiiibS2_i,"aw",@nobits
	.sectionflags	@""
	.align	2
.nv.shared._Z23gemm_half_q_half_kernelILi3ELi10ELb0ELb0ELi32EEvPK6__halfPKjS4_S2_PS0_iiiiPKtS7_iiiiiibS2_i:
	.zero		192


//--------------------- .nv.shared._Z23gemm_half_q_half_kernelILi3ELi172ELb0ELb0ELi32EEvPK6__halfPKjS4_S2_PS0_iiiiPKtS7_iiiiiibS2_i --------------------------
	.section	.nv.shared._Z23gemm_half_q_half_kernelILi3ELi172ELb0ELb0ELi32EEvPK6__halfPKjS4_S2_PS0_iiiiPKtS7_iiiiiibS2_i,"aw",@nobits
	.sectionflags	@""
	.align	2
.nv.shared._Z23gemm_half_q_half_kernelILi3ELi172ELb0ELb0ELi32EEvPK6__halfPKjS4_S2_PS0_iiiiPKtS7_iiiiiibS2_i:
	.zero		192


//--------------------- .nv.shared._Z23gemm_half_q_half_kernelILi3ELi176ELb0ELb0ELi32EEvPK6__halfPKjS4_S2_PS0_iiiiPKtS7_iiiiiibS2_i --------------------------
	.section	.nv.shared._Z23gemm_half_q_half_kernelILi3ELi176ELb0ELb0ELi32EEvPK6__halfPKjS4_S2_PS0_iiiiPKtS7_iiiiiibS2_i,"aw",@nobits
	.sectionflags	@""
	.align	2
.nv.shared._Z23gemm_half_q_half_kernelILi3ELi176ELb0ELb0ELi32EEvPK6__halfPKjS4_S2_PS0_iiiiPKtS7_iiiiiibS2_i:
	.zero		192


//--------------------- .nv.shared._Z23gemm_half_q_half_kernelILi3ELi152ELb0ELb0ELi32EEvPK6__halfPKjS4_S2_PS0_iiiiPKtS7_iiiiiibS2_i --------------------------
	.section	.nv.shared._Z23gemm_half_q_half_kernelILi3ELi152ELb0ELb0ELi32EEvPK6__halfPKjS4_S2_PS0_iiiiPKtS7_iiiiiibS2_i,"aw",@nobits
	.sectionflags	@""
	.align	2
.nv.shared._Z23gemm_half_q_half_kernelILi3ELi152ELb0ELb0ELi32EEvPK6__halfPKjS4_S2_PS0_iiiiPKtS7_iiiiiibS2_i:
	.zero		192


//--------------------- .nv.shared._Z23gemm_half_q_half_kernelILi3ELi140ELb0ELb0ELi32EEvPK6__halfPKjS4_S2_PS0_iiiiPKtS7_iiiiiibS2_i --------------------------
	.section	.nv.shared._Z23gemm_half_q_half_kernelILi3ELi140ELb0ELb0ELi32EEvPK6__halfPKjS4_S2_PS0_iiiiPKtS7_iiiiiibS2_i,"aw",@nobits
	.sectionflags	@""
	.align	2
.nv.shared._Z23gemm_half_q_half_kernelILi3ELi140ELb0ELb0ELi32EEvPK6__halfPKjS4_S2_PS0_iiiiPKtS7_iiiiiibS2_i:
	.zero		192


//--------------------- .nv.shared._Z23gemm_half_q_half_kernelILi3ELi20ELb0ELb0ELi32EEvPK6__halfPKjS4_S2_PS0_iiiiPKtS7_iiiiiibS2_i --------------------------
	.section	.nv.shared._Z23gemm_half_q_half_kernelILi3ELi20ELb0ELb0ELi32EEvPK6__halfPKjS4_S2_PS0_iiiiPKtS7_iiiiiibS2_i,"aw",@nobits
	.sectionflags	@""
	.align	2
.nv.shared._Z23gemm_half_q_half_kernelILi3ELi20ELb0ELb0ELi32EEvPK6__halfPKjS4_S2_PS0_iiiiPKtS7_iiiiiibS2_i:
	.zero		192


//--------------------- .nv.shared._Z23gemm_half_q_half_kernelILi3ELi38ELb0ELb0ELi32EEvPK6__halfPKjS4_S2_PS0_iiiiPKtS7_iiiiiibS2_i --------------------------
	.section	.nv.shared._Z23gemm_half_q_half_kernelILi3ELi38ELb0ELb0ELi32EEvPK6__halfPKjS4_S2_PS0_iiiiPKtS7_iiiiiibS2_i,"aw",@nobits
	.sectionflags	@""
	.align	2
.nv.shared._Z23gemm_half_q_half_kernelILi3ELi38ELb0ELb0ELi32EEvPK6__halfPKjS4_S2_PS0_iiiiPKtS7_iiiiiibS2_i:
	.zero		192


//--------------------- .nv.shared._Z23gemm_half_q_half_kernelILi3ELi128ELb0ELb0ELi32EEvPK6__halfPKjS4_S2_PS0_iiiiPKtS7_iiiiiibS2_i --------------------------
	.section	.nv.shared._Z23gemm_half_q_half_kernelILi3ELi128ELb0ELb0ELi32EEvPK6__halfPKjS4_S2_PS0_iiiiPKtS7_iiiiiibS2_i,"aw",@nobits
	.sectionflags	@""
	.align	2
.nv.shared._Z23gemm_half_q_half_kernelILi3ELi128ELb0ELb0ELi32EEvPK6__halfPKjS4_S2_PS0_iiiiPKtS7_iiiiiibS2_i:
	.zero		192


//--------------------- .nv.shared._Z23gemm_half_q_half_kernelILi2ELi190ELb0ELb0ELi64EEvPK6__halfPKjS4_S2_PS0_iiiiPKtS7_iiiiiibS2_i --------------------------
	.section	.nv.shared._Z23gemm_half_q_half_kernelILi2ELi190ELb0ELb0ELi64EEvPK6__halfPKjS4_S2_PS0_iiiiPKtS7_iiiiiibS2_i,"aw",@nobits
	.sectionflags	@""
	.align	2
.nv.shared._Z23gemm_half_q_half_kernelILi2ELi190ELb0ELb0ELi64EEvPK6__halfPKjS4_S2_PS0_iiiiPKtS7_iiiiiibS2_i:
	.zero		256


//--------------------- .nv.shared._Z23gemm_half_q_half_kernelILi2ELi160ELb0ELb0ELi64EEvPK6__halfPKjS4_S2_PS0_iiiiPKtS7_iiiiiibS2_i --------------------------
	.section	.nv.shared._Z23gemm_half_q_half_kernelILi2ELi160ELb0ELb0ELi64EEvPK6__halfPKjS4_S2_PS0_iiiiPKtS7_iiiiiibS2_i,"aw",@nobits
	.sectionflags	@""
	.align	2
.nv.shared._Z23gemm_half_q_half_kernelILi2ELi160ELb0ELb0ELi64EEvPK6__halfPKjS4_S2_PS0_iiiiPKtS7_iiiiiibS2_i:
	.zero		256


//--------------------- .nv.shared._Z23gemm_half_q_half_kernelILi2ELi40ELb0ELb0ELi64EEvPK6__halfPKjS4_S2_PS0_iiiiPKtS7_iiiiiibS2_i --------------------------
	.section	.nv.shared._Z23gemm_half_q_half_kernelILi2ELi40ELb0ELb0ELi64EEvPK6__halfPKjS4_S2_PS0_iiiiPKtS7_iiiiiibS2_i,"aw",@nobits
	.sectionflags	@""
	.align	2
.nv.shared._Z23gemm_half_q_half_kernelILi2ELi40ELb0ELb0ELi64EEvPK6__halfPKjS4_S2_PS0_iiiiPKtS7_iiiiiibS2_i:
	.zero		256


//--------------------- .nv.shared._Z23gemm_half_q_half_kernelILi2ELi10ELb0ELb0ELi64EEvPK6__halfPKjS4_S2_PS0_iiiiPKtS7_iiiiiibS2_i --------------------------
	.section	.nv.shared._Z23gemm_half_q_half_kernelILi2ELi10ELb0ELb0ELi64EEvPK6__halfPKjS4_S2_PS0_iiiiPKtS7_iiiiiibS2_i,"aw",@nobits
	.sectionflags	@""
	.align	2
.nv.shared._Z23gemm_half_q_half_kernelILi2ELi10ELb0ELb0ELi64EEvPK6__halfPKjS4_S2_PS0_iiiiPKtS7_iiiiiibS2_i:
	.zero		256


//--------------------- .nv.shared._Z23gemm_half_q_half_kernelILi2ELi172ELb0ELb0ELi64EEvPK6__halfPKjS4_S2_PS0_iiiiPKtS7_iiiiiibS2_i --------------------------
	.section	.nv.shared._Z23gemm_half_q_half_kernelILi2ELi172ELb0ELb0ELi64EEvPK6__halfPKjS4_S2_PS0_iiiiPKtS7_iiiiiibS2_i,"aw",@nobits
	.sectionflags	@""
	.align	2
.nv.shared._Z23gemm_half_q_half_kernelILi2ELi172ELb0ELb0ELi64EEvPK6__halfPKjS4_S2_PS0_iiiiPKtS7_iiiiiibS2_i:
	.zero		256


//--------------------- .nv.shared._Z23gemm_half_q_half_kernelILi2ELi176ELb0ELb0ELi64EEvPK6__halfPKjS4_S2_PS0_iiiiPKtS7_iiiiiibS2_i --------------------------
	.section	.nv.shared._Z23gemm_half_q_half_kernelILi2ELi176ELb0ELb0ELi64EEvPK6__halfPKjS4_S2_PS0_iiiiPKtS7_iiiiiibS2_i,"aw",@nobits
	.sectionflags	@""
	.align	2
.nv.shared._Z23gemm_half_q_half_kernelILi2ELi176ELb0ELb0ELi64EEvPK6__halfPKjS4_S2_PS0_iiiiPKtS7_iiiiiibS2_i:
	.zero		256


//--------------------- .nv.shared._Z23gemm_half_q_half_kernelILi2ELi152ELb0ELb0ELi64EEvPK6__halfPKjS4_S2_PS0_iiiiPKtS7_iiiiiibS2_i --------------------------
	.section	.nv.shared._Z23gemm_half_q_half_kernelILi2ELi152ELb0ELb0ELi64EEvPK6__halfPKjS4_S2_PS0_iiiiPKtS7_iiiiiibS2_i,"aw",@nobits
	.sectionflags	@""
	.align	2
.nv.shared._Z23gemm_half_q_half_kernelILi2ELi152ELb0ELb0ELi64EEvPK6__halfPKjS4_S2_PS0_iiiiPKtS7_iiiiiibS2_i:
	.zero		256


//--------------------- .nv.shared._Z23gemm_half_q_half_kernelILi2ELi140ELb0ELb0ELi64EEvPK6__halfPKjS4_S2_PS0_iiiiPKtS7_iiiiiibS2_i --------------------------
	.section	.nv.shared._Z23gemm_half_q_half_kernelILi2ELi140ELb0ELb0ELi64EEvPK6__halfPKjS4_S2_PS0_iiiiPKtS7_iiiiiibS2_i,"aw",@nobits
	.sectionflags	@""
	.align	2
.nv.shared._Z23gemm_half_q_half_kernelILi2ELi140ELb0ELb0ELi64EEvPK6__halfPKjS4_S2_PS0_iiiiPKtS7_iiiiiibS2_i:
	.zero		256


//--------------------- .nv.shared._Z23gemm_half_q_half_kernelILi2ELi20ELb0ELb0ELi64EEvPK6__halfPKjS4_S2_PS0_iiiiPKtS7_iiiiiibS2_i --------------------------
	.section	.nv.shared._Z23gemm_half_q_half_kernelILi2ELi20ELb0ELb0ELi64EEvPK6__halfPKjS4_S2_PS0_iiiiPKtS7_iiiiiibS2_i,"aw",@nobits
	.sectionflags	@""
	.align	2
.nv.shared._Z23gemm_half_q_half_kernelILi2ELi20ELb0ELb0ELi64EEvPK6__halfPKjS4_S2_PS0_iiiiPKtS7_iiiiiibS2_i:
	.zero		256


//--------------------- .nv.shared._Z23gemm_half_q_half_kernelILi2ELi38ELb0ELb0ELi64EEvPK6__halfPKjS4_S2_PS0_iiiiPKtS7_iiiiiibS2_i --------------------------
	.section	.nv.shared._Z23gemm_half_q_half_kernelILi2ELi38ELb0ELb0ELi64EEvPK6__halfPKjS4_S2_PS0_iiiiPKtS7_iiiiiibS2_i,"aw",@nobits
	.sectionflags	@""
	.align	2
.nv.shared._Z23gemm_half_q_half_kernelILi2ELi38ELb0ELb0ELi64EEvPK6__halfPKjS4_S2_PS0_iiiiPKtS7_iiiiiibS2_i:
	.zero		256


//--------------------- .nv.shared._Z23gemm_half_q_half_kernelILi2ELi128ELb0ELb0ELi64EEvPK6__halfPKjS4_S2_PS0_iiiiPKtS7_iiiiiibS2_i --------------------------
	.section	.nv.shared._Z23gemm_half_q_half_kernelILi2ELi128ELb0ELb0ELi64EEvPK6__halfPKjS4_S2_PS0_iiiiPKtS7_iiiiiibS2_i,"aw",@nobits
	.sectionflags	@""
	.align	2
.nv.shared._Z23gemm_half_q_half_kernelILi2ELi128ELb0ELb0ELi64EEvPK6__halfPKjS4_S2_PS0_iiiiPKtS7_iiiiiibS2_i:
	.zero		256


//--------------------- .nv.shared._Z23gemm_half_q_half_kernelILi2ELi190ELb0ELb0ELi32EEvPK6__halfPKjS4_S2_PS0_iiiiPKtS7_iiiiiibS2_i --------------------------
	.section	.nv.shared._Z23gemm_half_q_half_kernelILi2ELi190ELb0ELb0ELi32EEvPK6__halfPKjS4_S2_PS0_iiiiPKtS7_iiiiiibS2_i,"aw",@nobits
	.sectionflags	@""
	.align	2
.nv.shared._Z23gemm_half_q_half_kernelILi2ELi190ELb0ELb0ELi32EEvPK6__halfPKjS4_S2_PS0_iiiiPKtS7_iiiiiibS2_i:
	.zero		128


//--------------------- .nv.shared._Z23gemm_half_q_half_kernelILi2ELi160ELb0ELb0ELi32EEvPK6__halfPKjS4_S2_PS0_iiiiPKtS7_iiiiiibS2_i --------------------------
	.section	.nv.shared._Z23gemm_half_q_half_kernelILi2ELi160ELb0ELb0ELi32EEvPK6__halfPKjS4_S2_PS0_iiiiPKtS7_iiiiiibS2_i,"aw",@nobits
	.sectionflags	@""
	.align	2
.nv.shared._Z23gemm_half_q_half_kernelILi2ELi160ELb0ELb0ELi32EEvPK6__halfPKjS4_S2_PS0_iiiiPKtS7_iiiiiibS2_i:
	.zero		128


//--------------------- .nv.shared._Z23gemm_half_q_half_kernelILi2ELi40ELb0ELb0ELi32EEvPK6__halfPKjS4_S2_PS0_iiiiPKtS7_iiiiiibS2_i --------------------------
	.section	.nv.shared._Z23gemm_half_q_half_kernelILi2ELi40ELb0ELb0ELi32EEvPK6__halfPKjS4_S2_PS0_iiiiPKtS7_iiiiiibS2_i,"aw",@nobits
	.sectionflags	@""
	.align	2
.nv.shared._Z23gemm_half_q_half_kernelILi2ELi40ELb0ELb0ELi32EEvPK6__halfPKjS4_S2_PS0_iiiiPKtS7_iiiiiibS2_i:
	.zero		128


//--------------------- .nv.shared._Z23gemm_half_q_half_kernelILi2ELi10ELb0ELb0ELi32EEvPK6__halfPKjS4_S2_PS0_iiiiPKtS7_iiiiiibS2_i --------------------------
	.section	.nv.shared._Z23gemm_half_q_half_kernelILi2ELi10ELb0ELb0ELi32EEvPK6__halfPKjS4_S2_PS0_iiiiPKtS7_iiiiiibS2_i,"aw",@nobits
	.sectionflags	@""
	.align	2
.nv.shared._Z23gemm_half_q_half_kernelILi2ELi10ELb0ELb0ELi32EEvPK6__halfPKjS4_S2_PS0_iiiiPKtS7_iiiiiibS2_i:
	.zero		128


//--------------------- .nv.shared._Z23gemm_half_q_half_kernelILi2ELi172ELb0ELb0ELi32EEvPK6__halfPKjS4_S2_PS0_iiiiPKtS7_iiiiiibS2_i --------------------------
	.section	.nv.shared._Z23gemm_half_q_half_kernelILi2ELi172ELb0ELb0ELi32EEvPK6__halfPKjS4_S2_PS0_iiiiPKtS7_iiiiiibS2_i,"aw",@nobits
	.sectionflags	@""
	.align	2
.nv.shared._Z23gemm_half_q_half_kernelILi2ELi172ELb0ELb0ELi32EEvPK6__halfPKjS4_S2_PS0_iiiiPKtS7_iiiiiibS2_i:
	.zero		128


//--------------------- .nv.shared._Z23gemm_half_q_half_kernelILi2ELi176ELb0ELb0ELi32EEvPK6__halfPKjS4_S2_PS0_iiiiPKtS7_iiiiiibS2_i --------------------------
	.section	.nv.shared._Z23gemm_half_q_half_kernelILi2ELi176ELb0ELb0ELi32EEvPK6__halfPKjS4_S2_PS0_iiiiPKtS7_iiiiiibS2_i,"aw",@nobits
	.sectionflags	@""
	.align	2
.nv.shared._Z23gemm_half_q_half_kernelILi2ELi176ELb0ELb0ELi32EEvPK6__halfPKjS4_S2_PS0_iiiiPKtS7_iiiiiibS2_i:
	.zero		128


//--------------------- .nv.shared._Z23gemm_half_q_half_kernelILi2ELi152ELb0ELb0ELi32EEvPK6__halfPKjS4_S2_PS0_iiiiPKtS7_iiiiiibS2_i --------------------------
	.section	.nv.shared._Z23gemm_half_q_half_kernelILi2ELi152ELb0ELb0ELi32EEvPK6__halfPKjS4_S2_PS0_iiiiPKtS7_iiiiiibS2_i,"aw",@nobits
	.sectionflags	@""
	.align	2
.nv.shared._Z23gemm_half_q_half_kernelILi2ELi152ELb0ELb0ELi32EEvPK6__halfPKjS4_S2_PS0_iiiiPKtS7_iiiiiibS2_i:
	.zero		128


//--------------------- .nv.shared._Z23gemm_half_q_half_kernelILi2ELi140ELb0ELb0ELi32EEvPK6__halfPKjS4_S2_PS0_iiiiPKtS7_iiiiiibS2_i --------------------------
	.section	.nv.shared._Z23gemm_half_q_half_kernelILi2ELi140ELb0ELb0ELi32EEvPK6__halfPKjS4_S2_PS0_iiiiPKtS7_iiiiiibS2_i,"aw",@nobits
	.sectionflags	@""
	.align	2
.nv.shared._Z23gemm_half_q_half_kernelILi2ELi140ELb0ELb0ELi32EEvPK6__halfPKjS4_S2_PS0_iiiiPKtS7_iiiiiibS2_i:
	.zero		128


//--------------------- .nv.shared._Z23gemm_half_q_half_kernelILi2ELi20ELb0ELb0ELi32EEvPK6__halfPKjS4_S2_PS0_iiiiPKtS7_iiiiiibS2_i --------------------------
	.section	.nv.shared._Z23gemm_half_q_half_kernelILi2ELi20ELb0ELb0ELi32EEvPK6__halfPKjS4_S2_PS0_iiiiPKtS7_iiiiiibS2_i,"aw",@nobits
	.sectionflags	@""
	.align	2
.nv.shared._Z23gemm_half_q_half_kernelILi2ELi20ELb0ELb0ELi32EEvPK6__halfPKjS4_S2_PS0_iiiiPKtS7_iiiiiibS2_i:
	.zero		128


//--------------------- .nv.shared._Z23gemm_half_q_half_kernelILi2ELi38ELb0ELb0ELi32EEvPK6__halfPKjS4_S2_PS0_iiiiPKtS7_iiiiiibS2_i --------------------------
	.section	.nv.shared._Z23gemm_half_q_half_kernelILi2ELi38ELb0ELb0ELi32EEvPK6__halfPKjS4_S2_PS0_iiiiPKtS7_iiiiiibS2_i,"aw",@nobits
	.sectionflags	@""
	.align	2
.nv.shared._Z23gemm_half_q_half_kernelILi2ELi38ELb0ELb0ELi32EEvPK6__halfPKjS4_S2_PS0_iiiiPKtS7_iiiiiibS2_i:
	.zero		128


//--------------------- .nv.shared._Z23gemm_half_q_half_kernelILi2ELi128ELb0ELb0ELi32EEvPK6__halfPKjS4_S2_PS0_iiiiPKtS7_iiiiiibS2_i --------------------------
	.section	.nv.shared._Z23gemm_half_q_half_kernelILi2ELi128ELb0ELb0ELi32EEvPK6__halfPKjS4_S2_PS0_iiiiPKtS7_iiiiiibS2_i,"aw",@nobits
	.sectionflags	@""
	.align	2
.nv.shared._Z23gemm_half_q_half_kernelILi2ELi128ELb0ELb0ELi32EEvPK6__halfPKjS4_S2_PS0_iiiiPKtS7_iiiiiibS2_i:
	.zero		128


//--------------------- .nv.shared._Z23gemm_half_q_half_kernelILi1ELi190ELb0ELb0ELi64EEvPK6__halfPKjS4_S2_PS0_iiiiPKtS7_iiiiiibS2_i --------------------------
	.section	.nv.shared._Z23gemm_half_q_half_kernelILi1ELi190ELb0ELb0ELi64EEvPK6__halfPKjS4_S2_PS0_iiiiPKtS7_iiiiiibS2_i,"aw",@nobits
	.sectionflags	@""
	.align	2
.nv.shared._Z23gemm_half_q_half_kernelILi1ELi190ELb0ELb0ELi64EEvPK6__halfPKjS4_S2_PS0_iiiiPKtS7_iiiiiibS2_i:
	.zero		128


//--------------------- .nv.shared._Z23gemm_half_q_half_kernelILi1ELi160ELb0ELb0ELi64EEvPK6__halfPKjS4_S2_PS0_iiiiPKtS7_iiiiiibS2_i --------------------------
	.section	.nv.shared._Z23gemm_half_q_half_kernelILi1ELi160ELb0ELb0ELi64EEvPK6__halfPKjS4_S2_PS0_iiiiPKtS7_iiiiiibS2_i,"aw",@nobits
	.sectionflags	@""
	.align	2
.nv.shared._Z23gemm_half_q_half_kernelILi1ELi160ELb0ELb0ELi64EEvPK6__halfPKjS4_S2_PS0_iiiiPKtS7_iiiiiibS2_i:
	.zero		128


//--------------------- .nv.shared._Z23gemm_half_q_half_kernelILi1ELi40ELb0ELb0ELi64EEvPK6__halfPKjS4_S2_PS0_iiiiPKtS7_iiiiiibS2_i --------------------------
	.section	.nv.shared._Z23gemm_half_q_half_kernelILi1ELi40ELb0ELb0ELi64EEvPK6__halfPKjS4_S2_PS0_iiiiPKtS7_iiiiiibS2_i,"aw",@nobits
	.sectionflags	@""
	.align	2
.nv.shared._Z23gemm_half_q_half_kernelILi1ELi40ELb0ELb0ELi64EEvPK6__halfPKjS4_S2_PS0_iiiiPKtS7_iiiiiibS2_i:
	.zero		128


//--------------------- .nv.shared._Z23gemm_half_q_half_kernelILi1ELi10ELb0ELb0ELi64EEvPK6__halfPKjS4_S2_PS0_iiiiPKtS7_iiiiiibS2_i --------------------------
	.section	.nv.shared._Z23gemm_half_q_half_kernelILi1ELi10ELb0ELb0ELi64EEvPK6__halfPKjS4_S2_PS0_iiiiPKtS7_iiiiiibS2_i,"aw",@nobits
	.sectionflags	@""
	.align	2
.nv.shared._Z23gemm_half_q_half_kernelILi1ELi10ELb0ELb0ELi64EEvPK6__halfPKjS4_S2_PS0_iiiiPKtS7_iiiiiibS2_i:
	.zero		128


//--------------------- .nv.shared._Z23gemm_half_q_half_kernelILi1ELi172ELb0ELb0ELi64EEvPK6__halfPKjS4_S2_PS0_iiiiPKtS7_iiiiiibS2_i --------------------------
	.section	.nv.shared._Z23gemm_half_q_half_kernelILi1ELi172ELb0ELb0ELi64EEvPK6__halfPKjS4_S2_PS0_iiiiPKtS7_iiiiiibS2_i,"aw",@nobits
	.sectionflags	@""
	.align	2
.nv.shared._Z23gemm_half_q_half_kernelILi1ELi172ELb0ELb0ELi64EEvPK6__halfPKjS4_S2_PS0_iiiiPKtS7_iiiiiibS2_i:
	.zero		128


//--------------------- .nv.shared._Z23gemm_half_q_half_kernelILi1ELi176ELb0ELb0ELi64EEvPK6__halfPKjS4_S2_PS0_iiiiPKtS7_iiiiiibS2_i --------------------------
	.section	.nv.shared._Z23gemm_half_q_half_kernelILi1ELi176ELb0ELb0ELi64EEvPK6__halfPKjS4_S2_PS0_iiiiPKtS7_iiiiiibS2_i,"aw",@nobits
	.sectionflags	@""
	.align	2
.nv.shared._Z23gemm_half_q_half_kernelILi1ELi176ELb0ELb0ELi64EEvPK6__halfPKjS4_S2_PS0_iiiiPKtS7_iiiiiibS2_i:
	.zero		128


//--------------------- .nv.shared._Z23gemm_half_q_half_kernelILi1ELi152ELb0ELb0ELi64EEvPK6__halfPKjS4_S2_PS0_iiiiPKtS7_iiiiiibS2_i --------------------------
	.section	.nv.shared._Z23gemm_half_q_half_kernelILi1ELi152ELb0ELb0ELi64EEvPK6__halfPKjS4_S2_PS0_iiiiPKtS7_iiiiiibS2_i,"aw",@nobits
	.sectionflags	@""
	.align	2
.nv.shared._Z23gemm_half_q_half_kernelILi1ELi152ELb0ELb0ELi64EEvPK6__halfPKjS4_S2_PS0_iiiiPKtS7_iiiiiibS2_i:
	.zero		128


//--------------------- .nv.shared._Z23gemm_half_q_half_kernelILi1ELi140ELb0ELb0ELi64EEvPK6__halfPKjS4_S2_PS0_iiiiPKtS7_iiiiiibS2_i --------------------------
	.section	.nv.shared._Z23gemm_half_q_half_kernelILi1ELi140ELb0ELb0ELi64EEvPK6__halfPKjS4_S2_PS0_iiiiPKtS7_iiiiiibS2_i,"aw",@nobits
	.sectionflags	@""
	.align	2
.nv.shared._Z23gemm_half_q_half_kernelILi1ELi140ELb0ELb0ELi64EEvPK6__halfPKjS4_S2_PS0_iiiiPKtS7_iiiiiibS2_i:
	.zero		128


//--------------------- .nv.shared._Z23gemm_half_q_half_kernelILi1ELi20ELb0ELb0ELi64EEvPK6__halfPKjS4_S2_PS0_iiiiPKtS7_iiiiiibS2_i --------------------------
	.section	.nv.shared._Z23gemm_half_q_half_kernelILi1ELi20ELb0ELb0ELi64EEvPK6__halfPKjS4_S2_PS0_iiiiPKtS7_iiiiiibS2_i,"aw",@nobits
	.sectionflags	@""
	.align	2
.nv.shared._Z23gemm_half_q_half_kernelILi1ELi20ELb0ELb0ELi64EEvPK6__halfPKjS4_S2_PS0_iiiiPKtS7_iiiiiibS2_i:
	.zero		128


//--------------------- .nv.shared._Z23gemm_half_q_half_kernelILi1ELi38ELb0ELb0ELi64EEvPK6__halfPKjS4_S2_PS0_iiiiPKtS7_iiiiiibS2_i --------------------------
	.section	.nv.shared._Z23gemm_half_q_half_kernelILi1ELi38ELb0ELb0ELi64EEvPK6__halfPKjS4_S2_PS0_iiiiPKtS7_iiiiiibS2_i,"aw",@nobits
	.sectionflags	@""
	.align	2
.nv.shared._Z23gemm_half_q_half_kernelILi1ELi38ELb0ELb0ELi64EEvPK6__halfPKjS4_S2_PS0_iiiiPKtS7_iiiiiibS2_i:
	.zero		128


//--------------------- .nv.shared._Z23gemm_half_q_half_kernelILi1ELi128ELb0ELb0ELi64EEvPK6__halfPKjS4_S2_PS0_iiiiPKtS7_iiiiiibS2_i --------------------------
	.section	.nv.shared._Z23gemm_half_q_half_kernelILi1ELi128ELb0ELb0ELi64EEvPK6__halfPKjS4_S2_PS0_iiiiPKtS7_iiiiiibS2_i,"aw",@nobits
	.sectionflags	@""
	.align	2
.nv.shared._Z23gemm_half_q_half_kernelILi1ELi128ELb0ELb0ELi64EEvPK6__halfPKjS4_S2_PS0_iiiiPKtS7_iiiiiibS2_i:
	.zero		128


//--------------------- .nv.shared._Z23gemm_half_q_half_kernelILi1ELi190ELb0ELb0ELi32EEvPK6__halfPKjS4_S2_PS0_iiiiPKtS7_iiiiiibS2_i --------------------------
	.section	.nv.shared._Z23gemm_half_q_half_kernelILi1ELi190ELb0ELb0ELi32EEvPK6__halfPKjS4_S2_PS0_iiiiPKtS7_iiiiiibS2_i,"aw",@nobits
	.sectionflags	@""
	.align	2
.nv.shared._Z23gemm_half_q_half_kernelILi1ELi190ELb0ELb0ELi32EEvPK6__halfPKjS4_S2_PS0_iiiiPKtS7_iiiiiibS2_i:
	.zero		64


//--------------------- .nv.shared._Z23gemm_half_q_half_kernelILi1ELi160ELb0ELb0ELi32EEvPK6__halfPKjS4_S2_PS0_iiiiPKtS7_iiiiiibS2_i --------------------------
	.section	.nv.shared._Z23gemm_half_q_half_kernelILi1ELi160ELb0ELb0ELi32EEvPK6__halfPKjS4_S2_PS0_iiiiPKtS7_iiiiiibS2_i,"aw",@nobits
	.sectionflags	@""
	.align	2
.nv.shared._Z23gemm_half_q_half_kernelILi1ELi160ELb0ELb0ELi32EEvPK6__halfPKjS4_S2_PS0_iiiiPKtS7_iiiiiibS2_i:
	.zero		64


//--------------------- .nv.shared._Z23gemm_half_q_half_kernelILi1ELi40ELb0ELb0ELi32EEvPK6__halfPKjS4_S2_PS0_iiiiPKtS7_iiiiiibS2_i --------------------------
	.section	.nv.shared._Z23gemm_half_q_half_kernelILi1ELi40ELb0ELb0ELi32EEvPK6__halfPKjS4_S2_PS0_iiiiPKtS7_iiiiiibS2_i,"aw",@nobits
	.sectionflags	@""
	.align	2
.nv.shared._Z23gemm_half_q_half_kernelILi1ELi40ELb0ELb0ELi32EEvPK6__halfPKjS4_S2_PS0_iiiiPKtS7_iiiiiibS2_i:
	.zero		64


//--------------------- .nv.shared._Z23gemm_half_q_half_kernelILi1ELi10ELb0ELb0ELi32EEvPK6__halfPKjS4_S2_PS0_iiiiPKtS7_iiiiiibS2_i --------------------------
	.section	.nv.shared._Z23gemm_half_q_half_kernelILi1ELi10ELb0ELb0ELi32EEvPK6__halfPKjS4_S2_PS0_iiiiPKtS7_iiiiiibS2_i,"aw",@nobits
	.sectionflags	@""
	.align	2
.nv.shared._Z23gemm_half_q_half_kernelILi1ELi10ELb0ELb0ELi32EEvPK6__halfPKjS4_S2_PS0_iiiiPKtS7_iiiiiibS2_i:
	.zero		64


//--------------------- .nv.shared._Z23gemm_half_q_half_kernelILi1ELi172ELb0ELb0ELi32EEvPK6__halfPKjS4_S2_PS0_iiiiPKtS7_iiiiiibS2_i --------------------------
	.section	.nv.shared._Z23gemm_half_q_half_kernelILi1ELi172ELb0ELb0ELi32EEvPK6__halfPKjS4_S2_PS0_iiiiPKtS7_iiiiiibS2_i,"aw",@nobits
	.sectionflags	@""
	.align	2
.nv.shared._Z23gemm_half_q_half_kernelILi1ELi172ELb0ELb0ELi32EEvPK6__halfPKjS4_S2_PS0_iiiiPKtS7_iiiiiibS2_i:
	.zero		64


//--------------------- .nv.shared._Z23gemm_half_q_half_kernelILi1ELi176ELb0ELb0ELi32EEvPK6__halfPKjS4_S2_PS0_iiiiPKtS7_iiiiiibS2_i --------------------------
	.section	.nv.shared._Z23gemm_half_q_half_kernelILi1ELi176ELb0ELb0ELi32EEvPK6__halfPKjS4_S2_PS0_iiiiPKtS7_iiiiiibS2_i,"aw",@nobits
	.sectionflags	@""
	.align	2
.nv.shared._Z23gemm_half_q_half_kernelILi1ELi176ELb0ELb0ELi32EEvPK6__halfPKjS4_S2_PS0_iiiiPKtS7_iiiiiibS2_i:
	.zero		64


//--------------------- .nv.shared._Z23gemm_half_q_half_kernelILi1ELi152ELb0ELb0ELi32EEvPK6__halfPKjS4_S2_PS0_iiiiPKtS7_iiiiiibS2_i --------------------------
	.section	.nv.shared._Z23gemm_half_q_half_kernelILi1ELi152ELb0ELb0ELi32EEvPK6__halfPKjS4_S2_PS0_iiiiPKtS7_iiiiiibS2_i,"aw",@nobits
	.sectionflags	@""
	.align	2
.nv.shared._Z23gemm_half_q_half_kernelILi1ELi152ELb0ELb0ELi32EEvPK6__halfPKjS4_S2_PS0_iiiiPKtS7_iiiiiibS2_i:
	.zero		64


//--------------------- .nv.shared._Z23gemm_half_q_half_kernelILi1ELi140ELb0ELb0ELi32EEvPK6__halfPKjS4_S2_PS0_iiiiPKtS7_iiiiiibS2_i --------------------------
	.section	.nv.shared._Z23gemm_half_q_half_kernelILi1ELi140ELb0ELb0ELi32EEvPK6__halfPKjS4_S2_PS0_iiiiPKtS7_iiiiiibS2_i,"aw",@nobits
	.sectionflags	@""
	.align	2
.nv.shared._Z23gemm_half_q_half_kernelILi1ELi140ELb0ELb0ELi32EEvPK6__halfPKjS4_S2_PS0_iiiiPKtS7_iiiiiibS2_i:
	.zero		64


//--------------------- .nv.shared._Z23gemm_half_q_half_kernelILi1ELi20ELb0ELb0ELi32EEvPK6__halfPKjS4_S2_PS0_iiiiPKtS7_iiiiiibS2_i --------------------------
	.section	.nv.shared._Z23gemm_half_q_half_kernelILi1ELi20ELb0ELb0ELi32EEvPK6__halfPKjS4_S2_PS0_iiiiPKtS7_iiiiiibS2_i,"aw",@nobits
	.sectionflags	@""
	.align	2
.nv.shared._Z23gemm_half_q_half_kernelILi1ELi20ELb0ELb0ELi32EEvPK6__halfPKjS4_S2_PS0_iiiiPKtS7_iiiiiibS2_i:
	.zero		64


//--------------------- .nv.shared._Z23gemm_half_q_half_kernelILi1ELi38ELb0ELb0ELi32EEvPK6__halfPKjS4_S2_PS0_iiiiPKtS7_iiiiiibS2_i --------------------------
	.section	.nv.shared._Z23gemm_half_q_half_kernelILi1ELi38ELb0ELb0ELi32EEvPK6__halfPKjS4_S2_PS0_iiiiPKtS7_iiiiiibS2_i,"aw",@nobits
	.sectionflags	@""
	.align	2
.nv.shared._Z23gemm_half_q_half_kernelILi1ELi38ELb0ELb0ELi32EEvPK6__halfPKjS4_S2_PS0_iiiiPKtS7_iiiiiibS2_i:
	.zero		64


//--------------------- .nv.shared._Z23gemm_half_q_half_kernelILi1ELi128ELb0ELb0ELi32EEvPK6__halfPKjS4_S2_PS0_iiiiPKtS7_iiiiiibS2_i --------------------------
	.section	.nv.shared._Z23gemm_half_q_half_kernelILi1ELi128ELb0ELb0ELi32EEvPK6__halfPKjS4_S2_PS0_iiiiPKtS7_iiiiiibS2_i,"aw",@nobits
	.sectionflags	@""
	.align	2
.nv.shared._Z23gemm_half_q_half_kernelILi1ELi128ELb0ELb0ELi32EEvPK6__halfPKjS4_S2_PS0_iiiiPKtS7_iiiiiibS2_i:
	.zero		64
